	.target	sm_100a

	.elftype	@"ET_EXEC"


//--------------------- .note.nv.tkinfo           --------------------------
	.section	.note.nv.tkinfo,"",@"SHT_NOTE"
	.sectionflags	@"SHF_NOTE_NV_TKINFO"
	.tkinfo
        /*0018*/ 	.word	0x00000002
        /*0030*/ 	.string	""
        /*0030*/ 	.string	"ptxas"
        /*0030*/ 	.string	"Cuda compilation tools, release 13.0, V13.0.88"
        /*0030*/ 	.string	"Build cuda_13.0.r13.0/compiler.36424714_0"
        /*0030*/ 	.string	"-arch sm_100a -m 64 "



//--------------------- .note.nv.cuinfo           --------------------------
	.section	.note.nv.cuinfo,"",@"SHT_NOTE"
	.sectionflags	@"SHF_NOTE_NV_CUINFO"
        /*0018*/ 	.short	0x0002
        /*001a*/ 	.short	0x0064
        /*001c*/ 	.short	0x0082
	.zero		2


//--------------------- .nv.info                  --------------------------
	.section	.nv.info,"",@"SHT_CUDA_INFO"
	.align	4


	//----- nvinfo : EIATTR_REGCOUNT
	.align		4
        /*0000*/ 	.byte	0x04, 0x2f
        /*0002*/ 	.short	(.L_1 - .L_0)
	.align		4
.L_0:
        /*0004*/ 	.word	index@(_ZN10layer_norm31ln_parallel_residual_bwd_kernelINS_13Kernel_traitsIfffffjLj7168ELj1ELj1ELj8ELj16ENS_18Kernel_traits_baseILj7168EfffffjLj256EEEEELb1ELb1ELb1EEEvNS_9BwdParamsE)
        /*0008*/ 	.word	0x000000f1


	//----- nvinfo : EIATTR_FRAME_SIZE
	.align		4
.L_1:
        /*000c*/ 	.byte	0x04, 0x11
        /*000e*/ 	.short	(.L_3 - .L_2)
	.align		4
.L_2:
        /*0010*/ 	.word	index@(_ZN10layer_norm31ln_parallel_residual_bwd_kernelINS_13Kernel_traitsIfffffjLj7168ELj1ELj1ELj8ELj16ENS_18Kernel_traits_baseILj7168EfffffjLj256EEEEELb1ELb1ELb1EEEvNS_9BwdParamsE)
        /*0014*/ 	.word	0x00000000


	//----- nvinfo : EIATTR_REGCOUNT
	.align		4
.L_3:
        /*0018*/ 	.byte	0x04, 0x2f
        /*001a*/ 	.short	(.L_5 - .L_4)
	.align		4
.L_4:
        /*001c*/ 	.word	index@(_ZN10layer_norm40ln_parallel_residual_bwd_finalize_kernelINS_22Kernel_traits_finalizeILj7168EfffffjLb0ELj1024ELj4ENS_18Kernel_traits_baseILj7168EfffffjLj1024EEEEELb1EEEvNS_9BwdParamsE)
        /*0020*/ 	.word	0x00000020


	//----- nvinfo : EIATTR_FRAME_SIZE
	.align		4
.L_5:
        /*0024*/ 	.byte	0x04, 0x11
        /*0026*/ 	.short	(.L_7 - .L_6)
	.align		4
.L_6:
        /*0028*/ 	.word	index@(_ZN10layer_norm40ln_parallel_residual_bwd_finalize_kernelINS_22Kernel_traits_finalizeILj7168EfffffjLb0ELj1024ELj4ENS_18Kernel_traits_baseILj7168EfffffjLj1024EEEEELb1EEEvNS_9BwdParamsE)
        /*002c*/ 	.word	0x00000000


	//----- nvinfo : EIATTR_REGCOUNT
	.align		4
.L_7:
        /*0030*/ 	.byte	0x04, 0x2f
        /*0032*/ 	.short	(.L_9 - .L_8)
	.align		4
.L_8:
        /*0034*/ 	.word	index@(_ZN10layer_norm22ln_bwd_finalize_kernelINS_22Kernel_traits_finalizeILj7168EfffffjLb0ELj1024ELj4ENS_18Kernel_traits_baseILj7168EfffffjLj1024EEEEELb0ELb1EEEvNS_9BwdParamsE)
        /*0038*/ 	.word	0x0000003f


	//----- nvinfo : EIATTR_FRAME_SIZE
	.align		4
.L_9:
        /*003c*/ 	.byte	0x04, 0x11
        /*003e*/ 	.short	(.L_11 - .L_10)
	.align		4
.L_10:
        /*0040*/ 	.word	index@(_ZN10layer_norm22ln_bwd_finalize_kernelINS_22Kernel_traits_finalizeILj7168EfffffjLb0ELj1024ELj4ENS_18Kernel_traits_baseILj7168EfffffjLj1024EEEEELb0ELb1EEEvNS_9BwdParamsE)
        /*0044*/ 	.word	0x00000000


	//----- nvinfo : EIATTR_REGCOUNT
	.align		4
.L_11:
        /*0048*/ 	.byte	0x04, 0x2f
        /*004a*/ 	.short	(.L_13 - .L_12)
	.align		4
.L_12:
        /*004c*/ 	.word	index@(_ZN10layer_norm31ln_parallel_residual_bwd_kernelINS_13Kernel_traitsIfffffjLj7168ELj1ELj1ELj8ELj16ENS_18Kernel_traits_baseILj7168EfffffjLj256EEEEELb1ELb1ELb0EEEvNS_9BwdParamsE)
        /*0050*/ 	.word	0x000000e0


	//----- nvinfo : EIATTR_FRAME_SIZE
	.align		4
.L_13:
        /*0054*/ 	.byte	0x04, 0x11
        /*0056*/ 	.short	(.L_15 - .L_14)
	.align		4
.L_14:
        /*0058*/ 	.word	index@(_ZN10layer_norm31ln_parallel_residual_bwd_kernelINS_13Kernel_traitsIfffffjLj7168ELj1ELj1ELj8ELj16ENS_18Kernel_traits_baseILj7168EfffffjLj256EEEEELb1ELb1ELb0EEEvNS_9BwdParamsE)
        /*005c*/ 	.word	0x00000000


	//----- nvinfo : EIATTR_REGCOUNT
	.align		4
.L_15:
        /*0060*/ 	.byte	0x04, 0x2f
        /*0062*/ 	.short	(.L_17 - .L_16)
	.align		4
.L_16:
        /*0064*/ 	.word	index@(_ZN10layer_norm40ln_parallel_residual_bwd_finalize_kernelINS_22Kernel_traits_finalizeILj7168EfffffjLb0ELj1024ELj4ENS_18Kernel_traits_baseILj7168EfffffjLj1024EEEEELb0EEEvNS_9BwdParamsE)
        /*0068*/ 	.word	0x00000020


	//----- nvinfo : EIATTR_FRAME_SIZE
	.align		4
.L_17:
        /*006c*/ 	.byte	0x04, 0x11
        /*006e*/ 	.short	(.L_19 - .L_18)
	.align		4
.L_18:
        /*0070*/ 	.word	index@(_ZN10layer_norm40ln_parallel_residual_bwd_finalize_kernelINS_22Kernel_traits_finalizeILj7168EfffffjLb0ELj1024ELj4ENS_18Kernel_traits_baseILj7168EfffffjLj1024EEEEELb0EEEvNS_9BwdParamsE)
        /*0074*/ 	.word	0x00000000


	//----- nvinfo : EIATTR_REGCOUNT
	.align		4
.L_19:
        /*0078*/ 	.byte	0x04, 0x2f
        /*007a*/ 	.short	(.L_21 - .L_20)
	.align		4
.L_20:
        /*007c*/ 	.word	index@(_ZN10layer_norm22ln_bwd_finalize_kernelINS_22Kernel_traits_finalizeILj7168EfffffjLb0ELj1024ELj4ENS_18Kernel_traits_baseILj7168EfffffjLj1024EEEEELb0ELb0EEEvNS_9BwdParamsE)
        /*0080*/ 	.word	0x0000003f


	//----- nvinfo : EIATTR_FRAME_SIZE
	.align		4
.L_21:
        /*0084*/ 	.byte	0x04, 0x11
        /*0086*/ 	.short	(.L_23 - .L_22)
	.align		4
.L_22:
        /*0088*/ 	.word	index@(_ZN10layer_norm22ln_bwd_finalize_kernelINS_22Kernel_traits_finalizeILj7168EfffffjLb0ELj1024ELj4ENS_18Kernel_traits_baseILj7168EfffffjLj1024EEEEELb0ELb0EEEvNS_9BwdParamsE)
        /*008c*/ 	.word	0x00000000


	//----- nvinfo : EIATTR_REGCOUNT
	.align		4
.L_23:
        /*0090*/ 	.byte	0x04, 0x2f
        /*0092*/ 	.short	(.L_25 - .L_24)
	.align		4
.L_24:
        /*0094*/ 	.word	index@(_ZN10layer_norm31ln_parallel_residual_bwd_kernelINS_13Kernel_traitsIfffffjLj7168ELj1ELj1ELj8ELj16ENS_18Kernel_traits_baseILj7168EfffffjLj256EEEEELb1ELb0ELb1EEEvNS_9BwdParamsE)
        /*0098*/ 	.word	0x000000ff


	//----- nvinfo : EIATTR_FRAME_SIZE
	.align		4
.L_25:
        /*009c*/ 	.byte	0x04, 0x11
        /*009e*/ 	.short	(.L_27 - .L_26)
	.align		4
.L_26:
        /*00a0*/ 	.word	index@(_ZN10layer_norm31ln_parallel_residual_bwd_kernelINS_13Kernel_traitsIfffffjLj7168ELj1ELj1ELj8ELj16ENS_18Kernel_traits_baseILj7168EfffffjLj256EEEEELb1ELb0ELb1EEEvNS_9BwdParamsE)
        /*00a4*/ 	.word	0x000000b0


	//----- nvinfo : EIATTR_REGCOUNT
	.align		4
.L_27:
        /*00a8*/ 	.byte	0x04, 0x2f
        /*00aa*/ 	.short	(.L_29 - .L_28)
	.align		4
.L_28:
        /*00ac*/ 	.word	index@(_ZN10layer_norm31ln_parallel_residual_bwd_kernelINS_13Kernel_traitsIfffffjLj7168ELj1ELj1ELj8ELj16ENS_18Kernel_traits_baseILj7168EfffffjLj256EEEEELb1ELb0ELb0EEEvNS_9BwdParamsE)
        /*00b0*/ 	.word	0x000000ff


	//----- nvinfo : EIATTR_FRAME_SIZE
	.align		4
.L_29:
        /*00b4*/ 	.byte	0x04, 0x11
        /*00b6*/ 	.short	(.L_31 - .L_30)
	.align		4
.L_30:
        /*00b8*/ 	.word	index@(_ZN10layer_norm31ln_parallel_residual_bwd_kernelINS_13Kernel_traitsIfffffjLj7168ELj1ELj1ELj8ELj16ENS_18Kernel_traits_baseILj7168EfffffjLj256EEEEELb1ELb0ELb0EEEvNS_9BwdParamsE)
        /*00bc*/ 	.word	0x000000b0


	//----- nvinfo : EIATTR_REGCOUNT
	.align		4
.L_31:
        /*00c0*/ 	.byte	0x04, 0x2f
        /*00c2*/ 	.short	(.L_33 - .L_32)
	.align		4
.L_32:
        /*00c4*/ 	.word	index@(_ZN10layer_norm31ln_parallel_residual_bwd_kernelINS_13Kernel_traitsIfffffjLj7168ELj1ELj1ELj8ELj16ENS_18Kernel_traits_baseILj7168EfffffjLj256EEEEELb0ELb1ELb1EEEvNS_9BwdParamsE)
        /*00c8*/ 	.word	0x000000e9


	//----- nvinfo : EIATTR_FRAME_SIZE
	.align		4
.L_33:
        /*00cc*/ 	.byte	0x04, 0x11
        /*00ce*/ 	.short	(.L_35 - .L_34)
	.align		4
.L_34:
        /*00d0*/ 	.word	index@(_ZN10layer_norm31ln_parallel_residual_bwd_kernelINS_13Kernel_traitsIfffffjLj7168ELj1ELj1ELj8ELj16ENS_18Kernel_traits_baseILj7168EfffffjLj256EEEEELb0ELb1ELb1EEEvNS_9BwdParamsE)
        /*00d4*/ 	.word	0x00000000


	//----- nvinfo : EIATTR_REGCOUNT
	.align		4
.L_35:
        /*00d8*/ 	.byte	0x04, 0x2f
        /*00da*/ 	.short	(.L_37 - .L_36)
	.align		4
.L_36:
        /*00dc*/ 	.word	index@(_ZN10layer_norm31ln_parallel_residual_bwd_kernelINS_13Kernel_traitsIfffffjLj7168ELj1ELj1ELj8ELj16ENS_18Kernel_traits_baseILj7168EfffffjLj256EEEEELb0ELb1ELb0EEEvNS_9BwdParamsE)
        /*00e0*/ 	.word	0x000000cd


	//----- nvinfo : EIATTR_FRAME_SIZE
	.align		4
.L_37:
        /*00e4*/ 	.byte	0x04, 0x11
        /*00e6*/ 	.short	(.L_39 - .L_38)
	.align		4
.L_38:
        /*00e8*/ 	.word	index@(_ZN10layer_norm31ln_parallel_residual_bwd_kernelINS_13Kernel_traitsIfffffjLj7168ELj1ELj1ELj8ELj16ENS_18Kernel_traits_baseILj7168EfffffjLj256EEEEELb0ELb1ELb0EEEvNS_9BwdParamsE)
        /*00ec*/ 	.word	0x00000000


	//----- nvinfo : EIATTR_REGCOUNT
	.align		4
.L_39:
        /*00f0*/ 	.byte	0x04, 0x2f
        /*00f2*/ 	.short	(.L_41 - .L_40)
	.align		4
.L_40:
        /*00f4*/ 	.word	index@(_ZN10layer_norm31ln_parallel_residual_bwd_kernelINS_13Kernel_traitsIfffffjLj7168ELj1ELj1ELj8ELj16ENS_18Kernel_traits_baseILj7168EfffffjLj256EEEEELb0ELb0ELb1EEEvNS_9BwdParamsE)
        /*00f8*/ 	.word	0x000000ff


	//----- nvinfo : EIATTR_FRAME_SIZE
	.align		4
.L_41:
        /*00fc*/ 	.byte	0x04, 0x11
        /*00fe*/ 	.short	(.L_43 - .L_42)
	.align		4
.L_42:
        /*0100*/ 	.word	index@(_ZN10layer_norm31ln_parallel_residual_bwd_kernelINS_13Kernel_traitsIfffffjLj7168ELj1ELj1ELj8ELj16ENS_18Kernel_traits_baseILj7168EfffffjLj256EEEEELb0ELb0ELb1EEEvNS_9BwdParamsE)
        /*0104*/ 	.word	0x00000080


	//----- nvinfo : EIATTR_REGCOUNT
	.align		4
.L_43:
        /*0108*/ 	.byte	0x04, 0x2f
        /*010a*/ 	.short	(.L_45 - .L_44)
	.align		4
.L_44:
        /*010c*/ 	.word	index@(_ZN10layer_norm31ln_parallel_residual_bwd_kernelINS_13Kernel_traitsIfffffjLj7168ELj1ELj1ELj8ELj16ENS_18Kernel_traits_baseILj7168EfffffjLj256EEEEELb0ELb0ELb0EEEvNS_9BwdParamsE)
        /*0110*/ 	.word	0x000000ff


	//----- nvinfo : EIATTR_FRAME_SIZE
	.align		4
.L_45:
        /*0114*/ 	.byte	0x04, 0x11
        /*0116*/ 	.short	(.L_47 - .L_46)
	.align		4
.L_46:
        /*0118*/ 	.word	index@(_ZN10layer_norm31ln_parallel_residual_bwd_kernelINS_13Kernel_traitsIfffffjLj7168ELj1ELj1ELj8ELj16ENS_18Kernel_traits_baseILj7168EfffffjLj256EEEEELb0ELb0ELb0EEEvNS_9BwdParamsE)
        /*011c*/ 	.word	0x00000080


	//----- nvinfo : EIATTR_REGCOUNT
	.align		4
.L_47:
        /*0120*/ 	.byte	0x04, 0x2f
        /*0122*/ 	.short	(.L_49 - .L_48)
	.align		4
.L_48:
        /*0124*/ 	.word	index@(_ZN10layer_norm31ln_parallel_residual_bwd_kernelINS_13Kernel_traitsI6__halfffffjLj7168ELj1ELj1ELj8ELj16ENS_18Kernel_traits_baseILj7168ES2_ffffjLj256EEEEELb1ELb1ELb1EEEvNS_9BwdParamsE)
        /*0128*/ 	.word	0x000000f1


	//----- nvinfo : EIATTR_FRAME_SIZE
	.align		4
.L_49:
        /*012c*/ 	.byte	0x04, 0x11
        /*012e*/ 	.short	(.L_51 - .L_50)
	.align		4
.L_50:
        /*0130*/ 	.word	index@(_ZN10layer_norm31ln_parallel_residual_bwd_kernelINS_13Kernel_traitsI6__halfffffjLj7168ELj1ELj1ELj8ELj16ENS_18Kernel_traits_baseILj7168ES2_ffffjLj256EEEEELb1ELb1ELb1EEEvNS_9BwdParamsE)
        /*0134*/ 	.word	0x00000000


	//----- nvinfo : EIATTR_REGCOUNT
	.align		4
.L_51:
        /*0138*/ 	.byte	0x04, 0x2f
        /*013a*/ 	.short	(.L_53 - .L_52)
	.align		4
.L_52:
        /*013c*/ 	.word	index@(_ZN10layer_norm40ln_parallel_residual_bwd_finalize_kernelINS_22Kernel_traits_finalizeILj7168E6__halfffffjLb0ELj1024ELj4ENS_18Kernel_traits_baseILj7168ES2_ffffjLj1024EEEEELb1EEEvNS_9BwdParamsE)
        /*0140*/ 	.word	0x00000020


	//----- nvinfo : EIATTR_FRAME_SIZE
	.align		4
.L_53:
        /*0144*/ 	.byte	0x04, 0x11
        /*0146*/ 	.short	(.L_55 - .L_54)
	.align		4
.L_54:
        /*0148*/ 	.word	index@(_ZN10layer_norm40ln_parallel_residual_bwd_finalize_kernelINS_22Kernel_traits_finalizeILj7168E6__halfffffjLb0ELj1024ELj4ENS_18Kernel_traits_baseILj7168ES2_ffffjLj1024EEEEELb1EEEvNS_9BwdParamsE)
        /*014c*/ 	.word	0x00000000


	//----- nvinfo : EIATTR_REGCOUNT
	.align		4
.L_55:
        /*0150*/ 	.byte	0x04, 0x2f
        /*0152*/ 	.short	(.L_57 - .L_56)
	.align		4
.L_56:
        /*0154*/ 	.word	index@(_ZN10layer_norm22ln_bwd_finalize_kernelINS_22Kernel_traits_finalizeILj7168E6__halfffffjLb0ELj1024ELj4ENS_18Kernel_traits_baseILj7168ES2_ffffjLj1024EEEEELb0ELb1EEEvNS_9BwdParamsE)
        /*0158*/ 	.word	0x0000003f


	//----- nvinfo : EIATTR_FRAME_SIZE
	.align		4
.L_57:
        /*015c*/ 	.byte	0x04, 0x11
        /*015e*/ 	.short	(.L_59 - .L_58)
	.align		4
.L_58:
        /*0160*/ 	.word	index@(_ZN10layer_norm22ln_bwd_finalize_kernelINS_22Kernel_traits_finalizeILj7168E6__halfffffjLb0ELj1024ELj4ENS_18Kernel_traits_baseILj7168ES2_ffffjLj1024EEEEELb0ELb1EEEvNS_9BwdParamsE)
        /*0164*/ 	.word	0x00000000


	//----- nvinfo : EIATTR_REGCOUNT
	.align		4
.L_59:
        /*0168*/ 	.byte	0x04, 0x2f
        /*016a*/ 	.short	(.L_61 - .L_60)
	.align		4
.L_60:
        /*016c*/ 	.word	index@(_ZN10layer_norm31ln_parallel_residual_bwd_kernelINS_13Kernel_traitsI6__halfffffjLj7168ELj1ELj1ELj8ELj16ENS_18Kernel_traits_baseILj7168ES2_ffffjLj256EEEEELb1ELb1ELb0EEEvNS_9BwdParamsE)
        /*0170*/ 	.word	0x000000ce


	//----- nvinfo : EIATTR_FRAME_SIZE
	.align		4
.L_61:
        /*0174*/ 	.byte	0x04, 0x11
        /*0176*/ 	.short	(.L_63 - .L_62)
	.align		4
.L_62:
        /*0178*/ 	.word	index@(_ZN10layer_norm31ln_parallel_residual_bwd_kernelINS_13Kernel_traitsI6__halfffffjLj7168ELj1ELj1ELj8ELj16ENS_18Kernel_traits_baseILj7168ES2_ffffjLj256EEEEELb1ELb1ELb0EEEvNS_9BwdParamsE)
        /*017c*/ 	.word	0x00000000


	//----- nvinfo : EIATTR_REGCOUNT
	.align		4
.L_63:
        /*0180*/ 	.byte	0x04, 0x2f
        /*0182*/ 	.short	(.L_65 - .L_64)
	.align		4
.L_64:
        /*0184*/ 	.word	index@(_ZN10layer_norm40ln_parallel_residual_bwd_finalize_kernelINS_22Kernel_traits_finalizeILj7168E6__halfffffjLb0ELj1024ELj4ENS_18Kernel_traits_baseILj7168ES2_ffffjLj1024EEEEELb0EEEvNS_9BwdParamsE)
        /*0188*/ 	.word	0x00000020


	//----- nvinfo : EIATTR_FRAME_SIZE
	.align		4
.L_65:
        /*018c*/ 	.byte	0x04, 0x11
        /*018e*/ 	.short	(.L_67 - .L_66)
	.align		4
.L_66:
        /*0190*/ 	.word	index@(_ZN10layer_norm40ln_parallel_residual_bwd_finalize_kernelINS_22Kernel_traits_finalizeILj7168E6__halfffffjLb0ELj1024ELj4ENS_18Kernel_traits_baseILj7168ES2_ffffjLj1024EEEEELb0EEEvNS_9BwdParamsE)
        /*0194*/ 	.word	0x00000000


	//----- nvinfo : EIATTR_REGCOUNT
	.align		4
.L_67:
        /*0198*/ 	.byte	0x04, 0x2f
        /*019a*/ 	.short	(.L_69 - .L_68)
	.align		4
.L_68:
        /*019c*/ 	.word	index@(_ZN10layer_norm22ln_bwd_finalize_kernelINS_22Kernel_traits_finalizeILj7168E6__halfffffjLb0ELj1024ELj4ENS_18Kernel_traits_baseILj7168ES2_ffffjLj1024EEEEELb0ELb0EEEvNS_9BwdParamsE)
        /*01a0*/ 	.word	0x0000003f


	//----- nvinfo : EIATTR_FRAME_SIZE
	.align		4
.L_69:
        /*01a4*/ 	.byte	0x04, 0x11
        /*01a6*/ 	.short	(.L_71 - .L_70)
	.align		4
.L_70:
        /*01a8*/ 	.word	index@(_ZN10layer_norm22ln_bwd_finalize_kernelINS_22Kernel_traits_finalizeILj7168E6__halfffffjLb0ELj1024ELj4ENS_18Kernel_traits_baseILj7168ES2_ffffjLj1024EEEEELb0ELb0EEEvNS_9BwdParamsE)
        /*01ac*/ 	.word	0x00000000


	//----- nvinfo : EIATTR_REGCOUNT
	.align		4
.L_71:
        /*01b0*/ 	.byte	0x04, 0x2f
        /*01b2*/ 	.short	(.L_73 - .L_72)
	.align		4
.L_72:
        /*01b4*/ 	.word	index@(_ZN10layer_norm31ln_parallel_residual_bwd_kernelINS_13Kernel_traitsI6__halfffffjLj7168ELj1ELj1ELj8ELj16ENS_18Kernel_traits_baseILj7168ES2_ffffjLj256EEEEELb1ELb0ELb1EEEvNS_9BwdParamsE)
        /*01b8*/ 	.word	0x000000ff


	//----- nvinfo : EIATTR_FRAME_SIZE
	.align		4
.L_73:
        /*01bc*/ 	.byte	0x04, 0x11
        /*01be*/ 	.short	(.L_75 - .L_74)
	.align		4
.L_74:
        /*01c0*/ 	.word	index@(_ZN10layer_norm31ln_parallel_residual_bwd_kernelINS_13Kernel_traitsI6__halfffffjLj7168ELj1ELj1ELj8ELj16ENS_18Kernel_traits_baseILj7168ES2_ffffjLj256EEEEELb1ELb0ELb1EEEvNS_9BwdParamsE)
        /*01c4*/ 	.word	0x000000b0


	//----- nvinfo : EIATTR_REGCOUNT
	.align		4
.L_75:
        /*01c8*/ 	.byte	0x04, 0x2f
        /*01ca*/ 	.short	(.L_77 - .L_76)
	.align		4
.L_76:
        /*01cc*/ 	.word	index@(_ZN10layer_norm31ln_parallel_residual_bwd_kernelINS_13Kernel_traitsI6__halfffffjLj7168ELj1ELj1ELj8ELj16ENS_18Kernel_traits_baseILj7168ES2_ffffjLj256EEEEELb1ELb0ELb0EEEvNS_9BwdParamsE)
        /*01d0*/ 	.word	0x000000ff


	//----- nvinfo : EIATTR_FRAME_SIZE
	.align		4
.L_77:
        /*01d4*/ 	.byte	0x04, 0x11
        /*01d6*/ 	.short	(.L_79 - .L_78)
	.align		4
.L_78:
        /*01d8*/ 	.word	index@(_ZN10layer_norm31ln_parallel_residual_bwd_kernelINS_13Kernel_traitsI6__halfffffjLj7168ELj1ELj1ELj8ELj16ENS_18Kernel_traits_baseILj7168ES2_ffffjLj256EEEEELb1ELb0ELb0EEEvNS_9BwdParamsE)
        /*01dc*/ 	.word	0x00000030


	//----- nvinfo : EIATTR_REGCOUNT
	.align		4
.L_79:
        /*01e0*/ 	.byte	0x04, 0x2f
        /*01e2*/ 	.short	(.L_81 - .L_80)
	.align		4
.L_80:
        /*01e4*/ 	.word	index@(_ZN10layer_norm31ln_parallel_residual_bwd_kernelINS_13Kernel_traitsI6__halfffffjLj7168ELj1ELj1ELj8ELj16ENS_18Kernel_traits_baseILj7168ES2_ffffjLj256EEEEELb0ELb1ELb1EEEvNS_9BwdParamsE)
        /*01e8*/ 	.word	0x000000e9


	//----- nvinfo : EIATTR_FRAME_SIZE
	.align		4
.L_81:
        /*01ec*/ 	.byte	0x04, 0x11
        /*01ee*/ 	.short	(.L_83 - .L_82)
	.align		4
.L_82:
        /*01f0*/ 	.word	index@(_ZN10layer_norm31ln_parallel_residual_bwd_kernelINS_13Kernel_traitsI6__halfffffjLj7168ELj1ELj1ELj8ELj16ENS_18Kernel_traits_baseILj7168ES2_ffffjLj256EEEEELb0ELb1ELb1EEEvNS_9BwdParamsE)
        /*01f4*/ 	.word	0x00000000


	//----- nvinfo : EIATTR_REGCOUNT
	.align		4
.L_83:
        /*01f8*/ 	.byte	0x04, 0x2f
        /*01fa*/ 	.short	(.L_85 - .L_84)
	.align		4
.L_84:
        /*01fc*/ 	.word	index@(_ZN10layer_norm31ln_parallel_residual_bwd_kernelINS_13Kernel_traitsI6__halfffffjLj7168ELj1ELj1ELj8ELj16ENS_18Kernel_traits_baseILj7168ES2_ffffjLj256EEEEELb0ELb1ELb0EEEvNS_9BwdParamsE)
        /*0200*/ 	.word	0x000000be


	//----- nvinfo : EIATTR_FRAME_SIZE
	.align		4
.L_85:
        /*0204*/ 	.byte	0x04, 0x11
        /*0206*/ 	.short	(.L_87 - .L_86)
	.align		4
.L_86:
        /*0208*/ 	.word	index@(_ZN10layer_norm31ln_parallel_residual_bwd_kernelINS_13Kernel_traitsI6__halfffffjLj7168ELj1ELj1ELj8ELj16ENS_18Kernel_traits_baseILj7168ES2_ffffjLj256EEEEELb0ELb1ELb0EEEvNS_9BwdParamsE)
        /*020c*/ 	.word	0x00000000


	//----- nvinfo : EIATTR_REGCOUNT
	.align		4
.L_87:
        /*0210*/ 	.byte	0x04, 0x2f
        /*0212*/ 	.short	(.L_89 - .L_88)
	.align		4
.L_88:
        /*0214*/ 	.word	index@(_ZN10layer_norm31ln_parallel_residual_bwd_kernelINS_13Kernel_traitsI6__halfffffjLj7168ELj1ELj1ELj8ELj16ENS_18Kernel_traits_baseILj7168ES2_ffffjLj256EEEEELb0ELb0ELb1EEEvNS_9BwdParamsE)
        /*0218*/ 	.word	0x000000ff


	//----- nvinfo : EIATTR_FRAME_SIZE
	.align		4
.L_89:
        /*021c*/ 	.byte	0x04, 0x11
        /*021e*/ 	.short	(.L_91 - .L_90)
	.align		4
.L_90:
        /*0220*/ 	.word	index@(_ZN10layer_norm31ln_parallel_residual_bwd_kernelINS_13Kernel_traitsI6__halfffffjLj7168ELj1ELj1ELj8ELj16ENS_18Kernel_traits_baseILj7168ES2_ffffjLj256EEEEELb0ELb0ELb1EEEvNS_9BwdParamsE)
        /*0224*/ 	.word	0x00000088


	//----- nvinfo : EIATTR_REGCOUNT
	.align		4
.L_91:
        /*0228*/ 	.byte	0x04, 0x2f
        /*022a*/ 	.short	(.L_93 - .L_92)
	.align		4
.L_92:
        /*022c*/ 	.word	index@(_ZN10layer_norm31ln_parallel_residual_bwd_kernelINS_13Kernel_traitsI6__halfffffjLj7168ELj1ELj1ELj8ELj16ENS_18Kernel_traits_baseILj7168ES2_ffffjLj256EEEEELb0ELb0ELb0EEEvNS_9BwdParamsE)
        /*0230*/ 	.word	0x000000ff


	//----- nvinfo : EIATTR_FRAME_SIZE
	.align		4
.L_93:
        /*0234*/ 	.byte	0x04, 0x11
        /*0236*/ 	.short	(.L_95 - .L_94)
	.align		4
.L_94:
        /*0238*/ 	.word	index@(_ZN10layer_norm31ln_parallel_residual_bwd_kernelINS_13Kernel_traitsI6__halfffffjLj7168ELj1ELj1ELj8ELj16ENS_18Kernel_traits_baseILj7168ES2_ffffjLj256EEEEELb0ELb0ELb0EEEvNS_9BwdParamsE)
        /*023c*/ 	.word	0x00000008


	//----- nvinfo : EIATTR_REGCOUNT
	.align		4
.L_95:
        /*0240*/ 	.byte	0x04, 0x2f
        /*0242*/ 	.short	(.L_97 - .L_96)
	.align		4
.L_96:
        /*0244*/ 	.word	index@(_ZN10layer_norm31ln_parallel_residual_bwd_kernelINS_13Kernel_traitsIf6__halffS2_fjLj7168ELj1ELj1ELj8ELj8ENS_18Kernel_traits_baseILj7168EfS2_fS2_fjLj256EEEEELb1ELb1ELb1EEEvNS_9BwdParamsE)
        /*0248*/ 	.word	0x000000f3


	//----- nvinfo : EIATTR_FRAME_SIZE
	.align		4
.L_97:
        /*024c*/ 	.byte	0x04, 0x11
        /*024e*/ 	.short	(.L_99 - .L_98)
	.align		4
.L_98:
        /*0250*/ 	.word	index@(_ZN10layer_norm31ln_parallel_residual_bwd_kernelINS_13Kernel_traitsIf6__halffS2_fjLj7168ELj1ELj1ELj8ELj8ENS_18Kernel_traits_baseILj7168EfS2_fS2_fjLj256EEEEELb1ELb1ELb1EEEvNS_9BwdParamsE)
        /*0254*/ 	.word	0x00000000


	//----- nvinfo : EIATTR_REGCOUNT
	.align		4
.L_99:
        /*0258*/ 	.byte	0x04, 0x2f
        /*025a*/ 	.short	(.L_101 - .L_100)
	.align		4
.L_100:
        /*025c*/ 	.word	index@(_ZN10layer_norm40ln_parallel_residual_bwd_finalize_kernelINS_22Kernel_traits_finalizeILj7168Ef6__halffS2_fjLb0ELj1024ELj4ENS_18Kernel_traits_baseILj7168EfS2_fS2_fjLj1024EEEEELb1EEEvNS_9BwdParamsE)
        /*0260*/ 	.word	0x00000020


	//----- nvinfo : EIATTR_FRAME_SIZE
	.align		4
.L_101:
        /*0264*/ 	.byte	0x04, 0x11
        /*0266*/ 	.short	(.L_103 - .L_102)
	.align		4
.L_102:
        /*0268*/ 	.word	index@(_ZN10layer_norm40ln_parallel_residual_bwd_finalize_kernelINS_22Kernel_traits_finalizeILj7168Ef6__halffS2_fjLb0ELj1024ELj4ENS_18Kernel_traits_baseILj7168EfS2_fS2_fjLj1024EEEEELb1EEEvNS_9BwdParamsE)
        /*026c*/ 	.word	0x00000000


	//----- nvinfo : EIATTR_REGCOUNT
	.align		4
.L_103:
        /*0270*/ 	.byte	0x04, 0x2f
        /*0272*/ 	.short	(.L_105 - .L_104)
	.align		4
.L_104:
        /*0274*/ 	.word	index@(_ZN10layer_norm22ln_bwd_finalize_kernelINS_22Kernel_traits_finalizeILj7168Ef6__halffS2_fjLb0ELj1024ELj4ENS_18Kernel_traits_baseILj7168EfS2_fS2_fjLj1024EEEEELb0ELb1EEEvNS_9BwdParamsE)
        /*0278*/ 	.word	0x0000003f


	//----- nvinfo : EIATTR_FRAME_SIZE
	.align		4
.L_105:
        /*027c*/ 	.byte	0x04, 0x11
        /*027e*/ 	.short	(.L_107 - .L_106)
	.align		4
.L_106:
        /*0280*/ 	.word	index@(_ZN10layer_norm22ln_bwd_finalize_kernelINS_22Kernel_traits_finalizeILj7168Ef6__halffS2_fjLb0ELj1024ELj4ENS_18Kernel_traits_baseILj7168EfS2_fS2_fjLj1024EEEEELb0ELb1EEEvNS_9BwdParamsE)
        /*0284*/ 	.word	0x00000000


	//----- nvinfo : EIATTR_REGCOUNT
	.align		4
.L_107:
        /*0288*/ 	.byte	0x04, 0x2f
        /*028a*/ 	.short	(.L_109 - .L_108)
	.align		4
.L_108:
        /*028c*/ 	.word	index@(_ZN10layer_norm31ln_parallel_residual_bwd_kernelINS_13Kernel_traitsIf6__halffS2_fjLj7168ELj1ELj1ELj8ELj8ENS_18Kernel_traits_baseILj7168EfS2_fS2_fjLj256EEEEELb1ELb1ELb0EEEvNS_9BwdParamsE)
        /*0290*/ 	.word	0x000000da


	//----- nvinfo : EIATTR_FRAME_SIZE
	.align		4
.L_109:
        /*0294*/ 	.byte	0x04, 0x11
        /*0296*/ 	.short	(.L_111 - .L_110)
	.align		4
.L_110:
        /*0298*/ 	.word	index@(_ZN10layer_norm31ln_parallel_residual_bwd_kernelINS_13Kernel_traitsIf6__halffS2_fjLj7168ELj1ELj1ELj8ELj8ENS_18Kernel_traits_baseILj7168EfS2_fS2_fjLj256EEEEELb1ELb1ELb0EEEvNS_9BwdParamsE)
        /*029c*/ 	.word	0x00000000


	//----- nvinfo : EIATTR_REGCOUNT
	.align		4
.L_111:
        /*02a0*/ 	.byte	0x04, 0x2f
        /*02a2*/ 	.short	(.L_113 - .L_112)
	.align		4
.L_112:
        /*02a4*/ 	.word	index@(_ZN10layer_norm40ln_parallel_residual_bwd_finalize_kernelINS_22Kernel_traits_finalizeILj7168Ef6__halffS2_fjLb0ELj1024ELj4ENS_18Kernel_traits_baseILj7168EfS2_fS2_fjLj1024EEEEELb0EEEvNS_9BwdParamsE)
        /*02a8*/ 	.word	0x00000020


	//----- nvinfo : EIATTR_FRAME_SIZE
	.align		4
.L_113:
        /*02ac*/ 	.byte	0x04, 0x11
        /*02ae*/ 	.short	(.L_115 - .L_114)
	.align		4
.L_114:
        /*02b0*/ 	.word	index@(_ZN10layer_norm40ln_parallel_residual_bwd_finalize_kernelINS_22Kernel_traits_finalizeILj7168Ef6__halffS2_fjLb0ELj1024ELj4ENS_18Kernel_traits_baseILj7168EfS2_fS2_fjLj1024EEEEELb0EEEvNS_9BwdParamsE)
        /*02b4*/ 	.word	0x00000000


	//----- nvinfo : EIATTR_REGCOUNT
	.align		4
.L_115:
        /*02b8*/ 	.byte	0x04, 0x2f
        /*02ba*/ 	.short	(.L_117 - .L_116)
	.align		4
.L_116:
        /*02bc*/ 	.word	index@(_ZN10layer_norm22ln_bwd_finalize_kernelINS_22Kernel_traits_finalizeILj7168Ef6__halffS2_fjLb0ELj1024ELj4ENS_18Kernel_traits_baseILj7168EfS2_fS2_fjLj1024EEEEELb0ELb0EEEvNS_9BwdParamsE)
        /*02c0*/ 	.word	0x0000003f


	//----- nvinfo : EIATTR_FRAME_SIZE
	.align		4
.L_117:
        /*02c4*/ 	.byte	0x04, 0x11
        /*02c6*/ 	.short	(.L_119 - .L_118)
	.align		4
.L_118:
        /*02c8*/ 	.word	index@(_ZN10layer_norm22ln_bwd_finalize_kernelINS_22Kernel_traits_finalizeILj7168Ef6__halffS2_fjLb0ELj1024ELj4ENS_18Kernel_traits_baseILj7168EfS2_fS2_fjLj1024EEEEELb0ELb0EEEvNS_9BwdParamsE)
        /*02cc*/ 	.word	0x00000000


	//----- nvinfo : EIATTR_REGCOUNT
	.align		4
.L_119:
        /*02d0*/ 	.byte	0x04, 0x2f
        /*02d2*/ 	.short	(.L_121 - .L_120)
	.align		4
.L_120:
        /*02d4*/ 	.word	index@(_ZN10layer_norm31ln_parallel_residual_bwd_kernelINS_13Kernel_traitsIf6__halffS2_fjLj7168ELj1ELj1ELj8ELj8ENS_18Kernel_traits_baseILj7168EfS2_fS2_fjLj256EEEEELb1ELb0ELb1EEEvNS_9BwdParamsE)
        /*02d8*/ 	.word	0x000000ff


	//----- nvinfo : EIATTR_FRAME_SIZE
	.align		4
.L_121:
        /*02dc*/ 	.byte	0x04, 0x11
        /*02de*/ 	.short	(.L_123 - .L_122)
	.align		4
.L_122:
        /*02e0*/ 	.word	index@(_ZN10layer_norm31ln_parallel_residual_bwd_kernelINS_13Kernel_traitsIf6__halffS2_fjLj7168ELj1ELj1ELj8ELj8ENS_18Kernel_traits_baseILj7168EfS2_fS2_fjLj256EEEEELb1ELb0ELb1EEEvNS_9BwdParamsE)
        /*02e4*/ 	.word	0x000000a8


	//----- nvinfo : EIATTR_REGCOUNT
	.align		4
.L_123:
        /*02e8*/ 	.byte	0x04, 0x2f
        /*02ea*/ 	.short	(.L_125 - .L_124)
	.align		4
.L_124:
        /*02ec*/ 	.word	index@(_ZN10layer_norm31ln_parallel_residual_bwd_kernelINS_13Kernel_traitsIf6__halffS2_fjLj7168ELj1ELj1ELj8ELj8ENS_18Kernel_traits_baseILj7168EfS2_fS2_fjLj256EEEEELb1ELb0ELb0EEEvNS_9BwdParamsE)
        /*02f0*/ 	.word	0x000000ff


	//----- nvinfo : EIATTR_FRAME_SIZE
	.align		4
.L_125:
        /*02f4*/ 	.byte	0x04, 0x11
        /*02f6*/ 	.short	(.L_127 - .L_126)
	.align		4
.L_126:
        /*02f8*/ 	.word	index@(_ZN10layer_norm31ln_parallel_residual_bwd_kernelINS_13Kernel_traitsIf6__halffS2_fjLj7168ELj1ELj1ELj8ELj8ENS_18Kernel_traits_baseILj7168EfS2_fS2_fjLj256EEEEELb1ELb0ELb0EEEvNS_9BwdParamsE)
        /*02fc*/ 	.word	0x00000098


	//----- nvinfo : EIATTR_REGCOUNT
	.align		4
.L_127:
        /*0300*/ 	.byte	0x04, 0x2f
        /*0302*/ 	.short	(.L_129 - .L_128)
	.align		4
.L_128:
        /*0304*/ 	.word	index@(_ZN10layer_norm31ln_parallel_residual_bwd_kernelINS_13Kernel_traitsIf6__halffS2_fjLj7168ELj1ELj1ELj8ELj8ENS_18Kernel_traits_baseILj7168EfS2_fS2_fjLj256EEEEELb0ELb1ELb1EEEvNS_9BwdParamsE)
        /*0308*/ 	.word	0x000000e6


	//----- nvinfo : EIATTR_FRAME_SIZE
	.align		4
.L_129:
        /*030c*/ 	.byte	0x04, 0x11
        /*030e*/ 	.short	(.L_131 - .L_130)
	.align		4
.L_130:
        /*0310*/ 	.word	index@(_ZN10layer_norm31ln_parallel_residual_bwd_kernelINS_13Kernel_traitsIf6__halffS2_fjLj7168ELj1ELj1ELj8ELj8ENS_18Kernel_traits_baseILj7168EfS2_fS2_fjLj256EEEEELb0ELb1ELb1EEEvNS_9BwdParamsE)
        /*0314*/ 	.word	0x00000000


	//----- nvinfo : EIATTR_REGCOUNT
	.align		4
.L_131:
        /*0318*/ 	.byte	0x04, 0x2f
        /*031a*/ 	.short	(.L_133 - .L_132)
	.align		4
.L_132:
        /*031c*/ 	.word	index@(_ZN10layer_norm31ln_parallel_residual_bwd_kernelINS_13Kernel_traitsIf6__halffS2_fjLj7168ELj1ELj1ELj8ELj8ENS_18Kernel_traits_baseILj7168EfS2_fS2_fjLj256EEEEELb0ELb1ELb0EEEvNS_9BwdParamsE)
        /*0320*/ 	.word	0x000000cc


	//----- nvinfo : EIATTR_FRAME_SIZE
	.align		4
.L_133:
        /*0324*/ 	.byte	0x04, 0x11
        /*0326*/ 	.short	(.L_135 - .L_134)
	.align		4
.L_134:
        /*0328*/ 	.word	index@(_ZN10layer_norm31ln_parallel_residual_bwd_kernelINS_13Kernel_traitsIf6__halffS2_fjLj7168ELj1ELj1ELj8ELj8ENS_18Kernel_traits_baseILj7168EfS2_fS2_fjLj256EEEEELb0ELb1ELb0EEEvNS_9BwdParamsE)
        /*032c*/ 	.word	0x00000000


	//----- nvinfo : EIATTR_REGCOUNT
	.align		4
.L_135:
        /*0330*/ 	.byte	0x04, 0x2f
        /*0332*/ 	.short	(.L_137 - .L_136)
	.align		4
.L_136:
        /*0334*/ 	.word	index@(_ZN10layer_norm31ln_parallel_residual_bwd_kernelINS_13Kernel_traitsIf6__halffS2_fjLj7168ELj1ELj1ELj8ELj8ENS_18Kernel_traits_baseILj7168EfS2_fS2_fjLj256EEEEELb0ELb0ELb1EEEvNS_9BwdParamsE)
        /*0338*/ 	.word	0x000000ff


	//----- nvinfo : EIATTR_FRAME_SIZE
	.align		4
.L_137:
        /*033c*/ 	.byte	0x04, 0x11
        /*033e*/ 	.short	(.L_139 - .L_138)
	.align		4
.L_138:
        /*0340*/ 	.word	index@(_ZN10layer_norm31ln_parallel_residual_bwd_kernelINS_13Kernel_traitsIf6__halffS2_fjLj7168ELj1ELj1ELj8ELj8ENS_18Kernel_traits_baseILj7168EfS2_fS2_fjLj256EEEEELb0ELb0ELb1EEEvNS_9BwdParamsE)
        /*0344*/ 	.word	0x00000068


	//----- nvinfo : EIATTR_REGCOUNT
	.align		4
.L_139:
        /*0348*/ 	.byte	0x04, 0x2f
        /*034a*/ 	.short	(.L_141 - .L_140)
	.align		4
.L_140:
        /*034c*/ 	.word	index@(_ZN10layer_norm31ln_parallel_residual_bwd_kernelINS_13Kernel_traitsIf6__halffS2_fjLj7168ELj1ELj1ELj8ELj8ENS_18Kernel_traits_baseILj7168EfS2_fS2_fjLj256EEEEELb0ELb0ELb0EEEvNS_9BwdParamsE)
        /*0350*/ 	.word	0x000000ff


	//----- nvinfo : EIATTR_FRAME_SIZE
	.align		4
.L_141:
        /*0354*/ 	.byte	0x04, 0x11
        /*0356*/ 	.short	(.L_143 - .L_142)
	.align		4
.L_142:
        /*0358*/ 	.word	index@(_ZN10layer_norm31ln_parallel_residual_bwd_kernelINS_13Kernel_traitsIf6__halffS2_fjLj7168ELj1ELj1ELj8ELj8ENS_18Kernel_traits_baseILj7168EfS2_fS2_fjLj256EEEEELb0ELb0ELb0EEEvNS_9BwdParamsE)
        /*035c*/ 	.word	0x00000050


	//----- nvinfo : EIATTR_REGCOUNT
	.align		4
.L_143:
        /*0360*/ 	.byte	0x04, 0x2f
        /*0362*/ 	.short	(.L_145 - .L_144)
	.align		4
.L_144:
        /*0364*/ 	.word	index@(_ZN10layer_norm31ln_parallel_residual_bwd_kernelINS_13Kernel_traitsI6__halfS2_fS2_fjLj7168ELj1ELj1ELj8ELj8ENS_18Kernel_traits_baseILj7168ES2_S2_fS2_fjLj256EEEEELb1ELb1ELb1EEEvNS_9BwdParamsE)
        /*0368*/ 	.word	0x000000f3


	//----- nvinfo : EIATTR_FRAME_SIZE
	.align		4
.L_145:
        /*036c*/ 	.byte	0x04, 0x11
        /*036e*/ 	.short	(.L_147 - .L_146)
	.align		4
.L_146:
        /*0370*/ 	.word	index@(_ZN10layer_norm31ln_parallel_residual_bwd_kernelINS_13Kernel_traitsI6__halfS2_fS2_fjLj7168ELj1ELj1ELj8ELj8ENS_18Kernel_traits_baseILj7168ES2_S2_fS2_fjLj256EEEEELb1ELb1ELb1EEEvNS_9BwdParamsE)
        /*0374*/ 	.word	0x00000000


	//----- nvinfo : EIATTR_REGCOUNT
	.align		4
.L_147:
        /*0378*/ 	.byte	0x04, 0x2f
        /*037a*/ 	.short	(.L_149 - .L_148)
	.align		4
.L_148:
        /*037c*/ 	.word	index@(_ZN10layer_norm40ln_parallel_residual_bwd_finalize_kernelINS_22Kernel_traits_finalizeILj7168E6__halfS2_fS2_fjLb0ELj1024ELj4ENS_18Kernel_traits_baseILj7168ES2_S2_fS2_fjLj1024EEEEELb1EEEvNS_9BwdParamsE)
        /*0380*/ 	.word	0x00000020


	//----- nvinfo : EIATTR_FRAME_SIZE
	.align		4
.L_149:
        /*0384*/ 	.byte	0x04, 0x11
        /*0386*/ 	.short	(.L_151 - .L_150)
	.align		4
.L_150:
        /*0388*/ 	.word	index@(_ZN10layer_norm40ln_parallel_residual_bwd_finalize_kernelINS_22Kernel_traits_finalizeILj7168E6__halfS2_fS2_fjLb0ELj1024ELj4ENS_18Kernel_traits_baseILj7168ES2_S2_fS2_fjLj1024EEEEELb1EEEvNS_9BwdParamsE)
        /*038c*/ 	.word	0x00000000


	//----- nvinfo : EIATTR_REGCOUNT
	.align		4
.L_151:
        /*0390*/ 	.byte	0x04, 0x2f
        /*0392*/ 	.short	(.L_153 - .L_152)
	.align		4
.L_152:
        /*0394*/ 	.word	index@(_ZN10layer_norm22ln_bwd_finalize_kernelINS_22Kernel_traits_finalizeILj7168E6__halfS2_fS2_fjLb0ELj1024ELj4ENS_18Kernel_traits_baseILj7168ES2_S2_fS2_fjLj1024EEEEELb0ELb1EEEvNS_9BwdParamsE)
        /*0398*/ 	.word	0x0000003f


	//----- nvinfo : EIATTR_FRAME_SIZE
	.align		4
.L_153:
        /*039c*/ 	.byte	0x04, 0x11
        /*039e*/ 	.short	(.L_155 - .L_154)
	.align		4
.L_154:
        /*03a0*/ 	.word	index@(_ZN10layer_norm22ln_bwd_finalize_kernelINS_22Kernel_traits_finalizeILj7168E6__halfS2_fS2_fjLb0ELj1024ELj4ENS_18Kernel_traits_baseILj7168ES2_S2_fS2_fjLj1024EEEEELb0ELb1EEEvNS_9BwdParamsE)
        /*03a4*/ 	.word	0x00000000


	//----- nvinfo : EIATTR_REGCOUNT
	.align		4
.L_155:
        /*03a8*/ 	.byte	0x04, 0x2f
        /*03aa*/ 	.short	(.L_157 - .L_156)
	.align		4
.L_156:
        /*03ac*/ 	.word	index@(_ZN10layer_norm31ln_parallel_residual_bwd_kernelINS_13Kernel_traitsI6__halfS2_fS2_fjLj7168ELj1ELj1ELj8ELj8ENS_18Kernel_traits_baseILj7168ES2_S2_fS2_fjLj256EEEEELb1ELb1ELb0EEEvNS_9BwdParamsE)
        /*03b0*/ 	.word	0x000000ca


	//----- nvinfo : EIATTR_FRAME_SIZE
	.align		4
.L_157:
        /*03b4*/ 	.byte	0x04, 0x11
        /*03b6*/ 	.short	(.L_159 - .L_158)
	.align		4
.L_158:
        /*03b8*/ 	.word	index@(_ZN10layer_norm31ln_parallel_residual_bwd_kernelINS_13Kernel_traitsI6__halfS2_fS2_fjLj7168ELj1ELj1ELj8ELj8ENS_18Kernel_traits_baseILj7168ES2_S2_fS2_fjLj256EEEEELb1ELb1ELb0EEEvNS_9BwdParamsE)
        /*03bc*/ 	.word	0x00000000


	//----- nvinfo : EIATTR_REGCOUNT
	.align		4
.L_159:
        /*03c0*/ 	.byte	0x04, 0x2f
        /*03c2*/ 	.short	(.L_161 - .L_160)
	.align		4
.L_160:
        /*03c4*/ 	.word	index@(_ZN10layer_norm40ln_parallel_residual_bwd_finalize_kernelINS_22Kernel_traits_finalizeILj7168E6__halfS2_fS2_fjLb0ELj1024ELj4ENS_18Kernel_traits_baseILj7168ES2_S2_fS2_fjLj1024EEEEELb0EEEvNS_9BwdParamsE)
        /*03c8*/ 	.word	0x00000020


	//----- nvinfo : EIATTR_FRAME_SIZE
	.align		4
.L_161:
        /*03cc*/ 	.byte	0x04, 0x11
        /*03ce*/ 	.short	(.L_163 - .L_162)
	.align		4
.L_162:
        /*03d0*/ 	.word	index@(_ZN10layer_norm40ln_parallel_residual_bwd_finalize_kernelINS_22Kernel_traits_finalizeILj7168E6__halfS2_fS2_fjLb0ELj1024ELj4ENS_18Kernel_traits_baseILj7168ES2_S2_fS2_fjLj1024EEEEELb0EEEvNS_9BwdParamsE)
        /*03d4*/ 	.word	0x00000000


	//----- nvinfo : EIATTR_REGCOUNT
	.align		4
.L_163:
        /*03d8*/ 	.byte	0x04, 0x2f
        /*03da*/ 	.short	(.L_165 - .L_164)
	.align		4
.L_164:
        /*03dc*/ 	.word	index@(_ZN10layer_norm22ln_bwd_finalize_kernelINS_22Kernel_traits_finalizeILj7168E6__halfS2_fS2_fjLb0ELj1024ELj4ENS_18Kernel_traits_baseILj7168ES2_S2_fS2_fjLj1024EEEEELb0ELb0EEEvNS_9BwdParamsE)
        /*03e0*/ 	.word	0x0000003f


	//----- nvinfo : EIATTR_FRAME_SIZE
	.align		4
.L_165:
        /*03e4*/ 	.byte	0x04, 0x11
        /*03e6*/ 	.short	(.L_167 - .L_166)
	.align		4
.L_166:
        /*03e8*/ 	.word	index@(_ZN10layer_norm22ln_bwd_finalize_kernelINS_22Kernel_traits_finalizeILj7168E6__halfS2_fS2_fjLb0ELj1024ELj4ENS_18Kernel_traits_baseILj7168ES2_S2_fS2_fjLj1024EEEEELb0ELb0EEEvNS_9BwdParamsE)
        /*03ec*/ 	.word	0x00000000


	//----- nvinfo : EIATTR_REGCOUNT
	.align		4
.L_167:
        /*03f0*/ 	.byte	0x04, 0x2f
        /*03f2*/ 	.short	(.L_169 - .L_168)
	.align		4
.L_168:
        /*03f4*/ 	.word	index@(_ZN10layer_norm31ln_parallel_residual_bwd_kernelINS_13Kernel_traitsI6__halfS2_fS2_fjLj7168ELj1ELj1ELj8ELj8ENS_18Kernel_traits_baseILj7168ES2_S2_fS2_fjLj256EEEEELb1ELb0ELb1EEEvNS_9BwdParamsE)
        /*03f8*/ 	.word	0x000000ff


	//----- nvinfo : EIATTR_FRAME_SIZE
	.align		4
.L_169:
        /*03fc*/ 	.byte	0x04, 0x11
        /*03fe*/ 	.short	(.L_171 - .L_170)
	.align		4
.L_170:
        /*0400*/ 	.word	index@(_ZN10layer_norm31ln_parallel_residual_bwd_kernelINS_13Kernel_traitsI6__halfS2_fS2_fjLj7168ELj1ELj1ELj8ELj8ENS_18Kernel_traits_baseILj7168ES2_S2_fS2_fjLj256EEEEELb1ELb0ELb1EEEvNS_9BwdParamsE)
        /*0404*/ 	.word	0x000000a0


	//----- nvinfo : EIATTR_REGCOUNT
	.align		4
.L_171:
        /*0408*/ 	.byte	0x04, 0x2f
        /*040a*/ 	.short	(.L_173 - .L_172)
	.align		4
.L_172:
        /*040c*/ 	.word	index@(_ZN10layer_norm31ln_parallel_residual_bwd_kernelINS_13Kernel_traitsI6__halfS2_fS2_fjLj7168ELj1ELj1ELj8ELj8ENS_18Kernel_traits_baseILj7168ES2_S2_fS2_fjLj256EEEEELb1ELb0ELb0EEEvNS_9BwdParamsE)
        /*0410*/ 	.word	0x000000ff


	//----- nvinfo : EIATTR_FRAME_SIZE
	.align		4
.L_173:
        /*0414*/ 	.byte	0x04, 0x11
        /*0416*/ 	.short	(.L_175 - .L_174)
	.align		4
.L_174:
        /*0418*/ 	.word	index@(_ZN10layer_norm31ln_parallel_residual_bwd_kernelINS_13Kernel_traitsI6__halfS2_fS2_fjLj7168ELj1ELj1ELj8ELj8ENS_18Kernel_traits_baseILj7168ES2_S2_fS2_fjLj256EEEEELb1ELb0ELb0EEEvNS_9BwdParamsE)
        /*041c*/ 	.word	0x00000018


	//----- nvinfo : EIATTR_REGCOUNT
	.align		4
.L_175:
        /*0420*/ 	.byte	0x04, 0x2f
        /*0422*/ 	.short	(.L_177 - .L_176)
	.align		4
.L_176:
        /*0424*/ 	.word	index@(_ZN10layer_norm31ln_parallel_residual_bwd_kernelINS_13Kernel_traitsI6__halfS2_fS2_fjLj7168ELj1ELj1ELj8ELj8ENS_18Kernel_traits_baseILj7168ES2_S2_fS2_fjLj256EEEEELb0ELb1ELb1EEEvNS_9BwdParamsE)
        /*0428*/ 	.word	0x000000eb


	//----- nvinfo : EIATTR_FRAME_SIZE
	.align		4
.L_177:
        /*042c*/ 	.byte	0x04, 0x11
        /*042e*/ 	.short	(.L_179 - .L_178)
	.align		4
.L_178:
        /*0430*/ 	.word	index@(_ZN10layer_norm31ln_parallel_residual_bwd_kernelINS_13Kernel_traitsI6__halfS2_fS2_fjLj7168ELj1ELj1ELj8ELj8ENS_18Kernel_traits_baseILj7168ES2_S2_fS2_fjLj256EEEEELb0ELb1ELb1EEEvNS_9BwdParamsE)
        /*0434*/ 	.word	0x00000000


	//----- nvinfo : EIATTR_REGCOUNT
	.align		4
.L_179:
        /*0438*/ 	.byte	0x04, 0x2f
        /*043a*/ 	.short	(.L_181 - .L_180)
	.align		4
.L_180:
        /*043c*/ 	.word	index@(_ZN10layer_norm31ln_parallel_residual_bwd_kernelINS_13Kernel_traitsI6__halfS2_fS2_fjLj7168ELj1ELj1ELj8ELj8ENS_18Kernel_traits_baseILj7168ES2_S2_fS2_fjLj256EEEEELb0ELb1ELb0EEEvNS_9BwdParamsE)
        /*0440*/ 	.word	0x000000bc


	//----- nvinfo : EIATTR_FRAME_SIZE
	.align		4
.L_181:
        /*0444*/ 	.byte	0x04, 0x11
        /*0446*/ 	.short	(.L_183 - .L_182)
	.align		4
.L_182:
        /*0448*/ 	.word	index@(_ZN10layer_norm31ln_parallel_residual_bwd_kernelINS_13Kernel_traitsI6__halfS2_fS2_fjLj7168ELj1ELj1ELj8ELj8ENS_18Kernel_traits_baseILj7168ES2_S2_fS2_fjLj256EEEEELb0ELb1ELb0EEEvNS_9BwdParamsE)
        /*044c*/ 	.word	0x00000000


	//----- nvinfo : EIATTR_REGCOUNT
	.align		4
.L_183:
        /*0450*/ 	.byte	0x04, 0x2f
        /*0452*/ 	.short	(.L_185 - .L_184)
	.align		4
.L_184:
        /*0454*/ 	.word	index@(_ZN10layer_norm31ln_parallel_residual_bwd_kernelINS_13Kernel_traitsI6__halfS2_fS2_fjLj7168ELj1ELj1ELj8ELj8ENS_18Kernel_traits_baseILj7168ES2_S2_fS2_fjLj256EEEEELb0ELb0ELb1EEEvNS_9BwdParamsE)
        /*0458*/ 	.word	0x000000ff


	//----- nvinfo : EIATTR_FRAME_SIZE
	.align		4
.L_185:
        /*045c*/ 	.byte	0x04, 0x11
        /*045e*/ 	.short	(.L_187 - .L_186)
	.align		4
.L_186:
        /*0460*/ 	.word	index@(_ZN10layer_norm31ln_parallel_residual_bwd_kernelINS_13Kernel_traitsI6__halfS2_fS2_fjLj7168ELj1ELj1ELj8ELj8ENS_18Kernel_traits_baseILj7168ES2_S2_fS2_fjLj256EEEEELb0ELb0ELb1EEEvNS_9BwdParamsE)
        /*0464*/ 	.word	0x00000070


	//----- nvinfo : EIATTR_REGCOUNT
	.align		4
.L_187:
        /*0468*/ 	.byte	0x04, 0x2f
        /*046a*/ 	.short	(.L_189 - .L_188)
	.align		4
.L_188:
        /*046c*/ 	.word	index@(_ZN10layer_norm31ln_parallel_residual_bwd_kernelINS_13Kernel_traitsI6__halfS2_fS2_fjLj7168ELj1ELj1ELj8ELj8ENS_18Kernel_traits_baseILj7168ES2_S2_fS2_fjLj256EEEEELb0ELb0ELb0EEEvNS_9BwdParamsE)
        /*0470*/ 	.word	0x000000fe


	//----- nvinfo : EIATTR_FRAME_SIZE
	.align		4
.L_189:
        /*0474*/ 	.byte	0x04, 0x11
        /*0476*/ 	.short	(.L_191 - .L_190)
	.align		4
.L_190:
        /*0478*/ 	.word	index@(_ZN10layer_norm31ln_parallel_residual_bwd_kernelINS_13Kernel_traitsI6__halfS2_fS2_fjLj7168ELj1ELj1ELj8ELj8ENS_18Kernel_traits_baseILj7168ES2_S2_fS2_fjLj256EEEEELb0ELb0ELb0EEEvNS_9BwdParamsE)
        /*047c*/ 	.word	0x00000000


	//----- nvinfo : EIATTR_REGCOUNT
	.align		4
.L_191:
        /*0480*/ 	.byte	0x04, 0x2f
        /*0482*/ 	.short	(.L_193 - .L_192)
	.align		4
.L_192:
        /*0484*/ 	.word	index@(_ZN10layer_norm31ln_parallel_residual_bwd_kernelINS_13Kernel_traitsIf6__halfS2_S2_fjLj7168ELj1ELj1ELj8ELj8ENS_18Kernel_traits_baseILj7168EfS2_S2_S2_fjLj256EEEEELb1ELb1ELb1EEEvNS_9BwdParamsE)
        /*0488*/ 	.word	0x000000ed


	//----- nvinfo : EIATTR_FRAME_SIZE
	.align		4
.L_193:
        /*048c*/ 	.byte	0x04, 0x11
        /*048e*/ 	.short	(.L_195 - .L_194)
	.align		4
.L_194:
        /*0490*/ 	.word	index@(_ZN10layer_norm31ln_parallel_residual_bwd_kernelINS_13Kernel_traitsIf6__halfS2_S2_fjLj7168ELj1ELj1ELj8ELj8ENS_18Kernel_traits_baseILj7168EfS2_S2_S2_fjLj256EEEEELb1ELb1ELb1EEEvNS_9BwdParamsE)
        /*0494*/ 	.word	0x00000000


	//----- nvinfo : EIATTR_REGCOUNT
	.align		4
.L_195:
        /*0498*/ 	.byte	0x04, 0x2f
        /*049a*/ 	.short	(.L_197 - .L_196)
	.align		4
.L_196:
        /*049c*/ 	.word	index@(_ZN10layer_norm40ln_parallel_residual_bwd_finalize_kernelINS_22Kernel_traits_finalizeILj7168Ef6__halfS2_S2_fjLb0ELj1024ELj4ENS_18Kernel_traits_baseILj7168EfS2_S2_S2_fjLj1024EEEEELb1EEEvNS_9BwdParamsE)
        /*04a0*/ 	.word	0x00000020


	//----- nvinfo : EIATTR_FRAME_SIZE
	.align		4
.L_197:
        /*04a4*/ 	.byte	0x04, 0x11
        /*04a6*/ 	.short	(.L_199 - .L_198)
	.align		4
.L_198:
        /*04a8*/ 	.word	index@(_ZN10layer_norm40ln_parallel_residual_bwd_finalize_kernelINS_22Kernel_traits_finalizeILj7168Ef6__halfS2_S2_fjLb0ELj1024ELj4ENS_18Kernel_traits_baseILj7168EfS2_S2_S2_fjLj1024EEEEELb1EEEvNS_9BwdParamsE)
        /*04ac*/ 	.word	0x00000000


	//----- nvinfo : EIATTR_REGCOUNT
	.align		4
.L_199:
        /*04b0*/ 	.byte	0x04, 0x2f
        /*04b2*/ 	.short	(.L_201 - .L_200)
	.align		4
.L_200:
        /*04b4*/ 	.word	index@(_ZN10layer_norm22ln_bwd_finalize_kernelINS_22Kernel_traits_finalizeILj7168Ef6__halfS2_S2_fjLb0ELj1024ELj4ENS_18Kernel_traits_baseILj7168EfS2_S2_S2_fjLj1024EEEEELb0ELb1EEEvNS_9BwdParamsE)
        /*04b8*/ 	.word	0x0000003f


	//----- nvinfo : EIATTR_FRAME_SIZE
	.align		4
.L_201:
        /*04bc*/ 	.byte	0x04, 0x11
        /*04be*/ 	.short	(.L_203 - .L_202)
	.align		4
.L_202:
        /*04c0*/ 	.word	index@(_ZN10layer_norm22ln_bwd_finalize_kernelINS_22Kernel_traits_finalizeILj7168Ef6__halfS2_S2_fjLb0ELj1024ELj4ENS_18Kernel_traits_baseILj7168EfS2_S2_S2_fjLj1024EEEEELb0ELb1EEEvNS_9BwdParamsE)
        /*04c4*/ 	.word	0x00000000


	//----- nvinfo : EIATTR_REGCOUNT
	.align		4
.L_203:
        /*04c8*/ 	.byte	0x04, 0x2f
        /*04ca*/ 	.short	(.L_205 - .L_204)
	.align		4
.L_204:
        /*04cc*/ 	.word	index@(_ZN10layer_norm31ln_parallel_residual_bwd_kernelINS_13Kernel_traitsIf6__halfS2_S2_fjLj7168ELj1ELj1ELj8ELj8ENS_18Kernel_traits_baseILj7168EfS2_S2_S2_fjLj256EEEEELb1ELb1ELb0EEEvNS_9BwdParamsE)
        /*04d0*/ 	.word	0x000000cc


	//----- nvinfo : EIATTR_FRAME_SIZE
	.align		4
.L_205:
        /*04d4*/ 	.byte	0x04, 0x11
        /*04d6*/ 	.short	(.L_207 - .L_206)
	.align		4
.L_206:
        /*04d8*/ 	.word	index@(_ZN10layer_norm31ln_parallel_residual_bwd_kernelINS_13Kernel_traitsIf6__halfS2_S2_fjLj7168ELj1ELj1ELj8ELj8ENS_18Kernel_traits_baseILj7168EfS2_S2_S2_fjLj256EEEEELb1ELb1ELb0EEEvNS_9BwdParamsE)
        /*04dc*/ 	.word	0x00000000


	//----- nvinfo : EIATTR_REGCOUNT
	.align		4
.L_207:
        /*04e0*/ 	.byte	0x04, 0x2f
        /*04e2*/ 	.short	(.L_209 - .L_208)
	.align		4
.L_208:
        /*04e4*/ 	.word	index@(_ZN10layer_norm40ln_parallel_residual_bwd_finalize_kernelINS_22Kernel_traits_finalizeILj7168Ef6__halfS2_S2_fjLb0ELj1024ELj4ENS_18Kernel_traits_baseILj7168EfS2_S2_S2_fjLj1024EEEEELb0EEEvNS_9BwdParamsE)
        /*04e8*/ 	.word	0x00000020


	//----- nvinfo : EIATTR_FRAME_SIZE
	.align		4
.L_209:
        /*04ec*/ 	.byte	0x04, 0x11
        /*04ee*/ 	.short	(.L_211 - .L_210)
	.align		4
.L_210:
        /*04f0*/ 	.word	index@(_ZN10layer_norm40ln_parallel_residual_bwd_finalize_kernelINS_22Kernel_traits_finalizeILj7168Ef6__halfS2_S2_fjLb0ELj1024ELj4ENS_18Kernel_traits_baseILj7168EfS2_S2_S2_fjLj1024EEEEELb0EEEvNS_9BwdParamsE)
        /*04f4*/ 	.word	0x00000000


	//----- nvinfo : EIATTR_REGCOUNT
	.align		4
.L_211:
        /*04f8*/ 	.byte	0x04, 0x2f
        /*04fa*/ 	.short	(.L_213 - .L_212)
	.align		4
.L_212:
        /*04fc*/ 	.word	index@(_ZN10layer_norm22ln_bwd_finalize_kernelINS_22Kernel_traits_finalizeILj7168Ef6__halfS2_S2_fjLb0ELj1024ELj4ENS_18Kernel_traits_baseILj7168EfS2_S2_S2_fjLj1024EEEEELb0ELb0EEEvNS_9BwdParamsE)
        /*0500*/ 	.word	0x0000003f


	//----- nvinfo : EIATTR_FRAME_SIZE
	.align		4
.L_213:
        /*0504*/ 	.byte	0x04, 0x11
        /*0506*/ 	.short	(.L_215 - .L_214)
	.align		4
.L_214:
        /*0508*/ 	.word	index@(_ZN10layer_norm22ln_bwd_finalize_kernelINS_22Kernel_traits_finalizeILj7168Ef6__halfS2_S2_fjLb0ELj1024ELj4ENS_18Kernel_traits_baseILj7168EfS2_S2_S2_fjLj1024EEEEELb0ELb0EEEvNS_9BwdParamsE)
        /*050c*/ 	.word	0x00000000


	//----- nvinfo : EIATTR_REGCOUNT
	.align		4
.L_215:
        /*0510*/ 	.byte	0x04, 0x2f
        /*0512*/ 	.short	(.L_217 - .L_216)
	.align		4
.L_216:
        /*0514*/ 	.word	index@(_ZN10layer_norm31ln_parallel_residual_bwd_kernelINS_13Kernel_traitsIf6__halfS2_S2_fjLj7168ELj1ELj1ELj8ELj8ENS_18Kernel_traits_baseILj7168EfS2_S2_S2_fjLj256EEEEELb1ELb0ELb1EEEvNS_9BwdParamsE)
        /*0518*/ 	.word	0x000000ff


	//----- nvinfo : EIATTR_FRAME_SIZE
	.align		4
.L_217:
        /*051c*/ 	.byte	0x04, 0x11
        /*051e*/ 	.short	(.L_219 - .L_218)
	.align		4
.L_218:
        /*0520*/ 	.word	index@(_ZN10layer_norm31ln_parallel_residual_bwd_kernelINS_13Kernel_traitsIf6__halfS2_S2_fjLj7168ELj1ELj1ELj8ELj8ENS_18Kernel_traits_baseILj7168EfS2_S2_S2_fjLj256EEEEELb1ELb0ELb1EEEvNS_9BwdParamsE)
        /*0524*/ 	.word	0x00000070


	//----- nvinfo : EIATTR_REGCOUNT
	.align		4
.L_219:
        /*0528*/ 	.byte	0x04, 0x2f
        /*052a*/ 	.short	(.L_221 - .L_220)
	.align		4
.L_220:
        /*052c*/ 	.word	index@(_ZN10layer_norm31ln_parallel_residual_bwd_kernelINS_13Kernel_traitsIf6__halfS2_S2_fjLj7168ELj1ELj1ELj8ELj8ENS_18Kernel_traits_baseILj7168EfS2_S2_S2_fjLj256EEEEELb1ELb0ELb0EEEvNS_9BwdParamsE)
        /*0530*/ 	.word	0x000000ff


	//----- nvinfo : EIATTR_FRAME_SIZE
	.align		4
.L_221:
        /*0534*/ 	.byte	0x04, 0x11
        /*0536*/ 	.short	(.L_223 - .L_222)
	.align		4
.L_222:
        /*0538*/ 	.word	index@(_ZN10layer_norm31ln_parallel_residual_bwd_kernelINS_13Kernel_traitsIf6__halfS2_S2_fjLj7168ELj1ELj1ELj8ELj8ENS_18Kernel_traits_baseILj7168EfS2_S2_S2_fjLj256EEEEELb1ELb0ELb0EEEvNS_9BwdParamsE)
        /*053c*/ 	.word	0x00000058


	//----- nvinfo : EIATTR_REGCOUNT
	.align		4
.L_223:
        /*0540*/ 	.byte	0x04, 0x2f
        /*0542*/ 	.short	(.L_225 - .L_224)
	.align		4
.L_224:
        /*0544*/ 	.word	index@(_ZN10layer_norm31ln_parallel_residual_bwd_kernelINS_13Kernel_traitsIf6__halfS2_S2_fjLj7168ELj1ELj1ELj8ELj8ENS_18Kernel_traits_baseILj7168EfS2_S2_S2_fjLj256EEEEELb0ELb1ELb1EEEvNS_9BwdParamsE)
        /*0548*/ 	.word	0x000000f6


	//----- nvinfo : EIATTR_FRAME_SIZE
	.align		4
.L_225:
        /*054c*/ 	.byte	0x04, 0x11
        /*054e*/ 	.short	(.L_227 - .L_226)
	.align		4
.L_226:
        /*0550*/ 	.word	index@(_ZN10layer_norm31ln_parallel_residual_bwd_kernelINS_13Kernel_traitsIf6__halfS2_S2_fjLj7168ELj1ELj1ELj8ELj8ENS_18Kernel_traits_baseILj7168EfS2_S2_S2_fjLj256EEEEELb0ELb1ELb1EEEvNS_9BwdParamsE)
        /*0554*/ 	.word	0x00000000


	//----- nvinfo : EIATTR_REGCOUNT
	.align		4
.L_227:
        /*0558*/ 	.byte	0x04, 0x2f
        /*055a*/ 	.short	(.L_229 - .L_228)
	.align		4
.L_228:
        /*055c*/ 	.word	index@(_ZN10layer_norm31ln_parallel_residual_bwd_kernelINS_13Kernel_traitsIf6__halfS2_S2_fjLj7168ELj1ELj1ELj8ELj8ENS_18Kernel_traits_baseILj7168EfS2_S2_S2_fjLj256EEEEELb0ELb1ELb0EEEvNS_9BwdParamsE)
        /*0560*/ 	.word	0x000000be


	//----- nvinfo : EIATTR_FRAME_SIZE
	.align		4
.L_229:
        /*0564*/ 	.byte	0x04, 0x11
        /*0566*/ 	.short	(.L_231 - .L_230)
	.align		4
.L_230:
        /*0568*/ 	.word	index@(_ZN10layer_norm31ln_parallel_residual_bwd_kernelINS_13Kernel_traitsIf6__halfS2_S2_fjLj7168ELj1ELj1ELj8ELj8ENS_18Kernel_traits_baseILj7168EfS2_S2_S2_fjLj256EEEEELb0ELb1ELb0EEEvNS_9BwdParamsE)
        /*056c*/ 	.word	0x00000000


	//----- nvinfo : EIATTR_REGCOUNT
	.align		4
.L_231:
        /*0570*/ 	.byte	0x04, 0x2f
        /*0572*/ 	.short	(.L_233 - .L_232)
	.align		4
.L_232:
        /*0574*/ 	.word	index@(_ZN10layer_norm31ln_parallel_residual_bwd_kernelINS_13Kernel_traitsIf6__halfS2_S2_fjLj7168ELj1ELj1ELj8ELj8ENS_18Kernel_traits_baseILj7168EfS2_S2_S2_fjLj256EEEEELb0ELb0ELb1EEEvNS_9BwdParamsE)
        /*0578*/ 	.word	0x000000ff


	//----- nvinfo : EIATTR_FRAME_SIZE
	.align		4
.L_233:
        /*057c*/ 	.byte	0x04, 0x11
        /*057e*/ 	.short	(.L_235 - .L_234)
	.align		4
.L_234:
        /*0580*/ 	.word	index@(_ZN10layer_norm31ln_parallel_residual_bwd_kernelINS_13Kernel_traitsIf6__halfS2_S2_fjLj7168ELj1ELj1ELj8ELj8ENS_18Kernel_traits_baseILj7168EfS2_S2_S2_fjLj256EEEEELb0ELb0ELb1EEEvNS_9BwdParamsE)
        /*0584*/ 	.word	0x00000018


	//----- nvinfo : EIATTR_REGCOUNT
	.align		4
.L_235:
        /*0588*/ 	.byte	0x04, 0x2f
        /*058a*/ 	.short	(.L_237 - .L_236)
	.align		4
.L_236:
        /*058c*/ 	.word	index@(_ZN10layer_norm31ln_parallel_residual_bwd_kernelINS_13Kernel_traitsIf6__halfS2_S2_fjLj7168ELj1ELj1ELj8ELj8ENS_18Kernel_traits_baseILj7168EfS2_S2_S2_fjLj256EEEEELb0ELb0ELb0EEEvNS_9BwdParamsE)
        /*0590*/ 	.word	0x000000ff


	//----- nvinfo : EIATTR_FRAME_SIZE
	.align		4
.L_237:
        /*0594*/ 	.byte	0x04, 0x11
        /*0596*/ 	.short	(.L_239 - .L_238)
	.align		4
.L_238:
        /*0598*/ 	.word	index@(_ZN10layer_norm31ln_parallel_residual_bwd_kernelINS_13Kernel_traitsIf6__halfS2_S2_fjLj7168ELj1ELj1ELj8ELj8ENS_18Kernel_traits_baseILj7168EfS2_S2_S2_fjLj256EEEEELb0ELb0ELb0EEEvNS_9BwdParamsE)
        /*059c*/ 	.word	0x00000020


	//----- nvinfo : EIATTR_REGCOUNT
	.align		4
.L_239:
        /*05a0*/ 	.byte	0x04, 0x2f
        /*05a2*/ 	.short	(.L_241 - .L_240)
	.align		4
.L_240:
        /*05a4*/ 	.word	index@(_ZN10layer_norm31ln_parallel_residual_bwd_kernelINS_13Kernel_traitsIf13__nv_bfloat16fS2_fjLj7168ELj1ELj1ELj8ELj8ENS_18Kernel_traits_baseILj7168EfS2_fS2_fjLj256EEEEELb1ELb1ELb1EEEvNS_9BwdParamsE)
        /*05a8*/ 	.word	0x000000f3


	//----- nvinfo : EIATTR_FRAME_SIZE
	.align		4
.L_241:
        /*05ac*/ 	.byte	0x04, 0x11
        /*05ae*/ 	.short	(.L_243 - .L_242)
	.align		4
.L_242:
        /*05b0*/ 	.word	index@(_ZN10layer_norm31ln_parallel_residual_bwd_kernelINS_13Kernel_traitsIf13__nv_bfloat16fS2_fjLj7168ELj1ELj1ELj8ELj8ENS_18Kernel_traits_baseILj7168EfS2_fS2_fjLj256EEEEELb1ELb1ELb1EEEvNS_9BwdParamsE)
        /*05b4*/ 	.word	0x00000000


	//----- nvinfo : EIATTR_REGCOUNT
	.align		4
.L_243:
        /*05b8*/ 	.byte	0x04, 0x2f
        /*05ba*/ 	.short	(.L_245 - .L_244)
	.align		4
.L_244:
        /*05bc*/ 	.word	index@(_ZN10layer_norm40ln_parallel_residual_bwd_finalize_kernelINS_22Kernel_traits_finalizeILj7168Ef13__nv_bfloat16fS2_fjLb0ELj1024ELj4ENS_18Kernel_traits_baseILj7168EfS2_fS2_fjLj1024EEEEELb1EEEvNS_9BwdParamsE)
        /*05c0*/ 	.word	0x00000020


	//----- nvinfo : EIATTR_FRAME_SIZE
	.align		4
.L_245:
        /*05c4*/ 	.byte	0x04, 0x11
        /*05c6*/ 	.short	(.L_247 - .L_246)
	.align		4
.L_246:
        /*05c8*/ 	.word	index@(_ZN10layer_norm40ln_parallel_residual_bwd_finalize_kernelINS_22Kernel_traits_finalizeILj7168Ef13__nv_bfloat16fS2_fjLb0ELj1024ELj4ENS_18Kernel_traits_baseILj7168EfS2_fS2_fjLj1024EEEEELb1EEEvNS_9BwdParamsE)
        /*05cc*/ 	.word	0x00000000


	//----- nvinfo : EIATTR_REGCOUNT
	.align		4
.L_247:
        /*05d0*/ 	.byte	0x04, 0x2f
        /*05d2*/ 	.short	(.L_249 - .L_248)
	.align		4
.L_248:
        /*05d4*/ 	.word	index@(_ZN10layer_norm22ln_bwd_finalize_kernelINS_22Kernel_traits_finalizeILj7168Ef13__nv_bfloat16fS2_fjLb0ELj1024ELj4ENS_18Kernel_traits_baseILj7168EfS2_fS2_fjLj1024EEEEELb0ELb1EEEvNS_9BwdParamsE)
        /*05d8*/ 	.word	0x0000003f


	//----- nvinfo : EIATTR_FRAME_SIZE
	.align		4
.L_249:
        /*05dc*/ 	.byte	0x04, 0x11
        /*05de*/ 	.short	(.L_251 - .L_250)
	.align		4
.L_250:
        /*05e0*/ 	.word	index@(_ZN10layer_norm22ln_bwd_finalize_kernelINS_22Kernel_traits_finalizeILj7168Ef13__nv_bfloat16fS2_fjLb0ELj1024ELj4ENS_18Kernel_traits_baseILj7168EfS2_fS2_fjLj1024EEEEELb0ELb1EEEvNS_9BwdParamsE)
        /*05e4*/ 	.word	0x00000000


	//----- nvinfo : EIATTR_REGCOUNT
	.align		4
.L_251:
        /*05e8*/ 	.byte	0x04, 0x2f
        /*05ea*/ 	.short	(.L_253 - .L_252)
	.align		4
.L_252:
        /*05ec*/ 	.word	index@(_ZN10layer_norm31ln_parallel_residual_bwd_kernelINS_13Kernel_traitsIf13__nv_bfloat16fS2_fjLj7168ELj1ELj1ELj8ELj8ENS_18Kernel_traits_baseILj7168EfS2_fS2_fjLj256EEEEELb1ELb1ELb0EEEvNS_9BwdParamsE)
        /*05f0*/ 	.word	0x000000da


	//----- nvinfo : EIATTR_FRAME_SIZE
	.align		4
.L_253:
        /*05f4*/ 	.byte	0x04, 0x11
        /*05f6*/ 	.short	(.L_255 - .L_254)
	.align		4
.L_254:
        /*05f8*/ 	.word	index@(_ZN10layer_norm31ln_parallel_residual_bwd_kernelINS_13Kernel_traitsIf13__nv_bfloat16fS2_fjLj7168ELj1ELj1ELj8ELj8ENS_18Kernel_traits_baseILj7168EfS2_fS2_fjLj256EEEEELb1ELb1ELb0EEEvNS_9BwdParamsE)
        /*05fc*/ 	.word	0x00000000


	//----- nvinfo : EIATTR_REGCOUNT
	.align		4
.L_255:
        /*0600*/ 	.byte	0x04, 0x2f
        /*0602*/ 	.short	(.L_257 - .L_256)
	.align		4
.L_256:
        /*0604*/ 	.word	index@(_ZN10layer_norm40ln_parallel_residual_bwd_finalize_kernelINS_22Kernel_traits_finalizeILj7168Ef13__nv_bfloat16fS2_fjLb0ELj1024ELj4ENS_18Kernel_traits_baseILj7168EfS2_fS2_fjLj1024EEEEELb0EEEvNS_9BwdParamsE)
        /*0608*/ 	.word	0x00000020


	//----- nvinfo : EIATTR_FRAME_SIZE
	.align		4
.L_257:
        /*060c*/ 	.byte	0x04, 0x11
        /*060e*/ 	.short	(.L_259 - .L_258)
	.align		4
.L_258:
        /*0610*/ 	.word	index@(_ZN10layer_norm40ln_parallel_residual_bwd_finalize_kernelINS_22Kernel_traits_finalizeILj7168Ef13__nv_bfloat16fS2_fjLb0ELj1024ELj4ENS_18Kernel_traits_baseILj7168EfS2_fS2_fjLj1024EEEEELb0EEEvNS_9BwdParamsE)
        /*0614*/ 	.word	0x00000000


	//----- nvinfo : EIATTR_REGCOUNT
	.align		4
.L_259:
        /*0618*/ 	.byte	0x04, 0x2f
        /*061a*/ 	.short	(.L_261 - .L_260)
	.align		4
.L_260:
        /*061c*/ 	.word	index@(_ZN10layer_norm22ln_bwd_finalize_kernelINS_22Kernel_traits_finalizeILj7168Ef13__nv_bfloat16fS2_fjLb0ELj1024ELj4ENS_18Kernel_traits_baseILj7168EfS2_fS2_fjLj1024EEEEELb0ELb0EEEvNS_9BwdParamsE)
        /*0620*/ 	.word	0x0000003f


	//----- nvinfo : EIATTR_FRAME_SIZE
	.align		4
.L_261:
        /*0624*/ 	.byte	0x04, 0x11
        /*0626*/ 	.short	(.L_263 - .L_262)
	.align		4
.L_262:
        /*0628*/ 	.word	index@(_ZN10layer_norm22ln_bwd_finalize_kernelINS_22Kernel_traits_finalizeILj7168Ef13__nv_bfloat16fS2_fjLb0ELj1024ELj4ENS_18Kernel_traits_baseILj7168EfS2_fS2_fjLj1024EEEEELb0ELb0EEEvNS_9BwdParamsE)
        /*062c*/ 	.word	0x00000000


	//----- nvinfo : EIATTR_REGCOUNT
	.align		4
.L_263:
        /*0630*/ 	.byte	0x04, 0x2f
        /*0632*/ 	.short	(.L_265 - .L_264)
	.align		4
.L_264:
        /*0634*/ 	.word	index@(_ZN10layer_norm31ln_parallel_residual_bwd_kernelINS_13Kernel_traitsIf13__nv_bfloat16fS2_fjLj7168ELj1ELj1ELj8ELj8ENS_18Kernel_traits_baseILj7168EfS2_fS2_fjLj256EEEEELb1ELb0ELb1EEEvNS_9BwdParamsE)
        /*0638*/ 	.word	0x000000ff


	//----- nvinfo : EIATTR_FRAME_SIZE
	.align		4
.L_265:
        /*063c*/ 	.byte	0x04, 0x11
        /*063e*/ 	.short	(.L_267 - .L_266)
	.align		4
.L_266:
        /*0640*/ 	.word	index@(_ZN10layer_norm31ln_parallel_residual_bwd_kernelINS_13Kernel_traitsIf13__nv_bfloat16fS2_fjLj7168ELj1ELj1ELj8ELj8ENS_18Kernel_traits_baseILj7168EfS2_fS2_fjLj256EEEEELb1ELb0ELb1EEEvNS_9BwdParamsE)
        /*0644*/ 	.word	0x000000a8


	//----- nvinfo : EIATTR_REGCOUNT
	.align		4
.L_267:
        /*0648*/ 	.byte	0x04, 0x2f
        /*064a*/ 	.short	(.L_269 - .L_268)
	.align		4
.L_268:
        /*064c*/ 	.word	index@(_ZN10layer_norm31ln_parallel_residual_bwd_kernelINS_13Kernel_traitsIf13__nv_bfloat16fS2_fjLj7168ELj1ELj1ELj8ELj8ENS_18Kernel_traits_baseILj7168EfS2_fS2_fjLj256EEEEELb1ELb0ELb0EEEvNS_9BwdParamsE)
        /*0650*/ 	.word	0x000000ff


	//----- nvinfo : EIATTR_FRAME_SIZE
	.align		4
.L_269:
        /*0654*/ 	.byte	0x04, 0x11
        /*0656*/ 	.short	(.L_271 - .L_270)
	.align		4
.L_270:
        /*0658*/ 	.word	index@(_ZN10layer_norm31ln_parallel_residual_bwd_kernelINS_13Kernel_traitsIf13__nv_bfloat16fS2_fjLj7168ELj1ELj1ELj8ELj8ENS_18Kernel_traits_baseILj7168EfS2_fS2_fjLj256EEEEELb1ELb0ELb0EEEvNS_9BwdParamsE)
        /*065c*/ 	.word	0x00000098


	//----- nvinfo : EIATTR_REGCOUNT
	.align		4
.L_271:
        /*0660*/ 	.byte	0x04, 0x2f
        /*0662*/ 	.short	(.L_273 - .L_272)
	.align		4
.L_272:
        /*0664*/ 	.word	index@(_ZN10layer_norm31ln_parallel_residual_bwd_kernelINS_13Kernel_traitsIf13__nv_bfloat16fS2_fjLj7168ELj1ELj1ELj8ELj8ENS_18Kernel_traits_baseILj7168EfS2_fS2_fjLj256EEEEELb0ELb1ELb1EEEvNS_9BwdParamsE)
        /*0668*/ 	.word	0x000000e6


	//----- nvinfo : EIATTR_FRAME_SIZE
	.align		4
.L_273:
        /*066c*/ 	.byte	0x04, 0x11
        /*066e*/ 	.short	(.L_275 - .L_274)
	.align		4
.L_274:
        /*0670*/ 	.word	index@(_ZN10layer_norm31ln_parallel_residual_bwd_kernelINS_13Kernel_traitsIf13__nv_bfloat16fS2_fjLj7168ELj1ELj1ELj8ELj8ENS_18Kernel_traits_baseILj7168EfS2_fS2_fjLj256EEEEELb0ELb1ELb1EEEvNS_9BwdParamsE)
        /*0674*/ 	.word	0x00000000


	//----- nvinfo : EIATTR_REGCOUNT
	.align		4
.L_275:
        /*0678*/ 	.byte	0x04, 0x2f
        /*067a*/ 	.short	(.L_277 - .L_276)
	.align		4
.L_276:
        /*067c*/ 	.word	index@(_ZN10layer_norm31ln_parallel_residual_bwd_kernelINS_13Kernel_traitsIf13__nv_bfloat16fS2_fjLj7168ELj1ELj1ELj8ELj8ENS_18Kernel_traits_baseILj7168EfS2_fS2_fjLj256EEEEELb0ELb1ELb0EEEvNS_9BwdParamsE)
        /*0680*/ 	.word	0x000000cc


	//----- nvinfo : EIATTR_FRAME_SIZE
	.align		4
.L_277:
        /*0684*/ 	.byte	0x04, 0x11
        /*0686*/ 	.short	(.L_279 - .L_278)
	.align		4
.L_278:
        /*0688*/ 	.word	index@(_ZN10layer_norm31ln_parallel_residual_bwd_kernelINS_13Kernel_traitsIf13__nv_bfloat16fS2_fjLj7168ELj1ELj1ELj8ELj8ENS_18Kernel_traits_baseILj7168EfS2_fS2_fjLj256EEEEELb0ELb1ELb0EEEvNS_9BwdParamsE)
        /*068c*/ 	.word	0x00000000


	//----- nvinfo : EIATTR_REGCOUNT
	.align		4
.L_279:
        /*0690*/ 	.byte	0x04, 0x2f
        /*0692*/ 	.short	(.L_281 - .L_280)
	.align		4
.L_280:
        /*0694*/ 	.word	index@(_ZN10layer_norm31ln_parallel_residual_bwd_kernelINS_13Kernel_traitsIf13__nv_bfloat16fS2_fjLj7168ELj1ELj1ELj8ELj8ENS_18Kernel_traits_baseILj7168EfS2_fS2_fjLj256EEEEELb0ELb0ELb1EEEvNS_9BwdParamsE)
        /*0698*/ 	.word	0x000000ff


	//----- nvinfo : EIATTR_FRAME_SIZE
	.align		4
.L_281:
        /*069c*/ 	.byte	0x04, 0x11
        /*069e*/ 	.short	(.L_283 - .L_282)
	.align		4
.L_282:
        /*06a0*/ 	.word	index@(_ZN10layer_norm31ln_parallel_residual_bwd_kernelINS_13Kernel_traitsIf13__nv_bfloat16fS2_fjLj7168ELj1ELj1ELj8ELj8ENS_18Kernel_traits_baseILj7168EfS2_fS2_fjLj256EEEEELb0ELb0ELb1EEEvNS_9BwdParamsE)
        /*06a4*/ 	.word	0x00000068


	//----- nvinfo : EIATTR_REGCOUNT
	.align		4
.L_283:
        /*06a8*/ 	.byte	0x04, 0x2f
        /*06aa*/ 	.short	(.L_285 - .L_284)
	.align		4
.L_284:
        /*06ac*/ 	.word	index@(_ZN10layer_norm31ln_parallel_residual_bwd_kernelINS_13Kernel_traitsIf13__nv_bfloat16fS2_fjLj7168ELj1ELj1ELj8ELj8ENS_18Kernel_traits_baseILj7168EfS2_fS2_fjLj256EEEEELb0ELb0ELb0EEEvNS_9BwdParamsE)
        /*06b0*/ 	.word	0x000000ff


	//----- nvinfo : EIATTR_FRAME_SIZE
	.align		4
.L_285:
        /*06b4*/ 	.byte	0x04, 0x11
        /*06b6*/ 	.short	(.L_287 - .L_286)
	.align		4
.L_286:
        /*06b8*/ 	.word	index@(_ZN10layer_norm31ln_parallel_residual_bwd_kernelINS_13Kernel_traitsIf13__nv_bfloat16fS2_fjLj7168ELj1ELj1ELj8ELj8ENS_18Kernel_traits_baseILj7168EfS2_fS2_fjLj256EEEEELb0ELb0ELb0EEEvNS_9BwdParamsE)
        /*06bc*/ 	.word	0x00000050


	//----- nvinfo : EIATTR_REGCOUNT
	.align		4
.L_287:
        /*06c0*/ 	.byte	0x04, 0x2f
        /*06c2*/ 	.short	(.L_289 - .L_288)
	.align		4
.L_288:
        /*06c4*/ 	.word	index@(_ZN10layer_norm31ln_parallel_residual_bwd_kernelINS_13Kernel_traitsI13__nv_bfloat16S2_fS2_fjLj7168ELj1ELj1ELj8ELj8ENS_18Kernel_traits_baseILj7168ES2_S2_fS2_fjLj256EEEEELb1ELb1ELb1EEEvNS_9BwdParamsE)
        /*06c8*/ 	.word	0x000000f3


	//----- nvinfo : EIATTR_FRAME_SIZE
	.align		4
.L_289:
        /*06cc*/ 	.byte	0x04, 0x11
        /*06ce*/ 	.short	(.L_291 - .L_290)
	.align		4
.L_290:
        /*06d0*/ 	.word	index@(_ZN10layer_norm31ln_parallel_residual_bwd_kernelINS_13Kernel_traitsI13__nv_bfloat16S2_fS2_fjLj7168ELj1ELj1ELj8ELj8ENS_18Kernel_traits_baseILj7168ES2_S2_fS2_fjLj256EEEEELb1ELb1ELb1EEEvNS_9BwdParamsE)
        /*06d4*/ 	.word	0x00000000


	//----- nvinfo : EIATTR_REGCOUNT
	.align		4
.L_291:
        /*06d8*/ 	.byte	0x04, 0x2f
        /*06da*/ 	.short	(.L_293 - .L_292)
	.align		4
.L_292:
        /*06dc*/ 	.word	index@(_ZN10layer_norm40ln_parallel_residual_bwd_finalize_kernelINS_22Kernel_traits_finalizeILj7168E13__nv_bfloat16S2_fS2_fjLb0ELj1024ELj4ENS_18Kernel_traits_baseILj7168ES2_S2_fS2_fjLj1024EEEEELb1EEEvNS_9BwdParamsE)
        /*06e0*/ 	.word	0x00000020


	//----- nvinfo : EIATTR_FRAME_SIZE
	.align		4
.L_293:
        /*06e4*/ 	.byte	0x04, 0x11
        /*06e6*/ 	.short	(.L_295 - .L_294)
	.align		4
.L_294:
        /*06e8*/ 	.word	index@(_ZN10layer_norm40ln_parallel_residual_bwd_finalize_kernelINS_22Kernel_traits_finalizeILj7168E13__nv_bfloat16S2_fS2_fjLb0ELj1024ELj4ENS_18Kernel_traits_baseILj7168ES2_S2_fS2_fjLj1024EEEEELb1EEEvNS_9BwdParamsE)
        /*06ec*/ 	.word	0x00000000


	//----- nvinfo : EIATTR_REGCOUNT
	.align		4
.L_295:
        /*06f0*/ 	.byte	0x04, 0x2f
        /*06f2*/ 	.short	(.L_297 - .L_296)
	.align		4
.L_296:
        /*06f4*/ 	.word	index@(_ZN10layer_norm22ln_bwd_finalize_kernelINS_22Kernel_traits_finalizeILj7168E13__nv_bfloat16S2_fS2_fjLb0ELj1024ELj4ENS_18Kernel_traits_baseILj7168ES2_S2_fS2_fjLj1024EEEEELb0ELb1EEEvNS_9BwdParamsE)
        /*06f8*/ 	.word	0x0000003f


	//----- nvinfo : EIATTR_FRAME_SIZE
	.align		4
.L_297:
        /*06fc*/ 	.byte	0x04, 0x11
        /*06fe*/ 	.short	(.L_299 - .L_298)
	.align		4
.L_298:
        /*0700*/ 	.word	index@(_ZN10layer_norm22ln_bwd_finalize_kernelINS_22Kernel_traits_finalizeILj7168E13__nv_bfloat16S2_fS2_fjLb0ELj1024ELj4ENS_18Kernel_traits_baseILj7168ES2_S2_fS2_fjLj1024EEEEELb0ELb1EEEvNS_9BwdParamsE)
        /*0704*/ 	.word	0x00000000


	//----- nvinfo : EIATTR_REGCOUNT
	.align		4
.L_299:
        /*0708*/ 	.byte	0x04, 0x2f
        /*070a*/ 	.short	(.L_301 - .L_300)
	.align		4
.L_300:
        /*070c*/ 	.word	index@(_ZN10layer_norm31ln_parallel_residual_bwd_kernelINS_13Kernel_traitsI13__nv_bfloat16S2_fS2_fjLj7168ELj1ELj1ELj8ELj8ENS_18Kernel_traits_baseILj7168ES2_S2_fS2_fjLj256EEEEELb1ELb1ELb0EEEvNS_9BwdParamsE)
        /*0710*/ 	.word	0x000000da


	//----- nvinfo : EIATTR_FRAME_SIZE
	.align		4
.L_301:
        /*0714*/ 	.byte	0x04, 0x11
        /*0716*/ 	.short	(.L_303 - .L_302)
	.align		4
.L_302:
        /*0718*/ 	.word	index@(_ZN10layer_norm31ln_parallel_residual_bwd_kernelINS_13Kernel_traitsI13__nv_bfloat16S2_fS2_fjLj7168ELj1ELj1ELj8ELj8ENS_18Kernel_traits_baseILj7168ES2_S2_fS2_fjLj256EEEEELb1ELb1ELb0EEEvNS_9BwdParamsE)
        /*071c*/ 	.word	0x00000000


	//----- nvinfo : EIATTR_REGCOUNT
	.align		4
.L_303:
        /*0720*/ 	.byte	0x04, 0x2f
        /*0722*/ 	.short	(.L_305 - .L_304)
	.align		4
.L_304:
        /*0724*/ 	.word	index@(_ZN10layer_norm40ln_parallel_residual_bwd_finalize_kernelINS_22Kernel_traits_finalizeILj7168E13__nv_bfloat16S2_fS2_fjLb0ELj1024ELj4ENS_18Kernel_traits_baseILj7168ES2_S2_fS2_fjLj1024EEEEELb0EEEvNS_9BwdParamsE)
        /*0728*/ 	.word	0x00000020


	//----- nvinfo : EIATTR_FRAME_SIZE
	.align		4
.L_305:
        /*072c*/ 	.byte	0x04, 0x11
        /*072e*/ 	.short	(.L_307 - .L_306)
	.align		4
.L_306:
        /*0730*/ 	.word	index@(_ZN10layer_norm40ln_parallel_residual_bwd_finalize_kernelINS_22Kernel_traits_finalizeILj7168E13__nv_bfloat16S2_fS2_fjLb0ELj1024ELj4ENS_18Kernel_traits_baseILj7168ES2_S2_fS2_fjLj1024EEEEELb0EEEvNS_9BwdParamsE)
        /*0734*/ 	.word	0x00000000


	//----- nvinfo : EIATTR_REGCOUNT
	.align		4
.L_307:
        /*0738*/ 	.byte	0x04, 0x2f
        /*073a*/ 	.short	(.L_309 - .L_308)
	.align		4
.L_308:
        /*073c*/ 	.word	index@(_ZN10layer_norm22ln_bwd_finalize_kernelINS_22Kernel_traits_finalizeILj7168E13__nv_bfloat16S2_fS2_fjLb0ELj1024ELj4ENS_18Kernel_traits_baseILj7168ES2_S2_fS2_fjLj1024EEEEELb0ELb0EEEvNS_9BwdParamsE)
        /*0740*/ 	.word	0x0000003f


	//----- nvinfo : EIATTR_FRAME_SIZE
	.align		4
.L_309:
        /*0744*/ 	.byte	0x04, 0x11
        /*0746*/ 	.short	(.L_311 - .L_310)
	.align		4
.L_310:
        /*0748*/ 	.word	index@(_ZN10layer_norm22ln_bwd_finalize_kernelINS_22Kernel_traits_finalizeILj7168E13__nv_bfloat16S2_fS2_fjLb0ELj1024ELj4ENS_18Kernel_traits_baseILj7168ES2_S2_fS2_fjLj1024EEEEELb0ELb0EEEvNS_9BwdParamsE)
        /*074c*/ 	.word	0x00000000


	//----- nvinfo : EIATTR_REGCOUNT
	.align		4
.L_311:
        /*0750*/ 	.byte	0x04, 0x2f
        /*0752*/ 	.short	(.L_313 - .L_312)
	.align		4
.L_312:
        /*0754*/ 	.word	index@(_ZN10layer_norm31ln_parallel_residual_bwd_kernelINS_13Kernel_traitsI13__nv_bfloat16S2_fS2_fjLj7168ELj1ELj1ELj8ELj8ENS_18Kernel_traits_baseILj7168ES2_S2_fS2_fjLj256EEEEELb1ELb0ELb1EEEvNS_9BwdParamsE)
        /*0758*/ 	.word	0x000000ff


	//----- nvinfo : EIATTR_FRAME_SIZE
	.align		4
.L_313:
        /*075c*/ 	.byte	0x04, 0x11
        /*075e*/ 	.short	(.L_315 - .L_314)
	.align		4
.L_314:
        /*0760*/ 	.word	index@(_ZN10layer_norm31ln_parallel_residual_bwd_kernelINS_13Kernel_traitsI13__nv_bfloat16S2_fS2_fjLj7168ELj1ELj1ELj8ELj8ENS_18Kernel_traits_baseILj7168ES2_S2_fS2_fjLj256EEEEELb1ELb0ELb1EEEvNS_9BwdParamsE)
        /*0764*/ 	.word	0x000000a0


	//----- nvinfo : EIATTR_REGCOUNT
	.align		4
.L_315:
        /*0768*/ 	.byte	0x04, 0x2f
        /*076a*/ 	.short	(.L_317 - .L_316)
	.align		4
.L_316:
        /*076c*/ 	.word	index@(_ZN10layer_norm31ln_parallel_residual_bwd_kernelINS_13Kernel_traitsI13__nv_bfloat16S2_fS2_fjLj7168ELj1ELj1ELj8ELj8ENS_18Kernel_traits_baseILj7168ES2_S2_fS2_fjLj256EEEEELb1ELb0ELb0EEEvNS_9BwdParamsE)
        /*0770*/ 	.word	0x000000ff


	//----- nvinfo : EIATTR_FRAME_SIZE
	.align		4
.L_317:
        /*0774*/ 	.byte	0x04, 0x11
        /*0776*/ 	.short	(.L_319 - .L_318)
	.align		4
.L_318:
        /*0778*/ 	.word	index@(_ZN10layer_norm31ln_parallel_residual_bwd_kernelINS_13Kernel_traitsI13__nv_bfloat16S2_fS2_fjLj7168ELj1ELj1ELj8ELj8ENS_18Kernel_traits_baseILj7168ES2_S2_fS2_fjLj256EEEEELb1ELb0ELb0EEEvNS_9BwdParamsE)
        /*077c*/ 	.word	0x00000090


	//----- nvinfo : EIATTR_REGCOUNT
	.align		4
.L_319:
        /*0780*/ 	.byte	0x04, 0x2f
        /*0782*/ 	.short	(.L_321 - .L_320)
	.align		4
.L_320:
        /*0784*/ 	.word	index@(_ZN10layer_norm31ln_parallel_residual_bwd_kernelINS_13Kernel_traitsI13__nv_bfloat16S2_fS2_fjLj7168ELj1ELj1ELj8ELj8ENS_18Kernel_traits_baseILj7168ES2_S2_fS2_fjLj256EEEEELb0ELb1ELb1EEEvNS_9BwdParamsE)
        /*0788*/ 	.word	0x000000eb


	//----- nvinfo : EIATTR_FRAME_SIZE
	.align		4
.L_321:
        /*078c*/ 	.byte	0x04, 0x11
        /*078e*/ 	.short	(.L_323 - .L_322)
	.align		4
.L_322:
        /*0790*/ 	.word	index@(_ZN10layer_norm31ln_parallel_residual_bwd_kernelINS_13Kernel_traitsI13__nv_bfloat16S2_fS2_fjLj7168ELj1ELj1ELj8ELj8ENS_18Kernel_traits_baseILj7168ES2_S2_fS2_fjLj256EEEEELb0ELb1ELb1EEEvNS_9BwdParamsE)
        /*0794*/ 	.word	0x00000000


	//----- nvinfo : EIATTR_REGCOUNT
	.align		4
.L_323:
        /*0798*/ 	.byte	0x04, 0x2f
        /*079a*/ 	.short	(.L_325 - .L_324)
	.align		4
.L_324:
        /*079c*/ 	.word	index@(_ZN10layer_norm31ln_parallel_residual_bwd_kernelINS_13Kernel_traitsI13__nv_bfloat16S2_fS2_fjLj7168ELj1ELj1ELj8ELj8ENS_18Kernel_traits_baseILj7168ES2_S2_fS2_fjLj256EEEEELb0ELb1ELb0EEEvNS_9BwdParamsE)
        /*07a0*/ 	.word	0x000000cc


	//----- nvinfo : EIATTR_FRAME_SIZE
	.align		4
.L_325:
        /*07a4*/ 	.byte	0x04, 0x11
        /*07a6*/ 	.short	(.L_327 - .L_326)
	.align		4
.L_326:
        /*07a8*/ 	.word	index@(_ZN10layer_norm31ln_parallel_residual_bwd_kernelINS_13Kernel_traitsI13__nv_bfloat16S2_fS2_fjLj7168ELj1ELj1ELj8ELj8ENS_18Kernel_traits_baseILj7168ES2_S2_fS2_fjLj256EEEEELb0ELb1ELb0EEEvNS_9BwdParamsE)
        /*07ac*/ 	.word	0x00000000


	//----- nvinfo : EIATTR_REGCOUNT
	.align		4
.L_327:
        /*07b0*/ 	.byte	0x04, 0x2f
        /*07b2*/ 	.short	(.L_329 - .L_328)
	.align		4
.L_328:
        /*07b4*/ 	.word	index@(_ZN10layer_norm31ln_parallel_residual_bwd_kernelINS_13Kernel_traitsI13__nv_bfloat16S2_fS2_fjLj7168ELj1ELj1ELj8ELj8ENS_18Kernel_traits_baseILj7168ES2_S2_fS2_fjLj256EEEEELb0ELb0ELb1EEEvNS_9BwdParamsE)
        /*07b8*/ 	.word	0x000000ff


	//----- nvinfo : EIATTR_FRAME_SIZE
	.align		4
.L_329:
        /*07bc*/ 	.byte	0x04, 0x11
        /*07be*/ 	.short	(.L_331 - .L_330)
	.align		4
.L_330:
        /*07c0*/ 	.word	index@(_ZN10layer_norm31ln_parallel_residual_bwd_kernelINS_13Kernel_traitsI13__nv_bfloat16S2_fS2_fjLj7168ELj1ELj1ELj8ELj8ENS_18Kernel_traits_baseILj7168ES2_S2_fS2_fjLj256EEEEELb0ELb0ELb1EEEvNS_9BwdParamsE)
        /*07c4*/ 	.word	0x00000070


	//----- nvinfo : EIATTR_REGCOUNT
	.align		4
.L_331:
        /*07c8*/ 	.byte	0x04, 0x2f
        /*07ca*/ 	.short	(.L_333 - .L_332)
	.align		4
.L_332:
        /*07cc*/ 	.word	index@(_ZN10layer_norm31ln_parallel_residual_bwd_kernelINS_13Kernel_traitsI13__nv_bfloat16S2_fS2_fjLj7168ELj1ELj1ELj8ELj8ENS_18Kernel_traits_baseILj7168ES2_S2_fS2_fjLj256EEEEELb0ELb0ELb0EEEvNS_9BwdParamsE)
        /*07d0*/ 	.word	0x000000ff


	//----- nvinfo : EIATTR_FRAME_SIZE
	.align		4
.L_333:
        /*07d4*/ 	.byte	0x04, 0x11
        /*07d6*/ 	.short	(.L_335 - .L_334)
	.align		4
.L_334:
        /*07d8*/ 	.word	index@(_ZN10layer_norm31ln_parallel_residual_bwd_kernelINS_13Kernel_traitsI13__nv_bfloat16S2_fS2_fjLj7168ELj1ELj1ELj8ELj8ENS_18Kernel_traits_baseILj7168ES2_S2_fS2_fjLj256EEEEELb0ELb0ELb0EEEvNS_9BwdParamsE)
        /*07dc*/ 	.word	0x00000058


	//----- nvinfo : EIATTR_REGCOUNT
	.align		4
.L_335:
        /*07e0*/ 	.byte	0x04, 0x2f
        /*07e2*/ 	.short	(.L_337 - .L_336)
	.align		4
.L_336:
        /*07e4*/ 	.word	index@(_ZN10layer_norm31ln_parallel_residual_bwd_kernelINS_13Kernel_traitsIf13__nv_bfloat16S2_S2_fjLj7168ELj1ELj1ELj8ELj8ENS_18Kernel_traits_baseILj7168EfS2_S2_S2_fjLj256EEEEELb1ELb1ELb1EEEvNS_9BwdParamsE)
        /*07e8*/ 	.word	0x000000ed


	//----- nvinfo : EIATTR_FRAME_SIZE
	.align		4
.L_337:
        /*07ec*/ 	.byte	0x04, 0x11
        /*07ee*/ 	.short	(.L_339 - .L_338)
	.align		4
.L_338:
        /*07f0*/ 	.word	index@(_ZN10layer_norm31ln_parallel_residual_bwd_kernelINS_13Kernel_traitsIf13__nv_bfloat16S2_S2_fjLj7168ELj1ELj1ELj8ELj8ENS_18Kernel_traits_baseILj7168EfS2_S2_S2_fjLj256EEEEELb1ELb1ELb1EEEvNS_9BwdParamsE)
        /*07f4*/ 	.word	0x00000000


	//----- nvinfo : EIATTR_REGCOUNT
	.align		4
.L_339:
        /*07f8*/ 	.byte	0x04, 0x2f
        /*07fa*/ 	.short	(.L_341 - .L_340)
	.align		4
.L_340:
        /*07fc*/ 	.word	index@(_ZN10layer_norm40ln_parallel_residual_bwd_finalize_kernelINS_22Kernel_traits_finalizeILj7168Ef13__nv_bfloat16S2_S2_fjLb0ELj1024ELj4ENS_18Kernel_traits_baseILj7168EfS2_S2_S2_fjLj1024EEEEELb1EEEvNS_9BwdParamsE)
        /*0800*/ 	.word	0x00000020


	//----- nvinfo : EIATTR_FRAME_SIZE
	.align		4
.L_341:
        /*0804*/ 	.byte	0x04, 0x11
        /*0806*/ 	.short	(.L_343 - .L_342)
	.align		4
.L_342:
        /*0808*/ 	.word	index@(_ZN10layer_norm40ln_parallel_residual_bwd_finalize_kernelINS_22Kernel_traits_finalizeILj7168Ef13__nv_bfloat16S2_S2_fjLb0ELj1024ELj4ENS_18Kernel_traits_baseILj7168EfS2_S2_S2_fjLj1024EEEEELb1EEEvNS_9BwdParamsE)
        /*080c*/ 	.word	0x00000000


	//----- nvinfo : EIATTR_REGCOUNT
	.align		4
.L_343:
        /*0810*/ 	.byte	0x04, 0x2f
        /*0812*/ 	.short	(.L_345 - .L_344)
	.align		4
.L_344:
        /*0814*/ 	.word	index@(_ZN10layer_norm22ln_bwd_finalize_kernelINS_22Kernel_traits_finalizeILj7168Ef13__nv_bfloat16S2_S2_fjLb0ELj1024ELj4ENS_18Kernel_traits_baseILj7168EfS2_S2_S2_fjLj1024EEEEELb0ELb1EEEvNS_9BwdParamsE)
        /*0818*/ 	.word	0x0000003f


	//----- nvinfo : EIATTR_FRAME_SIZE
	.align		4
.L_345:
        /*081c*/ 	.byte	0x04, 0x11
        /*081e*/ 	.short	(.L_347 - .L_346)
	.align		4
.L_346:
        /*0820*/ 	.word	index@(_ZN10layer_norm22ln_bwd_finalize_kernelINS_22Kernel_traits_finalizeILj7168Ef13__nv_bfloat16S2_S2_fjLb0ELj1024ELj4ENS_18Kernel_traits_baseILj7168EfS2_S2_S2_fjLj1024EEEEELb0ELb1EEEvNS_9BwdParamsE)
        /*0824*/ 	.word	0x00000000


	//----- nvinfo : EIATTR_REGCOUNT
	.align		4
.L_347:
        /*0828*/ 	.byte	0x04, 0x2f
        /*082a*/ 	.short	(.L_349 - .L_348)
	.align		4
.L_348:
        /*082c*/ 	.word	index@(_ZN10layer_norm31ln_parallel_residual_bwd_kernelINS_13Kernel_traitsIf13__nv_bfloat16S2_S2_fjLj7168ELj1ELj1ELj8ELj8ENS_18Kernel_traits_baseILj7168EfS2_S2_S2_fjLj256EEEEELb1ELb1ELb0EEEvNS_9BwdParamsE)
        /*0830*/ 	.word	0x000000cc


	//----- nvinfo : EIATTR_FRAME_SIZE
	.align		4
.L_349:
        /*0834*/ 	.byte	0x04, 0x11
        /*0836*/ 	.short	(.L_351 - .L_350)
	.align		4
.L_350:
        /*0838*/ 	.word	index@(_ZN10layer_norm31ln_parallel_residual_bwd_kernelINS_13Kernel_traitsIf13__nv_bfloat16S2_S2_fjLj7168ELj1ELj1ELj8ELj8ENS_18Kernel_traits_baseILj7168EfS2_S2_S2_fjLj256EEEEELb1ELb1ELb0EEEvNS_9BwdParamsE)
        /*083c*/ 	.word	0x00000000


	//----- nvinfo : EIATTR_REGCOUNT
	.align		4
.L_351:
        /*0840*/ 	.byte	0x04, 0x2f
        /*0842*/ 	.short	(.L_353 - .L_352)
	.align		4
.L_352:
        /*0844*/ 	.word	index@(_ZN10layer_norm40ln_parallel_residual_bwd_finalize_kernelINS_22Kernel_traits_finalizeILj7168Ef13__nv_bfloat16S2_S2_fjLb0ELj1024ELj4ENS_18Kernel_traits_baseILj7168EfS2_S2_S2_fjLj1024EEEEELb0EEEvNS_9BwdParamsE)
        /*0848*/ 	.word	0x00000020


	//----- nvinfo : EIATTR_FRAME_SIZE
	.align		4
.L_353:
        /*084c*/ 	.byte	0x04, 0x11
        /*084e*/ 	.short	(.L_355 - .L_354)
	.align		4
.L_354:
        /*0850*/ 	.word	index@(_ZN10layer_norm40ln_parallel_residual_bwd_finalize_kernelINS_22Kernel_traits_finalizeILj7168Ef13__nv_bfloat16S2_S2_fjLb0ELj1024ELj4ENS_18Kernel_traits_baseILj7168EfS2_S2_S2_fjLj1024EEEEELb0EEEvNS_9BwdParamsE)
        /*0854*/ 	.word	0x00000000


	//----- nvinfo : EIATTR_REGCOUNT
	.align		4
.L_355:
        /*0858*/ 	.byte	0x04, 0x2f
        /*085a*/ 	.short	(.L_357 - .L_356)
	.align		4
.L_356:
        /*085c*/ 	.word	index@(_ZN10layer_norm22ln_bwd_finalize_kernelINS_22Kernel_traits_finalizeILj7168Ef13__nv_bfloat16S2_S2_fjLb0ELj1024ELj4ENS_18Kernel_traits_baseILj7168EfS2_S2_S2_fjLj1024EEEEELb0ELb0EEEvNS_9BwdParamsE)
        /*0860*/ 	.word	0x0000003f


	//----- nvinfo : EIATTR_FRAME_SIZE
	.align		4
.L_357:
        /*0864*/ 	.byte	0x04, 0x11
        /*0866*/ 	.short	(.L_359 - .L_358)
	.align		4
.L_358:
        /*0868*/ 	.word	index@(_ZN10layer_norm22ln_bwd_finalize_kernelINS_22Kernel_traits_finalizeILj7168Ef13__nv_bfloat16S2_S2_fjLb0ELj1024ELj4ENS_18Kernel_traits_baseILj7168EfS2_S2_S2_fjLj1024EEEEELb0ELb0EEEvNS_9BwdParamsE)
        /*086c*/ 	.word	0x00000000


	//----- nvinfo : EIATTR_REGCOUNT
	.align		4
.L_359:
        /*0870*/ 	.byte	0x04, 0x2f
        /*0872*/ 	.short	(.L_361 - .L_360)
	.align		4
.L_360:
        /*0874*/ 	.word	index@(_ZN10layer_norm31ln_parallel_residual_bwd_kernelINS_13Kernel_traitsIf13__nv_bfloat16S2_S2_fjLj7168ELj1ELj1ELj8ELj8ENS_18Kernel_traits_baseILj7168EfS2_S2_S2_fjLj256EEEEELb1ELb0ELb1EEEvNS_9BwdParamsE)
        /*0878*/ 	.word	0x000000ff


	//----- nvinfo : EIATTR_FRAME_SIZE
	.align		4
.L_361:
        /*087c*/ 	.byte	0x04, 0x11
        /*087e*/ 	.short	(.L_363 - .L_362)
	.align		4
.L_362:
        /*0880*/ 	.word	index@(_ZN10layer_norm31ln_parallel_residual_bwd_kernelINS_13Kernel_traitsIf13__nv_bfloat16S2_S2_fjLj7168ELj1ELj1ELj8ELj8ENS_18Kernel_traits_baseILj7168EfS2_S2_S2_fjLj256EEEEELb1ELb0ELb1EEEvNS_9BwdParamsE)
        /*0884*/ 	.word	0x00000068


	//----- nvinfo : EIATTR_REGCOUNT
	.align		4
.L_363:
        /*0888*/ 	.byte	0x04, 0x2f
        /*088a*/ 	.short	(.L_365 - .L_364)
	.align		4
.L_364:
        /*088c*/ 	.word	index@(_ZN10layer_norm31ln_parallel_residual_bwd_kernelINS_13Kernel_traitsIf13__nv_bfloat16S2_S2_fjLj7168ELj1ELj1ELj8ELj8ENS_18Kernel_traits_baseILj7168EfS2_S2_S2_fjLj256EEEEELb1ELb0ELb0EEEvNS_9BwdParamsE)
        /*0890*/ 	.word	0x000000ff


	//----- nvinfo : EIATTR_FRAME_SIZE
	.align		4
.L_365:
        /*0894*/ 	.byte	0x04, 0x11
        /*0896*/ 	.short	(.L_367 - .L_366)
	.align		4
.L_366:
        /*0898*/ 	.word	index@(_ZN10layer_norm31ln_parallel_residual_bwd_kernelINS_13Kernel_traitsIf13__nv_bfloat16S2_S2_fjLj7168ELj1ELj1ELj8ELj8ENS_18Kernel_traits_baseILj7168EfS2_S2_S2_fjLj256EEEEELb1ELb0ELb0EEEvNS_9BwdParamsE)
        /*089c*/ 	.word	0x00000058


	//----- nvinfo : EIATTR_REGCOUNT
	.align		4
.L_367:
        /*08a0*/ 	.byte	0x04, 0x2f
        /*08a2*/ 	.short	(.L_369 - .L_368)
	.align		4
.L_368:
        /*08a4*/ 	.word	index@(_ZN10layer_norm31ln_parallel_residual_bwd_kernelINS_13Kernel_traitsIf13__nv_bfloat16S2_S2_fjLj7168ELj1ELj1ELj8ELj8ENS_18Kernel_traits_baseILj7168EfS2_S2_S2_fjLj256EEEEELb0ELb1ELb1EEEvNS_9BwdParamsE)
        /*08a8*/ 	.word	0x000000f6


	//----- nvinfo : EIATTR_FRAME_SIZE
	.align		4
.L_369:
        /*08ac*/ 	.byte	0x04, 0x11
        /*08ae*/ 	.short	(.L_371 - .L_370)
	.align		4
.L_370:
        /*08b0*/ 	.word	index@(_ZN10layer_norm31ln_parallel_residual_bwd_kernelINS_13Kernel_traitsIf13__nv_bfloat16S2_S2_fjLj7168ELj1ELj1ELj8ELj8ENS_18Kernel_traits_baseILj7168EfS2_S2_S2_fjLj256EEEEELb0ELb1ELb1EEEvNS_9BwdParamsE)
        /*08b4*/ 	.word	0x00000000


	//----- nvinfo : EIATTR_REGCOUNT
	.align		4
.L_371:
        /*08b8*/ 	.byte	0x04, 0x2f
        /*08ba*/ 	.short	(.L_373 - .L_372)
	.align		4
.L_372:
        /*08bc*/ 	.word	index@(_ZN10layer_norm31ln_parallel_residual_bwd_kernelINS_13Kernel_traitsIf13__nv_bfloat16S2_S2_fjLj7168ELj1ELj1ELj8ELj8ENS_18Kernel_traits_baseILj7168EfS2_S2_S2_fjLj256EEEEELb0ELb1ELb0EEEvNS_9BwdParamsE)
        /*08c0*/ 	.word	0x000000be


	//----- nvinfo : EIATTR_FRAME_SIZE
	.align		4
.L_373:
        /*08c4*/ 	.byte	0x04, 0x11
        /*08c6*/ 	.short	(.L_375 - .L_374)
	.align		4
.L_374:
        /*08c8*/ 	.word	index@(_ZN10layer_norm31ln_parallel_residual_bwd_kernelINS_13Kernel_traitsIf13__nv_bfloat16S2_S2_fjLj7168ELj1ELj1ELj8ELj8ENS_18Kernel_traits_baseILj7168EfS2_S2_S2_fjLj256EEEEELb0ELb1ELb0EEEvNS_9BwdParamsE)
        /*08cc*/ 	.word	0x00000000


	//----- nvinfo : EIATTR_REGCOUNT
	.align		4
.L_375:
        /*08d0*/ 	.byte	0x04, 0x2f
        /*08d2*/ 	.short	(.L_377 - .L_376)
	.align		4
.L_376:
        /*08d4*/ 	.word	index@(_ZN10layer_norm31ln_parallel_residual_bwd_kernelINS_13Kernel_traitsIf13__nv_bfloat16S2_S2_fjLj7168ELj1ELj1ELj8ELj8ENS_18Kernel_traits_baseILj7168EfS2_S2_S2_fjLj256EEEEELb0ELb0ELb1EEEvNS_9BwdParamsE)
        /*08d8*/ 	.word	0x000000ff


	//----- nvinfo : EIATTR_FRAME_SIZE
	.align		4
.L_377:
        /*08dc*/ 	.byte	0x04, 0x11
        /*08de*/ 	.short	(.L_379 - .L_378)
	.align		4
.L_378:
        /*08e0*/ 	.word	index@(_ZN10layer_norm31ln_parallel_residual_bwd_kernelINS_13Kernel_traitsIf13__nv_bfloat16S2_S2_fjLj7168ELj1ELj1ELj8ELj8ENS_18Kernel_traits_baseILj7168EfS2_S2_S2_fjLj256EEEEELb0ELb0ELb1EEEvNS_9BwdParamsE)
        /*08e4*/ 	.word	0x00000018


	//----- nvinfo : EIATTR_REGCOUNT
	.align		4
.L_379:
        /*08e8*/ 	.byte	0x04, 0x2f
        /*08ea*/ 	.short	(.L_381 - .L_380)
	.align		4
.L_380:
        /*08ec*/ 	.word	index@(_ZN10layer_norm31ln_parallel_residual_bwd_kernelINS_13Kernel_traitsIf13__nv_bfloat16S2_S2_fjLj7168ELj1ELj1ELj8ELj8ENS_18Kernel_traits_baseILj7168EfS2_S2_S2_fjLj256EEEEELb0ELb0ELb0EEEvNS_9BwdParamsE)
        /*08f0*/ 	.word	0x000000ff


	//----- nvinfo : EIATTR_FRAME_SIZE
	.align		4
.L_381:
        /*08f4*/ 	.byte	0x04, 0x11
        /*08f6*/ 	.short	(.L_383 - .L_382)
	.align		4
.L_382:
        /*08f8*/ 	.word	index@(_ZN10layer_norm31ln_parallel_residual_bwd_kernelINS_13Kernel_traitsIf13__nv_bfloat16S2_S2_fjLj7168ELj1ELj1ELj8ELj8ENS_18Kernel_traits_baseILj7168EfS2_S2_S2_fjLj256EEEEELb0ELb0ELb0EEEvNS_9BwdParamsE)
        /*08fc*/ 	.word	0x00000020


	//----- nvinfo : EIATTR_REGCOUNT
	.align		4
.L_383:
        /*0900*/ 	.byte	0x04, 0x2f
        /*0902*/ 	.short	(.L_385 - .L_384)
	.align		4
.L_384:
        /*0904*/ 	.word	index@(_ZN10layer_norm31ln_parallel_residual_bwd_kernelINS_13Kernel_traitsI6__halfS2_S2_S2_fjLj7168ELj1ELj1ELj8ELj8ENS_18Kernel_traits_baseILj7168ES2_S2_S2_S2_fjLj256EEEEELb1ELb1ELb1EEEvNS_9BwdParamsE)
        /*0908*/ 	.word	0x000000e7


	//----- nvinfo : EIATTR_FRAME_SIZE
	.align		4
.L_385:
        /*090c*/ 	.byte	0x04, 0x11
        /*090e*/ 	.short	(.L_387 - .L_386)
	.align		4
.L_386:
        /*0910*/ 	.word	index@(_ZN10layer_norm31ln_parallel_residual_bwd_kernelINS_13Kernel_traitsI6__halfS2_S2_S2_fjLj7168ELj1ELj1ELj8ELj8ENS_18Kernel_traits_baseILj7168ES2_S2_S2_S2_fjLj256EEEEELb1ELb1ELb1EEEvNS_9BwdParamsE)
        /*0914*/ 	.word	0x00000000


	//----- nvinfo : EIATTR_REGCOUNT
	.align		4
.L_387:
        /*0918*/ 	.byte	0x04, 0x2f
        /*091a*/ 	.short	(.L_389 - .L_388)
	.align		4
.L_388:
        /*091c*/ 	.word	index@(_ZN10layer_norm40ln_parallel_residual_bwd_finalize_kernelINS_22Kernel_traits_finalizeILj7168E6__halfS2_S2_S2_fjLb0ELj1024ELj4ENS_18Kernel_traits_baseILj7168ES2_S2_S2_S2_fjLj1024EEEEELb1EEEvNS_9BwdParamsE)
        /*0920*/ 	.word	0x00000020


	//----- nvinfo : EIATTR_FRAME_SIZE
	.align		4
.L_389:
        /*0924*/ 	.byte	0x04, 0x11
        /*0926*/ 	.short	(.L_391 - .L_390)
	.align		4
.L_390:
        /*0928*/ 	.word	index@(_ZN10layer_norm40ln_parallel_residual_bwd_finalize_kernelINS_22Kernel_traits_finalizeILj7168E6__halfS2_S2_S2_fjLb0ELj1024ELj4ENS_18Kernel_traits_baseILj7168ES2_S2_S2_S2_fjLj1024EEEEELb1EEEvNS_9BwdParamsE)
        /*092c*/ 	.word	0x00000000


	//----- nvinfo : EIATTR_REGCOUNT
	.align		4
.L_391:
        /*0930*/ 	.byte	0x04, 0x2f
        /*0932*/ 	.short	(.L_393 - .L_392)
	.align		4
.L_392:
        /*0934*/ 	.word	index@(_ZN10layer_norm22ln_bwd_finalize_kernelINS_22Kernel_traits_finalizeILj7168E6__halfS2_S2_S2_fjLb0ELj1024ELj4ENS_18Kernel_traits_baseILj7168ES2_S2_S2_S2_fjLj1024EEEEELb0ELb1EEEvNS_9BwdParamsE)
        /*0938*/ 	.word	0x0000003f


	//----- nvinfo : EIATTR_FRAME_SIZE
	.align		4
.L_393:
        /*093c*/ 	.byte	0x04, 0x11
        /*093e*/ 	.short	(.L_395 - .L_394)
	.align		4
.L_394:
        /*0940*/ 	.word	index@(_ZN10layer_norm22ln_bwd_finalize_kernelINS_22Kernel_traits_finalizeILj7168E6__halfS2_S2_S2_fjLb0ELj1024ELj4ENS_18Kernel_traits_baseILj7168ES2_S2_S2_S2_fjLj1024EEEEELb0ELb1EEEvNS_9BwdParamsE)
        /*0944*/ 	.word	0x00000000


	//----- nvinfo : EIATTR_REGCOUNT
	.align		4
.L_395:
        /*0948*/ 	.byte	0x04, 0x2f
        /*094a*/ 	.short	(.L_397 - .L_396)
	.align		4
.L_396:
        /*094c*/ 	.word	index@(_ZN10layer_norm31ln_parallel_residual_bwd_kernelINS_13Kernel_traitsI6__halfS2_S2_S2_fjLj7168ELj1ELj1ELj8ELj8ENS_18Kernel_traits_baseILj7168ES2_S2_S2_S2_fjLj256EEEEELb1ELb1ELb0EEEvNS_9BwdParamsE)
        /*0950*/ 	.word	0x000000ba


	//----- nvinfo : EIATTR_FRAME_SIZE
	.align		4
.L_397:
        /*0954*/ 	.byte	0x04, 0x11
        /*0956*/ 	.short	(.L_399 - .L_398)
	.align		4
.L_398:
        /*0958*/ 	.word	index@(_ZN10layer_norm31ln_parallel_residual_bwd_kernelINS_13Kernel_traitsI6__halfS2_S2_S2_fjLj7168ELj1ELj1ELj8ELj8ENS_18Kernel_traits_baseILj7168ES2_S2_S2_S2_fjLj256EEEEELb1ELb1ELb0EEEvNS_9BwdParamsE)
        /*095c*/ 	.word	0x00000000


	//----- nvinfo : EIATTR_REGCOUNT
	.align		4
.L_399:
        /*0960*/ 	.byte	0x04, 0x2f
        /*0962*/ 	.short	(.L_401 - .L_400)
	.align		4
.L_400:
        /*0964*/ 	.word	index@(_ZN10layer_norm40ln_parallel_residual_bwd_finalize_kernelINS_22Kernel_traits_finalizeILj7168E6__halfS2_S2_S2_fjLb0ELj1024ELj4ENS_18Kernel_traits_baseILj7168ES2_S2_S2_S2_fjLj1024EEEEELb0EEEvNS_9BwdParamsE)
        /*0968*/ 	.word	0x00000020


	//----- nvinfo : EIATTR_FRAME_SIZE
	.align		4
.L_401:
        /*096c*/ 	.byte	0x04, 0x11
        /*096e*/ 	.short	(.L_403 - .L_402)
	.align		4
.L_402:
        /*0970*/ 	.word	index@(_ZN10layer_norm40ln_parallel_residual_bwd_finalize_kernelINS_22Kernel_traits_finalizeILj7168E6__halfS2_S2_S2_fjLb0ELj1024ELj4ENS_18Kernel_traits_baseILj7168ES2_S2_S2_S2_fjLj1024EEEEELb0EEEvNS_9BwdParamsE)
        /*0974*/ 	.word	0x00000000


	//----- nvinfo : EIATTR_REGCOUNT
	.align		4
.L_403:
        /*0978*/ 	.byte	0x04, 0x2f
        /*097a*/ 	.short	(.L_405 - .L_404)
	.align		4
.L_404:
        /*097c*/ 	.word	index@(_ZN10layer_norm22ln_bwd_finalize_kernelINS_22Kernel_traits_finalizeILj7168E6__halfS2_S2_S2_fjLb0ELj1024ELj4ENS_18Kernel_traits_baseILj7168ES2_S2_S2_S2_fjLj1024EEEEELb0ELb0EEEvNS_9BwdParamsE)
        /*0980*/ 	.word	0x0000003f


	//----- nvinfo : EIATTR_FRAME_SIZE
	.align		4
.L_405:
        /*0984*/ 	.byte	0x04, 0x11
        /*0986*/ 	.short	(.L_407 - .L_406)
	.align		4
.L_406:
        /*0988*/ 	.word	index@(_ZN10layer_norm22ln_bwd_finalize_kernelINS_22Kernel_traits_finalizeILj7168E6__halfS2_S2_S2_fjLb0ELj1024ELj4ENS_18Kernel_traits_baseILj7168ES2_S2_S2_S2_fjLj1024EEEEELb0ELb0EEEvNS_9BwdParamsE)
        /*098c*/ 	.word	0x00000000


	//----- nvinfo : EIATTR_REGCOUNT
	.align		4
.L_407:
        /*0990*/ 	.byte	0x04, 0x2f
        /*0992*/ 	.short	(.L_409 - .L_408)
	.align		4
.L_408:
        /*0994*/ 	.word	index@(_ZN10layer_norm31ln_parallel_residual_bwd_kernelINS_13Kernel_traitsI6__halfS2_S2_S2_fjLj7168ELj1ELj1ELj8ELj8ENS_18Kernel_traits_baseILj7168ES2_S2_S2_S2_fjLj256EEEEELb1ELb0ELb1EEEvNS_9BwdParamsE)
        /*0998*/ 	.word	0x000000ff


	//----- nvinfo : EIATTR_FRAME_SIZE
	.align		4
.L_409:
        /*099c*/ 	.byte	0x04, 0x11
        /*099e*/ 	.short	(.L_411 - .L_410)
	.align		4
.L_410:
        /*09a0*/ 	.word	index@(_ZN10layer_norm31ln_parallel_residual_bwd_kernelINS_13Kernel_traitsI6__halfS2_S2_S2_fjLj7168ELj1ELj1ELj8ELj8ENS_18Kernel_traits_baseILj7168ES2_S2_S2_S2_fjLj256EEEEELb1ELb0ELb1EEEvNS_9BwdParamsE)
        /*09a4*/ 	.word	0x00000060


	//----- nvinfo : EIATTR_REGCOUNT
	.align		4
.L_411:
        /*09a8*/ 	.byte	0x04, 0x2f
        /*09aa*/ 	.short	(.L_413 - .L_412)
	.align		4
.L_412:
        /*09ac*/ 	.word	index@(_ZN10layer_norm31ln_parallel_residual_bwd_kernelINS_13Kernel_traitsI6__halfS2_S2_S2_fjLj7168ELj1ELj1ELj8ELj8ENS_18Kernel_traits_baseILj7168ES2_S2_S2_S2_fjLj256EEEEELb1ELb0ELb0EEEvNS_9BwdParamsE)
        /*09b0*/ 	.word	0x000000fe


	//----- nvinfo : EIATTR_FRAME_SIZE
	.align		4
.L_413:
        /*09b4*/ 	.byte	0x04, 0x11
        /*09b6*/ 	.short	(.L_415 - .L_414)
	.align		4
.L_414:
        /*09b8*/ 	.word	index@(_ZN10layer_norm31ln_parallel_residual_bwd_kernelINS_13Kernel_traitsI6__halfS2_S2_S2_fjLj7168ELj1ELj1ELj8ELj8ENS_18Kernel_traits_baseILj7168ES2_S2_S2_S2_fjLj256EEEEELb1ELb0ELb0EEEvNS_9BwdParamsE)
        /*09bc*/ 	.word	0x00000000


	//----- nvinfo : EIATTR_REGCOUNT
	.align		4
.L_415:
        /*09c0*/ 	.byte	0x04, 0x2f
        /*09c2*/ 	.short	(.L_417 - .L_416)
	.align		4
.L_416:
        /*09c4*/ 	.word	index@(_ZN10layer_norm31ln_parallel_residual_bwd_kernelINS_13Kernel_traitsI6__halfS2_S2_S2_fjLj7168ELj1ELj1ELj8ELj8ENS_18Kernel_traits_baseILj7168ES2_S2_S2_S2_fjLj256EEEEELb0ELb1ELb1EEEvNS_9BwdParamsE)
        /*09c8*/ 	.word	0x000000e7


	//----- nvinfo : EIATTR_FRAME_SIZE
	.align		4
.L_417:
        /*09cc*/ 	.byte	0x04, 0x11
        /*09ce*/ 	.short	(.L_419 - .L_418)
	.align		4
.L_418:
        /*09d0*/ 	.word	index@(_ZN10layer_norm31ln_parallel_residual_bwd_kernelINS_13Kernel_traitsI6__halfS2_S2_S2_fjLj7168ELj1ELj1ELj8ELj8ENS_18Kernel_traits_baseILj7168ES2_S2_S2_S2_fjLj256EEEEELb0ELb1ELb1EEEvNS_9BwdParamsE)
        /*09d4*/ 	.word	0x00000000


	//----- nvinfo : EIATTR_REGCOUNT
	.align		4
.L_419:
        /*09d8*/ 	.byte	0x04, 0x2f
        /*09da*/ 	.short	(.L_421 - .L_420)
	.align		4
.L_420:
        /*09dc*/ 	.word	index@(_ZN10layer_norm31ln_parallel_residual_bwd_kernelINS_13Kernel_traitsI6__halfS2_S2_S2_fjLj7168ELj1ELj1ELj8ELj8ENS_18Kernel_traits_baseILj7168ES2_S2_S2_S2_fjLj256EEEEELb0ELb1ELb0EEEvNS_9BwdParamsE)
        /*09e0*/ 	.word	0x000000a8


	//----- nvinfo : EIATTR_FRAME_SIZE
	.align		4
.L_421:
        /*09e4*/ 	.byte	0x04, 0x11
        /*09e6*/ 	.short	(.L_423 - .L_422)
	.align		4
.L_422:
        /*09e8*/ 	.word	index@(_ZN10layer_norm31ln_parallel_residual_bwd_kernelINS_13Kernel_traitsI6__halfS2_S2_S2_fjLj7168ELj1ELj1ELj8ELj8ENS_18Kernel_traits_baseILj7168ES2_S2_S2_S2_fjLj256EEEEELb0ELb1ELb0EEEvNS_9BwdParamsE)
        /*09ec*/ 	.word	0x00000000


	//----- nvinfo : EIATTR_REGCOUNT
	.align		4
.L_423:
        /*09f0*/ 	.byte	0x04, 0x2f
        /*09f2*/ 	.short	(.L_425 - .L_424)
	.align		4
.L_424:
        /*09f4*/ 	.word	index@(_ZN10layer_norm31ln_parallel_residual_bwd_kernelINS_13Kernel_traitsI6__halfS2_S2_S2_fjLj7168ELj1ELj1ELj8ELj8ENS_18Kernel_traits_baseILj7168ES2_S2_S2_S2_fjLj256EEEEELb0ELb0ELb1EEEvNS_9BwdParamsE)
        /*09f8*/ 	.word	0x000000ff


	//----- nvinfo : EIATTR_FRAME_SIZE
	.align		4
.L_425:
        /*09fc*/ 	.byte	0x04, 0x11
        /*09fe*/ 	.short	(.L_427 - .L_426)
	.align		4
.L_426:
        /*0a00*/ 	.word	index@(_ZN10layer_norm31ln_parallel_residual_bwd_kernelINS_13Kernel_traitsI6__halfS2_S2_S2_fjLj7168ELj1ELj1ELj8ELj8ENS_18Kernel_traits_baseILj7168ES2_S2_S2_S2_fjLj256EEEEELb0ELb0ELb1EEEvNS_9BwdParamsE)
        /*0a04*/ 	.word	0x00000038


	//----- nvinfo : EIATTR_REGCOUNT
	.align		4
.L_427:
        /*0a08*/ 	.byte	0x04, 0x2f
        /*0a0a*/ 	.short	(.L_429 - .L_428)
	.align		4
.L_428:
        /*0a0c*/ 	.word	index@(_ZN10layer_norm31ln_parallel_residual_bwd_kernelINS_13Kernel_traitsI6__halfS2_S2_S2_fjLj7168ELj1ELj1ELj8ELj8ENS_18Kernel_traits_baseILj7168ES2_S2_S2_S2_fjLj256EEEEELb0ELb0ELb0EEEvNS_9BwdParamsE)
        /*0a10*/ 	.word	0x000000f0


	//----- nvinfo : EIATTR_FRAME_SIZE
	.align		4
.L_429:
        /*0a14*/ 	.byte	0x04, 0x11
        /*0a16*/ 	.short	(.L_431 - .L_430)
	.align		4
.L_430:
        /*0a18*/ 	.word	index@(_ZN10layer_norm31ln_parallel_residual_bwd_kernelINS_13Kernel_traitsI6__halfS2_S2_S2_fjLj7168ELj1ELj1ELj8ELj8ENS_18Kernel_traits_baseILj7168ES2_S2_S2_S2_fjLj256EEEEELb0ELb0ELb0EEEvNS_9BwdParamsE)
        /*0a1c*/ 	.word	0x00000000


	//----- nvinfo : EIATTR_REGCOUNT
	.align		4
.L_431:
        /*0a20*/ 	.byte	0x04, 0x2f
        /*0a22*/ 	.short	(.L_433 - .L_432)
	.align		4
.L_432:
        /*0a24*/ 	.word	index@(_ZN10layer_norm31ln_parallel_residual_bwd_kernelINS_13Kernel_traitsI13__nv_bfloat16S2_S2_S2_fjLj7168ELj1ELj1ELj8ELj8ENS_18Kernel_traits_baseILj7168ES2_S2_S2_S2_fjLj256EEEEELb1ELb1ELb1EEEvNS_9BwdParamsE)
        /*0a28*/ 	.word	0x000000e7


	//----- nvinfo : EIATTR_FRAME_SIZE
	.align		4
.L_433:
        /*0a2c*/ 	.byte	0x04, 0x11
        /*0a2e*/ 	.short	(.L_435 - .L_434)
	.align		4
.L_434:
        /*0a30*/ 	.word	index@(_ZN10layer_norm31ln_parallel_residual_bwd_kernelINS_13Kernel_traitsI13__nv_bfloat16S2_S2_S2_fjLj7168ELj1ELj1ELj8ELj8ENS_18Kernel_traits_baseILj7168ES2_S2_S2_S2_fjLj256EEEEELb1ELb1ELb1EEEvNS_9BwdParamsE)
        /*0a34*/ 	.word	0x00000000


	//----- nvinfo : EIATTR_REGCOUNT
	.align		4
.L_435:
        /*0a38*/ 	.byte	0x04, 0x2f
        /*0a3a*/ 	.short	(.L_437 - .L_436)
	.align		4
.L_436:
        /*0a3c*/ 	.word	index@(_ZN10layer_norm40ln_parallel_residual_bwd_finalize_kernelINS_22Kernel_traits_finalizeILj7168E13__nv_bfloat16S2_S2_S2_fjLb0ELj1024ELj4ENS_18Kernel_traits_baseILj7168ES2_S2_S2_S2_fjLj1024EEEEELb1EEEvNS_9BwdParamsE)
        /*0a40*/ 	.word	0x00000020


	//----- nvinfo : EIATTR_FRAME_SIZE
	.align		4
.L_437:
        /*0a44*/ 	.byte	0x04, 0x11
        /*0a46*/ 	.short	(.L_439 - .L_438)
	.align		4
.L_438:
        /*0a48*/ 	.word	index@(_ZN10layer_norm40ln_parallel_residual_bwd_finalize_kernelINS_22Kernel_traits_finalizeILj7168E13__nv_bfloat16S2_S2_S2_fjLb0ELj1024ELj4ENS_18Kernel_traits_baseILj7168ES2_S2_S2_S2_fjLj1024EEEEELb1EEEvNS_9BwdParamsE)
        /*0a4c*/ 	.word	0x00000000


	//----- nvinfo : EIATTR_REGCOUNT
	.align		4
.L_439:
        /*0a50*/ 	.byte	0x04, 0x2f
        /*0a52*/ 	.short	(.L_441 - .L_440)
	.align		4
.L_440:
        /*0a54*/ 	.word	index@(_ZN10layer_norm22ln_bwd_finalize_kernelINS_22Kernel_traits_finalizeILj7168E13__nv_bfloat16S2_S2_S2_fjLb0ELj1024ELj4ENS_18Kernel_traits_baseILj7168ES2_S2_S2_S2_fjLj1024EEEEELb0ELb1EEEvNS_9BwdParamsE)
        /*0a58*/ 	.word	0x0000003f


	//----- nvinfo : EIATTR_FRAME_SIZE
	.align		4
.L_441:
        /*0a5c*/ 	.byte	0x04, 0x11
        /*0a5e*/ 	.short	(.L_443 - .L_442)
	.align		4
.L_442:
        /*0a60*/ 	.word	index@(_ZN10layer_norm22ln_bwd_finalize_kernelINS_22Kernel_traits_finalizeILj7168E13__nv_bfloat16S2_S2_S2_fjLb0ELj1024ELj4ENS_18Kernel_traits_baseILj7168ES2_S2_S2_S2_fjLj1024EEEEELb0ELb1EEEvNS_9BwdParamsE)
        /*0a64*/ 	.word	0x00000000


	//----- nvinfo : EIATTR_REGCOUNT
	.align		4
.L_443:
        /*0a68*/ 	.byte	0x04, 0x2f
        /*0a6a*/ 	.short	(.L_445 - .L_444)
	.align		4
.L_444:
        /*0a6c*/ 	.word	index@(_ZN10layer_norm31ln_parallel_residual_bwd_kernelINS_13Kernel_traitsI13__nv_bfloat16S2_S2_S2_fjLj7168ELj1ELj1ELj8ELj8ENS_18Kernel_traits_baseILj7168ES2_S2_S2_S2_fjLj256EEEEELb1ELb1ELb0EEEvNS_9BwdParamsE)
        /*0a70*/ 	.word	0x000000cc


	//----- nvinfo : EIATTR_FRAME_SIZE
	.align		4
.L_445:
        /*0a74*/ 	.byte	0x04, 0x11
        /*0a76*/ 	.short	(.L_447 - .L_446)
	.align		4
.L_446:
        /*0a78*/ 	.word	index@(_ZN10layer_norm31ln_parallel_residual_bwd_kernelINS_13Kernel_traitsI13__nv_bfloat16S2_S2_S2_fjLj7168ELj1ELj1ELj8ELj8ENS_18Kernel_traits_baseILj7168ES2_S2_S2_S2_fjLj256EEEEELb1ELb1ELb0EEEvNS_9BwdParamsE)
        /*0a7c*/ 	.word	0x00000000


	//----- nvinfo : EIATTR_REGCOUNT
	.align		4
.L_447:
        /*0a80*/ 	.byte	0x04, 0x2f
        /*0a82*/ 	.short	(.L_449 - .L_448)
	.align		4
.L_448:
        /*0a84*/ 	.word	index@(_ZN10layer_norm40ln_parallel_residual_bwd_finalize_kernelINS_22Kernel_traits_finalizeILj7168E13__nv_bfloat16S2_S2_S2_fjLb0ELj1024ELj4ENS_18Kernel_traits_baseILj7168ES2_S2_S2_S2_fjLj1024EEEEELb0EEEvNS_9BwdParamsE)
        /*0a88*/ 	.word	0x00000020


	//----- nvinfo : EIATTR_FRAME_SIZE
	.align		4
.L_449:
        /*0a8c*/ 	.byte	0x04, 0x11
        /*0a8e*/ 	.short	(.L_451 - .L_450)
	.align		4
.L_450:
        /*0a90*/ 	.word	index@(_ZN10layer_norm40ln_parallel_residual_bwd_finalize_kernelINS_22Kernel_traits_finalizeILj7168E13__nv_bfloat16S2_S2_S2_fjLb0ELj1024ELj4ENS_18Kernel_traits_baseILj7168ES2_S2_S2_S2_fjLj1024EEEEELb0EEEvNS_9BwdParamsE)
        /*0a94*/ 	.word	0x00000000


	//----- nvinfo : EIATTR_REGCOUNT
	.align		4
.L_451:
        /*0a98*/ 	.byte	0x04, 0x2f
        /*0a9a*/ 	.short	(.L_453 - .L_452)
	.align		4
.L_452:
        /*0a9c*/ 	.word	index@(_ZN10layer_norm22ln_bwd_finalize_kernelINS_22Kernel_traits_finalizeILj7168E13__nv_bfloat16S2_S2_S2_fjLb0ELj1024ELj4ENS_18Kernel_traits_baseILj7168ES2_S2_S2_S2_fjLj1024EEEEELb0ELb0EEEvNS_9BwdParamsE)
        /*0aa0*/ 	.word	0x0000003f


	//----- nvinfo : EIATTR_FRAME_SIZE
	.align		4
.L_453:
        /*0aa4*/ 	.byte	0x04, 0x11
        /*0aa6*/ 	.short	(.L_455 - .L_454)
	.align		4
.L_454:
        /*0aa8*/ 	.word	index@(_ZN10layer_norm22ln_bwd_finalize_kernelINS_22Kernel_traits_finalizeILj7168E13__nv_bfloat16S2_S2_S2_fjLb0ELj1024ELj4ENS_18Kernel_traits_baseILj7168ES2_S2_S2_S2_fjLj1024EEEEELb0ELb0EEEvNS_9BwdParamsE)
        /*0aac*/ 	.word	0x00000000


	//----- nvinfo : EIATTR_REGCOUNT
	.align		4
.L_455:
        /*0ab0*/ 	.byte	0x04, 0x2f
        /*0ab2*/ 	.short	(.L_457 - .L_456)
	.align		4
.L_456:
        /*0ab4*/ 	.word	index@(_ZN10layer_norm31ln_parallel_residual_bwd_kernelINS_13Kernel_traitsI13__nv_bfloat16S2_S2_S2_fjLj7168ELj1ELj1ELj8ELj8ENS_18Kernel_traits_baseILj7168ES2_S2_S2_S2_fjLj256EEEEELb1ELb0ELb1EEEvNS_9BwdParamsE)
        /*0ab8*/ 	.word	0x000000ff


	//----- nvinfo : EIATTR_FRAME_SIZE
	.align		4
.L_457:
        /*0abc*/ 	.byte	0x04, 0x11
        /*0abe*/ 	.short	(.L_459 - .L_458)
	.align		4
.L_458:
        /*0ac0*/ 	.word	index@(_ZN10layer_norm31ln_parallel_residual_bwd_kernelINS_13Kernel_traitsI13__nv_bfloat16S2_S2_S2_fjLj7168ELj1ELj1ELj8ELj8ENS_18Kernel_traits_baseILj7168ES2_S2_S2_S2_fjLj256EEEEELb1ELb0ELb1EEEvNS_9BwdParamsE)
        /*0ac4*/ 	.word	0x00000068


	//----- nvinfo : EIATTR_REGCOUNT
	.align		4
.L_459:
        /*0ac8*/ 	.byte	0x04, 0x2f
        /*0aca*/ 	.short	(.L_461 - .L_460)
	.align		4
.L_460:
        /*0acc*/ 	.word	index@(_ZN10layer_norm31ln_parallel_residual_bwd_kernelINS_13Kernel_traitsI13__nv_bfloat16S2_S2_S2_fjLj7168ELj1ELj1ELj8ELj8ENS_18Kernel_traits_baseILj7168ES2_S2_S2_S2_fjLj256EEEEELb1ELb0ELb0EEEvNS_9BwdParamsE)
        /*0ad0*/ 	.word	0x000000ff


	//----- nvinfo : EIATTR_FRAME_SIZE
	.align		4
.L_461:
        /*0ad4*/ 	.byte	0x04, 0x11
        /*0ad6*/ 	.short	(.L_463 - .L_462)
	.align		4
.L_462:
        /*0ad8*/ 	.word	index@(_ZN10layer_norm31ln_parallel_residual_bwd_kernelINS_13Kernel_traitsI13__nv_bfloat16S2_S2_S2_fjLj7168ELj1ELj1ELj8ELj8ENS_18Kernel_traits_baseILj7168ES2_S2_S2_S2_fjLj256EEEEELb1ELb0ELb0EEEvNS_9BwdParamsE)
        /*0adc*/ 	.word	0x00000050


	//----- nvinfo : EIATTR_REGCOUNT
	.align		4
.L_463:
        /*0ae0*/ 	.byte	0x04, 0x2f
        /*0ae2*/ 	.short	(.L_465 - .L_464)
	.align		4
.L_464:
        /*0ae4*/ 	.word	index@(_ZN10layer_norm31ln_parallel_residual_bwd_kernelINS_13Kernel_traitsI13__nv_bfloat16S2_S2_S2_fjLj7168ELj1ELj1ELj8ELj8ENS_18Kernel_traits_baseILj7168ES2_S2_S2_S2_fjLj256EEEEELb0ELb1ELb1EEEvNS_9BwdParamsE)
        /*0ae8*/ 	.word	0x000000f3


	//----- nvinfo : EIATTR_FRAME_SIZE
	.align		4
.L_465:
        /*0aec*/ 	.byte	0x04, 0x11
        /*0aee*/ 	.short	(.L_467 - .L_466)
	.align		4
.L_466:
        /*0af0*/ 	.word	index@(_ZN10layer_norm31ln_parallel_residual_bwd_kernelINS_13Kernel_traitsI13__nv_bfloat16S2_S2_S2_fjLj7168ELj1ELj1ELj8ELj8ENS_18Kernel_traits_baseILj7168ES2_S2_S2_S2_fjLj256EEEEELb0ELb1ELb1EEEvNS_9BwdParamsE)
        /*0af4*/ 	.word	0x00000000


	//----- nvinfo : EIATTR_REGCOUNT
	.align		4
.L_467:
        /*0af8*/ 	.byte	0x04, 0x2f
        /*0afa*/ 	.short	(.L_469 - .L_468)
	.align		4
.L_468:
        /*0afc*/ 	.word	index@(_ZN10layer_norm31ln_parallel_residual_bwd_kernelINS_13Kernel_traitsI13__nv_bfloat16S2_S2_S2_fjLj7168ELj1ELj1ELj8ELj8ENS_18Kernel_traits_baseILj7168ES2_S2_S2_S2_fjLj256EEEEELb0ELb1ELb0EEEvNS_9BwdParamsE)
        /*0b00*/ 	.word	0x000000be


	//----- nvinfo : EIATTR_FRAME_SIZE
	.align		4
.L_469:
        /*0b04*/ 	.byte	0x04, 0x11
        /*0b06*/ 	.short	(.L_471 - .L_470)
	.align		4
.L_470:
        /*0b08*/ 	.word	index@(_ZN10layer_norm31ln_parallel_residual_bwd_kernelINS_13Kernel_traitsI13__nv_bfloat16S2_S2_S2_fjLj7168ELj1ELj1ELj8ELj8ENS_18Kernel_traits_baseILj7168ES2_S2_S2_S2_fjLj256EEEEELb0ELb1ELb0EEEvNS_9BwdParamsE)
        /*0b0c*/ 	.word	0x00000000


	//----- nvinfo : EIATTR_REGCOUNT
	.align		4
.L_471:
        /*0b10*/ 	.byte	0x04, 0x2f
        /*0b12*/ 	.short	(.L_473 - .L_472)
	.align		4
.L_472:
        /*0b14*/ 	.word	index@(_ZN10layer_norm31ln_parallel_residual_bwd_kernelINS_13Kernel_traitsI13__nv_bfloat16S2_S2_S2_fjLj7168ELj1ELj1ELj8ELj8ENS_18Kernel_traits_baseILj7168ES2_S2_S2_S2_fjLj256EEEEELb0ELb0ELb1EEEvNS_9BwdParamsE)
        /*0b18*/ 	.word	0x000000ff


	//----- nvinfo : EIATTR_FRAME_SIZE
	.align		4
.L_473:
        /*0b1c*/ 	.byte	0x04, 0x11
        /*0b1e*/ 	.short	(.L_475 - .L_474)
	.align		4
.L_474:
        /*0b20*/ 	.word	index@(_ZN10layer_norm31ln_parallel_residual_bwd_kernelINS_13Kernel_traitsI13__nv_bfloat16S2_S2_S2_fjLj7168ELj1ELj1ELj8ELj8ENS_18Kernel_traits_baseILj7168ES2_S2_S2_S2_fjLj256EEEEELb0ELb0ELb1EEEvNS_9BwdParamsE)
        /*0b24*/ 	.word	0x00000038


	//----- nvinfo : EIATTR_REGCOUNT
	.align		4
.L_475:
        /*0b28*/ 	.byte	0x04, 0x2f
        /*0b2a*/ 	.short	(.L_477 - .L_476)
	.align		4
.L_476:
        /*0b2c*/ 	.word	index@(_ZN10layer_norm31ln_parallel_residual_bwd_kernelINS_13Kernel_traitsI13__nv_bfloat16S2_S2_S2_fjLj7168ELj1ELj1ELj8ELj8ENS_18Kernel_traits_baseILj7168ES2_S2_S2_S2_fjLj256EEEEELb0ELb0ELb0EEEvNS_9BwdParamsE)
        /*0b30*/ 	.word	0x000000ff


	//----- nvinfo : EIATTR_FRAME_SIZE
	.align		4
.L_477:
        /*0b34*/ 	.byte	0x04, 0x11
        /*0b36*/ 	.short	(.L_479 - .L_478)
	.align		4
.L_478:
        /*0b38*/ 	.word	index@(_ZN10layer_norm31ln_parallel_residual_bwd_kernelINS_13Kernel_traitsI13__nv_bfloat16S2_S2_S2_fjLj7168ELj1ELj1ELj8ELj8ENS_18Kernel_traits_baseILj7168ES2_S2_S2_S2_fjLj256EEEEELb0ELb0ELb0EEEvNS_9BwdParamsE)
        /*0b3c*/ 	.word	0x00000018


	//----- nvinfo : EIATTR_MIN_STACK_SIZE
	.align		4
.L_479:
        /*0b40*/ 	.byte	0x04, 0x12
        /*0b42*/ 	.short	(.L_481 - .L_480)
	.align		4
.L_480:
        /*0b44*/ 	.word	index@(_ZN10layer_norm31ln_parallel_residual_bwd_kernelINS_13Kernel_traitsI13__nv_bfloat16S2_S2_S2_fjLj7168ELj1ELj1ELj8ELj8ENS_18Kernel_traits_baseILj7168ES2_S2_S2_S2_fjLj256EEEEELb0ELb0ELb0EEEvNS_9BwdParamsE)
        /*0b48*/ 	.word	0x00000018


	//----- nvinfo : EIATTR_MIN_STACK_SIZE
	.align		4
.L_481:
        /*0b4c*/ 	.byte	0x04, 0x12
        /*0b4e*/ 	.short	(.L_483 - .L_482)
	.align		4
.L_482:
        /*0b50*/ 	.word	index@(_ZN10layer_norm31ln_parallel_residual_bwd_kernelINS_13Kernel_traitsI13__nv_bfloat16S2_S2_S2_fjLj7168ELj1ELj1ELj8ELj8ENS_18Kernel_traits_baseILj7168ES2_S2_S2_S2_fjLj256EEEEELb0ELb0ELb1EEEvNS_9BwdParamsE)
        /*0b54*/ 	.word	0x00000038


	//----- nvinfo : EIATTR_MIN_STACK_SIZE
	.align		4
.L_483:
        /*0b58*/ 	.byte	0x04, 0x12
        /*0b5a*/ 	.short	(.L_485 - .L_484)
	.align		4
.L_484:
        /*0b5c*/ 	.word	index@(_ZN10layer_norm31ln_parallel_residual_bwd_kernelINS_13Kernel_traitsI13__nv_bfloat16S2_S2_S2_fjLj7168ELj1ELj1ELj8ELj8ENS_18Kernel_traits_baseILj7168ES2_S2_S2_S2_fjLj256EEEEELb0ELb1ELb0EEEvNS_9BwdParamsE)
        /*0b60*/ 	.word	0x00000000


	//----- nvinfo : EIATTR_MIN_STACK_SIZE
	.align		4
.L_485:
        /*0b64*/ 	.byte	0x04, 0x12
        /*0b66*/ 	.short	(.L_487 - .L_486)
	.align		4
.L_486:
        /*0b68*/ 	.word	index@(_ZN10layer_norm31ln_parallel_residual_bwd_kernelINS_13Kernel_traitsI13__nv_bfloat16S2_S2_S2_fjLj7168ELj1ELj1ELj8ELj8ENS_18Kernel_traits_baseILj7168ES2_S2_S2_S2_fjLj256EEEEELb0ELb1ELb1EEEvNS_9BwdParamsE)
        /*0b6c*/ 	.word	0x00000000


	//----- nvinfo : EIATTR_MIN_STACK_SIZE
	.align		4
.L_487:
        /*0b70*/ 	.byte	0x04, 0x12
        /*0b72*/ 	.short	(.L_489 - .L_488)
	.align		4
.L_488:
        /*0b74*/ 	.word	index@(_ZN10layer_norm31ln_parallel_residual_bwd_kernelINS_13Kernel_traitsI13__nv_bfloat16S2_S2_S2_fjLj7168ELj1ELj1ELj8ELj8ENS_18Kernel_traits_baseILj7168ES2_S2_S2_S2_fjLj256EEEEELb1ELb0ELb0EEEvNS_9BwdParamsE)
        /*0b78*/ 	.word	0x00000050


	//----- nvinfo : EIATTR_MIN_STACK_SIZE
	.align		4
.L_489:
        /*0b7c*/ 	.byte	0x04, 0x12
        /*0b7e*/ 	.short	(.L_491 - .L_490)
	.align		4
.L_490:
        /*0b80*/ 	.word	index@(_ZN10layer_norm31ln_parallel_residual_bwd_kernelINS_13Kernel_traitsI13__nv_bfloat16S2_S2_S2_fjLj7168ELj1ELj1ELj8ELj8ENS_18Kernel_traits_baseILj7168ES2_S2_S2_S2_fjLj256EEEEELb1ELb0ELb1EEEvNS_9BwdParamsE)
        /*0b84*/ 	.word	0x00000068


	//----- nvinfo : EIATTR_MIN_STACK_SIZE
	.align		4
.L_491:
        /*0b88*/ 	.byte	0x04, 0x12
        /*0b8a*/ 	.short	(.L_493 - .L_492)
	.align		4
.L_492:
        /*0b8c*/ 	.word	index@(_ZN10layer_norm22ln_bwd_finalize_kernelINS_22Kernel_traits_finalizeILj7168E13__nv_bfloat16S2_S2_S2_fjLb0ELj1024ELj4ENS_18Kernel_traits_baseILj7168ES2_S2_S2_S2_fjLj1024EEEEELb0ELb0EEEvNS_9BwdParamsE)
        /*0b90*/ 	.word	0x00000000


	//----- nvinfo : EIATTR_MIN_STACK_SIZE
	.align		4
.L_493:
        /*0b94*/ 	.byte	0x04, 0x12
        /*0b96*/ 	.short	(.L_495 - .L_494)
	.align		4
.L_494:
        /*0b98*/ 	.word	index@(_ZN10layer_norm40ln_parallel_residual_bwd_finalize_kernelINS_22Kernel_traits_finalizeILj7168E13__nv_bfloat16S2_S2_S2_fjLb0ELj1024ELj4ENS_18Kernel_traits_baseILj7168ES2_S2_S2_S2_fjLj1024EEEEELb0EEEvNS_9BwdParamsE)
        /*0b9c*/ 	.word	0x00000000


	//----- nvinfo : EIATTR_MIN_STACK_SIZE
	.align		4
.L_495:
        /*0ba0*/ 	.byte	0x04, 0x12
        /*0ba2*/ 	.short	(.L_497 - .L_496)
	.align		4
.L_496:
        /*0ba4*/ 	.word	index@(_ZN10layer_norm31ln_parallel_residual_bwd_kernelINS_13Kernel_traitsI13__nv_bfloat16S2_S2_S2_fjLj7168ELj1ELj1ELj8ELj8ENS_18Kernel_traits_baseILj7168ES2_S2_S2_S2_fjLj256EEEEELb1ELb1ELb0EEEvNS_9BwdParamsE)
        /*0ba8*/ 	.word	0x00000000


	//----- nvinfo : EIATTR_MIN_STACK_SIZE
	.align		4
.L_497:
        /*0bac*/ 	.byte	0x04, 0x12
        /*0bae*/ 	.short	(.L_499 - .L_498)
	.align		4
.L_498:
        /*0bb0*/ 	.word	index@(_ZN10layer_norm22ln_bwd_finalize_kernelINS_22Kernel_traits_finalizeILj7168E13__nv_bfloat16S2_S2_S2_fjLb0ELj1024ELj4ENS_18Kernel_traits_baseILj7168ES2_S2_S2_S2_fjLj1024EEEEELb0ELb1EEEvNS_9BwdParamsE)
        /*0bb4*/ 	.word	0x00000000


	//----- nvinfo : EIATTR_MIN_STACK_SIZE
	.align		4
.L_499:
        /*0bb8*/ 	.byte	0x04, 0x12
        /*0bba*/ 	.short	(.L_501 - .L_500)
	.align		4
.L_500:
        /*0bbc*/ 	.word	index@(_ZN10layer_norm40ln_parallel_residual_bwd_finalize_kernelINS_22Kernel_traits_finalizeILj7168E13__nv_bfloat16S2_S2_S2_fjLb0ELj1024ELj4ENS_18Kernel_traits_baseILj7168ES2_S2_S2_S2_fjLj1024EEEEELb1EEEvNS_9BwdParamsE)
        /*0bc0*/ 	.word	0x00000000


	//----- nvinfo : EIATTR_MIN_STACK_SIZE
	.align		4
.L_501:
        /*0bc4*/ 	.byte	0x04, 0x12
        /*0bc6*/ 	.short	(.L_503 - .L_502)
	.align		4
.L_502:
        /*0bc8*/ 	.word	index@(_ZN10layer_norm31ln_parallel_residual_bwd_kernelINS_13Kernel_traitsI13__nv_bfloat16S2_S2_S2_fjLj7168ELj1ELj1ELj8ELj8ENS_18Kernel_traits_baseILj7168ES2_S2_S2_S2_fjLj256EEEEELb1ELb1ELb1EEEvNS_9BwdParamsE)
        /*0bcc*/ 	.word	0x00000000


	//----- nvinfo : EIATTR_MIN_STACK_SIZE
	.align		4
.L_503:
        /*0bd0*/ 	.byte	0x04, 0x12
        /*0bd2*/ 	.short	(.L_505 - .L_504)
	.align		4
.L_504:
        /*0bd4*/ 	.word	index@(_ZN10layer_norm31ln_parallel_residual_bwd_kernelINS_13Kernel_traitsI6__halfS2_S2_S2_fjLj7168ELj1ELj1ELj8ELj8ENS_18Kernel_traits_baseILj7168ES2_S2_S2_S2_fjLj256EEEEELb0ELb0ELb0EEEvNS_9BwdParamsE)
        /*0bd8*/ 	.word	0x00000000


	//----- nvinfo : EIATTR_MIN_STACK_SIZE
	.align		4
.L_505:
        /*0bdc*/ 	.byte	0x04, 0x12
        /*0bde*/ 	.short	(.L_507 - .L_506)
	.align		4
.L_506:
        /*0be0*/ 	.word	index@(_ZN10layer_norm31ln_parallel_residual_bwd_kernelINS_13Kernel_traitsI6__halfS2_S2_S2_fjLj7168ELj1ELj1ELj8ELj8ENS_18Kernel_traits_baseILj7168ES2_S2_S2_S2_fjLj256EEEEELb0ELb0ELb1EEEvNS_9BwdParamsE)
        /*0be4*/ 	.word	0x00000038


	//----- nvinfo : EIATTR_MIN_STACK_SIZE
	.align		4
.L_507:
        /*0be8*/ 	.byte	0x04, 0x12
        /*0bea*/ 	.short	(.L_509 - .L_508)
	.align		4
.L_508:
        /*0bec*/ 	.word	index@(_ZN10layer_norm31ln_parallel_residual_bwd_kernelINS_13Kernel_traitsI6__halfS2_S2_S2_fjLj7168ELj1ELj1ELj8ELj8ENS_18Kernel_traits_baseILj7168ES2_S2_S2_S2_fjLj256EEEEELb0ELb1ELb0EEEvNS_9BwdParamsE)
        /*0bf0*/ 	.word	0x00000000


	//----- nvinfo : EIATTR_MIN_STACK_SIZE
	.align		4
.L_509:
        /*0bf4*/ 	.byte	0x04, 0x12
        /*0bf6*/ 	.short	(.L_511 - .L_510)
	.align		4
.L_510:
        /*0bf8*/ 	.word	index@(_ZN10layer_norm31ln_parallel_residual_bwd_kernelINS_13Kernel_traitsI6__halfS2_S2_S2_fjLj7168ELj1ELj1ELj8ELj8ENS_18Kernel_traits_baseILj7168ES2_S2_S2_S2_fjLj256EEEEELb0ELb1ELb1EEEvNS_9BwdParamsE)
        /*0bfc*/ 	.word	0x00000000


	//----- nvinfo : EIATTR_MIN_STACK_SIZE
	.align		4
.L_511:
        /*0c00*/ 	.byte	0x04, 0x12
        /*0c02*/ 	.short	(.L_513 - .L_512)
	.align		4
.L_512:
        /*0c04*/ 	.word	index@(_ZN10layer_norm31ln_parallel_residual_bwd_kernelINS_13Kernel_traitsI6__halfS2_S2_S2_fjLj7168ELj1ELj1ELj8ELj8ENS_18Kernel_traits_baseILj7168ES2_S2_S2_S2_fjLj256EEEEELb1ELb0ELb0EEEvNS_9BwdParamsE)
        /*0c08*/ 	.word	0x00000000


	//----- nvinfo : EIATTR_MIN_STACK_SIZE
	.align		4
.L_513:
        /*0c0c*/ 	.byte	0x04, 0x12
        /*0c0e*/ 	.short	(.L_515 - .L_514)
	.align		4
.L_514:
        /*0c10*/ 	.word	index@(_ZN10layer_norm31ln_parallel_residual_bwd_kernelINS_13Kernel_traitsI6__halfS2_S2_S2_fjLj7168ELj1ELj1ELj8ELj8ENS_18Kernel_traits_baseILj7168ES2_S2_S2_S2_fjLj256EEEEELb1ELb0ELb1EEEvNS_9BwdParamsE)
        /*0c14*/ 	.word	0x00000060


	//----- nvinfo : EIATTR_MIN_STACK_SIZE
	.align		4
.L_515:
        /*0c18*/ 	.byte	0x04, 0x12
        /*0c1a*/ 	.short	(.L_517 - .L_516)
	.align		4
.L_516:
        /*0c1c*/ 	.word	index@(_ZN10layer_norm22ln_bwd_finalize_kernelINS_22Kernel_traits_finalizeILj7168E6__halfS2_S2_S2_fjLb0ELj1024ELj4ENS_18Kernel_traits_baseILj7168ES2_S2_S2_S2_fjLj1024EEEEELb0ELb0EEEvNS_9BwdParamsE)
        /*0c20*/ 	.word	0x00000000


	//----- nvinfo : EIATTR_MIN_STACK_SIZE
	.align		4
.L_517:
        /*0c24*/ 	.byte	0x04, 0x12
        /*0c26*/ 	.short	(.L_519 - .L_518)
	.align		4
.L_518:
        /*0c28*/ 	.word	index@(_ZN10layer_norm40ln_parallel_residual_bwd_finalize_kernelINS_22Kernel_traits_finalizeILj7168E6__halfS2_S2_S2_fjLb0ELj1024ELj4ENS_18Kernel_traits_baseILj7168ES2_S2_S2_S2_fjLj1024EEEEELb0EEEvNS_9BwdParamsE)
        /*0c2c*/ 	.word	0x00000000


	//----- nvinfo : EIATTR_MIN_STACK_SIZE
	.align		4
.L_519:
        /*0c30*/ 	.byte	0x04, 0x12
        /*0c32*/ 	.short	(.L_521 - .L_520)
	.align		4
.L_520:
        /*0c34*/ 	.word	index@(_ZN10layer_norm31ln_parallel_residual_bwd_kernelINS_13Kernel_traitsI6__halfS2_S2_S2_fjLj7168ELj1ELj1ELj8ELj8ENS_18Kernel_traits_baseILj7168ES2_S2_S2_S2_fjLj256EEEEELb1ELb1ELb0EEEvNS_9BwdParamsE)
        /*0c38*/ 	.word	0x00000000


	//----- nvinfo : EIATTR_MIN_STACK_SIZE
	.align		4
.L_521:
        /*0c3c*/ 	.byte	0x04, 0x12
        /*0c3e*/ 	.short	(.L_523 - .L_522)
	.align		4
.L_522:
        /*0c40*/ 	.word	index@(_ZN10layer_norm22ln_bwd_finalize_kernelINS_22Kernel_traits_finalizeILj7168E6__halfS2_S2_S2_fjLb0ELj1024ELj4ENS_18Kernel_traits_baseILj7168ES2_S2_S2_S2_fjLj1024EEEEELb0ELb1EEEvNS_9BwdParamsE)
        /*0c44*/ 	.word	0x00000000


	//----- nvinfo : EIATTR_MIN_STACK_SIZE
	.align		4
.L_523:
        /*0c48*/ 	.byte	0x04, 0x12
        /*0c4a*/ 	.short	(.L_525 - .L_524)
	.align		4
.L_524:
        /*0c4c*/ 	.word	index@(_ZN10layer_norm40ln_parallel_residual_bwd_finalize_kernelINS_22Kernel_traits_finalizeILj7168E6__halfS2_S2_S2_fjLb0ELj1024ELj4ENS_18Kernel_traits_baseILj7168ES2_S2_S2_S2_fjLj1024EEEEELb1EEEvNS_9BwdParamsE)
        /*0c50*/ 	.word	0x00000000


	//----- nvinfo : EIATTR_MIN_STACK_SIZE
	.align		4
.L_525:
        /*0c54*/ 	.byte	0x04, 0x12
        /*0c56*/ 	.short	(.L_527 - .L_526)
	.align		4
.L_526:
        /*0c58*/ 	.word	index@(_ZN10layer_norm31ln_parallel_residual_bwd_kernelINS_13Kernel_traitsI6__halfS2_S2_S2_fjLj7168ELj1ELj1ELj8ELj8ENS_18Kernel_traits_baseILj7168ES2_S2_S2_S2_fjLj256EEEEELb1ELb1ELb1EEEvNS_9BwdParamsE)
        /*0c5c*/ 	.word	0x00000000


	//----- nvinfo : EIATTR_MIN_STACK_SIZE
	.align		4
.L_527:
        /*0c60*/ 	.byte	0x04, 0x12
        /*0c62*/ 	.short	(.L_529 - .L_528)
	.align		4
.L_528:
        /*0c64*/ 	.word	index@(_ZN10layer_norm31ln_parallel_residual_bwd_kernelINS_13Kernel_traitsIf13__nv_bfloat16S2_S2_fjLj7168ELj1ELj1ELj8ELj8ENS_18Kernel_traits_baseILj7168EfS2_S2_S2_fjLj256EEEEELb0ELb0ELb0EEEvNS_9BwdParamsE)
        /*0c68*/ 	.word	0x00000020


	//----- nvinfo : EIATTR_MIN_STACK_SIZE
	.align		4
.L_529:
        /*0c6c*/ 	.byte	0x04, 0x12
        /*0c6e*/ 	.short	(.L_531 - .L_530)
	.align		4
.L_530:
        /*0c70*/ 	.word	index@(_ZN10layer_norm31ln_parallel_residual_bwd_kernelINS_13Kernel_traitsIf13__nv_bfloat16S2_S2_fjLj7168ELj1ELj1ELj8ELj8ENS_18Kernel_traits_baseILj7168EfS2_S2_S2_fjLj256EEEEELb0ELb0ELb1EEEvNS_9BwdParamsE)
        /*0c74*/ 	.word	0x00000018


	//----- nvinfo : EIATTR_MIN_STACK_SIZE
	.align		4
.L_531:
        /*0c78*/ 	.byte	0x04, 0x12
        /*0c7a*/ 	.short	(.L_533 - .L_532)
	.align		4
.L_532:
        /*0c7c*/ 	.word	index@(_ZN10layer_norm31ln_parallel_residual_bwd_kernelINS_13Kernel_traitsIf13__nv_bfloat16S2_S2_fjLj7168ELj1ELj1ELj8ELj8ENS_18Kernel_traits_baseILj7168EfS2_S2_S2_fjLj256EEEEELb0ELb1ELb0EEEvNS_9BwdParamsE)
        /*0c80*/ 	.word	0x00000000


	//----- nvinfo : EIATTR_MIN_STACK_SIZE
	.align		4
.L_533:
        /*0c84*/ 	.byte	0x04, 0x12
        /*0c86*/ 	.short	(.L_535 - .L_534)
	.align		4
.L_534:
        /*0c88*/ 	.word	index@(_ZN10layer_norm31ln_parallel_residual_bwd_kernelINS_13Kernel_traitsIf13__nv_bfloat16S2_S2_fjLj7168ELj1ELj1ELj8ELj8ENS_18Kernel_traits_baseILj7168EfS2_S2_S2_fjLj256EEEEELb0ELb1ELb1EEEvNS_9BwdParamsE)
        /*0c8c*/ 	.word	0x00000000


	//----- nvinfo : EIATTR_MIN_STACK_SIZE
	.align		4
.L_535:
        /*0c90*/ 	.byte	0x04, 0x12
        /*0c92*/ 	.short	(.L_537 - .L_536)
	.align		4
.L_536:
        /*0c94*/ 	.word	index@(_ZN10layer_norm31ln_parallel_residual_bwd_kernelINS_13Kernel_traitsIf13__nv_bfloat16S2_S2_fjLj7168ELj1ELj1ELj8ELj8ENS_18Kernel_traits_baseILj7168EfS2_S2_S2_fjLj256EEEEELb1ELb0ELb0EEEvNS_9BwdParamsE)
        /*0c98*/ 	.word	0x00000058


	//----- nvinfo : EIATTR_MIN_STACK_SIZE
	.align		4
.L_537:
        /*0c9c*/ 	.byte	0x04, 0x12
        /*0c9e*/ 	.short	(.L_539 - .L_538)
	.align		4
.L_538:
        /*0ca0*/ 	.word	index@(_ZN10layer_norm31ln_parallel_residual_bwd_kernelINS_13Kernel_traitsIf13__nv_bfloat16S2_S2_fjLj7168ELj1ELj1ELj8ELj8ENS_18Kernel_traits_baseILj7168EfS2_S2_S2_fjLj256EEEEELb1ELb0ELb1EEEvNS_9BwdParamsE)
        /*0ca4*/ 	.word	0x00000068


	//----- nvinfo : EIATTR_MIN_STACK_SIZE
	.align		4
.L_539:
        /*0ca8*/ 	.byte	0x04, 0x12
        /*0caa*/ 	.short	(.L_541 - .L_540)
	.align		4
.L_540:
        /*0cac*/ 	.word	index@(_ZN10layer_norm22ln_bwd_finalize_kernelINS_22Kernel_traits_finalizeILj7168Ef13__nv_bfloat16S2_S2_fjLb0ELj1024ELj4ENS_18Kernel_traits_baseILj7168EfS2_S2_S2_fjLj1024EEEEELb0ELb0EEEvNS_9BwdParamsE)
        /*0cb0*/ 	.word	0x00000000


	//----- nvinfo : EIATTR_MIN_STACK_SIZE
	.align		4
.L_541:
        /*0cb4*/ 	.byte	0x04, 0x12
        /*0cb6*/ 	.short	(.L_543 - .L_542)
	.align		4
.L_542:
        /*0cb8*/ 	.word	index@(_ZN10layer_norm40ln_parallel_residual_bwd_finalize_kernelINS_22Kernel_traits_finalizeILj7168Ef13__nv_bfloat16S2_S2_fjLb0ELj1024ELj4ENS_18Kernel_traits_baseILj7168EfS2_S2_S2_fjLj1024EEEEELb0EEEvNS_9BwdParamsE)
        /*0cbc*/ 	.word	0x00000000


	//----- nvinfo : EIATTR_MIN_STACK_SIZE
	.align		4
.L_543:
        /*0cc0*/ 	.byte	0x04, 0x12
        /*0cc2*/ 	.short	(.L_545 - .L_544)
	.align		4
.L_544:
        /*0cc4*/ 	.word	index@(_ZN10layer_norm31ln_parallel_residual_bwd_kernelINS_13Kernel_traitsIf13__nv_bfloat16S2_S2_fjLj7168ELj1ELj1ELj8ELj8ENS_18Kernel_traits_baseILj7168EfS2_S2_S2_fjLj256EEEEELb1ELb1ELb0EEEvNS_9BwdParamsE)
        /*0cc8*/ 	.word	0x00000000


	//----- nvinfo : EIATTR_MIN_STACK_SIZE
	.align		4
.L_545:
        /*0ccc*/ 	.byte	0x04, 0x12
        /*0cce*/ 	.short	(.L_547 - .L_546)
	.align		4
.L_546:
        /*0cd0*/ 	.word	index@(_ZN10layer_norm22ln_bwd_finalize_kernelINS_22Kernel_traits_finalizeILj7168Ef13__nv_bfloat16S2_S2_fjLb0ELj1024ELj4ENS_18Kernel_traits_baseILj7168EfS2_S2_S2_fjLj1024EEEEELb0ELb1EEEvNS_9BwdParamsE)
        /*0cd4*/ 	.word	0x00000000


	//----- nvinfo : EIATTR_MIN_STACK_SIZE
	.align		4
.L_547:
        /*0cd8*/ 	.byte	0x04, 0x12
        /*0cda*/ 	.short	(.L_549 - .L_548)
	.align		4
.L_548:
        /*0cdc*/ 	.word	index@(_ZN10layer_norm40ln_parallel_residual_bwd_finalize_kernelINS_22Kernel_traits_finalizeILj7168Ef13__nv_bfloat16S2_S2_fjLb0ELj1024ELj4ENS_18Kernel_traits_baseILj7168EfS2_S2_S2_fjLj1024EEEEELb1EEEvNS_9BwdParamsE)
        /*0ce0*/ 	.word	0x00000000


	//----- nvinfo : EIATTR_MIN_STACK_SIZE
	.align		4
.L_549:
        /*0ce4*/ 	.byte	0x04, 0x12
        /*0ce6*/ 	.short	(.L_551 - .L_550)
	.align		4
.L_550:
        /*0ce8*/ 	.word	index@(_ZN10layer_norm31ln_parallel_residual_bwd_kernelINS_13Kernel_traitsIf13__nv_bfloat16S2_S2_fjLj7168ELj1ELj1ELj8ELj8ENS_18Kernel_traits_baseILj7168EfS2_S2_S2_fjLj256EEEEELb1ELb1ELb1EEEvNS_9BwdParamsE)
        /*0cec*/ 	.word	0x00000000


	//----- nvinfo : EIATTR_MIN_STACK_SIZE
	.align		4
.L_551:
        /*0cf0*/ 	.byte	0x04, 0x12
        /*0cf2*/ 	.short	(.L_553 - .L_552)
	.align		4
.L_552:
        /*0cf4*/ 	.word	index@(_ZN10layer_norm31ln_parallel_residual_bwd_kernelINS_13Kernel_traitsI13__nv_bfloat16S2_fS2_fjLj7168ELj1ELj1ELj8ELj8ENS_18Kernel_traits_baseILj7168ES2_S2_fS2_fjLj256EEEEELb0ELb0ELb0EEEvNS_9BwdParamsE)
        /*0cf8*/ 	.word	0x00000058


	//----- nvinfo : EIATTR_MIN_STACK_SIZE
	.align		4
.L_553:
        /*0cfc*/ 	.byte	0x04, 0x12
        /*0cfe*/ 	.short	(.L_555 - .L_554)
	.align		4
.L_554:
        /*0d00*/ 	.word	index@(_ZN10layer_norm31ln_parallel_residual_bwd_kernelINS_13Kernel_traitsI13__nv_bfloat16S2_fS2_fjLj7168ELj1ELj1ELj8ELj8ENS_18Kernel_traits_baseILj7168ES2_S2_fS2_fjLj256EEEEELb0ELb0ELb1EEEvNS_9BwdParamsE)
        /*0d04*/ 	.word	0x00000070


	//----- nvinfo : EIATTR_MIN_STACK_SIZE
	.align		4
.L_555:
        /*0d08*/ 	.byte	0x04, 0x12
        /*0d0a*/ 	.short	(.L_557 - .L_556)
	.align		4
.L_556:
        /*0d0c*/ 	.word	index@(_ZN10layer_norm31ln_parallel_residual_bwd_kernelINS_13Kernel_traitsI13__nv_bfloat16S2_fS2_fjLj7168ELj1ELj1ELj8ELj8ENS_18Kernel_traits_baseILj7168ES2_S2_fS2_fjLj256EEEEELb0ELb1ELb0EEEvNS_9BwdParamsE)
        /*0d10*/ 	.word	0x00000000


	//----- nvinfo : EIATTR_MIN_STACK_SIZE
	.align		4
.L_557:
        /*0d14*/ 	.byte	0x04, 0x12
        /*0d16*/ 	.short	(.L_559 - .L_558)
	.align		4
.L_558:
        /*0d18*/ 	.word	index@(_ZN10layer_norm31ln_parallel_residual_bwd_kernelINS_13Kernel_traitsI13__nv_bfloat16S2_fS2_fjLj7168ELj1ELj1ELj8ELj8ENS_18Kernel_traits_baseILj7168ES2_S2_fS2_fjLj256EEEEELb0ELb1ELb1EEEvNS_9BwdParamsE)
        /*0d1c*/ 	.word	0x00000000


	//----- nvinfo : EIATTR_MIN_STACK_SIZE
	.align		4
.L_559:
        /*0d20*/ 	.byte	0x04, 0x12
        /*0d22*/ 	.short	(.L_561 - .L_560)
	.align		4
.L_560:
        /*0d24*/ 	.word	index@(_ZN10layer_norm31ln_parallel_residual_bwd_kernelINS_13Kernel_traitsI13__nv_bfloat16S2_fS2_fjLj7168ELj1ELj1ELj8ELj8ENS_18Kernel_traits_baseILj7168ES2_S2_fS2_fjLj256EEEEELb1ELb0ELb0EEEvNS_9BwdParamsE)
        /*0d28*/ 	.word	0x00000090


	//----- nvinfo : EIATTR_MIN_STACK_SIZE
	.align		4
.L_561:
        /*0d2c*/ 	.byte	0x04, 0x12
        /*0d2e*/ 	.short	(.L_563 - .L_562)
	.align		4
.L_562:
        /*0d30*/ 	.word	index@(_ZN10layer_norm31ln_parallel_residual_bwd_kernelINS_13Kernel_traitsI13__nv_bfloat16S2_fS2_fjLj7168ELj1ELj1ELj8ELj8ENS_18Kernel_traits_baseILj7168ES2_S2_fS2_fjLj256EEEEELb1ELb0ELb1EEEvNS_9BwdParamsE)
        /*0d34*/ 	.word	0x000000a0


	//----- nvinfo : EIATTR_MIN_STACK_SIZE
	.align		4
.L_563:
        /*0d38*/ 	.byte	0x04, 0x12
        /*0d3a*/ 	.short	(.L_565 - .L_564)
	.align		4
.L_564:
        /*0d3c*/ 	.word	index@(_ZN10layer_norm22ln_bwd_finalize_kernelINS_22Kernel_traits_finalizeILj7168E13__nv_bfloat16S2_fS2_fjLb0ELj1024ELj4ENS_18Kernel_traits_baseILj7168ES2_S2_fS2_fjLj1024EEEEELb0ELb0EEEvNS_9BwdParamsE)
        /*0d40*/ 	.word	0x00000000


	//----- nvinfo : EIATTR_MIN_STACK_SIZE
	.align		4
.L_565:
        /*0d44*/ 	.byte	0x04, 0x12
        /*0d46*/ 	.short	(.L_567 - .L_566)
	.align		4
.L_566:
        /*0d48*/ 	.word	index@(_ZN10layer_norm40ln_parallel_residual_bwd_finalize_kernelINS_22Kernel_traits_finalizeILj7168E13__nv_bfloat16S2_fS2_fjLb0ELj1024ELj4ENS_18Kernel_traits_baseILj7168ES2_S2_fS2_fjLj1024EEEEELb0EEEvNS_9BwdParamsE)
        /*0d4c*/ 	.word	0x00000000


	//----- nvinfo : EIATTR_MIN_STACK_SIZE
	.align		4
.L_567:
        /*0d50*/ 	.byte	0x04, 0x12
        /*0d52*/ 	.short	(.L_569 - .L_568)
	.align		4
.L_568:
        /*0d54*/ 	.word	index@(_ZN10layer_norm31ln_parallel_residual_bwd_kernelINS_13Kernel_traitsI13__nv_bfloat16S2_fS2_fjLj7168ELj1ELj1ELj8ELj8ENS_18Kernel_traits_baseILj7168ES2_S2_fS2_fjLj256EEEEELb1ELb1ELb0EEEvNS_9BwdParamsE)
        /*0d58*/ 	.word	0x00000000


	//----- nvinfo : EIATTR_MIN_STACK_SIZE
	.align		4
.L_569:
        /*0d5c*/ 	.byte	0x04, 0x12
        /*0d5e*/ 	.short	(.L_571 - .L_570)
	.align		4
.L_570:
        /*0d60*/ 	.word	index@(_ZN10layer_norm22ln_bwd_finalize_kernelINS_22Kernel_traits_finalizeILj7168E13__nv_bfloat16S2_fS2_fjLb0ELj1024ELj4ENS_18Kernel_traits_baseILj7168ES2_S2_fS2_fjLj1024EEEEELb0ELb1EEEvNS_9BwdParamsE)
        /*0d64*/ 	.word	0x00000000


	//----- nvinfo : EIATTR_MIN_STACK_SIZE
	.align		4
.L_571:
        /*0d68*/ 	.byte	0x04, 0x12
        /*0d6a*/ 	.short	(.L_573 - .L_572)
	.align		4
.L_572:
        /*0d6c*/ 	.word	index@(_ZN10layer_norm40ln_parallel_residual_bwd_finalize_kernelINS_22Kernel_traits_finalizeILj7168E13__nv_bfloat16S2_fS2_fjLb0ELj1024ELj4ENS_18Kernel_traits_baseILj7168ES2_S2_fS2_fjLj1024EEEEELb1EEEvNS_9BwdParamsE)
        /*0d70*/ 	.word	0x00000000


	//----- nvinfo : EIATTR_MIN_STACK_SIZE
	.align		4
.L_573:
        /*0d74*/ 	.byte	0x04, 0x12
        /*0d76*/ 	.short	(.L_575 - .L_574)
	.align		4
.L_574:
        /*0d78*/ 	.word	index@(_ZN10layer_norm31ln_parallel_residual_bwd_kernelINS_13Kernel_traitsI13__nv_bfloat16S2_fS2_fjLj7168ELj1ELj1ELj8ELj8ENS_18Kernel_traits_baseILj7168ES2_S2_fS2_fjLj256EEEEELb1ELb1ELb1EEEvNS_9BwdParamsE)
        /*0d7c*/ 	.word	0x00000000


	//----- nvinfo : EIATTR_MIN_STACK_SIZE
	.align		4
.L_575:
        /*0d80*/ 	.byte	0x04, 0x12
        /*0d82*/ 	.short	(.L_577 - .L_576)
	.align		4
.L_576:
        /*0d84*/ 	.word	index@(_ZN10layer_norm31ln_parallel_residual_bwd_kernelINS_13Kernel_traitsIf13__nv_bfloat16fS2_fjLj7168ELj1ELj1ELj8ELj8ENS_18Kernel_traits_baseILj7168EfS2_fS2_fjLj256EEEEELb0ELb0ELb0EEEvNS_9BwdParamsE)
        /*0d88*/ 	.word	0x00000050


	//----- nvinfo : EIATTR_MIN_STACK_SIZE
	.align		4
.L_577:
        /*0d8c*/ 	.byte	0x04, 0x12
        /*0d8e*/ 	.short	(.L_579 - .L_578)
	.align		4
.L_578:
        /*0d90*/ 	.word	index@(_ZN10layer_norm31ln_parallel_residual_bwd_kernelINS_13Kernel_traitsIf13__nv_bfloat16fS2_fjLj7168ELj1ELj1ELj8ELj8ENS_18Kernel_traits_baseILj7168EfS2_fS2_fjLj256EEEEELb0ELb0ELb1EEEvNS_9BwdParamsE)
        /*0d94*/ 	.word	0x00000068


	//----- nvinfo : EIATTR_MIN_STACK_SIZE
	.align		4
.L_579:
        /*0d98*/ 	.byte	0x04, 0x12
        /*0d9a*/ 	.short	(.L_581 - .L_580)
	.align		4
.L_580:
        /*0d9c*/ 	.word	index@(_ZN10layer_norm31ln_parallel_residual_bwd_kernelINS_13Kernel_traitsIf13__nv_bfloat16fS2_fjLj7168ELj1ELj1ELj8ELj8ENS_18Kernel_traits_baseILj7168EfS2_fS2_fjLj256EEEEELb0ELb1ELb0EEEvNS_9BwdParamsE)
        /*0da0*/ 	.word	0x00000000


	//----- nvinfo : EIATTR_MIN_STACK_SIZE
	.align		4
.L_581:
        /*0da4*/ 	.byte	0x04, 0x12
        /*0da6*/ 	.short	(.L_583 - .L_582)
	.align		4
.L_582:
        /*0da8*/ 	.word	index@(_ZN10layer_norm31ln_parallel_residual_bwd_kernelINS_13Kernel_traitsIf13__nv_bfloat16fS2_fjLj7168ELj1ELj1ELj8ELj8ENS_18Kernel_traits_baseILj7168EfS2_fS2_fjLj256EEEEELb0ELb1ELb1EEEvNS_9BwdParamsE)
        /*0dac*/ 	.word	0x00000000


	//----- nvinfo : EIATTR_MIN_STACK_SIZE
	.align		4
.L_583:
        /*0db0*/ 	.byte	0x04, 0x12
        /*0db2*/ 	.short	(.L_585 - .L_584)
	.align		4
.L_584:
        /*0db4*/ 	.word	index@(_ZN10layer_norm31ln_parallel_residual_bwd_kernelINS_13Kernel_traitsIf13__nv_bfloat16fS2_fjLj7168ELj1ELj1ELj8ELj8ENS_18Kernel_traits_baseILj7168EfS2_fS2_fjLj256EEEEELb1ELb0ELb0EEEvNS_9BwdParamsE)
        /*0db8*/ 	.word	0x00000098


	//----- nvinfo : EIATTR_MIN_STACK_SIZE
	.align		4
.L_585:
        /*0dbc*/ 	.byte	0x04, 0x12
        /*0dbe*/ 	.short	(.L_587 - .L_586)
	.align		4
.L_586:
        /*0dc0*/ 	.word	index@(_ZN10layer_norm31ln_parallel_residual_bwd_kernelINS_13Kernel_traitsIf13__nv_bfloat16fS2_fjLj7168ELj1ELj1ELj8ELj8ENS_18Kernel_traits_baseILj7168EfS2_fS2_fjLj256EEEEELb1ELb0ELb1EEEvNS_9BwdParamsE)
        /*0dc4*/ 	.word	0x000000a8


	//----- nvinfo : EIATTR_MIN_STACK_SIZE
	.align		4
.L_587:
        /*0dc8*/ 	.byte	0x04, 0x12
        /*0dca*/ 	.short	(.L_589 - .L_588)
	.align		4
.L_588:
        /*0dcc*/ 	.word	index@(_ZN10layer_norm22ln_bwd_finalize_kernelINS_22Kernel_traits_finalizeILj7168Ef13__nv_bfloat16fS2_fjLb0ELj1024ELj4ENS_18Kernel_traits_baseILj7168EfS2_fS2_fjLj1024EEEEELb0ELb0EEEvNS_9BwdParamsE)
        /*0dd0*/ 	.word	0x00000000


	//----- nvinfo : EIATTR_MIN_STACK_SIZE
	.align		4
.L_589:
        /*0dd4*/ 	.byte	0x04, 0x12
        /*0dd6*/ 	.short	(.L_591 - .L_590)
	.align		4
.L_590:
        /*0dd8*/ 	.word	index@(_ZN10layer_norm40ln_parallel_residual_bwd_finalize_kernelINS_22Kernel_traits_finalizeILj7168Ef13__nv_bfloat16fS2_fjLb0ELj1024ELj4ENS_18Kernel_traits_baseILj7168EfS2_fS2_fjLj1024EEEEELb0EEEvNS_9BwdParamsE)
        /*0ddc*/ 	.word	0x00000000


	//----- nvinfo : EIATTR_MIN_STACK_SIZE
	.align		4
.L_591:
        /*0de0*/ 	.byte	0x04, 0x12
        /*0de2*/ 	.short	(.L_593 - .L_592)
	.align		4
.L_592:
        /*0de4*/ 	.word	index@(_ZN10layer_norm31ln_parallel_residual_bwd_kernelINS_13Kernel_traitsIf13__nv_bfloat16fS2_fjLj7168ELj1ELj1ELj8ELj8ENS_18Kernel_traits_baseILj7168EfS2_fS2_fjLj256EEEEELb1ELb1ELb0EEEvNS_9BwdParamsE)
        /*0de8*/ 	.word	0x00000000


	//----- nvinfo : EIATTR_MIN_STACK_SIZE
	.align		4
.L_593:
        /*0dec*/ 	.byte	0x04, 0x12
        /*0dee*/ 	.short	(.L_595 - .L_594)
	.align		4
.L_594:
        /*0df0*/ 	.word	index@(_ZN10layer_norm22ln_bwd_finalize_kernelINS_22Kernel_traits_finalizeILj7168Ef13__nv_bfloat16fS2_fjLb0ELj1024ELj4ENS_18Kernel_traits_baseILj7168EfS2_fS2_fjLj1024EEEEELb0ELb1EEEvNS_9BwdParamsE)
        /*0df4*/ 	.word	0x00000000


	//----- nvinfo : EIATTR_MIN_STACK_SIZE
	.align		4
.L_595:
        /*0df8*/ 	.byte	0x04, 0x12
        /*0dfa*/ 	.short	(.L_597 - .L_596)
	.align		4
.L_596:
        /*0dfc*/ 	.word	index@(_ZN10layer_norm40ln_parallel_residual_bwd_finalize_kernelINS_22Kernel_traits_finalizeILj7168Ef13__nv_bfloat16fS2_fjLb0ELj1024ELj4ENS_18Kernel_traits_baseILj7168EfS2_fS2_fjLj1024EEEEELb1EEEvNS_9BwdParamsE)
        /*0e00*/ 	.word	0x00000000


	//----- nvinfo : EIATTR_MIN_STACK_SIZE
	.align		4
.L_597:
        /*0e04*/ 	.byte	0x04, 0x12
        /*0e06*/ 	.short	(.L_599 - .L_598)
	.align		4
.L_598:
        /*0e08*/ 	.word	index@(_ZN10layer_norm31ln_parallel_residual_bwd_kernelINS_13Kernel_traitsIf13__nv_bfloat16fS2_fjLj7168ELj1ELj1ELj8ELj8ENS_18Kernel_traits_baseILj7168EfS2_fS2_fjLj256EEEEELb1ELb1ELb1EEEvNS_9BwdParamsE)
        /*0e0c*/ 	.word	0x00000000


	//----- nvinfo : EIATTR_MIN_STACK_SIZE
	.align		4
.L_599:
        /*0e10*/ 	.byte	0x04, 0x12
        /*0e12*/ 	.short	(.L_601 - .L_600)
	.align		4
.L_600:
        /*0e14*/ 	.word	index@(_ZN10layer_norm31ln_parallel_residual_bwd_kernelINS_13Kernel_traitsIf6__halfS2_S2_fjLj7168ELj1ELj1ELj8ELj8ENS_18Kernel_traits_baseILj7168EfS2_S2_S2_fjLj256EEEEELb0ELb0ELb0EEEvNS_9BwdParamsE)
        /*0e18*/ 	.word	0x00000020


	//----- nvinfo : EIATTR_MIN_STACK_SIZE
	.align		4
.L_601:
        /*0e1c*/ 	.byte	0x04, 0x12
        /*0e1e*/ 	.short	(.L_603 - .L_602)
	.align		4
.L_602:
        /*0e20*/ 	.word	index@(_ZN10layer_norm31ln_parallel_residual_bwd_kernelINS_13Kernel_traitsIf6__halfS2_S2_fjLj7168ELj1ELj1ELj8ELj8ENS_18Kernel_traits_baseILj7168EfS2_S2_S2_fjLj256EEEEELb0ELb0ELb1EEEvNS_9BwdParamsE)
        /*0e24*/ 	.word	0x00000018


	//----- nvinfo : EIATTR_MIN_STACK_SIZE
	.align		4
.L_603:
        /*0e28*/ 	.byte	0x04, 0x12
        /*0e2a*/ 	.short	(.L_605 - .L_604)
	.align		4
.L_604:
        /*0e2c*/ 	.word	index@(_ZN10layer_norm31ln_parallel_residual_bwd_kernelINS_13Kernel_traitsIf6__halfS2_S2_fjLj7168ELj1ELj1ELj8ELj8ENS_18Kernel_traits_baseILj7168EfS2_S2_S2_fjLj256EEEEELb0ELb1ELb0EEEvNS_9BwdParamsE)
        /*0e30*/ 	.word	0x00000000


	//----- nvinfo : EIATTR_MIN_STACK_SIZE
	.align		4
.L_605:
        /*0e34*/ 	.byte	0x04, 0x12
        /*0e36*/ 	.short	(.L_607 - .L_606)
	.align		4
.L_606:
        /*0e38*/ 	.word	index@(_ZN10layer_norm31ln_parallel_residual_bwd_kernelINS_13Kernel_traitsIf6__halfS2_S2_fjLj7168ELj1ELj1ELj8ELj8ENS_18Kernel_traits_baseILj7168EfS2_S2_S2_fjLj256EEEEELb0ELb1ELb1EEEvNS_9BwdParamsE)
        /*0e3c*/ 	.word	0x00000000


	//----- nvinfo : EIATTR_MIN_STACK_SIZE
	.align		4
.L_607:
        /*0e40*/ 	.byte	0x04, 0x12
        /*0e42*/ 	.short	(.L_609 - .L_608)
	.align		4
.L_608:
        /*0e44*/ 	.word	index@(_ZN10layer_norm31ln_parallel_residual_bwd_kernelINS_13Kernel_traitsIf6__halfS2_S2_fjLj7168ELj1ELj1ELj8ELj8ENS_18Kernel_traits_baseILj7168EfS2_S2_S2_fjLj256EEEEELb1ELb0ELb0EEEvNS_9BwdParamsE)
        /*0e48*/ 	.word	0x00000058


	//----- nvinfo : EIATTR_MIN_STACK_SIZE
	.align		4
.L_609:
        /*0e4c*/ 	.byte	0x04, 0x12
        /*0e4e*/ 	.short	(.L_611 - .L_610)
	.align		4
.L_610:
        /*0e50*/ 	.word	index@(_ZN10layer_norm31ln_parallel_residual_bwd_kernelINS_13Kernel_traitsIf6__halfS2_S2_fjLj7168ELj1ELj1ELj8ELj8ENS_18Kernel_traits_baseILj7168EfS2_S2_S2_fjLj256EEEEELb1ELb0ELb1EEEvNS_9BwdParamsE)
        /*0e54*/ 	.word	0x00000070


	//----- nvinfo : EIATTR_MIN_STACK_SIZE
	.align		4
.L_611:
        /*0e58*/ 	.byte	0x04, 0x12
        /*0e5a*/ 	.short	(.L_613 - .L_612)
	.align		4
.L_612:
        /*0e5c*/ 	.word	index@(_ZN10layer_norm22ln_bwd_finalize_kernelINS_22Kernel_traits_finalizeILj7168Ef6__halfS2_S2_fjLb0ELj1024ELj4ENS_18Kernel_traits_baseILj7168EfS2_S2_S2_fjLj1024EEEEELb0ELb0EEEvNS_9BwdParamsE)
        /*0e60*/ 	.word	0x00000000


	//----- nvinfo : EIATTR_MIN_STACK_SIZE
	.align		4
.L_613:
        /*0e64*/ 	.byte	0x04, 0x12
        /*0e66*/ 	.short	(.L_615 - .L_614)
	.align		4
.L_614:
        /*0e68*/ 	.word	index@(_ZN10layer_norm40ln_parallel_residual_bwd_finalize_kernelINS_22Kernel_traits_finalizeILj7168Ef6__halfS2_S2_fjLb0ELj1024ELj4ENS_18Kernel_traits_baseILj7168EfS2_S2_S2_fjLj1024EEEEELb0EEEvNS_9BwdParamsE)
        /*0e6c*/ 	.word	0x00000000


	//----- nvinfo : EIATTR_MIN_STACK_SIZE
	.align		4
.L_615:
        /*0e70*/ 	.byte	0x04, 0x12
        /*0e72*/ 	.short	(.L_617 - .L_616)
	.align		4
.L_616:
        /*0e74*/ 	.word	index@(_ZN10layer_norm31ln_parallel_residual_bwd_kernelINS_13Kernel_traitsIf6__halfS2_S2_fjLj7168ELj1ELj1ELj8ELj8ENS_18Kernel_traits_baseILj7168EfS2_S2_S2_fjLj256EEEEELb1ELb1ELb0EEEvNS_9BwdParamsE)
        /*0e78*/ 	.word	0x00000000


	//----- nvinfo : EIATTR_MIN_STACK_SIZE
	.align		4
.L_617:
        /*0e7c*/ 	.byte	0x04, 0x12
        /*0e7e*/ 	.short	(.L_619 - .L_618)
	.align		4
.L_618:
        /*0e80*/ 	.word	index@(_ZN10layer_norm22ln_bwd_finalize_kernelINS_22Kernel_traits_finalizeILj7168Ef6__halfS2_S2_fjLb0ELj1024ELj4ENS_18Kernel_traits_baseILj7168EfS2_S2_S2_fjLj1024EEEEELb0ELb1EEEvNS_9BwdParamsE)
        /*0e84*/ 	.word	0x00000000


	//----- nvinfo : EIATTR_MIN_STACK_SIZE
	.align		4
.L_619:
        /*0e88*/ 	.byte	0x04, 0x12
        /*0e8a*/ 	.short	(.L_621 - .L_620)
	.align		4
.L_620:
        /*0e8c*/ 	.word	index@(_ZN10layer_norm40ln_parallel_residual_bwd_finalize_kernelINS_22Kernel_traits_finalizeILj7168Ef6__halfS2_S2_fjLb0ELj1024ELj4ENS_18Kernel_traits_baseILj7168EfS2_S2_S2_fjLj1024EEEEELb1EEEvNS_9BwdParamsE)
        /*0e90*/ 	.word	0x00000000


	//----- nvinfo : EIATTR_MIN_STACK_SIZE
	.align		4
.L_621:
        /*0e94*/ 	.byte	0x04, 0x12
        /*0e96*/ 	.short	(.L_623 - .L_622)
	.align		4
.L_622:
        /*0e98*/ 	.word	index@(_ZN10layer_norm31ln_parallel_residual_bwd_kernelINS_13Kernel_traitsIf6__halfS2_S2_fjLj7168ELj1ELj1ELj8ELj8ENS_18Kernel_traits_baseILj7168EfS2_S2_S2_fjLj256EEEEELb1ELb1ELb1EEEvNS_9BwdParamsE)
        /*0e9c*/ 	.word	0x00000000


	//----- nvinfo : EIATTR_MIN_STACK_SIZE
	.align		4
.L_623:
        /*0ea0*/ 	.byte	0x04, 0x12
        /*0ea2*/ 	.short	(.L_625 - .L_624)
	.align		4
.L_624:
        /*0ea4*/ 	.word	index@(_ZN10layer_norm31ln_parallel_residual_bwd_kernelINS_13Kernel_traitsI6__halfS2_fS2_fjLj7168ELj1ELj1ELj8ELj8ENS_18Kernel_traits_baseILj7168ES2_S2_fS2_fjLj256EEEEELb0ELb0ELb0EEEvNS_9BwdParamsE)
        /*0ea8*/ 	.word	0x00000000


	//----- nvinfo : EIATTR_MIN_STACK_SIZE
	.align		4
.L_625:
        /*0eac*/ 	.byte	0x04, 0x12
        /*0eae*/ 	.short	(.L_627 - .L_626)
	.align		4
.L_626:
        /*0eb0*/ 	.word	index@(_ZN10layer_norm31ln_parallel_residual_bwd_kernelINS_13Kernel_traitsI6__halfS2_fS2_fjLj7168ELj1ELj1ELj8ELj8ENS_18Kernel_traits_baseILj7168ES2_S2_fS2_fjLj256EEEEELb0ELb0ELb1EEEvNS_9BwdParamsE)
        /*0eb4*/ 	.word	0x00000070


	//----- nvinfo : EIATTR_MIN_STACK_SIZE
	.align		4
.L_627:
        /*0eb8*/ 	.byte	0x04, 0x12
        /*0eba*/ 	.short	(.L_629 - .L_628)
	.align		4
.L_628:
        /*0ebc*/ 	.word	index@(_ZN10layer_norm31ln_parallel_residual_bwd_kernelINS_13Kernel_traitsI6__halfS2_fS2_fjLj7168ELj1ELj1ELj8ELj8ENS_18Kernel_traits_baseILj7168ES2_S2_fS2_fjLj256EEEEELb0ELb1ELb0EEEvNS_9BwdParamsE)
        /*0ec0*/ 	.word	0x00000000


	//----- nvinfo : EIATTR_MIN_STACK_SIZE
	.align		4
.L_629:
        /*0ec4*/ 	.byte	0x04, 0x12
        /*0ec6*/ 	.short	(.L_631 - .L_630)
	.align		4
.L_630:
        /*0ec8*/ 	.word	index@(_ZN10layer_norm31ln_parallel_residual_bwd_kernelINS_13Kernel_traitsI6__halfS2_fS2_fjLj7168ELj1ELj1ELj8ELj8ENS_18Kernel_traits_baseILj7168ES2_S2_fS2_fjLj256EEEEELb0ELb1ELb1EEEvNS_9BwdParamsE)
        /*0ecc*/ 	.word	0x00000000


	//----- nvinfo : EIATTR_MIN_STACK_SIZE
	.align		4
.L_631:
        /*0ed0*/ 	.byte	0x04, 0x12
        /*0ed2*/ 	.short	(.L_633 - .L_632)
	.align		4
.L_632:
        /*0ed4*/ 	.word	index@(_ZN10layer_norm31ln_parallel_residual_bwd_kernelINS_13Kernel_traitsI6__halfS2_fS2_fjLj7168ELj1ELj1ELj8ELj8ENS_18Kernel_traits_baseILj7168ES2_S2_fS2_fjLj256EEEEELb1ELb0ELb0EEEvNS_9BwdParamsE)
        /*0ed8*/ 	.word	0x00000018


	//----- nvinfo : EIATTR_MIN_STACK_SIZE
	.align		4
.L_633:
        /*0edc*/ 	.byte	0x04, 0x12
        /*0ede*/ 	.short	(.L_635 - .L_634)
	.align		4
.L_634:
        /*0ee0*/ 	.word	index@(_ZN10layer_norm31ln_parallel_residual_bwd_kernelINS_13Kernel_traitsI6__halfS2_fS2_fjLj7168ELj1ELj1ELj8ELj8ENS_18Kernel_traits_baseILj7168ES2_S2_fS2_fjLj256EEEEELb1ELb0ELb1EEEvNS_9BwdParamsE)
        /*0ee4*/ 	.word	0x000000a0


	//----- nvinfo : EIATTR_MIN_STACK_SIZE
	.align		4
.L_635:
        /*0ee8*/ 	.byte	0x04, 0x12
        /*0eea*/ 	.short	(.L_637 - .L_636)
	.align		4
.L_636:
        /*0eec*/ 	.word	index@(_ZN10layer_norm22ln_bwd_finalize_kernelINS_22Kernel_traits_finalizeILj7168E6__halfS2_fS2_fjLb0ELj1024ELj4ENS_18Kernel_traits_baseILj7168ES2_S2_fS2_fjLj1024EEEEELb0ELb0EEEvNS_9BwdParamsE)
        /*0ef0*/ 	.word	0x00000000


	//----- nvinfo : EIATTR_MIN_STACK_SIZE
	.align		4
.L_637:
        /*0ef4*/ 	.byte	0x04, 0x12
        /*0ef6*/ 	.short	(.L_639 - .L_638)
	.align		4
.L_638:
        /*0ef8*/ 	.word	index@(_ZN10layer_norm40ln_parallel_residual_bwd_finalize_kernelINS_22Kernel_traits_finalizeILj7168E6__halfS2_fS2_fjLb0ELj1024ELj4ENS_18Kernel_traits_baseILj7168ES2_S2_fS2_fjLj1024EEEEELb0EEEvNS_9BwdParamsE)
        /*0efc*/ 	.word	0x00000000


	//----- nvinfo : EIATTR_MIN_STACK_SIZE
	.align		4
.L_639:
        /*0f00*/ 	.byte	0x04, 0x12
        /*0f02*/ 	.short	(.L_641 - .L_640)
	.align		4
.L_640:
        /*0f04*/ 	.word	index@(_ZN10layer_norm31ln_parallel_residual_bwd_kernelINS_13Kernel_traitsI6__halfS2_fS2_fjLj7168ELj1ELj1ELj8ELj8ENS_18Kernel_traits_baseILj7168ES2_S2_fS2_fjLj256EEEEELb1ELb1ELb0EEEvNS_9BwdParamsE)
        /*0f08*/ 	.word	0x00000000


	//----- nvinfo : EIATTR_MIN_STACK_SIZE
	.align		4
.L_641:
        /*0f0c*/ 	.byte	0x04, 0x12
        /*0f0e*/ 	.short	(.L_643 - .L_642)
	.align		4
.L_642:
        /*0f10*/ 	.word	index@(_ZN10layer_norm22ln_bwd_finalize_kernelINS_22Kernel_traits_finalizeILj7168E6__halfS2_fS2_fjLb0ELj1024ELj4ENS_18Kernel_traits_baseILj7168ES2_S2_fS2_fjLj1024EEEEELb0ELb1EEEvNS_9BwdParamsE)
        /*0f14*/ 	.word	0x00000000


	//----- nvinfo : EIATTR_MIN_STACK_SIZE
	.align		4
.L_643:
        /*0f18*/ 	.byte	0x04, 0x12
        /*0f1a*/ 	.short	(.L_645 - .L_644)
	.align		4
.L_644:
        /*0f1c*/ 	.word	index@(_ZN10layer_norm40ln_parallel_residual_bwd_finalize_kernelINS_22Kernel_traits_finalizeILj7168E6__halfS2_fS2_fjLb0ELj1024ELj4ENS_18Kernel_traits_baseILj7168ES2_S2_fS2_fjLj1024EEEEELb1EEEvNS_9BwdParamsE)
        /*0f20*/ 	.word	0x00000000


	//----- nvinfo : EIATTR_MIN_STACK_SIZE
	.align		4
.L_645:
        /*0f24*/ 	.byte	0x04, 0x12
        /*0f26*/ 	.short	(.L_647 - .L_646)
	.align		4
.L_646:
        /*0f28*/ 	.word	index@(_ZN10layer_norm31ln_parallel_residual_bwd_kernelINS_13Kernel_traitsI6__halfS2_fS2_fjLj7168ELj1ELj1ELj8ELj8ENS_18Kernel_traits_baseILj7168ES2_S2_fS2_fjLj256EEEEELb1ELb1ELb1EEEvNS_9BwdParamsE)
        /*0f2c*/ 	.word	0x00000000


	//----- nvinfo : EIATTR_MIN_STACK_SIZE
	.align		4
.L_647:
        /*0f30*/ 	.byte	0x04, 0x12
        /*0f32*/ 	.short	(.L_649 - .L_648)
	.align		4
.L_648:
        /*0f34*/ 	.word	index@(_ZN10layer_norm31ln_parallel_residual_bwd_kernelINS_13Kernel_traitsIf6__halffS2_fjLj7168ELj1ELj1ELj8ELj8ENS_18Kernel_traits_baseILj7168EfS2_fS2_fjLj256EEEEELb0ELb0ELb0EEEvNS_9BwdParamsE)
        /*0f38*/ 	.word	0x00000050


	//----- nvinfo : EIATTR_MIN_STACK_SIZE
	.align		4
.L_649:
        /*0f3c*/ 	.byte	0x04, 0x12
        /*0f3e*/ 	.short	(.L_651 - .L_650)
	.align		4
.L_650:
        /*0f40*/ 	.word	index@(_ZN10layer_norm31ln_parallel_residual_bwd_kernelINS_13Kernel_traitsIf6__halffS2_fjLj7168ELj1ELj1ELj8ELj8ENS_18Kernel_traits_baseILj7168EfS2_fS2_fjLj256EEEEELb0ELb0ELb1EEEvNS_9BwdParamsE)
        /*0f44*/ 	.word	0x00000068


	//----- nvinfo : EIATTR_MIN_STACK_SIZE
	.align		4
.L_651:
        /*0f48*/ 	.byte	0x04, 0x12
        /*0f4a*/ 	.short	(.L_653 - .L_652)
	.align		4
.L_652:
        /*0f4c*/ 	.word	index@(_ZN10layer_norm31ln_parallel_residual_bwd_kernelINS_13Kernel_traitsIf6__halffS2_fjLj7168ELj1ELj1ELj8ELj8ENS_18Kernel_traits_baseILj7168EfS2_fS2_fjLj256EEEEELb0ELb1ELb0EEEvNS_9BwdParamsE)
        /*0f50*/ 	.word	0x00000000


	//----- nvinfo : EIATTR_MIN_STACK_SIZE
	.align		4
.L_653:
        /*0f54*/ 	.byte	0x04, 0x12
        /*0f56*/ 	.short	(.L_655 - .L_654)
	.align		4
.L_654:
        /*0f58*/ 	.word	index@(_ZN10layer_norm31ln_parallel_residual_bwd_kernelINS_13Kernel_traitsIf6__halffS2_fjLj7168ELj1ELj1ELj8ELj8ENS_18Kernel_traits_baseILj7168EfS2_fS2_fjLj256EEEEELb0ELb1ELb1EEEvNS_9BwdParamsE)
        /*0f5c*/ 	.word	0x00000000


	//----- nvinfo : EIATTR_MIN_STACK_SIZE
	.align		4
.L_655:
        /*0f60*/ 	.byte	0x04, 0x12
        /*0f62*/ 	.short	(.L_657 - .L_656)
	.align		4
.L_656:
        /*0f64*/ 	.word	index@(_ZN10layer_norm31ln_parallel_residual_bwd_kernelINS_13Kernel_traitsIf6__halffS2_fjLj7168ELj1ELj1ELj8ELj8ENS_18Kernel_traits_baseILj7168EfS2_fS2_fjLj256EEEEELb1ELb0ELb0EEEvNS_9BwdParamsE)
        /*0f68*/ 	.word	0x00000098


	//----- nvinfo : EIATTR_MIN_STACK_SIZE
	.align		4
.L_657:
        /*0f6c*/ 	.byte	0x04, 0x12
        /*0f6e*/ 	.short	(.L_659 - .L_658)
	.align		4
.L_658:
        /*0f70*/ 	.word	index@(_ZN10layer_norm31ln_parallel_residual_bwd_kernelINS_13Kernel_traitsIf6__halffS2_fjLj7168ELj1ELj1ELj8ELj8ENS_18Kernel_traits_baseILj7168EfS2_fS2_fjLj256EEEEELb1ELb0ELb1EEEvNS_9BwdParamsE)
        /*0f74*/ 	.word	0x000000a8


	//----- nvinfo : EIATTR_MIN_STACK_SIZE
	.align		4
.L_659:
        /*0f78*/ 	.byte	0x04, 0x12
        /*0f7a*/ 	.short	(.L_661 - .L_660)
	.align		4
.L_660:
        /*0f7c*/ 	.word	index@(_ZN10layer_norm22ln_bwd_finalize_kernelINS_22Kernel_traits_finalizeILj7168Ef6__halffS2_fjLb0ELj1024ELj4ENS_18Kernel_traits_baseILj7168EfS2_fS2_fjLj1024EEEEELb0ELb0EEEvNS_9BwdParamsE)
        /*0f80*/ 	.word	0x00000000


	//----- nvinfo : EIATTR_MIN_STACK_SIZE
	.align		4
.L_661:
        /*0f84*/ 	.byte	0x04, 0x12
        /*0f86*/ 	.short	(.L_663 - .L_662)
	.align		4
.L_662:
        /*0f88*/ 	.word	index@(_ZN10layer_norm40ln_parallel_residual_bwd_finalize_kernelINS_22Kernel_traits_finalizeILj7168Ef6__halffS2_fjLb0ELj1024ELj4ENS_18Kernel_traits_baseILj7168EfS2_fS2_fjLj1024EEEEELb0EEEvNS_9BwdParamsE)
        /*0f8c*/ 	.word	0x00000000


	//----- nvinfo : EIATTR_MIN_STACK_SIZE
	.align		4
.L_663:
        /*0f90*/ 	.byte	0x04, 0x12
        /*0f92*/ 	.short	(.L_665 - .L_664)
	.align		4
.L_664:
        /*0f94*/ 	.word	index@(_ZN10layer_norm31ln_parallel_residual_bwd_kernelINS_13Kernel_traitsIf6__halffS2_fjLj7168ELj1ELj1ELj8ELj8ENS_18Kernel_traits_baseILj7168EfS2_fS2_fjLj256EEEEELb1ELb1ELb0EEEvNS_9BwdParamsE)
        /*0f98*/ 	.word	0x00000000


	//----- nvinfo : EIATTR_MIN_STACK_SIZE
	.align		4
.L_665:
        /*0f9c*/ 	.byte	0x04, 0x12
        /*0f9e*/ 	.short	(.L_667 - .L_666)
	.align		4
.L_666:
        /*0fa0*/ 	.word	index@(_ZN10layer_norm22ln_bwd_finalize_kernelINS_22Kernel_traits_finalizeILj7168Ef6__halffS2_fjLb0ELj1024ELj4ENS_18Kernel_traits_baseILj7168EfS2_fS2_fjLj1024EEEEELb0ELb1EEEvNS_9BwdParamsE)
        /*0fa4*/ 	.word	0x00000000


	//----- nvinfo : EIATTR_MIN_STACK_SIZE
	.align		4
.L_667:
        /*0fa8*/ 	.byte	0x04, 0x12
        /*0faa*/ 	.short	(.L_669 - .L_668)
	.align		4
.L_668:
        /*0fac*/ 	.word	index@(_ZN10layer_norm40ln_parallel_residual_bwd_finalize_kernelINS_22Kernel_traits_finalizeILj7168Ef6__halffS2_fjLb0ELj1024ELj4ENS_18Kernel_traits_baseILj7168EfS2_fS2_fjLj1024EEEEELb1EEEvNS_9BwdParamsE)
        /*0fb0*/ 	.word	0x00000000


	//----- nvinfo : EIATTR_MIN_STACK_SIZE
	.align		4
.L_669:
        /*0fb4*/ 	.byte	0x04, 0x12
        /*0fb6*/ 	.short	(.L_671 - .L_670)
	.align		4
.L_670:
        /*0fb8*/ 	.word	index@(_ZN10layer_norm31ln_parallel_residual_bwd_kernelINS_13Kernel_traitsIf6__halffS2_fjLj7168ELj1ELj1ELj8ELj8ENS_18Kernel_traits_baseILj7168EfS2_fS2_fjLj256EEEEELb1ELb1ELb1EEEvNS_9BwdParamsE)
        /*0fbc*/ 	.word	0x00000000


	//----- nvinfo : EIATTR_MIN_STACK_SIZE
	.align		4
.L_671:
        /*0fc0*/ 	.byte	0x04, 0x12
        /*0fc2*/ 	.short	(.L_673 - .L_672)
	.align		4
.L_672:
        /*0fc4*/ 	.word	index@(_ZN10layer_norm31ln_parallel_residual_bwd_kernelINS_13Kernel_traitsI6__halfffffjLj7168ELj1ELj1ELj8ELj16ENS_18Kernel_traits_baseILj7168ES2_ffffjLj256EEEEELb0ELb0ELb0EEEvNS_9BwdParamsE)
        /*0fc8*/ 	.word	0x00000008


	//----- nvinfo : EIATTR_MIN_STACK_SIZE
	.align		4
.L_673:
        /*0fcc*/ 	.byte	0x04, 0x12
        /*0fce*/ 	.short	(.L_675 - .L_674)
	.align		4
.L_674:
        /*0fd0*/ 	.word	index@(_ZN10layer_norm31ln_parallel_residual_bwd_kernelINS_13Kernel_traitsI6__halfffffjLj7168ELj1ELj1ELj8ELj16ENS_18Kernel_traits_baseILj7168ES2_ffffjLj256EEEEELb0ELb0ELb1EEEvNS_9BwdParamsE)
        /*0fd4*/ 	.word	0x00000088


	//----- nvinfo : EIATTR_MIN_STACK_SIZE
	.align		4
.L_675:
        /*0fd8*/ 	.byte	0x04, 0x12
        /*0fda*/ 	.short	(.L_677 - .L_676)
	.align		4
.L_676:
        /*0fdc*/ 	.word	index@(_ZN10layer_norm31ln_parallel_residual_bwd_kernelINS_13Kernel_traitsI6__halfffffjLj7168ELj1ELj1ELj8ELj16ENS_18Kernel_traits_baseILj7168ES2_ffffjLj256EEEEELb0ELb1ELb0EEEvNS_9BwdParamsE)
        /*0fe0*/ 	.word	0x00000000


	//----- nvinfo : EIATTR_MIN_STACK_SIZE
	.align		4
.L_677:
        /*0fe4*/ 	.byte	0x04, 0x12
        /*0fe6*/ 	.short	(.L_679 - .L_678)
	.align		4
.L_678:
        /*0fe8*/ 	.word	index@(_ZN10layer_norm31ln_parallel_residual_bwd_kernelINS_13Kernel_traitsI6__halfffffjLj7168ELj1ELj1ELj8ELj16ENS_18Kernel_traits_baseILj7168ES2_ffffjLj256EEEEELb0ELb1ELb1EEEvNS_9BwdParamsE)
        /*0fec*/ 	.word	0x00000000


	//----- nvinfo : EIATTR_MIN_STACK_SIZE
	.align		4
.L_679:
        /*0ff0*/ 	.byte	0x04, 0x12
        /*0ff2*/ 	.short	(.L_681 - .L_680)
	.align		4
.L_680:
        /*0ff4*/ 	.word	index@(_ZN10layer_norm31ln_parallel_residual_bwd_kernelINS_13Kernel_traitsI6__halfffffjLj7168ELj1ELj1ELj8ELj16ENS_18Kernel_traits_baseILj7168ES2_ffffjLj256EEEEELb1ELb0ELb0EEEvNS_9BwdParamsE)
        /*0ff8*/ 	.word	0x00000030


	//----- nvinfo : EIATTR_MIN_STACK_SIZE
	.align		4
.L_681:
        /*0ffc*/ 	.byte	0x04, 0x12
        /*0ffe*/ 	.short	(.L_683 - .L_682)
	.align		4
.L_682:
        /*1000*/ 	.word	index@(_ZN10layer_norm31ln_parallel_residual_bwd_kernelINS_13Kernel_traitsI6__halfffffjLj7168ELj1ELj1ELj8ELj16ENS_18Kernel_traits_baseILj7168ES2_ffffjLj256EEEEELb1ELb0ELb1EEEvNS_9BwdParamsE)
        /*1004*/ 	.word	0x000000b0


	//----- nvinfo : EIATTR_MIN_STACK_SIZE
	.align		4
.L_683:
        /*1008*/ 	.byte	0x04, 0x12
        /*100a*/ 	.short	(.L_685 - .L_684)
	.align		4
.L_684:
        /*100c*/ 	.word	index@(_ZN10layer_norm22ln_bwd_finalize_kernelINS_22Kernel_traits_finalizeILj7168E6__halfffffjLb0ELj1024ELj4ENS_18Kernel_traits_baseILj7168ES2_ffffjLj1024EEEEELb0ELb0EEEvNS_9BwdParamsE)
        /*1010*/ 	.word	0x00000000


	//----- nvinfo : EIATTR_MIN_STACK_SIZE
	.align		4
.L_685:
        /*1014*/ 	.byte	0x04, 0x12
        /*1016*/ 	.short	(.L_687 - .L_686)
	.align		4
.L_686:
        /*1018*/ 	.word	index@(_ZN10layer_norm40ln_parallel_residual_bwd_finalize_kernelINS_22Kernel_traits_finalizeILj7168E6__halfffffjLb0ELj1024ELj4ENS_18Kernel_traits_baseILj7168ES2_ffffjLj1024EEEEELb0EEEvNS_9BwdParamsE)
        /*101c*/ 	.word	0x00000000


	//----- nvinfo : EIATTR_MIN_STACK_SIZE
	.align		4
.L_687:
        /*1020*/ 	.byte	0x04, 0x12
        /*1022*/ 	.short	(.L_689 - .L_688)
	.align		4
.L_688:
        /*1024*/ 	.word	index@(_ZN10layer_norm31ln_parallel_residual_bwd_kernelINS_13Kernel_traitsI6__halfffffjLj7168ELj1ELj1ELj8ELj16ENS_18Kernel_traits_baseILj7168ES2_ffffjLj256EEEEELb1ELb1ELb0EEEvNS_9BwdParamsE)
        /*1028*/ 	.word	0x00000000


	//----- nvinfo : EIATTR_MIN_STACK_SIZE
	.align		4
.L_689:
        /*102c*/ 	.byte	0x04, 0x12
        /*102e*/ 	.short	(.L_691 - .L_690)
	.align		4
.L_690:
        /*1030*/ 	.word	index@(_ZN10layer_norm22ln_bwd_finalize_kernelINS_22Kernel_traits_finalizeILj7168E6__halfffffjLb0ELj1024ELj4ENS_18Kernel_traits_baseILj7168ES2_ffffjLj1024EEEEELb0ELb1EEEvNS_9BwdParamsE)
        /*1034*/ 	.word	0x00000000


	//----- nvinfo : EIATTR_MIN_STACK_SIZE
	.align		4
.L_691:
        /*1038*/ 	.byte	0x04, 0x12
        /*103a*/ 	.short	(.L_693 - .L_692)
	.align		4
.L_692:
        /*103c*/ 	.word	index@(_ZN10layer_norm40ln_parallel_residual_bwd_finalize_kernelINS_22Kernel_traits_finalizeILj7168E6__halfffffjLb0ELj1024ELj4ENS_18Kernel_traits_baseILj7168ES2_ffffjLj1024EEEEELb1EEEvNS_9BwdParamsE)
        /*1040*/ 	.word	0x00000000


	//----- nvinfo : EIATTR_MIN_STACK_SIZE
	.align		4
.L_693:
        /*1044*/ 	.byte	0x04, 0x12
        /*1046*/ 	.short	(.L_695 - .L_694)
	.align		4
.L_694:
        /*1048*/ 	.word	index@(_ZN10layer_norm31ln_parallel_residual_bwd_kernelINS_13Kernel_traitsI6__halfffffjLj7168ELj1ELj1ELj8ELj16ENS_18Kernel_traits_baseILj7168ES2_ffffjLj256EEEEELb1ELb1ELb1EEEvNS_9BwdParamsE)
        /*104c*/ 	.word	0x00000000


	//----- nvinfo : EIATTR_MIN_STACK_SIZE
	.align		4
.L_695:
        /*1050*/ 	.byte	0x04, 0x12
        /*1052*/ 	.short	(.L_697 - .L_696)
	.align		4
.L_696:
        /*1054*/ 	.word	index@(_ZN10layer_norm31ln_parallel_residual_bwd_kernelINS_13Kernel_traitsIfffffjLj7168ELj1ELj1ELj8ELj16ENS_18Kernel_traits_baseILj7168EfffffjLj256EEEEELb0ELb0ELb0EEEvNS_9BwdParamsE)
        /*1058*/ 	.word	0x00000080


	//----- nvinfo : EIATTR_MIN_STACK_SIZE
	.align		4
.L_697:
        /*105c*/ 	.byte	0x04, 0x12
        /*105e*/ 	.short	(.L_699 - .L_698)
	.align		4
.L_698:
        /*1060*/ 	.word	index@(_ZN10layer_norm31ln_parallel_residual_bwd_kernelINS_13Kernel_traitsIfffffjLj7168ELj1ELj1ELj8ELj16ENS_18Kernel_traits_baseILj7168EfffffjLj256EEEEELb0ELb0ELb1EEEvNS_9BwdParamsE)
        /*1064*/ 	.word	0x00000080


	//----- nvinfo : EIATTR_MIN_STACK_SIZE
	.align		4
.L_699:
        /*1068*/ 	.byte	0x04, 0x12
        /*106a*/ 	.short	(.L_701 - .L_700)
	.align		4
.L_700:
        /*106c*/ 	.word	index@(_ZN10layer_norm31ln_parallel_residual_bwd_kernelINS_13Kernel_traitsIfffffjLj7168ELj1ELj1ELj8ELj16ENS_18Kernel_traits_baseILj7168EfffffjLj256EEEEELb0ELb1ELb0EEEvNS_9BwdParamsE)
        /*1070*/ 	.word	0x00000000


	//----- nvinfo : EIATTR_MIN_STACK_SIZE
	.align		4
.L_701:
        /*1074*/ 	.byte	0x04, 0x12
        /*1076*/ 	.short	(.L_703 - .L_702)
	.align		4
.L_702:
        /*1078*/ 	.word	index@(_ZN10layer_norm31ln_parallel_residual_bwd_kernelINS_13Kernel_traitsIfffffjLj7168ELj1ELj1ELj8ELj16ENS_18Kernel_traits_baseILj7168EfffffjLj256EEEEELb0ELb1ELb1EEEvNS_9BwdParamsE)
        /*107c*/ 	.word	0x00000000


	//----- nvinfo : EIATTR_MIN_STACK_SIZE
	.align		4
.L_703:
        /*1080*/ 	.byte	0x04, 0x12
        /*1082*/ 	.short	(.L_705 - .L_704)
	.align		4
.L_704:
        /*1084*/ 	.word	index@(_ZN10layer_norm31ln_parallel_residual_bwd_kernelINS_13Kernel_traitsIfffffjLj7168ELj1ELj1ELj8ELj16ENS_18Kernel_traits_baseILj7168EfffffjLj256EEEEELb1ELb0ELb0EEEvNS_9BwdParamsE)
        /*1088*/ 	.word	0x000000b0


	//----- nvinfo : EIATTR_MIN_STACK_SIZE
	.align		4
.L_705:
        /*108c*/ 	.byte	0x04, 0x12
        /*108e*/ 	.short	(.L_707 - .L_706)
	.align		4
.L_706:
        /*1090*/ 	.word	index@(_ZN10layer_norm31ln_parallel_residual_bwd_kernelINS_13Kernel_traitsIfffffjLj7168ELj1ELj1ELj8ELj16ENS_18Kernel_traits_baseILj7168EfffffjLj256EEEEELb1ELb0ELb1EEEvNS_9BwdParamsE)
        /*1094*/ 	.word	0x000000b0


	//----- nvinfo : EIATTR_MIN_STACK_SIZE
	.align		4
.L_707:
        /*1098*/ 	.byte	0x04, 0x12
        /*109a*/ 	.short	(.L_709 - .L_708)
	.align		4
.L_708:
        /*109c*/ 	.word	index@(_ZN10layer_norm22ln_bwd_finalize_kernelINS_22Kernel_traits_finalizeILj7168EfffffjLb0ELj1024ELj4ENS_18Kernel_traits_baseILj7168EfffffjLj1024EEEEELb0ELb0EEEvNS_9BwdParamsE)
        /*10a0*/ 	.word	0x00000000


	//----- nvinfo : EIATTR_MIN_STACK_SIZE
	.align		4
.L_709:
        /*10a4*/ 	.byte	0x04, 0x12
        /*10a6*/ 	.short	(.L_711 - .L_710)
	.align		4
.L_710:
        /*10a8*/ 	.word	index@(_ZN10layer_norm40ln_parallel_residual_bwd_finalize_kernelINS_22Kernel_traits_finalizeILj7168EfffffjLb0ELj1024ELj4ENS_18Kernel_traits_baseILj7168EfffffjLj1024EEEEELb0EEEvNS_9BwdParamsE)
        /*10ac*/ 	.word	0x00000000


	//----- nvinfo : EIATTR_MIN_STACK_SIZE
	.align		4
.L_711:
        /*10b0*/ 	.byte	0x04, 0x12
        /*10b2*/ 	.short	(.L_713 - .L_712)
	.align		4
.L_712:
        /*10b4*/ 	.word	index@(_ZN10layer_norm31ln_parallel_residual_bwd_kernelINS_13Kernel_traitsIfffffjLj7168ELj1ELj1ELj8ELj16ENS_18Kernel_traits_baseILj7168EfffffjLj256EEEEELb1ELb1ELb0EEEvNS_9BwdParamsE)
        /*10b8*/ 	.word	0x00000000


	//----- nvinfo : EIATTR_MIN_STACK_SIZE
	.align		4
.L_713:
        /*10bc*/ 	.byte	0x04, 0x12
        /*10be*/ 	.short	(.L_715 - .L_714)
	.align		4
.L_714:
        /*10c0*/ 	.word	index@(_ZN10layer_norm22ln_bwd_finalize_kernelINS_22Kernel_traits_finalizeILj7168EfffffjLb0ELj1024ELj4ENS_18Kernel_traits_baseILj7168EfffffjLj1024EEEEELb0ELb1EEEvNS_9BwdParamsE)
        /*10c4*/ 	.word	0x00000000


	//----- nvinfo : EIATTR_MIN_STACK_SIZE
	.align		4
.L_715:
        /*10c8*/ 	.byte	0x04, 0x12
        /*10ca*/ 	.short	(.L_717 - .L_716)
	.align		4
.L_716:
        /*10cc*/ 	.word	index@(_ZN10layer_norm40ln_parallel_residual_bwd_finalize_kernelINS_22Kernel_traits_finalizeILj7168EfffffjLb0ELj1024ELj4ENS_18Kernel_traits_baseILj7168EfffffjLj1024EEEEELb1EEEvNS_9BwdParamsE)
        /*10d0*/ 	.word	0x00000000


	//----- nvinfo : EIATTR_MIN_STACK_SIZE
	.align		4
.L_717:
        /*10d4*/ 	.byte	0x04, 0x12
        /*10d6*/ 	.short	(.L_719 - .L_718)
	.align		4
.L_718:
        /*10d8*/ 	.word	index@(_ZN10layer_norm31ln_parallel_residual_bwd_kernelINS_13Kernel_traitsIfffffjLj7168ELj1ELj1ELj8ELj16ENS_18Kernel_traits_baseILj7168EfffffjLj256EEEEELb1ELb1ELb1EEEvNS_9BwdParamsE)
        /*10dc*/ 	.word	0x00000000
.L_719:


//--------------------- .nv.compat                --------------------------
	.section	.nv.compat,"",@"SHT_CUDA_COMPAT_INFO"
	.align	4
        /*0000*/ 	.byte	0x02, 0x09, 0x01, 0x00, 0x02, 0x02, 0x01, 0x00, 0x02, 0x05, 0x05, 0x00, 0x03, 0x07, 0x01, 0x01
        /*0010*/ 	.byte	0x02, 0x03, 0x00, 0x00, 0x02, 0x06, 0x01, 0x00, 0x04, 0x0b, 0x08, 0x00, 0x09, 0x00, 0x00, 0x00
        /*0020*/ 	.byte	0x00, 0x00, 0x00, 0x00


//--------------------- .nv.info._ZN10layer_norm31ln_parallel_residual_bwd_kernelINS_13Kernel_traitsI13__nv_bfloat16S2_S2_S2_fjLj7168ELj1ELj1ELj8ELj8ENS_18Kernel_traits_baseILj7168ES2_S2_S2_S2_fjLj256EEEEELb0ELb0ELb0EEEvNS_9BwdParamsE --------------------------
	.section	.nv.info._ZN10layer_norm31ln_parallel_residual_bwd_kernelINS_13Kernel_traitsI13__nv_bfloat16S2_S2_S2_fjLj7168ELj1ELj1ELj8ELj8ENS_18Kernel_traits_baseILj7168ES2_S2_S2_S2_fjLj256EEEEELb0ELb0ELb0EEEvNS_9BwdParamsE,"",@"SHT_CUDA_INFO"
	.sectionflags	@""
	.align	4


	//----- nvinfo : EIATTR_CUDA_API_VERSION
	.align		4
        /*0000*/ 	.byte	0x04, 0x37
        /*0002*/ 	.short	(.L_721 - .L_720)
.L_720:
        /*0004*/ 	.word	0x00000082


	//----- nvinfo : EIATTR_KPARAM_INFO
	.align		4
.L_721:
        /*0008*/ 	.byte	0x04, 0x17
        /*000a*/ 	.short	(.L_723 - .L_722)
.L_722:
        /*000c*/ 	.word	0x00000000
        /*0010*/ 	.short	0x0000
        /*0012*/ 	.short	0x0000
        /*0014*/ 	.byte	0x00, 0xf0, 0xa1, 0x04


	//----- nvinfo : EIATTR_SPARSE_MMA_MASK
	.align		4
.L_723:
        /*0018*/ 	.byte	0x03, 0x50
        /*001a*/ 	.short	0x0000


	//----- nvinfo : EIATTR_MAXREG_COUNT
	.align		4
        /*001c*/ 	.byte	0x03, 0x1b
        /*001e*/ 	.short	0x00ff


	//----- nvinfo : EIATTR_NUM_BARRIERS
	.align		4
        /*0020*/ 	.byte	0x02, 0x4c
        /*0022*/ 	.byte	0x01
	.zero		1


	//----- nvinfo : EIATTR_ANNOTATIONS
	.align		4
        /*0024*/ 	.byte	0x04, 0x55
        /*0026*/ 	.short	(.L_725 - .L_724)


	//   ....[0]....
.L_724:
        /*0028*/ 	.word	0x00000001
        /*002c*/ 	.byte	0x10, 0x09, 0x00, 0x00, 0x01, 0x00, 0x00, 0x00, 0x70, 0x09, 0x00, 0x00, 0x01, 0x00, 0x00, 0x00
        /*003c*/ 	.byte	0xb0, 0x09, 0x00, 0x00, 0x01, 0x00, 0x00, 0x00, 0xf0, 0x09, 0x00, 0x00, 0x01, 0x00, 0x00, 0x00
        /*004c*/ 	.byte	0x30, 0x0a, 0x00, 0x00, 0x01, 0x00, 0x00, 0x00, 0x00, 0x12, 0x00, 0x00, 0x01, 0x00, 0x00, 0x00
        /*005c*/ 	.byte	0x20, 0x12, 0x00, 0x00, 0x01, 0x00, 0x00, 0x00, 0x30, 0x12, 0x00, 0x00, 0x01, 0x00, 0x00, 0x00
        /*006c*/ 	.byte	0x50, 0x12, 0x00, 0x00, 0x01, 0x00, 0x00, 0x00, 0x10, 0x13, 0x00, 0x00


	//----- nvinfo : EIATTR_MERCURY_ISA_VERSION
	.align		4
.L_725:
        /*0078*/ 	.byte	0x03, 0x5f
        /*007a*/ 	.short	0x0101


	//----- nvinfo : EIATTR_COOP_GROUP_MASK_REGIDS
	.align		4
        /*007c*/ 	.byte	0x04, 0x29
        /*007e*/ 	.short	(.L_727 - .L_726)


	//   ....[0]....
.L_726:
        /*0080*/ 	.word	0xffffffff


	//   ....[1]....
        /*0084*/ 	.word	0xffffffff


	//   ....[2]....
        /*0088*/ 	.word	0xffffffff


	//   ....[3]....
        /*008c*/ 	.word	0xffffffff


	//   ....[4]....
        /*0090*/ 	.word	0xffffffff


	//   ....[5]....
        /*0094*/ 	.word	0xffffffff


	//   ....[6]....
        /*0098*/ 	.word	0xffffffff


	//   ....[7]....
        /*009c*/ 	.word	0xffffffff


	//   ....[8]....
        /*00a0*/ 	.word	0xffffffff


	//   ....[9]....
        /*00a4*/ 	.word	0xffffffff


	//----- nvinfo : EIATTR_COOP_GROUP_INSTR_OFFSETS
	.align		4
.L_727:
        /*00a8*/ 	.byte	0x04, 0x28
        /*00aa*/ 	.short	(.L_729 - .L_728)


	//   ....[0]....
.L_728:
        /*00ac*/ 	.word	0x000038a0


	//   ....[1]....
        /*00b0*/ 	.word	0x000038c0


	//   ....[2]....
        /*00b4*/ 	.word	0x00003900


	//   ....[3]....
        /*00b8*/ 	.word	0x00003910


	//   ....[4]....
        /*00bc*/ 	.word	0x00003950


	//   ....[5]....
        /*00c0*/ 	.word	0x00003960


	//   ....[6]....
        /*00c4*/ 	.word	0x00003990


	//   ....[7]....
        /*00c8*/ 	.word	0x000039a0


	//   ....[8]....
        /*00cc*/ 	.word	0x000039d0


	//   ....[9]....
        /*00d0*/ 	.word	0x000039e0


	//----- nvinfo : EIATTR_VRC_CTA_INIT_COUNT
	.align		4
.L_729:
        /*00d4*/ 	.byte	0x02, 0x4a
	.zero		1
	.zero		1


	//----- nvinfo : EIATTR_EXIT_INSTR_OFFSETS
	.align		4
        /*00d8*/ 	.byte	0x04, 0x1c
        /*00da*/ 	.short	(.L_731 - .L_730)


	//   ....[0]....
.L_730:
        /*00dc*/ 	.word	0x0000c530


	//   ....[1]....
        /*00e0*/ 	.word	0x0000c600


	//----- nvinfo : EIATTR_MAX_THREADS
	.align		4
.L_731:
        /*00e4*/ 	.byte	0x04, 0x05
        /*00e6*/ 	.short	(.L_733 - .L_732)
.L_732:
        /*00e8*/ 	.word	0x00000100
        /*00ec*/ 	.word	0x00000001
        /*00f0*/ 	.word	0x00000001


	//----- nvinfo : EIATTR_CRS_STACK_SIZE
	.align		4
.L_733:
        /*00f4*/ 	.byte	0x04, 0x1e
        /*00f6*/ 	.short	(.L_735 - .L_734)
.L_734:
        /*00f8*/ 	.word	0x00000000


	//----- nvinfo : EIATTR_CBANK_PARAM_SIZE
	.align		4
.L_735:
        /*00fc*/ 	.byte	0x03, 0x19
        /*00fe*/ 	.short	0x0128


	//----- nvinfo : EIATTR_PARAM_CBANK
	.align		4
        /*0100*/ 	.byte	0x04, 0x0a
        /*0102*/ 	.short	(.L_737 - .L_736)
	.align		4
.L_736:
        /*0104*/ 	.word	index@(.nv.constant0._ZN10layer_norm31ln_parallel_residual_bwd_kernelINS_13Kernel_traitsI13__nv_bfloat16S2_S2_S2_fjLj7168ELj1ELj1ELj8ELj8ENS_18Kernel_traits_baseILj7168ES2_S2_S2_S2_fjLj256EEEEELb0ELb0ELb0EEEvNS_9BwdParamsE)
        /*0108*/ 	.short	0x0380
        /*010a*/ 	.short	0x0128


	//----- nvinfo : EIATTR_SW_WAR
	.align		4
.L_737:
        /*010c*/ 	.byte	0x04, 0x36
        /*010e*/ 	.short	(.L_739 - .L_738)
.L_738:
        /*0110*/ 	.word	0x00000008
.L_739:


//--------------------- .nv.info._ZN10layer_norm31ln_parallel_residual_bwd_kernelINS_13Kernel_traitsI13__nv_bfloat16S2_S2_S2_fjLj7168ELj1ELj1ELj8ELj8ENS_18Kernel_traits_baseILj7168ES2_S2_S2_S2_fjLj256EEEEELb0ELb0ELb1EEEvNS_9BwdParamsE --------------------------
	.section	.nv.info._ZN10layer_norm31ln_parallel_residual_bwd_kernelINS_13Kernel_traitsI13__nv_bfloat16S2_S2_S2_fjLj7168ELj1ELj1ELj8ELj8ENS_18Kernel_traits_baseILj7168ES2_S2_S2_S2_fjLj256EEEEELb0ELb0ELb1EEEvNS_9BwdParamsE,"",@"SHT_CUDA_INFO"
	.sectionflags	@""
	.align	4


	//----- nvinfo : EIATTR_CUDA_API_VERSION
	.align		4
        /*0000*/ 	.byte	0x04, 0x37
        /*0002*/ 	.short	(.L_741 - .L_740)
.L_740:
        /*0004*/ 	.word	0x00000082


	//----- nvinfo : EIATTR_KPARAM_INFO
	.align		4
.L_741:
        /*0008*/ 	.byte	0x04, 0x17
        /*000a*/ 	.short	(.L_743 - .L_742)
.L_742:
        /*000c*/ 	.word	0x00000000
        /*0010*/ 	.short	0x0000
        /*0012*/ 	.short	0x0000
        /*0014*/ 	.byte	0x00, 0xf0, 0xa1, 0x04


	//----- nvinfo : EIATTR_SPARSE_MMA_MASK
	.align		4
.L_743:
        /*0018*/ 	.byte	0x03, 0x50
        /*001a*/ 	.short	0x0000


	//----- nvinfo : EIATTR_MAXREG_COUNT
	.align		4
        /*001c*/ 	.byte	0x03, 0x1b
        /*001e*/ 	.short	0x00ff


	//----- nvinfo : EIATTR_NUM_BARRIERS
	.align		4
        /*0020*/ 	.byte	0x02, 0x4c
        /*0022*/ 	.byte	0x01
	.zero		1


	//----- nvinfo : EIATTR_ANNOTATIONS
	.align		4
        /*0024*/ 	.byte	0x04, 0x55
        /*0026*/ 	.short	(.L_745 - .L_744)


	//   ....[0]....
.L_744:
        /*0028*/ 	.word	0x00000001
        /*002c*/ 	.byte	0xe0, 0x08, 0x00, 0x00, 0x01, 0x00, 0x00, 0x00, 0xf0, 0x08, 0x00, 0x00, 0x01, 0x00, 0x00, 0x00
        /* <DEDUP_REMOVED lines=11> */
        /*00ec*/ 	.byte	0x70, 0x15, 0x00, 0x00, 0x01, 0x00, 0x00, 0x00, 0x90, 0x15, 0x00, 0x00


	//----- nvinfo : EIATTR_MERCURY_ISA_VERSION
	.align		4
.L_745:
        /*00f8*/ 	.byte	0x03, 0x5f
        /*00fa*/ 	.short	0x0101


	//----- nvinfo : EIATTR_COOP_GROUP_MASK_REGIDS
	.align		4
        /*00fc*/ 	.byte	0x04, 0x29
        /*00fe*/ 	.short	(.L_747 - .L_746)


	//   ....[0]....
.L_746:
        /*0100*/ 	.word	0xffffffff


	//   ....[1]....
        /*0104*/ 	.word	0xffffffff


	//   ....[2]....
        /*0108*/ 	.word	0xffffffff


	//   ....[3]....
        /*010c*/ 	.word	0xffffffff


	//   ....[4]....
        /*0110*/ 	.word	0xffffffff


	//   ....[5]....
        /*0114*/ 	.word	0xffffffff


	//   ....[6]....
        /*0118*/ 	.word	0xffffffff


	//   ....[7]....
        /*011c*/ 	.word	0xffffffff


	//   ....[8]....
        /*0120*/ 	.word	0xffffffff


	//   ....[9]....
        /*0124*/ 	.word	0xffffffff


	//----- nvinfo : EIATTR_COOP_GROUP_INSTR_OFFSETS
	.align		4
.L_747:
        /*0128*/ 	.byte	0x04, 0x28
        /*012a*/ 	.short	(.L_749 - .L_748)


	//   ....[0]....
.L_748:
        /*012c*/ 	.word	0x00002f50


	//   ....[1]....
        /*0130*/ 	.word	0x00003050


	//   ....[2]....
        /*0134*/ 	.word	0x00003070


	//   ....[3]....
        /*0138*/ 	.word	0x00003090


	//   ....[4]....
        /*013c*/ 	.word	0x000030b0


	//   ....[5]....
        /*0140*/ 	.word	0x000030d0


	//   ....[6]....
        /*0144*/ 	.word	0x000030f0


	//   ....[7]....
        /*0148*/ 	.word	0x00003140


	//   ....[8]....
        /*014c*/ 	.word	0x00003150


	//   ....[9]....
        /*0150*/ 	.word	0x00003190


	//----- nvinfo : EIATTR_VRC_CTA_INIT_COUNT
	.align		4
.L_749:
        /*0154*/ 	.byte	0x02, 0x4a
	.zero		1
	.zero		1


	//----- nvinfo : EIATTR_EXIT_INSTR_OFFSETS
	.align		4
        /*0158*/ 	.byte	0x04, 0x1c
        /*015a*/ 	.short	(.L_751 - .L_750)


	//   ....[0]....
.L_750:
        /*015c*/ 	.word	0x0000af10


	//----- nvinfo : EIATTR_MAX_THREADS
	.align		4
.L_751:
        /*0160*/ 	.byte	0x04, 0x05
        /*0162*/ 	.short	(.L_753 - .L_752)
.L_752:
        /*0164*/ 	.word	0x00000100
        /*0168*/ 	.word	0x00000001
        /*016c*/ 	.word	0x00000001


	//----- nvinfo : EIATTR_CRS_STACK_SIZE
	.align		4
.L_753:
        /*0170*/ 	.byte	0x04, 0x1e
        /*0172*/ 	.short	(.L_755 - .L_754)
.L_754:
        /*0174*/ 	.word	0x00000000


	//----- nvinfo : EIATTR_CBANK_PARAM_SIZE
	.align		4
.L_755:
        /*0178*/ 	.byte	0x03, 0x19
        /*017a*/ 	.short	0x0128


	//----- nvinfo : EIATTR_PARAM_CBANK
	.align		4
        /*017c*/ 	.byte	0x04, 0x0a
        /*017e*/ 	.short	(.L_757 - .L_756)
	.align		4
.L_756:
        /*0180*/ 	.word	index@(.nv.constant0._ZN10layer_norm31ln_parallel_residual_bwd_kernelINS_13Kernel_traitsI13__nv_bfloat16S2_S2_S2_fjLj7168ELj1ELj1ELj8ELj8ENS_18Kernel_traits_baseILj7168ES2_S2_S2_S2_fjLj256EEEEELb0ELb0ELb1EEEvNS_9BwdParamsE)
        /*0184*/ 	.short	0x0380
        /*0186*/ 	.short	0x0128


	//----- nvinfo : EIATTR_SW_WAR
	.align		4
.L_757:
        /*0188*/ 	.byte	0x04, 0x36
        /*018a*/ 	.short	(.L_759 - .L_758)
.L_758:
        /*018c*/ 	.word	0x00000008
.L_759:


//--------------------- .nv.info._ZN10layer_norm31ln_parallel_residual_bwd_kernelINS_13Kernel_traitsI13__nv_bfloat16S2_S2_S2_fjLj7168ELj1ELj1ELj8ELj8ENS_18Kernel_traits_baseILj7168ES2_S2_S2_S2_fjLj256EEEEELb0ELb1ELb0EEEvNS_9BwdParamsE --------------------------
	.section	.nv.info._ZN10layer_norm31ln_parallel_residual_bwd_kernelINS_13Kernel_traitsI13__nv_bfloat16S2_S2_S2_fjLj7168ELj1ELj1ELj8ELj8ENS_18Kernel_traits_baseILj7168ES2_S2_S2_S2_fjLj256EEEEELb0ELb1ELb0EEEvNS_9BwdParamsE,"",@"SHT_CUDA_INFO"
	.sectionflags	@""
	.align	4


	//----- nvinfo : EIATTR_CUDA_API_VERSION
	.align		4
        /*0000*/ 	.byte	0x04, 0x37
        /*0002*/ 	.short	(.L_761 - .L_760)
.L_760:
        /*0004*/ 	.word	0x00000082


	//----- nvinfo : EIATTR_KPARAM_INFO
	.align		4
.L_761:
        /*0008*/ 	.byte	0x04, 0x17
        /*000a*/ 	.short	(.L_763 - .L_762)
.L_762:
        /*000c*/ 	.word	0x00000000
        /*0010*/ 	.short	0x0000
        /*0012*/ 	.short	0x0000
        /*0014*/ 	.byte	0x00, 0xf0, 0xa1, 0x04


	//----- nvinfo : EIATTR_SPARSE_MMA_MASK
	.align		4
.L_763:
        /*0018*/ 	.byte	0x03, 0x50
        /*001a*/ 	.short	0x0000


	//----- nvinfo : EIATTR_MAXREG_COUNT
	.align		4
        /*001c*/ 	.byte	0x03, 0x1b
        /*001e*/ 	.short	0x00ff


	//----- nvinfo : EIATTR_NUM_BARRIERS
	.align		4
        /*0020*/ 	.byte	0x02, 0x4c
        /*0022*/ 	.byte	0x01
	.zero		1


	//----- nvinfo : EIATTR_MERCURY_ISA_VERSION
	.align		4
        /*0024*/ 	.byte	0x03, 0x5f
        /*0026*/ 	.short	0x0101


	//----- nvinfo : EIATTR_COOP_GROUP_MASK_REGIDS
	.align		4
        /*0028*/ 	.byte	0x04, 0x29
        /*002a*/ 	.short	(.L_765 - .L_764)


	//   ....[0]....
.L_764:
        /*002c*/ 	.word	0xffffffff


	//   ....[1]....
        /*0030*/ 	.word	0xffffffff


	//   ....[2]....
        /*0034*/ 	.word	0xffffffff


	//   ....[3]....
        /*0038*/ 	.word	0xffffffff


	//   ....[4]....
        /*003c*/ 	.word	0xffffffff


	//   ....[5]....
        /*0040*/ 	.word	0xffffffff


	//   ....[6]....
        /*0044*/ 	.word	0xffffffff


	//   ....[7]....
        /*0048*/ 	.word	0xffffffff


	//   ....[8]....
        /*004c*/ 	.word	0xffffffff


	//   ....[9]....
        /*0050*/ 	.word	0xffffffff


	//----- nvinfo : EIATTR_COOP_GROUP_INSTR_OFFSETS
	.align		4
.L_765:
        /*0054*/ 	.byte	0x04, 0x28
        /*0056*/ 	.short	(.L_767 - .L_766)


	//   ....[0]....
.L_766:
        /*0058*/ 	.word	0x000026c0


	//   ....[1]....
        /*005c*/ 	.word	0x000026e0


	//   ....[2]....
        /*0060*/ 	.word	0x00002720


	//   ....[3]....
        /*0064*/ 	.word	0x00002730


	//   ....[4]....
        /*0068*/ 	.word	0x00002770


	//   ....[5]....
        /*006c*/ 	.word	0x00002780


	//   ....[6]....
        /*0070*/ 	.word	0x000027b0


	//   ....[7]....
        /*0074*/ 	.word	0x000027c0


	//   ....[8]....
        /*0078*/ 	.word	0x000027f0


	//   ....[9]....
        /*007c*/ 	.word	0x00002800


	//----- nvinfo : EIATTR_VRC_CTA_INIT_COUNT
	.align		4
.L_767:
        /*0080*/ 	.byte	0x02, 0x4a
	.zero		1
	.zero		1


	//----- nvinfo : EIATTR_EXIT_INSTR_OFFSETS
	.align		4
        /*0084*/ 	.byte	0x04, 0x1c
        /*0086*/ 	.short	(.L_769 - .L_768)


	//   ....[0]....
.L_768:
        /*0088*/ 	.word	0x0000a2d0


	//   ....[1]....
        /*008c*/ 	.word	0x0000a350


	//----- nvinfo : EIATTR_MAX_THREADS
	.align		4
.L_769:
        /*0090*/ 	.byte	0x04, 0x05
        /*0092*/ 	.short	(.L_771 - .L_770)
.L_770:
        /*0094*/ 	.word	0x00000100
        /*0098*/ 	.word	0x00000001
        /*009c*/ 	.word	0x00000001


	//----- nvinfo : EIATTR_CRS_STACK_SIZE
	.align		4
.L_771:
        /*00a0*/ 	.byte	0x04, 0x1e
        /*00a2*/ 	.short	(.L_773 - .L_772)
.L_772:
        /*00a4*/ 	.word	0x00000000


	//----- nvinfo : EIATTR_CBANK_PARAM_SIZE
	.align		4
.L_773:
        /*00a8*/ 	.byte	0x03, 0x19
        /*00aa*/ 	.short	0x0128


	//----- nvinfo : EIATTR_PARAM_CBANK
	.align		4
        /*00ac*/ 	.byte	0x04, 0x0a
        /*00ae*/ 	.short	(.L_775 - .L_774)
	.align		4
.L_774:
        /*00b0*/ 	.word	index@(.nv.constant0._ZN10layer_norm31ln_parallel_residual_bwd_kernelINS_13Kernel_traitsI13__nv_bfloat16S2_S2_S2_fjLj7168ELj1ELj1ELj8ELj8ENS_18Kernel_traits_baseILj7168ES2_S2_S2_S2_fjLj256EEEEELb0ELb1ELb0EEEvNS_9BwdParamsE)
        /*00b4*/ 	.short	0x0380
        /*00b6*/ 	.short	0x0128


	//----- nvinfo : EIATTR_SW_WAR
	.align		4
.L_775:
        /*00b8*/ 	.byte	0x04, 0x36
        /*00ba*/ 	.short	(.L_777 - .L_776)
.L_776:
        /*00bc*/ 	.word	0x00000008
.L_777:


//--------------------- .nv.info._ZN10layer_norm31ln_parallel_residual_bwd_kernelINS_13Kernel_traitsI13__nv_bfloat16S2_S2_S2_fjLj7168ELj1ELj1ELj8ELj8ENS_18Kernel_traits_baseILj7168ES2_S2_S2_S2_fjLj256EEEEELb0ELb1ELb1EEEvNS_9BwdParamsE --------------------------
	.section	.nv.info._ZN10layer_norm31ln_parallel_residual_bwd_kernelINS_13Kernel_traitsI13__nv_bfloat16S2_S2_S2_fjLj7168ELj1ELj1ELj8ELj8ENS_18Kernel_traits_baseILj7168ES2_S2_S2_S2_fjLj256EEEEELb0ELb1ELb1EEEvNS_9BwdParamsE,"",@"SHT_CUDA_INFO"
	.sectionflags	@""
	.align	4


	//----- nvinfo : EIATTR_CUDA_API_VERSION
	.align		4
        /*0000*/ 	.byte	0x04, 0x37
        /*0002*/ 	.short	(.L_779 - .L_778)
.L_778:
        /*0004*/ 	.word	0x00000082


	//----- nvinfo : EIATTR_KPARAM_INFO
	.align		4
.L_779:
        /*0008*/ 	.byte	0x04, 0x17
        /*000a*/ 	.short	(.L_781 - .L_780)
.L_780:
        /*000c*/ 	.word	0x00000000
        /*0010*/ 	.short	0x0000
        /*0012*/ 	.short	0x0000
        /*0014*/ 	.byte	0x00, 0xf0, 0xa1, 0x04


	//----- nvinfo : EIATTR_SPARSE_MMA_MASK
	.align		4
.L_781:
        /*0018*/ 	.byte	0x03, 0x50
        /*001a*/ 	.short	0x0000


	//----- nvinfo : EIATTR_MAXREG_COUNT
	.align		4
        /*001c*/ 	.byte	0x03, 0x1b
        /*001e*/ 	.short	0x00ff


	//----- nvinfo : EIATTR_NUM_BARRIERS
	.align		4
        /*0020*/ 	.byte	0x02, 0x4c
        /*0022*/ 	.byte	0x01
	.zero		1


	//----- nvinfo : EIATTR_MERCURY_ISA_VERSION
	.align		4
        /*0024*/ 	.byte	0x03, 0x5f
        /*0026*/ 	.short	0x0101


	//----- nvinfo : EIATTR_COOP_GROUP_MASK_REGIDS
	.align		4
        /*0028*/ 	.byte	0x04, 0x29
        /*002a*/ 	.short	(.L_783 - .L_782)


	//   ....[0]....
.L_782:
        /*002c*/ 	.word	0xffffffff


	//   ....[1]....
        /*0030*/ 	.word	0xffffffff


	//   ....[2]....
        /*0034*/ 	.word	0xffffffff


	//   ....[3]....
        /*0038*/ 	.word	0xffffffff


	//   ....[4]....
        /*003c*/ 	.word	0xffffffff


	//   ....[5]....
        /*0040*/ 	.word	0xffffffff


	//   ....[6]....
        /*0044*/ 	.word	0xffffffff


	//   ....[7]....
        /*0048*/ 	.word	0xffffffff


	//   ....[8]....
        /*004c*/ 	.word	0xffffffff


	//   ....[9]....
        /*0050*/ 	.word	0xffffffff


	//----- nvinfo : EIATTR_COOP_GROUP_INSTR_OFFSETS
	.align		4
.L_783:
        /*0054*/ 	.byte	0x04, 0x28
        /*0056*/ 	.short	(.L_785 - .L_784)


	//   ....[0]....
.L_784:
        /*0058*/ 	.word	0x00002f50


	//   ....[1]....
        /*005c*/ 	.word	0x00002f80


	//   ....[2]....
        /*0060*/ 	.word	0x00002fb0


	//   ....[3]....
        /*0064*/ 	.word	0x00002fc0


	//   ....[4]....
        /*0068*/ 	.word	0x00002ff0


	//   ....[5]....
        /*006c*/ 	.word	0x00003000


	//   ....[6]....
        /*0070*/ 	.word	0x00003030


	//   ....[7]....
        /*0074*/ 	.word	0x00003040


	//   ....[8]....
        /*0078*/ 	.word	0x00003070


	//   ....[9]....
        /*007c*/ 	.word	0x00003080


	//----- nvinfo : EIATTR_VRC_CTA_INIT_COUNT
	.align		4
.L_785:
        /*0080*/ 	.byte	0x02, 0x4a
	.zero		1
	.zero		1


	//----- nvinfo : EIATTR_EXIT_INSTR_OFFSETS
	.align		4
        /*0084*/ 	.byte	0x04, 0x1c
        /*0086*/ 	.short	(.L_787 - .L_786)


	//   ....[0]....
.L_786:
        /*0088*/ 	.word	0x0000a740


	//----- nvinfo : EIATTR_MAX_THREADS
	.align		4
.L_787:
        /*008c*/ 	.byte	0x04, 0x05
        /*008e*/ 	.short	(.L_789 - .L_788)
.L_788:
        /*0090*/ 	.word	0x00000100
        /*0094*/ 	.word	0x00000001
        /*0098*/ 	.word	0x00000001


	//----- nvinfo : EIATTR_CRS_STACK_SIZE
	.align		4
.L_789:
        /*009c*/ 	.byte	0x04, 0x1e
        /*009e*/ 	.short	(.L_791 - .L_790)
.L_790:
        /*00a0*/ 	.word	0x00000000


	//----- nvinfo : EIATTR_CBANK_PARAM_SIZE
	.align		4
.L_791:
        /*00a4*/ 	.byte	0x03, 0x19
        /*00a6*/ 	.short	0x0128


	//----- nvinfo : EIATTR_PARAM_CBANK
	.align		4
        /*00a8*/ 	.byte	0x04, 0x0a
        /*00aa*/ 	.short	(.L_793 - .L_792)
	.align		4
.L_792:
        /*00ac*/ 	.word	index@(.nv.constant0._ZN10layer_norm31ln_parallel_residual_bwd_kernelINS_13Kernel_traitsI13__nv_bfloat16S2_S2_S2_fjLj7168ELj1ELj1ELj8ELj8ENS_18Kernel_traits_baseILj7168ES2_S2_S2_S2_fjLj256EEEEELb0ELb1ELb1EEEvNS_9BwdParamsE)
        /*00b0*/ 	.short	0x0380
        /*00b2*/ 	.short	0x0128


	//----- nvinfo : EIATTR_SW_WAR
	.align		4
.L_793:
        /*00b4*/ 	.byte	0x04, 0x36
        /*00b6*/ 	.short	(.L_795 - .L_794)
.L_794:
        /*00b8*/ 	.word	0x00000008
.L_795:


//--------------------- .nv.info._ZN10layer_norm31ln_parallel_residual_bwd_kernelINS_13Kernel_traitsI13__nv_bfloat16S2_S2_S2_fjLj7168ELj1ELj1ELj8ELj8ENS_18Kernel_traits_baseILj7168ES2_S2_S2_S2_fjLj256EEEEELb1ELb0ELb0EEEvNS_9BwdParamsE --------------------------
	.section	.nv.info._ZN10layer_norm31ln_parallel_residual_bwd_kernelINS_13Kernel_traitsI13__nv_bfloat16S2_S2_S2_fjLj7168ELj1ELj1ELj8ELj8ENS_18Kernel_traits_baseILj7168ES2_S2_S2_S2_fjLj256EEEEELb1ELb0ELb0EEEvNS_9BwdParamsE,"",@"SHT_CUDA_INFO"
	.sectionflags	@""
	.align	4


	//----- nvinfo : EIATTR_CUDA_API_VERSION
	.align		4
        /*0000*/ 	.byte	0x04, 0x37
        /*0002*/ 	.short	(.L_797 - .L_796)
.L_796:
        /*0004*/ 	.word	0x00000082


	//----- nvinfo : EIATTR_KPARAM_INFO
	.align		4
.L_797:
        /*0008*/ 	.byte	0x04, 0x17
        /*000a*/ 	.short	(.L_799 - .L_798)
.L_798:
        /*000c*/ 	.word	0x00000000
        /*0010*/ 	.short	0x0000
        /*0012*/ 	.short	0x0000
        /*0014*/ 	.byte	0x00, 0xf0, 0xa1, 0x04


	//----- nvinfo : EIATTR_SPARSE_MMA_MASK
	.align		4
.L_799:
        /*0018*/ 	.byte	0x03, 0x50
        /*001a*/ 	.short	0x0000


	//----- nvinfo : EIATTR_MAXREG_COUNT
	.align		4
        /*001c*/ 	.byte	0x03, 0x1b
        /*001e*/ 	.short	0x00ff


	//----- nvinfo : EIATTR_NUM_BARRIERS
	.align		4
        /*0020*/ 	.byte	0x02, 0x4c
        /*0022*/ 	.byte	0x01
	.zero		1


	//----- nvinfo : EIATTR_ANNOTATIONS
	.align		4
        /*0024*/ 	.byte	0x04, 0x55
        /*0026*/ 	.short	(.L_801 - .L_800)


	//   ....[0]....
.L_800:
        /* <DEDUP_REMOVED lines=21> */


	//----- nvinfo : EIATTR_MERCURY_ISA_VERSION
	.align		4
.L_801:
        /*0168*/ 	.byte	0x03, 0x5f
        /*016a*/ 	.short	0x0101


	//----- nvinfo : EIATTR_COOP_GROUP_MASK_REGIDS
	.align		4
        /*016c*/ 	.byte	0x04, 0x29
        /*016e*/ 	.short	(.L_803 - .L_802)


	//   ....[0]....
.L_802:
        /*0170*/ 	.word	0xffffffff


	//   ....[1]....
        /*0174*/ 	.word	0xffffffff


	//   ....[2]....
        /*0178*/ 	.word	0xffffffff


	//   ....[3]....
        /*017c*/ 	.word	0xffffffff


	//   ....[4]....
        /*0180*/ 	.word	0xffffffff


	//   ....[5]....
        /*0184*/ 	.word	0xffffffff


	//   ....[6]....
        /*0188*/ 	.word	0xffffffff


	//   ....[7]....
        /*018c*/ 	.word	0xffffffff


	//   ....[8]....
        /*0190*/ 	.word	0xffffffff


	//   ....[9]....
        /*0194*/ 	.word	0xffffffff


	//----- nvinfo : EIATTR_COOP_GROUP_INSTR_OFFSETS
	.align		4
.L_803:
        /*0198*/ 	.byte	0x04, 0x28
        /*019a*/ 	.short	(.L_805 - .L_804)


	//   ....[0]....
.L_804:
        /*019c*/ 	.word	0x00003ff0


	//   ....[1]....
        /*01a0*/ 	.word	0x00004010


	//   ....[2]....
        /*01a4*/ 	.word	0x00004050


	//   ....[3]....
        /*01a8*/ 	.word	0x00004060


	//   ....[4]....
        /*01ac*/ 	.word	0x000040a0


	//   ....[5]....
        /*01b0*/ 	.word	0x000040b0


	//   ....[6]....
        /*01b4*/ 	.word	0x000040e0


	//   ....[7]....
        /*01b8*/ 	.word	0x000040f0


	//   ....[8]....
        /*01bc*/ 	.word	0x00004120


	//   ....[9]....
        /*01c0*/ 	.word	0x00004140


	//----- nvinfo : EIATTR_VRC_CTA_INIT_COUNT
	.align		4
.L_805:
        /*01c4*/ 	.byte	0x02, 0x4a
	.zero		1
	.zero		1


	//----- nvinfo : EIATTR_EXIT_INSTR_OFFSETS
	.align		4
        /*01c8*/ 	.byte	0x04, 0x1c
        /*01ca*/ 	.short	(.L_807 - .L_806)


	//   ....[0]....
.L_806:
        /*01cc*/ 	.word	0x0000ff40


	//   ....[1]....
        /*01d0*/ 	.word	0x00010010


	//----- nvinfo : EIATTR_MAX_THREADS
	.align		4
.L_807:
        /*01d4*/ 	.byte	0x04, 0x05
        /*01d6*/ 	.short	(.L_809 - .L_808)
.L_808:
        /*01d8*/ 	.word	0x00000100
        /*01dc*/ 	.word	0x00000001
        /*01e0*/ 	.word	0x00000001


	//----- nvinfo : EIATTR_CRS_STACK_SIZE
	.align		4
.L_809:
        /*01e4*/ 	.byte	0x04, 0x1e
        /*01e6*/ 	.short	(.L_811 - .L_810)
.L_810:
        /*01e8*/ 	.word	0x00000000


	//----- nvinfo : EIATTR_CBANK_PARAM_SIZE
	.align		4
.L_811:
        /*01ec*/ 	.byte	0x03, 0x19
        /*01ee*/ 	.short	0x0128


	//----- nvinfo : EIATTR_PARAM_CBANK
	.align		4
        /*01f0*/ 	.byte	0x04, 0x0a
        /*01f2*/ 	.short	(.L_813 - .L_812)
	.align		4
.L_812:
        /*01f4*/ 	.word	index@(.nv.constant0._ZN10layer_norm31ln_parallel_residual_bwd_kernelINS_13Kernel_traitsI13__nv_bfloat16S2_S2_S2_fjLj7168ELj1ELj1ELj8ELj8ENS_18Kernel_traits_baseILj7168ES2_S2_S2_S2_fjLj256EEEEELb1ELb0ELb0EEEvNS_9BwdParamsE)
        /*01f8*/ 	.short	0x0380
        /*01fa*/ 	.short	0x0128


	//----- nvinfo : EIATTR_SW_WAR
	.align		4
.L_813:
        /*01fc*/ 	.byte	0x04, 0x36
        /*01fe*/ 	.short	(.L_815 - .L_814)
.L_814:
        /*0200*/ 	.word	0x00000008
.L_815:


//--------------------- .nv.info._ZN10layer_norm31ln_parallel_residual_bwd_kernelINS_13Kernel_traitsI13__nv_bfloat16S2_S2_S2_fjLj7168ELj1ELj1ELj8ELj8ENS_18Kernel_traits_baseILj7168ES2_S2_S2_S2_fjLj256EEEEELb1ELb0ELb1EEEvNS_9BwdParamsE --------------------------
	.section	.nv.info._ZN10layer_norm31ln_parallel_residual_bwd_kernelINS_13Kernel_traitsI13__nv_bfloat16S2_S2_S2_fjLj7168ELj1ELj1ELj8ELj8ENS_18Kernel_traits_baseILj7168ES2_S2_S2_S2_fjLj256EEEEELb1ELb0ELb1EEEvNS_9BwdParamsE,"",@"SHT_CUDA_INFO"
	.sectionflags	@""
	.align	4


	//----- nvinfo : EIATTR_CUDA_API_VERSION
	.align		4
        /*0000*/ 	.byte	0x04, 0x37
        /*0002*/ 	.short	(.L_817 - .L_816)
.L_816:
        /*0004*/ 	.word	0x00000082


	//----- nvinfo : EIATTR_KPARAM_INFO
	.align		4
.L_817:
        /*0008*/ 	.byte	0x04, 0x17
        /*000a*/ 	.short	(.L_819 - .L_818)
.L_818:
        /*000c*/ 	.word	0x00000000
        /*0010*/ 	.short	0x0000
        /*0012*/ 	.short	0x0000
        /*0014*/ 	.byte	0x00, 0xf0, 0xa1, 0x04


	//----- nvinfo : EIATTR_SPARSE_MMA_MASK
	.align		4
.L_819:
        /*0018*/ 	.byte	0x03, 0x50
        /*001a*/ 	.short	0x0000


	//----- nvinfo : EIATTR_MAXREG_COUNT
	.align		4
        /*001c*/ 	.byte	0x03, 0x1b
        /*001e*/ 	.short	0x00ff


	//----- nvinfo : EIATTR_NUM_BARRIERS
	.align		4
        /*0020*/ 	.byte	0x02, 0x4c
        /*0022*/ 	.byte	0x01
	.zero		1


	//----- nvinfo : EIATTR_ANNOTATIONS
	.align		4
        /*0024*/ 	.byte	0x04, 0x55
        /*0026*/ 	.short	(.L_821 - .L_820)


	//   ....[0]....
.L_820:
        /* <DEDUP_REMOVED lines=27> */


	//----- nvinfo : EIATTR_MERCURY_ISA_VERSION
	.align		4
.L_821:
        /*01c8*/ 	.byte	0x03, 0x5f
        /*01ca*/ 	.short	0x0101


	//----- nvinfo : EIATTR_COOP_GROUP_MASK_REGIDS
	.align		4
        /*01cc*/ 	.byte	0x04, 0x29
        /*01ce*/ 	.short	(.L_823 - .L_822)


	//   ....[0]....
.L_822:
        /*01d0*/ 	.word	0xffffffff


	//   ....[1]....
        /*01d4*/ 	.word	0xffffffff


	//   ....[2]....
        /*01d8*/ 	.word	0xffffffff


	//   ....[3]....
        /*01dc*/ 	.word	0xffffffff


	//   ....[4]....
        /*01e0*/ 	.word	0xffffffff


	//   ....[5]....
        /*01e4*/ 	.word	0xffffffff


	//   ....[6]....
        /*01e8*/ 	.word	0xffffffff


	//   ....[7]....
        /*01ec*/ 	.word	0xffffffff


	//   ....[8]....
        /*01f0*/ 	.word	0xffffffff


	//   ....[9]....
        /*01f4*/ 	.word	0xffffffff


	//----- nvinfo : EIATTR_COOP_GROUP_INSTR_OFFSETS
	.align		4
.L_823:
        /*01f8*/ 	.byte	0x04, 0x28
        /*01fa*/ 	.short	(.L_825 - .L_824)


	//   ....[0]....
.L_824:
        /*01fc*/ 	.word	0x00003450


	//   ....[1]....
        /*0200*/ 	.word	0x00003540


	//   ....[2]....
        /*0204*/ 	.word	0x00003560


	//   ....[3]....
        /*0208*/ 	.word	0x00003580


	//   ....[4]....
        /*020c*/ 	.word	0x000035a0


	//   ....[5]....
        /*0210*/ 	.word	0x000035c0


	//   ....[6]....
        /*0214*/ 	.word	0x000035e0


	//   ....[7]....
        /*0218*/ 	.word	0x00003610


	//   ....[8]....
        /*021c*/ 	.word	0x00003630


	//   ....[9]....
        /*0220*/ 	.word	0x00003670


	//----- nvinfo : EIATTR_VRC_CTA_INIT_COUNT
	.align		4
.L_825:
        /*0224*/ 	.byte	0x02, 0x4a
	.zero		1
	.zero		1


	//----- nvinfo : EIATTR_EXIT_INSTR_OFFSETS
	.align		4
        /*0228*/ 	.byte	0x04, 0x1c
        /*022a*/ 	.short	(.L_827 - .L_826)


	//   ....[0]....
.L_826:
        /*022c*/ 	.word	0x0000f6b0


	//----- nvinfo : EIATTR_MAX_THREADS
	.align		4
.L_827:
        /*0230*/ 	.byte	0x04, 0x05
        /*0232*/ 	.short	(.L_829 - .L_828)
.L_828:
        /*0234*/ 	.word	0x00000100
        /*0238*/ 	.word	0x00000001
        /*023c*/ 	.word	0x00000001


	//----- nvinfo : EIATTR_CRS_STACK_SIZE
	.align		4
.L_829:
        /*0240*/ 	.byte	0x04, 0x1e
        /*0242*/ 	.short	(.L_831 - .L_830)
.L_830:
        /*0244*/ 	.word	0x00000000


	//----- nvinfo : EIATTR_CBANK_PARAM_SIZE
	.align		4
.L_831:
        /*0248*/ 	.byte	0x03, 0x19
        /*024a*/ 	.short	0x0128


	//----- nvinfo : EIATTR_PARAM_CBANK
	.align		4
        /*024c*/ 	.byte	0x04, 0x0a
        /*024e*/ 	.short	(.L_833 - .L_832)
	.align		4
.L_832:
        /*0250*/ 	.word	index@(.nv.constant0._ZN10layer_norm31ln_parallel_residual_bwd_kernelINS_13Kernel_traitsI13__nv_bfloat16S2_S2_S2_fjLj7168ELj1ELj1ELj8ELj8ENS_18Kernel_traits_baseILj7168ES2_S2_S2_S2_fjLj256EEEEELb1ELb0ELb1EEEvNS_9BwdParamsE)
        /*0254*/ 	.short	0x0380
        /*0256*/ 	.short	0x0128


	//----- nvinfo : EIATTR_SW_WAR
	.align		4
.L_833:
        /*0258*/ 	.byte	0x04, 0x36
        /*025a*/ 	.short	(.L_835 - .L_834)
.L_834:
        /*025c*/ 	.word	0x00000008
.L_835:


//--------------------- .nv.info._ZN10layer_norm22ln_bwd_finalize_kernelINS_22Kernel_traits_finalizeILj7168E13__nv_bfloat16S2_S2_S2_fjLb0ELj1024ELj4ENS_18Kernel_traits_baseILj7168ES2_S2_S2_S2_fjLj1024EEEEELb0ELb0EEEvNS_9BwdParamsE --------------------------
	.section	.nv.info._ZN10layer_norm22ln_bwd_finalize_kernelINS_22Kernel_traits_finalizeILj7168E13__nv_bfloat16S2_S2_S2_fjLb0ELj1024ELj4ENS_18Kernel_traits_baseILj7168ES2_S2_S2_S2_fjLj1024EEEEELb0ELb0EEEvNS_9BwdParamsE,"",@"SHT_CUDA_INFO"
	.sectionflags	@""
	.align	4


	//----- nvinfo : EIATTR_CUDA_API_VERSION
	.align		4
        /*0000*/ 	.byte	0x04, 0x37
        /*0002*/ 	.short	(.L_837 - .L_836)
.L_836:
        /*0004*/ 	.word	0x00000082


	//----- nvinfo : EIATTR_KPARAM_INFO
	.align		4
.L_837:
        /*0008*/ 	.byte	0x04, 0x17
        /*000a*/ 	.short	(.L_839 - .L_838)
.L_838:
        /*000c*/ 	.word	0x00000000
        /*0010*/ 	.short	0x0000
        /*0012*/ 	.short	0x0000
        /*0014*/ 	.byte	0x00, 0xf0, 0xa1, 0x04


	//----- nvinfo : EIATTR_SPARSE_MMA_MASK
	.align		4
.L_839:
        /*0018*/ 	.byte	0x03, 0x50
        /*001a*/ 	.short	0x0000


	//----- nvinfo : EIATTR_MAXREG_COUNT
	.align		4
        /*001c*/ 	.byte	0x03, 0x1b
        /*001e*/ 	.short	0x0040


	//----- nvinfo : EIATTR_NUM_BARRIERS
	.align		4
        /*0020*/ 	.byte	0x02, 0x4c
        /*0022*/ 	.byte	0x01
	.zero		1


	//----- nvinfo : EIATTR_MERCURY_ISA_VERSION
	.align		4
        /*0024*/ 	.byte	0x03, 0x5f
        /*0026*/ 	.short	0x0101


	//----- nvinfo : EIATTR_COOP_GROUP_MASK_REGIDS
	.align		4
        /*0028*/ 	.byte	0x04, 0x29
        /*002a*/ 	.short	(.L_841 - .L_840)


	//   ....[0]....
.L_840:
        /*002c*/ 	.word	0xffffffff


	//   ....[1]....
        /*0030*/ 	.word	0xffffffff


	//   ....[2]....
        /*0034*/ 	.word	0xffffffff


	//   ....[3]....
        /*0038*/ 	.word	0xffffffff


	//   ....[4]....
        /*003c*/ 	.word	0xffffffff


	//   ....[5]....
        /*0040*/ 	.word	0xffffffff


	//   ....[6]....
        /*0044*/ 	.word	0xffffffff


	//   ....[7]....
        /*0048*/ 	.word	0xffffffff


	//   ....[8]....
        /*004c*/ 	.word	0xffffffff


	//   ....[9]....
        /*0050*/ 	.word	0xffffffff


	//----- nvinfo : EIATTR_COOP_GROUP_INSTR_OFFSETS
	.align		4
.L_841:
        /*0054*/ 	.byte	0x04, 0x28
        /*0056*/ 	.short	(.L_843 - .L_842)


	//   ....[0]....
.L_842:
        /*0058*/ 	.word	0x00001540


	//   ....[1]....
        /*005c*/ 	.word	0x00001550


	//   ....[2]....
        /*0060*/ 	.word	0x00001580


	//   ....[3]....
        /*0064*/ 	.word	0x00001590


	//   ....[4]....
        /*0068*/ 	.word	0x000015c0


	//   ....[5]....
        /*006c*/ 	.word	0x000015d0


	//   ....[6]....
        /*0070*/ 	.word	0x00001610


	//   ....[7]....
        /*0074*/ 	.word	0x00001630


	//   ....[8]....
        /*0078*/ 	.word	0x00001680


	//   ....[9]....
        /*007c*/ 	.word	0x00001690


	//----- nvinfo : EIATTR_VRC_CTA_INIT_COUNT
	.align		4
.L_843:
        /*0080*/ 	.byte	0x02, 0x4a
	.zero		1
	.zero		1


	//----- nvinfo : EIATTR_EXIT_INSTR_OFFSETS
	.align		4
        /*0084*/ 	.byte	0x04, 0x1c
        /*0086*/ 	.short	(.L_845 - .L_844)


	//   ....[0]....
.L_844:
        /*0088*/ 	.word	0x00000060


	//   ....[1]....
        /*008c*/ 	.word	0x000016f0


	//   ....[2]....
        /*0090*/ 	.word	0x00001720


	//   ....[3]....
        /*0094*/ 	.word	0x000017e0


	//----- nvinfo : EIATTR_MAX_THREADS
	.align		4
.L_845:
        /*0098*/ 	.byte	0x04, 0x05
        /*009a*/ 	.short	(.L_847 - .L_846)
.L_846:
        /*009c*/ 	.word	0x00000400
        /*00a0*/ 	.word	0x00000001
        /*00a4*/ 	.word	0x00000001


	//----- nvinfo : EIATTR_CRS_STACK_SIZE
	.align		4
.L_847:
        /*00a8*/ 	.byte	0x04, 0x1e
        /*00aa*/ 	.short	(.L_849 - .L_848)
.L_848:
        /*00ac*/ 	.word	0x00000000


	//----- nvinfo : EIATTR_CBANK_PARAM_SIZE
	.align		4
.L_849:
        /*00b0*/ 	.byte	0x03, 0x19
        /*00b2*/ 	.short	0x0128


	//----- nvinfo : EIATTR_PARAM_CBANK
	.align		4
        /*00b4*/ 	.byte	0x04, 0x0a
        /*00b6*/ 	.short	(.L_851 - .L_850)
	.align		4
.L_850:
        /*00b8*/ 	.word	index@(.nv.constant0._ZN10layer_norm22ln_bwd_finalize_kernelINS_22Kernel_traits_finalizeILj7168E13__nv_bfloat16S2_S2_S2_fjLb0ELj1024ELj4ENS_18Kernel_traits_baseILj7168ES2_S2_S2_S2_fjLj1024EEEEELb0ELb0EEEvNS_9BwdParamsE)
        /*00bc*/ 	.short	0x0380
        /*00be*/ 	.short	0x0128


	//----- nvinfo : EIATTR_SW_WAR
	.align		4
.L_851:
        /*00c0*/ 	.byte	0x04, 0x36
        /*00c2*/ 	.short	(.L_853 - .L_852)
.L_852:
        /*00c4*/ 	.word	0x00000008
.L_853:


//--------------------- .nv.info._ZN10layer_norm40ln_parallel_residual_bwd_finalize_kernelINS_22Kernel_traits_finalizeILj7168E13__nv_bfloat16S2_S2_S2_fjLb0ELj1024ELj4ENS_18Kernel_traits_baseILj7168ES2_S2_S2_S2_fjLj1024EEEEELb0EEEvNS_9BwdParamsE --------------------------
	.section	.nv.info._ZN10layer_norm40ln_parallel_residual_bwd_finalize_kernelINS_22Kernel_traits_finalizeILj7168E13__nv_bfloat16S2_S2_S2_fjLb0ELj1024ELj4ENS_18Kernel_traits_baseILj7168ES2_S2_S2_S2_fjLj1024EEEEELb0EEEvNS_9BwdParamsE,"",@"SHT_CUDA_INFO"
	.sectionflags	@""
	.align	4


	//----- nvinfo : EIATTR_CUDA_API_VERSION
	.align		4
        /*0000*/ 	.byte	0x04, 0x37
        /*0002*/ 	.short	(.L_855 - .L_854)
.L_854:
        /*0004*/ 	.word	0x00000082


	//----- nvinfo : EIATTR_KPARAM_INFO
	.align		4
.L_855:
        /*0008*/ 	.byte	0x04, 0x17
        /*000a*/ 	.short	(.L_857 - .L_856)
.L_856:
        /*000c*/ 	.word	0x00000000
        /*0010*/ 	.short	0x0000
        /*0012*/ 	.short	0x0000
        /*0014*/ 	.byte	0x00, 0xf0, 0xa1, 0x04


	//----- nvinfo : EIATTR_SPARSE_MMA_MASK
	.align		4
.L_857:
        /*0018*/ 	.byte	0x03, 0x50
        /*001a*/ 	.short	0x0000


	//----- nvinfo : EIATTR_MAXREG_COUNT
	.align		4
        /*001c*/ 	.byte	0x03, 0x1b
        /*001e*/ 	.short	0x0040


	//----- nvinfo : EIATTR_NUM_BARRIERS
	.align		4
        /*0020*/ 	.byte	0x02, 0x4c
        /*0022*/ 	.byte	0x01
	.zero		1


	//----- nvinfo : EIATTR_MERCURY_ISA_VERSION
	.align		4
        /*0024*/ 	.byte	0x03, 0x5f
        /*0026*/ 	.short	0x0101


	//----- nvinfo : EIATTR_COOP_GROUP_MASK_REGIDS
	.align		4
        /*0028*/ 	.byte	0x04, 0x29
        /*002a*/ 	.short	(.L_859 - .L_858)


	//   ....[0]....
.L_858:
        /*002c*/ 	.word	0xffffffff


	//   ....[1]....
        /*0030*/ 	.word	0xffffffff


	//   ....[2]....
        /*0034*/ 	.word	0xffffffff


	//   ....[3]....
        /*0038*/ 	.word	0xffffffff


	//   ....[4]....
        /*003c*/ 	.word	0xffffffff


	//   ....[5]....
        /*0040*/ 	.word	0xffffffff


	//   ....[6]....
        /*0044*/ 	.word	0xffffffff


	//   ....[7]....
        /*0048*/ 	.word	0xffffffff


	//   ....[8]....
        /*004c*/ 	.word	0xffffffff


	//   ....[9]....
        /*0050*/ 	.word	0xffffffff


	//   ....[10]....
        /*0054*/ 	.word	0xffffffff


	//   ....[11]....
        /*0058*/ 	.word	0xffffffff


	//   ....[12]....
        /*005c*/ 	.word	0xffffffff


	//   ....[13]....
        /*0060*/ 	.word	0xffffffff


	//   ....[14]....
        /*0064*/ 	.word	0xffffffff


	//   ....[15]....
        /*0068*/ 	.word	0xffffffff


	//   ....[16]....
        /*006c*/ 	.word	0xffffffff


	//   ....[17]....
        /*0070*/ 	.word	0xffffffff


	//   ....[18]....
        /*0074*/ 	.word	0xffffffff


	//   ....[19]....
        /*0078*/ 	.word	0xffffffff


	//----- nvinfo : EIATTR_COOP_GROUP_INSTR_OFFSETS
	.align		4
.L_859:
        /*007c*/ 	.byte	0x04, 0x28
        /*007e*/ 	.short	(.L_861 - .L_860)


	//   ....[0]....
.L_860:
        /*0080*/ 	.word	0x000013a0


	//   ....[1]....
        /*0084*/ 	.word	0x000013b0


	//   ....[2]....
        /*0088*/ 	.word	0x000013c0


	//   ....[3]....
        /*008c*/ 	.word	0x000013d0


	//   ....[4]....
        /*0090*/ 	.word	0x00001400


	//   ....[5]....
        /*0094*/ 	.word	0x00001430


	//   ....[6]....
        /*0098*/ 	.word	0x00001440


	//   ....[7]....
        /*009c*/ 	.word	0x00001450


	//   ....[8]....
        /*00a0*/ 	.word	0x00001470


	//   ....[9]....
        /*00a4*/ 	.word	0x000014b0


	//   ....[10]....
        /*00a8*/ 	.word	0x000014e0


	//   ....[11]....
        /*00ac*/ 	.word	0x000014f0


	//   ....[12]....
        /*00b0*/ 	.word	0x00001510


	//   ....[13]....
        /*00b4*/ 	.word	0x00001540


	//   ....[14]....
        /*00b8*/ 	.word	0x00001560


	//   ....[15]....
        /*00bc*/ 	.word	0x00001570


	//   ....[16]....
        /*00c0*/ 	.word	0x000015b0


	//   ....[17]....
        /*00c4*/ 	.word	0x000015e0


	//   ....[18]....
        /*00c8*/ 	.word	0x00001600


	//   ....[19]....
        /*00cc*/ 	.word	0x00001610


	//----- nvinfo : EIATTR_VRC_CTA_INIT_COUNT
	.align		4
.L_861:
        /*00d0*/ 	.byte	0x02, 0x4a
	.zero		1
	.zero		1


	//----- nvinfo : EIATTR_EXIT_INSTR_OFFSETS
	.align		4
        /*00d4*/ 	.byte	0x04, 0x1c
        /*00d6*/ 	.short	(.L_863 - .L_862)


	//   ....[0]....
.L_862:
        /*00d8*/ 	.word	0x00000060


	//   ....[1]....
        /*00dc*/ 	.word	0x000016c0


	//   ....[2]....
        /*00e0*/ 	.word	0x000016f0


	//   ....[3]....
        /*00e4*/ 	.word	0x00001850


	//----- nvinfo : EIATTR_MAX_THREADS
	.align		4
.L_863:
        /*00e8*/ 	.byte	0x04, 0x05
        /*00ea*/ 	.short	(.L_865 - .L_864)
.L_864:
        /*00ec*/ 	.word	0x00000400
        /*00f0*/ 	.word	0x00000001
        /*00f4*/ 	.word	0x00000001


	//----- nvinfo : EIATTR_CRS_STACK_SIZE
	.align		4
.L_865:
        /*00f8*/ 	.byte	0x04, 0x1e
        /*00fa*/ 	.short	(.L_867 - .L_866)
.L_866:
        /*00fc*/ 	.word	0x00000000


	//----- nvinfo : EIATTR_CBANK_PARAM_SIZE
	.align		4
.L_867:
        /*0100*/ 	.byte	0x03, 0x19
        /*0102*/ 	.short	0x0128


	//----- nvinfo : EIATTR_PARAM_CBANK
	.align		4
        /*0104*/ 	.byte	0x04, 0x0a
        /*0106*/ 	.short	(.L_869 - .L_868)
	.align		4
.L_868:
        /*0108*/ 	.word	index@(.nv.constant0._ZN10layer_norm40ln_parallel_residual_bwd_finalize_kernelINS_22Kernel_traits_finalizeILj7168E13__nv_bfloat16S2_S2_S2_fjLb0ELj1024ELj4ENS_18Kernel_traits_baseILj7168ES2_S2_S2_S2_fjLj1024EEEEELb0EEEvNS_9BwdParamsE)
        /*010c*/ 	.short	0x0380
        /*010e*/ 	.short	0x0128


	//----- nvinfo : EIATTR_SW_WAR
	.align		4
.L_869:
        /*0110*/ 	.byte	0x04, 0x36
        /*0112*/ 	.short	(.L_871 - .L_870)
.L_870:
        /*0114*/ 	.word	0x00000008
.L_871:


//--------------------- .nv.info._ZN10layer_norm31ln_parallel_residual_bwd_kernelINS_13Kernel_traitsI13__nv_bfloat16S2_S2_S2_fjLj7168ELj1ELj1ELj8ELj8ENS_18Kernel_traits_baseILj7168ES2_S2_S2_S2_fjLj256EEEEELb1ELb1ELb0EEEvNS_9BwdParamsE --------------------------
	.section	.nv.info._ZN10layer_norm31ln_parallel_residual_bwd_kernelINS_13Kernel_traitsI13__nv_bfloat16S2_S2_S2_fjLj7168ELj1ELj1ELj8ELj8ENS_18Kernel_traits_baseILj7168ES2_S2_S2_S2_fjLj256EEEEELb1ELb1ELb0EEEvNS_9BwdParamsE,"",@"SHT_CUDA_INFO"
	.sectionflags	@""
	.align	4


	//----- nvinfo : EIATTR_CUDA_API_VERSION
	.align		4
        /*0000*/ 	.byte	0x04, 0x37
        /*0002*/ 	.short	(.L_873 - .L_872)
.L_872:
        /*0004*/ 	.word	0x00000082


	//----- nvinfo : EIATTR_KPARAM_INFO
	.align		4
.L_873:
        /*0008*/ 	.byte	0x04, 0x17
        /*000a*/ 	.short	(.L_875 - .L_874)
.L_874:
        /*000c*/ 	.word	0x00000000
        /*0010*/ 	.short	0x0000
        /*0012*/ 	.short	0x0000
        /*0014*/ 	.byte	0x00, 0xf0, 0xa1, 0x04


	//----- nvinfo : EIATTR_SPARSE_MMA_MASK
	.align		4
.L_875:
        /*0018*/ 	.byte	0x03, 0x50
        /*001a*/ 	.short	0x0000


	//----- nvinfo : EIATTR_MAXREG_COUNT
	.align		4
        /*001c*/ 	.byte	0x03, 0x1b
        /*001e*/ 	.short	0x00ff


	//----- nvinfo : EIATTR_NUM_BARRIERS
	.align		4
        /*0020*/ 	.byte	0x02, 0x4c
        /*0022*/ 	.byte	0x01
	.zero		1


	//----- nvinfo : EIATTR_MERCURY_ISA_VERSION
	.align		4
        /*0024*/ 	.byte	0x03, 0x5f
        /*0026*/ 	.short	0x0101


	//----- nvinfo : EIATTR_COOP_GROUP_MASK_REGIDS
	.align		4
        /*0028*/ 	.byte	0x04, 0x29
        /*002a*/ 	.short	(.L_877 - .L_876)


	//   ....[0]....
.L_876:
        /*002c*/ 	.word	0xffffffff


	//   ....[1]....
        /*0030*/ 	.word	0xffffffff


	//   ....[2]....
        /*0034*/ 	.word	0xffffffff


	//   ....[3]....
        /*0038*/ 	.word	0xffffffff


	//   ....[4]....
        /*003c*/ 	.word	0xffffffff


	//   ....[5]....
        /*0040*/ 	.word	0xffffffff


	//   ....[6]....
        /*0044*/ 	.word	0xffffffff


	//   ....[7]....
        /*0048*/ 	.word	0xffffffff


	//   ....[8]....
        /*004c*/ 	.word	0xffffffff


	//   ....[9]....
        /*0050*/ 	.word	0xffffffff


	//----- nvinfo : EIATTR_COOP_GROUP_INSTR_OFFSETS
	.align		4
.L_877:
        /*0054*/ 	.byte	0x04, 0x28
        /*0056*/ 	.short	(.L_879 - .L_878)


	//   ....[0]....
.L_878:
        /*0058*/ 	.word	0x00002970


	//   ....[1]....
        /*005c*/ 	.word	0x00002990


	//   ....[2]....
        /*0060*/ 	.word	0x000029d0


	//   ....[3]....
        /*0064*/ 	.word	0x000029e0


	//   ....[4]....
        /*0068*/ 	.word	0x00002a20


	//   ....[5]....
        /*006c*/ 	.word	0x00002a30


	//   ....[6]....
        /*0070*/ 	.word	0x00002a60


	//   ....[7]....
        /*0074*/ 	.word	0x00002a70


	//   ....[8]....
        /*0078*/ 	.word	0x00002aa0


	//   ....[9]....
        /*007c*/ 	.word	0x00002ab0


	//----- nvinfo : EIATTR_VRC_CTA_INIT_COUNT
	.align		4
.L_879:
        /*0080*/ 	.byte	0x02, 0x4a
	.zero		1
	.zero		1


	//----- nvinfo : EIATTR_EXIT_INSTR_OFFSETS
	.align		4
        /*0084*/ 	.byte	0x04, 0x1c
        /*0086*/ 	.short	(.L_881 - .L_880)


	//   ....[0]....
.L_880:
        /*0088*/ 	.word	0x0000e1b0


	//   ....[1]....
        /*008c*/ 	.word	0x0000e230


	//----- nvinfo : EIATTR_MAX_THREADS
	.align		4
.L_881:
        /*0090*/ 	.byte	0x04, 0x05
        /*0092*/ 	.short	(.L_883 - .L_882)
.L_882:
        /*0094*/ 	.word	0x00000100
        /*0098*/ 	.word	0x00000001
        /*009c*/ 	.word	0x00000001


	//----- nvinfo : EIATTR_CRS_STACK_SIZE
	.align		4
.L_883:
        /*00a0*/ 	.byte	0x04, 0x1e
        /*00a2*/ 	.short	(.L_885 - .L_884)
.L_884:
        /*00a4*/ 	.word	0x00000000


	//----- nvinfo : EIATTR_CBANK_PARAM_SIZE
	.align		4
.L_885:
        /*00a8*/ 	.byte	0x03, 0x19
        /*00aa*/ 	.short	0x0128


	//----- nvinfo : EIATTR_PARAM_CBANK
	.align		4
        /*00ac*/ 	.byte	0x04, 0x0a
        /*00ae*/ 	.short	(.L_887 - .L_886)
	.align		4
.L_886:
        /*00b0*/ 	.word	index@(.nv.constant0._ZN10layer_norm31ln_parallel_residual_bwd_kernelINS_13Kernel_traitsI13__nv_bfloat16S2_S2_S2_fjLj7168ELj1ELj1ELj8ELj8ENS_18Kernel_traits_baseILj7168ES2_S2_S2_S2_fjLj256EEEEELb1ELb1ELb0EEEvNS_9BwdParamsE)
        /*00b4*/ 	.short	0x0380
        /*00b6*/ 	.short	0x0128


	//----- nvinfo : EIATTR_SW_WAR
	.align		4
.L_887:
        /*00b8*/ 	.byte	0x04, 0x36
        /*00ba*/ 	.short	(.L_889 - .L_888)
.L_888:
        /*00bc*/ 	.word	0x00000008
.L_889:


//--------------------- .nv.info._ZN10layer_norm22ln_bwd_finalize_kernelINS_22Kernel_traits_finalizeILj7168E13__nv_bfloat16S2_S2_S2_fjLb0ELj1024ELj4ENS_18Kernel_traits_baseILj7168ES2_S2_S2_S2_fjLj1024EEEEELb0ELb1EEEvNS_9BwdParamsE --------------------------
	.section	.nv.info._ZN10layer_norm22ln_bwd_finalize_kernelINS_22Kernel_traits_finalizeILj7168E13__nv_bfloat16S2_S2_S2_fjLb0ELj1024ELj4ENS_18Kernel_traits_baseILj7168ES2_S2_S2_S2_fjLj1024EEEEELb0ELb1EEEvNS_9BwdParamsE,"",@"SHT_CUDA_INFO"
	.sectionflags	@""
	.align	4


	//----- nvinfo : EIATTR_CUDA_API_VERSION
	.align		4
        /*0000*/ 	.byte	0x04, 0x37
        /*0002*/ 	.short	(.L_891 - .L_890)
.L_890:
        /*0004*/ 	.word	0x00000082


	//----- nvinfo : EIATTR_KPARAM_INFO
	.align		4
.L_891:
        /*0008*/ 	.byte	0x04, 0x17
        /*000a*/ 	.short	(.L_893 - .L_892)
.L_892:
        /*000c*/ 	.word	0x00000000
        /*0010*/ 	.short	0x0000
        /*0012*/ 	.short	0x0000
        /*0014*/ 	.byte	0x00, 0xf0, 0xa1, 0x04


	//----- nvinfo : EIATTR_SPARSE_MMA_MASK
	.align		4
.L_893:
        /*0018*/ 	.byte	0x03, 0x50
        /*001a*/ 	.short	0x0000


	//----- nvinfo : EIATTR_MAXREG_COUNT
	.align		4
        /*001c*/ 	.byte	0x03, 0x1b
        /*001e*/ 	.short	0x0040


	//----- nvinfo : EIATTR_NUM_BARRIERS
	.align		4
        /*0020*/ 	.byte	0x02, 0x4c
        /*0022*/ 	.byte	0x01
	.zero		1


	//----- nvinfo : EIATTR_MERCURY_ISA_VERSION
	.align		4
        /*0024*/ 	.byte	0x03, 0x5f
        /*0026*/ 	.short	0x0101


	//----- nvinfo : EIATTR_COOP_GROUP_MASK_REGIDS
	.align		4
        /*0028*/ 	.byte	0x04, 0x29
        /*002a*/ 	.short	(.L_895 - .L_894)


	//   ....[0]....
.L_894:
        /*002c*/ 	.word	0xffffffff


	//   ....[1]....
        /*0030*/ 	.word	0xffffffff


	//   ....[2]....
        /*0034*/ 	.word	0xffffffff


	//   ....[3]....
        /*0038*/ 	.word	0xffffffff


	//   ....[4]....
        /*003c*/ 	.word	0xffffffff


	//   ....[5]....
        /*0040*/ 	.word	0xffffffff


	//   ....[6]....
        /*0044*/ 	.word	0xffffffff


	//   ....[7]....
        /*0048*/ 	.word	0xffffffff


	//   ....[8]....
        /*004c*/ 	.word	0xffffffff


	//   ....[9]....
        /*0050*/ 	.word	0xffffffff


	//----- nvinfo : EIATTR_COOP_GROUP_INSTR_OFFSETS
	.align		4
.L_895:
        /*0054*/ 	.byte	0x04, 0x28
        /*0056*/ 	.short	(.L_897 - .L_896)


	//   ....[0]....
.L_896:
        /*0058*/ 	.word	0x00001560


	//   ....[1]....
        /*005c*/ 	.word	0x00001570


	//   ....[2]....
        /*0060*/ 	.word	0x000015a0


	//   ....[3]....
        /*0064*/ 	.word	0x000015b0


	//   ....[4]....
        /*0068*/ 	.word	0x000015e0


	//   ....[5]....
        /*006c*/ 	.word	0x000015f0


	//   ....[6]....
        /*0070*/ 	.word	0x00001620


	//   ....[7]....
        /*0074*/ 	.word	0x00001640


	//   ....[8]....
        /*0078*/ 	.word	0x00001670


	//   ....[9]....
        /*007c*/ 	.word	0x00001680


	//----- nvinfo : EIATTR_VRC_CTA_INIT_COUNT
	.align		4
.L_897:
        /*0080*/ 	.byte	0x02, 0x4a
	.zero		1
	.zero		1


	//----- nvinfo : EIATTR_EXIT_INSTR_OFFSETS
	.align		4
        /*0084*/ 	.byte	0x04, 0x1c
        /*0086*/ 	.short	(.L_899 - .L_898)


	//   ....[0]....
.L_898:
        /*0088*/ 	.word	0x00000060


	//   ....[1]....
        /*008c*/ 	.word	0x000016e0


	//   ....[2]....
        /*0090*/ 	.word	0x000017d0


	//----- nvinfo : EIATTR_MAX_THREADS
	.align		4
.L_899:
        /*0094*/ 	.byte	0x04, 0x05
        /*0096*/ 	.short	(.L_901 - .L_900)
.L_900:
        /*0098*/ 	.word	0x00000400
        /*009c*/ 	.word	0x00000001
        /*00a0*/ 	.word	0x00000001


	//----- nvinfo : EIATTR_CRS_STACK_SIZE
	.align		4
.L_901:
        /*00a4*/ 	.byte	0x04, 0x1e
        /*00a6*/ 	.short	(.L_903 - .L_902)
.L_902:
        /*00a8*/ 	.word	0x00000000


	//----- nvinfo : EIATTR_CBANK_PARAM_SIZE
	.align		4
.L_903:
        /*00ac*/ 	.byte	0x03, 0x19
        /*00ae*/ 	.short	0x0128


	//----- nvinfo : EIATTR_PARAM_CBANK
	.align		4
        /*00b0*/ 	.byte	0x04, 0x0a
        /*00b2*/ 	.short	(.L_905 - .L_904)
	.align		4
.L_904:
        /*00b4*/ 	.word	index@(.nv.constant0._ZN10layer_norm22ln_bwd_finalize_kernelINS_22Kernel_traits_finalizeILj7168E13__nv_bfloat16S2_S2_S2_fjLb0ELj1024ELj4ENS_18Kernel_traits_baseILj7168ES2_S2_S2_S2_fjLj1024EEEEELb0ELb1EEEvNS_9BwdParamsE)
        /*00b8*/ 	.short	0x0380
        /*00ba*/ 	.short	0x0128


	//----- nvinfo : EIATTR_SW_WAR
	.align		4
.L_905:
        /*00bc*/ 	.byte	0x04, 0x36
        /*00be*/ 	.short	(.L_907 - .L_906)
.L_906:
        /*00c0*/ 	.word	0x00000008
.L_907:


//--------------------- .nv.info._ZN10layer_norm40ln_parallel_residual_bwd_finalize_kernelINS_22Kernel_traits_finalizeILj7168E13__nv_bfloat16S2_S2_S2_fjLb0ELj1024ELj4ENS_18Kernel_traits_baseILj7168ES2_S2_S2_S2_fjLj1024EEEEELb1EEEvNS_9BwdParamsE --------------------------
	.section	.nv.info._ZN10layer_norm40ln_parallel_residual_bwd_finalize_kernelINS_22Kernel_traits_finalizeILj7168E13__nv_bfloat16S2_S2_S2_fjLb0ELj1024ELj4ENS_18Kernel_traits_baseILj7168ES2_S2_S2_S2_fjLj1024EEEEELb1EEEvNS_9BwdParamsE,"",@"SHT_CUDA_INFO"
	.sectionflags	@""
	.align	4


	//----- nvinfo : EIATTR_CUDA_API_VERSION
	.align		4
        /*0000*/ 	.byte	0x04, 0x37
        /*0002*/ 	.short	(.L_909 - .L_908)
.L_908:
        /*0004*/ 	.word	0x00000082


	//----- nvinfo : EIATTR_KPARAM_INFO
	.align		4
.L_909:
        /*0008*/ 	.byte	0x04, 0x17
        /*000a*/ 	.short	(.L_911 - .L_910)
.L_910:
        /*000c*/ 	.word	0x00000000
        /*0010*/ 	.short	0x0000
        /*0012*/ 	.short	0x0000
        /*0014*/ 	.byte	0x00, 0xf0, 0xa1, 0x04


	//----- nvinfo : EIATTR_SPARSE_MMA_MASK
	.align		4
.L_911:
        /*0018*/ 	.byte	0x03, 0x50
        /*001a*/ 	.short	0x0000


	//----- nvinfo : EIATTR_MAXREG_COUNT
	.align		4
        /*001c*/ 	.byte	0x03, 0x1b
        /*001e*/ 	.short	0x0040


	//----- nvinfo : EIATTR_NUM_BARRIERS
	.align		4
        /*0020*/ 	.byte	0x02, 0x4c
        /*0022*/ 	.byte	0x01
	.zero		1


	//----- nvinfo : EIATTR_MERCURY_ISA_VERSION
	.align		4
        /*0024*/ 	.byte	0x03, 0x5f
        /*0026*/ 	.short	0x0101


	//----- nvinfo : EIATTR_COOP_GROUP_MASK_REGIDS
	.align		4
        /*0028*/ 	.byte	0x04, 0x29
        /*002a*/ 	.short	(.L_913 - .L_912)


	//   ....[0]....
.L_912:
        /*002c*/ 	.word	0xffffffff


	//   ....[1]....
        /*0030*/ 	.word	0xffffffff


	//   ....[2]....
        /*0034*/ 	.word	0xffffffff


	//   ....[3]....
        /*0038*/ 	.word	0xffffffff


	//   ....[4]....
        /*003c*/ 	.word	0xffffffff


	//   ....[5]....
        /*0040*/ 	.word	0xffffffff


	//   ....[6]....
        /*0044*/ 	.word	0xffffffff


	//   ....[7]....
        /*0048*/ 	.word	0xffffffff


	//   ....[8]....
        /*004c*/ 	.word	0xffffffff


	//   ....[9]....
        /*0050*/ 	.word	0xffffffff


	//   ....[10]....
        /*0054*/ 	.word	0xffffffff


	//   ....[11]....
        /*0058*/ 	.word	0xffffffff


	//   ....[12]....
        /*005c*/ 	.word	0xffffffff


	//   ....[13]....
        /*0060*/ 	.word	0xffffffff


	//   ....[14]....
        /*0064*/ 	.word	0xffffffff


	//   ....[15]....
        /*0068*/ 	.word	0xffffffff


	//   ....[16]....
        /*006c*/ 	.word	0xffffffff


	//   ....[17]....
        /*0070*/ 	.word	0xffffffff


	//   ....[18]....
        /*0074*/ 	.word	0xffffffff


	//   ....[19]....
        /*0078*/ 	.word	0xffffffff


	//----- nvinfo : EIATTR_COOP_GROUP_INSTR_OFFSETS
	.align		4
.L_913:
        /*007c*/ 	.byte	0x04, 0x28
        /*007e*/ 	.short	(.L_915 - .L_914)


	//   ....[0]....
.L_914:
        /*0080*/ 	.word	0x000013e0


	//   ....[1]....
        /*0084*/ 	.word	0x000013f0


	//   ....[2]....
        /*0088*/ 	.word	0x00001400


	//   ....[3]....
        /*008c*/ 	.word	0x00001410


	//   ....[4]....
        /*0090*/ 	.word	0x00001450


	//   ....[5]....
        /*0094*/ 	.word	0x00001470


	//   ....[6]....
        /*0098*/ 	.word	0x00001480


	//   ....[7]....
        /*009c*/ 	.word	0x00001490


	//   ....[8]....
        /*00a0*/ 	.word	0x000014d0


	//   ....[9]....
        /*00a4*/ 	.word	0x000014f0


	//   ....[10]....
        /*00a8*/ 	.word	0x00001500


	//   ....[11]....
        /*00ac*/ 	.word	0x00001510


	//   ....[12]....
        /*00b0*/ 	.word	0x00001540


	//   ....[13]....
        /*00b4*/ 	.word	0x00001560


	//   ....[14]....
        /*00b8*/ 	.word	0x00001580


	//   ....[15]....
        /*00bc*/ 	.word	0x00001590


	//   ....[16]....
        /*00c0*/ 	.word	0x000015c0


	//   ....[17]....
        /*00c4*/ 	.word	0x000015e0


	//   ....[18]....
        /*00c8*/ 	.word	0x00001600


	//   ....[19]....
        /*00cc*/ 	.word	0x00001610


	//----- nvinfo : EIATTR_VRC_CTA_INIT_COUNT
	.align		4
.L_915:
        /*00d0*/ 	.byte	0x02, 0x4a
	.zero		1
	.zero		1


	//----- nvinfo : EIATTR_EXIT_INSTR_OFFSETS
	.align		4
        /*00d4*/ 	.byte	0x04, 0x1c
        /*00d6*/ 	.short	(.L_917 - .L_916)


	//   ....[0]....
.L_916:
        /*00d8*/ 	.word	0x00000060


	//   ....[1]....
        /*00dc*/ 	.word	0x000016b0


	//   ....[2]....
        /*00e0*/ 	.word	0x00001840


	//----- nvinfo : EIATTR_MAX_THREADS
	.align		4
.L_917:
        /*00e4*/ 	.byte	0x04, 0x05
        /*00e6*/ 	.short	(.L_919 - .L_918)
.L_918:
        /*00e8*/ 	.word	0x00000400
        /*00ec*/ 	.word	0x00000001
        /*00f0*/ 	.word	0x00000001


	//----- nvinfo : EIATTR_CRS_STACK_SIZE
	.align		4
.L_919:
        /*00f4*/ 	.byte	0x04, 0x1e
        /*00f6*/ 	.short	(.L_921 - .L_920)
.L_920:
        /*00f8*/ 	.word	0x00000000


	//----- nvinfo : EIATTR_CBANK_PARAM_SIZE
	.align		4
.L_921:
        /*00fc*/ 	.byte	0x03, 0x19
        /*00fe*/ 	.short	0x0128


	//----- nvinfo : EIATTR_PARAM_CBANK
	.align		4
        /*0100*/ 	.byte	0x04, 0x0a
        /*0102*/ 	.short	(.L_923 - .L_922)
	.align		4
.L_922:
        /*0104*/ 	.word	index@(.nv.constant0._ZN10layer_norm40ln_parallel_residual_bwd_finalize_kernelINS_22Kernel_traits_finalizeILj7168E13__nv_bfloat16S2_S2_S2_fjLb0ELj1024ELj4ENS_18Kernel_traits_baseILj7168ES2_S2_S2_S2_fjLj1024EEEEELb1EEEvNS_9BwdParamsE)
        /*0108*/ 	.short	0x0380
        /*010a*/ 	.short	0x0128


	//----- nvinfo : EIATTR_SW_WAR
	.align		4
.L_923:
        /*010c*/ 	.byte	0x04, 0x36
        /*010e*/ 	.short	(.L_925 - .L_924)
.L_924:
        /*0110*/ 	.word	0x00000008
.L_925:


//--------------------- .nv.info._ZN10layer_norm31ln_parallel_residual_bwd_kernelINS_13Kernel_traitsI13__nv_bfloat16S2_S2_S2_fjLj7168ELj1ELj1ELj8ELj8ENS_18Kernel_traits_baseILj7168ES2_S2_S2_S2_fjLj256EEEEELb1ELb1ELb1EEEvNS_9BwdParamsE --------------------------
	.section	.nv.info._ZN10layer_norm31ln_parallel_residual_bwd_kernelINS_13Kernel_traitsI13__nv_bfloat16S2_S2_S2_fjLj7168ELj1ELj1ELj8ELj8ENS_18Kernel_traits_baseILj7168ES2_S2_S2_S2_fjLj256EEEEELb1ELb1ELb1EEEvNS_9BwdParamsE,"",@"SHT_CUDA_INFO"
	.sectionflags	@""
	.align	4


	//----- nvinfo : EIATTR_CUDA_API_VERSION
	.align		4
        /*0000*/ 	.byte	0x04, 0x37
        /*0002*/ 	.short	(.L_927 - .L_926)
.L_926:
        /*0004*/ 	.word	0x00000082


	//----- nvinfo : EIATTR_KPARAM_INFO
	.align		4
.L_927:
        /*0008*/ 	.byte	0x04, 0x17
        /*000a*/ 	.short	(.L_929 - .L_928)
.L_928:
        /*000c*/ 	.word	0x00000000
        /*0010*/ 	.short	0x0000
        /*0012*/ 	.short	0x0000
        /*0014*/ 	.byte	0x00, 0xf0, 0xa1, 0x04


	//----- nvinfo : EIATTR_SPARSE_MMA_MASK
	.align		4
.L_929:
        /*0018*/ 	.byte	0x03, 0x50
        /*001a*/ 	.short	0x0000


	//----- nvinfo : EIATTR_MAXREG_COUNT
	.align		4
        /*001c*/ 	.byte	0x03, 0x1b
        /*001e*/ 	.short	0x00ff


	//----- nvinfo : EIATTR_NUM_BARRIERS
	.align		4
        /*0020*/ 	.byte	0x02, 0x4c
        /*0022*/ 	.byte	0x01
	.zero		1


	//----- nvinfo : EIATTR_MERCURY_ISA_VERSION
	.align		4
        /*0024*/ 	.byte	0x03, 0x5f
        /*0026*/ 	.short	0x0101


	//----- nvinfo : EIATTR_COOP_GROUP_MASK_REGIDS
	.align		4
        /*0028*/ 	.byte	0x04, 0x29
        /*002a*/ 	.short	(.L_931 - .L_930)


	//   ....[0]....
.L_930:
        /*002c*/ 	.word	0xffffffff


	//   ....[1]....
        /*0030*/ 	.word	0xffffffff


	//   ....[2]....
        /*0034*/ 	.word	0xffffffff


	//   ....[3]....
        /*0038*/ 	.word	0xffffffff


	//   ....[4]....
        /*003c*/ 	.word	0xffffffff


	//   ....[5]....
        /*0040*/ 	.word	0xffffffff


	//   ....[6]....
        /*0044*/ 	.word	0xffffffff


	//   ....[7]....
        /*0048*/ 	.word	0xffffffff


	//   ....[8]....
        /*004c*/ 	.word	0xffffffff


	//   ....[9]....
        /*0050*/ 	.word	0xffffffff


	//----- nvinfo : EIATTR_COOP_GROUP_INSTR_OFFSETS
	.align		4
.L_931:
        /*0054*/ 	.byte	0x04, 0x28
        /*0056*/ 	.short	(.L_933 - .L_932)


	//   ....[0]....
.L_932:
        /*0058*/ 	.word	0x00001e50


	//   ....[1]....
        /*005c*/ 	.word	0x00001e60


	//   ....[2]....
        /*0060*/ 	.word	0x00001e90


	//   ....[3]....
        /*0064*/ 	.word	0x00001ea0


	//   ....[4]....
        /*0068*/ 	.word	0x00001ed0


	//   ....[5]....
        /*006c*/ 	.word	0x00001ee0


	//   ....[6]....
        /*0070*/ 	.word	0x00001f10


	//   ....[7]....
        /*0074*/ 	.word	0x00001f20


	//   ....[8]....
        /*0078*/ 	.word	0x00001f60


	//   ....[9]....
        /*007c*/ 	.word	0x00001f70


	//----- nvinfo : EIATTR_VRC_CTA_INIT_COUNT
	.align		4
.L_933:
        /*0080*/ 	.byte	0x02, 0x4a
	.zero		1
	.zero		1


	//----- nvinfo : EIATTR_EXIT_INSTR_OFFSETS
	.align		4
        /*0084*/ 	.byte	0x04, 0x1c
        /*0086*/ 	.short	(.L_935 - .L_934)


	//   ....[0]....
.L_934:
        /*0088*/ 	.word	0x0000d430


	//----- nvinfo : EIATTR_MAX_THREADS
	.align		4
.L_935:
        /*008c*/ 	.byte	0x04, 0x05
        /*008e*/ 	.short	(.L_937 - .L_936)
.L_936:
        /*0090*/ 	.word	0x00000100
        /*0094*/ 	.word	0x00000001
        /*0098*/ 	.word	0x00000001


	//----- nvinfo : EIATTR_CRS_STACK_SIZE
	.align		4
.L_937:
        /*009c*/ 	.byte	0x04, 0x1e
        /*009e*/ 	.short	(.L_939 - .L_938)
.L_938:
        /*00a0*/ 	.word	0x00000000


	//----- nvinfo : EIATTR_CBANK_PARAM_SIZE
	.align		4
.L_939:
        /*00a4*/ 	.byte	0x03, 0x19
        /*00a6*/ 	.short	0x0128


	//----- nvinfo : EIATTR_PARAM_CBANK
	.align		4
        /*00a8*/ 	.byte	0x04, 0x0a
        /*00aa*/ 	.short	(.L_941 - .L_940)
	.align		4
.L_940:
        /*00ac*/ 	.word	index@(.nv.constant0._ZN10layer_norm31ln_parallel_residual_bwd_kernelINS_13Kernel_traitsI13__nv_bfloat16S2_S2_S2_fjLj7168ELj1ELj1ELj8ELj8ENS_18Kernel_traits_baseILj7168ES2_S2_S2_S2_fjLj256EEEEELb1ELb1ELb1EEEvNS_9BwdParamsE)
        /*00b0*/ 	.short	0x0380
        /*00b2*/ 	.short	0x0128


	//----- nvinfo : EIATTR_SW_WAR
	.align		4
.L_941:
        /*00b4*/ 	.byte	0x04, 0x36
        /*00b6*/ 	.short	(.L_943 - .L_942)
.L_942:
        /*00b8*/ 	.word	0x00000008
.L_943:


//--------------------- .nv.info._ZN10layer_norm31ln_parallel_residual_bwd_kernelINS_13Kernel_traitsI6__halfS2_S2_S2_fjLj7168ELj1ELj1ELj8ELj8ENS_18Kernel_traits_baseILj7168ES2_S2_S2_S2_fjLj256EEEEELb0ELb0ELb0EEEvNS_9BwdParamsE --------------------------
	.section	.nv.info._ZN10layer_norm31ln_parallel_residual_bwd_kernelINS_13Kernel_traitsI6__halfS2_S2_S2_fjLj7168ELj1ELj1ELj8ELj8ENS_18Kernel_traits_baseILj7168ES2_S2_S2_S2_fjLj256EEEEELb0ELb0ELb0EEEvNS_9BwdParamsE,"",@"SHT_CUDA_INFO"
	.sectionflags	@""
	.align	4


	//----- nvinfo : EIATTR_CUDA_API_VERSION
	.align		4
        /*0000*/ 	.byte	0x04, 0x37
        /*0002*/ 	.short	(.L_945 - .L_944)
.L_944:
        /*0004*/ 	.word	0x00000082


	//----- nvinfo : EIATTR_KPARAM_INFO
	.align		4
.L_945:
        /*0008*/ 	.byte	0x04, 0x17
        /*000a*/ 	.short	(.L_947 - .L_946)
.L_946:
        /*000c*/ 	.word	0x00000000
        /*0010*/ 	.short	0x0000
        /*0012*/ 	.short	0x0000
        /*0014*/ 	.byte	0x00, 0xf0, 0xa1, 0x04


	//----- nvinfo : EIATTR_SPARSE_MMA_MASK
	.align		4
.L_947:
        /*0018*/ 	.byte	0x03, 0x50
        /*001a*/ 	.short	0x0000


	//----- nvinfo : EIATTR_MAXREG_COUNT
	.align		4
        /*001c*/ 	.byte	0x03, 0x1b
        /*001e*/ 	.short	0x00ff


	//----- nvinfo : EIATTR_NUM_BARRIERS
	.align		4
        /*0020*/ 	.byte	0x02, 0x4c
        /*0022*/ 	.byte	0x01
	.zero		1


	//----- nvinfo : EIATTR_MERCURY_ISA_VERSION
	.align		4
        /*0024*/ 	.byte	0x03, 0x5f
        /*0026*/ 	.short	0x0101


	//----- nvinfo : EIATTR_COOP_GROUP_MASK_REGIDS
	.align		4
        /*0028*/ 	.byte	0x04, 0x29
        /*002a*/ 	.short	(.L_949 - .L_948)


	//   ....[0]....
.L_948:
        /*002c*/ 	.word	0xffffffff


	//   ....[1]....
        /*0030*/ 	.word	0xffffffff


	//   ....[2]....
        /*0034*/ 	.word	0xffffffff


	//   ....[3]....
        /*0038*/ 	.word	0xffffffff


	//   ....[4]....
        /*003c*/ 	.word	0xffffffff


	//   ....[5]....
        /*0040*/ 	.word	0xffffffff


	//   ....[6]....
        /*0044*/ 	.word	0xffffffff


	//   ....[7]....
        /*0048*/ 	.word	0xffffffff


	//   ....[8]....
        /*004c*/ 	.word	0xffffffff


	//   ....[9]....
        /*0050*/ 	.word	0xffffffff


	//----- nvinfo : EIATTR_COOP_GROUP_INSTR_OFFSETS
	.align		4
.L_949:
        /*0054*/ 	.byte	0x04, 0x28
        /*0056*/ 	.short	(.L_951 - .L_950)


	//   ....[0]....
.L_950:
        /*0058*/ 	.word	0x00003990


	//   ....[1]....
        /*005c*/ 	.word	0x000039b0


	//   ....[2]....
        /*0060*/ 	.word	0x000039f0


	//   ....[3]....
        /*0064*/ 	.word	0x00003a00


	//   ....[4]....
        /*0068*/ 	.word	0x00003a40


	//   ....[5]....
        /*006c*/ 	.word	0x00003a50


	//   ....[6]....
        /*0070*/ 	.word	0x00003a80


	//   ....[7]....
        /*0074*/ 	.word	0x00003a90


	//   ....[8]....
        /*0078*/ 	.word	0x00003ac0


	//   ....[9]....
        /*007c*/ 	.word	0x00003ad0


	//----- nvinfo : EIATTR_VRC_CTA_INIT_COUNT
	.align		4
.L_951:
        /*0080*/ 	.byte	0x02, 0x4a
	.zero		1
	.zero		1


	//----- nvinfo : EIATTR_EXIT_INSTR_OFFSETS
	.align		4
        /*0084*/ 	.byte	0x04, 0x1c
        /*0086*/ 	.short	(.L_953 - .L_952)


	//   ....[0]....
.L_952:
        /*0088*/ 	.word	0x0000c5d0


	//   ....[1]....
        /*008c*/ 	.word	0x0000c6a0


	//----- nvinfo : EIATTR_MAX_THREADS
	.align		4
.L_953:
        /*0090*/ 	.byte	0x04, 0x05
        /*0092*/ 	.short	(.L_955 - .L_954)
.L_954:
        /*0094*/ 	.word	0x00000100
        /*0098*/ 	.word	0x00000001
        /*009c*/ 	.word	0x00000001


	//----- nvinfo : EIATTR_CRS_STACK_SIZE
	.align		4
.L_955:
        /*00a0*/ 	.byte	0x04, 0x1e
        /*00a2*/ 	.short	(.L_957 - .L_956)
.L_956:
        /*00a4*/ 	.word	0x00000000


	//----- nvinfo : EIATTR_CBANK_PARAM_SIZE
	.align		4
.L_957:
        /*00a8*/ 	.byte	0x03, 0x19
        /*00aa*/ 	.short	0x0128


	//----- nvinfo : EIATTR_PARAM_CBANK
	.align		4
        /*00ac*/ 	.byte	0x04, 0x0a
        /*00ae*/ 	.short	(.L_959 - .L_958)
	.align		4
.L_958:
        /*00b0*/ 	.word	index@(.nv.constant0._ZN10layer_norm31ln_parallel_residual_bwd_kernelINS_13Kernel_traitsI6__halfS2_S2_S2_fjLj7168ELj1ELj1ELj8ELj8ENS_18Kernel_traits_baseILj7168ES2_S2_S2_S2_fjLj256EEEEELb0ELb0ELb0EEEvNS_9BwdParamsE)
        /*00b4*/ 	.short	0x0380
        /*00b6*/ 	.short	0x0128


	//----- nvinfo : EIATTR_SW_WAR
	.align		4
.L_959:
        /*00b8*/ 	.byte	0x04, 0x36
        /*00ba*/ 	.short	(.L_961 - .L_960)
.L_960:
        /*00bc*/ 	.word	0x00000008
.L_961:


//--------------------- .nv.info._ZN10layer_norm31ln_parallel_residual_bwd_kernelINS_13Kernel_traitsI6__halfS2_S2_S2_fjLj7168ELj1ELj1ELj8ELj8ENS_18Kernel_traits_baseILj7168ES2_S2_S2_S2_fjLj256EEEEELb0ELb0ELb1EEEvNS_9BwdParamsE --------------------------
	.section	.nv.info._ZN10layer_norm31ln_parallel_residual_bwd_kernelINS_13Kernel_traitsI6__halfS2_S2_S2_fjLj7168ELj1ELj1ELj8ELj8ENS_18Kernel_traits_baseILj7168ES2_S2_S2_S2_fjLj256EEEEELb0ELb0ELb1EEEvNS_9BwdParamsE,"",@"SHT_CUDA_INFO"
	.sectionflags	@""
	.align	4


	//----- nvinfo : EIATTR_CUDA_API_VERSION
	.align		4
        /*0000*/ 	.byte	0x04, 0x37
        /*0002*/ 	.short	(.L_963 - .L_962)
.L_962:
        /*0004*/ 	.word	0x00000082


	//----- nvinfo : EIATTR_KPARAM_INFO
	.align		4
.L_963:
        /*0008*/ 	.byte	0x04, 0x17
        /*000a*/ 	.short	(.L_965 - .L_964)
.L_964:
        /*000c*/ 	.word	0x00000000
        /*0010*/ 	.short	0x0000
        /*0012*/ 	.short	0x0000
        /*0014*/ 	.byte	0x00, 0xf0, 0xa1, 0x04


	//----- nvinfo : EIATTR_SPARSE_MMA_MASK
	.align		4
.L_965:
        /*0018*/ 	.byte	0x03, 0x50
        /*001a*/ 	.short	0x0000


	//----- nvinfo : EIATTR_MAXREG_COUNT
	.align		4
        /*001c*/ 	.byte	0x03, 0x1b
        /*001e*/ 	.short	0x00ff


	//----- nvinfo : EIATTR_NUM_BARRIERS
	.align		4
        /*0020*/ 	.byte	0x02, 0x4c
        /*0022*/ 	.byte	0x01
	.zero		1


	//----- nvinfo : EIATTR_ANNOTATIONS
	.align		4
        /*0024*/ 	.byte	0x04, 0x55
        /*0026*/ 	.short	(.L_967 - .L_966)


	//   ....[0]....
.L_966:
        /* <DEDUP_REMOVED lines=14> */


	//----- nvinfo : EIATTR_MERCURY_ISA_VERSION
	.align		4
.L_967:
        /*00f8*/ 	.byte	0x03, 0x5f
        /*00fa*/ 	.short	0x0101


	//----- nvinfo : EIATTR_COOP_GROUP_MASK_REGIDS
	.align		4
        /*00fc*/ 	.byte	0x04, 0x29
        /*00fe*/ 	.short	(.L_969 - .L_968)


	//   ....[0]....
.L_968:
        /*0100*/ 	.word	0xffffffff


	//   ....[1]....
        /*0104*/ 	.word	0xffffffff


	//   ....[2]....
        /*0108*/ 	.word	0xffffffff


	//   ....[3]....
        /*010c*/ 	.word	0xffffffff


	//   ....[4]....
        /*0110*/ 	.word	0xffffffff


	//   ....[5]....
        /*0114*/ 	.word	0xffffffff


	//   ....[6]....
        /*0118*/ 	.word	0xffffffff


	//   ....[7]....
        /*011c*/ 	.word	0xffffffff


	//   ....[8]....
        /*0120*/ 	.word	0xffffffff


	//   ....[9]....
        /*0124*/ 	.word	0xffffffff


	//----- nvinfo : EIATTR_COOP_GROUP_INSTR_OFFSETS
	.align		4
.L_969:
        /*0128*/ 	.byte	0x04, 0x28
        /*012a*/ 	.short	(.L_971 - .L_970)


	//   ....[0]....
.L_970:
        /*012c*/ 	.word	0x00002f50


	//   ....[1]....
        /*0130*/ 	.word	0x00003050


	//   ....[2]....
        /*0134*/ 	.word	0x00003070


	//   ....[3]....
        /*0138*/ 	.word	0x00003090


	//   ....[4]....
        /*013c*/ 	.word	0x000030b0


	//   ....[5]....
        /*0140*/ 	.word	0x000030d0


	//   ....[6]....
        /*0144*/ 	.word	0x000030f0


	//   ....[7]....
        /*0148*/ 	.word	0x00003140


	//   ....[8]....
        /*014c*/ 	.word	0x00003150


	//   ....[9]....
        /*0150*/ 	.word	0x00003190


	//----- nvinfo : EIATTR_VRC_CTA_INIT_COUNT
	.align		4
.L_971:
        /*0154*/ 	.byte	0x02, 0x4a
	.zero		1
	.zero		1


	//----- nvinfo : EIATTR_EXIT_INSTR_OFFSETS
	.align		4
        /*0158*/ 	.byte	0x04, 0x1c
        /*015a*/ 	.short	(.L_973 - .L_972)


	//   ....[0]....
.L_972:
        /*015c*/ 	.word	0x0000af10


	//----- nvinfo : EIATTR_MAX_THREADS
	.align		4
.L_973:
        /*0160*/ 	.byte	0x04, 0x05
        /*0162*/ 	.short	(.L_975 - .L_974)
.L_974:
        /*0164*/ 	.word	0x00000100
        /*0168*/ 	.word	0x00000001
        /*016c*/ 	.word	0x00000001


	//----- nvinfo : EIATTR_CRS_STACK_SIZE
	.align		4
.L_975:
        /*0170*/ 	.byte	0x04, 0x1e
        /*0172*/ 	.short	(.L_977 - .L_976)
.L_976:
        /*0174*/ 	.word	0x00000000


	//----- nvinfo : EIATTR_CBANK_PARAM_SIZE
	.align		4
.L_977:
        /*0178*/ 	.byte	0x03, 0x19
        /*017a*/ 	.short	0x0128


	//----- nvinfo : EIATTR_PARAM_CBANK
	.align		4
        /*017c*/ 	.byte	0x04, 0x0a
        /*017e*/ 	.short	(.L_979 - .L_978)
	.align		4
.L_978:
        /*0180*/ 	.word	index@(.nv.constant0._ZN10layer_norm31ln_parallel_residual_bwd_kernelINS_13Kernel_traitsI6__halfS2_S2_S2_fjLj7168ELj1ELj1ELj8ELj8ENS_18Kernel_traits_baseILj7168ES2_S2_S2_S2_fjLj256EEEEELb0ELb0ELb1EEEvNS_9BwdParamsE)
        /*0184*/ 	.short	0x0380
        /*0186*/ 	.short	0x0128


	//----- nvinfo : EIATTR_SW_WAR
	.align		4
.L_979:
        /*0188*/ 	.byte	0x04, 0x36
        /*018a*/ 	.short	(.L_981 - .L_980)
.L_980:
        /*018c*/ 	.word	0x00000008
.L_981:


//--------------------- .nv.info._ZN10layer_norm31ln_parallel_residual_bwd_kernelINS_13Kernel_traitsI6__halfS2_S2_S2_fjLj7168ELj1ELj1ELj8ELj8ENS_18Kernel_traits_baseILj7168ES2_S2_S2_S2_fjLj256EEEEELb0ELb1ELb0EEEvNS_9BwdParamsE --------------------------
	.section	.nv.info._ZN10layer_norm31ln_parallel_residual_bwd_kernelINS_13Kernel_traitsI6__halfS2_S2_S2_fjLj7168ELj1ELj1ELj8ELj8ENS_18Kernel_traits_baseILj7168ES2_S2_S2_S2_fjLj256EEEEELb0ELb1ELb0EEEvNS_9BwdParamsE,"",@"SHT_CUDA_INFO"
	.sectionflags	@""
	.align	4


	//----- nvinfo : EIATTR_CUDA_API_VERSION
	.align		4
        /*0000*/ 	.byte	0x04, 0x37
        /*0002*/ 	.short	(.L_983 - .L_982)
.L_982:
        /*0004*/ 	.word	0x00000082


	//----- nvinfo : EIATTR_KPARAM_INFO
	.align		4
.L_983:
        /*0008*/ 	.byte	0x04, 0x17
        /*000a*/ 	.short	(.L_985 - .L_984)
.L_984:
        /*000c*/ 	.word	0x00000000
        /*0010*/ 	.short	0x0000
        /*0012*/ 	.short	0x0000
        /*0014*/ 	.byte	0x00, 0xf0, 0xa1, 0x04


	//----- nvinfo : EIATTR_SPARSE_MMA_MASK
	.align		4
.L_985:
        /*0018*/ 	.byte	0x03, 0x50
        /*001a*/ 	.short	0x0000


	//----- nvinfo : EIATTR_MAXREG_COUNT
	.align		4
        /*001c*/ 	.byte	0x03, 0x1b
        /*001e*/ 	.short	0x00ff


	//----- nvinfo : EIATTR_NUM_BARRIERS
	.align		4
        /*0020*/ 	.byte	0x02, 0x4c
        /*0022*/ 	.byte	0x01
	.zero		1


	//----- nvinfo : EIATTR_MERCURY_ISA_VERSION
	.align		4
        /*0024*/ 	.byte	0x03, 0x5f
        /*0026*/ 	.short	0x0101


	//----- nvinfo : EIATTR_COOP_GROUP_MASK_REGIDS
	.align		4
        /*0028*/ 	.byte	0x04, 0x29
        /*002a*/ 	.short	(.L_987 - .L_986)


	//   ....[0]....
.L_986:
        /*002c*/ 	.word	0xffffffff


	//   ....[1]....
        /*0030*/ 	.word	0xffffffff


	//   ....[2]....
        /*0034*/ 	.word	0xffffffff


	//   ....[3]....
        /*0038*/ 	.word	0xffffffff


	//   ....[4]....
        /*003c*/ 	.word	0xffffffff


	//   ....[5]....
        /*0040*/ 	.word	0xffffffff


	//   ....[6]....
        /*0044*/ 	.word	0xffffffff


	//   ....[7]....
        /*0048*/ 	.word	0xffffffff


	//   ....[8]....
        /*004c*/ 	.word	0xffffffff


	//   ....[9]....
        /*0050*/ 	.word	0xffffffff


	//----- nvinfo : EIATTR_COOP_GROUP_INSTR_OFFSETS
	.align		4
.L_987:
        /*0054*/ 	.byte	0x04, 0x28
        /*0056*/ 	.short	(.L_989 - .L_988)


	//   ....[0]....
.L_988:
        /*0058*/ 	.word	0x00002620


	//   ....[1]....
        /*005c*/ 	.word	0x00002640


	//   ....[2]....
        /*0060*/ 	.word	0x00002670


	//   ....[3]....
        /*0064*/ 	.word	0x00002680


	//   ....[4]....
        /*0068*/ 	.word	0x000026c0


	//   ....[5]....
        /*006c*/ 	.word	0x000026d0


	//   ....[6]....
        /*0070*/ 	.word	0x00002710


	//   ....[7]....
        /*0074*/ 	.word	0x00002720


	//   ....[8]....
        /*0078*/ 	.word	0x00002750


	//   ....[9]....
        /*007c*/ 	.word	0x00002760


	//----- nvinfo : EIATTR_VRC_CTA_INIT_COUNT
	.align		4
.L_989:
        /*0080*/ 	.byte	0x02, 0x4a
	.zero		1
	.zero		1


	//----- nvinfo : EIATTR_EXIT_INSTR_OFFSETS
	.align		4
        /*0084*/ 	.byte	0x04, 0x1c
        /*0086*/ 	.short	(.L_991 - .L_990)


	//   ....[0]....
.L_990:
        /*0088*/ 	.word	0x0000a0a0


	//   ....[1]....
        /*008c*/ 	.word	0x0000a120


	//----- nvinfo : EIATTR_MAX_THREADS
	.align		4
.L_991:
        /*0090*/ 	.byte	0x04, 0x05
        /*0092*/ 	.short	(.L_993 - .L_992)
.L_992:
        /*0094*/ 	.word	0x00000100
        /*0098*/ 	.word	0x00000001
        /*009c*/ 	.word	0x00000001


	//----- nvinfo : EIATTR_CRS_STACK_SIZE
	.align		4
.L_993:
        /*00a0*/ 	.byte	0x04, 0x1e
        /*00a2*/ 	.short	(.L_995 - .L_994)
.L_994:
        /*00a4*/ 	.word	0x00000000


	//----- nvinfo : EIATTR_CBANK_PARAM_SIZE
	.align		4
.L_995:
        /*00a8*/ 	.byte	0x03, 0x19
        /*00aa*/ 	.short	0x0128


	//----- nvinfo : EIATTR_PARAM_CBANK
	.align		4
        /*00ac*/ 	.byte	0x04, 0x0a
        /*00ae*/ 	.short	(.L_997 - .L_996)
	.align		4
.L_996:
        /*00b0*/ 	.word	index@(.nv.constant0._ZN10layer_norm31ln_parallel_residual_bwd_kernelINS_13Kernel_traitsI6__halfS2_S2_S2_fjLj7168ELj1ELj1ELj8ELj8ENS_18Kernel_traits_baseILj7168ES2_S2_S2_S2_fjLj256EEEEELb0ELb1ELb0EEEvNS_9BwdParamsE)
        /*00b4*/ 	.short	0x0380
        /*00b6*/ 	.short	0x0128


	//----- nvinfo : EIATTR_SW_WAR
	.align		4
.L_997:
        /*00b8*/ 	.byte	0x04, 0x36
        /*00ba*/ 	.short	(.L_999 - .L_998)
.L_998:
        /*00bc*/ 	.word	0x00000008
.L_999:


//--------------------- .nv.info._ZN10layer_norm31ln_parallel_residual_bwd_kernelINS_13Kernel_traitsI6__halfS2_S2_S2_fjLj7168ELj1ELj1ELj8ELj8ENS_18Kernel_traits_baseILj7168ES2_S2_S2_S2_fjLj256EEEEELb0ELb1ELb1EEEvNS_9BwdParamsE --------------------------
	.section	.nv.info._ZN10layer_norm31ln_parallel_residual_bwd_kernelINS_13Kernel_traitsI6__halfS2_S2_S2_fjLj7168ELj1ELj1ELj8ELj8ENS_18Kernel_traits_baseILj7168ES2_S2_S2_S2_fjLj256EEEEELb0ELb1ELb1EEEvNS_9BwdParamsE,"",@"SHT_CUDA_INFO"
	.sectionflags	@""
	.align	4


	//----- nvinfo : EIATTR_CUDA_API_VERSION
	.align		4
        /*0000*/ 	.byte	0x04, 0x37
        /*0002*/ 	.short	(.L_1001 - .L_1000)
.L_1000:
        /*0004*/ 	.word	0x00000082


	//----- nvinfo : EIATTR_KPARAM_INFO
	.align		4
.L_1001:
        /*0008*/ 	.byte	0x04, 0x17
        /*000a*/ 	.short	(.L_1003 - .L_1002)
.L_1002:
        /*000c*/ 	.word	0x00000000
        /*0010*/ 	.short	0x0000
        /*0012*/ 	.short	0x0000
        /*0014*/ 	.byte	0x00, 0xf0, 0xa1, 0x04


	//----- nvinfo : EIATTR_SPARSE_MMA_MASK
	.align		4
.L_1003:
        /*0018*/ 	.byte	0x03, 0x50
        /*001a*/ 	.short	0x0000


	//----- nvinfo : EIATTR_MAXREG_COUNT
	.align		4
        /*001c*/ 	.byte	0x03, 0x1b
        /*001e*/ 	.short	0x00ff


	//----- nvinfo : EIATTR_NUM_BARRIERS
	.align		4
        /*0020*/ 	.byte	0x02, 0x4c
        /*0022*/ 	.byte	0x01
	.zero		1


	//----- nvinfo : EIATTR_MERCURY_ISA_VERSION
	.align		4
        /*0024*/ 	.byte	0x03, 0x5f
        /*0026*/ 	.short	0x0101


	//----- nvinfo : EIATTR_COOP_GROUP_MASK_REGIDS
	.align		4
        /*0028*/ 	.byte	0x04, 0x29
        /*002a*/ 	.short	(.L_1005 - .L_1004)


	//   ....[0]....
.L_1004:
        /*002c*/ 	.word	0xffffffff


	//   ....[1]....
        /*0030*/ 	.word	0xffffffff


	//   ....[2]....
        /*0034*/ 	.word	0xffffffff


	//   ....[3]....
        /*0038*/ 	.word	0xffffffff


	//   ....[4]....
        /*003c*/ 	.word	0xffffffff


	//   ....[5]....
        /*0040*/ 	.word	0xffffffff


	//   ....[6]....
        /*0044*/ 	.word	0xffffffff


	//   ....[7]....
        /*0048*/ 	.word	0xffffffff


	//   ....[8]....
        /*004c*/ 	.word	0xffffffff


	//   ....[9]....
        /*0050*/ 	.word	0xffffffff


	//----- nvinfo : EIATTR_COOP_GROUP_INSTR_OFFSETS
	.align		4
.L_1005:
        /*0054*/ 	.byte	0x04, 0x28
        /*0056*/ 	.short	(.L_1007 - .L_1006)


	//   ....[0]....
.L_1006:
        /*0058*/ 	.word	0x00003000


	//   ....[1]....
        /*005c*/ 	.word	0x00003030


	//   ....[2]....
        /*0060*/ 	.word	0x00003060


	//   ....[3]....
        /*0064*/ 	.word	0x00003070


	//   ....[4]....
        /*0068*/ 	.word	0x000030a0


	//   ....[5]....
        /*006c*/ 	.word	0x000030b0


	//   ....[6]....
        /*0070*/ 	.word	0x000030e0


	//   ....[7]....
        /*0074*/ 	.word	0x000030f0


	//   ....[8]....
        /*0078*/ 	.word	0x00003120


	//   ....[9]....
        /*007c*/ 	.word	0x00003130


	//----- nvinfo : EIATTR_VRC_CTA_INIT_COUNT
	.align		4
.L_1007:
        /*0080*/ 	.byte	0x02, 0x4a
	.zero		1
	.zero		1


	//----- nvinfo : EIATTR_EXIT_INSTR_OFFSETS
	.align		4
        /*0084*/ 	.byte	0x04, 0x1c
        /*0086*/ 	.short	(.L_1009 - .L_1008)


	//   ....[0]....
.L_1008:
        /*0088*/ 	.word	0x0000a880


	//----- nvinfo : EIATTR_MAX_THREADS
	.align		4
.L_1009:
        /*008c*/ 	.byte	0x04, 0x05
        /*008e*/ 	.short	(.L_1011 - .L_1010)
.L_1010:
        /*0090*/ 	.word	0x00000100
        /*0094*/ 	.word	0x00000001
        /*0098*/ 	.word	0x00000001


	//----- nvinfo : EIATTR_CRS_STACK_SIZE
	.align		4
.L_1011:
        /*009c*/ 	.byte	0x04, 0x1e
        /*009e*/ 	.short	(.L_1013 - .L_1012)
.L_1012:
        /*00a0*/ 	.word	0x00000000


	//----- nvinfo : EIATTR_CBANK_PARAM_SIZE
	.align		4
.L_1013:
        /*00a4*/ 	.byte	0x03, 0x19
        /*00a6*/ 	.short	0x0128


	//----- nvinfo : EIATTR_PARAM_CBANK
	.align		4
        /*00a8*/ 	.byte	0x04, 0x0a
        /*00aa*/ 	.short	(.L_1015 - .L_1014)
	.align		4
.L_1014:
        /*00ac*/ 	.word	index@(.nv.constant0._ZN10layer_norm31ln_parallel_residual_bwd_kernelINS_13Kernel_traitsI6__halfS2_S2_S2_fjLj7168ELj1ELj1ELj8ELj8ENS_18Kernel_traits_baseILj7168ES2_S2_S2_S2_fjLj256EEEEELb0ELb1ELb1EEEvNS_9BwdParamsE)
        /*00b0*/ 	.short	0x0380
        /*00b2*/ 	.short	0x0128


	//----- nvinfo : EIATTR_SW_WAR
	.align		4
.L_1015:
        /*00b4*/ 	.byte	0x04, 0x36
        /*00b6*/ 	.short	(.L_1017 - .L_1016)
.L_1016:
        /*00b8*/ 	.word	0x00000008
.L_1017:


//--------------------- .nv.info._ZN10layer_norm31ln_parallel_residual_bwd_kernelINS_13Kernel_traitsI6__halfS2_S2_S2_fjLj7168ELj1ELj1ELj8ELj8ENS_18Kernel_traits_baseILj7168ES2_S2_S2_S2_fjLj256EEEEELb1ELb0ELb0EEEvNS_9BwdParamsE --------------------------
	.section	.nv.info._ZN10layer_norm31ln_parallel_residual_bwd_kernelINS_13Kernel_traitsI6__halfS2_S2_S2_fjLj7168ELj1ELj1ELj8ELj8ENS_18Kernel_traits_baseILj7168ES2_S2_S2_S2_fjLj256EEEEELb1ELb0ELb0EEEvNS_9BwdParamsE,"",@"SHT_CUDA_INFO"
	.sectionflags	@""
	.align	4


	//----- nvinfo : EIATTR_CUDA_API_VERSION
	.align		4
        /*0000*/ 	.byte	0x04, 0x37
        /*0002*/ 	.short	(.L_1019 - .L_1018)
.L_1018:
        /*0004*/ 	.word	0x00000082


	//----- nvinfo : EIATTR_KPARAM_INFO
	.align		4
.L_1019:
        /*0008*/ 	.byte	0x04, 0x17
        /*000a*/ 	.short	(.L_1021 - .L_1020)
.L_1020:
        /*000c*/ 	.word	0x00000000
        /*0010*/ 	.short	0x0000
        /*0012*/ 	.short	0x0000
        /*0014*/ 	.byte	0x00, 0xf0, 0xa1, 0x04


	//----- nvinfo : EIATTR_SPARSE_MMA_MASK
	.align		4
.L_1021:
        /*0018*/ 	.byte	0x03, 0x50
        /*001a*/ 	.short	0x0000


	//----- nvinfo : EIATTR_MAXREG_COUNT
	.align		4
        /*001c*/ 	.byte	0x03, 0x1b
        /*001e*/ 	.short	0x00ff


	//----- nvinfo : EIATTR_NUM_BARRIERS
	.align		4
        /*0020*/ 	.byte	0x02, 0x4c
        /*0022*/ 	.byte	0x01
	.zero		1


	//----- nvinfo : EIATTR_MERCURY_ISA_VERSION
	.align		4
        /*0024*/ 	.byte	0x03, 0x5f
        /*0026*/ 	.short	0x0101


	//----- nvinfo : EIATTR_COOP_GROUP_MASK_REGIDS
	.align		4
        /*0028*/ 	.byte	0x04, 0x29
        /*002a*/ 	.short	(.L_1023 - .L_1022)


	//   ....[0]....
.L_1022:
        /*002c*/ 	.word	0xffffffff


	//   ....[1]....
        /*0030*/ 	.word	0xffffffff


	//   ....[2]....
        /*0034*/ 	.word	0xffffffff


	//   ....[3]....
        /*0038*/ 	.word	0xffffffff


	//   ....[4]....
        /*003c*/ 	.word	0xffffffff


	//   ....[5]....
        /*0040*/ 	.word	0xffffffff


	//   ....[6]....
        /*0044*/ 	.word	0xffffffff


	//   ....[7]....
        /*0048*/ 	.word	0xffffffff


	//   ....[8]....
        /*004c*/ 	.word	0xffffffff


	//   ....[9]....
        /*0050*/ 	.word	0xffffffff


	//----- nvinfo : EIATTR_COOP_GROUP_INSTR_OFFSETS
	.align		4
.L_1023:
        /*0054*/ 	.byte	0x04, 0x28
        /*0056*/ 	.short	(.L_1025 - .L_1024)


	//   ....[0]....
.L_1024:
        /*0058*/ 	.word	0x00003e00


	//   ....[1]....
        /*005c*/ 	.word	0x00003e20


	//   ....[2]....
        /*0060*/ 	.word	0x00003e50


	//   ....[3]....
        /*0064*/ 	.word	0x00003e60


	//   ....[4]....
        /*0068*/ 	.word	0x00003ea0


	//   ....[5]....
        /*006c*/ 	.word	0x00003eb0


	//   ....[6]....
        /*0070*/ 	.word	0x00003ef0


	//   ....[7]....
        /*0074*/ 	.word	0x00003f00


	//   ....[8]....
        /*0078*/ 	.word	0x00003f30


	//   ....[9]....
        /*007c*/ 	.word	0x00003f40


	//----- nvinfo : EIATTR_VRC_CTA_INIT_COUNT
	.align		4
.L_1025:
        /*0080*/ 	.byte	0x02, 0x4a
	.zero		1
	.zero		1


	//----- nvinfo : EIATTR_EXIT_INSTR_OFFSETS
	.align		4
        /*0084*/ 	.byte	0x04, 0x1c
        /*0086*/ 	.short	(.L_1027 - .L_1026)


	//   ....[0]....
.L_1026:
        /*0088*/ 	.word	0x00010980


	//   ....[1]....
        /*008c*/ 	.word	0x00010a50


	//----- nvinfo : EIATTR_MAX_THREADS
	.align		4
.L_1027:
        /*0090*/ 	.byte	0x04, 0x05
        /*0092*/ 	.short	(.L_1029 - .L_1028)
.L_1028:
        /*0094*/ 	.word	0x00000100
        /*0098*/ 	.word	0x00000001
        /*009c*/ 	.word	0x00000001


	//----- nvinfo : EIATTR_CRS_STACK_SIZE
	.align		4
.L_1029:
        /*00a0*/ 	.byte	0x04, 0x1e
        /*00a2*/ 	.short	(.L_1031 - .L_1030)
.L_1030:
        /*00a4*/ 	.word	0x00000000


	//----- nvinfo : EIATTR_CBANK_PARAM_SIZE
	.align		4
.L_1031:
        /*00a8*/ 	.byte	0x03, 0x19
        /*00aa*/ 	.short	0x0128


	//----- nvinfo : EIATTR_PARAM_CBANK
	.align		4
        /*00ac*/ 	.byte	0x04, 0x0a
        /*00ae*/ 	.short	(.L_1033 - .L_1032)
	.align		4
.L_1032:
        /*00b0*/ 	.word	index@(.nv.constant0._ZN10layer_norm31ln_parallel_residual_bwd_kernelINS_13Kernel_traitsI6__halfS2_S2_S2_fjLj7168ELj1ELj1ELj8ELj8ENS_18Kernel_traits_baseILj7168ES2_S2_S2_S2_fjLj256EEEEELb1ELb0ELb0EEEvNS_9BwdParamsE)
        /*00b4*/ 	.short	0x0380
        /*00b6*/ 	.short	0x0128


	//----- nvinfo : EIATTR_SW_WAR
	.align		4
.L_1033:
        /*00b8*/ 	.byte	0x04, 0x36
        /*00ba*/ 	.short	(.L_1035 - .L_1034)
.L_1034:
        /*00bc*/ 	.word	0x00000008
.L_1035:


//--------------------- .nv.info._ZN10layer_norm31ln_parallel_residual_bwd_kernelINS_13Kernel_traitsI6__halfS2_S2_S2_fjLj7168ELj1ELj1ELj8ELj8ENS_18Kernel_traits_baseILj7168ES2_S2_S2_S2_fjLj256EEEEELb1ELb0ELb1EEEvNS_9BwdParamsE --------------------------
	.section	.nv.info._ZN10layer_norm31ln_parallel_residual_bwd_kernelINS_13Kernel_traitsI6__halfS2_S2_S2_fjLj7168ELj1ELj1ELj8ELj8ENS_18Kernel_traits_baseILj7168ES2_S2_S2_S2_fjLj256EEEEELb1ELb0ELb1EEEvNS_9BwdParamsE,"",@"SHT_CUDA_INFO"
	.sectionflags	@""
	.align	4


	//----- nvinfo : EIATTR_CUDA_API_VERSION
	.align		4
        /*0000*/ 	.byte	0x04, 0x37
        /*0002*/ 	.short	(.L_1037 - .L_1036)
.L_1036:
        /*0004*/ 	.word	0x00000082


	//----- nvinfo : EIATTR_KPARAM_INFO
	.align		4
.L_1037:
        /*0008*/ 	.byte	0x04, 0x17
        /*000a*/ 	.short	(.L_1039 - .L_1038)
.L_1038:
        /*000c*/ 	.word	0x00000000
        /*0010*/ 	.short	0x0000
        /*0012*/ 	.short	0x0000
        /*0014*/ 	.byte	0x00, 0xf0, 0xa1, 0x04


	//----- nvinfo : EIATTR_SPARSE_MMA_MASK
	.align		4
.L_1039:
        /*0018*/ 	.byte	0x03, 0x50
        /*001a*/ 	.short	0x0000


	//----- nvinfo : EIATTR_MAXREG_COUNT
	.align		4
        /*001c*/ 	.byte	0x03, 0x1b
        /*001e*/ 	.short	0x00ff


	//----- nvinfo : EIATTR_NUM_BARRIERS
	.align		4
        /*0020*/ 	.byte	0x02, 0x4c
        /*0022*/ 	.byte	0x01
	.zero		1


	//----- nvinfo : EIATTR_ANNOTATIONS
	.align		4
        /*0024*/ 	.byte	0x04, 0x55
        /*0026*/ 	.short	(.L_1041 - .L_1040)


	//   ....[0]....
.L_1040:
        /* <DEDUP_REMOVED lines=25> */


	//----- nvinfo : EIATTR_MERCURY_ISA_VERSION
	.align		4
.L_1041:
        /*01a8*/ 	.byte	0x03, 0x5f
        /*01aa*/ 	.short	0x0101


	//----- nvinfo : EIATTR_COOP_GROUP_MASK_REGIDS
	.align		4
        /*01ac*/ 	.byte	0x04, 0x29
        /*01ae*/ 	.short	(.L_1043 - .L_1042)


	//   ....[0]....
.L_1042:
        /*01b0*/ 	.word	0xffffffff


	//   ....[1]....
        /*01b4*/ 	.word	0xffffffff


	//   ....[2]....
        /*01b8*/ 	.word	0xffffffff


	//   ....[3]....
        /*01bc*/ 	.word	0xffffffff


	//   ....[4]....
        /*01c0*/ 	.word	0xffffffff


	//   ....[5]....
        /*01c4*/ 	.word	0xffffffff


	//   ....[6]....
        /*01c8*/ 	.word	0xffffffff


	//   ....[7]....
        /*01cc*/ 	.word	0xffffffff


	//   ....[8]....
        /*01d0*/ 	.word	0xffffffff


	//   ....[9]....
        /*01d4*/ 	.word	0xffffffff


	//----- nvinfo : EIATTR_COOP_GROUP_INSTR_OFFSETS
	.align		4
.L_1043:
        /*01d8*/ 	.byte	0x04, 0x28
        /*01da*/ 	.short	(.L_1045 - .L_1044)


	//   ....[0]....
.L_1044:
        /*01dc*/ 	.word	0x00003460


	//   ....[1]....
        /*01e0*/ 	.word	0x00003500


	//   ....[2]....
        /*01e4*/ 	.word	0x00003520


	//   ....[3]....
        /*01e8*/ 	.word	0x00003540


	//   ....[4]....
        /*01ec*/ 	.word	0x00003560


	//   ....[5]....
        /*01f0*/ 	.word	0x00003580


	//   ....[6]....
        /*01f4*/ 	.word	0x000035a0


	//   ....[7]....
        /*01f8*/ 	.word	0x000035d0


	//   ....[8]....
        /*01fc*/ 	.word	0x000035f0


	//   ....[9]....
        /*0200*/ 	.word	0x00003630


	//----- nvinfo : EIATTR_VRC_CTA_INIT_COUNT
	.align		4
.L_1045:
        /*0204*/ 	.byte	0x02, 0x4a
	.zero		1
	.zero		1


	//----- nvinfo : EIATTR_EXIT_INSTR_OFFSETS
	.align		4
        /*0208*/ 	.byte	0x04, 0x1c
        /*020a*/ 	.short	(.L_1047 - .L_1046)


	//   ....[0]....
.L_1046:
        /*020c*/ 	.word	0x0000f6d0


	//----- nvinfo : EIATTR_MAX_THREADS
	.align		4
.L_1047:
        /*0210*/ 	.byte	0x04, 0x05
        /*0212*/ 	.short	(.L_1049 - .L_1048)
.L_1048:
        /*0214*/ 	.word	0x00000100
        /*0218*/ 	.word	0x00000001
        /*021c*/ 	.word	0x00000001


	//----- nvinfo : EIATTR_CRS_STACK_SIZE
	.align		4
.L_1049:
        /*0220*/ 	.byte	0x04, 0x1e
        /*0222*/ 	.short	(.L_1051 - .L_1050)
.L_1050:
        /*0224*/ 	.word	0x00000000


	//----- nvinfo : EIATTR_CBANK_PARAM_SIZE
	.align		4
.L_1051:
        /*0228*/ 	.byte	0x03, 0x19
        /*022a*/ 	.short	0x0128


	//----- nvinfo : EIATTR_PARAM_CBANK
	.align		4
        /*022c*/ 	.byte	0x04, 0x0a
        /*022e*/ 	.short	(.L_1053 - .L_1052)
	.align		4
.L_1052:
        /*0230*/ 	.word	index@(.nv.constant0._ZN10layer_norm31ln_parallel_residual_bwd_kernelINS_13Kernel_traitsI6__halfS2_S2_S2_fjLj7168ELj1ELj1ELj8ELj8ENS_18Kernel_traits_baseILj7168ES2_S2_S2_S2_fjLj256EEEEELb1ELb0ELb1EEEvNS_9BwdParamsE)
        /*0234*/ 	.short	0x0380
        /*0236*/ 	.short	0x0128


	//----- nvinfo : EIATTR_SW_WAR
	.align		4
.L_1053:
        /*0238*/ 	.byte	0x04, 0x36
        /*023a*/ 	.short	(.L_1055 - .L_1054)
.L_1054:
        /*023c*/ 	.word	0x00000008
.L_1055:


//--------------------- .nv.info._ZN10layer_norm22ln_bwd_finalize_kernelINS_22Kernel_traits_finalizeILj7168E6__halfS2_S2_S2_fjLb0ELj1024ELj4ENS_18Kernel_traits_baseILj7168ES2_S2_S2_S2_fjLj1024EEEEELb0ELb0EEEvNS_9BwdParamsE --------------------------
	.section	.nv.info._ZN10layer_norm22ln_bwd_finalize_kernelINS_22Kernel_traits_finalizeILj7168E6__halfS2_S2_S2_fjLb0ELj1024ELj4ENS_18Kernel_traits_baseILj7168ES2_S2_S2_S2_fjLj1024EEEEELb0ELb0EEEvNS_9BwdParamsE,"",@"SHT_CUDA_INFO"
	.sectionflags	@""
	.align	4


	//----- nvinfo : EIATTR_CUDA_API_VERSION
	.align		4
        /*0000*/ 	.byte	0x04, 0x37
        /*0002*/ 	.short	(.L_1057 - .L_1056)
.L_1056:
        /*0004*/ 	.word	0x00000082


	//----- nvinfo : EIATTR_KPARAM_INFO
	.align		4
.L_1057:
        /*0008*/ 	.byte	0x04, 0x17
        /*000a*/ 	.short	(.L_1059 - .L_1058)
.L_1058:
        /*000c*/ 	.word	0x00000000
        /*0010*/ 	.short	0x0000
        /*0012*/ 	.short	0x0000
        /*0014*/ 	.byte	0x00, 0xf0, 0xa1, 0x04


	//----- nvinfo : EIATTR_SPARSE_MMA_MASK
	.align		4
.L_1059:
        /*0018*/ 	.byte	0x03, 0x50
        /*001a*/ 	.short	0x0000


	//----- nvinfo : EIATTR_MAXREG_COUNT
	.align		4
        /*001c*/ 	.byte	0x03, 0x1b
        /*001e*/ 	.short	0x0040


	//----- nvinfo : EIATTR_NUM_BARRIERS
	.align		4
        /*0020*/ 	.byte	0x02, 0x4c
        /*0022*/ 	.byte	0x01
	.zero		1


	//----- nvinfo : EIATTR_MERCURY_ISA_VERSION
	.align		4
        /*0024*/ 	.byte	0x03, 0x5f
        /*0026*/ 	.short	0x0101


	//----- nvinfo : EIATTR_COOP_GROUP_MASK_REGIDS
	.align		4
        /*0028*/ 	.byte	0x04, 0x29
        /*002a*/ 	.short	(.L_1061 - .L_1060)


	//   ....[0]....
.L_1060:
        /*002c*/ 	.word	0xffffffff


	//   ....[1]....
        /*0030*/ 	.word	0xffffffff


	//   ....[2]....
        /*0034*/ 	.word	0xffffffff


	//   ....[3]....
        /*0038*/ 	.word	0xffffffff


	//   ....[4]....
        /*003c*/ 	.word	0xffffffff


	//   ....[5]....
        /*0040*/ 	.word	0xffffffff


	//   ....[6]....
        /*0044*/ 	.word	0xffffffff


	//   ....[7]....
        /*0048*/ 	.word	0xffffffff


	//   ....[8]....
        /*004c*/ 	.word	0xffffffff


	//   ....[9]....
        /*0050*/ 	.word	0xffffffff


	//----- nvinfo : EIATTR_COOP_GROUP_INSTR_OFFSETS
	.align		4
.L_1061:
        /*0054*/ 	.byte	0x04, 0x28
        /*0056*/ 	.short	(.L_1063 - .L_1062)


	//   ....[0]....
.L_1062:
        /*0058*/ 	.word	0x00001540


	//   ....[1]....
        /*005c*/ 	.word	0x00001550


	//   ....[2]....
        /*0060*/ 	.word	0x00001580


	//   ....[3]....
        /*0064*/ 	.word	0x00001590


	//   ....[4]....
        /*0068*/ 	.word	0x000015c0


	//   ....[5]....
        /*006c*/ 	.word	0x000015d0


	//   ....[6]....
        /*0070*/ 	.word	0x00001610


	//   ....[7]....
        /*0074*/ 	.word	0x00001630


	//   ....[8]....
        /*0078*/ 	.word	0x00001680


	//   ....[9]....
        /*007c*/ 	.word	0x00001690


	//----- nvinfo : EIATTR_VRC_CTA_INIT_COUNT
	.align		4
.L_1063:
        /*0080*/ 	.byte	0x02, 0x4a
	.zero		1
	.zero		1


	//----- nvinfo : EIATTR_EXIT_INSTR_OFFSETS
	.align		4
        /*0084*/ 	.byte	0x04, 0x1c
        /*0086*/ 	.short	(.L_1065 - .L_1064)


	//   ....[0]....
.L_1064:
        /*0088*/ 	.word	0x00000060


	//   ....[1]....
        /*008c*/ 	.word	0x000016f0


	//   ....[2]....
        /*0090*/ 	.word	0x00001720


	//   ....[3]....
        /*0094*/ 	.word	0x000017e0


	//----- nvinfo : EIATTR_MAX_THREADS
	.align		4
.L_1065:
        /*0098*/ 	.byte	0x04, 0x05
        /*009a*/ 	.short	(.L_1067 - .L_1066)
.L_1066:
        /*009c*/ 	.word	0x00000400
        /*00a0*/ 	.word	0x00000001
        /*00a4*/ 	.word	0x00000001


	//----- nvinfo : EIATTR_CRS_STACK_SIZE
	.align		4
.L_1067:
        /*00a8*/ 	.byte	0x04, 0x1e
        /*00aa*/ 	.short	(.L_1069 - .L_1068)
.L_1068:
        /*00ac*/ 	.word	0x00000000


	//----- nvinfo : EIATTR_CBANK_PARAM_SIZE
	.align		4
.L_1069:
        /*00b0*/ 	.byte	0x03, 0x19
        /*00b2*/ 	.short	0x0128


	//----- nvinfo : EIATTR_PARAM_CBANK
	.align		4
        /*00b4*/ 	.byte	0x04, 0x0a
        /*00b6*/ 	.short	(.L_1071 - .L_1070)
	.align		4
.L_1070:
        /*00b8*/ 	.word	index@(.nv.constant0._ZN10layer_norm22ln_bwd_finalize_kernelINS_22Kernel_traits_finalizeILj7168E6__halfS2_S2_S2_fjLb0ELj1024ELj4ENS_18Kernel_traits_baseILj7168ES2_S2_S2_S2_fjLj1024EEEEELb0ELb0EEEvNS_9BwdParamsE)
        /*00bc*/ 	.short	0x0380
        /*00be*/ 	.short	0x0128


	//----- nvinfo : EIATTR_SW_WAR
	.align		4
.L_1071:
        /*00c0*/ 	.byte	0x04, 0x36
        /*00c2*/ 	.short	(.L_1073 - .L_1072)
.L_1072:
        /*00c4*/ 	.word	0x00000008
.L_1073:


//--------------------- .nv.info._ZN10layer_norm40ln_parallel_residual_bwd_finalize_kernelINS_22Kernel_traits_finalizeILj7168E6__halfS2_S2_S2_fjLb0ELj1024ELj4ENS_18Kernel_traits_baseILj7168ES2_S2_S2_S2_fjLj1024EEEEELb0EEEvNS_9BwdParamsE --------------------------
	.section	.nv.info._ZN10layer_norm40ln_parallel_residual_bwd_finalize_kernelINS_22Kernel_traits_finalizeILj7168E6__halfS2_S2_S2_fjLb0ELj1024ELj4ENS_18Kernel_traits_baseILj7168ES2_S2_S2_S2_fjLj1024EEEEELb0EEEvNS_9BwdParamsE,"",@"SHT_CUDA_INFO"
	.sectionflags	@""
	.align	4


	//----- nvinfo : EIATTR_CUDA_API_VERSION
	.align		4
        /*0000*/ 	.byte	0x04, 0x37
        /*0002*/ 	.short	(.L_1075 - .L_1074)
.L_1074:
        /*0004*/ 	.word	0x00000082


	//----- nvinfo : EIATTR_KPARAM_INFO
	.align		4
.L_1075:
        /*0008*/ 	.byte	0x04, 0x17
        /*000a*/ 	.short	(.L_1077 - .L_1076)
.L_1076:
        /*000c*/ 	.word	0x00000000
        /*0010*/ 	.short	0x0000
        /*0012*/ 	.short	0x0000
        /*0014*/ 	.byte	0x00, 0xf0, 0xa1, 0x04


	//----- nvinfo : EIATTR_SPARSE_MMA_MASK
	.align		4
.L_1077:
        /*0018*/ 	.byte	0x03, 0x50
        /*001a*/ 	.short	0x0000


	//----- nvinfo : EIATTR_MAXREG_COUNT
	.align		4
        /*001c*/ 	.byte	0x03, 0x1b
        /*001e*/ 	.short	0x0040


	//----- nvinfo : EIATTR_NUM_BARRIERS
	.align		4
        /*0020*/ 	.byte	0x02, 0x4c
        /*0022*/ 	.byte	0x01
	.zero		1


	//----- nvinfo : EIATTR_MERCURY_ISA_VERSION
	.align		4
        /*0024*/ 	.byte	0x03, 0x5f
        /*0026*/ 	.short	0x0101


	//----- nvinfo : EIATTR_COOP_GROUP_MASK_REGIDS
	.align		4
        /*0028*/ 	.byte	0x04, 0x29
        /*002a*/ 	.short	(.L_1079 - .L_1078)


	//   ....[0]....
.L_1078:
        /*002c*/ 	.word	0xffffffff


	//   ....[1]....
        /*0030*/ 	.word	0xffffffff


	//   ....[2]....
        /*0034*/ 	.word	0xffffffff


	//   ....[3]....
        /*0038*/ 	.word	0xffffffff


	//   ....[4]....
        /*003c*/ 	.word	0xffffffff


	//   ....[5]....
        /*0040*/ 	.word	0xffffffff


	//   ....[6]....
        /*0044*/ 	.word	0xffffffff


	//   ....[7]....
        /*0048*/ 	.word	0xffffffff


	//   ....[8]....
        /*004c*/ 	.word	0xffffffff


	//   ....[9]....
        /*0050*/ 	.word	0xffffffff


	//   ....[10]....
        /*0054*/ 	.word	0xffffffff


	//   ....[11]....
        /*0058*/ 	.word	0xffffffff


	//   ....[12]....
        /*005c*/ 	.word	0xffffffff


	//   ....[13]....
        /*0060*/ 	.word	0xffffffff


	//   ....[14]....
        /*0064*/ 	.word	0xffffffff


	//   ....[15]....
        /*0068*/ 	.word	0xffffffff


	//   ....[16]....
        /*006c*/ 	.word	0xffffffff


	//   ....[17]....
        /*0070*/ 	.word	0xffffffff


	//   ....[18]....
        /*0074*/ 	.word	0xffffffff


	//   ....[19]....
        /*0078*/ 	.word	0xffffffff


	//----- nvinfo : EIATTR_COOP_GROUP_INSTR_OFFSETS
	.align		4
.L_1079:
        /*007c*/ 	.byte	0x04, 0x28
        /*007e*/ 	.short	(.L_1081 - .L_1080)


	//   ....[0]....
.L_1080:
        /*0080*/ 	.word	0x000013a0


	//   ....[1]....
        /*0084*/ 	.word	0x000013b0


	//   ....[2]....
        /*0088*/ 	.word	0x000013c0


	//   ....[3]....
        /*008c*/ 	.word	0x000013d0


	//   ....[4]....
        /*0090*/ 	.word	0x00001400


	//   ....[5]....
        /*0094*/ 	.word	0x00001430


	//   ....[6]....
        /*0098*/ 	.word	0x00001440


	//   ....[7]....
        /*009c*/ 	.word	0x00001450


	//   ....[8]....
        /*00a0*/ 	.word	0x00001470


	//   ....[9]....
        /*00a4*/ 	.word	0x000014b0


	//   ....[10]....
        /*00a8*/ 	.word	0x000014e0


	//   ....[11]....
        /*00ac*/ 	.word	0x000014f0


	//   ....[12]....
        /*00b0*/ 	.word	0x00001510


	//   ....[13]....
        /*00b4*/ 	.word	0x00001540


	//   ....[14]....
        /*00b8*/ 	.word	0x00001560


	//   ....[15]....
        /*00bc*/ 	.word	0x00001570


	//   ....[16]....
        /*00c0*/ 	.word	0x000015b0


	//   ....[17]....
        /*00c4*/ 	.word	0x000015e0


	//   ....[18]....
        /*00c8*/ 	.word	0x00001600


	//   ....[19]....
        /*00cc*/ 	.word	0x00001610


	//----- nvinfo : EIATTR_VRC_CTA_INIT_COUNT
	.align		4
.L_1081:
        /*00d0*/ 	.byte	0x02, 0x4a
	.zero		1
	.zero		1


	//----- nvinfo : EIATTR_EXIT_INSTR_OFFSETS
	.align		4
        /*00d4*/ 	.byte	0x04, 0x1c
        /*00d6*/ 	.short	(.L_1083 - .L_1082)


	//   ....[0]....
.L_1082:
        /*00d8*/ 	.word	0x00000060


	//   ....[1]....
        /*00dc*/ 	.word	0x000016c0


	//   ....[2]....
        /*00e0*/ 	.word	0x000016f0


	//   ....[3]....
        /*00e4*/ 	.word	0x00001850


	//----- nvinfo : EIATTR_MAX_THREADS
	.align		4
.L_1083:
        /*00e8*/ 	.byte	0x04, 0x05
        /*00ea*/ 	.short	(.L_1085 - .L_1084)
.L_1084:
        /*00ec*/ 	.word	0x00000400
        /*00f0*/ 	.word	0x00000001
        /*00f4*/ 	.word	0x00000001


	//----- nvinfo : EIATTR_CRS_STACK_SIZE
	.align		4
.L_1085:
        /*00f8*/ 	.byte	0x04, 0x1e
        /*00fa*/ 	.short	(.L_1087 - .L_1086)
.L_1086:
        /*00fc*/ 	.word	0x00000000


	//----- nvinfo : EIATTR_CBANK_PARAM_SIZE
	.align		4
.L_1087:
        /*0100*/ 	.byte	0x03, 0x19
        /*0102*/ 	.short	0x0128


	//----- nvinfo : EIATTR_PARAM_CBANK
	.align		4
        /*0104*/ 	.byte	0x04, 0x0a
        /*0106*/ 	.short	(.L_1089 - .L_1088)
	.align		4
.L_1088:
        /*0108*/ 	.word	index@(.nv.constant0._ZN10layer_norm40ln_parallel_residual_bwd_finalize_kernelINS_22Kernel_traits_finalizeILj7168E6__halfS2_S2_S2_fjLb0ELj1024ELj4ENS_18Kernel_traits_baseILj7168ES2_S2_S2_S2_fjLj1024EEEEELb0EEEvNS_9BwdParamsE)
        /*010c*/ 	.short	0x0380
        /*010e*/ 	.short	0x0128


	//----- nvinfo : EIATTR_SW_WAR
	.align		4
.L_1089:
        /*0110*/ 	.byte	0x04, 0x36
        /*0112*/ 	.short	(.L_1091 - .L_1090)
.L_1090:
        /*0114*/ 	.word	0x00000008
.L_1091:


//--------------------- .nv.info._ZN10layer_norm31ln_parallel_residual_bwd_kernelINS_13Kernel_traitsI6__halfS2_S2_S2_fjLj7168ELj1ELj1ELj8ELj8ENS_18Kernel_traits_baseILj7168ES2_S2_S2_S2_fjLj256EEEEELb1ELb1ELb0EEEvNS_9BwdParamsE --------------------------
	.section	.nv.info._ZN10layer_norm31ln_parallel_residual_bwd_kernelINS_13Kernel_traitsI6__halfS2_S2_S2_fjLj7168ELj1ELj1ELj8ELj8ENS_18Kernel_traits_baseILj7168ES2_S2_S2_S2_fjLj256EEEEELb1ELb1ELb0EEEvNS_9BwdParamsE,"",@"SHT_CUDA_INFO"
	.sectionflags	@""
	.align	4


	//----- nvinfo : EIATTR_CUDA_API_VERSION
	.align		4
        /*0000*/ 	.byte	0x04, 0x37
        /*0002*/ 	.short	(.L_1093 - .L_1092)
.L_1092:
        /*0004*/ 	.word	0x00000082


	//----- nvinfo : EIATTR_KPARAM_INFO
	.align		4
.L_1093:
        /*0008*/ 	.byte	0x04, 0x17
        /*000a*/ 	.short	(.L_1095 - .L_1094)
.L_1094:
        /*000c*/ 	.word	0x00000000
        /*0010*/ 	.short	0x0000
        /*0012*/ 	.short	0x0000
        /*0014*/ 	.byte	0x00, 0xf0, 0xa1, 0x04


	//----- nvinfo : EIATTR_SPARSE_MMA_MASK
	.align		4
.L_1095:
        /*0018*/ 	.byte	0x03, 0x50
        /*001a*/ 	.short	0x0000


	//----- nvinfo : EIATTR_MAXREG_COUNT
	.align		4
        /*001c*/ 	.byte	0x03, 0x1b
        /*001e*/ 	.short	0x00ff


	//----- nvinfo : EIATTR_NUM_BARRIERS
	.align		4
        /*0020*/ 	.byte	0x02, 0x4c
        /*0022*/ 	.byte	0x01
	.zero		1


	//----- nvinfo : EIATTR_MERCURY_ISA_VERSION
	.align		4
        /*0024*/ 	.byte	0x03, 0x5f
        /*0026*/ 	.short	0x0101


	//----- nvinfo : EIATTR_COOP_GROUP_MASK_REGIDS
	.align		4
        /*0028*/ 	.byte	0x04, 0x29
        /*002a*/ 	.short	(.L_1097 - .L_1096)


	//   ....[0]....
.L_1096:
        /*002c*/ 	.word	0xffffffff


	//   ....[1]....
        /*0030*/ 	.word	0xffffffff


	//   ....[2]....
        /*0034*/ 	.word	0xffffffff


	//   ....[3]....
        /*0038*/ 	.word	0xffffffff


	//   ....[4]....
        /*003c*/ 	.word	0xffffffff


	//   ....[5]....
        /*0040*/ 	.word	0xffffffff


	//   ....[6]....
        /*0044*/ 	.word	0xffffffff


	//   ....[7]....
        /*0048*/ 	.word	0xffffffff


	//   ....[8]....
        /*004c*/ 	.word	0xffffffff


	//   ....[9]....
        /*0050*/ 	.word	0xffffffff


	//----- nvinfo : EIATTR_COOP_GROUP_INSTR_OFFSETS
	.align		4
.L_1097:
        /*0054*/ 	.byte	0x04, 0x28
        /*0056*/ 	.short	(.L_1099 - .L_1098)


	//   ....[0]....
.L_1098:
        /*0058*/ 	.word	0x00002a90


	//   ....[1]....
        /*005c*/ 	.word	0x00002ab0


	//   ....[2]....
        /*0060*/ 	.word	0x00002ae0


	//   ....[3]....
        /*0064*/ 	.word	0x00002af0


	//   ....[4]....
        /*0068*/ 	.word	0x00002b30


	//   ....[5]....
        /*006c*/ 	.word	0x00002b40


	//   ....[6]....
        /*0070*/ 	.word	0x00002b80


	//   ....[7]....
        /*0074*/ 	.word	0x00002b90


	//   ....[8]....
        /*0078*/ 	.word	0x00002bc0


	//   ....[9]....
        /*007c*/ 	.word	0x00002bd0


	//----- nvinfo : EIATTR_VRC_CTA_INIT_COUNT
	.align		4
.L_1099:
        /*0080*/ 	.byte	0x02, 0x4a
	.zero		1
	.zero		1


	//----- nvinfo : EIATTR_EXIT_INSTR_OFFSETS
	.align		4
        /*0084*/ 	.byte	0x04, 0x1c
        /*0086*/ 	.short	(.L_1101 - .L_1100)


	//   ....[0]....
.L_1100:
        /*0088*/ 	.word	0x0000e590


	//   ....[1]....
        /*008c*/ 	.word	0x0000e610


	//----- nvinfo : EIATTR_MAX_THREADS
	.align		4
.L_1101:
        /*0090*/ 	.byte	0x04, 0x05
        /*0092*/ 	.short	(.L_1103 - .L_1102)
.L_1102:
        /*0094*/ 	.word	0x00000100
        /*0098*/ 	.word	0x00000001
        /*009c*/ 	.word	0x00000001


	//----- nvinfo : EIATTR_CRS_STACK_SIZE
	.align		4
.L_1103:
        /*00a0*/ 	.byte	0x04, 0x1e
        /*00a2*/ 	.short	(.L_1105 - .L_1104)
.L_1104:
        /*00a4*/ 	.word	0x00000000


	//----- nvinfo : EIATTR_CBANK_PARAM_SIZE
	.align		4
.L_1105:
        /*00a8*/ 	.byte	0x03, 0x19
        /*00aa*/ 	.short	0x0128


	//----- nvinfo : EIATTR_PARAM_CBANK
	.align		4
        /*00ac*/ 	.byte	0x04, 0x0a
        /*00ae*/ 	.short	(.L_1107 - .L_1106)
	.align		4
.L_1106:
        /*00b0*/ 	.word	index@(.nv.constant0._ZN10layer_norm31ln_parallel_residual_bwd_kernelINS_13Kernel_traitsI6__halfS2_S2_S2_fjLj7168ELj1ELj1ELj8ELj8ENS_18Kernel_traits_baseILj7168ES2_S2_S2_S2_fjLj256EEEEELb1ELb1ELb0EEEvNS_9BwdParamsE)
        /*00b4*/ 	.short	0x0380
        /*00b6*/ 	.short	0x0128


	//----- nvinfo : EIATTR_SW_WAR
	.align		4
.L_1107:
        /*00b8*/ 	.byte	0x04, 0x36
        /*00ba*/ 	.short	(.L_1109 - .L_1108)
.L_1108:
        /*00bc*/ 	.word	0x00000008
.L_1109:


//--------------------- .nv.info._ZN10layer_norm22ln_bwd_finalize_kernelINS_22Kernel_traits_finalizeILj7168E6__halfS2_S2_S2_fjLb0ELj1024ELj4ENS_18Kernel_traits_baseILj7168ES2_S2_S2_S2_fjLj1024EEEEELb0ELb1EEEvNS_9BwdParamsE --------------------------
	.section	.nv.info._ZN10layer_norm22ln_bwd_finalize_kernelINS_22Kernel_traits_finalizeILj7168E6__halfS2_S2_S2_fjLb0ELj1024ELj4ENS_18Kernel_traits_baseILj7168ES2_S2_S2_S2_fjLj1024EEEEELb0ELb1EEEvNS_9BwdParamsE,"",@"SHT_CUDA_INFO"
	.sectionflags	@""
	.align	4


	//----- nvinfo : EIATTR_CUDA_API_VERSION
	.align		4
        /*0000*/ 	.byte	0x04, 0x37
        /*0002*/ 	.short	(.L_1111 - .L_1110)
.L_1110:
        /*0004*/ 	.word	0x00000082


	//----- nvinfo : EIATTR_KPARAM_INFO
	.align		4
.L_1111:
        /*0008*/ 	.byte	0x04, 0x17
        /*000a*/ 	.short	(.L_1113 - .L_1112)
.L_1112:
        /*000c*/ 	.word	0x00000000
        /*0010*/ 	.short	0x0000
        /*0012*/ 	.short	0x0000
        /*0014*/ 	.byte	0x00, 0xf0, 0xa1, 0x04


	//----- nvinfo : EIATTR_SPARSE_MMA_MASK
	.align		4
.L_1113:
        /*0018*/ 	.byte	0x03, 0x50
        /*001a*/ 	.short	0x0000


	//----- nvinfo : EIATTR_MAXREG_COUNT
	.align		4
        /*001c*/ 	.byte	0x03, 0x1b
        /*001e*/ 	.short	0x0040


	//----- nvinfo : EIATTR_NUM_BARRIERS
	.align		4
        /*0020*/ 	.byte	0x02, 0x4c
        /*0022*/ 	.byte	0x01
	.zero		1


	//----- nvinfo : EIATTR_MERCURY_ISA_VERSION
	.align		4
        /*0024*/ 	.byte	0x03, 0x5f
        /*0026*/ 	.short	0x0101


	//----- nvinfo : EIATTR_COOP_GROUP_MASK_REGIDS
	.align		4
        /*0028*/ 	.byte	0x04, 0x29
        /*002a*/ 	.short	(.L_1115 - .L_1114)


	//   ....[0]....
.L_1114:
        /*002c*/ 	.word	0xffffffff


	//   ....[1]....
        /*0030*/ 	.word	0xffffffff


	//   ....[2]....
        /*0034*/ 	.word	0xffffffff


	//   ....[3]....
        /*0038*/ 	.word	0xffffffff


	//   ....[4]....
        /*003c*/ 	.word	0xffffffff


	//   ....[5]....
        /*0040*/ 	.word	0xffffffff


	//   ....[6]....
        /*0044*/ 	.word	0xffffffff


	//   ....[7]....
        /*0048*/ 	.word	0xffffffff


	//   ....[8]....
        /*004c*/ 	.word	0xffffffff


	//   ....[9]....
        /*0050*/ 	.word	0xffffffff


	//----- nvinfo : EIATTR_COOP_GROUP_INSTR_OFFSETS
	.align		4
.L_1115:
        /*0054*/ 	.byte	0x04, 0x28
        /*0056*/ 	.short	(.L_1117 - .L_1116)


	//   ....[0]....
.L_1116:
        /*0058*/ 	.word	0x00001560


	//   ....[1]....
        /*005c*/ 	.word	0x00001570


	//   ....[2]....
        /*0060*/ 	.word	0x000015a0


	//   ....[3]....
        /*0064*/ 	.word	0x000015b0


	//   ....[4]....
        /*0068*/ 	.word	0x000015e0


	//   ....[5]....
        /*006c*/ 	.word	0x000015f0


	//   ....[6]....
        /*0070*/ 	.word	0x00001620


	//   ....[7]....
        /*0074*/ 	.word	0x00001640


	//   ....[8]....
        /*0078*/ 	.word	0x00001670


	//   ....[9]....
        /*007c*/ 	.word	0x00001680


	//----- nvinfo : EIATTR_VRC_CTA_INIT_COUNT
	.align		4
.L_1117:
        /*0080*/ 	.byte	0x02, 0x4a
	.zero		1
	.zero		1


	//----- nvinfo : EIATTR_EXIT_INSTR_OFFSETS
	.align		4
        /*0084*/ 	.byte	0x04, 0x1c
        /*0086*/ 	.short	(.L_1119 - .L_1118)


	//   ....[0]....
.L_1118:
        /*0088*/ 	.word	0x00000060


	//   ....[1]....
        /*008c*/ 	.word	0x000016e0


	//   ....[2]....
        /*0090*/ 	.word	0x000017d0


	//----- nvinfo : EIATTR_MAX_THREADS
	.align		4
.L_1119:
        /*0094*/ 	.byte	0x04, 0x05
        /*0096*/ 	.short	(.L_1121 - .L_1120)
.L_1120:
        /*0098*/ 	.word	0x00000400
        /*009c*/ 	.word	0x00000001
        /*00a0*/ 	.word	0x00000001


	//----- nvinfo : EIATTR_CRS_STACK_SIZE
	.align		4
.L_1121:
        /*00a4*/ 	.byte	0x04, 0x1e
        /*00a6*/ 	.short	(.L_1123 - .L_1122)
.L_1122:
        /*00a8*/ 	.word	0x00000000


	//----- nvinfo : EIATTR_CBANK_PARAM_SIZE
	.align		4
.L_1123:
        /*00ac*/ 	.byte	0x03, 0x19
        /*00ae*/ 	.short	0x0128


	//----- nvinfo : EIATTR_PARAM_CBANK
	.align		4
        /*00b0*/ 	.byte	0x04, 0x0a
        /*00b2*/ 	.short	(.L_1125 - .L_1124)
	.align		4
.L_1124:
        /*00b4*/ 	.word	index@(.nv.constant0._ZN10layer_norm22ln_bwd_finalize_kernelINS_22Kernel_traits_finalizeILj7168E6__halfS2_S2_S2_fjLb0ELj1024ELj4ENS_18Kernel_traits_baseILj7168ES2_S2_S2_S2_fjLj1024EEEEELb0ELb1EEEvNS_9BwdParamsE)
        /*00b8*/ 	.short	0x0380
        /*00ba*/ 	.short	0x0128


	//----- nvinfo : EIATTR_SW_WAR
	.align		4
.L_1125:
        /*00bc*/ 	.byte	0x04, 0x36
        /*00be*/ 	.short	(.L_1127 - .L_1126)
.L_1126:
        /*00c0*/ 	.word	0x00000008
.L_1127:


//--------------------- .nv.info._ZN10layer_norm40ln_parallel_residual_bwd_finalize_kernelINS_22Kernel_traits_finalizeILj7168E6__halfS2_S2_S2_fjLb0ELj1024ELj4ENS_18Kernel_traits_baseILj7168ES2_S2_S2_S2_fjLj1024EEEEELb1EEEvNS_9BwdParamsE --------------------------
	.section	.nv.info._ZN10layer_norm40ln_parallel_residual_bwd_finalize_kernelINS_22Kernel_traits_finalizeILj7168E6__halfS2_S2_S2_fjLb0ELj1024ELj4ENS_18Kernel_traits_baseILj7168ES2_S2_S2_S2_fjLj1024EEEEELb1EEEvNS_9BwdParamsE,"",@"SHT_CUDA_INFO"
	.sectionflags	@""
	.align	4


	//----- nvinfo : EIATTR_CUDA_API_VERSION
	.align		4
        /*0000*/ 	.byte	0x04, 0x37
        /*0002*/ 	.short	(.L_1129 - .L_1128)
.L_1128:
        /*0004*/ 	.word	0x00000082


	//----- nvinfo : EIATTR_KPARAM_INFO
	.align		4
.L_1129:
        /*0008*/ 	.byte	0x04, 0x17
        /*000a*/ 	.short	(.L_1131 - .L_1130)
.L_1130:
        /*000c*/ 	.word	0x00000000
        /*0010*/ 	.short	0x0000
        /*0012*/ 	.short	0x0000
        /*0014*/ 	.byte	0x00, 0xf0, 0xa1, 0x04


	//----- nvinfo : EIATTR_SPARSE_MMA_MASK
	.align		4
.L_1131:
        /*0018*/ 	.byte	0x03, 0x50
        /*001a*/ 	.short	0x0000


	//----- nvinfo : EIATTR_MAXREG_COUNT
	.align		4
        /*001c*/ 	.byte	0x03, 0x1b
        /*001e*/ 	.short	0x0040


	//----- nvinfo : EIATTR_NUM_BARRIERS
	.align		4
        /*0020*/ 	.byte	0x02, 0x4c
        /*0022*/ 	.byte	0x01
	.zero		1


	//----- nvinfo : EIATTR_MERCURY_ISA_VERSION
	.align		4
        /*0024*/ 	.byte	0x03, 0x5f
        /*0026*/ 	.short	0x0101


	//----- nvinfo : EIATTR_COOP_GROUP_MASK_REGIDS
	.align		4
        /*0028*/ 	.byte	0x04, 0x29
        /*002a*/ 	.short	(.L_1133 - .L_1132)


	//   ....[0]....
.L_1132:
        /*002c*/ 	.word	0xffffffff


	//   ....[1]....
        /*0030*/ 	.word	0xffffffff


	//   ....[2]....
        /*0034*/ 	.word	0xffffffff


	//   ....[3]....
        /*0038*/ 	.word	0xffffffff


	//   ....[4]....
        /*003c*/ 	.word	0xffffffff


	//   ....[5]....
        /*0040*/ 	.word	0xffffffff


	//   ....[6]....
        /*0044*/ 	.word	0xffffffff


	//   ....[7]....
        /*0048*/ 	.word	0xffffffff


	//   ....[8]....
        /*004c*/ 	.word	0xffffffff


	//   ....[9]....
        /*0050*/ 	.word	0xffffffff


	//   ....[10]....
        /*0054*/ 	.word	0xffffffff


	//   ....[11]....
        /*0058*/ 	.word	0xffffffff


	//   ....[12]....
        /*005c*/ 	.word	0xffffffff


	//   ....[13]....
        /*0060*/ 	.word	0xffffffff


	//   ....[14]....
        /*0064*/ 	.word	0xffffffff


	//   ....[15]....
        /*0068*/ 	.word	0xffffffff


	//   ....[16]....
        /*006c*/ 	.word	0xffffffff


	//   ....[17]....
        /*0070*/ 	.word	0xffffffff


	//   ....[18]....
        /*0074*/ 	.word	0xffffffff


	//   ....[19]....
        /*0078*/ 	.word	0xffffffff


	//----- nvinfo : EIATTR_COOP_GROUP_INSTR_OFFSETS
	.align		4
.L_1133:
        /*007c*/ 	.byte	0x04, 0x28
        /*007e*/ 	.short	(.L_1135 - .L_1134)


	//   ....[0]....
.L_1134:
        /*0080*/ 	.word	0x000013e0


	//   ....[1]....
        /*0084*/ 	.word	0x000013f0


	//   ....[2]....
        /*0088*/ 	.word	0x00001400


	//   ....[3]....
        /*008c*/ 	.word	0x00001410


	//   ....[4]....
        /*0090*/ 	.word	0x00001450


	//   ....[5]....
        /*0094*/ 	.word	0x00001470


	//   ....[6]....
        /*0098*/ 	.word	0x00001480


	//   ....[7]....
        /*009c*/ 	.word	0x00001490


	//   ....[8]....
        /*00a0*/ 	.word	0x000014d0


	//   ....[9]....
        /*00a4*/ 	.word	0x000014f0


	//   ....[10]....
        /*00a8*/ 	.word	0x00001500


	//   ....[11]....
        /*00ac*/ 	.word	0x00001510


	//   ....[12]....
        /*00b0*/ 	.word	0x00001540


	//   ....[13]....
        /*00b4*/ 	.word	0x00001560


	//   ....[14]....
        /*00b8*/ 	.word	0x00001580


	//   ....[15]....
        /*00bc*/ 	.word	0x00001590


	//   ....[16]....
        /*00c0*/ 	.word	0x000015c0


	//   ....[17]....
        /*00c4*/ 	.word	0x000015e0


	//   ....[18]....
        /*00c8*/ 	.word	0x00001600


	//   ....[19]....
        /*00cc*/ 	.word	0x00001610


	//----- nvinfo : EIATTR_VRC_CTA_INIT_COUNT
	.align		4
.L_1135:
        /*00d0*/ 	.byte	0x02, 0x4a
	.zero		1
	.zero		1


	//----- nvinfo : EIATTR_EXIT_INSTR_OFFSETS
	.align		4
        /*00d4*/ 	.byte	0x04, 0x1c
        /*00d6*/ 	.short	(.L_1137 - .L_1136)


	//   ....[0]....
.L_1136:
        /*00d8*/ 	.word	0x00000060


	//   ....[1]....
        /*00dc*/ 	.word	0x000016b0


	//   ....[2]....
        /*00e0*/ 	.word	0x00001840


	//----- nvinfo : EIATTR_MAX_THREADS
	.align		4
.L_1137:
        /*00e4*/ 	.byte	0x04, 0x05
        /*00e6*/ 	.short	(.L_1139 - .L_1138)
.L_1138:
        /*00e8*/ 	.word	0x00000400
        /*00ec*/ 	.word	0x00000001
        /*00f0*/ 	.word	0x00000001


	//----- nvinfo : EIATTR_CRS_STACK_SIZE
	.align		4
.L_1139:
        /*00f4*/ 	.byte	0x04, 0x1e
        /*00f6*/ 	.short	(.L_1141 - .L_1140)
.L_1140:
        /*00f8*/ 	.word	0x00000000


	//----- nvinfo : EIATTR_CBANK_PARAM_SIZE
	.align		4
.L_1141:
        /*00fc*/ 	.byte	0x03, 0x19
        /*00fe*/ 	.short	0x0128


	//----- nvinfo : EIATTR_PARAM_CBANK
	.align		4
        /*0100*/ 	.byte	0x04, 0x0a
        /*0102*/ 	.short	(.L_1143 - .L_1142)
	.align		4
.L_1142:
        /*0104*/ 	.word	index@(.nv.constant0._ZN10layer_norm40ln_parallel_residual_bwd_finalize_kernelINS_22Kernel_traits_finalizeILj7168E6__halfS2_S2_S2_fjLb0ELj1024ELj4ENS_18Kernel_traits_baseILj7168ES2_S2_S2_S2_fjLj1024EEEEELb1EEEvNS_9BwdParamsE)
        /*0108*/ 	.short	0x0380
        /*010a*/ 	.short	0x0128


	//----- nvinfo : EIATTR_SW_WAR
	.align		4
.L_1143:
        /*010c*/ 	.byte	0x04, 0x36
        /*010e*/ 	.short	(.L_1145 - .L_1144)
.L_1144:
        /*0110*/ 	.word	0x00000008
.L_1145:


//--------------------- .nv.info._ZN10layer_norm31ln_parallel_residual_bwd_kernelINS_13Kernel_traitsI6__halfS2_S2_S2_fjLj7168ELj1ELj1ELj8ELj8ENS_18Kernel_traits_baseILj7168ES2_S2_S2_S2_fjLj256EEEEELb1ELb1ELb1EEEvNS_9BwdParamsE --------------------------
	.section	.nv.info._ZN10layer_norm31ln_parallel_residual_bwd_kernelINS_13Kernel_traitsI6__halfS2_S2_S2_fjLj7168ELj1ELj1ELj8ELj8ENS_18Kernel_traits_baseILj7168ES2_S2_S2_S2_fjLj256EEEEELb1ELb1ELb1EEEvNS_9BwdParamsE,"",@"SHT_CUDA_INFO"
	.sectionflags	@""
	.align	4


	//----- nvinfo : EIATTR_CUDA_API_VERSION
	.align		4
        /*0000*/ 	.byte	0x04, 0x37
        /*0002*/ 	.short	(.L_1147 - .L_1146)
.L_1146:
        /*0004*/ 	.word	0x00000082


	//----- nvinfo : EIATTR_KPARAM_INFO
	.align		4
.L_1147:
        /*0008*/ 	.byte	0x04, 0x17
        /*000a*/ 	.short	(.L_1149 - .L_1148)
.L_1148:
        /*000c*/ 	.word	0x00000000
        /*0010*/ 	.short	0x0000
        /*0012*/ 	.short	0x0000
        /*0014*/ 	.byte	0x00, 0xf0, 0xa1, 0x04


	//----- nvinfo : EIATTR_SPARSE_MMA_MASK
	.align		4
.L_1149:
        /*0018*/ 	.byte	0x03, 0x50
        /*001a*/ 	.short	0x0000


	//----- nvinfo : EIATTR_MAXREG_COUNT
	.align		4
        /*001c*/ 	.byte	0x03, 0x1b
        /*001e*/ 	.short	0x00ff


	//----- nvinfo : EIATTR_NUM_BARRIERS
	.align		4
        /*0020*/ 	.byte	0x02, 0x4c
        /*0022*/ 	.byte	0x01
	.zero		1


	//----- nvinfo : EIATTR_MERCURY_ISA_VERSION
	.align		4
        /*0024*/ 	.byte	0x03, 0x5f
        /*0026*/ 	.short	0x0101


	//----- nvinfo : EIATTR_COOP_GROUP_MASK_REGIDS
	.align		4
        /*0028*/ 	.byte	0x04, 0x29
        /*002a*/ 	.short	(.L_1151 - .L_1150)


	//   ....[0]....
.L_1150:
        /*002c*/ 	.word	0xffffffff


	//   ....[1]....
        /*0030*/ 	.word	0xffffffff


	//   ....[2]....
        /*0034*/ 	.word	0xffffffff


	//   ....[3]....
        /*0038*/ 	.word	0xffffffff


	//   ....[4]....
        /*003c*/ 	.word	0xffffffff


	//   ....[5]....
        /*0040*/ 	.word	0xffffffff


	//   ....[6]....
        /*0044*/ 	.word	0xffffffff


	//   ....[7]....
        /*0048*/ 	.word	0xffffffff


	//   ....[8]....
        /*004c*/ 	.word	0xffffffff


	//   ....[9]....
        /*0050*/ 	.word	0xffffffff


	//----- nvinfo : EIATTR_COOP_GROUP_INSTR_OFFSETS
	.align		4
.L_1151:
        /*0054*/ 	.byte	0x04, 0x28
        /*0056*/ 	.short	(.L_1153 - .L_1152)


	//   ....[0]....
.L_1152:
        /*0058*/ 	.word	0x00001e50


	//   ....[1]....
        /*005c*/ 	.word	0x00001e60


	//   ....[2]....
        /*0060*/ 	.word	0x00001e90


	//   ....[3]....
        /*0064*/ 	.word	0x00001ea0


	//   ....[4]....
        /*0068*/ 	.word	0x00001ed0


	//   ....[5]....
        /*006c*/ 	.word	0x00001ee0


	//   ....[6]....
        /*0070*/ 	.word	0x00001f10


	//   ....[7]....
        /*0074*/ 	.word	0x00001f20


	//   ....[8]....
        /*0078*/ 	.word	0x00001f60


	//   ....[9]....
        /*007c*/ 	.word	0x00001f70


	//----- nvinfo : EIATTR_VRC_CTA_INIT_COUNT
	.align		4
.L_1153:
        /*0080*/ 	.byte	0x02, 0x4a
	.zero		1
	.zero		1


	//----- nvinfo : EIATTR_EXIT_INSTR_OFFSETS
	.align		4
        /*0084*/ 	.byte	0x04, 0x1c
        /*0086*/ 	.short	(.L_1155 - .L_1154)


	//   ....[0]....
.L_1154:
        /*0088*/ 	.word	0x0000d430


	//----- nvinfo : EIATTR_MAX_THREADS
	.align		4
.L_1155:
        /*008c*/ 	.byte	0x04, 0x05
        /*008e*/ 	.short	(.L_1157 - .L_1156)
.L_1156:
        /*0090*/ 	.word	0x00000100
        /*0094*/ 	.word	0x00000001
        /*0098*/ 	.word	0x00000001


	//----- nvinfo : EIATTR_CRS_STACK_SIZE
	.align		4
.L_1157:
        /*009c*/ 	.byte	0x04, 0x1e
        /*009e*/ 	.short	(.L_1159 - .L_1158)
.L_1158:
        /*00a0*/ 	.word	0x00000000


	//----- nvinfo : EIATTR_CBANK_PARAM_SIZE
	.align		4
.L_1159:
        /*00a4*/ 	.byte	0x03, 0x19
        /*00a6*/ 	.short	0x0128


	//----- nvinfo : EIATTR_PARAM_CBANK
	.align		4
        /*00a8*/ 	.byte	0x04, 0x0a
        /*00aa*/ 	.short	(.L_1161 - .L_1160)
	.align		4
.L_1160:
        /*00ac*/ 	.word	index@(.nv.constant0._ZN10layer_norm31ln_parallel_residual_bwd_kernelINS_13Kernel_traitsI6__halfS2_S2_S2_fjLj7168ELj1ELj1ELj8ELj8ENS_18Kernel_traits_baseILj7168ES2_S2_S2_S2_fjLj256EEEEELb1ELb1ELb1EEEvNS_9BwdParamsE)
        /*00b0*/ 	.short	0x0380
        /*00b2*/ 	.short	0x0128


	//----- nvinfo : EIATTR_SW_WAR
	.align		4
.L_1161:
        /*00b4*/ 	.byte	0x04, 0x36
        /*00b6*/ 	.short	(.L_1163 - .L_1162)
.L_1162:
        /*00b8*/ 	.word	0x00000008
.L_1163:


//--------------------- .nv.info._ZN10layer_norm31ln_parallel_residual_bwd_kernelINS_13Kernel_traitsIf13__nv_bfloat16S2_S2_fjLj7168ELj1ELj1ELj8ELj8ENS_18Kernel_traits_baseILj7168EfS2_S2_S2_fjLj256EEEEELb0ELb0ELb0EEEvNS_9BwdParamsE --------------------------
	.section	.nv.info._ZN10layer_norm31ln_parallel_residual_bwd_kernelINS_13Kernel_traitsIf13__nv_bfloat16S2_S2_fjLj7168ELj1ELj1ELj8ELj8ENS_18Kernel_traits_baseILj7168EfS2_S2_S2_fjLj256EEEEELb0ELb0ELb0EEEvNS_9BwdParamsE,"",@"SHT_CUDA_INFO"
	.sectionflags	@""
	.align	4


	//----- nvinfo : EIATTR_CUDA_API_VERSION
	.align		4
        /*0000*/ 	.byte	0x04, 0x37
        /*0002*/ 	.short	(.L_1165 - .L_1164)
.L_1164:
        /*0004*/ 	.word	0x00000082


	//----- nvinfo : EIATTR_KPARAM_INFO
	.align		4
.L_1165:
        /*0008*/ 	.byte	0x04, 0x17
        /*000a*/ 	.short	(.L_1167 - .L_1166)
.L_1166:
        /*000c*/ 	.word	0x00000000
        /*0010*/ 	.short	0x0000
        /*0012*/ 	.short	0x0000
        /*0014*/ 	.byte	0x00, 0xf0, 0xa1, 0x04


	//----- nvinfo : EIATTR_SPARSE_MMA_MASK
	.align		4
.L_1167:
        /*0018*/ 	.byte	0x03, 0x50
        /*001a*/ 	.short	0x0000


	//----- nvinfo : EIATTR_MAXREG_COUNT
	.align		4
        /*001c*/ 	.byte	0x03, 0x1b
        /*001e*/ 	.short	0x00ff


	//----- nvinfo : EIATTR_NUM_BARRIERS
	.align		4
        /*0020*/ 	.byte	0x02, 0x4c
        /*0022*/ 	.byte	0x01
	.zero		1


	//----- nvinfo : EIATTR_ANNOTATIONS
	.align		4
        /*0024*/ 	.byte	0x04, 0x55
        /*0026*/ 	.short	(.L_1169 - .L_1168)


	//   ....[0]....
.L_1168:
        /* <DEDUP_REMOVED lines=9> */


	//----- nvinfo : EIATTR_MERCURY_ISA_VERSION
	.align		4
.L_1169:
        /*00a8*/ 	.byte	0x03, 0x5f
        /*00aa*/ 	.short	0x0101


	//----- nvinfo : EIATTR_COOP_GROUP_MASK_REGIDS
	.align		4
        /*00ac*/ 	.byte	0x04, 0x29
        /*00ae*/ 	.short	(.L_1171 - .L_1170)


	//   ....[0]....
.L_1170:
        /*00b0*/ 	.word	0xffffffff


	//   ....[1]....
        /*00b4*/ 	.word	0xffffffff


	//   ....[2]....
        /*00b8*/ 	.word	0xffffffff


	//   ....[3]....
        /*00bc*/ 	.word	0xffffffff


	//   ....[4]....
        /*00c0*/ 	.word	0xffffffff


	//   ....[5]....
        /*00c4*/ 	.word	0xffffffff


	//   ....[6]....
        /*00c8*/ 	.word	0xffffffff


	//   ....[7]....
        /*00cc*/ 	.word	0xffffffff


	//   ....[8]....
        /*00d0*/ 	.word	0xffffffff


	//   ....[9]....
        /*00d4*/ 	.word	0xffffffff


	//----- nvinfo : EIATTR_COOP_GROUP_INSTR_OFFSETS
	.align		4
.L_1171:
        /*00d8*/ 	.byte	0x04, 0x28
        /*00da*/ 	.short	(.L_1173 - .L_1172)


	//   ....[0]....
.L_1172:
        /*00dc*/ 	.word	0x000031a0


	//   ....[1]....
        /*00e0*/ 	.word	0x000031c0


	//   ....[2]....
        /*00e4*/ 	.word	0x00003200


	//   ....[3]....
        /*00e8*/ 	.word	0x00003210


	//   ....[4]....
        /*00ec*/ 	.word	0x00003250


	//   ....[5]....
        /*00f0*/ 	.word	0x00003260


	//   ....[6]....
        /*00f4*/ 	.word	0x00003290


	//   ....[7]....
        /*00f8*/ 	.word	0x000032a0


	//   ....[8]....
        /*00fc*/ 	.word	0x000032d0


	//   ....[9]....
        /*0100*/ 	.word	0x000032f0


	//----- nvinfo : EIATTR_VRC_CTA_INIT_COUNT
	.align		4
.L_1173:
        /*0104*/ 	.byte	0x02, 0x4a
	.zero		1
	.zero		1


	//----- nvinfo : EIATTR_EXIT_INSTR_OFFSETS
	.align		4
        /*0108*/ 	.byte	0x04, 0x1c
        /*010a*/ 	.short	(.L_1175 - .L_1174)


	//   ....[0]....
.L_1174:
        /*010c*/ 	.word	0x0000bd50


	//   ....[1]....
        /*0110*/ 	.word	0x0000be20


	//----- nvinfo : EIATTR_MAX_THREADS
	.align		4
.L_1175:
        /*0114*/ 	.byte	0x04, 0x05
        /*0116*/ 	.short	(.L_1177 - .L_1176)
.L_1176:
        /*0118*/ 	.word	0x00000100
        /*011c*/ 	.word	0x00000001
        /*0120*/ 	.word	0x00000001


	//----- nvinfo : EIATTR_CRS_STACK_SIZE
	.align		4
.L_1177:
        /*0124*/ 	.byte	0x04, 0x1e
        /*0126*/ 	.short	(.L_1179 - .L_1178)
.L_1178:
        /*0128*/ 	.word	0x00000000


	//----- nvinfo : EIATTR_CBANK_PARAM_SIZE
	.align		4
.L_1179:
        /*012c*/ 	.byte	0x03, 0x19
        /*012e*/ 	.short	0x0128


	//----- nvinfo : EIATTR_PARAM_CBANK
	.align		4
        /*0130*/ 	.byte	0x04, 0x0a
        /*0132*/ 	.short	(.L_1181 - .L_1180)
	.align		4
.L_1180:
        /*0134*/ 	.word	index@(.nv.constant0._ZN10layer_norm31ln_parallel_residual_bwd_kernelINS_13Kernel_traitsIf13__nv_bfloat16S2_S2_fjLj7168ELj1ELj1ELj8ELj8ENS_18Kernel_traits_baseILj7168EfS2_S2_S2_fjLj256EEEEELb0ELb0ELb0EEEvNS_9BwdParamsE)
        /*0138*/ 	.short	0x0380
        /*013a*/ 	.short	0x0128


	//----- nvinfo : EIATTR_SW_WAR
	.align		4
.L_1181:
        /*013c*/ 	.byte	0x04, 0x36
        /*013e*/ 	.short	(.L_1183 - .L_1182)
.L_1182:
        /*0140*/ 	.word	0x00000008
.L_1183:


//--------------------- .nv.info._ZN10layer_norm31ln_parallel_residual_bwd_kernelINS_13Kernel_traitsIf13__nv_bfloat16S2_S2_fjLj7168ELj1ELj1ELj8ELj8ENS_18Kernel_traits_baseILj7168EfS2_S2_S2_fjLj256EEEEELb0ELb0ELb1EEEvNS_9BwdParamsE --------------------------
	.section	.nv.info._ZN10layer_norm31ln_parallel_residual_bwd_kernelINS_13Kernel_traitsIf13__nv_bfloat16S2_S2_fjLj7168ELj1ELj1ELj8ELj8ENS_18Kernel_traits_baseILj7168EfS2_S2_S2_fjLj256EEEEELb0ELb0ELb1EEEvNS_9BwdParamsE,"",@"SHT_CUDA_INFO"
	.sectionflags	@""
	.align	4


	//----- nvinfo : EIATTR_CUDA_API_VERSION
	.align		4
        /*0000*/ 	.byte	0x04, 0x37
        /*0002*/ 	.short	(.L_1185 - .L_1184)
.L_1184:
        /*0004*/ 	.word	0x00000082


	//----- nvinfo : EIATTR_KPARAM_INFO
	.align		4
.L_1185:
        /*0008*/ 	.byte	0x04, 0x17
        /*000a*/ 	.short	(.L_1187 - .L_1186)
.L_1186:
        /*000c*/ 	.word	0x00000000
        /*0010*/ 	.short	0x0000
        /*0012*/ 	.short	0x0000
        /*0014*/ 	.byte	0x00, 0xf0, 0xa1, 0x04


	//----- nvinfo : EIATTR_SPARSE_MMA_MASK
	.align		4
.L_1187:
        /*0018*/ 	.byte	0x03, 0x50
        /*001a*/ 	.short	0x0000


	//----- nvinfo : EIATTR_MAXREG_COUNT
	.align		4
        /*001c*/ 	.byte	0x03, 0x1b
        /*001e*/ 	.short	0x00ff


	//----- nvinfo : EIATTR_NUM_BARRIERS
	.align		4
        /*0020*/ 	.byte	0x02, 0x4c
        /*0022*/ 	.byte	0x01
	.zero		1


	//----- nvinfo : EIATTR_ANNOTATIONS
	.align		4
        /*0024*/ 	.byte	0x04, 0x55
        /*0026*/ 	.short	(.L_1189 - .L_1188)


	//   ....[0]....
.L_1188:
        /* <DEDUP_REMOVED lines=12> */


	//----- nvinfo : EIATTR_MERCURY_ISA_VERSION
	.align		4
.L_1189:
        /*00d8*/ 	.byte	0x03, 0x5f
        /*00da*/ 	.short	0x0101


	//----- nvinfo : EIATTR_COOP_GROUP_MASK_REGIDS
	.align		4
        /*00dc*/ 	.byte	0x04, 0x29
        /*00de*/ 	.short	(.L_1191 - .L_1190)


	//   ....[0]....
.L_1190:
        /*00e0*/ 	.word	0xffffffff


	//   ....[1]....
        /*00e4*/ 	.word	0xffffffff


	//   ....[2]....
        /*00e8*/ 	.word	0xffffffff


	//   ....[3]....
        /*00ec*/ 	.word	0xffffffff


	//   ....[4]....
        /*00f0*/ 	.word	0xffffffff


	//   ....[5]....
        /*00f4*/ 	.word	0xffffffff


	//   ....[6]....
        /*00f8*/ 	.word	0xffffffff


	//   ....[7]....
        /*00fc*/ 	.word	0xffffffff


	//   ....[8]....
        /*0100*/ 	.word	0xffffffff


	//   ....[9]....
        /*0104*/ 	.word	0xffffffff


	//----- nvinfo : EIATTR_COOP_GROUP_INSTR_OFFSETS
	.align		4
.L_1191:
        /*0108*/ 	.byte	0x04, 0x28
        /*010a*/ 	.short	(.L_1193 - .L_1192)


	//   ....[0]....
.L_1192:
        /*010c*/ 	.word	0x000029d0


	//   ....[1]....
        /*0110*/ 	.word	0x00002a00


	//   ....[2]....
        /*0114*/ 	.word	0x00002a20


	//   ....[3]....
        /*0118*/ 	.word	0x00002a40


	//   ....[4]....
        /*011c*/ 	.word	0x00002a60


	//   ....[5]....
        /*0120*/ 	.word	0x00002a80


	//   ....[6]....
        /*0124*/ 	.word	0x00002aa0


	//   ....[7]....
        /*0128*/ 	.word	0x00002ad0


	//   ....[8]....
        /*012c*/ 	.word	0x00002b00


	//   ....[9]....
        /*0130*/ 	.word	0x00002b40


	//----- nvinfo : EIATTR_VRC_CTA_INIT_COUNT
	.align		4
.L_1193:
        /*0134*/ 	.byte	0x02, 0x4a
	.zero		1
	.zero		1


	//----- nvinfo : EIATTR_EXIT_INSTR_OFFSETS
	.align		4
        /*0138*/ 	.byte	0x04, 0x1c
        /*013a*/ 	.short	(.L_1195 - .L_1194)


	//   ....[0]....
.L_1194:
        /*013c*/ 	.word	0x0000a8a0


	//----- nvinfo : EIATTR_MAX_THREADS
	.align		4
.L_1195:
        /*0140*/ 	.byte	0x04, 0x05
        /*0142*/ 	.short	(.L_1197 - .L_1196)
.L_1196:
        /*0144*/ 	.word	0x00000100
        /*0148*/ 	.word	0x00000001
        /*014c*/ 	.word	0x00000001


	//----- nvinfo : EIATTR_CRS_STACK_SIZE
	.align		4
.L_1197:
        /*0150*/ 	.byte	0x04, 0x1e
        /*0152*/ 	.short	(.L_1199 - .L_1198)
.L_1198:
        /*0154*/ 	.word	0x00000000


	//----- nvinfo : EIATTR_CBANK_PARAM_SIZE
	.align		4
.L_1199:
        /*0158*/ 	.byte	0x03, 0x19
        /*015a*/ 	.short	0x0128


	//----- nvinfo : EIATTR_PARAM_CBANK
	.align		4
        /*015c*/ 	.byte	0x04, 0x0a
        /*015e*/ 	.short	(.L_1201 - .L_1200)
	.align		4
.L_1200:
        /*0160*/ 	.word	index@(.nv.constant0._ZN10layer_norm31ln_parallel_residual_bwd_kernelINS_13Kernel_traitsIf13__nv_bfloat16S2_S2_fjLj7168ELj1ELj1ELj8ELj8ENS_18Kernel_traits_baseILj7168EfS2_S2_S2_fjLj256EEEEELb0ELb0ELb1EEEvNS_9BwdParamsE)
        /*0164*/ 	.short	0x0380
        /*0166*/ 	.short	0x0128


	//----- nvinfo : EIATTR_SW_WAR
	.align		4
.L_1201:
        /*0168*/ 	.byte	0x04, 0x36
        /*016a*/ 	.short	(.L_1203 - .L_1202)
.L_1202:
        /*016c*/ 	.word	0x00000008
.L_1203:


//--------------------- .nv.info._ZN10layer_norm31ln_parallel_residual_bwd_kernelINS_13Kernel_traitsIf13__nv_bfloat16S2_S2_fjLj7168ELj1ELj1ELj8ELj8ENS_18Kernel_traits_baseILj7168EfS2_S2_S2_fjLj256EEEEELb0ELb1ELb0EEEvNS_9BwdParamsE --------------------------
	.section	.nv.info._ZN10layer_norm31ln_parallel_residual_bwd_kernelINS_13Kernel_traitsIf13__nv_bfloat16S2_S2_fjLj7168ELj1ELj1ELj8ELj8ENS_18Kernel_traits_baseILj7168EfS2_S2_S2_fjLj256EEEEELb0ELb1ELb0EEEvNS_9BwdParamsE,"",@"SHT_CUDA_INFO"
	.sectionflags	@""
	.align	4


	//----- nvinfo : EIATTR_CUDA_API_VERSION
	.align		4
        /*0000*/ 	.byte	0x04, 0x37
        /*0002*/ 	.short	(.L_1205 - .L_1204)
.L_1204:
        /*0004*/ 	.word	0x00000082


	//----- nvinfo : EIATTR_KPARAM_INFO
	.align		4
.L_1205:
        /*0008*/ 	.byte	0x04, 0x17
        /*000a*/ 	.short	(.L_1207 - .L_1206)
.L_1206:
        /*000c*/ 	.word	0x00000000
        /*0010*/ 	.short	0x0000
        /*0012*/ 	.short	0x0000
        /*0014*/ 	.byte	0x00, 0xf0, 0xa1, 0x04


	//----- nvinfo : EIATTR_SPARSE_MMA_MASK
	.align		4
.L_1207:
        /*0018*/ 	.byte	0x03, 0x50
        /*001a*/ 	.short	0x0000


	//----- nvinfo : EIATTR_MAXREG_COUNT
	.align		4
        /*001c*/ 	.byte	0x03, 0x1b
        /*001e*/ 	.short	0x00ff


	//----- nvinfo : EIATTR_NUM_BARRIERS
	.align		4
        /*0020*/ 	.byte	0x02, 0x4c
        /*0022*/ 	.byte	0x01
	.zero		1


	//----- nvinfo : EIATTR_MERCURY_ISA_VERSION
	.align		4
        /*0024*/ 	.byte	0x03, 0x5f
        /*0026*/ 	.short	0x0101


	//----- nvinfo : EIATTR_COOP_GROUP_MASK_REGIDS
	.align		4
        /*0028*/ 	.byte	0x04, 0x29
        /*002a*/ 	.short	(.L_1209 - .L_1208)


	//   ....[0]....
.L_1208:
        /*002c*/ 	.word	0xffffffff


	//   ....[1]....
        /*0030*/ 	.word	0xffffffff


	//   ....[2]....
        /*0034*/ 	.word	0xffffffff


	//   ....[3]....
        /*0038*/ 	.word	0xffffffff


	//   ....[4]....
        /*003c*/ 	.word	0xffffffff


	//   ....[5]....
        /*0040*/ 	.word	0xffffffff


	//   ....[6]....
        /*0044*/ 	.word	0xffffffff


	//   ....[7]....
        /*0048*/ 	.word	0xffffffff


	//   ....[8]....
        /*004c*/ 	.word	0xffffffff


	//   ....[9]....
        /*0050*/ 	.word	0xffffffff


	//----- nvinfo : EIATTR_COOP_GROUP_INSTR_OFFSETS
	.align		4
.L_1209:
        /*0054*/ 	.byte	0x04, 0x28
        /*0056*/ 	.short	(.L_1211 - .L_1210)


	//   ....[0]....
.L_1210:
        /*0058*/ 	.word	0x00002180


	//   ....[1]....
        /*005c*/ 	.word	0x000021a0


	//   ....[2]....
        /*0060*/ 	.word	0x000021d0


	//   ....[3]....
        /*0064*/ 	.word	0x000021e0


	//   ....[4]....
        /*0068*/ 	.word	0x00002220


	//   ....[5]....
        /*006c*/ 	.word	0x00002230


	//   ....[6]....
        /*0070*/ 	.word	0x00002270


	//   ....[7]....
        /*0074*/ 	.word	0x00002280


	//   ....[8]....
        /*0078*/ 	.word	0x000022b0


	//   ....[9]....
        /*007c*/ 	.word	0x000022c0


	//----- nvinfo : EIATTR_VRC_CTA_INIT_COUNT
	.align		4
.L_1211:
        /*0080*/ 	.byte	0x02, 0x4a
	.zero		1
	.zero		1


	//----- nvinfo : EIATTR_EXIT_INSTR_OFFSETS
	.align		4
        /*0084*/ 	.byte	0x04, 0x1c
        /*0086*/ 	.short	(.L_1213 - .L_1212)


	//   ....[0]....
.L_1212:
        /*0088*/ 	.word	0x00009c90


	//   ....[1]....
        /*008c*/ 	.word	0x00009d10


	//----- nvinfo : EIATTR_MAX_THREADS
	.align		4
.L_1213:
        /*0090*/ 	.byte	0x04, 0x05
        /*0092*/ 	.short	(.L_1215 - .L_1214)
.L_1214:
        /*0094*/ 	.word	0x00000100
        /*0098*/ 	.word	0x00000001
        /*009c*/ 	.word	0x00000001


	//----- nvinfo : EIATTR_CRS_STACK_SIZE
	.align		4
.L_1215:
        /*00a0*/ 	.byte	0x04, 0x1e
        /*00a2*/ 	.short	(.L_1217 - .L_1216)
.L_1216:
        /*00a4*/ 	.word	0x00000000


	//----- nvinfo : EIATTR_CBANK_PARAM_SIZE
	.align		4
.L_1217:
        /*00a8*/ 	.byte	0x03, 0x19
        /*00aa*/ 	.short	0x0128


	//----- nvinfo : EIATTR_PARAM_CBANK
	.align		4
        /*00ac*/ 	.byte	0x04, 0x0a
        /*00ae*/ 	.short	(.L_1219 - .L_1218)
	.align		4
.L_1218:
        /*00b0*/ 	.word	index@(.nv.constant0._ZN10layer_norm31ln_parallel_residual_bwd_kernelINS_13Kernel_traitsIf13__nv_bfloat16S2_S2_fjLj7168ELj1ELj1ELj8ELj8ENS_18Kernel_traits_baseILj7168EfS2_S2_S2_fjLj256EEEEELb0ELb1ELb0EEEvNS_9BwdParamsE)
        /*00b4*/ 	.short	0x0380
        /*00b6*/ 	.short	0x0128


	//----- nvinfo : EIATTR_SW_WAR
	.align		4
.L_1219:
        /*00b8*/ 	.byte	0x04, 0x36
        /*00ba*/ 	.short	(.L_1221 - .L_1220)
.L_1220:
        /*00bc*/ 	.word	0x00000008
.L_1221:


//--------------------- .nv.info._ZN10layer_norm31ln_parallel_residual_bwd_kernelINS_13Kernel_traitsIf13__nv_bfloat16S2_S2_fjLj7168ELj1ELj1ELj8ELj8ENS_18Kernel_traits_baseILj7168EfS2_S2_S2_fjLj256EEEEELb0ELb1ELb1EEEvNS_9BwdParamsE --------------------------
	.section	.nv.info._ZN10layer_norm31ln_parallel_residual_bwd_kernelINS_13Kernel_traitsIf13__nv_bfloat16S2_S2_fjLj7168ELj1ELj1ELj8ELj8ENS_18Kernel_traits_baseILj7168EfS2_S2_S2_fjLj256EEEEELb0ELb1ELb1EEEvNS_9BwdParamsE,"",@"SHT_CUDA_INFO"
	.sectionflags	@""
	.align	4


	//----- nvinfo : EIATTR_CUDA_API_VERSION
	.align		4
        /*0000*/ 	.byte	0x04, 0x37
        /*0002*/ 	.short	(.L_1223 - .L_1222)
.L_1222:
        /*0004*/ 	.word	0x00000082


	//----- nvinfo : EIATTR_KPARAM_INFO
	.align		4
.L_1223:
        /*0008*/ 	.byte	0x04, 0x17
        /*000a*/ 	.short	(.L_1225 - .L_1224)
.L_1224:
        /*000c*/ 	.word	0x00000000
        /*0010*/ 	.short	0x0000
        /*0012*/ 	.short	0x0000
        /*0014*/ 	.byte	0x00, 0xf0, 0xa1, 0x04


	//----- nvinfo : EIATTR_SPARSE_MMA_MASK
	.align		4
.L_1225:
        /*0018*/ 	.byte	0x03, 0x50
        /*001a*/ 	.short	0x0000


	//----- nvinfo : EIATTR_MAXREG_COUNT
	.align		4
        /*001c*/ 	.byte	0x03, 0x1b
        /*001e*/ 	.short	0x00ff


	//----- nvinfo : EIATTR_NUM_BARRIERS
	.align		4
        /*0020*/ 	.byte	0x02, 0x4c
        /*0022*/ 	.byte	0x01
	.zero		1


	//----- nvinfo : EIATTR_MERCURY_ISA_VERSION
	.align		4
        /*0024*/ 	.byte	0x03, 0x5f
        /*0026*/ 	.short	0x0101


	//----- nvinfo : EIATTR_COOP_GROUP_MASK_REGIDS
	.align		4
        /*0028*/ 	.byte	0x04, 0x29
        /*002a*/ 	.short	(.L_1227 - .L_1226)


	//   ....[0]....
.L_1226:
        /*002c*/ 	.word	0xffffffff


	//   ....[1]....
        /*0030*/ 	.word	0xffffffff


	//   ....[2]....
        /*0034*/ 	.word	0xffffffff


	//   ....[3]....
        /*0038*/ 	.word	0xffffffff


	//   ....[4]....
        /*003c*/ 	.word	0xffffffff


	//   ....[5]....
        /*0040*/ 	.word	0xffffffff


	//   ....[6]....
        /*0044*/ 	.word	0xffffffff


	//   ....[7]....
        /*0048*/ 	.word	0xffffffff


	//   ....[8]....
        /*004c*/ 	.word	0xffffffff


	//   ....[9]....
        /*0050*/ 	.word	0xffffffff


	//----- nvinfo : EIATTR_COOP_GROUP_INSTR_OFFSETS
	.align		4
.L_1227:
        /*0054*/ 	.byte	0x04, 0x28
        /*0056*/ 	.short	(.L_1229 - .L_1228)


	//   ....[0]....
.L_1228:
        /*0058*/ 	.word	0x00002b10


	//   ....[1]....
        /*005c*/ 	.word	0x00002b40


	//   ....[2]....
        /*0060*/ 	.word	0x00002b70


	//   ....[3]....
        /*0064*/ 	.word	0x00002b80


	//   ....[4]....
        /*0068*/ 	.word	0x00002bb0


	//   ....[5]....
        /*006c*/ 	.word	0x00002bc0


	//   ....[6]....
        /*0070*/ 	.word	0x00002bf0


	//   ....[7]....
        /*0074*/ 	.word	0x00002c00


	//   ....[8]....
        /*0078*/ 	.word	0x00002c30


	//   ....[9]....
        /*007c*/ 	.word	0x00002c40


	//----- nvinfo : EIATTR_VRC_CTA_INIT_COUNT
	.align		4
.L_1229:
        /*0080*/ 	.byte	0x02, 0x4a
	.zero		1
	.zero		1


	//----- nvinfo : EIATTR_EXIT_INSTR_OFFSETS
	.align		4
        /*0084*/ 	.byte	0x04, 0x1c
        /*0086*/ 	.short	(.L_1231 - .L_1230)


	//   ....[0]....
.L_1230:
        /*0088*/ 	.word	0x0000a390


	//----- nvinfo : EIATTR_MAX_THREADS
	.align		4
.L_1231:
        /*008c*/ 	.byte	0x04, 0x05
        /*008e*/ 	.short	(.L_1233 - .L_1232)
.L_1232:
        /*0090*/ 	.word	0x00000100
        /*0094*/ 	.word	0x00000001
        /*0098*/ 	.word	0x00000001


	//----- nvinfo : EIATTR_CRS_STACK_SIZE
	.align		4
.L_1233:
        /*009c*/ 	.byte	0x04, 0x1e
        /*009e*/ 	.short	(.L_1235 - .L_1234)
.L_1234:
        /*00a0*/ 	.word	0x00000000


	//----- nvinfo : EIATTR_CBANK_PARAM_SIZE
	.align		4
.L_1235:
        /*00a4*/ 	.byte	0x03, 0x19
        /*00a6*/ 	.short	0x0128


	//----- nvinfo : EIATTR_PARAM_CBANK
	.align		4
        /*00a8*/ 	.byte	0x04, 0x0a
        /*00aa*/ 	.short	(.L_1237 - .L_1236)
	.align		4
.L_1236:
        /*00ac*/ 	.word	index@(.nv.constant0._ZN10layer_norm31ln_parallel_residual_bwd_kernelINS_13Kernel_traitsIf13__nv_bfloat16S2_S2_fjLj7168ELj1ELj1ELj8ELj8ENS_18Kernel_traits_baseILj7168EfS2_S2_S2_fjLj256EEEEELb0ELb1ELb1EEEvNS_9BwdParamsE)
        /*00b0*/ 	.short	0x0380
        /*00b2*/ 	.short	0x0128


	//----- nvinfo : EIATTR_SW_WAR
	.align		4
.L_1237:
        /*00b4*/ 	.byte	0x04, 0x36
        /*00b6*/ 	.short	(.L_1239 - .L_1238)
.L_1238:
        /*00b8*/ 	.word	0x00000008
.L_1239:


//--------------------- .nv.info._ZN10layer_norm31ln_parallel_residual_bwd_kernelINS_13Kernel_traitsIf13__nv_bfloat16S2_S2_fjLj7168ELj1ELj1ELj8ELj8ENS_18Kernel_traits_baseILj7168EfS2_S2_S2_fjLj256EEEEELb1ELb0ELb0EEEvNS_9BwdParamsE --------------------------
	.section	.nv.info._ZN10layer_norm31ln_parallel_residual_bwd_kernelINS_13Kernel_traitsIf13__nv_bfloat16S2_S2_fjLj7168ELj1ELj1ELj8ELj8ENS_18Kernel_traits_baseILj7168EfS2_S2_S2_fjLj256EEEEELb1ELb0ELb0EEEvNS_9BwdParamsE,"",@"SHT_CUDA_INFO"
	.sectionflags	@""
	.align	4


	//----- nvinfo : EIATTR_CUDA_API_VERSION
	.align		4
        /*0000*/ 	.byte	0x04, 0x37
        /*0002*/ 	.short	(.L_1241 - .L_1240)
.L_1240:
        /*0004*/ 	.word	0x00000082


	//----- nvinfo : EIATTR_KPARAM_INFO
	.align		4
.L_1241:
        /*0008*/ 	.byte	0x04, 0x17
        /*000a*/ 	.short	(.L_1243 - .L_1242)
.L_1242:
        /*000c*/ 	.word	0x00000000
        /*0010*/ 	.short	0x0000
        /*0012*/ 	.short	0x0000
        /*0014*/ 	.byte	0x00, 0xf0, 0xa1, 0x04


	//----- nvinfo : EIATTR_SPARSE_MMA_MASK
	.align		4
.L_1243:
        /*0018*/ 	.byte	0x03, 0x50
        /*001a*/ 	.short	0x0000


	//----- nvinfo : EIATTR_MAXREG_COUNT
	.align		4
        /*001c*/ 	.byte	0x03, 0x1b
        /*001e*/ 	.short	0x00ff


	//----- nvinfo : EIATTR_NUM_BARRIERS
	.align		4
        /*0020*/ 	.byte	0x02, 0x4c
        /*0022*/ 	.byte	0x01
	.zero		1


	//----- nvinfo : EIATTR_ANNOTATIONS
	.align		4
        /*0024*/ 	.byte	0x04, 0x55
        /*0026*/ 	.short	(.L_1245 - .L_1244)


	//   ....[0]....
.L_1244:
        /* <DEDUP_REMOVED lines=26> */


	//----- nvinfo : EIATTR_MERCURY_ISA_VERSION
	.align		4
.L_1245:
        /*01b8*/ 	.byte	0x03, 0x5f
        /*01ba*/ 	.short	0x0101


	//----- nvinfo : EIATTR_COOP_GROUP_MASK_REGIDS
	.align		4
        /*01bc*/ 	.byte	0x04, 0x29
        /*01be*/ 	.short	(.L_1247 - .L_1246)


	//   ....[0]....
.L_1246:
        /*01c0*/ 	.word	0xffffffff


	//   ....[1]....
        /*01c4*/ 	.word	0xffffffff


	//   ....[2]....
        /*01c8*/ 	.word	0xffffffff


	//   ....[3]....
        /*01cc*/ 	.word	0xffffffff


	//   ....[4]....
        /*01d0*/ 	.word	0xffffffff


	//   ....[5]....
        /*01d4*/ 	.word	0xffffffff


	//   ....[6]....
        /*01d8*/ 	.word	0xffffffff


	//   ....[7]....
        /*01dc*/ 	.word	0xffffffff


	//   ....[8]....
        /*01e0*/ 	.word	0xffffffff


	//   ....[9]....
        /*01e4*/ 	.word	0xffffffff


	//----- nvinfo : EIATTR_COOP_GROUP_INSTR_OFFSETS
	.align		4
.L_1247:
        /*01e8*/ 	.byte	0x04, 0x28
        /*01ea*/ 	.short	(.L_1249 - .L_1248)


	//   ....[0]....
.L_1248:
        /*01ec*/ 	.word	0x00003880


	//   ....[1]....
        /*01f0*/ 	.word	0x000038a0


	//   ....[2]....
        /*01f4*/ 	.word	0x000038e0


	//   ....[3]....
        /*01f8*/ 	.word	0x000038f0


	//   ....[4]....
        /*01fc*/ 	.word	0x00003930


	//   ....[5]....
        /*0200*/ 	.word	0x00003940


	//   ....[6]....
        /*0204*/ 	.word	0x00003970


	//   ....[7]....
        /*0208*/ 	.word	0x00003980


	//   ....[8]....
        /*020c*/ 	.word	0x000039b0


	//   ....[9]....
        /*0210*/ 	.word	0x000039d0


	//----- nvinfo : EIATTR_VRC_CTA_INIT_COUNT
	.align		4
.L_1249:
        /*0214*/ 	.byte	0x02, 0x4a
	.zero		1
	.zero		1


	//----- nvinfo : EIATTR_EXIT_INSTR_OFFSETS
	.align		4
        /*0218*/ 	.byte	0x04, 0x1c
        /*021a*/ 	.short	(.L_1251 - .L_1250)


	//   ....[0]....
.L_1250:
        /*021c*/ 	.word	0x0000fb50


	//   ....[1]....
        /*0220*/ 	.word	0x0000fc20


	//----- nvinfo : EIATTR_MAX_THREADS
	.align		4
.L_1251:
        /*0224*/ 	.byte	0x04, 0x05
        /*0226*/ 	.short	(.L_1253 - .L_1252)
.L_1252:
        /*0228*/ 	.word	0x00000100
        /*022c*/ 	.word	0x00000001
        /*0230*/ 	.word	0x00000001


	//----- nvinfo : EIATTR_CRS_STACK_SIZE
	.align		4
.L_1253:
        /*0234*/ 	.byte	0x04, 0x1e
        /*0236*/ 	.short	(.L_1255 - .L_1254)
.L_1254:
        /*0238*/ 	.word	0x00000000


	//----- nvinfo : EIATTR_CBANK_PARAM_SIZE
	.align		4
.L_1255:
        /*023c*/ 	.byte	0x03, 0x19
        /*023e*/ 	.short	0x0128


	//----- nvinfo : EIATTR_PARAM_CBANK
	.align		4
        /*0240*/ 	.byte	0x04, 0x0a
        /*0242*/ 	.short	(.L_1257 - .L_1256)
	.align		4
.L_1256:
        /*0244*/ 	.word	index@(.nv.constant0._ZN10layer_norm31ln_parallel_residual_bwd_kernelINS_13Kernel_traitsIf13__nv_bfloat16S2_S2_fjLj7168ELj1ELj1ELj8ELj8ENS_18Kernel_traits_baseILj7168EfS2_S2_S2_fjLj256EEEEELb1ELb0ELb0EEEvNS_9BwdParamsE)
        /*0248*/ 	.short	0x0380
        /*024a*/ 	.short	0x0128


	//----- nvinfo : EIATTR_SW_WAR
	.align		4
.L_1257:
        /*024c*/ 	.byte	0x04, 0x36
        /*024e*/ 	.short	(.L_1259 - .L_1258)
.L_1258:
        /*0250*/ 	.word	0x00000008
.L_1259:


//--------------------- .nv.info._ZN10layer_norm31ln_parallel_residual_bwd_kernelINS_13Kernel_traitsIf13__nv_bfloat16S2_S2_fjLj7168ELj1ELj1ELj8ELj8ENS_18Kernel_traits_baseILj7168EfS2_S2_S2_fjLj256EEEEELb1ELb0ELb1EEEvNS_9BwdParamsE --------------------------
	.section	.nv.info._ZN10layer_norm31ln_parallel_residual_bwd_kernelINS_13Kernel_traitsIf13__nv_bfloat16S2_S2_fjLj7168ELj1ELj1ELj8ELj8ENS_18Kernel_traits_baseILj7168EfS2_S2_S2_fjLj256EEEEELb1ELb0ELb1EEEvNS_9BwdParamsE,"",@"SHT_CUDA_INFO"
	.sectionflags	@""
	.align	4


	//----- nvinfo : EIATTR_CUDA_API_VERSION
	.align		4
        /*0000*/ 	.byte	0x04, 0x37
        /*0002*/ 	.short	(.L_1261 - .L_1260)
.L_1260:
        /*0004*/ 	.word	0x00000082


	//----- nvinfo : EIATTR_KPARAM_INFO
	.align		4
.L_1261:
        /*0008*/ 	.byte	0x04, 0x17
        /*000a*/ 	.short	(.L_1263 - .L_1262)
.L_1262:
        /*000c*/ 	.word	0x00000000
        /*0010*/ 	.short	0x0000
        /*0012*/ 	.short	0x0000
        /*0014*/ 	.byte	0x00, 0xf0, 0xa1, 0x04


	//----- nvinfo : EIATTR_SPARSE_MMA_MASK
	.align		4
.L_1263:
        /*0018*/ 	.byte	0x03, 0x50
        /*001a*/ 	.short	0x0000


	//----- nvinfo : EIATTR_MAXREG_COUNT
	.align		4
        /*001c*/ 	.byte	0x03, 0x1b
        /*001e*/ 	.short	0x00ff


	//----- nvinfo : EIATTR_NUM_BARRIERS
	.align		4
        /*0020*/ 	.byte	0x02, 0x4c
        /*0022*/ 	.byte	0x01
	.zero		1


	//----- nvinfo : EIATTR_ANNOTATIONS
	.align		4
        /*0024*/ 	.byte	0x04, 0x55
        /*0026*/ 	.short	(.L_1265 - .L_1264)


	//   ....[0]....
.L_1264:
        /* <DEDUP_REMOVED lines=49> */
        /*032c*/ 	.byte	0xc0, 0xed, 0x00, 0x00


	//----- nvinfo : EIATTR_MERCURY_ISA_VERSION
	.align		4
.L_1265:
        /*0330*/ 	.byte	0x03, 0x5f
        /*0332*/ 	.short	0x0101


	//----- nvinfo : EIATTR_COOP_GROUP_MASK_REGIDS
	.align		4
        /*0334*/ 	.byte	0x04, 0x29
        /*0336*/ 	.short	(.L_1267 - .L_1266)


	//   ....[0]....
.L_1266:
        /*0338*/ 	.word	0xffffffff


	//   ....[1]....
        /*033c*/ 	.word	0xffffffff


	//   ....[2]....
        /*0340*/ 	.word	0xffffffff


	//   ....[3]....
        /*0344*/ 	.word	0xffffffff


	//   ....[4]....
        /*0348*/ 	.word	0xffffffff


	//   ....[5]....
        /*034c*/ 	.word	0xffffffff


	//   ....[6]....
        /*0350*/ 	.word	0xffffffff


	//   ....[7]....
        /*0354*/ 	.word	0xffffffff


	//   ....[8]....
        /*0358*/ 	.word	0xffffffff


	//   ....[9]....
        /*035c*/ 	.word	0xffffffff


	//----- nvinfo : EIATTR_COOP_GROUP_INSTR_OFFSETS
	.align		4
.L_1267:
        /*0360*/ 	.byte	0x04, 0x28
        /*0362*/ 	.short	(.L_1269 - .L_1268)


	//   ....[0]....
.L_1268:
        /*0364*/ 	.word	0x00002f10


	//   ....[1]....
        /*0368*/ 	.word	0x00003010


	//   ....[2]....
        /*036c*/ 	.word	0x00003030


	//   ....[3]....
        /*0370*/ 	.word	0x00003050


	//   ....[4]....
        /*0374*/ 	.word	0x00003070


	//   ....[5]....
        /*0378*/ 	.word	0x00003090


	//   ....[6]....
        /*037c*/ 	.word	0x000030b0


	//   ....[7]....
        /*0380*/ 	.word	0x000030d0


	//   ....[8]....
        /*0384*/ 	.word	0x000030e0


	//   ....[9]....
        /*0388*/ 	.word	0x00003120


	//----- nvinfo : EIATTR_VRC_CTA_INIT_COUNT
	.align		4
.L_1269:
        /*038c*/ 	.byte	0x02, 0x4a
	.zero		1
	.zero		1


	//----- nvinfo : EIATTR_EXIT_INSTR_OFFSETS
	.align		4
        /*0390*/ 	.byte	0x04, 0x1c
        /*0392*/ 	.short	(.L_1271 - .L_1270)


	//   ....[0]....
.L_1270:
        /*0394*/ 	.word	0x0000f1a0


	//----- nvinfo : EIATTR_MAX_THREADS
	.align		4
.L_1271:
        /*0398*/ 	.byte	0x04, 0x05
        /*039a*/ 	.short	(.L_1273 - .L_1272)
.L_1272:
        /*039c*/ 	.word	0x00000100
        /*03a0*/ 	.word	0x00000001
        /*03a4*/ 	.word	0x00000001


	//----- nvinfo : EIATTR_CRS_STACK_SIZE
	.align		4
.L_1273:
        /*03a8*/ 	.byte	0x04, 0x1e
        /*03aa*/ 	.short	(.L_1275 - .L_1274)
.L_1274:
        /*03ac*/ 	.word	0x00000000


	//----- nvinfo : EIATTR_CBANK_PARAM_SIZE
	.align		4
.L_1275:
        /*03b0*/ 	.byte	0x03, 0x19
        /*03b2*/ 	.short	0x0128


	//----- nvinfo : EIATTR_PARAM_CBANK
	.align		4
        /*03b4*/ 	.byte	0x04, 0x0a
        /*03b6*/ 	.short	(.L_1277 - .L_1276)
	.align		4
.L_1276:
        /*03b8*/ 	.word	index@(.nv.constant0._ZN10layer_norm31ln_parallel_residual_bwd_kernelINS_13Kernel_traitsIf13__nv_bfloat16S2_S2_fjLj7168ELj1ELj1ELj8ELj8ENS_18Kernel_traits_baseILj7168EfS2_S2_S2_fjLj256EEEEELb1ELb0ELb1EEEvNS_9BwdParamsE)
        /*03bc*/ 	.short	0x0380
        /*03be*/ 	.short	0x0128


	//----- nvinfo : EIATTR_SW_WAR
	.align		4
.L_1277:
        /*03c0*/ 	.byte	0x04, 0x36
        /*03c2*/ 	.short	(.L_1279 - .L_1278)
.L_1278:
        /*03c4*/ 	.word	0x00000008
.L_1279:


//--------------------- .nv.info._ZN10layer_norm22ln_bwd_finalize_kernelINS_22Kernel_traits_finalizeILj7168Ef13__nv_bfloat16S2_S2_fjLb0ELj1024ELj4ENS_18Kernel_traits_baseILj7168EfS2_S2_S2_fjLj1024EEEEELb0ELb0EEEvNS_9BwdParamsE --------------------------
	.section	.nv.info._ZN10layer_norm22ln_bwd_finalize_kernelINS_22Kernel_traits_finalizeILj7168Ef13__nv_bfloat16S2_S2_fjLb0ELj1024ELj4ENS_18Kernel_traits_baseILj7168EfS2_S2_S2_fjLj1024EEEEELb0ELb0EEEvNS_9BwdParamsE,"",@"SHT_CUDA_INFO"
	.sectionflags	@""
	.align	4


	//----- nvinfo : EIATTR_CUDA_API_VERSION
	.align		4
        /*0000*/ 	.byte	0x04, 0x37
        /*0002*/ 	.short	(.L_1281 - .L_1280)
.L_1280:
        /*0004*/ 	.word	0x00000082


	//----- nvinfo : EIATTR_KPARAM_INFO
	.align		4
.L_1281:
        /*0008*/ 	.byte	0x04, 0x17
        /*000a*/ 	.short	(.L_1283 - .L_1282)
.L_1282:
        /*000c*/ 	.word	0x00000000
        /*0010*/ 	.short	0x0000
        /*0012*/ 	.short	0x0000
        /*0014*/ 	.byte	0x00, 0xf0, 0xa1, 0x04


	//----- nvinfo : EIATTR_SPARSE_MMA_MASK
	.align		4
.L_1283:
        /*0018*/ 	.byte	0x03, 0x50
        /*001a*/ 	.short	0x0000


	//----- nvinfo : EIATTR_MAXREG_COUNT
	.align		4
        /*001c*/ 	.byte	0x03, 0x1b
        /*001e*/ 	.short	0x0040


	//----- nvinfo : EIATTR_NUM_BARRIERS
	.align		4
        /*0020*/ 	.byte	0x02, 0x4c
        /*0022*/ 	.byte	0x01
	.zero		1


	//----- nvinfo : EIATTR_MERCURY_ISA_VERSION
	.align		4
        /*0024*/ 	.byte	0x03, 0x5f
        /*0026*/ 	.short	0x0101


	//----- nvinfo : EIATTR_COOP_GROUP_MASK_REGIDS
	.align		4
        /*0028*/ 	.byte	0x04, 0x29
        /*002a*/ 	.short	(.L_1285 - .L_1284)


	//   ....[0]....
.L_1284:
        /*002c*/ 	.word	0xffffffff


	//   ....[1]....
        /*0030*/ 	.word	0xffffffff


	//   ....[2]....
        /*0034*/ 	.word	0xffffffff


	//   ....[3]....
        /*0038*/ 	.word	0xffffffff


	//   ....[4]....
        /*003c*/ 	.word	0xffffffff


	//   ....[5]....
        /*0040*/ 	.word	0xffffffff


	//   ....[6]....
        /*0044*/ 	.word	0xffffffff


	//   ....[7]....
        /*0048*/ 	.word	0xffffffff


	//   ....[8]....
        /*004c*/ 	.word	0xffffffff


	//   ....[9]....
        /*0050*/ 	.word	0xffffffff


	//----- nvinfo : EIATTR_COOP_GROUP_INSTR_OFFSETS
	.align		4
.L_1285:
        /*0054*/ 	.byte	0x04, 0x28
        /*0056*/ 	.short	(.L_1287 - .L_1286)


	//   ....[0]....
.L_1286:
        /*0058*/ 	.word	0x00001550


	//   ....[1]....
        /*005c*/ 	.word	0x00001560


	//   ....[2]....
        /*0060*/ 	.word	0x00001590


	//   ....[3]....
        /*0064*/ 	.word	0x000015a0


	//   ....[4]....
        /*0068*/ 	.word	0x000015d0


	//   ....[5]....
        /*006c*/ 	.word	0x000015e0


	//   ....[6]....
        /*0070*/ 	.word	0x00001610


	//   ....[7]....
        /*0074*/ 	.word	0x00001630


	//   ....[8]....
        /*0078*/ 	.word	0x00001680


	//   ....[9]....
        /*007c*/ 	.word	0x00001690


	//----- nvinfo : EIATTR_VRC_CTA_INIT_COUNT
	.align		4
.L_1287:
        /*0080*/ 	.byte	0x02, 0x4a
	.zero		1
	.zero		1


	//----- nvinfo : EIATTR_EXIT_INSTR_OFFSETS
	.align		4
        /*0084*/ 	.byte	0x04, 0x1c
        /*0086*/ 	.short	(.L_1289 - .L_1288)


	//   ....[0]....
.L_1288:
        /*0088*/ 	.word	0x00000060


	//   ....[1]....
        /*008c*/ 	.word	0x000016f0


	//   ....[2]....
        /*0090*/ 	.word	0x00001720


	//   ....[3]....
        /*0094*/ 	.word	0x000017c0


	//----- nvinfo : EIATTR_MAX_THREADS
	.align		4
.L_1289:
        /*0098*/ 	.byte	0x04, 0x05
        /*009a*/ 	.short	(.L_1291 - .L_1290)
.L_1290:
        /*009c*/ 	.word	0x00000400
        /*00a0*/ 	.word	0x00000001
        /*00a4*/ 	.word	0x00000001


	//----- nvinfo : EIATTR_CRS_STACK_SIZE
	.align		4
.L_1291:
        /*00a8*/ 	.byte	0x04, 0x1e
        /*00aa*/ 	.short	(.L_1293 - .L_1292)
.L_1292:
        /*00ac*/ 	.word	0x00000000


	//----- nvinfo : EIATTR_CBANK_PARAM_SIZE
	.align		4
.L_1293:
        /*00b0*/ 	.byte	0x03, 0x19
        /*00b2*/ 	.short	0x0128


	//----- nvinfo : EIATTR_PARAM_CBANK
	.align		4
        /*00b4*/ 	.byte	0x04, 0x0a
        /*00b6*/ 	.short	(.L_1295 - .L_1294)
	.align		4
.L_1294:
        /*00b8*/ 	.word	index@(.nv.constant0._ZN10layer_norm22ln_bwd_finalize_kernelINS_22Kernel_traits_finalizeILj7168Ef13__nv_bfloat16S2_S2_fjLb0ELj1024ELj4ENS_18Kernel_traits_baseILj7168EfS2_S2_S2_fjLj1024EEEEELb0ELb0EEEvNS_9BwdParamsE)
        /*00bc*/ 	.short	0x0380
        /*00be*/ 	.short	0x0128


	//----- nvinfo : EIATTR_SW_WAR
	.align		4
.L_1295:
        /*00c0*/ 	.byte	0x04, 0x36
        /*00c2*/ 	.short	(.L_1297 - .L_1296)
.L_1296:
        /*00c4*/ 	.word	0x00000008
.L_1297:


//--------------------- .nv.info._ZN10layer_norm40ln_parallel_residual_bwd_finalize_kernelINS_22Kernel_traits_finalizeILj7168Ef13__nv_bfloat16S2_S2_fjLb0ELj1024ELj4ENS_18Kernel_traits_baseILj7168EfS2_S2_S2_fjLj1024EEEEELb0EEEvNS_9BwdParamsE --------------------------
	.section	.nv.info._ZN10layer_norm40ln_parallel_residual_bwd_finalize_kernelINS_22Kernel_traits_finalizeILj7168Ef13__nv_bfloat16S2_S2_fjLb0ELj1024ELj4ENS_18Kernel_traits_baseILj7168EfS2_S2_S2_fjLj1024EEEEELb0EEEvNS_9BwdParamsE,"",@"SHT_CUDA_INFO"
	.sectionflags	@""
	.align	4


	//----- nvinfo : EIATTR_CUDA_API_VERSION
	.align		4
        /*0000*/ 	.byte	0x04, 0x37
        /*0002*/ 	.short	(.L_1299 - .L_1298)
.L_1298:
        /*0004*/ 	.word	0x00000082


	//----- nvinfo : EIATTR_KPARAM_INFO
	.align		4
.L_1299:
        /*0008*/ 	.byte	0x04, 0x17
        /*000a*/ 	.short	(.L_1301 - .L_1300)
.L_1300:
        /*000c*/ 	.word	0x00000000
        /*0010*/ 	.short	0x0000
        /*0012*/ 	.short	0x0000
        /*0014*/ 	.byte	0x00, 0xf0, 0xa1, 0x04


	//----- nvinfo : EIATTR_SPARSE_MMA_MASK
	.align		4
.L_1301:
        /*0018*/ 	.byte	0x03, 0x50
        /*001a*/ 	.short	0x0000


	//----- nvinfo : EIATTR_MAXREG_COUNT
	.align		4
        /*001c*/ 	.byte	0x03, 0x1b
        /*001e*/ 	.short	0x0040


	//----- nvinfo : EIATTR_NUM_BARRIERS
	.align		4
        /*0020*/ 	.byte	0x02, 0x4c
        /*0022*/ 	.byte	0x01
	.zero		1


	//----- nvinfo : EIATTR_MERCURY_ISA_VERSION
	.align		4
        /*0024*/ 	.byte	0x03, 0x5f
        /*0026*/ 	.short	0x0101


	//----- nvinfo : EIATTR_COOP_GROUP_MASK_REGIDS
	.align		4
        /*0028*/ 	.byte	0x04, 0x29
        /*002a*/ 	.short	(.L_1303 - .L_1302)


	//   ....[0]....
.L_1302:
        /*002c*/ 	.word	0xffffffff


	//   ....[1]....
        /*0030*/ 	.word	0xffffffff


	//   ....[2]....
        /*0034*/ 	.word	0xffffffff


	//   ....[3]....
        /*0038*/ 	.word	0xffffffff


	//   ....[4]....
        /*003c*/ 	.word	0xffffffff


	//   ....[5]....
        /*0040*/ 	.word	0xffffffff


	//   ....[6]....
        /*0044*/ 	.word	0xffffffff


	//   ....[7]....
        /*0048*/ 	.word	0xffffffff


	//   ....[8]....
        /*004c*/ 	.word	0xffffffff


	//   ....[9]....
        /*0050*/ 	.word	0xffffffff


	//   ....[10]....
        /*0054*/ 	.word	0xffffffff


	//   ....[11]....
        /*0058*/ 	.word	0xffffffff


	//   ....[12]....
        /*005c*/ 	.word	0xffffffff


	//   ....[13]....
        /*0060*/ 	.word	0xffffffff


	//   ....[14]....
        /*0064*/ 	.word	0xffffffff


	//   ....[15]....
        /*0068*/ 	.word	0xffffffff


	//   ....[16]....
        /*006c*/ 	.word	0xffffffff


	//   ....[17]....
        /*0070*/ 	.word	0xffffffff


	//   ....[18]....
        /*0074*/ 	.word	0xffffffff


	//   ....[19]....
        /*0078*/ 	.word	0xffffffff


	//----- nvinfo : EIATTR_COOP_GROUP_INSTR_OFFSETS
	.align		4
.L_1303:
        /*007c*/ 	.byte	0x04, 0x28
        /*007e*/ 	.short	(.L_1305 - .L_1304)


	//   ....[0]....
.L_1304:
        /*0080*/ 	.word	0x000013a0


	//   ....[1]....
        /*0084*/ 	.word	0x000013b0


	//   ....[2]....
        /*0088*/ 	.word	0x000013c0


	//   ....[3]....
        /*008c*/ 	.word	0x000013d0


	//   ....[4]....
        /*0090*/ 	.word	0x00001410


	//   ....[5]....
        /*0094*/ 	.word	0x00001430


	//   ....[6]....
        /*0098*/ 	.word	0x00001440


	//   ....[7]....
        /*009c*/ 	.word	0x00001450


	//   ....[8]....
        /*00a0*/ 	.word	0x00001480


	//   ....[9]....
        /*00a4*/ 	.word	0x000014b0


	//   ....[10]....
        /*00a8*/ 	.word	0x000014e0


	//   ....[11]....
        /*00ac*/ 	.word	0x000014f0


	//   ....[12]....
        /*00b0*/ 	.word	0x00001520


	//   ....[13]....
        /*00b4*/ 	.word	0x00001540


	//   ....[14]....
        /*00b8*/ 	.word	0x00001560


	//   ....[15]....
        /*00bc*/ 	.word	0x00001570


	//   ....[16]....
        /*00c0*/ 	.word	0x000015b0


	//   ....[17]....
        /*00c4*/ 	.word	0x000015e0


	//   ....[18]....
        /*00c8*/ 	.word	0x00001600


	//   ....[19]....
        /*00cc*/ 	.word	0x00001610


	//----- nvinfo : EIATTR_VRC_CTA_INIT_COUNT
	.align		4
.L_1305:
        /*00d0*/ 	.byte	0x02, 0x4a
	.zero		1
	.zero		1


	//----- nvinfo : EIATTR_EXIT_INSTR_OFFSETS
	.align		4
        /*00d4*/ 	.byte	0x04, 0x1c
        /*00d6*/ 	.short	(.L_1307 - .L_1306)


	//   ....[0]....
.L_1306:
        /*00d8*/ 	.word	0x00000060


	//   ....[1]....
        /*00dc*/ 	.word	0x000016c0


	//   ....[2]....
        /*00e0*/ 	.word	0x000016f0


	//   ....[3]....
        /*00e4*/ 	.word	0x00001810


	//----- nvinfo : EIATTR_MAX_THREADS
	.align		4
.L_1307:
        /*00e8*/ 	.byte	0x04, 0x05
        /*00ea*/ 	.short	(.L_1309 - .L_1308)
.L_1308:
        /*00ec*/ 	.word	0x00000400
        /*00f0*/ 	.word	0x00000001
        /*00f4*/ 	.word	0x00000001


	//----- nvinfo : EIATTR_CRS_STACK_SIZE
	.align		4
.L_1309:
        /*00f8*/ 	.byte	0x04, 0x1e
        /*00fa*/ 	.short	(.L_1311 - .L_1310)
.L_1310:
        /*00fc*/ 	.word	0x00000000


	//----- nvinfo : EIATTR_CBANK_PARAM_SIZE
	.align		4
.L_1311:
        /*0100*/ 	.byte	0x03, 0x19
        /*0102*/ 	.short	0x0128


	//----- nvinfo : EIATTR_PARAM_CBANK
	.align		4
        /*0104*/ 	.byte	0x04, 0x0a
        /*0106*/ 	.short	(.L_1313 - .L_1312)
	.align		4
.L_1312:
        /*0108*/ 	.word	index@(.nv.constant0._ZN10layer_norm40ln_parallel_residual_bwd_finalize_kernelINS_22Kernel_traits_finalizeILj7168Ef13__nv_bfloat16S2_S2_fjLb0ELj1024ELj4ENS_18Kernel_traits_baseILj7168EfS2_S2_S2_fjLj1024EEEEELb0EEEvNS_9BwdParamsE)
        /*010c*/ 	.short	0x0380
        /*010e*/ 	.short	0x0128


	//----- nvinfo : EIATTR_SW_WAR
	.align		4
.L_1313:
        /*0110*/ 	.byte	0x04, 0x36
        /*0112*/ 	.short	(.L_1315 - .L_1314)
.L_1314:
        /*0114*/ 	.word	0x00000008
.L_1315:


//--------------------- .nv.info._ZN10layer_norm31ln_parallel_residual_bwd_kernelINS_13Kernel_traitsIf13__nv_bfloat16S2_S2_fjLj7168ELj1ELj1ELj8ELj8ENS_18Kernel_traits_baseILj7168EfS2_S2_S2_fjLj256EEEEELb1ELb1ELb0EEEvNS_9BwdParamsE --------------------------
	.section	.nv.info._ZN10layer_norm31ln_parallel_residual_bwd_kernelINS_13Kernel_traitsIf13__nv_bfloat16S2_S2_fjLj7168ELj1ELj1ELj8ELj8ENS_18Kernel_traits_baseILj7168EfS2_S2_S2_fjLj256EEEEELb1ELb1ELb0EEEvNS_9BwdParamsE,"",@"SHT_CUDA_INFO"
	.sectionflags	@""
	.align	4


	//----- nvinfo : EIATTR_CUDA_API_VERSION
	.align		4
        /*0000*/ 	.byte	0x04, 0x37
        /*0002*/ 	.short	(.L_1317 - .L_1316)
.L_1316:
        /*0004*/ 	.word	0x00000082


	//----- nvinfo : EIATTR_KPARAM_INFO
	.align		4
.L_1317:
        /*0008*/ 	.byte	0x04, 0x17
        /*000a*/ 	.short	(.L_1319 - .L_1318)
.L_1318:
        /*000c*/ 	.word	0x00000000
        /*0010*/ 	.short	0x0000
        /*0012*/ 	.short	0x0000
        /*0014*/ 	.byte	0x00, 0xf0, 0xa1, 0x04


	//----- nvinfo : EIATTR_SPARSE_MMA_MASK
	.align		4
.L_1319:
        /*0018*/ 	.byte	0x03, 0x50
        /*001a*/ 	.short	0x0000


	//----- nvinfo : EIATTR_MAXREG_COUNT
	.align		4
        /*001c*/ 	.byte	0x03, 0x1b
        /*001e*/ 	.short	0x00ff


	//----- nvinfo : EIATTR_NUM_BARRIERS
	.align		4
        /*0020*/ 	.byte	0x02, 0x4c
        /*0022*/ 	.byte	0x01
	.zero		1


	//----- nvinfo : EIATTR_MERCURY_ISA_VERSION
	.align		4
        /*0024*/ 	.byte	0x03, 0x5f
        /*0026*/ 	.short	0x0101


	//----- nvinfo : EIATTR_COOP_GROUP_MASK_REGIDS
	.align		4
        /*0028*/ 	.byte	0x04, 0x29
        /*002a*/ 	.short	(.L_1321 - .L_1320)


	//   ....[0]....
.L_1320:
        /*002c*/ 	.word	0xffffffff


	//   ....[1]....
        /*0030*/ 	.word	0xffffffff


	//   ....[2]....
        /*0034*/ 	.word	0xffffffff


	//   ....[3]....
        /*0038*/ 	.word	0xffffffff


	//   ....[4]....
        /*003c*/ 	.word	0xffffffff


	//   ....[5]....
        /*0040*/ 	.word	0xffffffff


	//   ....[6]....
        /*0044*/ 	.word	0xffffffff


	//   ....[7]....
        /*0048*/ 	.word	0xffffffff


	//   ....[8]....
        /*004c*/ 	.word	0xffffffff


	//   ....[9]....
        /*0050*/ 	.word	0xffffffff


	//----- nvinfo : EIATTR_COOP_GROUP_INSTR_OFFSETS
	.align		4
.L_1321:
        /*0054*/ 	.byte	0x04, 0x28
        /*0056*/ 	.short	(.L_1323 - .L_1322)


	//   ....[0]....
.L_1322:
        /*0058*/ 	.word	0x000025e0


	//   ....[1]....
        /*005c*/ 	.word	0x00002600


	//   ....[2]....
        /*0060*/ 	.word	0x00002640


	//   ....[3]....
        /*0064*/ 	.word	0x00002650


	//   ....[4]....
        /*0068*/ 	.word	0x00002690


	//   ....[5]....
        /*006c*/ 	.word	0x000026a0


	//   ....[6]....
        /*0070*/ 	.word	0x000026d0


	//   ....[7]....
        /*0074*/ 	.word	0x000026e0


	//   ....[8]....
        /*0078*/ 	.word	0x00002710


	//   ....[9]....
        /*007c*/ 	.word	0x00002720


	//----- nvinfo : EIATTR_VRC_CTA_INIT_COUNT
	.align		4
.L_1323:
        /*0080*/ 	.byte	0x02, 0x4a
	.zero		1
	.zero		1


	//----- nvinfo : EIATTR_EXIT_INSTR_OFFSETS
	.align		4
        /*0084*/ 	.byte	0x04, 0x1c
        /*0086*/ 	.short	(.L_1325 - .L_1324)


	//   ....[0]....
.L_1324:
        /*0088*/ 	.word	0x0000de20


	//   ....[1]....
        /*008c*/ 	.word	0x0000dea0


	//----- nvinfo : EIATTR_MAX_THREADS
	.align		4
.L_1325:
        /*0090*/ 	.byte	0x04, 0x05
        /*0092*/ 	.short	(.L_1327 - .L_1326)
.L_1326:
        /*0094*/ 	.word	0x00000100
        /*0098*/ 	.word	0x00000001
        /*009c*/ 	.word	0x00000001


	//----- nvinfo : EIATTR_CRS_STACK_SIZE
	.align		4
.L_1327:
        /*00a0*/ 	.byte	0x04, 0x1e
        /*00a2*/ 	.short	(.L_1329 - .L_1328)
.L_1328:
        /*00a4*/ 	.word	0x00000000


	//----- nvinfo : EIATTR_CBANK_PARAM_SIZE
	.align		4
.L_1329:
        /*00a8*/ 	.byte	0x03, 0x19
        /*00aa*/ 	.short	0x0128


	//----- nvinfo : EIATTR_PARAM_CBANK
	.align		4
        /*00ac*/ 	.byte	0x04, 0x0a
        /*00ae*/ 	.short	(.L_1331 - .L_1330)
	.align		4
.L_1330:
        /*00b0*/ 	.word	index@(.nv.constant0._ZN10layer_norm31ln_parallel_residual_bwd_kernelINS_13Kernel_traitsIf13__nv_bfloat16S2_S2_fjLj7168ELj1ELj1ELj8ELj8ENS_18Kernel_traits_baseILj7168EfS2_S2_S2_fjLj256EEEEELb1ELb1ELb0EEEvNS_9BwdParamsE)
        /*00b4*/ 	.short	0x0380
        /*00b6*/ 	.short	0x0128


	//----- nvinfo : EIATTR_SW_WAR
	.align		4
.L_1331:
        /*00b8*/ 	.byte	0x04, 0x36
        /*00ba*/ 	.short	(.L_1333 - .L_1332)
.L_1332:
        /*00bc*/ 	.word	0x00000008
.L_1333:


//--------------------- .nv.info._ZN10layer_norm22ln_bwd_finalize_kernelINS_22Kernel_traits_finalizeILj7168Ef13__nv_bfloat16S2_S2_fjLb0ELj1024ELj4ENS_18Kernel_traits_baseILj7168EfS2_S2_S2_fjLj1024EEEEELb0ELb1EEEvNS_9BwdParamsE --------------------------
	.section	.nv.info._ZN10layer_norm22ln_bwd_finalize_kernelINS_22Kernel_traits_finalizeILj7168Ef13__nv_bfloat16S2_S2_fjLb0ELj1024ELj4ENS_18Kernel_traits_baseILj7168EfS2_S2_S2_fjLj1024EEEEELb0ELb1EEEvNS_9BwdParamsE,"",@"SHT_CUDA_INFO"
	.sectionflags	@""
	.align	4


	//----- nvinfo : EIATTR_CUDA_API_VERSION
	.align		4
        /*0000*/ 	.byte	0x04, 0x37
        /*0002*/ 	.short	(.L_1335 - .L_1334)
.L_1334:
        /*0004*/ 	.word	0x00000082


	//----- nvinfo : EIATTR_KPARAM_INFO
	.align		4
.L_1335:
        /*0008*/ 	.byte	0x04, 0x17
        /*000a*/ 	.short	(.L_1337 - .L_1336)
.L_1336:
        /*000c*/ 	.word	0x00000000
        /*0010*/ 	.short	0x0000
        /*0012*/ 	.short	0x0000
        /*0014*/ 	.byte	0x00, 0xf0, 0xa1, 0x04


	//----- nvinfo : EIATTR_SPARSE_MMA_MASK
	.align		4
.L_1337:
        /*0018*/ 	.byte	0x03, 0x50
        /*001a*/ 	.short	0x0000


	//----- nvinfo : EIATTR_MAXREG_COUNT
	.align		4
        /*001c*/ 	.byte	0x03, 0x1b
        /*001e*/ 	.short	0x0040


	//----- nvinfo : EIATTR_NUM_BARRIERS
	.align		4
        /*0020*/ 	.byte	0x02, 0x4c
        /*0022*/ 	.byte	0x01
	.zero		1


	//----- nvinfo : EIATTR_MERCURY_ISA_VERSION
	.align		4
        /*0024*/ 	.byte	0x03, 0x5f
        /*0026*/ 	.short	0x0101


	//----- nvinfo : EIATTR_COOP_GROUP_MASK_REGIDS
	.align		4
        /*0028*/ 	.byte	0x04, 0x29
        /*002a*/ 	.short	(.L_1339 - .L_1338)


	//   ....[0]....
.L_1338:
        /*002c*/ 	.word	0xffffffff


	//   ....[1]....
        /*0030*/ 	.word	0xffffffff


	//   ....[2]....
        /*0034*/ 	.word	0xffffffff


	//   ....[3]....
        /*0038*/ 	.word	0xffffffff


	//   ....[4]....
        /*003c*/ 	.word	0xffffffff


	//   ....[5]....
        /*0040*/ 	.word	0xffffffff


	//   ....[6]....
        /*0044*/ 	.word	0xffffffff


	//   ....[7]....
        /*0048*/ 	.word	0xffffffff


	//   ....[8]....
        /*004c*/ 	.word	0xffffffff


	//   ....[9]....
        /*0050*/ 	.word	0xffffffff


	//----- nvinfo : EIATTR_COOP_GROUP_INSTR_OFFSETS
	.align		4
.L_1339:
        /*0054*/ 	.byte	0x04, 0x28
        /*0056*/ 	.short	(.L_1341 - .L_1340)


	//   ....[0]....
.L_1340:
        /*0058*/ 	.word	0x00001560


	//   ....[1]....
        /*005c*/ 	.word	0x00001570


	//   ....[2]....
        /*0060*/ 	.word	0x000015a0


	//   ....[3]....
        /*0064*/ 	.word	0x000015b0


	//   ....[4]....
        /*0068*/ 	.word	0x000015e0


	//   ....[5]....
        /*006c*/ 	.word	0x000015f0


	//   ....[6]....
        /*0070*/ 	.word	0x00001620


	//   ....[7]....
        /*0074*/ 	.word	0x00001640


	//   ....[8]....
        /*0078*/ 	.word	0x00001670


	//   ....[9]....
        /*007c*/ 	.word	0x00001680


	//----- nvinfo : EIATTR_VRC_CTA_INIT_COUNT
	.align		4
.L_1341:
        /*0080*/ 	.byte	0x02, 0x4a
	.zero		1
	.zero		1


	//----- nvinfo : EIATTR_EXIT_INSTR_OFFSETS
	.align		4
        /*0084*/ 	.byte	0x04, 0x1c
        /*0086*/ 	.short	(.L_1343 - .L_1342)


	//   ....[0]....
.L_1342:
        /*0088*/ 	.word	0x00000060


	//   ....[1]....
        /*008c*/ 	.word	0x000016e0


	//   ....[2]....
        /*0090*/ 	.word	0x000017b0


	//----- nvinfo : EIATTR_MAX_THREADS
	.align		4
.L_1343:
        /*0094*/ 	.byte	0x04, 0x05
        /*0096*/ 	.short	(.L_1345 - .L_1344)
.L_1344:
        /*0098*/ 	.word	0x00000400
        /*009c*/ 	.word	0x00000001
        /*00a0*/ 	.word	0x00000001


	//----- nvinfo : EIATTR_CRS_STACK_SIZE
	.align		4
.L_1345:
        /*00a4*/ 	.byte	0x04, 0x1e
        /*00a6*/ 	.short	(.L_1347 - .L_1346)
.L_1346:
        /*00a8*/ 	.word	0x00000000


	//----- nvinfo : EIATTR_CBANK_PARAM_SIZE
	.align		4
.L_1347:
        /*00ac*/ 	.byte	0x03, 0x19
        /*00ae*/ 	.short	0x0128


	//----- nvinfo : EIATTR_PARAM_CBANK
	.align		4
        /*00b0*/ 	.byte	0x04, 0x0a
        /*00b2*/ 	.short	(.L_1349 - .L_1348)
	.align		4
.L_1348:
        /*00b4*/ 	.word	index@(.nv.constant0._ZN10layer_norm22ln_bwd_finalize_kernelINS_22Kernel_traits_finalizeILj7168Ef13__nv_bfloat16S2_S2_fjLb0ELj1024ELj4ENS_18Kernel_traits_baseILj7168EfS2_S2_S2_fjLj1024EEEEELb0ELb1EEEvNS_9BwdParamsE)
        /*00b8*/ 	.short	0x0380
        /*00ba*/ 	.short	0x0128


	//----- nvinfo : EIATTR_SW_WAR
	.align		4
.L_1349:
        /*00bc*/ 	.byte	0x04, 0x36
        /*00be*/ 	.short	(.L_1351 - .L_1350)
.L_1350:
        /*00c0*/ 	.word	0x00000008
.L_1351:


//--------------------- .nv.info._ZN10layer_norm40ln_parallel_residual_bwd_finalize_kernelINS_22Kernel_traits_finalizeILj7168Ef13__nv_bfloat16S2_S2_fjLb0ELj1024ELj4ENS_18Kernel_traits_baseILj7168EfS2_S2_S2_fjLj1024EEEEELb1EEEvNS_9BwdParamsE --------------------------
	.section	.nv.info._ZN10layer_norm40ln_parallel_residual_bwd_finalize_kernelINS_22Kernel_traits_finalizeILj7168Ef13__nv_bfloat16S2_S2_fjLb0ELj1024ELj4ENS_18Kernel_traits_baseILj7168EfS2_S2_S2_fjLj1024EEEEELb1EEEvNS_9BwdParamsE,"",@"SHT_CUDA_INFO"
	.sectionflags	@""
	.align	4


	//----- nvinfo : EIATTR_CUDA_API_VERSION
	.align		4
        /*0000*/ 	.byte	0x04, 0x37
        /*0002*/ 	.short	(.L_1353 - .L_1352)
.L_1352:
        /*0004*/ 	.word	0x00000082


	//----- nvinfo : EIATTR_KPARAM_INFO
	.align		4
.L_1353:
        /*0008*/ 	.byte	0x04, 0x17
        /*000a*/ 	.short	(.L_1355 - .L_1354)
.L_1354:
        /*000c*/ 	.word	0x00000000
        /*0010*/ 	.short	0x0000
        /*0012*/ 	.short	0x0000
        /*0014*/ 	.byte	0x00, 0xf0, 0xa1, 0x04


	//----- nvinfo : EIATTR_SPARSE_MMA_MASK
	.align		4
.L_1355:
        /*0018*/ 	.byte	0x03, 0x50
        /*001a*/ 	.short	0x0000


	//----- nvinfo : EIATTR_MAXREG_COUNT
	.align		4
        /*001c*/ 	.byte	0x03, 0x1b
        /*001e*/ 	.short	0x0040


	//----- nvinfo : EIATTR_NUM_BARRIERS
	.align		4
        /*0020*/ 	.byte	0x02, 0x4c
        /*0022*/ 	.byte	0x01
	.zero		1


	//----- nvinfo : EIATTR_MERCURY_ISA_VERSION
	.align		4
        /*0024*/ 	.byte	0x03, 0x5f
        /*0026*/ 	.short	0x0101


	//----- nvinfo : EIATTR_COOP_GROUP_MASK_REGIDS
	.align		4
        /*0028*/ 	.byte	0x04, 0x29
        /*002a*/ 	.short	(.L_1357 - .L_1356)


	//   ....[0]....
.L_1356:
        /*002c*/ 	.word	0xffffffff


	//   ....[1]....
        /*0030*/ 	.word	0xffffffff


	//   ....[2]....
        /*0034*/ 	.word	0xffffffff


	//   ....[3]....
        /*0038*/ 	.word	0xffffffff


	//   ....[4]....
        /*003c*/ 	.word	0xffffffff


	//   ....[5]....
        /*0040*/ 	.word	0xffffffff


	//   ....[6]....
        /*0044*/ 	.word	0xffffffff


	//   ....[7]....
        /*0048*/ 	.word	0xffffffff


	//   ....[8]....
        /*004c*/ 	.word	0xffffffff


	//   ....[9]....
        /*0050*/ 	.word	0xffffffff


	//   ....[10]....
        /*0054*/ 	.word	0xffffffff


	//   ....[11]....
        /*0058*/ 	.word	0xffffffff


	//   ....[12]....
        /*005c*/ 	.word	0xffffffff


	//   ....[13]....
        /*0060*/ 	.word	0xffffffff


	//   ....[14]....
        /*0064*/ 	.word	0xffffffff


	//   ....[15]....
        /*0068*/ 	.word	0xffffffff


	//   ....[16]....
        /*006c*/ 	.word	0xffffffff


	//   ....[17]....
        /*0070*/ 	.word	0xffffffff


	//   ....[18]....
        /*0074*/ 	.word	0xffffffff


	//   ....[19]....
        /*0078*/ 	.word	0xffffffff


	//----- nvinfo : EIATTR_COOP_GROUP_INSTR_OFFSETS
	.align		4
.L_1357:
        /*007c*/ 	.byte	0x04, 0x28
        /*007e*/ 	.short	(.L_1359 - .L_1358)


	//   ....[0]....
.L_1358:
        /*0080*/ 	.word	0x000013e0


	//   ....[1]....
        /*0084*/ 	.word	0x000013f0


	//   ....[2]....
        /*0088*/ 	.word	0x00001400


	//   ....[3]....
        /*008c*/ 	.word	0x00001410


	//   ....[4]....
        /*0090*/ 	.word	0x00001450


	//   ....[5]....
        /*0094*/ 	.word	0x00001470


	//   ....[6]....
        /*0098*/ 	.word	0x00001480


	//   ....[7]....
        /*009c*/ 	.word	0x00001490


	//   ....[8]....
        /*00a0*/ 	.word	0x000014d0


	//   ....[9]....
        /*00a4*/ 	.word	0x000014f0


	//   ....[10]....
        /*00a8*/ 	.word	0x00001500


	//   ....[11]....
        /*00ac*/ 	.word	0x00001510


	//   ....[12]....
        /*00b0*/ 	.word	0x00001540


	//   ....[13]....
        /*00b4*/ 	.word	0x00001560


	//   ....[14]....
        /*00b8*/ 	.word	0x00001580


	//   ....[15]....
        /*00bc*/ 	.word	0x00001590


	//   ....[16]....
        /*00c0*/ 	.word	0x000015c0


	//   ....[17]....
        /*00c4*/ 	.word	0x000015e0


	//   ....[18]....
        /*00c8*/ 	.word	0x00001600


	//   ....[19]....
        /*00cc*/ 	.word	0x00001610


	//----- nvinfo : EIATTR_VRC_CTA_INIT_COUNT
	.align		4
.L_1359:
        /*00d0*/ 	.byte	0x02, 0x4a
	.zero		1
	.zero		1


	//----- nvinfo : EIATTR_EXIT_INSTR_OFFSETS
	.align		4
        /*00d4*/ 	.byte	0x04, 0x1c
        /*00d6*/ 	.short	(.L_1361 - .L_1360)


	//   ....[0]....
.L_1360:
        /*00d8*/ 	.word	0x00000060


	//   ....[1]....
        /*00dc*/ 	.word	0x000016b0


	//   ....[2]....
        /*00e0*/ 	.word	0x00001800


	//----- nvinfo : EIATTR_MAX_THREADS
	.align		4
.L_1361:
        /*00e4*/ 	.byte	0x04, 0x05
        /*00e6*/ 	.short	(.L_1363 - .L_1362)
.L_1362:
        /*00e8*/ 	.word	0x00000400
        /*00ec*/ 	.word	0x00000001
        /*00f0*/ 	.word	0x00000001


	//----- nvinfo : EIATTR_CRS_STACK_SIZE
	.align		4
.L_1363:
        /*00f4*/ 	.byte	0x04, 0x1e
        /*00f6*/ 	.short	(.L_1365 - .L_1364)
.L_1364:
        /*00f8*/ 	.word	0x00000000


	//----- nvinfo : EIATTR_CBANK_PARAM_SIZE
	.align		4
.L_1365:
        /*00fc*/ 	.byte	0x03, 0x19
        /*00fe*/ 	.short	0x0128


	//----- nvinfo : EIATTR_PARAM_CBANK
	.align		4
        /*0100*/ 	.byte	0x04, 0x0a
        /*0102*/ 	.short	(.L_1367 - .L_1366)
	.align		4
.L_1366:
        /*0104*/ 	.word	index@(.nv.constant0._ZN10layer_norm40ln_parallel_residual_bwd_finalize_kernelINS_22Kernel_traits_finalizeILj7168Ef13__nv_bfloat16S2_S2_fjLb0ELj1024ELj4ENS_18Kernel_traits_baseILj7168EfS2_S2_S2_fjLj1024EEEEELb1EEEvNS_9BwdParamsE)
        /*0108*/ 	.short	0x0380
        /*010a*/ 	.short	0x0128


	//----- nvinfo : EIATTR_SW_WAR
	.align		4
.L_1367:
        /*010c*/ 	.byte	0x04, 0x36
        /*010e*/ 	.short	(.L_1369 - .L_1368)
.L_1368:
        /*0110*/ 	.word	0x00000008
.L_1369:


//--------------------- .nv.info._ZN10layer_norm31ln_parallel_residual_bwd_kernelINS_13Kernel_traitsIf13__nv_bfloat16S2_S2_fjLj7168ELj1ELj1ELj8ELj8ENS_18Kernel_traits_baseILj7168EfS2_S2_S2_fjLj256EEEEELb1ELb1ELb1EEEvNS_9BwdParamsE --------------------------
	.section	.nv.info._ZN10layer_norm31ln_parallel_residual_bwd_kernelINS_13Kernel_traitsIf13__nv_bfloat16S2_S2_fjLj7168ELj1ELj1ELj8ELj8ENS_18Kernel_traits_baseILj7168EfS2_S2_S2_fjLj256EEEEELb1ELb1ELb1EEEvNS_9BwdParamsE,"",@"SHT_CUDA_INFO"
	.sectionflags	@""
	.align	4


	//----- nvinfo : EIATTR_CUDA_API_VERSION
	.align		4
        /*0000*/ 	.byte	0x04, 0x37
        /*0002*/ 	.short	(.L_1371 - .L_1370)
.L_1370:
        /*0004*/ 	.word	0x00000082


	//----- nvinfo : EIATTR_KPARAM_INFO
	.align		4
.L_1371:
        /*0008*/ 	.byte	0x04, 0x17
        /*000a*/ 	.short	(.L_1373 - .L_1372)
.L_1372:
        /*000c*/ 	.word	0x00000000
        /*0010*/ 	.short	0x0000
        /*0012*/ 	.short	0x0000
        /*0014*/ 	.byte	0x00, 0xf0, 0xa1, 0x04


	//----- nvinfo : EIATTR_SPARSE_MMA_MASK
	.align		4
.L_1373:
        /*0018*/ 	.byte	0x03, 0x50
        /*001a*/ 	.short	0x0000


	//----- nvinfo : EIATTR_MAXREG_COUNT
	.align		4
        /*001c*/ 	.byte	0x03, 0x1b
        /*001e*/ 	.short	0x00ff


	//----- nvinfo : EIATTR_NUM_BARRIERS
	.align		4
        /*0020*/ 	.byte	0x02, 0x4c
        /*0022*/ 	.byte	0x01
	.zero		1


	//----- nvinfo : EIATTR_MERCURY_ISA_VERSION
	.align		4
        /*0024*/ 	.byte	0x03, 0x5f
        /*0026*/ 	.short	0x0101


	//----- nvinfo : EIATTR_COOP_GROUP_MASK_REGIDS
	.align		4
        /*0028*/ 	.byte	0x04, 0x29
        /*002a*/ 	.short	(.L_1375 - .L_1374)


	//   ....[0]....
.L_1374:
        /*002c*/ 	.word	0xffffffff


	//   ....[1]....
        /*0030*/ 	.word	0xffffffff


	//   ....[2]....
        /*0034*/ 	.word	0xffffffff


	//   ....[3]....
        /*0038*/ 	.word	0xffffffff


	//   ....[4]....
        /*003c*/ 	.word	0xffffffff


	//   ....[5]....
        /*0040*/ 	.word	0xffffffff


	//   ....[6]....
        /*0044*/ 	.word	0xffffffff


	//   ....[7]....
        /*0048*/ 	.word	0xffffffff


	//   ....[8]....
        /*004c*/ 	.word	0xffffffff


	//   ....[9]....
        /*0050*/ 	.word	0xffffffff


	//----- nvinfo : EIATTR_COOP_GROUP_INSTR_OFFSETS
	.align		4
.L_1375:
        /*0054*/ 	.byte	0x04, 0x28
        /*0056*/ 	.short	(.L_1377 - .L_1376)


	//   ....[0]....
.L_1376:
        /*0058*/ 	.word	0x00001bb0


	//   ....[1]....
        /*005c*/ 	.word	0x00001bc0


	//   ....[2]....
        /*0060*/ 	.word	0x00001bf0


	//   ....[3]....
        /*0064*/ 	.word	0x00001c00


	//   ....[4]....
        /*0068*/ 	.word	0x00001c30


	//   ....[5]....
        /*006c*/ 	.word	0x00001c40


	//   ....[6]....
        /*0070*/ 	.word	0x00001c70


	//   ....[7]....
        /*0074*/ 	.word	0x00001c80


	//   ....[8]....
        /*0078*/ 	.word	0x00001cc0


	//   ....[9]....
        /*007c*/ 	.word	0x00001cd0


	//----- nvinfo : EIATTR_VRC_CTA_INIT_COUNT
	.align		4
.L_1377:
        /*0080*/ 	.byte	0x02, 0x4a
	.zero		1
	.zero		1


	//----- nvinfo : EIATTR_EXIT_INSTR_OFFSETS
	.align		4
        /*0084*/ 	.byte	0x04, 0x1c
        /*0086*/ 	.short	(.L_1379 - .L_1378)


	//   ....[0]....
.L_1378:
        /*0088*/ 	.word	0x0000d230


	//----- nvinfo : EIATTR_MAX_THREADS
	.align		4
.L_1379:
        /*008c*/ 	.byte	0x04, 0x05
        /*008e*/ 	.short	(.L_1381 - .L_1380)
.L_1380:
        /*0090*/ 	.word	0x00000100
        /*0094*/ 	.word	0x00000001
        /*0098*/ 	.word	0x00000001


	//----- nvinfo : EIATTR_CRS_STACK_SIZE
	.align		4
.L_1381:
        /*009c*/ 	.byte	0x04, 0x1e
        /*009e*/ 	.short	(.L_1383 - .L_1382)
.L_1382:
        /*00a0*/ 	.word	0x00000000


	//----- nvinfo : EIATTR_CBANK_PARAM_SIZE
	.align		4
.L_1383:
        /*00a4*/ 	.byte	0x03, 0x19
        /*00a6*/ 	.short	0x0128


	//----- nvinfo : EIATTR_PARAM_CBANK
	.align		4
        /*00a8*/ 	.byte	0x04, 0x0a
        /*00aa*/ 	.short	(.L_1385 - .L_1384)
	.align		4
.L_1384:
        /*00ac*/ 	.word	index@(.nv.constant0._ZN10layer_norm31ln_parallel_residual_bwd_kernelINS_13Kernel_traitsIf13__nv_bfloat16S2_S2_fjLj7168ELj1ELj1ELj8ELj8ENS_18Kernel_traits_baseILj7168EfS2_S2_S2_fjLj256EEEEELb1ELb1ELb1EEEvNS_9BwdParamsE)
        /*00b0*/ 	.short	0x0380
        /*00b2*/ 	.short	0x0128


	//----- nvinfo : EIATTR_SW_WAR
	.align		4
.L_1385:
        /*00b4*/ 	.byte	0x04, 0x36
        /*00b6*/ 	.short	(.L_1387 - .L_1386)
.L_1386:
        /*00b8*/ 	.word	0x00000008
.L_1387:


//--------------------- .nv.info._ZN10layer_norm31ln_parallel_residual_bwd_kernelINS_13Kernel_traitsI13__nv_bfloat16S2_fS2_fjLj7168ELj1ELj1ELj8ELj8ENS_18Kernel_traits_baseILj7168ES2_S2_fS2_fjLj256EEEEELb0ELb0ELb0EEEvNS_9BwdParamsE --------------------------
	.section	.nv.info._ZN10layer_norm31ln_parallel_residual_bwd_kernelINS_13Kernel_traitsI13__nv_bfloat16S2_fS2_fjLj7168ELj1ELj1ELj8ELj8ENS_18Kernel_traits_baseILj7168ES2_S2_fS2_fjLj256EEEEELb0ELb0ELb0EEEvNS_9BwdParamsE,"",@"SHT_CUDA_INFO"
	.sectionflags	@""
	.align	4


	//----- nvinfo : EIATTR_CUDA_API_VERSION
	.align		4
        /*0000*/ 	.byte	0x04, 0x37
        /*0002*/ 	.short	(.L_1389 - .L_1388)
.L_1388:
        /*0004*/ 	.word	0x00000082


	//----- nvinfo : EIATTR_KPARAM_INFO
	.align		4
.L_1389:
        /*0008*/ 	.byte	0x04, 0x17
        /*000a*/ 	.short	(.L_1391 - .L_1390)
.L_1390:
        /*000c*/ 	.word	0x00000000
        /*0010*/ 	.short	0x0000
        /*0012*/ 	.short	0x0000
        /*0014*/ 	.byte	0x00, 0xf0, 0xa1, 0x04


	//----- nvinfo : EIATTR_SPARSE_MMA_MASK
	.align		4
.L_1391:
        /*0018*/ 	.byte	0x03, 0x50
        /*001a*/ 	.short	0x0000


	//----- nvinfo : EIATTR_MAXREG_COUNT
	.align		4
        /*001c*/ 	.byte	0x03, 0x1b
        /*001e*/ 	.short	0x00ff


	//----- nvinfo : EIATTR_NUM_BARRIERS
	.align		4
        /*0020*/ 	.byte	0x02, 0x4c
        /*0022*/ 	.byte	0x01
	.zero		1


	//----- nvinfo : EIATTR_ANNOTATIONS
	.align		4
        /*0024*/ 	.byte	0x04, 0x55
        /*0026*/ 	.short	(.L_1393 - .L_1392)


	//   ....[0]....
.L_1392:
        /* <DEDUP_REMOVED lines=23> */


	//----- nvinfo : EIATTR_MERCURY_ISA_VERSION
	.align		4
.L_1393:
        /*0188*/ 	.byte	0x03, 0x5f
        /*018a*/ 	.short	0x0101


	//----- nvinfo : EIATTR_COOP_GROUP_MASK_REGIDS
	.align		4
        /*018c*/ 	.byte	0x04, 0x29
        /*018e*/ 	.short	(.L_1395 - .L_1394)


	//   ....[0]....
.L_1394:
        /*0190*/ 	.word	0xffffffff


	//   ....[1]....
        /*0194*/ 	.word	0xffffffff


	//   ....[2]....
        /*0198*/ 	.word	0xffffffff


	//   ....[3]....
        /*019c*/ 	.word	0xffffffff


	//   ....[4]....
        /*01a0*/ 	.word	0xffffffff


	//   ....[5]....
        /*01a4*/ 	.word	0xffffffff


	//   ....[6]....
        /*01a8*/ 	.word	0xffffffff


	//   ....[7]....
        /*01ac*/ 	.word	0xffffffff


	//   ....[8]....
        /*01b0*/ 	.word	0xffffffff


	//   ....[9]....
        /*01b4*/ 	.word	0xffffffff


	//----- nvinfo : EIATTR_COOP_GROUP_INSTR_OFFSETS
	.align		4
.L_1395:
        /*01b8*/ 	.byte	0x04, 0x28
        /*01ba*/ 	.short	(.L_1397 - .L_1396)


	//   ....[0]....
.L_1396:
        /*01bc*/ 	.word	0x00003950


	//   ....[1]....
        /*01c0*/ 	.word	0x00003970


	//   ....[2]....
        /*01c4*/ 	.word	0x000039b0


	//   ....[3]....
        /*01c8*/ 	.word	0x000039c0


	//   ....[4]....
        /*01cc*/ 	.word	0x00003a00


	//   ....[5]....
        /*01d0*/ 	.word	0x00003a10


	//   ....[6]....
        /*01d4*/ 	.word	0x00003a40


	//   ....[7]....
        /*01d8*/ 	.word	0x00003a50


	//   ....[8]....
        /*01dc*/ 	.word	0x00003a80


	//   ....[9]....
        /*01e0*/ 	.word	0x00003aa0


	//----- nvinfo : EIATTR_VRC_CTA_INIT_COUNT
	.align		4
.L_1397:
        /*01e4*/ 	.byte	0x02, 0x4a
	.zero		1
	.zero		1


	//----- nvinfo : EIATTR_EXIT_INSTR_OFFSETS
	.align		4
        /*01e8*/ 	.byte	0x04, 0x1c
        /*01ea*/ 	.short	(.L_1399 - .L_1398)


	//   ....[0]....
.L_1398:
        /*01ec*/ 	.word	0x0000aa10


	//   ....[1]....
        /*01f0*/ 	.word	0x0000aae0


	//----- nvinfo : EIATTR_MAX_THREADS
	.align		4
.L_1399:
        /*01f4*/ 	.byte	0x04, 0x05
        /*01f6*/ 	.short	(.L_1401 - .L_1400)
.L_1400:
        /*01f8*/ 	.word	0x00000100
        /*01fc*/ 	.word	0x00000001
        /*0200*/ 	.word	0x00000001


	//----- nvinfo : EIATTR_CRS_STACK_SIZE
	.align		4
.L_1401:
        /*0204*/ 	.byte	0x04, 0x1e
        /*0206*/ 	.short	(.L_1403 - .L_1402)
.L_1402:
        /*0208*/ 	.word	0x00000000


	//----- nvinfo : EIATTR_CBANK_PARAM_SIZE
	.align		4
.L_1403:
        /*020c*/ 	.byte	0x03, 0x19
        /*020e*/ 	.short	0x0128


	//----- nvinfo : EIATTR_PARAM_CBANK
	.align		4
        /*0210*/ 	.byte	0x04, 0x0a
        /*0212*/ 	.short	(.L_1405 - .L_1404)
	.align		4
.L_1404:
        /*0214*/ 	.word	index@(.nv.constant0._ZN10layer_norm31ln_parallel_residual_bwd_kernelINS_13Kernel_traitsI13__nv_bfloat16S2_fS2_fjLj7168ELj1ELj1ELj8ELj8ENS_18Kernel_traits_baseILj7168ES2_S2_fS2_fjLj256EEEEELb0ELb0ELb0EEEvNS_9BwdParamsE)
        /*0218*/ 	.short	0x0380
        /*021a*/ 	.short	0x0128


	//----- nvinfo : EIATTR_SW_WAR
	.align		4
.L_1405:
        /*021c*/ 	.byte	0x04, 0x36
        /*021e*/ 	.short	(.L_1407 - .L_1406)
.L_1406:
        /*0220*/ 	.word	0x00000008
.L_1407:


//--------------------- .nv.info._ZN10layer_norm31ln_parallel_residual_bwd_kernelINS_13Kernel_traitsI13__nv_bfloat16S2_fS2_fjLj7168ELj1ELj1ELj8ELj8ENS_18Kernel_traits_baseILj7168ES2_S2_fS2_fjLj256EEEEELb0ELb0ELb1EEEvNS_9BwdParamsE --------------------------
	.section	.nv.info._ZN10layer_norm31ln_parallel_residual_bwd_kernelINS_13Kernel_traitsI13__nv_bfloat16S2_fS2_fjLj7168ELj1ELj1ELj8ELj8ENS_18Kernel_traits_baseILj7168ES2_S2_fS2_fjLj256EEEEELb0ELb0ELb1EEEvNS_9BwdParamsE,"",@"SHT_CUDA_INFO"
	.sectionflags	@""
	.align	4


	//----- nvinfo : EIATTR_CUDA_API_VERSION
	.align		4
        /*0000*/ 	.byte	0x04, 0x37
        /*0002*/ 	.short	(.L_1409 - .L_1408)
.L_1408:
        /*0004*/ 	.word	0x00000082


	//----- nvinfo : EIATTR_KPARAM_INFO
	.align		4
.L_1409:
        /*0008*/ 	.byte	0x04, 0x17
        /*000a*/ 	.short	(.L_1411 - .L_1410)
.L_1410:
        /*000c*/ 	.word	0x00000000
        /*0010*/ 	.short	0x0000
        /*0012*/ 	.short	0x0000
        /*0014*/ 	.byte	0x00, 0xf0, 0xa1, 0x04


	//----- nvinfo : EIATTR_SPARSE_MMA_MASK
	.align		4
.L_1411:
        /*0018*/ 	.byte	0x03, 0x50
        /*001a*/ 	.short	0x0000


	//----- nvinfo : EIATTR_MAXREG_COUNT
	.align		4
        /*001c*/ 	.byte	0x03, 0x1b
        /*001e*/ 	.short	0x00ff


	//----- nvinfo : EIATTR_NUM_BARRIERS
	.align		4
        /*0020*/ 	.byte	0x02, 0x4c
        /*0022*/ 	.byte	0x01
	.zero		1


	//----- nvinfo : EIATTR_ANNOTATIONS
	.align		4
        /*0024*/ 	.byte	0x04, 0x55
        /*0026*/ 	.short	(.L_1413 - .L_1412)


	//   ....[0]....
.L_1412:
        /* <DEDUP_REMOVED lines=28> */


	//----- nvinfo : EIATTR_MERCURY_ISA_VERSION
	.align		4
.L_1413:
        /*01d8*/ 	.byte	0x03, 0x5f
        /*01da*/ 	.short	0x0101


	//----- nvinfo : EIATTR_COOP_GROUP_MASK_REGIDS
	.align		4
        /*01dc*/ 	.byte	0x04, 0x29
        /*01de*/ 	.short	(.L_1415 - .L_1414)


	//   ....[0]....
.L_1414:
        /*01e0*/ 	.word	0xffffffff


	//   ....[1]....
        /*01e4*/ 	.word	0xffffffff


	//   ....[2]....
        /*01e8*/ 	.word	0xffffffff


	//   ....[3]....
        /*01ec*/ 	.word	0xffffffff


	//   ....[4]....
        /*01f0*/ 	.word	0xffffffff


	//   ....[5]....
        /*01f4*/ 	.word	0xffffffff


	//   ....[6]....
        /*01f8*/ 	.word	0xffffffff


	//   ....[7]....
        /*01fc*/ 	.word	0xffffffff


	//   ....[8]....
        /*0200*/ 	.word	0xffffffff


	//   ....[9]....
        /*0204*/ 	.word	0xffffffff


	//----- nvinfo : EIATTR_COOP_GROUP_INSTR_OFFSETS
	.align		4
.L_1415:
        /*0208*/ 	.byte	0x04, 0x28
        /*020a*/ 	.short	(.L_1417 - .L_1416)


	//   ....[0]....
.L_1416:
        /*020c*/ 	.word	0x00002f20


	//   ....[1]....
        /*0210*/ 	.word	0x00002f40


	//   ....[2]....
        /*0214*/ 	.word	0x00002f70


	//   ....[3]....
        /*0218*/ 	.word	0x00002f90


	//   ....[4]....
        /*021c*/ 	.word	0x00002fb0


	//   ....[5]....
        /*0220*/ 	.word	0x00002fd0


	//   ....[6]....
        /*0224*/ 	.word	0x00002ff0


	//   ....[7]....
        /*0228*/ 	.word	0x00003040


	//   ....[8]....
        /*022c*/ 	.word	0x00003050


	//   ....[9]....
        /*0230*/ 	.word	0x00003090


	//----- nvinfo : EIATTR_VRC_CTA_INIT_COUNT
	.align		4
.L_1417:
        /*0234*/ 	.byte	0x02, 0x4a
	.zero		1
	.zero		1


	//----- nvinfo : EIATTR_EXIT_INSTR_OFFSETS
	.align		4
        /*0238*/ 	.byte	0x04, 0x1c
        /*023a*/ 	.short	(.L_1419 - .L_1418)


	//   ....[0]....
.L_1418:
        /*023c*/ 	.word	0x00009d00


	//----- nvinfo : EIATTR_MAX_THREADS
	.align		4
.L_1419:
        /*0240*/ 	.byte	0x04, 0x05
        /*0242*/ 	.short	(.L_1421 - .L_1420)
.L_1420:
        /*0244*/ 	.word	0x00000100
        /*0248*/ 	.word	0x00000001
        /*024c*/ 	.word	0x00000001


	//----- nvinfo : EIATTR_CRS_STACK_SIZE
	.align		4
.L_1421:
        /*0250*/ 	.byte	0x04, 0x1e
        /*0252*/ 	.short	(.L_1423 - .L_1422)
.L_1422:
        /*0254*/ 	.word	0x00000000


	//----- nvinfo : EIATTR_CBANK_PARAM_SIZE
	.align		4
.L_1423:
        /*0258*/ 	.byte	0x03, 0x19
        /*025a*/ 	.short	0x0128


	//----- nvinfo : EIATTR_PARAM_CBANK
	.align		4
        /*025c*/ 	.byte	0x04, 0x0a
        /*025e*/ 	.short	(.L_1425 - .L_1424)
	.align		4
.L_1424:
        /*0260*/ 	.word	index@(.nv.constant0._ZN10layer_norm31ln_parallel_residual_bwd_kernelINS_13Kernel_traitsI13__nv_bfloat16S2_fS2_fjLj7168ELj1ELj1ELj8ELj8ENS_18Kernel_traits_baseILj7168ES2_S2_fS2_fjLj256EEEEELb0ELb0ELb1EEEvNS_9BwdParamsE)
        /*0264*/ 	.short	0x0380
        /*0266*/ 	.short	0x0128


	//----- nvinfo : EIATTR_SW_WAR
	.align		4
.L_1425:
        /*0268*/ 	.byte	0x04, 0x36
        /*026a*/ 	.short	(.L_1427 - .L_1426)
.L_1426:
        /*026c*/ 	.word	0x00000008
.L_1427:


//--------------------- .nv.info._ZN10layer_norm31ln_parallel_residual_bwd_kernelINS_13Kernel_traitsI13__nv_bfloat16S2_fS2_fjLj7168ELj1ELj1ELj8ELj8ENS_18Kernel_traits_baseILj7168ES2_S2_fS2_fjLj256EEEEELb0ELb1ELb0EEEvNS_9BwdParamsE --------------------------
	.section	.nv.info._ZN10layer_norm31ln_parallel_residual_bwd_kernelINS_13Kernel_traitsI13__nv_bfloat16S2_fS2_fjLj7168ELj1ELj1ELj8ELj8ENS_18Kernel_traits_baseILj7168ES2_S2_fS2_fjLj256EEEEELb0ELb1ELb0EEEvNS_9BwdParamsE,"",@"SHT_CUDA_INFO"
	.sectionflags	@""
	.align	4


	//----- nvinfo : EIATTR_CUDA_API_VERSION
	.align		4
        /*0000*/ 	.byte	0x04, 0x37
        /*0002*/ 	.short	(.L_1429 - .L_1428)
.L_1428:
        /*0004*/ 	.word	0x00000082


	//----- nvinfo : EIATTR_KPARAM_INFO
	.align		4
.L_1429:
        /*0008*/ 	.byte	0x04, 0x17
        /*000a*/ 	.short	(.L_1431 - .L_1430)
.L_1430:
        /*000c*/ 	.word	0x00000000
        /*0010*/ 	.short	0x0000
        /*0012*/ 	.short	0x0000
        /*0014*/ 	.byte	0x00, 0xf0, 0xa1, 0x04


	//----- nvinfo : EIATTR_SPARSE_MMA_MASK
	.align		4
.L_1431:
        /*0018*/ 	.byte	0x03, 0x50
        /*001a*/ 	.short	0x0000


	//----- nvinfo : EIATTR_MAXREG_COUNT
	.align		4
        /*001c*/ 	.byte	0x03, 0x1b
        /*001e*/ 	.short	0x00ff


	//----- nvinfo : EIATTR_NUM_BARRIERS
	.align		4
        /*0020*/ 	.byte	0x02, 0x4c
        /*0022*/ 	.byte	0x01
	.zero		1


	//----- nvinfo : EIATTR_MERCURY_ISA_VERSION
	.align		4
        /*0024*/ 	.byte	0x03, 0x5f
        /*0026*/ 	.short	0x0101


	//----- nvinfo : EIATTR_COOP_GROUP_MASK_REGIDS
	.align		4
        /*0028*/ 	.byte	0x04, 0x29
        /*002a*/ 	.short	(.L_1433 - .L_1432)


	//   ....[0]....
.L_1432:
        /*002c*/ 	.word	0xffffffff


	//   ....[1]....
        /*0030*/ 	.word	0xffffffff


	//   ....[2]....
        /*0034*/ 	.word	0xffffffff


	//   ....[3]....
        /*0038*/ 	.word	0xffffffff


	//   ....[4]....
        /*003c*/ 	.word	0xffffffff


	//   ....[5]....
        /*0040*/ 	.word	0xffffffff


	//   ....[6]....
        /*0044*/ 	.word	0xffffffff


	//   ....[7]....
        /*0048*/ 	.word	0xffffffff


	//   ....[8]....
        /*004c*/ 	.word	0xffffffff


	//   ....[9]....
        /*0050*/ 	.word	0xffffffff


	//----- nvinfo : EIATTR_COOP_GROUP_INSTR_OFFSETS
	.align		4
.L_1433:
        /*0054*/ 	.byte	0x04, 0x28
        /*0056*/ 	.short	(.L_1435 - .L_1434)


	//   ....[0]....
.L_1434:
        /*0058*/ 	.word	0x000022e0


	//   ....[1]....
        /*005c*/ 	.word	0x00002300


	//   ....[2]....
        /*0060*/ 	.word	0x00002340


	//   ....[3]....
        /*0064*/ 	.word	0x00002350


	//   ....[4]....
        /*0068*/ 	.word	0x00002390


	//   ....[5]....
        /*006c*/ 	.word	0x000023a0


	//   ....[6]....
        /*0070*/ 	.word	0x000023d0


	//   ....[7]....
        /*0074*/ 	.word	0x000023e0


	//   ....[8]....
        /*0078*/ 	.word	0x00002410


	//   ....[9]....
        /*007c*/ 	.word	0x00002420


	//----- nvinfo : EIATTR_VRC_CTA_INIT_COUNT
	.align		4
.L_1435:
        /*0080*/ 	.byte	0x02, 0x4a
	.zero		1
	.zero		1


	//----- nvinfo : EIATTR_EXIT_INSTR_OFFSETS
	.align		4
        /*0084*/ 	.byte	0x04, 0x1c
        /*0086*/ 	.short	(.L_1437 - .L_1436)


	//   ....[0]....
.L_1436:
        /*0088*/ 	.word	0x00008530


	//   ....[1]....
        /*008c*/ 	.word	0x000085b0


	//----- nvinfo : EIATTR_MAX_THREADS
	.align		4
.L_1437:
        /*0090*/ 	.byte	0x04, 0x05
        /*0092*/ 	.short	(.L_1439 - .L_1438)
.L_1438:
        /*0094*/ 	.word	0x00000100
        /*0098*/ 	.word	0x00000001
        /*009c*/ 	.word	0x00000001


	//----- nvinfo : EIATTR_CRS_STACK_SIZE
	.align		4
.L_1439:
        /*00a0*/ 	.byte	0x04, 0x1e
        /*00a2*/ 	.short	(.L_1441 - .L_1440)
.L_1440:
        /*00a4*/ 	.word	0x00000000


	//----- nvinfo : EIATTR_CBANK_PARAM_SIZE
	.align		4
.L_1441:
        /*00a8*/ 	.byte	0x03, 0x19
        /*00aa*/ 	.short	0x0128


	//----- nvinfo : EIATTR_PARAM_CBANK
	.align		4
        /*00ac*/ 	.byte	0x04, 0x0a
        /*00ae*/ 	.short	(.L_1443 - .L_1442)
	.align		4
.L_1442:
        /*00b0*/ 	.word	index@(.nv.constant0._ZN10layer_norm31ln_parallel_residual_bwd_kernelINS_13Kernel_traitsI13__nv_bfloat16S2_fS2_fjLj7168ELj1ELj1ELj8ELj8ENS_18Kernel_traits_baseILj7168ES2_S2_fS2_fjLj256EEEEELb0ELb1ELb0EEEvNS_9BwdParamsE)
        /*00b4*/ 	.short	0x0380
        /*00b6*/ 	.short	0x0128


	//----- nvinfo : EIATTR_SW_WAR
	.align		4
.L_1443:
        /*00b8*/ 	.byte	0x04, 0x36
        /*00ba*/ 	.short	(.L_1445 - .L_1444)
.L_1444:
        /*00bc*/ 	.word	0x00000008
.L_1445:


//--------------------- .nv.info._ZN10layer_norm31ln_parallel_residual_bwd_kernelINS_13Kernel_traitsI13__nv_bfloat16S2_fS2_fjLj7168ELj1ELj1ELj8ELj8ENS_18Kernel_traits_baseILj7168ES2_S2_fS2_fjLj256EEEEELb0ELb1ELb1EEEvNS_9BwdParamsE --------------------------
	.section	.nv.info._ZN10layer_norm31ln_parallel_residual_bwd_kernelINS_13Kernel_traitsI13__nv_bfloat16S2_fS2_fjLj7168ELj1ELj1ELj8ELj8ENS_18Kernel_traits_baseILj7168ES2_S2_fS2_fjLj256EEEEELb0ELb1ELb1EEEvNS_9BwdParamsE,"",@"SHT_CUDA_INFO"
	.sectionflags	@""
	.align	4


	//----- nvinfo : EIATTR_CUDA_API_VERSION
	.align		4
        /*0000*/ 	.byte	0x04, 0x37
        /*0002*/ 	.short	(.L_1447 - .L_1446)
.L_1446:
        /*0004*/ 	.word	0x00000082


	//----- nvinfo : EIATTR_KPARAM_INFO
	.align		4
.L_1447:
        /*0008*/ 	.byte	0x04, 0x17
        /*000a*/ 	.short	(.L_1449 - .L_1448)
.L_1448:
        /*000c*/ 	.word	0x00000000
        /*0010*/ 	.short	0x0000
        /*0012*/ 	.short	0x0000
        /*0014*/ 	.byte	0x00, 0xf0, 0xa1, 0x04


	//----- nvinfo : EIATTR_SPARSE_MMA_MASK
	.align		4
.L_1449:
        /*0018*/ 	.byte	0x03, 0x50
        /*001a*/ 	.short	0x0000


	//----- nvinfo : EIATTR_MAXREG_COUNT
	.align		4
        /*001c*/ 	.byte	0x03, 0x1b
        /*001e*/ 	.short	0x00ff


	//----- nvinfo : EIATTR_NUM_BARRIERS
	.align		4
        /*0020*/ 	.byte	0x02, 0x4c
        /*0022*/ 	.byte	0x01
	.zero		1


	//----- nvinfo : EIATTR_MERCURY_ISA_VERSION
	.align		4
        /*0024*/ 	.byte	0x03, 0x5f
        /*0026*/ 	.short	0x0101


	//----- nvinfo : EIATTR_COOP_GROUP_MASK_REGIDS
	.align		4
        /*0028*/ 	.byte	0x04, 0x29
        /*002a*/ 	.short	(.L_1451 - .L_1450)


	//   ....[0]....
.L_1450:
        /*002c*/ 	.word	0xffffffff


	//   ....[1]....
        /*0030*/ 	.word	0xffffffff


	//   ....[2]....
        /*0034*/ 	.word	0xffffffff


	//   ....[3]....
        /*0038*/ 	.word	0xffffffff


	//   ....[4]....
        /*003c*/ 	.word	0xffffffff


	//   ....[5]....
        /*0040*/ 	.word	0xffffffff


	//   ....[6]....
        /*0044*/ 	.word	0xffffffff


	//   ....[7]....
        /*0048*/ 	.word	0xffffffff


	//   ....[8]....
        /*004c*/ 	.word	0xffffffff


	//   ....[9]....
        /*0050*/ 	.word	0xffffffff


	//----- nvinfo : EIATTR_COOP_GROUP_INSTR_OFFSETS
	.align		4
.L_1451:
        /*0054*/ 	.byte	0x04, 0x28
        /*0056*/ 	.short	(.L_1453 - .L_1452)


	//   ....[0]....
.L_1452:
        /*0058*/ 	.word	0x00001850


	//   ....[1]....
        /*005c*/ 	.word	0x00001860


	//   ....[2]....
        /*0060*/ 	.word	0x00001890


	//   ....[3]....
        /*0064*/ 	.word	0x000018a0


	//   ....[4]....
        /*0068*/ 	.word	0x000018d0


	//   ....[5]....
        /*006c*/ 	.word	0x000018e0


	//   ....[6]....
        /*0070*/ 	.word	0x00001910


	//   ....[7]....
        /*0074*/ 	.word	0x00001920


	//   ....[8]....
        /*0078*/ 	.word	0x00001960


	//   ....[9]....
        /*007c*/ 	.word	0x00001970


	//----- nvinfo : EIATTR_VRC_CTA_INIT_COUNT
	.align		4
.L_1453:
        /*0080*/ 	.byte	0x02, 0x4a
	.zero		1
	.zero		1


	//----- nvinfo : EIATTR_EXIT_INSTR_OFFSETS
	.align		4
        /*0084*/ 	.byte	0x04, 0x1c
        /*0086*/ 	.short	(.L_1455 - .L_1454)


	//   ....[0]....
.L_1454:
        /*0088*/ 	.word	0x000077a0


	//----- nvinfo : EIATTR_MAX_THREADS
	.align		4
.L_1455:
        /*008c*/ 	.byte	0x04, 0x05
        /*008e*/ 	.short	(.L_1457 - .L_1456)
.L_1456:
        /*0090*/ 	.word	0x00000100
        /*0094*/ 	.word	0x00000001
        /*0098*/ 	.word	0x00000001


	//----- nvinfo : EIATTR_CRS_STACK_SIZE
	.align		4
.L_1457:
        /*009c*/ 	.byte	0x04, 0x1e
        /*009e*/ 	.short	(.L_1459 - .L_1458)
.L_1458:
        /*00a0*/ 	.word	0x00000000


	//----- nvinfo : EIATTR_CBANK_PARAM_SIZE
	.align		4
.L_1459:
        /*00a4*/ 	.byte	0x03, 0x19
        /*00a6*/ 	.short	0x0128


	//----- nvinfo : EIATTR_PARAM_CBANK
	.align		4
        /*00a8*/ 	.byte	0x04, 0x0a
        /*00aa*/ 	.short	(.L_1461 - .L_1460)
	.align		4
.L_1460:
        /*00ac*/ 	.word	index@(.nv.constant0._ZN10layer_norm31ln_parallel_residual_bwd_kernelINS_13Kernel_traitsI13__nv_bfloat16S2_fS2_fjLj7168ELj1ELj1ELj8ELj8ENS_18Kernel_traits_baseILj7168ES2_S2_fS2_fjLj256EEEEELb0ELb1ELb1EEEvNS_9BwdParamsE)
        /*00b0*/ 	.short	0x0380
        /*00b2*/ 	.short	0x0128


	//----- nvinfo : EIATTR_SW_WAR
	.align		4
.L_1461:
        /*00b4*/ 	.byte	0x04, 0x36
        /*00b6*/ 	.short	(.L_1463 - .L_1462)
.L_1462:
        /*00b8*/ 	.word	0x00000008
.L_1463:


//--------------------- .nv.info._ZN10layer_norm31ln_parallel_residual_bwd_kernelINS_13Kernel_traitsI13__nv_bfloat16S2_fS2_fjLj7168ELj1ELj1ELj8ELj8ENS_18Kernel_traits_baseILj7168ES2_S2_fS2_fjLj256EEEEELb1ELb0ELb0EEEvNS_9BwdParamsE --------------------------
	.section	.nv.info._ZN10layer_norm31ln_parallel_residual_bwd_kernelINS_13Kernel_traitsI13__nv_bfloat16S2_fS2_fjLj7168ELj1ELj1ELj8ELj8ENS_18Kernel_traits_baseILj7168ES2_S2_fS2_fjLj256EEEEELb1ELb0ELb0EEEvNS_9BwdParamsE,"",@"SHT_CUDA_INFO"
	.sectionflags	@""
	.align	4


	//----- nvinfo : EIATTR_CUDA_API_VERSION
	.align		4
        /*0000*/ 	.byte	0x04, 0x37
        /*0002*/ 	.short	(.L_1465 - .L_1464)
.L_1464:
        /*0004*/ 	.word	0x00000082


	//----- nvinfo : EIATTR_KPARAM_INFO
	.align		4
.L_1465:
        /*0008*/ 	.byte	0x04, 0x17
        /*000a*/ 	.short	(.L_1467 - .L_1466)
.L_1466:
        /*000c*/ 	.word	0x00000000
        /*0010*/ 	.short	0x0000
        /*0012*/ 	.short	0x0000
        /*0014*/ 	.byte	0x00, 0xf0, 0xa1, 0x04


	//----- nvinfo : EIATTR_SPARSE_MMA_MASK
	.align		4
.L_1467:
        /*0018*/ 	.byte	0x03, 0x50
        /*001a*/ 	.short	0x0000


	//----- nvinfo : EIATTR_MAXREG_COUNT
	.align		4
        /*001c*/ 	.byte	0x03, 0x1b
        /*001e*/ 	.short	0x00ff


	//----- nvinfo : EIATTR_NUM_BARRIERS
	.align		4
        /*0020*/ 	.byte	0x02, 0x4c
        /*0022*/ 	.byte	0x01
	.zero		1


	//----- nvinfo : EIATTR_ANNOTATIONS
	.align		4
        /*0024*/ 	.byte	0x04, 0x55
        /*0026*/ 	.short	(.L_1469 - .L_1468)


	//   ....[0]....
.L_1468:
        /* <DEDUP_REMOVED lines=36> */


	//----- nvinfo : EIATTR_MERCURY_ISA_VERSION
	.align		4
.L_1469:
        /*0258*/ 	.byte	0x03, 0x5f
        /*025a*/ 	.short	0x0101


	//----- nvinfo : EIATTR_COOP_GROUP_MASK_REGIDS
	.align		4
        /*025c*/ 	.byte	0x04, 0x29
        /*025e*/ 	.short	(.L_1471 - .L_1470)


	//   ....[0]....
.L_1470:
        /*0260*/ 	.word	0xffffffff


	//   ....[1]....
        /*0264*/ 	.word	0xffffffff


	//   ....[2]....
        /*0268*/ 	.word	0xffffffff


	//   ....[3]....
        /*026c*/ 	.word	0xffffffff


	//   ....[4]....
        /*0270*/ 	.word	0xffffffff


	//   ....[5]....
        /*0274*/ 	.word	0xffffffff


	//   ....[6]....
        /*0278*/ 	.word	0xffffffff


	//   ....[7]....
        /*027c*/ 	.word	0xffffffff


	//   ....[8]....
        /*0280*/ 	.word	0xffffffff


	//   ....[9]....
        /*0284*/ 	.word	0xffffffff


	//----- nvinfo : EIATTR_COOP_GROUP_INSTR_OFFSETS
	.align		4
.L_1471:
        /*0288*/ 	.byte	0x04, 0x28
        /*028a*/ 	.short	(.L_1473 - .L_1472)


	//   ....[0]....
.L_1472:
        /*028c*/ 	.word	0x00003f00


	//   ....[1]....
        /*0290*/ 	.word	0x00003f20


	//   ....[2]....
        /*0294*/ 	.word	0x00003f60


	//   ....[3]....
        /*0298*/ 	.word	0x00003f70


	//   ....[4]....
        /*029c*/ 	.word	0x00003fb0


	//   ....[5]....
        /*02a0*/ 	.word	0x00003fc0


	//   ....[6]....
        /*02a4*/ 	.word	0x00003ff0


	//   ....[7]....
        /*02a8*/ 	.word	0x00004000


	//   ....[8]....
        /*02ac*/ 	.word	0x00004030


	//   ....[9]....
        /*02b0*/ 	.word	0x00004050


	//----- nvinfo : EIATTR_VRC_CTA_INIT_COUNT
	.align		4
.L_1473:
        /*02b4*/ 	.byte	0x02, 0x4a
	.zero		1
	.zero		1


	//----- nvinfo : EIATTR_EXIT_INSTR_OFFSETS
	.align		4
        /*02b8*/ 	.byte	0x04, 0x1c
        /*02ba*/ 	.short	(.L_1475 - .L_1474)


	//   ....[0]....
.L_1474:
        /*02bc*/ 	.word	0x0000e740


	//   ....[1]....
        /*02c0*/ 	.word	0x0000e810


	//----- nvinfo : EIATTR_MAX_THREADS
	.align		4
.L_1475:
        /*02c4*/ 	.byte	0x04, 0x05
        /*02c6*/ 	.short	(.L_1477 - .L_1476)
.L_1476:
        /*02c8*/ 	.word	0x00000100
        /*02cc*/ 	.word	0x00000001
        /*02d0*/ 	.word	0x00000001


	//----- nvinfo : EIATTR_CRS_STACK_SIZE
	.align		4
.L_1477:
        /*02d4*/ 	.byte	0x04, 0x1e
        /*02d6*/ 	.short	(.L_1479 - .L_1478)
.L_1478:
        /*02d8*/ 	.word	0x00000000


	//----- nvinfo : EIATTR_CBANK_PARAM_SIZE
	.align		4
.L_1479:
        /*02dc*/ 	.byte	0x03, 0x19
        /*02de*/ 	.short	0x0128


	//----- nvinfo : EIATTR_PARAM_CBANK
	.align		4
        /*02e0*/ 	.byte	0x04, 0x0a
        /*02e2*/ 	.short	(.L_1481 - .L_1480)
	.align		4
.L_1480:
        /*02e4*/ 	.word	index@(.nv.constant0._ZN10layer_norm31ln_parallel_residual_bwd_kernelINS_13Kernel_traitsI13__nv_bfloat16S2_fS2_fjLj7168ELj1ELj1ELj8ELj8ENS_18Kernel_traits_baseILj7168ES2_S2_fS2_fjLj256EEEEELb1ELb0ELb0EEEvNS_9BwdParamsE)
        /*02e8*/ 	.short	0x0380
        /*02ea*/ 	.short	0x0128


	//----- nvinfo : EIATTR_SW_WAR
	.align		4
.L_1481:
        /*02ec*/ 	.byte	0x04, 0x36
        /*02ee*/ 	.short	(.L_1483 - .L_1482)
.L_1482:
        /*02f0*/ 	.word	0x00000008
.L_1483:


//--------------------- .nv.info._ZN10layer_norm31ln_parallel_residual_bwd_kernelINS_13Kernel_traitsI13__nv_bfloat16S2_fS2_fjLj7168ELj1ELj1ELj8ELj8ENS_18Kernel_traits_baseILj7168ES2_S2_fS2_fjLj256EEEEELb1ELb0ELb1EEEvNS_9BwdParamsE --------------------------
	.section	.nv.info._ZN10layer_norm31ln_parallel_residual_bwd_kernelINS_13Kernel_traitsI13__nv_bfloat16S2_fS2_fjLj7168ELj1ELj1ELj8ELj8ENS_18Kernel_traits_baseILj7168ES2_S2_fS2_fjLj256EEEEELb1ELb0ELb1EEEvNS_9BwdParamsE,"",@"SHT_CUDA_INFO"
	.sectionflags	@""
	.align	4


	//----- nvinfo : EIATTR_CUDA_API_VERSION
	.align		4
        /*0000*/ 	.byte	0x04, 0x37
        /*0002*/ 	.short	(.L_1485 - .L_1484)
.L_1484:
        /*0004*/ 	.word	0x00000082


	//----- nvinfo : EIATTR_KPARAM_INFO
	.align		4
.L_1485:
        /*0008*/ 	.byte	0x04, 0x17
        /*000a*/ 	.short	(.L_1487 - .L_1486)
.L_1486:
        /*000c*/ 	.word	0x00000000
        /*0010*/ 	.short	0x0000
        /*0012*/ 	.short	0x0000
        /*0014*/ 	.byte	0x00, 0xf0, 0xa1, 0x04


	//----- nvinfo : EIATTR_SPARSE_MMA_MASK
	.align		4
.L_1487:
        /*0018*/ 	.byte	0x03, 0x50
        /*001a*/ 	.short	0x0000


	//----- nvinfo : EIATTR_MAXREG_COUNT
	.align		4
        /*001c*/ 	.byte	0x03, 0x1b
        /*001e*/ 	.short	0x00ff


	//----- nvinfo : EIATTR_NUM_BARRIERS
	.align		4
        /*0020*/ 	.byte	0x02, 0x4c
        /*0022*/ 	.byte	0x01
	.zero		1


	//----- nvinfo : EIATTR_ANNOTATIONS
	.align		4
        /*0024*/ 	.byte	0x04, 0x55
        /*0026*/ 	.short	(.L_1489 - .L_1488)


	//   ....[0]....
.L_1488:
        /* <DEDUP_REMOVED lines=40> */


	//----- nvinfo : EIATTR_MERCURY_ISA_VERSION
	.align		4
.L_1489:
        /*0298*/ 	.byte	0x03, 0x5f
        /*029a*/ 	.short	0x0101


	//----- nvinfo : EIATTR_COOP_GROUP_MASK_REGIDS
	.align		4
        /*029c*/ 	.byte	0x04, 0x29
        /*029e*/ 	.short	(.L_1491 - .L_1490)


	//   ....[0]....
.L_1490:
        /*02a0*/ 	.word	0xffffffff


	//   ....[1]....
        /*02a4*/ 	.word	0xffffffff


	//   ....[2]....
        /*02a8*/ 	.word	0xffffffff


	//   ....[3]....
        /*02ac*/ 	.word	0xffffffff


	//   ....[4]....
        /*02b0*/ 	.word	0xffffffff


	//   ....[5]....
        /*02b4*/ 	.word	0xffffffff


	//   ....[6]....
        /*02b8*/ 	.word	0xffffffff


	//   ....[7]....
        /*02bc*/ 	.word	0xffffffff


	//   ....[8]....
        /*02c0*/ 	.word	0xffffffff


	//   ....[9]....
        /*02c4*/ 	.word	0xffffffff


	//----- nvinfo : EIATTR_COOP_GROUP_INSTR_OFFSETS
	.align		4
.L_1491:
        /*02c8*/ 	.byte	0x04, 0x28
        /*02ca*/ 	.short	(.L_1493 - .L_1492)


	//   ....[0]....
.L_1492:
        /*02cc*/ 	.word	0x000032e0


	//   ....[1]....
        /*02d0*/ 	.word	0x00003380


	//   ....[2]....
        /*02d4*/ 	.word	0x000033a0


	//   ....[3]....
        /*02d8*/ 	.word	0x000033c0


	//   ....[4]....
        /*02dc*/ 	.word	0x000033e0


	//   ....[5]....
        /*02e0*/ 	.word	0x00003400


	//   ....[6]....
        /*02e4*/ 	.word	0x00003420


	//   ....[7]....
        /*02e8*/ 	.word	0x00003460


	//   ....[8]....
        /*02ec*/ 	.word	0x00003470


	//   ....[9]....
        /*02f0*/ 	.word	0x000034b0


	//----- nvinfo : EIATTR_VRC_CTA_INIT_COUNT
	.align		4
.L_1493:
        /*02f4*/ 	.byte	0x02, 0x4a
	.zero		1
	.zero		1


	//----- nvinfo : EIATTR_EXIT_INSTR_OFFSETS
	.align		4
        /*02f8*/ 	.byte	0x04, 0x1c
        /*02fa*/ 	.short	(.L_1495 - .L_1494)


	//   ....[0]....
.L_1494:
        /*02fc*/ 	.word	0x0000d7f0


	//----- nvinfo : EIATTR_MAX_THREADS
	.align		4
.L_1495:
        /*0300*/ 	.byte	0x04, 0x05
        /*0302*/ 	.short	(.L_1497 - .L_1496)
.L_1496:
        /*0304*/ 	.word	0x00000100
        /*0308*/ 	.word	0x00000001
        /*030c*/ 	.word	0x00000001


	//----- nvinfo : EIATTR_CRS_STACK_SIZE
	.align		4
.L_1497:
        /*0310*/ 	.byte	0x04, 0x1e
        /*0312*/ 	.short	(.L_1499 - .L_1498)
.L_1498:
        /*0314*/ 	.word	0x00000000


	//----- nvinfo : EIATTR_CBANK_PARAM_SIZE
	.align		4
.L_1499:
        /*0318*/ 	.byte	0x03, 0x19
        /*031a*/ 	.short	0x0128


	//----- nvinfo : EIATTR_PARAM_CBANK
	.align		4
        /*031c*/ 	.byte	0x04, 0x0a
        /*031e*/ 	.short	(.L_1501 - .L_1500)
	.align		4
.L_1500:
        /*0320*/ 	.word	index@(.nv.constant0._ZN10layer_norm31ln_parallel_residual_bwd_kernelINS_13Kernel_traitsI13__nv_bfloat16S2_fS2_fjLj7168ELj1ELj1ELj8ELj8ENS_18Kernel_traits_baseILj7168ES2_S2_fS2_fjLj256EEEEELb1ELb0ELb1EEEvNS_9BwdParamsE)
        /*0324*/ 	.short	0x0380
        /*0326*/ 	.short	0x0128


	//----- nvinfo : EIATTR_SW_WAR
	.align		4
.L_1501:
        /*0328*/ 	.byte	0x04, 0x36
        /*032a*/ 	.short	(.L_1503 - .L_1502)
.L_1502:
        /*032c*/ 	.word	0x00000008
.L_1503:


//--------------------- .nv.info._ZN10layer_norm22ln_bwd_finalize_kernelINS_22Kernel_traits_finalizeILj7168E13__nv_bfloat16S2_fS2_fjLb0ELj1024ELj4ENS_18Kernel_traits_baseILj7168ES2_S2_fS2_fjLj1024EEEEELb0ELb0EEEvNS_9BwdParamsE --------------------------
	.section	.nv.info._ZN10layer_norm22ln_bwd_finalize_kernelINS_22Kernel_traits_finalizeILj7168E13__nv_bfloat16S2_fS2_fjLb0ELj1024ELj4ENS_18Kernel_traits_baseILj7168ES2_S2_fS2_fjLj1024EEEEELb0ELb0EEEvNS_9BwdParamsE,"",@"SHT_CUDA_INFO"
	.sectionflags	@""
	.align	4


	//----- nvinfo : EIATTR_CUDA_API_VERSION
	.align		4
        /*0000*/ 	.byte	0x04, 0x37
        /*0002*/ 	.short	(.L_1505 - .L_1504)
.L_1504:
        /*0004*/ 	.word	0x00000082


	//----- nvinfo : EIATTR_KPARAM_INFO
	.align		4
.L_1505:
        /*0008*/ 	.byte	0x04, 0x17
        /*000a*/ 	.short	(.L_1507 - .L_1506)
.L_1506:
        /*000c*/ 	.word	0x00000000
        /*0010*/ 	.short	0x0000
        /*0012*/ 	.short	0x0000
        /*0014*/ 	.byte	0x00, 0xf0, 0xa1, 0x04


	//----- nvinfo : EIATTR_SPARSE_MMA_MASK
	.align		4
.L_1507:
        /*0018*/ 	.byte	0x03, 0x50
        /*001a*/ 	.short	0x0000


	//----- nvinfo : EIATTR_MAXREG_COUNT
	.align		4
        /*001c*/ 	.byte	0x03, 0x1b
        /*001e*/ 	.short	0x0040


	//----- nvinfo : EIATTR_NUM_BARRIERS
	.align		4
        /*0020*/ 	.byte	0x02, 0x4c
        /*0022*/ 	.byte	0x01
	.zero		1


	//----- nvinfo : EIATTR_MERCURY_ISA_VERSION
	.align		4
        /*0024*/ 	.byte	0x03, 0x5f
        /*0026*/ 	.short	0x0101


	//----- nvinfo : EIATTR_COOP_GROUP_MASK_REGIDS
	.align		4
        /*0028*/ 	.byte	0x04, 0x29
        /*002a*/ 	.short	(.L_1509 - .L_1508)


	//   ....[0]....
.L_1508:
        /*002c*/ 	.word	0xffffffff


	//   ....[1]....
        /*0030*/ 	.word	0xffffffff


	//   ....[2]....
        /*0034*/ 	.word	0xffffffff


	//   ....[3]....
        /*0038*/ 	.word	0xffffffff


	//   ....[4]....
        /*003c*/ 	.word	0xffffffff


	//   ....[5]....
        /*0040*/ 	.word	0xffffffff


	//   ....[6]....
        /*0044*/ 	.word	0xffffffff


	//   ....[7]....
        /*0048*/ 	.word	0xffffffff


	//   ....[8]....
        /*004c*/ 	.word	0xffffffff


	//   ....[9]....
        /*0050*/ 	.word	0xffffffff


	//----- nvinfo : EIATTR_COOP_GROUP_INSTR_OFFSETS
	.align		4
.L_1509:
        /*0054*/ 	.byte	0x04, 0x28
        /*0056*/ 	.short	(.L_1511 - .L_1510)


	//   ....[0]....
.L_1510:
        /*0058*/ 	.word	0x00001540


	//   ....[1]....
        /*005c*/ 	.word	0x00001550


	//   ....[2]....
        /*0060*/ 	.word	0x00001580


	//   ....[3]....
        /*0064*/ 	.word	0x00001590


	//   ....[4]....
        /*0068*/ 	.word	0x000015c0


	//   ....[5]....
        /*006c*/ 	.word	0x000015d0


	//   ....[6]....
        /*0070*/ 	.word	0x00001610


	//   ....[7]....
        /*0074*/ 	.word	0x00001630


	//   ....[8]....
        /*0078*/ 	.word	0x00001680


	//   ....[9]....
        /*007c*/ 	.word	0x00001690


	//----- nvinfo : EIATTR_VRC_CTA_INIT_COUNT
	.align		4
.L_1511:
        /*0080*/ 	.byte	0x02, 0x4a
	.zero		1
	.zero		1


	//----- nvinfo : EIATTR_EXIT_INSTR_OFFSETS
	.align		4
        /*0084*/ 	.byte	0x04, 0x1c
        /*0086*/ 	.short	(.L_1513 - .L_1512)


	//   ....[0]....
.L_1512:
        /*0088*/ 	.word	0x00000060


	//   ....[1]....
        /*008c*/ 	.word	0x000016f0


	//   ....[2]....
        /*0090*/ 	.word	0x00001720


	//   ....[3]....
        /*0094*/ 	.word	0x000017e0


	//----- nvinfo : EIATTR_MAX_THREADS
	.align		4
.L_1513:
        /*0098*/ 	.byte	0x04, 0x05
        /*009a*/ 	.short	(.L_1515 - .L_1514)
.L_1514:
        /*009c*/ 	.word	0x00000400
        /*00a0*/ 	.word	0x00000001
        /*00a4*/ 	.word	0x00000001


	//----- nvinfo : EIATTR_CRS_STACK_SIZE
	.align		4
.L_1515:
        /*00a8*/ 	.byte	0x04, 0x1e
        /*00aa*/ 	.short	(.L_1517 - .L_1516)
.L_1516:
        /*00ac*/ 	.word	0x00000000


	//----- nvinfo : EIATTR_CBANK_PARAM_SIZE
	.align		4
.L_1517:
        /*00b0*/ 	.byte	0x03, 0x19
        /*00b2*/ 	.short	0x0128


	//----- nvinfo : EIATTR_PARAM_CBANK
	.align		4
        /*00b4*/ 	.byte	0x04, 0x0a
        /*00b6*/ 	.short	(.L_1519 - .L_1518)
	.align		4
.L_1518:
        /*00b8*/ 	.word	index@(.nv.constant0._ZN10layer_norm22ln_bwd_finalize_kernelINS_22Kernel_traits_finalizeILj7168E13__nv_bfloat16S2_fS2_fjLb0ELj1024ELj4ENS_18Kernel_traits_baseILj7168ES2_S2_fS2_fjLj1024EEEEELb0ELb0EEEvNS_9BwdParamsE)
        /*00bc*/ 	.short	0x0380
        /*00be*/ 	.short	0x0128


	//----- nvinfo : EIATTR_SW_WAR
	.align		4
.L_1519:
        /*00c0*/ 	.byte	0x04, 0x36
        /*00c2*/ 	.short	(.L_1521 - .L_1520)
.L_1520:
        /*00c4*/ 	.word	0x00000008
.L_1521:


//--------------------- .nv.info._ZN10layer_norm40ln_parallel_residual_bwd_finalize_kernelINS_22Kernel_traits_finalizeILj7168E13__nv_bfloat16S2_fS2_fjLb0ELj1024ELj4ENS_18Kernel_traits_baseILj7168ES2_S2_fS2_fjLj1024EEEEELb0EEEvNS_9BwdParamsE --------------------------
	.section	.nv.info._ZN10layer_norm40ln_parallel_residual_bwd_finalize_kernelINS_22Kernel_traits_finalizeILj7168E13__nv_bfloat16S2_fS2_fjLb0ELj1024ELj4ENS_18Kernel_traits_baseILj7168ES2_S2_fS2_fjLj1024EEEEELb0EEEvNS_9BwdParamsE,"",@"SHT_CUDA_INFO"
	.sectionflags	@""
	.align	4


	//----- nvinfo : EIATTR_CUDA_API_VERSION
	.align		4
        /*0000*/ 	.byte	0x04, 0x37
        /*0002*/ 	.short	(.L_1523 - .L_1522)
.L_1522:
        /*0004*/ 	.word	0x00000082


	//----- nvinfo : EIATTR_KPARAM_INFO
	.align		4
.L_1523:
        /*0008*/ 	.byte	0x04, 0x17
        /*000a*/ 	.short	(.L_1525 - .L_1524)
.L_1524:
        /*000c*/ 	.word	0x00000000
        /*0010*/ 	.short	0x0000
        /*0012*/ 	.short	0x0000
        /*0014*/ 	.byte	0x00, 0xf0, 0xa1, 0x04


	//----- nvinfo : EIATTR_SPARSE_MMA_MASK
	.align		4
.L_1525:
        /*0018*/ 	.byte	0x03, 0x50
        /*001a*/ 	.short	0x0000


	//----- nvinfo : EIATTR_MAXREG_COUNT
	.align		4
        /*001c*/ 	.byte	0x03, 0x1b
        /*001e*/ 	.short	0x0040


	//----- nvinfo : EIATTR_NUM_BARRIERS
	.align		4
        /*0020*/ 	.byte	0x02, 0x4c
        /*0022*/ 	.byte	0x01
	.zero		1


	//----- nvinfo : EIATTR_MERCURY_ISA_VERSION
	.align		4
        /*0024*/ 	.byte	0x03, 0x5f
        /*0026*/ 	.short	0x0101


	//----- nvinfo : EIATTR_COOP_GROUP_MASK_REGIDS
	.align		4
        /*0028*/ 	.byte	0x04, 0x29
        /*002a*/ 	.short	(.L_1527 - .L_1526)


	//   ....[0]....
.L_1526:
        /*002c*/ 	.word	0xffffffff


	//   ....[1]....
        /*0030*/ 	.word	0xffffffff


	//   ....[2]....
        /*0034*/ 	.word	0xffffffff


	//   ....[3]....
        /*0038*/ 	.word	0xffffffff


	//   ....[4]....
        /*003c*/ 	.word	0xffffffff


	//   ....[5]....
        /*0040*/ 	.word	0xffffffff


	//   ....[6]....
        /*0044*/ 	.word	0xffffffff


	//   ....[7]....
        /*0048*/ 	.word	0xffffffff


	//   ....[8]....
        /*004c*/ 	.word	0xffffffff


	//   ....[9]....
        /*0050*/ 	.word	0xffffffff


	//   ....[10]....
        /*0054*/ 	.word	0xffffffff


	//   ....[11]....
        /*0058*/ 	.word	0xffffffff


	//   ....[12]....
        /*005c*/ 	.word	0xffffffff


	//   ....[13]....
        /*0060*/ 	.word	0xffffffff


	//   ....[14]....
        /*0064*/ 	.word	0xffffffff


	//   ....[15]....
        /*0068*/ 	.word	0xffffffff


	//   ....[16]....
        /*006c*/ 	.word	0xffffffff


	//   ....[17]....
        /*0070*/ 	.word	0xffffffff


	//   ....[18]....
        /*0074*/ 	.word	0xffffffff


	//   ....[19]....
        /*0078*/ 	.word	0xffffffff


	//----- nvinfo : EIATTR_COOP_GROUP_INSTR_OFFSETS
	.align		4
.L_1527:
        /*007c*/ 	.byte	0x04, 0x28
        /*007e*/ 	.short	(.L_1529 - .L_1528)


	//   ....[0]....
.L_1528:
        /*0080*/ 	.word	0x000013a0


	//   ....[1]....
        /*0084*/ 	.word	0x000013b0


	//   ....[2]....
        /*0088*/ 	.word	0x000013c0


	//   ....[3]....
        /*008c*/ 	.word	0x000013d0


	//   ....[4]....
        /*0090*/ 	.word	0x00001400


	//   ....[5]....
        /*0094*/ 	.word	0x00001430


	//   ....[6]....
        /*0098*/ 	.word	0x00001440


	//   ....[7]....
        /*009c*/ 	.word	0x00001450


	//   ....[8]....
        /*00a0*/ 	.word	0x00001470


	//   ....[9]....
        /*00a4*/ 	.word	0x000014b0


	//   ....[10]....
        /*00a8*/ 	.word	0x000014e0


	//   ....[11]....
        /*00ac*/ 	.word	0x000014f0


	//   ....[12]....
        /*00b0*/ 	.word	0x00001510


	//   ....[13]....
        /*00b4*/ 	.word	0x00001540


	//   ....[14]....
        /*00b8*/ 	.word	0x00001560


	//   ....[15]....
        /*00bc*/ 	.word	0x00001570


	//   ....[16]....
        /*00c0*/ 	.word	0x000015b0


	//   ....[17]....
        /*00c4*/ 	.word	0x000015e0


	//   ....[18]....
        /*00c8*/ 	.word	0x00001600


	//   ....[19]....
        /*00cc*/ 	.word	0x00001610


	//----- nvinfo : EIATTR_VRC_CTA_INIT_COUNT
	.align		4
.L_1529:
        /*00d0*/ 	.byte	0x02, 0x4a
	.zero		1
	.zero		1


	//----- nvinfo : EIATTR_EXIT_INSTR_OFFSETS
	.align		4
        /*00d4*/ 	.byte	0x04, 0x1c
        /*00d6*/ 	.short	(.L_1531 - .L_1530)


	//   ....[0]....
.L_1530:
        /*00d8*/ 	.word	0x00000060


	//   ....[1]....
        /*00dc*/ 	.word	0x000016c0


	//   ....[2]....
        /*00e0*/ 	.word	0x000016f0


	//   ....[3]....
        /*00e4*/ 	.word	0x00001850


	//----- nvinfo : EIATTR_MAX_THREADS
	.align		4
.L_1531:
        /*00e8*/ 	.byte	0x04, 0x05
        /*00ea*/ 	.short	(.L_1533 - .L_1532)
.L_1532:
        /*00ec*/ 	.word	0x00000400
        /*00f0*/ 	.word	0x00000001
        /*00f4*/ 	.word	0x00000001


	//----- nvinfo : EIATTR_CRS_STACK_SIZE
	.align		4
.L_1533:
        /*00f8*/ 	.byte	0x04, 0x1e
        /*00fa*/ 	.short	(.L_1535 - .L_1534)
.L_1534:
        /*00fc*/ 	.word	0x00000000


	//----- nvinfo : EIATTR_CBANK_PARAM_SIZE
	.align		4
.L_1535:
        /*0100*/ 	.byte	0x03, 0x19
        /*0102*/ 	.short	0x0128


	//----- nvinfo : EIATTR_PARAM_CBANK
	.align		4
        /*0104*/ 	.byte	0x04, 0x0a
        /*0106*/ 	.short	(.L_1537 - .L_1536)
	.align		4
.L_1536:
        /*0108*/ 	.word	index@(.nv.constant0._ZN10layer_norm40ln_parallel_residual_bwd_finalize_kernelINS_22Kernel_traits_finalizeILj7168E13__nv_bfloat16S2_fS2_fjLb0ELj1024ELj4ENS_18Kernel_traits_baseILj7168ES2_S2_fS2_fjLj1024EEEEELb0EEEvNS_9BwdParamsE)
        /*010c*/ 	.short	0x0380
        /*010e*/ 	.short	0x0128


	//----- nvinfo : EIATTR_SW_WAR
	.align		4
.L_1537:
        /*0110*/ 	.byte	0x04, 0x36
        /*0112*/ 	.short	(.L_1539 - .L_1538)
.L_1538:
        /*0114*/ 	.word	0x00000008
.L_1539:


//--------------------- .nv.info._ZN10layer_norm31ln_parallel_residual_bwd_kernelINS_13Kernel_traitsI13__nv_bfloat16S2_fS2_fjLj7168ELj1ELj1ELj8ELj8ENS_18Kernel_traits_baseILj7168ES2_S2_fS2_fjLj256EEEEELb1ELb1ELb0EEEvNS_9BwdParamsE --------------------------
	.section	.nv.info._ZN10layer_norm31ln_parallel_residual_bwd_kernelINS_13Kernel_traitsI13__nv_bfloat16S2_fS2_fjLj7168ELj1ELj1ELj8ELj8ENS_18Kernel_traits_baseILj7168ES2_S2_fS2_fjLj256EEEEELb1ELb1ELb0EEEvNS_9BwdParamsE,"",@"SHT_CUDA_INFO"
	.sectionflags	@""
	.align	4


	//----- nvinfo : EIATTR_CUDA_API_VERSION
	.align		4
        /*0000*/ 	.byte	0x04, 0x37
        /*0002*/ 	.short	(.L_1541 - .L_1540)
.L_1540:
        /*0004*/ 	.word	0x00000082


	//----- nvinfo : EIATTR_KPARAM_INFO
	.align		4
.L_1541:
        /*0008*/ 	.byte	0x04, 0x17
        /*000a*/ 	.short	(.L_1543 - .L_1542)
.L_1542:
        /*000c*/ 	.word	0x00000000
        /*0010*/ 	.short	0x0000
        /*0012*/ 	.short	0x0000
        /*0014*/ 	.byte	0x00, 0xf0, 0xa1, 0x04


	//----- nvinfo : EIATTR_SPARSE_MMA_MASK
	.align		4
.L_1543:
        /*0018*/ 	.byte	0x03, 0x50
        /*001a*/ 	.short	0x0000


	//----- nvinfo : EIATTR_MAXREG_COUNT
	.align		4
        /*001c*/ 	.byte	0x03, 0x1b
        /*001e*/ 	.short	0x00ff


	//----- nvinfo : EIATTR_NUM_BARRIERS
	.align		4
        /*0020*/ 	.byte	0x02, 0x4c
        /*0022*/ 	.byte	0x01
	.zero		1


	//----- nvinfo : EIATTR_MERCURY_ISA_VERSION
	.align		4
        /*0024*/ 	.byte	0x03, 0x5f
        /*0026*/ 	.short	0x0101


	//----- nvinfo : EIATTR_COOP_GROUP_MASK_REGIDS
	.align		4
        /*0028*/ 	.byte	0x04, 0x29
        /*002a*/ 	.short	(.L_1545 - .L_1544)


	//   ....[0]....
.L_1544:
        /*002c*/ 	.word	0xffffffff


	//   ....[1]....
        /*0030*/ 	.word	0xffffffff


	//   ....[2]....
        /*0034*/ 	.word	0xffffffff


	//   ....[3]....
        /*0038*/ 	.word	0xffffffff


	//   ....[4]....
        /*003c*/ 	.word	0xffffffff


	//   ....[5]....
        /*0040*/ 	.word	0xffffffff


	//   ....[6]....
        /*0044*/ 	.word	0xffffffff


	//   ....[7]....
        /*0048*/ 	.word	0xffffffff


	//   ....[8]....
        /*004c*/ 	.word	0xffffffff


	//   ....[9]....
        /*0050*/ 	.word	0xffffffff


	//----- nvinfo : EIATTR_COOP_GROUP_INSTR_OFFSETS
	.align		4
.L_1545:
        /*0054*/ 	.byte	0x04, 0x28
        /*0056*/ 	.short	(.L_1547 - .L_1546)


	//   ....[0]....
.L_1546:
        /*0058*/ 	.word	0x00002620


	//   ....[1]....
        /*005c*/ 	.word	0x00002640


	//   ....[2]....
        /*0060*/ 	.word	0x00002680


	//   ....[3]....
        /*0064*/ 	.word	0x00002690


	//   ....[4]....
        /*0068*/ 	.word	0x000026d0


	//   ....[5]....
        /*006c*/ 	.word	0x000026e0


	//   ....[6]....
        /*0070*/ 	.word	0x00002710


	//   ....[7]....
        /*0074*/ 	.word	0x00002720


	//   ....[8]....
        /*0078*/ 	.word	0x00002750


	//   ....[9]....
        /*007c*/ 	.word	0x00002760


	//----- nvinfo : EIATTR_VRC_CTA_INIT_COUNT
	.align		4
.L_1547:
        /*0080*/ 	.byte	0x02, 0x4a
	.zero		1
	.zero		1


	//----- nvinfo : EIATTR_EXIT_INSTR_OFFSETS
	.align		4
        /*0084*/ 	.byte	0x04, 0x1c
        /*0086*/ 	.short	(.L_1549 - .L_1548)


	//   ....[0]....
.L_1548:
        /*0088*/ 	.word	0x0000c420


	//   ....[1]....
        /*008c*/ 	.word	0x0000c4a0


	//----- nvinfo : EIATTR_MAX_THREADS
	.align		4
.L_1549:
        /*0090*/ 	.byte	0x04, 0x05
        /*0092*/ 	.short	(.L_1551 - .L_1550)
.L_1550:
        /*0094*/ 	.word	0x00000100
        /*0098*/ 	.word	0x00000001
        /*009c*/ 	.word	0x00000001


	//----- nvinfo : EIATTR_CRS_STACK_SIZE
	.align		4
.L_1551:
        /*00a0*/ 	.byte	0x04, 0x1e
        /*00a2*/ 	.short	(.L_1553 - .L_1552)
.L_1552:
        /*00a4*/ 	.word	0x00000000


	//----- nvinfo : EIATTR_CBANK_PARAM_SIZE
	.align		4
.L_1553:
        /*00a8*/ 	.byte	0x03, 0x19
        /*00aa*/ 	.short	0x0128


	//----- nvinfo : EIATTR_PARAM_CBANK
	.align		4
        /*00ac*/ 	.byte	0x04, 0x0a
        /*00ae*/ 	.short	(.L_1555 - .L_1554)
	.align		4
.L_1554:
        /*00b0*/ 	.word	index@(.nv.constant0._ZN10layer_norm31ln_parallel_residual_bwd_kernelINS_13Kernel_traitsI13__nv_bfloat16S2_fS2_fjLj7168ELj1ELj1ELj8ELj8ENS_18Kernel_traits_baseILj7168ES2_S2_fS2_fjLj256EEEEELb1ELb1ELb0EEEvNS_9BwdParamsE)
        /*00b4*/ 	.short	0x0380
        /*00b6*/ 	.short	0x0128


	//----- nvinfo : EIATTR_SW_WAR
	.align		4
.L_1555:
        /*00b8*/ 	.byte	0x04, 0x36
        /*00ba*/ 	.short	(.L_1557 - .L_1556)
.L_1556:
        /*00bc*/ 	.word	0x00000008
.L_1557:


//--------------------- .nv.info._ZN10layer_norm22ln_bwd_finalize_kernelINS_22Kernel_traits_finalizeILj7168E13__nv_bfloat16S2_fS2_fjLb0ELj1024ELj4ENS_18Kernel_traits_baseILj7168ES2_S2_fS2_fjLj1024EEEEELb0ELb1EEEvNS_9BwdParamsE --------------------------
	.section	.nv.info._ZN10layer_norm22ln_bwd_finalize_kernelINS_22Kernel_traits_finalizeILj7168E13__nv_bfloat16S2_fS2_fjLb0ELj1024ELj4ENS_18Kernel_traits_baseILj7168ES2_S2_fS2_fjLj1024EEEEELb0ELb1EEEvNS_9BwdParamsE,"",@"SHT_CUDA_INFO"
	.sectionflags	@""
	.align	4


	//----- nvinfo : EIATTR_CUDA_API_VERSION
	.align		4
        /*0000*/ 	.byte	0x04, 0x37
        /*0002*/ 	.short	(.L_1559 - .L_1558)
.L_1558:
        /*0004*/ 	.word	0x00000082


	//----- nvinfo : EIATTR_KPARAM_INFO
	.align		4
.L_1559:
        /*0008*/ 	.byte	0x04, 0x17
        /*000a*/ 	.short	(.L_1561 - .L_1560)
.L_1560:
        /*000c*/ 	.word	0x00000000
        /*0010*/ 	.short	0x0000
        /*0012*/ 	.short	0x0000
        /*0014*/ 	.byte	0x00, 0xf0, 0xa1, 0x04


	//----- nvinfo : EIATTR_SPARSE_MMA_MASK
	.align		4
.L_1561:
        /*0018*/ 	.byte	0x03, 0x50
        /*001a*/ 	.short	0x0000


	//----- nvinfo : EIATTR_MAXREG_COUNT
	.align		4
        /*001c*/ 	.byte	0x03, 0x1b
        /*001e*/ 	.short	0x0040


	//----- nvinfo : EIATTR_NUM_BARRIERS
	.align		4
        /*0020*/ 	.byte	0x02, 0x4c
        /*0022*/ 	.byte	0x01
	.zero		1


	//----- nvinfo : EIATTR_MERCURY_ISA_VERSION
	.align		4
        /*0024*/ 	.byte	0x03, 0x5f
        /*0026*/ 	.short	0x0101


	//----- nvinfo : EIATTR_COOP_GROUP_MASK_REGIDS
	.align		4
        /*0028*/ 	.byte	0x04, 0x29
        /*002a*/ 	.short	(.L_1563 - .L_1562)


	//   ....[0]....
.L_1562:
        /*002c*/ 	.word	0xffffffff


	//   ....[1]....
        /*0030*/ 	.word	0xffffffff


	//   ....[2]....
        /*0034*/ 	.word	0xffffffff


	//   ....[3]....
        /*0038*/ 	.word	0xffffffff


	//   ....[4]....
        /*003c*/ 	.word	0xffffffff


	//   ....[5]....
        /*0040*/ 	.word	0xffffffff


	//   ....[6]....
        /*0044*/ 	.word	0xffffffff


	//   ....[7]....
        /*0048*/ 	.word	0xffffffff


	//   ....[8]....
        /*004c*/ 	.word	0xffffffff


	//   ....[9]....
        /*0050*/ 	.word	0xffffffff


	//----- nvinfo : EIATTR_COOP_GROUP_INSTR_OFFSETS
	.align		4
.L_1563:
        /*0054*/ 	.byte	0x04, 0x28
        /*0056*/ 	.short	(.L_1565 - .L_1564)


	//   ....[0]....
.L_1564:
        /*0058*/ 	.word	0x00001560


	//   ....[1]....
        /*005c*/ 	.word	0x00001570


	//   ....[2]....
        /*0060*/ 	.word	0x000015a0


	//   ....[3]....
        /*0064*/ 	.word	0x000015b0


	//   ....[4]....
        /*0068*/ 	.word	0x000015e0


	//   ....[5]....
        /*006c*/ 	.word	0x000015f0


	//   ....[6]....
        /*0070*/ 	.word	0x00001620


	//   ....[7]....
        /*0074*/ 	.word	0x00001640


	//   ....[8]....
        /*0078*/ 	.word	0x00001670


	//   ....[9]....
        /*007c*/ 	.word	0x00001680


	//----- nvinfo : EIATTR_VRC_CTA_INIT_COUNT
	.align		4
.L_1565:
        /*0080*/ 	.byte	0x02, 0x4a
	.zero		1
	.zero		1


	//----- nvinfo : EIATTR_EXIT_INSTR_OFFSETS
	.align		4
        /*0084*/ 	.byte	0x04, 0x1c
        /*0086*/ 	.short	(.L_1567 - .L_1566)


	//   ....[0]....
.L_1566:
        /*0088*/ 	.word	0x00000060


	//   ....[1]....
        /*008c*/ 	.word	0x000016e0


	//   ....[2]....
        /*0090*/ 	.word	0x000017d0


	//----- nvinfo : EIATTR_MAX_THREADS
	.align		4
.L_1567:
        /*0094*/ 	.byte	0x04, 0x05
        /*0096*/ 	.short	(.L_1569 - .L_1568)
.L_1568:
        /*0098*/ 	.word	0x00000400
        /*009c*/ 	.word	0x00000001
        /*00a0*/ 	.word	0x00000001


	//----- nvinfo : EIATTR_CRS_STACK_SIZE
	.align		4
.L_1569:
        /*00a4*/ 	.byte	0x04, 0x1e
        /*00a6*/ 	.short	(.L_1571 - .L_1570)
.L_1570:
        /*00a8*/ 	.word	0x00000000


	//----- nvinfo : EIATTR_CBANK_PARAM_SIZE
	.align		4
.L_1571:
        /*00ac*/ 	.byte	0x03, 0x19
        /*00ae*/ 	.short	0x0128


	//----- nvinfo : EIATTR_PARAM_CBANK
	.align		4
        /*00b0*/ 	.byte	0x04, 0x0a
        /*00b2*/ 	.short	(.L_1573 - .L_1572)
	.align		4
.L_1572:
        /*00b4*/ 	.word	index@(.nv.constant0._ZN10layer_norm22ln_bwd_finalize_kernelINS_22Kernel_traits_finalizeILj7168E13__nv_bfloat16S2_fS2_fjLb0ELj1024ELj4ENS_18Kernel_traits_baseILj7168ES2_S2_fS2_fjLj1024EEEEELb0ELb1EEEvNS_9BwdParamsE)
        /*00b8*/ 	.short	0x0380
        /*00ba*/ 	.short	0x0128


	//----- nvinfo : EIATTR_SW_WAR
	.align		4
.L_1573:
        /*00bc*/ 	.byte	0x04, 0x36
        /*00be*/ 	.short	(.L_1575 - .L_1574)
.L_1574:
        /*00c0*/ 	.word	0x00000008
.L_1575:


//--------------------- .nv.info._ZN10layer_norm40ln_parallel_residual_bwd_finalize_kernelINS_22Kernel_traits_finalizeILj7168E13__nv_bfloat16S2_fS2_fjLb0ELj1024ELj4ENS_18Kernel_traits_baseILj7168ES2_S2_fS2_fjLj1024EEEEELb1EEEvNS_9BwdParamsE --------------------------
	.section	.nv.info._ZN10layer_norm40ln_parallel_residual_bwd_finalize_kernelINS_22Kernel_traits_finalizeILj7168E13__nv_bfloat16S2_fS2_fjLb0ELj1024ELj4ENS_18Kernel_traits_baseILj7168ES2_S2_fS2_fjLj1024EEEEELb1EEEvNS_9BwdParamsE,"",@"SHT_CUDA_INFO"
	.sectionflags	@""
	.align	4


	//----- nvinfo : EIATTR_CUDA_API_VERSION
	.align		4
        /*0000*/ 	.byte	0x04, 0x37
        /*0002*/ 	.short	(.L_1577 - .L_1576)
.L_1576:
        /*0004*/ 	.word	0x00000082


	//----- nvinfo : EIATTR_KPARAM_INFO
	.align		4
.L_1577:
        /*0008*/ 	.byte	0x04, 0x17
        /*000a*/ 	.short	(.L_1579 - .L_1578)
.L_1578:
        /*000c*/ 	.word	0x00000000
        /*0010*/ 	.short	0x0000
        /*0012*/ 	.short	0x0000
        /*0014*/ 	.byte	0x00, 0xf0, 0xa1, 0x04


	//----- nvinfo : EIATTR_SPARSE_MMA_MASK
	.align		4
.L_1579:
        /*0018*/ 	.byte	0x03, 0x50
        /*001a*/ 	.short	0x0000


	//----- nvinfo : EIATTR_MAXREG_COUNT
	.align		4
        /*001c*/ 	.byte	0x03, 0x1b
        /*001e*/ 	.short	0x0040


	//----- nvinfo : EIATTR_NUM_BARRIERS
	.align		4
        /*0020*/ 	.byte	0x02, 0x4c
        /*0022*/ 	.byte	0x01
	.zero		1


	//----- nvinfo : EIATTR_MERCURY_ISA_VERSION
	.align		4
        /*0024*/ 	.byte	0x03, 0x5f
        /*0026*/ 	.short	0x0101


	//----- nvinfo : EIATTR_COOP_GROUP_MASK_REGIDS
	.align		4
        /*0028*/ 	.byte	0x04, 0x29
        /*002a*/ 	.short	(.L_1581 - .L_1580)


	//   ....[0]....
.L_1580:
        /*002c*/ 	.word	0xffffffff


	//   ....[1]....
        /*0030*/ 	.word	0xffffffff


	//   ....[2]....
        /*0034*/ 	.word	0xffffffff


	//   ....[3]....
        /*0038*/ 	.word	0xffffffff


	//   ....[4]....
        /*003c*/ 	.word	0xffffffff


	//   ....[5]....
        /*0040*/ 	.word	0xffffffff


	//   ....[6]....
        /*0044*/ 	.word	0xffffffff


	//   ....[7]....
        /*0048*/ 	.word	0xffffffff


	//   ....[8]....
        /*004c*/ 	.word	0xffffffff


	//   ....[9]....
        /*0050*/ 	.word	0xffffffff


	//   ....[10]....
        /*0054*/ 	.word	0xffffffff


	//   ....[11]....
        /*0058*/ 	.word	0xffffffff


	//   ....[12]....
        /*005c*/ 	.word	0xffffffff


	//   ....[13]....
        /*0060*/ 	.word	0xffffffff


	//   ....[14]....
        /*0064*/ 	.word	0xffffffff


	//   ....[15]....
        /*0068*/ 	.word	0xffffffff


	//   ....[16]....
        /*006c*/ 	.word	0xffffffff


	//   ....[17]....
        /*0070*/ 	.word	0xffffffff


	//   ....[18]....
        /*0074*/ 	.word	0xffffffff


	//   ....[19]....
        /*0078*/ 	.word	0xffffffff


	//----- nvinfo : EIATTR_COOP_GROUP_INSTR_OFFSETS
	.align		4
.L_1581:
        /*007c*/ 	.byte	0x04, 0x28
        /*007e*/ 	.short	(.L_1583 - .L_1582)


	//   ....[0]....
.L_1582:
        /*0080*/ 	.word	0x000013e0


	//   ....[1]....
        /*0084*/ 	.word	0x000013f0


	//   ....[2]....
        /*0088*/ 	.word	0x00001400


	//   ....[3]....
        /*008c*/ 	.word	0x00001410


	//   ....[4]....
        /*0090*/ 	.word	0x00001450


	//   ....[5]....
        /*0094*/ 	.word	0x00001470


	//   ....[6]....
        /*0098*/ 	.word	0x00001480


	//   ....[7]....
        /*009c*/ 	.word	0x00001490


	//   ....[8]....
        /*00a0*/ 	.word	0x000014d0


	//   ....[9]....
        /*00a4*/ 	.word	0x000014f0


	//   ....[10]....
        /*00a8*/ 	.word	0x00001500


	//   ....[11]....
        /*00ac*/ 	.word	0x00001510


	//   ....[12]....
        /*00b0*/ 	.word	0x00001540


	//   ....[13]....
        /*00b4*/ 	.word	0x00001560


	//   ....[14]....
        /*00b8*/ 	.word	0x00001580


	//   ....[15]....
        /*00bc*/ 	.word	0x00001590


	//   ....[16]....
        /*00c0*/ 	.word	0x000015c0


	//   ....[17]....
        /*00c4*/ 	.word	0x000015e0


	//   ....[18]....
        /*00c8*/ 	.word	0x00001600


	//   ....[19]....
        /*00cc*/ 	.word	0x00001610


	//----- nvinfo : EIATTR_VRC_CTA_INIT_COUNT
	.align		4
.L_1583:
        /*00d0*/ 	.byte	0x02, 0x4a
	.zero		1
	.zero		1


	//----- nvinfo : EIATTR_EXIT_INSTR_OFFSETS
	.align		4
        /*00d4*/ 	.byte	0x04, 0x1c
        /*00d6*/ 	.short	(.L_1585 - .L_1584)


	//   ....[0]....
.L_1584:
        /*00d8*/ 	.word	0x00000060


	//   ....[1]....
        /*00dc*/ 	.word	0x000016b0


	//   ....[2]....
        /*00e0*/ 	.word	0x00001840


	//----- nvinfo : EIATTR_MAX_THREADS
	.align		4
.L_1585:
        /*00e4*/ 	.byte	0x04, 0x05
        /*00e6*/ 	.short	(.L_1587 - .L_1586)
.L_1586:
        /*00e8*/ 	.word	0x00000400
        /*00ec*/ 	.word	0x00000001
        /*00f0*/ 	.word	0x00000001


	//----- nvinfo : EIATTR_CRS_STACK_SIZE
	.align		4
.L_1587:
        /*00f4*/ 	.byte	0x04, 0x1e
        /*00f6*/ 	.short	(.L_1589 - .L_1588)
.L_1588:
        /*00f8*/ 	.word	0x00000000


	//----- nvinfo : EIATTR_CBANK_PARAM_SIZE
	.align		4
.L_1589:
        /*00fc*/ 	.byte	0x03, 0x19
        /*00fe*/ 	.short	0x0128


	//----- nvinfo : EIATTR_PARAM_CBANK
	.align		4
        /*0100*/ 	.byte	0x04, 0x0a
        /*0102*/ 	.short	(.L_1591 - .L_1590)
	.align		4
.L_1590:
        /*0104*/ 	.word	index@(.nv.constant0._ZN10layer_norm40ln_parallel_residual_bwd_finalize_kernelINS_22Kernel_traits_finalizeILj7168E13__nv_bfloat16S2_fS2_fjLb0ELj1024ELj4ENS_18Kernel_traits_baseILj7168ES2_S2_fS2_fjLj1024EEEEELb1EEEvNS_9BwdParamsE)
        /*0108*/ 	.short	0x0380
        /*010a*/ 	.short	0x0128


	//----- nvinfo : EIATTR_SW_WAR
	.align		4
.L_1591:
        /*010c*/ 	.byte	0x04, 0x36
        /*010e*/ 	.short	(.L_1593 - .L_1592)
.L_1592:
        /*0110*/ 	.word	0x00000008
.L_1593:


//--------------------- .nv.info._ZN10layer_norm31ln_parallel_residual_bwd_kernelINS_13Kernel_traitsI13__nv_bfloat16S2_fS2_fjLj7168ELj1ELj1ELj8ELj8ENS_18Kernel_traits_baseILj7168ES2_S2_fS2_fjLj256EEEEELb1ELb1ELb1EEEvNS_9BwdParamsE --------------------------
	.section	.nv.info._ZN10layer_norm31ln_parallel_residual_bwd_kernelINS_13Kernel_traitsI13__nv_bfloat16S2_fS2_fjLj7168ELj1ELj1ELj8ELj8ENS_18Kernel_traits_baseILj7168ES2_S2_fS2_fjLj256EEEEELb1ELb1ELb1EEEvNS_9BwdParamsE,"",@"SHT_CUDA_INFO"
	.sectionflags	@""
	.align	4


	//----- nvinfo : EIATTR_CUDA_API_VERSION
	.align		4
        /*0000*/ 	.byte	0x04, 0x37
        /*0002*/ 	.short	(.L_1595 - .L_1594)
.L_1594:
        /*0004*/ 	.word	0x00000082


	//----- nvinfo : EIATTR_KPARAM_INFO
	.align		4
.L_1595:
        /*0008*/ 	.byte	0x04, 0x17
        /*000a*/ 	.short	(.L_1597 - .L_1596)
.L_1596:
        /*000c*/ 	.word	0x00000000
        /*0010*/ 	.short	0x0000
        /*0012*/ 	.short	0x0000
        /*0014*/ 	.byte	0x00, 0xf0, 0xa1, 0x04


	//----- nvinfo : EIATTR_SPARSE_MMA_MASK
	.align		4
.L_1597:
        /*0018*/ 	.byte	0x03, 0x50
        /*001a*/ 	.short	0x0000


	//----- nvinfo : EIATTR_MAXREG_COUNT
	.align		4
        /*001c*/ 	.byte	0x03, 0x1b
        /*001e*/ 	.short	0x00ff


	//----- nvinfo : EIATTR_NUM_BARRIERS
	.align		4
        /*0020*/ 	.byte	0x02, 0x4c
        /*0022*/ 	.byte	0x01
	.zero		1


	//----- nvinfo : EIATTR_MERCURY_ISA_VERSION
	.align		4
        /*0024*/ 	.byte	0x03, 0x5f
        /*0026*/ 	.short	0x0101


	//----- nvinfo : EIATTR_COOP_GROUP_MASK_REGIDS
	.align		4
        /*0028*/ 	.byte	0x04, 0x29
        /*002a*/ 	.short	(.L_1599 - .L_1598)


	//   ....[0]....
.L_1598:
        /*002c*/ 	.word	0xffffffff


	//   ....[1]....
        /*0030*/ 	.word	0xffffffff


	//   ....[2]....
        /*0034*/ 	.word	0xffffffff


	//   ....[3]....
        /*0038*/ 	.word	0xffffffff


	//   ....[4]....
        /*003c*/ 	.word	0xffffffff


	//   ....[5]....
        /*0040*/ 	.word	0xffffffff


	//   ....[6]....
        /*0044*/ 	.word	0xffffffff


	//   ....[7]....
        /*0048*/ 	.word	0xffffffff


	//   ....[8]....
        /*004c*/ 	.word	0xffffffff


	//   ....[9]....
        /*0050*/ 	.word	0xffffffff


	//----- nvinfo : EIATTR_COOP_GROUP_INSTR_OFFSETS
	.align		4
.L_1599:
        /*0054*/ 	.byte	0x04, 0x28
        /*0056*/ 	.short	(.L_1601 - .L_1600)


	//   ....[0]....
.L_1600:
        /*0058*/ 	.word	0x00001ac0


	//   ....[1]....
        /*005c*/ 	.word	0x00001ad0


	//   ....[2]....
        /*0060*/ 	.word	0x00001b00


	//   ....[3]....
        /*0064*/ 	.word	0x00001b10


	//   ....[4]....
        /*0068*/ 	.word	0x00001b40


	//   ....[5]....
        /*006c*/ 	.word	0x00001b50


	//   ....[6]....
        /*0070*/ 	.word	0x00001b90


	//   ....[7]....
        /*0074*/ 	.word	0x00001ba0


	//   ....[8]....
        /*0078*/ 	.word	0x00001bd0


	//   ....[9]....
        /*007c*/ 	.word	0x00001be0


	//----- nvinfo : EIATTR_VRC_CTA_INIT_COUNT
	.align		4
.L_1601:
        /*0080*/ 	.byte	0x02, 0x4a
	.zero		1
	.zero		1


	//----- nvinfo : EIATTR_EXIT_INSTR_OFFSETS
	.align		4
        /*0084*/ 	.byte	0x04, 0x1c
        /*0086*/ 	.short	(.L_1603 - .L_1602)


	//   ....[0]....
.L_1602:
        /*0088*/ 	.word	0x0000b5c0


	//----- nvinfo : EIATTR_MAX_THREADS
	.align		4
.L_1603:
        /*008c*/ 	.byte	0x04, 0x05
        /*008e*/ 	.short	(.L_1605 - .L_1604)
.L_1604:
        /*0090*/ 	.word	0x00000100
        /*0094*/ 	.word	0x00000001
        /*0098*/ 	.word	0x00000001


	//----- nvinfo : EIATTR_CRS_STACK_SIZE
	.align		4
.L_1605:
        /*009c*/ 	.byte	0x04, 0x1e
        /*009e*/ 	.short	(.L_1607 - .L_1606)
.L_1606:
        /*00a0*/ 	.word	0x00000000


	//----- nvinfo : EIATTR_CBANK_PARAM_SIZE
	.align		4
.L_1607:
        /*00a4*/ 	.byte	0x03, 0x19
        /*00a6*/ 	.short	0x0128


	//----- nvinfo : EIATTR_PARAM_CBANK
	.align		4
        /*00a8*/ 	.byte	0x04, 0x0a
        /*00aa*/ 	.short	(.L_1609 - .L_1608)
	.align		4
.L_1608:
        /*00ac*/ 	.word	index@(.nv.constant0._ZN10layer_norm31ln_parallel_residual_bwd_kernelINS_13Kernel_traitsI13__nv_bfloat16S2_fS2_fjLj7168ELj1ELj1ELj8ELj8ENS_18Kernel_traits_baseILj7168ES2_S2_fS2_fjLj256EEEEELb1ELb1ELb1EEEvNS_9BwdParamsE)
        /*00b0*/ 	.short	0x0380
        /*00b2*/ 	.short	0x0128


	//----- nvinfo : EIATTR_SW_WAR
	.align		4
.L_1609:
        /*00b4*/ 	.byte	0x04, 0x36
        /*00b6*/ 	.short	(.L_1611 - .L_1610)
.L_1610:
        /*00b8*/ 	.word	0x00000008
.L_1611:


//--------------------- .nv.info._ZN10layer_norm31ln_parallel_residual_bwd_kernelINS_13Kernel_traitsIf13__nv_bfloat16fS2_fjLj7168ELj1ELj1ELj8ELj8ENS_18Kernel_traits_baseILj7168EfS2_fS2_fjLj256EEEEELb0ELb0ELb0EEEvNS_9BwdParamsE --------------------------
	.section	.nv.info._ZN10layer_norm31ln_parallel_residual_bwd_kernelINS_13Kernel_traitsIf13__nv_bfloat16fS2_fjLj7168ELj1ELj1ELj8ELj8ENS_18Kernel_traits_baseILj7168EfS2_fS2_fjLj256EEEEELb0ELb0ELb0EEEvNS_9BwdParamsE,"",@"SHT_CUDA_INFO"
	.sectionflags	@""
	.align	4


	//----- nvinfo : EIATTR_CUDA_API_VERSION
	.align		4
        /*0000*/ 	.byte	0x04, 0x37
        /*0002*/ 	.short	(.L_1613 - .L_1612)
.L_1612:
        /*0004*/ 	.word	0x00000082


	//----- nvinfo : EIATTR_KPARAM_INFO
	.align		4
.L_1613:
        /*0008*/ 	.byte	0x04, 0x17
        /*000a*/ 	.short	(.L_1615 - .L_1614)
.L_1614:
        /*000c*/ 	.word	0x00000000
        /*0010*/ 	.short	0x0000
        /*0012*/ 	.short	0x0000
        /*0014*/ 	.byte	0x00, 0xf0, 0xa1, 0x04


	//----- nvinfo : EIATTR_SPARSE_MMA_MASK
	.align		4
.L_1615:
        /*0018*/ 	.byte	0x03, 0x50
        /*001a*/ 	.short	0x0000


	//----- nvinfo : EIATTR_MAXREG_COUNT
	.align		4
        /*001c*/ 	.byte	0x03, 0x1b
        /*001e*/ 	.short	0x00ff


	//----- nvinfo : EIATTR_NUM_BARRIERS
	.align		4
        /*0020*/ 	.byte	0x02, 0x4c
        /*0022*/ 	.byte	0x01
	.zero		1


	//----- nvinfo : EIATTR_ANNOTATIONS
	.align		4
        /*0024*/ 	.byte	0x04, 0x55
        /*0026*/ 	.short	(.L_1617 - .L_1616)


	//   ....[0]....
.L_1616:
        /* <DEDUP_REMOVED lines=21> */


	//----- nvinfo : EIATTR_MERCURY_ISA_VERSION
	.align		4
.L_1617:
        /*0168*/ 	.byte	0x03, 0x5f
        /*016a*/ 	.short	0x0101


	//----- nvinfo : EIATTR_COOP_GROUP_MASK_REGIDS
	.align		4
        /*016c*/ 	.byte	0x04, 0x29
        /*016e*/ 	.short	(.L_1619 - .L_1618)


	//   ....[0]....
.L_1618:
        /*0170*/ 	.word	0xffffffff


	//   ....[1]....
        /*0174*/ 	.word	0xffffffff


	//   ....[2]....
        /*0178*/ 	.word	0xffffffff


	//   ....[3]....
        /*017c*/ 	.word	0xffffffff


	//   ....[4]....
        /*0180*/ 	.word	0xffffffff


	//   ....[5]....
        /*0184*/ 	.word	0xffffffff


	//   ....[6]....
        /*0188*/ 	.word	0xffffffff


	//   ....[7]....
        /*018c*/ 	.word	0xffffffff


	//   ....[8]....
        /*0190*/ 	.word	0xffffffff


	//   ....[9]....
        /*0194*/ 	.word	0xffffffff


	//----- nvinfo : EIATTR_COOP_GROUP_INSTR_OFFSETS
	.align		4
.L_1619:
        /*0198*/ 	.byte	0x04, 0x28
        /*019a*/ 	.short	(.L_1621 - .L_1620)


	//   ....[0]....
.L_1620:
        /*019c*/ 	.word	0x000030c0


	//   ....[1]....
        /*01a0*/ 	.word	0x000030e0


	//   ....[2]....
        /*01a4*/ 	.word	0x00003120


	//   ....[3]....
        /*01a8*/ 	.word	0x00003130


	//   ....[4]....
        /*01ac*/ 	.word	0x00003170


	//   ....[5]....
        /*01b0*/ 	.word	0x00003180


	//   ....[6]....
        /*01b4*/ 	.word	0x000031b0


	//   ....[7]....
        /*01b8*/ 	.word	0x000031c0


	//   ....[8]....
        /*01bc*/ 	.word	0x000031f0


	//   ....[9]....
        /*01c0*/ 	.word	0x00003210


	//----- nvinfo : EIATTR_VRC_CTA_INIT_COUNT
	.align		4
.L_1621:
        /*01c4*/ 	.byte	0x02, 0x4a
	.zero		1
	.zero		1


	//----- nvinfo : EIATTR_EXIT_INSTR_OFFSETS
	.align		4
        /*01c8*/ 	.byte	0x04, 0x1c
        /*01ca*/ 	.short	(.L_1623 - .L_1622)


	//   ....[0]....
.L_1622:
        /*01cc*/ 	.word	0x0000a500


	//   ....[1]....
        /*01d0*/ 	.word	0x0000a5d0


	//----- nvinfo : EIATTR_MAX_THREADS
	.align		4
.L_1623:
        /*01d4*/ 	.byte	0x04, 0x05
        /*01d6*/ 	.short	(.L_1625 - .L_1624)
.L_1624:
        /*01d8*/ 	.word	0x00000100
        /*01dc*/ 	.word	0x00000001
        /*01e0*/ 	.word	0x00000001


	//----- nvinfo : EIATTR_CRS_STACK_SIZE
	.align		4
.L_1625:
        /*01e4*/ 	.byte	0x04, 0x1e
        /*01e6*/ 	.short	(.L_1627 - .L_1626)
.L_1626:
        /*01e8*/ 	.word	0x00000000


	//----- nvinfo : EIATTR_CBANK_PARAM_SIZE
	.align		4
.L_1627:
        /*01ec*/ 	.byte	0x03, 0x19
        /*01ee*/ 	.short	0x0128


	//----- nvinfo : EIATTR_PARAM_CBANK
	.align		4
        /*01f0*/ 	.byte	0x04, 0x0a
        /*01f2*/ 	.short	(.L_1629 - .L_1628)
	.align		4
.L_1628:
        /*01f4*/ 	.word	index@(.nv.constant0._ZN10layer_norm31ln_parallel_residual_bwd_kernelINS_13Kernel_traitsIf13__nv_bfloat16fS2_fjLj7168ELj1ELj1ELj8ELj8ENS_18Kernel_traits_baseILj7168EfS2_fS2_fjLj256EEEEELb0ELb0ELb0EEEvNS_9BwdParamsE)
        /*01f8*/ 	.short	0x0380
        /*01fa*/ 	.short	0x0128


	//----- nvinfo : EIATTR_SW_WAR
	.align		4
.L_1629:
        /*01fc*/ 	.byte	0x04, 0x36
        /*01fe*/ 	.short	(.L_1631 - .L_1630)
.L_1630:
        /*0200*/ 	.word	0x00000008
.L_1631:


//--------------------- .nv.info._ZN10layer_norm31ln_parallel_residual_bwd_kernelINS_13Kernel_traitsIf13__nv_bfloat16fS2_fjLj7168ELj1ELj1ELj8ELj8ENS_18Kernel_traits_baseILj7168EfS2_fS2_fjLj256EEEEELb0ELb0ELb1EEEvNS_9BwdParamsE --------------------------
	.section	.nv.info._ZN10layer_norm31ln_parallel_residual_bwd_kernelINS_13Kernel_traitsIf13__nv_bfloat16fS2_fjLj7168ELj1ELj1ELj8ELj8ENS_18Kernel_traits_baseILj7168EfS2_fS2_fjLj256EEEEELb0ELb0ELb1EEEvNS_9BwdParamsE,"",@"SHT_CUDA_INFO"
	.sectionflags	@""
	.align	4


	//----- nvinfo : EIATTR_CUDA_API_VERSION
	.align		4
        /*0000*/ 	.byte	0x04, 0x37
        /*0002*/ 	.short	(.L_1633 - .L_1632)
.L_1632:
        /*0004*/ 	.word	0x00000082


	//----- nvinfo : EIATTR_KPARAM_INFO
	.align		4
.L_1633:
        /*0008*/ 	.byte	0x04, 0x17
        /*000a*/ 	.short	(.L_1635 - .L_1634)
.L_1634:
        /*000c*/ 	.word	0x00000000
        /*0010*/ 	.short	0x0000
        /*0012*/ 	.short	0x0000
        /*0014*/ 	.byte	0x00, 0xf0, 0xa1, 0x04


	//----- nvinfo : EIATTR_SPARSE_MMA_MASK
	.align		4
.L_1635:
        /*0018*/ 	.byte	0x03, 0x50
        /*001a*/ 	.short	0x0000


	//----- nvinfo : EIATTR_MAXREG_COUNT
	.align		4
        /*001c*/ 	.byte	0x03, 0x1b
        /*001e*/ 	.short	0x00ff


	//----- nvinfo : EIATTR_NUM_BARRIERS
	.align		4
        /*0020*/ 	.byte	0x02, 0x4c
        /*0022*/ 	.byte	0x01
	.zero		1


	//----- nvinfo : EIATTR_ANNOTATIONS
	.align		4
        /*0024*/ 	.byte	0x04, 0x55
        /*0026*/ 	.short	(.L_1637 - .L_1636)


	//   ....[0]....
.L_1636:
        /* <DEDUP_REMOVED lines=51> */


	//----- nvinfo : EIATTR_MERCURY_ISA_VERSION
	.align		4
.L_1637:
        /*0348*/ 	.byte	0x03, 0x5f
        /*034a*/ 	.short	0x0101


	//----- nvinfo : EIATTR_COOP_GROUP_MASK_REGIDS
	.align		4
        /*034c*/ 	.byte	0x04, 0x29
        /*034e*/ 	.short	(.L_1639 - .L_1638)


	//   ....[0]....
.L_1638:
        /*0350*/ 	.word	0xffffffff


	//   ....[1]....
        /*0354*/ 	.word	0xffffffff


	//   ....[2]....
        /*0358*/ 	.word	0xffffffff


	//   ....[3]....
        /*035c*/ 	.word	0xffffffff


	//   ....[4]....
        /*0360*/ 	.word	0xffffffff


	//   ....[5]....
        /*0364*/ 	.word	0xffffffff


	//   ....[6]....
        /*0368*/ 	.word	0xffffffff


	//   ....[7]....
        /*036c*/ 	.word	0xffffffff


	//   ....[8]....
        /*0370*/ 	.word	0xffffffff


	//   ....[9]....
        /*0374*/ 	.word	0xffffffff


	//----- nvinfo : EIATTR_COOP_GROUP_INSTR_OFFSETS
	.align		4
.L_1639:
        /*0378*/ 	.byte	0x04, 0x28
        /*037a*/ 	.short	(.L_1641 - .L_1640)


	//   ....[0]....
.L_1640:
        /*037c*/ 	.word	0x00002930


	//   ....[1]....
        /*0380*/ 	.word	0x000029a0


	//   ....[2]....
        /*0384*/ 	.word	0x000029c0


	//   ....[3]....
        /*0388*/ 	.word	0x000029e0


	//   ....[4]....
        /*038c*/ 	.word	0x00002a00


	//   ....[5]....
        /*0390*/ 	.word	0x00002a20


	//   ....[6]....
        /*0394*/ 	.word	0x00002a40


	//   ....[7]....
        /*0398*/ 	.word	0x00002a70


	//   ....[8]....
        /*039c*/ 	.word	0x00002a90


	//   ....[9]....
        /*03a0*/ 	.word	0x00002ad0


	//----- nvinfo : EIATTR_VRC_CTA_INIT_COUNT
	.align		4
.L_1641:
        /*03a4*/ 	.byte	0x02, 0x4a
	.zero		1
	.zero		1


	//----- nvinfo : EIATTR_EXIT_INSTR_OFFSETS
	.align		4
        /*03a8*/ 	.byte	0x04, 0x1c
        /*03aa*/ 	.short	(.L_1643 - .L_1642)


	//   ....[0]....
.L_1642:
        /*03ac*/ 	.word	0x000097c0


	//----- nvinfo : EIATTR_MAX_THREADS
	.align		4
.L_1643:
        /*03b0*/ 	.byte	0x04, 0x05
        /*03b2*/ 	.short	(.L_1645 - .L_1644)
.L_1644:
        /*03b4*/ 	.word	0x00000100
        /*03b8*/ 	.word	0x00000001
        /*03bc*/ 	.word	0x00000001


	//----- nvinfo : EIATTR_CRS_STACK_SIZE
	.align		4
.L_1645:
        /*03c0*/ 	.byte	0x04, 0x1e
        /*03c2*/ 	.short	(.L_1647 - .L_1646)
.L_1646:
        /*03c4*/ 	.word	0x00000000


	//----- nvinfo : EIATTR_CBANK_PARAM_SIZE
	.align		4
.L_1647:
        /*03c8*/ 	.byte	0x03, 0x19
        /*03ca*/ 	.short	0x0128


	//----- nvinfo : EIATTR_PARAM_CBANK
	.align		4
        /*03cc*/ 	.byte	0x04, 0x0a
        /*03ce*/ 	.short	(.L_1649 - .L_1648)
	.align		4
.L_1648:
        /*03d0*/ 	.word	index@(.nv.constant0._ZN10layer_norm31ln_parallel_residual_bwd_kernelINS_13Kernel_traitsIf13__nv_bfloat16fS2_fjLj7168ELj1ELj1ELj8ELj8ENS_18Kernel_traits_baseILj7168EfS2_fS2_fjLj256EEEEELb0ELb0ELb1EEEvNS_9BwdParamsE)
        /*03d4*/ 	.short	0x0380
        /*03d6*/ 	.short	0x0128


	//----- nvinfo : EIATTR_SW_WAR
	.align		4
.L_1649:
        /*03d8*/ 	.byte	0x04, 0x36
        /*03da*/ 	.short	(.L_1651 - .L_1650)
.L_1650:
        /*03dc*/ 	.word	0x00000008
.L_1651:


//--------------------- .nv.info._ZN10layer_norm31ln_parallel_residual_bwd_kernelINS_13Kernel_traitsIf13__nv_bfloat16fS2_fjLj7168ELj1ELj1ELj8ELj8ENS_18Kernel_traits_baseILj7168EfS2_fS2_fjLj256EEEEELb0ELb1ELb0EEEvNS_9BwdParamsE --------------------------
	.section	.nv.info._ZN10layer_norm31ln_parallel_residual_bwd_kernelINS_13Kernel_traitsIf13__nv_bfloat16fS2_fjLj7168ELj1ELj1ELj8ELj8ENS_18Kernel_traits_baseILj7168EfS2_fS2_fjLj256EEEEELb0ELb1ELb0EEEvNS_9BwdParamsE,"",@"SHT_CUDA_INFO"
	.sectionflags	@""
	.align	4


	//----- nvinfo : EIATTR_CUDA_API_VERSION
	.align		4
        /*0000*/ 	.byte	0x04, 0x37
        /*0002*/ 	.short	(.L_1653 - .L_1652)
.L_1652:
        /*0004*/ 	.word	0x00000082


	//----- nvinfo : EIATTR_KPARAM_INFO
	.align		4
.L_1653:
        /*0008*/ 	.byte	0x04, 0x17
        /*000a*/ 	.short	(.L_1655 - .L_1654)
.L_1654:
        /*000c*/ 	.word	0x00000000
        /*0010*/ 	.short	0x0000
        /*0012*/ 	.short	0x0000
        /*0014*/ 	.byte	0x00, 0xf0, 0xa1, 0x04


	//----- nvinfo : EIATTR_SPARSE_MMA_MASK
	.align		4
.L_1655:
        /*0018*/ 	.byte	0x03, 0x50
        /*001a*/ 	.short	0x0000


	//----- nvinfo : EIATTR_MAXREG_COUNT
	.align		4
        /*001c*/ 	.byte	0x03, 0x1b
        /*001e*/ 	.short	0x00ff


	//----- nvinfo : EIATTR_NUM_BARRIERS
	.align		4
        /*0020*/ 	.byte	0x02, 0x4c
        /*0022*/ 	.byte	0x01
	.zero		1


	//----- nvinfo : EIATTR_MERCURY_ISA_VERSION
	.align		4
        /*0024*/ 	.byte	0x03, 0x5f
        /*0026*/ 	.short	0x0101


	//----- nvinfo : EIATTR_COOP_GROUP_MASK_REGIDS
	.align		4
        /*0028*/ 	.byte	0x04, 0x29
        /*002a*/ 	.short	(.L_1657 - .L_1656)


	//   ....[0]....
.L_1656:
        /*002c*/ 	.word	0xffffffff


	//   ....[1]....
        /*0030*/ 	.word	0xffffffff


	//   ....[2]....
        /*0034*/ 	.word	0xffffffff


	//   ....[3]....
        /*0038*/ 	.word	0xffffffff


	//   ....[4]....
        /*003c*/ 	.word	0xffffffff


	//   ....[5]....
        /*0040*/ 	.word	0xffffffff


	//   ....[6]....
        /*0044*/ 	.word	0xffffffff


	//   ....[7]....
        /*0048*/ 	.word	0xffffffff


	//   ....[8]....
        /*004c*/ 	.word	0xffffffff


	//   ....[9]....
        /*0050*/ 	.word	0xffffffff


	//----- nvinfo : EIATTR_COOP_GROUP_INSTR_OFFSETS
	.align		4
.L_1657:
        /*0054*/ 	.byte	0x04, 0x28
        /*0056*/ 	.short	(.L_1659 - .L_1658)


	//   ....[0]....
.L_1658:
        /*0058*/ 	.word	0x00001f10


	//   ....[1]....
        /*005c*/ 	.word	0x00001f30


	//   ....[2]....
        /*0060*/ 	.word	0x00001f70


	//   ....[3]....
        /*0064*/ 	.word	0x00001f80


	//   ....[4]....
        /*0068*/ 	.word	0x00001fc0


	//   ....[5]....
        /*006c*/ 	.word	0x00001fd0


	//   ....[6]....
        /*0070*/ 	.word	0x00002000


	//   ....[7]....
        /*0074*/ 	.word	0x00002010


	//   ....[8]....
        /*0078*/ 	.word	0x00002040


	//   ....[9]....
        /*007c*/ 	.word	0x00002050


	//----- nvinfo : EIATTR_VRC_CTA_INIT_COUNT
	.align		4
.L_1659:
        /*0080*/ 	.byte	0x02, 0x4a
	.zero		1
	.zero		1


	//----- nvinfo : EIATTR_EXIT_INSTR_OFFSETS
	.align		4
        /*0084*/ 	.byte	0x04, 0x1c
        /*0086*/ 	.short	(.L_1661 - .L_1660)


	//   ....[0]....
.L_1660:
        /*0088*/ 	.word	0x00008160


	//   ....[1]....
        /*008c*/ 	.word	0x000081e0


	//----- nvinfo : EIATTR_MAX_THREADS
	.align		4
.L_1661:
        /*0090*/ 	.byte	0x04, 0x05
        /*0092*/ 	.short	(.L_1663 - .L_1662)
.L_1662:
        /*0094*/ 	.word	0x00000100
        /*0098*/ 	.word	0x00000001
        /*009c*/ 	.word	0x00000001


	//----- nvinfo : EIATTR_CRS_STACK_SIZE
	.align		4
.L_1663:
        /*00a0*/ 	.byte	0x04, 0x1e
        /*00a2*/ 	.short	(.L_1665 - .L_1664)
.L_1664:
        /*00a4*/ 	.word	0x00000000


	//----- nvinfo : EIATTR_CBANK_PARAM_SIZE
	.align		4
.L_1665:
        /*00a8*/ 	.byte	0x03, 0x19
        /*00aa*/ 	.short	0x0128


	//----- nvinfo : EIATTR_PARAM_CBANK
	.align		4
        /*00ac*/ 	.byte	0x04, 0x0a
        /*00ae*/ 	.short	(.L_1667 - .L_1666)
	.align		4
.L_1666:
        /*00b0*/ 	.word	index@(.nv.constant0._ZN10layer_norm31ln_parallel_residual_bwd_kernelINS_13Kernel_traitsIf13__nv_bfloat16fS2_fjLj7168ELj1ELj1ELj8ELj8ENS_18Kernel_traits_baseILj7168EfS2_fS2_fjLj256EEEEELb0ELb1ELb0EEEvNS_9BwdParamsE)
        /*00b4*/ 	.short	0x0380
        /*00b6*/ 	.short	0x0128


	//----- nvinfo : EIATTR_SW_WAR
	.align		4
.L_1667:
        /*00b8*/ 	.byte	0x04, 0x36
        /*00ba*/ 	.short	(.L_1669 - .L_1668)
.L_1668:
        /*00bc*/ 	.word	0x00000008
.L_1669:


//--------------------- .nv.info._ZN10layer_norm31ln_parallel_residual_bwd_kernelINS_13Kernel_traitsIf13__nv_bfloat16fS2_fjLj7168ELj1ELj1ELj8ELj8ENS_18Kernel_traits_baseILj7168EfS2_fS2_fjLj256EEEEELb0ELb1ELb1EEEvNS_9BwdParamsE --------------------------
	.section	.nv.info._ZN10layer_norm31ln_parallel_residual_bwd_kernelINS_13Kernel_traitsIf13__nv_bfloat16fS2_fjLj7168ELj1ELj1ELj8ELj8ENS_18Kernel_traits_baseILj7168EfS2_fS2_fjLj256EEEEELb0ELb1ELb1EEEvNS_9BwdParamsE,"",@"SHT_CUDA_INFO"
	.sectionflags	@""
	.align	4


	//----- nvinfo : EIATTR_CUDA_API_VERSION
	.align		4
        /*0000*/ 	.byte	0x04, 0x37
        /*0002*/ 	.short	(.L_1671 - .L_1670)
.L_1670:
        /*0004*/ 	.word	0x00000082


	//----- nvinfo : EIATTR_KPARAM_INFO
	.align		4
.L_1671:
        /*0008*/ 	.byte	0x04, 0x17
        /*000a*/ 	.short	(.L_1673 - .L_1672)
.L_1672:
        /*000c*/ 	.word	0x00000000
        /*0010*/ 	.short	0x0000
        /*0012*/ 	.short	0x0000
        /*0014*/ 	.byte	0x00, 0xf0, 0xa1, 0x04


	//----- nvinfo : EIATTR_SPARSE_MMA_MASK
	.align		4
.L_1673:
        /*0018*/ 	.byte	0x03, 0x50
        /*001a*/ 	.short	0x0000


	//----- nvinfo : EIATTR_MAXREG_COUNT
	.align		4
        /*001c*/ 	.byte	0x03, 0x1b
        /*001e*/ 	.short	0x00ff


	//----- nvinfo : EIATTR_NUM_BARRIERS
	.align		4
        /*0020*/ 	.byte	0x02, 0x4c
        /*0022*/ 	.byte	0x01
	.zero		1


	//----- nvinfo : EIATTR_MERCURY_ISA_VERSION
	.align		4
        /*0024*/ 	.byte	0x03, 0x5f
        /*0026*/ 	.short	0x0101


	//----- nvinfo : EIATTR_COOP_GROUP_MASK_REGIDS
	.align		4
        /*0028*/ 	.byte	0x04, 0x29
        /*002a*/ 	.short	(.L_1675 - .L_1674)


	//   ....[0]....
.L_1674:
        /*002c*/ 	.word	0xffffffff


	//   ....[1]....
        /*0030*/ 	.word	0xffffffff


	//   ....[2]....
        /*0034*/ 	.word	0xffffffff


	//   ....[3]....
        /*0038*/ 	.word	0xffffffff


	//   ....[4]....
        /*003c*/ 	.word	0xffffffff


	//   ....[5]....
        /*0040*/ 	.word	0xffffffff


	//   ....[6]....
        /*0044*/ 	.word	0xffffffff


	//   ....[7]....
        /*0048*/ 	.word	0xffffffff


	//   ....[8]....
        /*004c*/ 	.word	0xffffffff


	//   ....[9]....
        /*0050*/ 	.word	0xffffffff


	//----- nvinfo : EIATTR_COOP_GROUP_INSTR_OFFSETS
	.align		4
.L_1675:
        /*0054*/ 	.byte	0x04, 0x28
        /*0056*/ 	.short	(.L_1677 - .L_1676)


	//   ....[0]....
.L_1676:
        /*0058*/ 	.word	0x000015e0


	//   ....[1]....
        /*005c*/ 	.word	0x000015f0


	//   ....[2]....
        /*0060*/ 	.word	0x00001620


	//   ....[3]....
        /*0064*/ 	.word	0x00001630


	//   ....[4]....
        /*0068*/ 	.word	0x00001660


	//   ....[5]....
        /*006c*/ 	.word	0x00001670


	//   ....[6]....
        /*0070*/ 	.word	0x000016b0


	//   ....[7]....
        /*0074*/ 	.word	0x000016c0


	//   ....[8]....
        /*0078*/ 	.word	0x000016f0


	//   ....[9]....
        /*007c*/ 	.word	0x00001700


	//----- nvinfo : EIATTR_VRC_CTA_INIT_COUNT
	.align		4
.L_1677:
        /*0080*/ 	.byte	0x02, 0x4a
	.zero		1
	.zero		1


	//----- nvinfo : EIATTR_EXIT_INSTR_OFFSETS
	.align		4
        /*0084*/ 	.byte	0x04, 0x1c
        /*0086*/ 	.short	(.L_1679 - .L_1678)


	//   ....[0]....
.L_1678:
        /*0088*/ 	.word	0x00007530


	//----- nvinfo : EIATTR_MAX_THREADS
	.align		4
.L_1679:
        /*008c*/ 	.byte	0x04, 0x05
        /*008e*/ 	.short	(.L_1681 - .L_1680)
.L_1680:
        /*0090*/ 	.word	0x00000100
        /*0094*/ 	.word	0x00000001
        /*0098*/ 	.word	0x00000001


	//----- nvinfo : EIATTR_CRS_STACK_SIZE
	.align		4
.L_1681:
        /*009c*/ 	.byte	0x04, 0x1e
        /*009e*/ 	.short	(.L_1683 - .L_1682)
.L_1682:
        /*00a0*/ 	.word	0x00000000


	//----- nvinfo : EIATTR_CBANK_PARAM_SIZE
	.align		4
.L_1683:
        /*00a4*/ 	.byte	0x03, 0x19
        /*00a6*/ 	.short	0x0128


	//----- nvinfo : EIATTR_PARAM_CBANK
	.align		4
        /*00a8*/ 	.byte	0x04, 0x0a
        /*00aa*/ 	.short	(.L_1685 - .L_1684)
	.align		4
.L_1684:
        /*00ac*/ 	.word	index@(.nv.constant0._ZN10layer_norm31ln_parallel_residual_bwd_kernelINS_13Kernel_traitsIf13__nv_bfloat16fS2_fjLj7168ELj1ELj1ELj8ELj8ENS_18Kernel_traits_baseILj7168EfS2_fS2_fjLj256EEEEELb0ELb1ELb1EEEvNS_9BwdParamsE)
        /*00b0*/ 	.short	0x0380
        /*00b2*/ 	.short	0x0128


	//----- nvinfo : EIATTR_SW_WAR
	.align		4
.L_1685:
        /*00b4*/ 	.byte	0x04, 0x36
        /*00b6*/ 	.short	(.L_1687 - .L_1686)
.L_1686:
        /*00b8*/ 	.word	0x00000008
.L_1687:


//--------------------- .nv.info._ZN10layer_norm31ln_parallel_residual_bwd_kernelINS_13Kernel_traitsIf13__nv_bfloat16fS2_fjLj7168ELj1ELj1ELj8ELj8ENS_18Kernel_traits_baseILj7168EfS2_fS2_fjLj256EEEEELb1ELb0ELb0EEEvNS_9BwdParamsE --------------------------
	.section	.nv.info._ZN10layer_norm31ln_parallel_residual_bwd_kernelINS_13Kernel_traitsIf13__nv_bfloat16fS2_fjLj7168ELj1ELj1ELj8ELj8ENS_18Kernel_traits_baseILj7168EfS2_fS2_fjLj256EEEEELb1ELb0ELb0EEEvNS_9BwdParamsE,"",@"SHT_CUDA_INFO"
	.sectionflags	@""
	.align	4


	//----- nvinfo : EIATTR_CUDA_API_VERSION
	.align		4
        /*0000*/ 	.byte	0x04, 0x37
        /*0002*/ 	.short	(.L_1689 - .L_1688)
.L_1688:
        /*0004*/ 	.word	0x00000082


	//----- nvinfo : EIATTR_KPARAM_INFO
	.align		4
.L_1689:
        /*0008*/ 	.byte	0x04, 0x17
        /*000a*/ 	.short	(.L_1691 - .L_1690)
.L_1690:
        /*000c*/ 	.word	0x00000000
        /*0010*/ 	.short	0x0000
        /*0012*/ 	.short	0x0000
        /*0014*/ 	.byte	0x00, 0xf0, 0xa1, 0x04


	//----- nvinfo : EIATTR_SPARSE_MMA_MASK
	.align		4
.L_1691:
        /*0018*/ 	.byte	0x03, 0x50
        /*001a*/ 	.short	0x0000


	//----- nvinfo : EIATTR_MAXREG_COUNT
	.align		4
        /*001c*/ 	.byte	0x03, 0x1b
        /*001e*/ 	.short	0x00ff


	//----- nvinfo : EIATTR_NUM_BARRIERS
	.align		4
        /*0020*/ 	.byte	0x02, 0x4c
        /*0022*/ 	.byte	0x01
	.zero		1


	//----- nvinfo : EIATTR_ANNOTATIONS
	.align		4
        /*0024*/ 	.byte	0x04, 0x55
        /*0026*/ 	.short	(.L_1693 - .L_1692)


	//   ....[0]....
.L_1692:
        /* <DEDUP_REMOVED lines=40> */


	//----- nvinfo : EIATTR_MERCURY_ISA_VERSION
	.align		4
.L_1693:
        /*0298*/ 	.byte	0x03, 0x5f
        /*029a*/ 	.short	0x0101


	//----- nvinfo : EIATTR_COOP_GROUP_MASK_REGIDS
	.align		4
        /*029c*/ 	.byte	0x04, 0x29
        /*029e*/ 	.short	(.L_1695 - .L_1694)


	//   ....[0]....
.L_1694:
        /*02a0*/ 	.word	0xffffffff


	//   ....[1]....
        /*02a4*/ 	.word	0xffffffff


	//   ....[2]....
        /*02a8*/ 	.word	0xffffffff


	//   ....[3]....
        /*02ac*/ 	.word	0xffffffff


	//   ....[4]....
        /*02b0*/ 	.word	0xffffffff


	//   ....[5]....
        /*02b4*/ 	.word	0xffffffff


	//   ....[6]....
        /*02b8*/ 	.word	0xffffffff


	//   ....[7]....
        /*02bc*/ 	.word	0xffffffff


	//   ....[8]....
        /*02c0*/ 	.word	0xffffffff


	//   ....[9]....
        /*02c4*/ 	.word	0xffffffff


	//----- nvinfo : EIATTR_COOP_GROUP_INSTR_OFFSETS
	.align		4
.L_1695:
        /*02c8*/ 	.byte	0x04, 0x28
        /*02ca*/ 	.short	(.L_1697 - .L_1696)


	//   ....[0]....
.L_1696:
        /*02cc*/ 	.word	0x00003680


	//   ....[1]....
        /*02d0*/ 	.word	0x000036a0


	//   ....[2]....
        /*02d4*/ 	.word	0x000036e0


	//   ....[3]....
        /*02d8*/ 	.word	0x000036f0


	//   ....[4]....
        /*02dc*/ 	.word	0x00003730


	//   ....[5]....
        /*02e0*/ 	.word	0x00003740


	//   ....[6]....
        /*02e4*/ 	.word	0x00003770


	//   ....[7]....
        /*02e8*/ 	.word	0x00003780


	//   ....[8]....
        /*02ec*/ 	.word	0x000037b0


	//   ....[9]....
        /*02f0*/ 	.word	0x000037d0


	//----- nvinfo : EIATTR_VRC_CTA_INIT_COUNT
	.align		4
.L_1697:
        /*02f4*/ 	.byte	0x02, 0x4a
	.zero		1
	.zero		1


	//----- nvinfo : EIATTR_EXIT_INSTR_OFFSETS
	.align		4
        /*02f8*/ 	.byte	0x04, 0x1c
        /*02fa*/ 	.short	(.L_1699 - .L_1698)


	//   ....[0]....
.L_1698:
        /*02fc*/ 	.word	0x0000e400


	//   ....[1]....
        /*0300*/ 	.word	0x0000e4d0


	//----- nvinfo : EIATTR_MAX_THREADS
	.align		4
.L_1699:
        /*0304*/ 	.byte	0x04, 0x05
        /*0306*/ 	.short	(.L_1701 - .L_1700)
.L_1700:
        /*0308*/ 	.word	0x00000100
        /*030c*/ 	.word	0x00000001
        /*0310*/ 	.word	0x00000001


	//----- nvinfo : EIATTR_CRS_STACK_SIZE
	.align		4
.L_1701:
        /*0314*/ 	.byte	0x04, 0x1e
        /*0316*/ 	.short	(.L_1703 - .L_1702)
.L_1702:
        /*0318*/ 	.word	0x00000000


	//----- nvinfo : EIATTR_CBANK_PARAM_SIZE
	.align		4
.L_1703:
        /*031c*/ 	.byte	0x03, 0x19
        /*031e*/ 	.short	0x0128


	//----- nvinfo : EIATTR_PARAM_CBANK
	.align		4
        /*0320*/ 	.byte	0x04, 0x0a
        /*0322*/ 	.short	(.L_1705 - .L_1704)
	.align		4
.L_1704:
        /*0324*/ 	.word	index@(.nv.constant0._ZN10layer_norm31ln_parallel_residual_bwd_kernelINS_13Kernel_traitsIf13__nv_bfloat16fS2_fjLj7168ELj1ELj1ELj8ELj8ENS_18Kernel_traits_baseILj7168EfS2_fS2_fjLj256EEEEELb1ELb0ELb0EEEvNS_9BwdParamsE)
        /*0328*/ 	.short	0x0380
        /*032a*/ 	.short	0x0128


	//----- nvinfo : EIATTR_SW_WAR
	.align		4
.L_1705:
        /*032c*/ 	.byte	0x04, 0x36
        /*032e*/ 	.short	(.L_1707 - .L_1706)
.L_1706:
        /*0330*/ 	.word	0x00000008
.L_1707:


//--------------------- .nv.info._ZN10layer_norm31ln_parallel_residual_bwd_kernelINS_13Kernel_traitsIf13__nv_bfloat16fS2_fjLj7168ELj1ELj1ELj8ELj8ENS_18Kernel_traits_baseILj7168EfS2_fS2_fjLj256EEEEELb1ELb0ELb1EEEvNS_9BwdParamsE --------------------------
	.section	.nv.info._ZN10layer_norm31ln_parallel_residual_bwd_kernelINS_13Kernel_traitsIf13__nv_bfloat16fS2_fjLj7168ELj1ELj1ELj8ELj8ENS_18Kernel_traits_baseILj7168EfS2_fS2_fjLj256EEEEELb1ELb0ELb1EEEvNS_9BwdParamsE,"",@"SHT_CUDA_INFO"
	.sectionflags	@""
	.align	4


	//----- nvinfo : EIATTR_CUDA_API_VERSION
	.align		4
        /*0000*/ 	.byte	0x04, 0x37
        /*0002*/ 	.short	(.L_1709 - .L_1708)
.L_1708:
        /*0004*/ 	.word	0x00000082


	//----- nvinfo : EIATTR_KPARAM_INFO
	.align		4
.L_1709:
        /*0008*/ 	.byte	0x04, 0x17
        /*000a*/ 	.short	(.L_1711 - .L_1710)
.L_1710:
        /*000c*/ 	.word	0x00000000
        /*0010*/ 	.short	0x0000
        /*0012*/ 	.short	0x0000
        /*0014*/ 	.byte	0x00, 0xf0, 0xa1, 0x04


	//----- nvinfo : EIATTR_SPARSE_MMA_MASK
	.align		4
.L_1711:
        /*0018*/ 	.byte	0x03, 0x50
        /*001a*/ 	.short	0x0000


	//----- nvinfo : EIATTR_MAXREG_COUNT
	.align		4
        /*001c*/ 	.byte	0x03, 0x1b
        /*001e*/ 	.short	0x00ff


	//----- nvinfo : EIATTR_NUM_BARRIERS
	.align		4
        /*0020*/ 	.byte	0x02, 0x4c
        /*0022*/ 	.byte	0x01
	.zero		1


	//----- nvinfo : EIATTR_ANNOTATIONS
	.align		4
        /*0024*/ 	.byte	0x04, 0x55
        /*0026*/ 	.short	(.L_1713 - .L_1712)


	//   ....[0]....
.L_1712:
        /* <DEDUP_REMOVED lines=81> */


	//----- nvinfo : EIATTR_MERCURY_ISA_VERSION
	.align		4
.L_1713:
        /*0528*/ 	.byte	0x03, 0x5f
        /*052a*/ 	.short	0x0101


	//----- nvinfo : EIATTR_COOP_GROUP_MASK_REGIDS
	.align		4
        /*052c*/ 	.byte	0x04, 0x29
        /*052e*/ 	.short	(.L_1715 - .L_1714)


	//   ....[0]....
.L_1714:
        /*0530*/ 	.word	0xffffffff


	//   ....[1]....
        /*0534*/ 	.word	0xffffffff


	//   ....[2]....
        /*0538*/ 	.word	0xffffffff


	//   ....[3]....
        /*053c*/ 	.word	0xffffffff


	//   ....[4]....
        /*0540*/ 	.word	0xffffffff


	//   ....[5]....
        /*0544*/ 	.word	0xffffffff


	//   ....[6]....
        /*0548*/ 	.word	0xffffffff


	//   ....[7]....
        /*054c*/ 	.word	0xffffffff


	//   ....[8]....
        /*0550*/ 	.word	0xffffffff


	//   ....[9]....
        /*0554*/ 	.word	0xffffffff


	//----- nvinfo : EIATTR_COOP_GROUP_INSTR_OFFSETS
	.align		4
.L_1715:
        /*0558*/ 	.byte	0x04, 0x28
        /*055a*/ 	.short	(.L_1717 - .L_1716)


	//   ....[0]....
.L_1716:
        /*055c*/ 	.word	0x00002e20


	//   ....[1]....
        /*0560*/ 	.word	0x00002ef0


	//   ....[2]....
        /*0564*/ 	.word	0x00002f10


	//   ....[3]....
        /*0568*/ 	.word	0x00002f30


	//   ....[4]....
        /*056c*/ 	.word	0x00002f50


	//   ....[5]....
        /*0570*/ 	.word	0x00002f70


	//   ....[6]....
        /*0574*/ 	.word	0x00002f90


	//   ....[7]....
        /*0578*/ 	.word	0x00002fc0


	//   ....[8]....
        /*057c*/ 	.word	0x00003000


	//   ....[9]....
        /*0580*/ 	.word	0x00003050


	//----- nvinfo : EIATTR_VRC_CTA_INIT_COUNT
	.align		4
.L_1717:
        /*0584*/ 	.byte	0x02, 0x4a
	.zero		1
	.zero		1


	//----- nvinfo : EIATTR_EXIT_INSTR_OFFSETS
	.align		4
        /*0588*/ 	.byte	0x04, 0x1c
        /*058a*/ 	.short	(.L_1719 - .L_1718)


	//   ....[0]....
.L_1718:
        /*058c*/ 	.word	0x0000d450


	//----- nvinfo : EIATTR_MAX_THREADS
	.align		4
.L_1719:
        /*0590*/ 	.byte	0x04, 0x05
        /*0592*/ 	.short	(.L_1721 - .L_1720)
.L_1720:
        /*0594*/ 	.word	0x00000100
        /*0598*/ 	.word	0x00000001
        /*059c*/ 	.word	0x00000001


	//----- nvinfo : EIATTR_CRS_STACK_SIZE
	.align		4
.L_1721:
        /*05a0*/ 	.byte	0x04, 0x1e
        /*05a2*/ 	.short	(.L_1723 - .L_1722)
.L_1722:
        /*05a4*/ 	.word	0x00000000


	//----- nvinfo : EIATTR_CBANK_PARAM_SIZE
	.align		4
.L_1723:
        /*05a8*/ 	.byte	0x03, 0x19
        /*05aa*/ 	.short	0x0128


	//----- nvinfo : EIATTR_PARAM_CBANK
	.align		4
        /*05ac*/ 	.byte	0x04, 0x0a
        /*05ae*/ 	.short	(.L_1725 - .L_1724)
	.align		4
.L_1724:
        /*05b0*/ 	.word	index@(.nv.constant0._ZN10layer_norm31ln_parallel_residual_bwd_kernelINS_13Kernel_traitsIf13__nv_bfloat16fS2_fjLj7168ELj1ELj1ELj8ELj8ENS_18Kernel_traits_baseILj7168EfS2_fS2_fjLj256EEEEELb1ELb0ELb1EEEvNS_9BwdParamsE)
        /*05b4*/ 	.short	0x0380
        /*05b6*/ 	.short	0x0128


	//----- nvinfo : EIATTR_SW_WAR
	.align		4
.L_1725:
        /*05b8*/ 	.byte	0x04, 0x36
        /*05ba*/ 	.short	(.L_1727 - .L_1726)
.L_1726:
        /*05bc*/ 	.word	0x00000008
.L_1727:


//--------------------- .nv.info._ZN10layer_norm22ln_bwd_finalize_kernelINS_22Kernel_traits_finalizeILj7168Ef13__nv_bfloat16fS2_fjLb0ELj1024ELj4ENS_18Kernel_traits_baseILj7168EfS2_fS2_fjLj1024EEEEELb0ELb0EEEvNS_9BwdParamsE --------------------------
	.section	.nv.info._ZN10layer_norm22ln_bwd_finalize_kernelINS_22Kernel_traits_finalizeILj7168Ef13__nv_bfloat16fS2_fjLb0ELj1024ELj4ENS_18Kernel_traits_baseILj7168EfS2_fS2_fjLj1024EEEEELb0ELb0EEEvNS_9BwdParamsE,"",@"SHT_CUDA_INFO"
	.sectionflags	@""
	.align	4


	//----- nvinfo : EIATTR_CUDA_API_VERSION
	.align		4
        /*0000*/ 	.byte	0x04, 0x37
        /*0002*/ 	.short	(.L_1729 - .L_1728)
.L_1728:
        /*0004*/ 	.word	0x00000082


	//----- nvinfo : EIATTR_KPARAM_INFO
	.align		4
.L_1729:
        /*0008*/ 	.byte	0x04, 0x17
        /*000a*/ 	.short	(.L_1731 - .L_1730)
.L_1730:
        /*000c*/ 	.word	0x00000000
        /*0010*/ 	.short	0x0000
        /*0012*/ 	.short	0x0000
        /*0014*/ 	.byte	0x00, 0xf0, 0xa1, 0x04


	//----- nvinfo : EIATTR_SPARSE_MMA_MASK
	.align		4
.L_1731:
        /*0018*/ 	.byte	0x03, 0x50
        /*001a*/ 	.short	0x0000


	//----- nvinfo : EIATTR_MAXREG_COUNT
	.align		4
        /*001c*/ 	.byte	0x03, 0x1b
        /*001e*/ 	.short	0x0040


	//----- nvinfo : EIATTR_NUM_BARRIERS
	.align		4
        /*0020*/ 	.byte	0x02, 0x4c
        /*0022*/ 	.byte	0x01
	.zero		1


	//----- nvinfo : EIATTR_MERCURY_ISA_VERSION
	.align		4
        /*0024*/ 	.byte	0x03, 0x5f
        /*0026*/ 	.short	0x0101


	//----- nvinfo : EIATTR_COOP_GROUP_MASK_REGIDS
	.align		4
        /*0028*/ 	.byte	0x04, 0x29
        /*002a*/ 	.short	(.L_1733 - .L_1732)


	//   ....[0]....
.L_1732:
        /*002c*/ 	.word	0xffffffff


	//   ....[1]....
        /*0030*/ 	.word	0xffffffff


	//   ....[2]....
        /*0034*/ 	.word	0xffffffff


	//   ....[3]....
        /*0038*/ 	.word	0xffffffff


	//   ....[4]....
        /*003c*/ 	.word	0xffffffff


	//   ....[5]....
        /*0040*/ 	.word	0xffffffff


	//   ....[6]....
        /*0044*/ 	.word	0xffffffff


	//   ....[7]....
        /*0048*/ 	.word	0xffffffff


	//   ....[8]....
        /*004c*/ 	.word	0xffffffff


	//   ....[9]....
        /*0050*/ 	.word	0xffffffff


	//----- nvinfo : EIATTR_COOP_GROUP_INSTR_OFFSETS
	.align		4
.L_1733:
        /*0054*/ 	.byte	0x04, 0x28
        /*0056*/ 	.short	(.L_1735 - .L_1734)


	//   ....[0]....
.L_1734:
        /*0058*/ 	.word	0x00001550


	//   ....[1]....
        /*005c*/ 	.word	0x00001560


	//   ....[2]....
        /*0060*/ 	.word	0x00001590


	//   ....[3]....
        /*0064*/ 	.word	0x000015a0


	//   ....[4]....
        /*0068*/ 	.word	0x000015d0


	//   ....[5]....
        /*006c*/ 	.word	0x000015e0


	//   ....[6]....
        /*0070*/ 	.word	0x00001610


	//   ....[7]....
        /*0074*/ 	.word	0x00001630


	//   ....[8]....
        /*0078*/ 	.word	0x00001680


	//   ....[9]....
        /*007c*/ 	.word	0x00001690


	//----- nvinfo : EIATTR_VRC_CTA_INIT_COUNT
	.align		4
.L_1735:
        /*0080*/ 	.byte	0x02, 0x4a
	.zero		1
	.zero		1


	//----- nvinfo : EIATTR_EXIT_INSTR_OFFSETS
	.align		4
        /*0084*/ 	.byte	0x04, 0x1c
        /*0086*/ 	.short	(.L_1737 - .L_1736)


	//   ....[0]....
.L_1736:
        /*0088*/ 	.word	0x00000060


	//   ....[1]....
        /*008c*/ 	.word	0x000016f0


	//   ....[2]....
        /*0090*/ 	.word	0x00001720


	//   ....[3]....
        /*0094*/ 	.word	0x000017c0


	//----- nvinfo : EIATTR_MAX_THREADS
	.align		4
.L_1737:
        /*0098*/ 	.byte	0x04, 0x05
        /*009a*/ 	.short	(.L_1739 - .L_1738)
.L_1738:
        /*009c*/ 	.word	0x00000400
        /*00a0*/ 	.word	0x00000001
        /*00a4*/ 	.word	0x00000001


	//----- nvinfo : EIATTR_CRS_STACK_SIZE
	.align		4
.L_1739:
        /*00a8*/ 	.byte	0x04, 0x1e
        /*00aa*/ 	.short	(.L_1741 - .L_1740)
.L_1740:
        /*00ac*/ 	.word	0x00000000


	//----- nvinfo : EIATTR_CBANK_PARAM_SIZE
	.align		4
.L_1741:
        /*00b0*/ 	.byte	0x03, 0x19
        /*00b2*/ 	.short	0x0128


	//----- nvinfo : EIATTR_PARAM_CBANK
	.align		4
        /*00b4*/ 	.byte	0x04, 0x0a
        /*00b6*/ 	.short	(.L_1743 - .L_1742)
	.align		4
.L_1742:
        /*00b8*/ 	.word	index@(.nv.constant0._ZN10layer_norm22ln_bwd_finalize_kernelINS_22Kernel_traits_finalizeILj7168Ef13__nv_bfloat16fS2_fjLb0ELj1024ELj4ENS_18Kernel_traits_baseILj7168EfS2_fS2_fjLj1024EEEEELb0ELb0EEEvNS_9BwdParamsE)
        /*00bc*/ 	.short	0x0380
        /*00be*/ 	.short	0x0128


	//----- nvinfo : EIATTR_SW_WAR
	.align		4
.L_1743:
        /*00c0*/ 	.byte	0x04, 0x36
        /*00c2*/ 	.short	(.L_1745 - .L_1744)
.L_1744:
        /*00c4*/ 	.word	0x00000008
.L_1745:


//--------------------- .nv.info._ZN10layer_norm40ln_parallel_residual_bwd_finalize_kernelINS_22Kernel_traits_finalizeILj7168Ef13__nv_bfloat16fS2_fjLb0ELj1024ELj4ENS_18Kernel_traits_baseILj7168EfS2_fS2_fjLj1024EEEEELb0EEEvNS_9BwdParamsE --------------------------
	.section	.nv.info._ZN10layer_norm40ln_parallel_residual_bwd_finalize_kernelINS_22Kernel_traits_finalizeILj7168Ef13__nv_bfloat16fS2_fjLb0ELj1024ELj4ENS_18Kernel_traits_baseILj7168EfS2_fS2_fjLj1024EEEEELb0EEEvNS_9BwdParamsE,"",@"SHT_CUDA_INFO"
	.sectionflags	@""
	.align	4


	//----- nvinfo : EIATTR_CUDA_API_VERSION
	.align		4
        /*0000*/ 	.byte	0x04, 0x37
        /*0002*/ 	.short	(.L_1747 - .L_1746)
.L_1746:
        /*0004*/ 	.word	0x00000082


	//----- nvinfo : EIATTR_KPARAM_INFO
	.align		4
.L_1747:
        /*0008*/ 	.byte	0x04, 0x17
        /*000a*/ 	.short	(.L_1749 - .L_1748)
.L_1748:
        /*000c*/ 	.word	0x00000000
        /*0010*/ 	.short	0x0000
        /*0012*/ 	.short	0x0000
        /*0014*/ 	.byte	0x00, 0xf0, 0xa1, 0x04


	//----- nvinfo : EIATTR_SPARSE_MMA_MASK
	.align		4
.L_1749:
        /*0018*/ 	.byte	0x03, 0x50
        /*001a*/ 	.short	0x0000


	//----- nvinfo : EIATTR_MAXREG_COUNT
	.align		4
        /*001c*/ 	.byte	0x03, 0x1b
        /*001e*/ 	.short	0x0040


	//----- nvinfo : EIATTR_NUM_BARRIERS
	.align		4
        /*0020*/ 	.byte	0x02, 0x4c
        /*0022*/ 	.byte	0x01
	.zero		1


	//----- nvinfo : EIATTR_MERCURY_ISA_VERSION
	.align		4
        /*0024*/ 	.byte	0x03, 0x5f
        /*0026*/ 	.short	0x0101


	//----- nvinfo : EIATTR_COOP_GROUP_MASK_REGIDS
	.align		4
        /*0028*/ 	.byte	0x04, 0x29
        /*002a*/ 	.short	(.L_1751 - .L_1750)


	//   ....[0]....
.L_1750:
        /*002c*/ 	.word	0xffffffff


	//   ....[1]....
        /*0030*/ 	.word	0xffffffff


	//   ....[2]....
        /*0034*/ 	.word	0xffffffff


	//   ....[3]....
        /*0038*/ 	.word	0xffffffff


	//   ....[4]....
        /*003c*/ 	.word	0xffffffff


	//   ....[5]....
        /*0040*/ 	.word	0xffffffff


	//   ....[6]....
        /*0044*/ 	.word	0xffffffff


	//   ....[7]....
        /*0048*/ 	.word	0xffffffff


	//   ....[8]....
        /*004c*/ 	.word	0xffffffff


	//   ....[9]....
        /*0050*/ 	.word	0xffffffff


	//   ....[10]....
        /*0054*/ 	.word	0xffffffff


	//   ....[11]....
        /*0058*/ 	.word	0xffffffff


	//   ....[12]....
        /*005c*/ 	.word	0xffffffff


	//   ....[13]....
        /*0060*/ 	.word	0xffffffff


	//   ....[14]....
        /*0064*/ 	.word	0xffffffff


	//   ....[15]....
        /*0068*/ 	.word	0xffffffff


	//   ....[16]....
        /*006c*/ 	.word	0xffffffff


	//   ....[17]....
        /*0070*/ 	.word	0xffffffff


	//   ....[18]....
        /*0074*/ 	.word	0xffffffff


	//   ....[19]....
        /*0078*/ 	.word	0xffffffff


	//----- nvinfo : EIATTR_COOP_GROUP_INSTR_OFFSETS
	.align		4
.L_1751:
        /*007c*/ 	.byte	0x04, 0x28
        /*007e*/ 	.short	(.L_1753 - .L_1752)


	//   ....[0]....
.L_1752:
        /*0080*/ 	.word	0x000013a0


	//   ....[1]....
        /*0084*/ 	.word	0x000013b0


	//   ....[2]....
        /*0088*/ 	.word	0x000013c0


	//   ....[3]....
        /*008c*/ 	.word	0x000013d0


	//   ....[4]....
        /*0090*/ 	.word	0x00001410


	//   ....[5]....
        /*0094*/ 	.word	0x00001430


	//   ....[6]....
        /*0098*/ 	.word	0x00001440


	//   ....[7]....
        /*009c*/ 	.word	0x00001450


	//   ....[8]....
        /*00a0*/ 	.word	0x00001480


	//   ....[9]....
        /*00a4*/ 	.word	0x000014b0


	//   ....[10]....
        /*00a8*/ 	.word	0x000014e0


	//   ....[11]....
        /*00ac*/ 	.word	0x000014f0


	//   ....[12]....
        /*00b0*/ 	.word	0x00001520


	//   ....[13]....
        /*00b4*/ 	.word	0x00001540


	//   ....[14]....
        /*00b8*/ 	.word	0x00001560


	//   ....[15]....
        /*00bc*/ 	.word	0x00001570


	//   ....[16]....
        /*00c0*/ 	.word	0x000015b0


	//   ....[17]....
        /*00c4*/ 	.word	0x000015e0


	//   ....[18]....
        /*00c8*/ 	.word	0x00001600


	//   ....[19]....
        /*00cc*/ 	.word	0x00001610


	//----- nvinfo : EIATTR_VRC_CTA_INIT_COUNT
	.align		4
.L_1753:
        /*00d0*/ 	.byte	0x02, 0x4a
	.zero		1
	.zero		1


	//----- nvinfo : EIATTR_EXIT_INSTR_OFFSETS
	.align		4
        /*00d4*/ 	.byte	0x04, 0x1c
        /*00d6*/ 	.short	(.L_1755 - .L_1754)


	//   ....[0]....
.L_1754:
        /*00d8*/ 	.word	0x00000060


	//   ....[1]....
        /*00dc*/ 	.word	0x000016c0


	//   ....[2]....
        /*00e0*/ 	.word	0x000016f0


	//   ....[3]....
        /*00e4*/ 	.word	0x00001810


	//----- nvinfo : EIATTR_MAX_THREADS
	.align		4
.L_1755:
        /*00e8*/ 	.byte	0x04, 0x05
        /*00ea*/ 	.short	(.L_1757 - .L_1756)
.L_1756:
        /*00ec*/ 	.word	0x00000400
        /*00f0*/ 	.word	0x00000001
        /*00f4*/ 	.word	0x00000001


	//----- nvinfo : EIATTR_CRS_STACK_SIZE
	.align		4
.L_1757:
        /*00f8*/ 	.byte	0x04, 0x1e
        /*00fa*/ 	.short	(.L_1759 - .L_1758)
.L_1758:
        /*00fc*/ 	.word	0x00000000


	//----- nvinfo : EIATTR_CBANK_PARAM_SIZE
	.align		4
.L_1759:
        /*0100*/ 	.byte	0x03, 0x19
        /*0102*/ 	.short	0x0128


	//----- nvinfo : EIATTR_PARAM_CBANK
	.align		4
        /*0104*/ 	.byte	0x04, 0x0a
        /*0106*/ 	.short	(.L_1761 - .L_1760)
	.align		4
.L_1760:
        /*0108*/ 	.word	index@(.nv.constant0._ZN10layer_norm40ln_parallel_residual_bwd_finalize_kernelINS_22Kernel_traits_finalizeILj7168Ef13__nv_bfloat16fS2_fjLb0ELj1024ELj4ENS_18Kernel_traits_baseILj7168EfS2_fS2_fjLj1024EEEEELb0EEEvNS_9BwdParamsE)
        /*010c*/ 	.short	0x0380
        /*010e*/ 	.short	0x0128


	//----- nvinfo : EIATTR_SW_WAR
	.align		4
.L_1761:
        /*0110*/ 	.byte	0x04, 0x36
        /*0112*/ 	.short	(.L_1763 - .L_1762)
.L_1762:
        /*0114*/ 	.word	0x00000008
.L_1763:


//--------------------- .nv.info._ZN10layer_norm31ln_parallel_residual_bwd_kernelINS_13Kernel_traitsIf13__nv_bfloat16fS2_fjLj7168ELj1ELj1ELj8ELj8ENS_18Kernel_traits_baseILj7168EfS2_fS2_fjLj256EEEEELb1ELb1ELb0EEEvNS_9BwdParamsE --------------------------
	.section	.nv.info._ZN10layer_norm31ln_parallel_residual_bwd_kernelINS_13Kernel_traitsIf13__nv_bfloat16fS2_fjLj7168ELj1ELj1ELj8ELj8ENS_18Kernel_traits_baseILj7168EfS2_fS2_fjLj256EEEEELb1ELb1ELb0EEEvNS_9BwdParamsE,"",@"SHT_CUDA_INFO"
	.sectionflags	@""
	.align	4


	//----- nvinfo : EIATTR_CUDA_API_VERSION
	.align		4
        /*0000*/ 	.byte	0x04, 0x37
        /*0002*/ 	.short	(.L_1765 - .L_1764)
.L_1764:
        /*0004*/ 	.word	0x00000082


	//----- nvinfo : EIATTR_KPARAM_INFO
	.align		4
.L_1765:
        /*0008*/ 	.byte	0x04, 0x17
        /*000a*/ 	.short	(.L_1767 - .L_1766)
.L_1766:
        /*000c*/ 	.word	0x00000000
        /*0010*/ 	.short	0x0000
        /*0012*/ 	.short	0x0000
        /*0014*/ 	.byte	0x00, 0xf0, 0xa1, 0x04


	//----- nvinfo : EIATTR_SPARSE_MMA_MASK
	.align		4
.L_1767:
        /*0018*/ 	.byte	0x03, 0x50
        /*001a*/ 	.short	0x0000


	//----- nvinfo : EIATTR_MAXREG_COUNT
	.align		4
        /*001c*/ 	.byte	0x03, 0x1b
        /*001e*/ 	.short	0x00ff


	//----- nvinfo : EIATTR_NUM_BARRIERS
	.align		4
        /*0020*/ 	.byte	0x02, 0x4c
        /*0022*/ 	.byte	0x01
	.zero		1


	//----- nvinfo : EIATTR_MERCURY_ISA_VERSION
	.align		4
        /*0024*/ 	.byte	0x03, 0x5f
        /*0026*/ 	.short	0x0101


	//----- nvinfo : EIATTR_COOP_GROUP_MASK_REGIDS
	.align		4
        /*0028*/ 	.byte	0x04, 0x29
        /*002a*/ 	.short	(.L_1769 - .L_1768)


	//   ....[0]....
.L_1768:
        /*002c*/ 	.word	0xffffffff


	//   ....[1]....
        /*0030*/ 	.word	0xffffffff


	//   ....[2]....
        /*0034*/ 	.word	0xffffffff


	//   ....[3]....
        /*0038*/ 	.word	0xffffffff


	//   ....[4]....
        /*003c*/ 	.word	0xffffffff


	//   ....[5]....
        /*0040*/ 	.word	0xffffffff


	//   ....[6]....
        /*0044*/ 	.word	0xffffffff


	//   ....[7]....
        /*0048*/ 	.word	0xffffffff


	//   ....[8]....
        /*004c*/ 	.word	0xffffffff


	//   ....[9]....
        /*0050*/ 	.word	0xffffffff


	//----- nvinfo : EIATTR_COOP_GROUP_INSTR_OFFSETS
	.align		4
.L_1769:
        /*0054*/ 	.byte	0x04, 0x28
        /*0056*/ 	.short	(.L_1771 - .L_1770)


	//   ....[0]....
.L_1770:
        /*0058*/ 	.word	0x00002280


	//   ....[1]....
        /*005c*/ 	.word	0x000022a0


	//   ....[2]....
        /*0060*/ 	.word	0x000022e0


	//   ....[3]....
        /*0064*/ 	.word	0x000022f0


	//   ....[4]....
        /*0068*/ 	.word	0x00002330


	//   ....[5]....
        /*006c*/ 	.word	0x00002340


	//   ....[6]....
        /*0070*/ 	.word	0x00002370


	//   ....[7]....
        /*0074*/ 	.word	0x00002380


	//   ....[8]....
        /*0078*/ 	.word	0x000023b0


	//   ....[9]....
        /*007c*/ 	.word	0x000023c0


	//----- nvinfo : EIATTR_VRC_CTA_INIT_COUNT
	.align		4
.L_1771:
        /*0080*/ 	.byte	0x02, 0x4a
	.zero		1
	.zero		1


	//----- nvinfo : EIATTR_EXIT_INSTR_OFFSETS
	.align		4
        /*0084*/ 	.byte	0x04, 0x1c
        /*0086*/ 	.short	(.L_1773 - .L_1772)


	//   ....[0]....
.L_1772:
        /*0088*/ 	.word	0x0000c080


	//   ....[1]....
        /*008c*/ 	.word	0x0000c100


	//----- nvinfo : EIATTR_MAX_THREADS
	.align		4
.L_1773:
        /*0090*/ 	.byte	0x04, 0x05
        /*0092*/ 	.short	(.L_1775 - .L_1774)
.L_1774:
        /*0094*/ 	.word	0x00000100
        /*0098*/ 	.word	0x00000001
        /*009c*/ 	.word	0x00000001


	//----- nvinfo : EIATTR_CRS_STACK_SIZE
	.align		4
.L_1775:
        /*00a0*/ 	.byte	0x04, 0x1e
        /*00a2*/ 	.short	(.L_1777 - .L_1776)
.L_1776:
        /*00a4*/ 	.word	0x00000000


	//----- nvinfo : EIATTR_CBANK_PARAM_SIZE
	.align		4
.L_1777:
        /*00a8*/ 	.byte	0x03, 0x19
        /*00aa*/ 	.short	0x0128


	//----- nvinfo : EIATTR_PARAM_CBANK
	.align		4
        /*00ac*/ 	.byte	0x04, 0x0a
        /*00ae*/ 	.short	(.L_1779 - .L_1778)
	.align		4
.L_1778:
        /*00b0*/ 	.word	index@(.nv.constant0._ZN10layer_norm31ln_parallel_residual_bwd_kernelINS_13Kernel_traitsIf13__nv_bfloat16fS2_fjLj7168ELj1ELj1ELj8ELj8ENS_18Kernel_traits_baseILj7168EfS2_fS2_fjLj256EEEEELb1ELb1ELb0EEEvNS_9BwdParamsE)
        /*00b4*/ 	.short	0x0380
        /*00b6*/ 	.short	0x0128


	//----- nvinfo : EIATTR_SW_WAR
	.align		4
.L_1779:
        /*00b8*/ 	.byte	0x04, 0x36
        /*00ba*/ 	.short	(.L_1781 - .L_1780)
.L_1780:
        /*00bc*/ 	.word	0x00000008
.L_1781:


//--------------------- .nv.info._ZN10layer_norm22ln_bwd_finalize_kernelINS_22Kernel_traits_finalizeILj7168Ef13__nv_bfloat16fS2_fjLb0ELj1024ELj4ENS_18Kernel_traits_baseILj7168EfS2_fS2_fjLj1024EEEEELb0ELb1EEEvNS_9BwdParamsE --------------------------
	.section	.nv.info._ZN10layer_norm22ln_bwd_finalize_kernelINS_22Kernel_traits_finalizeILj7168Ef13__nv_bfloat16fS2_fjLb0ELj1024ELj4ENS_18Kernel_traits_baseILj7168EfS2_fS2_fjLj1024EEEEELb0ELb1EEEvNS_9BwdParamsE,"",@"SHT_CUDA_INFO"
	.sectionflags	@""
	.align	4


	//----- nvinfo : EIATTR_CUDA_API_VERSION
	.align		4
        /*0000*/ 	.byte	0x04, 0x37
        /*0002*/ 	.short	(.L_1783 - .L_1782)
.L_1782:
        /*0004*/ 	.word	0x00000082


	//----- nvinfo : EIATTR_KPARAM_INFO
	.align		4
.L_1783:
        /*0008*/ 	.byte	0x04, 0x17
        /*000a*/ 	.short	(.L_1785 - .L_1784)
.L_1784:
        /*000c*/ 	.word	0x00000000
        /*0010*/ 	.short	0x0000
        /*0012*/ 	.short	0x0000
        /*0014*/ 	.byte	0x00, 0xf0, 0xa1, 0x04


	//----- nvinfo : EIATTR_SPARSE_MMA_MASK
	.align		4
.L_1785:
        /*0018*/ 	.byte	0x03, 0x50
        /*001a*/ 	.short	0x0000


	//----- nvinfo : EIATTR_MAXREG_COUNT
	.align		4
        /*001c*/ 	.byte	0x03, 0x1b
        /*001e*/ 	.short	0x0040


	//----- nvinfo : EIATTR_NUM_BARRIERS
	.align		4
        /*0020*/ 	.byte	0x02, 0x4c
        /*0022*/ 	.byte	0x01
	.zero		1


	//----- nvinfo : EIATTR_MERCURY_ISA_VERSION
	.align		4
        /*0024*/ 	.byte	0x03, 0x5f
        /*0026*/ 	.short	0x0101


	//----- nvinfo : EIATTR_COOP_GROUP_MASK_REGIDS
	.align		4
        /*0028*/ 	.byte	0x04, 0x29
        /*002a*/ 	.short	(.L_1787 - .L_1786)


	//   ....[0]....
.L_1786:
        /*002c*/ 	.word	0xffffffff


	//   ....[1]....
        /*0030*/ 	.word	0xffffffff


	//   ....[2]....
        /*0034*/ 	.word	0xffffffff


	//   ....[3]....
        /*0038*/ 	.word	0xffffffff


	//   ....[4]....
        /*003c*/ 	.word	0xffffffff


	//   ....[5]....
        /*0040*/ 	.word	0xffffffff


	//   ....[6]....
        /*0044*/ 	.word	0xffffffff


	//   ....[7]....
        /*0048*/ 	.word	0xffffffff


	//   ....[8]....
        /*004c*/ 	.word	0xffffffff


	//   ....[9]....
        /*0050*/ 	.word	0xffffffff


	//----- nvinfo : EIATTR_COOP_GROUP_INSTR_OFFSETS
	.align		4
.L_1787:
        /*0054*/ 	.byte	0x04, 0x28
        /*0056*/ 	.short	(.L_1789 - .L_1788)


	//   ....[0]....
.L_1788:
        /*0058*/ 	.word	0x00001560


	//   ....[1]....
        /*005c*/ 	.word	0x00001570


	//   ....[2]....
        /*0060*/ 	.word	0x000015a0


	//   ....[3]....
        /*0064*/ 	.word	0x000015b0


	//   ....[4]....
        /*0068*/ 	.word	0x000015e0


	//   ....[5]....
        /*006c*/ 	.word	0x000015f0


	//   ....[6]....
        /*0070*/ 	.word	0x00001620


	//   ....[7]....
        /*0074*/ 	.word	0x00001640


	//   ....[8]....
        /*0078*/ 	.word	0x00001670


	//   ....[9]....
        /*007c*/ 	.word	0x00001680


	//----- nvinfo : EIATTR_VRC_CTA_INIT_COUNT
	.align		4
.L_1789:
        /*0080*/ 	.byte	0x02, 0x4a
	.zero		1
	.zero		1


	//----- nvinfo : EIATTR_EXIT_INSTR_OFFSETS
	.align		4
        /*0084*/ 	.byte	0x04, 0x1c
        /*0086*/ 	.short	(.L_1791 - .L_1790)


	//   ....[0]....
.L_1790:
        /*0088*/ 	.word	0x00000060


	//   ....[1]....
        /*008c*/ 	.word	0x000016e0


	//   ....[2]....
        /*0090*/ 	.word	0x000017b0


	//----- nvinfo : EIATTR_MAX_THREADS
	.align		4
.L_1791:
        /*0094*/ 	.byte	0x04, 0x05
        /*0096*/ 	.short	(.L_1793 - .L_1792)
.L_1792:
        /*0098*/ 	.word	0x00000400
        /*009c*/ 	.word	0x00000001
        /*00a0*/ 	.word	0x00000001


	//----- nvinfo : EIATTR_CRS_STACK_SIZE
	.align		4
.L_1793:
        /*00a4*/ 	.byte	0x04, 0x1e
        /*00a6*/ 	.short	(.L_1795 - .L_1794)
.L_1794:
        /*00a8*/ 	.word	0x00000000


	//----- nvinfo : EIATTR_CBANK_PARAM_SIZE
	.align		4
.L_1795:
        /*00ac*/ 	.byte	0x03, 0x19
        /*00ae*/ 	.short	0x0128


	//----- nvinfo : EIATTR_PARAM_CBANK
	.align		4
        /*00b0*/ 	.byte	0x04, 0x0a
        /*00b2*/ 	.short	(.L_1797 - .L_1796)
	.align		4
.L_1796:
        /*00b4*/ 	.word	index@(.nv.constant0._ZN10layer_norm22ln_bwd_finalize_kernelINS_22Kernel_traits_finalizeILj7168Ef13__nv_bfloat16fS2_fjLb0ELj1024ELj4ENS_18Kernel_traits_baseILj7168EfS2_fS2_fjLj1024EEEEELb0ELb1EEEvNS_9BwdParamsE)
        /*00b8*/ 	.short	0x0380
        /*00ba*/ 	.short	0x0128


	//----- nvinfo : EIATTR_SW_WAR
	.align		4
.L_1797:
        /*00bc*/ 	.byte	0x04, 0x36
        /*00be*/ 	.short	(.L_1799 - .L_1798)
.L_1798:
        /*00c0*/ 	.word	0x00000008
.L_1799:


//--------------------- .nv.info._ZN10layer_norm40ln_parallel_residual_bwd_finalize_kernelINS_22Kernel_traits_finalizeILj7168Ef13__nv_bfloat16fS2_fjLb0ELj1024ELj4ENS_18Kernel_traits_baseILj7168EfS2_fS2_fjLj1024EEEEELb1EEEvNS_9BwdParamsE --------------------------
	.section	.nv.info._ZN10layer_norm40ln_parallel_residual_bwd_finalize_kernelINS_22Kernel_traits_finalizeILj7168Ef13__nv_bfloat16fS2_fjLb0ELj1024ELj4ENS_18Kernel_traits_baseILj7168EfS2_fS2_fjLj1024EEEEELb1EEEvNS_9BwdParamsE,"",@"SHT_CUDA_INFO"
	.sectionflags	@""
	.align	4


	//----- nvinfo : EIATTR_CUDA_API_VERSION
	.align		4
        /*0000*/ 	.byte	0x04, 0x37
        /*0002*/ 	.short	(.L_1801 - .L_1800)
.L_1800:
        /*0004*/ 	.word	0x00000082


	//----- nvinfo : EIATTR_KPARAM_INFO
	.align		4
.L_1801:
        /*0008*/ 	.byte	0x04, 0x17
        /*000a*/ 	.short	(.L_1803 - .L_1802)
.L_1802:
        /*000c*/ 	.word	0x00000000
        /*0010*/ 	.short	0x0000
        /*0012*/ 	.short	0x0000
        /*0014*/ 	.byte	0x00, 0xf0, 0xa1, 0x04


	//----- nvinfo : EIATTR_SPARSE_MMA_MASK
	.align		4
.L_1803:
        /*0018*/ 	.byte	0x03, 0x50
        /*001a*/ 	.short	0x0000


	//----- nvinfo : EIATTR_MAXREG_COUNT
	.align		4
        /*001c*/ 	.byte	0x03, 0x1b
        /*001e*/ 	.short	0x0040


	//----- nvinfo : EIATTR_NUM_BARRIERS
	.align		4
        /*0020*/ 	.byte	0x02, 0x4c
        /*0022*/ 	.byte	0x01
	.zero		1


	//----- nvinfo : EIATTR_MERCURY_ISA_VERSION
	.align		4
        /*0024*/ 	.byte	0x03, 0x5f
        /*0026*/ 	.short	0x0101


	//----- nvinfo : EIATTR_COOP_GROUP_MASK_REGIDS
	.align		4
        /*0028*/ 	.byte	0x04, 0x29
        /*002a*/ 	.short	(.L_1805 - .L_1804)


	//   ....[0]....
.L_1804:
        /*002c*/ 	.word	0xffffffff


	//   ....[1]....
        /*0030*/ 	.word	0xffffffff


	//   ....[2]....
        /*0034*/ 	.word	0xffffffff


	//   ....[3]....
        /*0038*/ 	.word	0xffffffff


	//   ....[4]....
        /*003c*/ 	.word	0xffffffff


	//   ....[5]....
        /*0040*/ 	.word	0xffffffff


	//   ....[6]....
        /*0044*/ 	.word	0xffffffff


	//   ....[7]....
        /*0048*/ 	.word	0xffffffff


	//   ....[8]....
        /*004c*/ 	.word	0xffffffff


	//   ....[9]....
        /*0050*/ 	.word	0xffffffff


	//   ....[10]....
        /*0054*/ 	.word	0xffffffff


	//   ....[11]....
        /*0058*/ 	.word	0xffffffff


	//   ....[12]....
        /*005c*/ 	.word	0xffffffff


	//   ....[13]....
        /*0060*/ 	.word	0xffffffff


	//   ....[14]....
        /*0064*/ 	.word	0xffffffff


	//   ....[15]....
        /*0068*/ 	.word	0xffffffff


	//   ....[16]....
        /*006c*/ 	.word	0xffffffff


	//   ....[17]....
        /*0070*/ 	.word	0xffffffff


	//   ....[18]....
        /*0074*/ 	.word	0xffffffff


	//   ....[19]....
        /*0078*/ 	.word	0xffffffff


	//----- nvinfo : EIATTR_COOP_GROUP_INSTR_OFFSETS
	.align		4
.L_1805:
        /*007c*/ 	.byte	0x04, 0x28
        /*007e*/ 	.short	(.L_1807 - .L_1806)


	//   ....[0]....
.L_1806:
        /*0080*/ 	.word	0x000013e0


	//   ....[1]....
        /*0084*/ 	.word	0x000013f0


	//   ....[2]....
        /*0088*/ 	.word	0x00001400


	//   ....[3]....
        /*008c*/ 	.word	0x00001410


	//   ....[4]....
        /*0090*/ 	.word	0x00001450


	//   ....[5]....
        /*0094*/ 	.word	0x00001470


	//   ....[6]....
        /*0098*/ 	.word	0x00001480


	//   ....[7]....
        /*009c*/ 	.word	0x00001490


	//   ....[8]....
        /*00a0*/ 	.word	0x000014d0


	//   ....[9]....
        /*00a4*/ 	.word	0x000014f0


	//   ....[10]....
        /*00a8*/ 	.word	0x00001500


	//   ....[11]....
        /*00ac*/ 	.word	0x00001510


	//   ....[12]....
        /*00b0*/ 	.word	0x00001540


	//   ....[13]....
        /*00b4*/ 	.word	0x00001560


	//   ....[14]....
        /*00b8*/ 	.word	0x00001580


	//   ....[15]....
        /*00bc*/ 	.word	0x00001590


	//   ....[16]....
        /*00c0*/ 	.word	0x000015c0


	//   ....[17]....
        /*00c4*/ 	.word	0x000015e0


	//   ....[18]....
        /*00c8*/ 	.word	0x00001600


	//   ....[19]....
        /*00cc*/ 	.word	0x00001610


	//----- nvinfo : EIATTR_VRC_CTA_INIT_COUNT
	.align		4
.L_1807:
        /*00d0*/ 	.byte	0x02, 0x4a
	.zero		1
	.zero		1


	//----- nvinfo : EIATTR_EXIT_INSTR_OFFSETS
	.align		4
        /*00d4*/ 	.byte	0x04, 0x1c
        /*00d6*/ 	.short	(.L_1809 - .L_1808)


	//   ....[0]....
.L_1808:
        /*00d8*/ 	.word	0x00000060


	//   ....[1]....
        /*00dc*/ 	.word	0x000016b0


	//   ....[2]....
        /*00e0*/ 	.word	0x00001800


	//----- nvinfo : EIATTR_MAX_THREADS
	.align		4
.L_1809:
        /*00e4*/ 	.byte	0x04, 0x05
        /*00e6*/ 	.short	(.L_1811 - .L_1810)
.L_1810:
        /*00e8*/ 	.word	0x00000400
        /*00ec*/ 	.word	0x00000001
        /*00f0*/ 	.word	0x00000001


	//----- nvinfo : EIATTR_CRS_STACK_SIZE
	.align		4
.L_1811:
        /*00f4*/ 	.byte	0x04, 0x1e
        /*00f6*/ 	.short	(.L_1813 - .L_1812)
.L_1812:
        /*00f8*/ 	.word	0x00000000


	//----- nvinfo : EIATTR_CBANK_PARAM_SIZE
	.align		4
.L_1813:
        /*00fc*/ 	.byte	0x03, 0x19
        /*00fe*/ 	.short	0x0128


	//----- nvinfo : EIATTR_PARAM_CBANK
	.align		4
        /*0100*/ 	.byte	0x04, 0x0a
        /*0102*/ 	.short	(.L_1815 - .L_1814)
	.align		4
.L_1814:
        /*0104*/ 	.word	index@(.nv.constant0._ZN10layer_norm40ln_parallel_residual_bwd_finalize_kernelINS_22Kernel_traits_finalizeILj7168Ef13__nv_bfloat16fS2_fjLb0ELj1024ELj4ENS_18Kernel_traits_baseILj7168EfS2_fS2_fjLj1024EEEEELb1EEEvNS_9BwdParamsE)
        /*0108*/ 	.short	0x0380
        /*010a*/ 	.short	0x0128


	//----- nvinfo : EIATTR_SW_WAR
	.align		4
.L_1815:
        /*010c*/ 	.byte	0x04, 0x36
        /*010e*/ 	.short	(.L_1817 - .L_1816)
.L_1816:
        /*0110*/ 	.word	0x00000008
.L_1817:


//--------------------- .nv.info._ZN10layer_norm31ln_parallel_residual_bwd_kernelINS_13Kernel_traitsIf13__nv_bfloat16fS2_fjLj7168ELj1ELj1ELj8ELj8ENS_18Kernel_traits_baseILj7168EfS2_fS2_fjLj256EEEEELb1ELb1ELb1EEEvNS_9BwdParamsE --------------------------
	.section	.nv.info._ZN10layer_norm31ln_parallel_residual_bwd_kernelINS_13Kernel_traitsIf13__nv_bfloat16fS2_fjLj7168ELj1ELj1ELj8ELj8ENS_18Kernel_traits_baseILj7168EfS2_fS2_fjLj256EEEEELb1ELb1ELb1EEEvNS_9BwdParamsE,"",@"SHT_CUDA_INFO"
	.sectionflags	@""
	.align	4


	//----- nvinfo : EIATTR_CUDA_API_VERSION
	.align		4
        /*0000*/ 	.byte	0x04, 0x37
        /*0002*/ 	.short	(.L_1819 - .L_1818)
.L_1818:
        /*0004*/ 	.word	0x00000082


	//----- nvinfo : EIATTR_KPARAM_INFO
	.align		4
.L_1819:
        /*0008*/ 	.byte	0x04, 0x17
        /*000a*/ 	.short	(.L_1821 - .L_1820)
.L_1820:
        /*000c*/ 	.word	0x00000000
        /*0010*/ 	.short	0x0000
        /*0012*/ 	.short	0x0000
        /*0014*/ 	.byte	0x00, 0xf0, 0xa1, 0x04


	//----- nvinfo : EIATTR_SPARSE_MMA_MASK
	.align		4
.L_1821:
        /*0018*/ 	.byte	0x03, 0x50
        /*001a*/ 	.short	0x0000


	//----- nvinfo : EIATTR_MAXREG_COUNT
	.align		4
        /*001c*/ 	.byte	0x03, 0x1b
        /*001e*/ 	.short	0x00ff


	//----- nvinfo : EIATTR_NUM_BARRIERS
	.align		4
        /*0020*/ 	.byte	0x02, 0x4c
        /*0022*/ 	.byte	0x01
	.zero		1


	//----- nvinfo : EIATTR_MERCURY_ISA_VERSION
	.align		4
        /*0024*/ 	.byte	0x03, 0x5f
        /*0026*/ 	.short	0x0101


	//----- nvinfo : EIATTR_COOP_GROUP_MASK_REGIDS
	.align		4
        /*0028*/ 	.byte	0x04, 0x29
        /*002a*/ 	.short	(.L_1823 - .L_1822)


	//   ....[0]....
.L_1822:
        /*002c*/ 	.word	0xffffffff


	//   ....[1]....
        /*0030*/ 	.word	0xffffffff


	//   ....[2]....
        /*0034*/ 	.word	0xffffffff


	//   ....[3]....
        /*0038*/ 	.word	0xffffffff


	//   ....[4]....
        /*003c*/ 	.word	0xffffffff


	//   ....[5]....
        /*0040*/ 	.word	0xffffffff


	//   ....[6]....
        /*0044*/ 	.word	0xffffffff


	//   ....[7]....
        /*0048*/ 	.word	0xffffffff


	//   ....[8]....
        /*004c*/ 	.word	0xffffffff


	//   ....[9]....
        /*0050*/ 	.word	0xffffffff


	//----- nvinfo : EIATTR_COOP_GROUP_INSTR_OFFSETS
	.align		4
.L_1823:
        /*0054*/ 	.byte	0x04, 0x28
        /*0056*/ 	.short	(.L_1825 - .L_1824)


	//   ....[0]....
.L_1824:
        /*0058*/ 	.word	0x00001820


	//   ....[1]....
        /*005c*/ 	.word	0x00001830


	//   ....[2]....
        /*0060*/ 	.word	0x00001860


	//   ....[3]....
        /*0064*/ 	.word	0x00001870


	//   ....[4]....
        /*0068*/ 	.word	0x000018a0


	//   ....[5]....
        /*006c*/ 	.word	0x000018b0


	//   ....[6]....
        /*0070*/ 	.word	0x000018f0


	//   ....[7]....
        /*0074*/ 	.word	0x00001900


	//   ....[8]....
        /*0078*/ 	.word	0x00001930


	//   ....[9]....
        /*007c*/ 	.word	0x00001940


	//----- nvinfo : EIATTR_VRC_CTA_INIT_COUNT
	.align		4
.L_1825:
        /*0080*/ 	.byte	0x02, 0x4a
	.zero		1
	.zero		1


	//----- nvinfo : EIATTR_EXIT_INSTR_OFFSETS
	.align		4
        /*0084*/ 	.byte	0x04, 0x1c
        /*0086*/ 	.short	(.L_1827 - .L_1826)


	//   ....[0]....
.L_1826:
        /*0088*/ 	.word	0x0000b370


	//----- nvinfo : EIATTR_MAX_THREADS
	.align		4
.L_1827:
        /*008c*/ 	.byte	0x04, 0x05
        /*008e*/ 	.short	(.L_1829 - .L_1828)
.L_1828:
        /*0090*/ 	.word	0x00000100
        /*0094*/ 	.word	0x00000001
        /*0098*/ 	.word	0x00000001


	//----- nvinfo : EIATTR_CRS_STACK_SIZE
	.align		4
.L_1829:
        /*009c*/ 	.byte	0x04, 0x1e
        /*009e*/ 	.short	(.L_1831 - .L_1830)
.L_1830:
        /*00a0*/ 	.word	0x00000000


	//----- nvinfo : EIATTR_CBANK_PARAM_SIZE
	.align		4
.L_1831:
        /*00a4*/ 	.byte	0x03, 0x19
        /*00a6*/ 	.short	0x0128


	//----- nvinfo : EIATTR_PARAM_CBANK
	.align		4
        /*00a8*/ 	.byte	0x04, 0x0a
        /*00aa*/ 	.short	(.L_1833 - .L_1832)
	.align		4
.L_1832:
        /*00ac*/ 	.word	index@(.nv.constant0._ZN10layer_norm31ln_parallel_residual_bwd_kernelINS_13Kernel_traitsIf13__nv_bfloat16fS2_fjLj7168ELj1ELj1ELj8ELj8ENS_18Kernel_traits_baseILj7168EfS2_fS2_fjLj256EEEEELb1ELb1ELb1EEEvNS_9BwdParamsE)
        /*00b0*/ 	.short	0x0380
        /*00b2*/ 	.short	0x0128


	//----- nvinfo : EIATTR_SW_WAR
	.align		4
.L_1833:
        /*00b4*/ 	.byte	0x04, 0x36
        /*00b6*/ 	.short	(.L_1835 - .L_1834)
.L_1834:
        /*00b8*/ 	.word	0x00000008
.L_1835:


//--------------------- .nv.info._ZN10layer_norm31ln_parallel_residual_bwd_kernelINS_13Kernel_traitsIf6__halfS2_S2_fjLj7168ELj1ELj1ELj8ELj8ENS_18Kernel_traits_baseILj7168EfS2_S2_S2_fjLj256EEEEELb0ELb0ELb0EEEvNS_9BwdParamsE --------------------------
	.section	.nv.info._ZN10layer_norm31ln_parallel_residual_bwd_kernelINS_13Kernel_traitsIf6__halfS2_S2_fjLj7168ELj1ELj1ELj8ELj8ENS_18Kernel_traits_baseILj7168EfS2_S2_S2_fjLj256EEEEELb0ELb0ELb0EEEvNS_9BwdParamsE,"",@"SHT_CUDA_INFO"
	.sectionflags	@""
	.align	4


	//----- nvinfo : EIATTR_CUDA_API_VERSION
	.align		4
        /*0000*/ 	.byte	0x04, 0x37
        /*0002*/ 	.short	(.L_1837 - .L_1836)
.L_1836:
        /*0004*/ 	.word	0x00000082


	//----- nvinfo : EIATTR_KPARAM_INFO
	.align		4
.L_1837:
        /*0008*/ 	.byte	0x04, 0x17
        /*000a*/ 	.short	(.L_1839 - .L_1838)
.L_1838:
        /*000c*/ 	.word	0x00000000
        /*0010*/ 	.short	0x0000
        /*0012*/ 	.short	0x0000
        /*0014*/ 	.byte	0x00, 0xf0, 0xa1, 0x04


	//----- nvinfo : EIATTR_SPARSE_MMA_MASK
	.align		4
.L_1839:
        /*0018*/ 	.byte	0x03, 0x50
        /*001a*/ 	.short	0x0000


	//----- nvinfo : EIATTR_MAXREG_COUNT
	.align		4
        /*001c*/ 	.byte	0x03, 0x1b
        /*001e*/ 	.short	0x00ff


	//----- nvinfo : EIATTR_NUM_BARRIERS
	.align		4
        /*0020*/ 	.byte	0x02, 0x4c
        /*0022*/ 	.byte	0x01
	.zero		1


	//----- nvinfo : EIATTR_ANNOTATIONS
	.align		4
        /*0024*/ 	.byte	0x04, 0x55
        /*0026*/ 	.short	(.L_1841 - .L_1840)


	//   ....[0]....
.L_1840:
        /* <DEDUP_REMOVED lines=9> */


	//----- nvinfo : EIATTR_MERCURY_ISA_VERSION
	.align		4
.L_1841:
        /*00a8*/ 	.byte	0x03, 0x5f
        /*00aa*/ 	.short	0x0101


	//----- nvinfo : EIATTR_COOP_GROUP_MASK_REGIDS
	.align		4
        /*00ac*/ 	.byte	0x04, 0x29
        /*00ae*/ 	.short	(.L_1843 - .L_1842)


	//   ....[0]....
.L_1842:
        /*00b0*/ 	.word	0xffffffff


	//   ....[1]....
        /*00b4*/ 	.word	0xffffffff


	//   ....[2]....
        /*00b8*/ 	.word	0xffffffff


	//   ....[3]....
        /*00bc*/ 	.word	0xffffffff


	//   ....[4]....
        /*00c0*/ 	.word	0xffffffff


	//   ....[5]....
        /*00c4*/ 	.word	0xffffffff


	//   ....[6]....
        /*00c8*/ 	.word	0xffffffff


	//   ....[7]....
        /*00cc*/ 	.word	0xffffffff


	//   ....[8]....
        /*00d0*/ 	.word	0xffffffff


	//   ....[9]....
        /*00d4*/ 	.word	0xffffffff


	//----- nvinfo : EIATTR_COOP_GROUP_INSTR_OFFSETS
	.align		4
.L_1843:
        /*00d8*/ 	.byte	0x04, 0x28
        /*00da*/ 	.short	(.L_1845 - .L_1844)


	//   ....[0]....
.L_1844:
        /*00dc*/ 	.word	0x000031a0


	//   ....[1]....
        /*00e0*/ 	.word	0x000031c0


	//   ....[2]....
        /*00e4*/ 	.word	0x00003200


	//   ....[3]....
        /*00e8*/ 	.word	0x00003210


	//   ....[4]....
        /*00ec*/ 	.word	0x00003250


	//   ....[5]....
        /*00f0*/ 	.word	0x00003260


	//   ....[6]....
        /*00f4*/ 	.word	0x00003290


	//   ....[7]....
        /*00f8*/ 	.word	0x000032a0


	//   ....[8]....
        /*00fc*/ 	.word	0x000032d0


	//   ....[9]....
        /*0100*/ 	.word	0x000032f0


	//----- nvinfo : EIATTR_VRC_CTA_INIT_COUNT
	.align		4
.L_1845:
        /*0104*/ 	.byte	0x02, 0x4a
	.zero		1
	.zero		1


	//----- nvinfo : EIATTR_EXIT_INSTR_OFFSETS
	.align		4
        /*0108*/ 	.byte	0x04, 0x1c
        /*010a*/ 	.short	(.L_1847 - .L_1846)


	//   ....[0]....
.L_1846:
        /*010c*/ 	.word	0x0000bc90


	//   ....[1]....
        /*0110*/ 	.word	0x0000bd60


	//----- nvinfo : EIATTR_MAX_THREADS
	.align		4
.L_1847:
        /*0114*/ 	.byte	0x04, 0x05
        /*0116*/ 	.short	(.L_1849 - .L_1848)
.L_1848:
        /*0118*/ 	.word	0x00000100
        /*011c*/ 	.word	0x00000001
        /*0120*/ 	.word	0x00000001


	//----- nvinfo : EIATTR_CRS_STACK_SIZE
	.align		4
.L_1849:
        /*0124*/ 	.byte	0x04, 0x1e
        /*0126*/ 	.short	(.L_1851 - .L_1850)
.L_1850:
        /*0128*/ 	.word	0x00000000


	//----- nvinfo : EIATTR_CBANK_PARAM_SIZE
	.align		4
.L_1851:
        /*012c*/ 	.byte	0x03, 0x19
        /*012e*/ 	.short	0x0128


	//----- nvinfo : EIATTR_PARAM_CBANK
	.align		4
        /*0130*/ 	.byte	0x04, 0x0a
        /*0132*/ 	.short	(.L_1853 - .L_1852)
	.align		4
.L_1852:
        /*0134*/ 	.word	index@(.nv.constant0._ZN10layer_norm31ln_parallel_residual_bwd_kernelINS_13Kernel_traitsIf6__halfS2_S2_fjLj7168ELj1ELj1ELj8ELj8ENS_18Kernel_traits_baseILj7168EfS2_S2_S2_fjLj256EEEEELb0ELb0ELb0EEEvNS_9BwdParamsE)
        /*0138*/ 	.short	0x0380
        /*013a*/ 	.short	0x0128


	//----- nvinfo : EIATTR_SW_WAR
	.align		4
.L_1853:
        /*013c*/ 	.byte	0x04, 0x36
        /*013e*/ 	.short	(.L_1855 - .L_1854)
.L_1854:
        /*0140*/ 	.word	0x00000008
.L_1855:


//--------------------- .nv.info._ZN10layer_norm31ln_parallel_residual_bwd_kernelINS_13Kernel_traitsIf6__halfS2_S2_fjLj7168ELj1ELj1ELj8ELj8ENS_18Kernel_traits_baseILj7168EfS2_S2_S2_fjLj256EEEEELb0ELb0ELb1EEEvNS_9BwdParamsE --------------------------
	.section	.nv.info._ZN10layer_norm31ln_parallel_residual_bwd_kernelINS_13Kernel_traitsIf6__halfS2_S2_fjLj7168ELj1ELj1ELj8ELj8ENS_18Kernel_traits_baseILj7168EfS2_S2_S2_fjLj256EEEEELb0ELb0ELb1EEEvNS_9BwdParamsE,"",@"SHT_CUDA_INFO"
	.sectionflags	@""
	.align	4


	//----- nvinfo : EIATTR_CUDA_API_VERSION
	.align		4
        /*0000*/ 	.byte	0x04, 0x37
        /*0002*/ 	.short	(.L_1857 - .L_1856)
.L_1856:
        /*0004*/ 	.word	0x00000082


	//----- nvinfo : EIATTR_KPARAM_INFO
	.align		4
.L_1857:
        /*0008*/ 	.byte	0x04, 0x17
        /*000a*/ 	.short	(.L_1859 - .L_1858)
.L_1858:
        /*000c*/ 	.word	0x00000000
        /*0010*/ 	.short	0x0000
        /*0012*/ 	.short	0x0000
        /*0014*/ 	.byte	0x00, 0xf0, 0xa1, 0x04


	//----- nvinfo : EIATTR_SPARSE_MMA_MASK
	.align		4
.L_1859:
        /*0018*/ 	.byte	0x03, 0x50
        /*001a*/ 	.short	0x0000


	//----- nvinfo : EIATTR_MAXREG_COUNT
	.align		4
        /*001c*/ 	.byte	0x03, 0x1b
        /*001e*/ 	.short	0x00ff


	//----- nvinfo : EIATTR_NUM_BARRIERS
	.align		4
        /*0020*/ 	.byte	0x02, 0x4c
        /*0022*/ 	.byte	0x01
	.zero		1


	//----- nvinfo : EIATTR_ANNOTATIONS
	.align		4
        /*0024*/ 	.byte	0x04, 0x55
        /*0026*/ 	.short	(.L_1861 - .L_1860)


	//   ....[0]....
.L_1860:
        /* <DEDUP_REMOVED lines=12> */


	//----- nvinfo : EIATTR_MERCURY_ISA_VERSION
	.align		4
.L_1861:
        /*00d8*/ 	.byte	0x03, 0x5f
        /*00da*/ 	.short	0x0101


	//----- nvinfo : EIATTR_COOP_GROUP_MASK_REGIDS
	.align		4
        /*00dc*/ 	.byte	0x04, 0x29
        /*00de*/ 	.short	(.L_1863 - .L_1862)


	//   ....[0]....
.L_1862:
        /*00e0*/ 	.word	0xffffffff


	//   ....[1]....
        /*00e4*/ 	.word	0xffffffff


	//   ....[2]....
        /*00e8*/ 	.word	0xffffffff


	//   ....[3]....
        /*00ec*/ 	.word	0xffffffff


	//   ....[4]....
        /*00f0*/ 	.word	0xffffffff


	//   ....[5]....
        /*00f4*/ 	.word	0xffffffff


	//   ....[6]....
        /*00f8*/ 	.word	0xffffffff


	//   ....[7]....
        /*00fc*/ 	.word	0xffffffff


	//   ....[8]....
        /*0100*/ 	.word	0xffffffff


	//   ....[9]....
        /*0104*/ 	.word	0xffffffff


	//----- nvinfo : EIATTR_COOP_GROUP_INSTR_OFFSETS
	.align		4
.L_1863:
        /*0108*/ 	.byte	0x04, 0x28
        /*010a*/ 	.short	(.L_1865 - .L_1864)


	//   ....[0]....
.L_1864:
        /*010c*/ 	.word	0x00002920


	//   ....[1]....
        /*0110*/ 	.word	0x00002a00


	//   ....[2]....
        /*0114*/ 	.word	0x00002a20


	//   ....[3]....
        /*0118*/ 	.word	0x00002a70


	//   ....[4]....
        /*011c*/ 	.word	0x00002a90


	//   ....[5]....
        /*0120*/ 	.word	0x00002ab0


	//   ....[6]....
        /*0124*/ 	.word	0x00002ad0


	//   ....[7]....
        /*0128*/ 	.word	0x00002b00


	//   ....[8]....
        /*012c*/ 	.word	0x00002b10


	//   ....[9]....
        /*0130*/ 	.word	0x00002b50


	//----- nvinfo : EIATTR_VRC_CTA_INIT_COUNT
	.align		4
.L_1865:
        /*0134*/ 	.byte	0x02, 0x4a
	.zero		1
	.zero		1


	//----- nvinfo : EIATTR_EXIT_INSTR_OFFSETS
	.align		4
        /*0138*/ 	.byte	0x04, 0x1c
        /*013a*/ 	.short	(.L_1867 - .L_1866)


	//   ....[0]....
.L_1866:
        /*013c*/ 	.word	0x0000a8e0


	//----- nvinfo : EIATTR_MAX_THREADS
	.align		4
.L_1867:
        /*0140*/ 	.byte	0x04, 0x05
        /*0142*/ 	.short	(.L_1869 - .L_1868)
.L_1868:
        /*0144*/ 	.word	0x00000100
        /*0148*/ 	.word	0x00000001
        /*014c*/ 	.word	0x00000001


	//----- nvinfo : EIATTR_CRS_STACK_SIZE
	.align		4
.L_1869:
        /*0150*/ 	.byte	0x04, 0x1e
        /*0152*/ 	.short	(.L_1871 - .L_1870)
.L_1870:
        /*0154*/ 	.word	0x00000000


	//----- nvinfo : EIATTR_CBANK_PARAM_SIZE
	.align		4
.L_1871:
        /*0158*/ 	.byte	0x03, 0x19
        /*015a*/ 	.short	0x0128


	//----- nvinfo : EIATTR_PARAM_CBANK
	.align		4
        /*015c*/ 	.byte	0x04, 0x0a
        /*015e*/ 	.short	(.L_1873 - .L_1872)
	.align		4
.L_1872:
        /*0160*/ 	.word	index@(.nv.constant0._ZN10layer_norm31ln_parallel_residual_bwd_kernelINS_13Kernel_traitsIf6__halfS2_S2_fjLj7168ELj1ELj1ELj8ELj8ENS_18Kernel_traits_baseILj7168EfS2_S2_S2_fjLj256EEEEELb0ELb0ELb1EEEvNS_9BwdParamsE)
        /*0164*/ 	.short	0x0380
        /*0166*/ 	.short	0x0128


	//----- nvinfo : EIATTR_SW_WAR
	.align		4
.L_1873:
        /*0168*/ 	.byte	0x04, 0x36
        /*016a*/ 	.short	(.L_1875 - .L_1874)
.L_1874:
        /*016c*/ 	.word	0x00000008
.L_1875:


//--------------------- .nv.info._ZN10layer_norm31ln_parallel_residual_bwd_kernelINS_13Kernel_traitsIf6__halfS2_S2_fjLj7168ELj1ELj1ELj8ELj8ENS_18Kernel_traits_baseILj7168EfS2_S2_S2_fjLj256EEEEELb0ELb1ELb0EEEvNS_9BwdParamsE --------------------------
	.section	.nv.info._ZN10layer_norm31ln_parallel_residual_bwd_kernelINS_13Kernel_traitsIf6__halfS2_S2_fjLj7168ELj1ELj1ELj8ELj8ENS_18Kernel_traits_baseILj7168EfS2_S2_S2_fjLj256EEEEELb0ELb1ELb0EEEvNS_9BwdParamsE,"",@"SHT_CUDA_INFO"
	.sectionflags	@""
	.align	4


	//----- nvinfo : EIATTR_CUDA_API_VERSION
	.align		4
        /*0000*/ 	.byte	0x04, 0x37
        /*0002*/ 	.short	(.L_1877 - .L_1876)
.L_1876:
        /*0004*/ 	.word	0x00000082


	//----- nvinfo : EIATTR_KPARAM_INFO
	.align		4
.L_1877:
        /*0008*/ 	.byte	0x04, 0x17
        /*000a*/ 	.short	(.L_1879 - .L_1878)
.L_1878:
        /*000c*/ 	.word	0x00000000
        /*0010*/ 	.short	0x0000
        /*0012*/ 	.short	0x0000
        /*0014*/ 	.byte	0x00, 0xf0, 0xa1, 0x04


	//----- nvinfo : EIATTR_SPARSE_MMA_MASK
	.align		4
.L_1879:
        /*0018*/ 	.byte	0x03, 0x50
        /*001a*/ 	.short	0x0000


	//----- nvinfo : EIATTR_MAXREG_COUNT
	.align		4
        /*001c*/ 	.byte	0x03, 0x1b
        /*001e*/ 	.short	0x00ff


	//----- nvinfo : EIATTR_NUM_BARRIERS
	.align		4
        /*0020*/ 	.byte	0x02, 0x4c
        /*0022*/ 	.byte	0x01
	.zero		1


	//----- nvinfo : EIATTR_MERCURY_ISA_VERSION
	.align		4
        /*0024*/ 	.byte	0x03, 0x5f
        /*0026*/ 	.short	0x0101


	//----- nvinfo : EIATTR_COOP_GROUP_MASK_REGIDS
	.align		4
        /*0028*/ 	.byte	0x04, 0x29
        /*002a*/ 	.short	(.L_1881 - .L_1880)


	//   ....[0]....
.L_1880:
        /*002c*/ 	.word	0xffffffff


	//   ....[1]....
        /*0030*/ 	.word	0xffffffff


	//   ....[2]....
        /*0034*/ 	.word	0xffffffff


	//   ....[3]....
        /*0038*/ 	.word	0xffffffff


	//   ....[4]....
        /*003c*/ 	.word	0xffffffff


	//   ....[5]....
        /*0040*/ 	.word	0xffffffff


	//   ....[6]....
        /*0044*/ 	.word	0xffffffff


	//   ....[7]....
        /*0048*/ 	.word	0xffffffff


	//   ....[8]....
        /*004c*/ 	.word	0xffffffff


	//   ....[9]....
        /*0050*/ 	.word	0xffffffff


	//----- nvinfo : EIATTR_COOP_GROUP_INSTR_OFFSETS
	.align		4
.L_1881:
        /*0054*/ 	.byte	0x04, 0x28
        /*0056*/ 	.short	(.L_1883 - .L_1882)


	//   ....[0]....
.L_1882:
        /*0058*/ 	.word	0x00002180


	//   ....[1]....
        /*005c*/ 	.word	0x000021a0


	//   ....[2]....
        /*0060*/ 	.word	0x000021d0


	//   ....[3]....
        /*0064*/ 	.word	0x000021e0


	//   ....[4]....
        /*0068*/ 	.word	0x00002220


	//   ....[5]....
        /*006c*/ 	.word	0x00002230


	//   ....[6]....
        /*0070*/ 	.word	0x00002270


	//   ....[7]....
        /*0074*/ 	.word	0x00002280


	//   ....[8]....
        /*0078*/ 	.word	0x000022b0


	//   ....[9]....
        /*007c*/ 	.word	0x000022c0


	//----- nvinfo : EIATTR_VRC_CTA_INIT_COUNT
	.align		4
.L_1883:
        /*0080*/ 	.byte	0x02, 0x4a
	.zero		1
	.zero		1


	//----- nvinfo : EIATTR_EXIT_INSTR_OFFSETS
	.align		4
        /*0084*/ 	.byte	0x04, 0x1c
        /*0086*/ 	.short	(.L_1885 - .L_1884)


	//   ....[0]....
.L_1884:
        /*0088*/ 	.word	0x00009c90


	//   ....[1]....
        /*008c*/ 	.word	0x00009d10


	//----- nvinfo : EIATTR_MAX_THREADS
	.align		4
.L_1885:
        /*0090*/ 	.byte	0x04, 0x05
        /*0092*/ 	.short	(.L_1887 - .L_1886)
.L_1886:
        /*0094*/ 	.word	0x00000100
        /*0098*/ 	.word	0x00000001
        /*009c*/ 	.word	0x00000001


	//----- nvinfo : EIATTR_CRS_STACK_SIZE
	.align		4
.L_1887:
        /*00a0*/ 	.byte	0x04, 0x1e
        /*00a2*/ 	.short	(.L_1889 - .L_1888)
.L_1888:
        /*00a4*/ 	.word	0x00000000


	//----- nvinfo : EIATTR_CBANK_PARAM_SIZE
	.align		4
.L_1889:
        /*00a8*/ 	.byte	0x03, 0x19
        /*00aa*/ 	.short	0x0128


	//----- nvinfo : EIATTR_PARAM_CBANK
	.align		4
        /*00ac*/ 	.byte	0x04, 0x0a
        /*00ae*/ 	.short	(.L_1891 - .L_1890)
	.align		4
.L_1890:
        /*00b0*/ 	.word	index@(.nv.constant0._ZN10layer_norm31ln_parallel_residual_bwd_kernelINS_13Kernel_traitsIf6__halfS2_S2_fjLj7168ELj1ELj1ELj8ELj8ENS_18Kernel_traits_baseILj7168EfS2_S2_S2_fjLj256EEEEELb0ELb1ELb0EEEvNS_9BwdParamsE)
        /*00b4*/ 	.short	0x0380
        /*00b6*/ 	.short	0x0128


	//----- nvinfo : EIATTR_SW_WAR
	.align		4
.L_1891:
        /*00b8*/ 	.byte	0x04, 0x36
        /*00ba*/ 	.short	(.L_1893 - .L_1892)
.L_1892:
        /*00bc*/ 	.word	0x00000008
.L_1893:


//--------------------- .nv.info._ZN10layer_norm31ln_parallel_residual_bwd_kernelINS_13Kernel_traitsIf6__halfS2_S2_fjLj7168ELj1ELj1ELj8ELj8ENS_18Kernel_traits_baseILj7168EfS2_S2_S2_fjLj256EEEEELb0ELb1ELb1EEEvNS_9BwdParamsE --------------------------
	.section	.nv.info._ZN10layer_norm31ln_parallel_residual_bwd_kernelINS_13Kernel_traitsIf6__halfS2_S2_fjLj7168ELj1ELj1ELj8ELj8ENS_18Kernel_traits_baseILj7168EfS2_S2_S2_fjLj256EEEEELb0ELb1ELb1EEEvNS_9BwdParamsE,"",@"SHT_CUDA_INFO"
	.sectionflags	@""
	.align	4


	//----- nvinfo : EIATTR_CUDA_API_VERSION
	.align		4
        /*0000*/ 	.byte	0x04, 0x37
        /*0002*/ 	.short	(.L_1895 - .L_1894)
.L_1894:
        /*0004*/ 	.word	0x00000082


	//----- nvinfo : EIATTR_KPARAM_INFO
	.align		4
.L_1895:
        /*0008*/ 	.byte	0x04, 0x17
        /*000a*/ 	.short	(.L_1897 - .L_1896)
.L_1896:
        /*000c*/ 	.word	0x00000000
        /*0010*/ 	.short	0x0000
        /*0012*/ 	.short	0x0000
        /*0014*/ 	.byte	0x00, 0xf0, 0xa1, 0x04


	//----- nvinfo : EIATTR_SPARSE_MMA_MASK
	.align		4
.L_1897:
        /*0018*/ 	.byte	0x03, 0x50
        /*001a*/ 	.short	0x0000


	//----- nvinfo : EIATTR_MAXREG_COUNT
	.align		4
        /*001c*/ 	.byte	0x03, 0x1b
        /*001e*/ 	.short	0x00ff


	//----- nvinfo : EIATTR_NUM_BARRIERS
	.align		4
        /*0020*/ 	.byte	0x02, 0x4c
        /*0022*/ 	.byte	0x01
	.zero		1


	//----- nvinfo : EIATTR_MERCURY_ISA_VERSION
	.align		4
        /*0024*/ 	.byte	0x03, 0x5f
        /*0026*/ 	.short	0x0101


	//----- nvinfo : EIATTR_COOP_GROUP_MASK_REGIDS
	.align		4
        /*0028*/ 	.byte	0x04, 0x29
        /*002a*/ 	.short	(.L_1899 - .L_1898)


	//   ....[0]....
.L_1898:
        /*002c*/ 	.word	0xffffffff


	//   ....[1]....
        /*0030*/ 	.word	0xffffffff


	//   ....[2]....
        /*0034*/ 	.word	0xffffffff


	//   ....[3]....
        /*0038*/ 	.word	0xffffffff


	//   ....[4]....
        /*003c*/ 	.word	0xffffffff


	//   ....[5]....
        /*0040*/ 	.word	0xffffffff


	//   ....[6]....
        /*0044*/ 	.word	0xffffffff


	//   ....[7]....
        /*0048*/ 	.word	0xffffffff


	//   ....[8]....
        /*004c*/ 	.word	0xffffffff


	//   ....[9]....
        /*0050*/ 	.word	0xffffffff


	//----- nvinfo : EIATTR_COOP_GROUP_INSTR_OFFSETS
	.align		4
.L_1899:
        /*0054*/ 	.byte	0x04, 0x28
        /*0056*/ 	.short	(.L_1901 - .L_1900)


	//   ....[0]....
.L_1900:
        /*0058*/ 	.word	0x00002b10


	//   ....[1]....
        /*005c*/ 	.word	0x00002b40


	//   ....[2]....
        /*0060*/ 	.word	0x00002b70


	//   ....[3]....
        /*0064*/ 	.word	0x00002b80


	//   ....[4]....
        /*0068*/ 	.word	0x00002bb0


	//   ....[5]....
        /*006c*/ 	.word	0x00002bc0


	//   ....[6]....
        /*0070*/ 	.word	0x00002bf0


	//   ....[7]....
        /*0074*/ 	.word	0x00002c00


	//   ....[8]....
        /*0078*/ 	.word	0x00002c30


	//   ....[9]....
        /*007c*/ 	.word	0x00002c40


	//----- nvinfo : EIATTR_VRC_CTA_INIT_COUNT
	.align		4
.L_1901:
        /*0080*/ 	.byte	0x02, 0x4a
	.zero		1
	.zero		1


	//----- nvinfo : EIATTR_EXIT_INSTR_OFFSETS
	.align		4
        /*0084*/ 	.byte	0x04, 0x1c
        /*0086*/ 	.short	(.L_1903 - .L_1902)


	//   ....[0]....
.L_1902:
        /*0088*/ 	.word	0x0000a390


	//----- nvinfo : EIATTR_MAX_THREADS
	.align		4
.L_1903:
        /*008c*/ 	.byte	0x04, 0x05
        /*008e*/ 	.short	(.L_1905 - .L_1904)
.L_1904:
        /*0090*/ 	.word	0x00000100
        /*0094*/ 	.word	0x00000001
        /*0098*/ 	.word	0x00000001


	//----- nvinfo : EIATTR_CRS_STACK_SIZE
	.align		4
.L_1905:
        /*009c*/ 	.byte	0x04, 0x1e
        /*009e*/ 	.short	(.L_1907 - .L_1906)
.L_1906:
        /*00a0*/ 	.word	0x00000000


	//----- nvinfo : EIATTR_CBANK_PARAM_SIZE
	.align		4
.L_1907:
        /*00a4*/ 	.byte	0x03, 0x19
        /*00a6*/ 	.short	0x0128


	//----- nvinfo : EIATTR_PARAM_CBANK
	.align		4
        /*00a8*/ 	.byte	0x04, 0x0a
        /*00aa*/ 	.short	(.L_1909 - .L_1908)
	.align		4
.L_1908:
        /*00ac*/ 	.word	index@(.nv.constant0._ZN10layer_norm31ln_parallel_residual_bwd_kernelINS_13Kernel_traitsIf6__halfS2_S2_fjLj7168ELj1ELj1ELj8ELj8ENS_18Kernel_traits_baseILj7168EfS2_S2_S2_fjLj256EEEEELb0ELb1ELb1EEEvNS_9BwdParamsE)
        /*00b0*/ 	.short	0x0380
        /*00b2*/ 	.short	0x0128


	//----- nvinfo : EIATTR_SW_WAR
	.align		4
.L_1909:
        /*00b4*/ 	.byte	0x04, 0x36
        /*00b6*/ 	.short	(.L_1911 - .L_1910)
.L_1910:
        /*00b8*/ 	.word	0x00000008
.L_1911:


//--------------------- .nv.info._ZN10layer_norm31ln_parallel_residual_bwd_kernelINS_13Kernel_traitsIf6__halfS2_S2_fjLj7168ELj1ELj1ELj8ELj8ENS_18Kernel_traits_baseILj7168EfS2_S2_S2_fjLj256EEEEELb1ELb0ELb0EEEvNS_9BwdParamsE --------------------------
	.section	.nv.info._ZN10layer_norm31ln_parallel_residual_bwd_kernelINS_13Kernel_traitsIf6__halfS2_S2_fjLj7168ELj1ELj1ELj8ELj8ENS_18Kernel_traits_baseILj7168EfS2_S2_S2_fjLj256EEEEELb1ELb0ELb0EEEvNS_9BwdParamsE,"",@"SHT_CUDA_INFO"
	.sectionflags	@""
	.align	4


	//----- nvinfo : EIATTR_CUDA_API_VERSION
	.align		4
        /*0000*/ 	.byte	0x04, 0x37
        /*0002*/ 	.short	(.L_1913 - .L_1912)
.L_1912:
        /*0004*/ 	.word	0x00000082


	//----- nvinfo : EIATTR_KPARAM_INFO
	.align		4
.L_1913:
        /*0008*/ 	.byte	0x04, 0x17
        /*000a*/ 	.short	(.L_1915 - .L_1914)
.L_1914:
        /*000c*/ 	.word	0x00000000
        /*0010*/ 	.short	0x0000
        /*0012*/ 	.short	0x0000
        /*0014*/ 	.byte	0x00, 0xf0, 0xa1, 0x04


	//----- nvinfo : EIATTR_SPARSE_MMA_MASK
	.align		4
.L_1915:
        /*0018*/ 	.byte	0x03, 0x50
        /*001a*/ 	.short	0x0000


	//----- nvinfo : EIATTR_MAXREG_COUNT
	.align		4
        /*001c*/ 	.byte	0x03, 0x1b
        /*001e*/ 	.short	0x00ff


	//----- nvinfo : EIATTR_NUM_BARRIERS
	.align		4
        /*0020*/ 	.byte	0x02, 0x4c
        /*0022*/ 	.byte	0x01
	.zero		1


	//----- nvinfo : EIATTR_ANNOTATIONS
	.align		4
        /*0024*/ 	.byte	0x04, 0x55
        /*0026*/ 	.short	(.L_1917 - .L_1916)


	//   ....[0]....
.L_1916:
        /* <DEDUP_REMOVED lines=26> */


	//----- nvinfo : EIATTR_MERCURY_ISA_VERSION
	.align		4
.L_1917:
        /*01b8*/ 	.byte	0x03, 0x5f
        /*01ba*/ 	.short	0x0101


	//----- nvinfo : EIATTR_COOP_GROUP_MASK_REGIDS
	.align		4
        /*01bc*/ 	.byte	0x04, 0x29
        /*01be*/ 	.short	(.L_1919 - .L_1918)


	//   ....[0]....
.L_1918:
        /*01c0*/ 	.word	0xffffffff


	//   ....[1]....
        /*01c4*/ 	.word	0xffffffff


	//   ....[2]....
        /*01c8*/ 	.word	0xffffffff


	//   ....[3]....
        /*01cc*/ 	.word	0xffffffff


	//   ....[4]....
        /*01d0*/ 	.word	0xffffffff


	//   ....[5]....
        /*01d4*/ 	.word	0xffffffff


	//   ....[6]....
        /*01d8*/ 	.word	0xffffffff


	//   ....[7]....
        /*01dc*/ 	.word	0xffffffff


	//   ....[8]....
        /*01e0*/ 	.word	0xffffffff


	//   ....[9]....
        /*01e4*/ 	.word	0xffffffff


	//----- nvinfo : EIATTR_COOP_GROUP_INSTR_OFFSETS
	.align		4
.L_1919:
        /*01e8*/ 	.byte	0x04, 0x28
        /*01ea*/ 	.short	(.L_1921 - .L_1920)


	//   ....[0]....
.L_1920:
        /*01ec*/ 	.word	0x00003860


	//   ....[1]....
        /*01f0*/ 	.word	0x00003880


	//   ....[2]....
        /*01f4*/ 	.word	0x000038c0


	//   ....[3]....
        /*01f8*/ 	.word	0x000038d0


	//   ....[4]....
        /*01fc*/ 	.word	0x00003910


	//   ....[5]....
        /*0200*/ 	.word	0x00003920


	//   ....[6]....
        /*0204*/ 	.word	0x00003950


	//   ....[7]....
        /*0208*/ 	.word	0x00003960


	//   ....[8]....
        /*020c*/ 	.word	0x00003990


	//   ....[9]....
        /*0210*/ 	.word	0x000039b0


	//----- nvinfo : EIATTR_VRC_CTA_INIT_COUNT
	.align		4
.L_1921:
        /*0214*/ 	.byte	0x02, 0x4a
	.zero		1
	.zero		1


	//----- nvinfo : EIATTR_EXIT_INSTR_OFFSETS
	.align		4
        /*0218*/ 	.byte	0x04, 0x1c
        /*021a*/ 	.short	(.L_1923 - .L_1922)


	//   ....[0]....
.L_1922:
        /*021c*/ 	.word	0x0000fb30


	//   ....[1]....
        /*0220*/ 	.word	0x0000fc00


	//----- nvinfo : EIATTR_MAX_THREADS
	.align		4
.L_1923:
        /*0224*/ 	.byte	0x04, 0x05
        /*0226*/ 	.short	(.L_1925 - .L_1924)
.L_1924:
        /*0228*/ 	.word	0x00000100
        /*022c*/ 	.word	0x00000001
        /*0230*/ 	.word	0x00000001


	//----- nvinfo : EIATTR_CRS_STACK_SIZE
	.align		4
.L_1925:
        /*0234*/ 	.byte	0x04, 0x1e
        /*0236*/ 	.short	(.L_1927 - .L_1926)
.L_1926:
        /*0238*/ 	.word	0x00000000


	//----- nvinfo : EIATTR_CBANK_PARAM_SIZE
	.align		4
.L_1927:
        /*023c*/ 	.byte	0x03, 0x19
        /*023e*/ 	.short	0x0128


	//----- nvinfo : EIATTR_PARAM_CBANK
	.align		4
        /*0240*/ 	.byte	0x04, 0x0a
        /*0242*/ 	.short	(.L_1929 - .L_1928)
	.align		4
.L_1928:
        /*0244*/ 	.word	index@(.nv.constant0._ZN10layer_norm31ln_parallel_residual_bwd_kernelINS_13Kernel_traitsIf6__halfS2_S2_fjLj7168ELj1ELj1ELj8ELj8ENS_18Kernel_traits_baseILj7168EfS2_S2_S2_fjLj256EEEEELb1ELb0ELb0EEEvNS_9BwdParamsE)
        /*0248*/ 	.short	0x0380
        /*024a*/ 	.short	0x0128


	//----- nvinfo : EIATTR_SW_WAR
	.align		4
.L_1929:
        /*024c*/ 	.byte	0x04, 0x36
        /*024e*/ 	.short	(.L_1931 - .L_1930)
.L_1930:
        /*0250*/ 	.word	0x00000008
.L_1931:


//--------------------- .nv.info._ZN10layer_norm31ln_parallel_residual_bwd_kernelINS_13Kernel_traitsIf6__halfS2_S2_fjLj7168ELj1ELj1ELj8ELj8ENS_18Kernel_traits_baseILj7168EfS2_S2_S2_fjLj256EEEEELb1ELb0ELb1EEEvNS_9BwdParamsE --------------------------
	.section	.nv.info._ZN10layer_norm31ln_parallel_residual_bwd_kernelINS_13Kernel_traitsIf6__halfS2_S2_fjLj7168ELj1ELj1ELj8ELj8ENS_18Kernel_traits_baseILj7168EfS2_S2_S2_fjLj256EEEEELb1ELb0ELb1EEEvNS_9BwdParamsE,"",@"SHT_CUDA_INFO"
	.sectionflags	@""
	.align	4


	//----- nvinfo : EIATTR_CUDA_API_VERSION
	.align		4
        /*0000*/ 	.byte	0x04, 0x37
        /*0002*/ 	.short	(.L_1933 - .L_1932)
.L_1932:
        /*0004*/ 	.word	0x00000082


	//----- nvinfo : EIATTR_KPARAM_INFO
	.align		4
.L_1933:
        /*0008*/ 	.byte	0x04, 0x17
        /*000a*/ 	.short	(.L_1935 - .L_1934)
.L_1934:
        /*000c*/ 	.word	0x00000000
        /*0010*/ 	.short	0x0000
        /*0012*/ 	.short	0x0000
        /*0014*/ 	.byte	0x00, 0xf0, 0xa1, 0x04


	//----- nvinfo : EIATTR_SPARSE_MMA_MASK
	.align		4
.L_1935:
        /*0018*/ 	.byte	0x03, 0x50
        /*001a*/ 	.short	0x0000


	//----- nvinfo : EIATTR_MAXREG_COUNT
	.align		4
        /*001c*/ 	.byte	0x03, 0x1b
        /*001e*/ 	.short	0x00ff


	//----- nvinfo : EIATTR_NUM_BARRIERS
	.align		4
        /*0020*/ 	.byte	0x02, 0x4c
        /*0022*/ 	.byte	0x01
	.zero		1


	//----- nvinfo : EIATTR_ANNOTATIONS
	.align		4
        /*0024*/ 	.byte	0x04, 0x55
        /*0026*/ 	.short	(.L_1937 - .L_1936)


	//   ....[0]....
.L_1936:
        /* <DEDUP_REMOVED lines=52> */


	//----- nvinfo : EIATTR_MERCURY_ISA_VERSION
	.align		4
.L_1937:
        /*0358*/ 	.byte	0x03, 0x5f
        /*035a*/ 	.short	0x0101


	//----- nvinfo : EIATTR_COOP_GROUP_MASK_REGIDS
	.align		4
        /*035c*/ 	.byte	0x04, 0x29
        /*035e*/ 	.short	(.L_1939 - .L_1938)


	//   ....[0]....
.L_1938:
        /*0360*/ 	.word	0xffffffff


	//   ....[1]....
        /*0364*/ 	.word	0xffffffff


	//   ....[2]....
        /*0368*/ 	.word	0xffffffff


	//   ....[3]....
        /*036c*/ 	.word	0xffffffff


	//   ....[4]....
        /*0370*/ 	.word	0xffffffff


	//   ....[5]....
        /*0374*/ 	.word	0xffffffff


	//   ....[6]....
        /*0378*/ 	.word	0xffffffff


	//   ....[7]....
        /*037c*/ 	.word	0xffffffff


	//   ....[8]....
        /*0380*/ 	.word	0xffffffff


	//   ....[9]....
        /*0384*/ 	.word	0xffffffff


	//----- nvinfo : EIATTR_COOP_GROUP_INSTR_OFFSETS
	.align		4
.L_1939:
        /*0388*/ 	.byte	0x04, 0x28
        /*038a*/ 	.short	(.L_1941 - .L_1940)


	//   ....[0]....
.L_1940:
        /*038c*/ 	.word	0x00002f70


	//   ....[1]....
        /*0390*/ 	.word	0x00003000


	//   ....[2]....
        /*0394*/ 	.word	0x00003020


	//   ....[3]....
        /*0398*/ 	.word	0x00003040


	//   ....[4]....
        /*039c*/ 	.word	0x00003060


	//   ....[5]....
        /*03a0*/ 	.word	0x00003080


	//   ....[6]....
        /*03a4*/ 	.word	0x000030a0


	//   ....[7]....
        /*03a8*/ 	.word	0x000030d0


	//   ....[8]....
        /*03ac*/ 	.word	0x000030f0


	//   ....[9]....
        /*03b0*/ 	.word	0x00003130


	//----- nvinfo : EIATTR_VRC_CTA_INIT_COUNT
	.align		4
.L_1941:
        /*03b4*/ 	.byte	0x02, 0x4a
	.zero		1
	.zero		1


	//----- nvinfo : EIATTR_EXIT_INSTR_OFFSETS
	.align		4
        /*03b8*/ 	.byte	0x04, 0x1c
        /*03ba*/ 	.short	(.L_1943 - .L_1942)


	//   ....[0]....
.L_1942:
        /*03bc*/ 	.word	0x0000f130


	//----- nvinfo : EIATTR_MAX_THREADS
	.align		4
.L_1943:
        /*03c0*/ 	.byte	0x04, 0x05
        /*03c2*/ 	.short	(.L_1945 - .L_1944)
.L_1944:
        /*03c4*/ 	.word	0x00000100
        /*03c8*/ 	.word	0x00000001
        /*03cc*/ 	.word	0x00000001


	//----- nvinfo : EIATTR_CRS_STACK_SIZE
	.align		4
.L_1945:
        /*03d0*/ 	.byte	0x04, 0x1e
        /*03d2*/ 	.short	(.L_1947 - .L_1946)
.L_1946:
        /*03d4*/ 	.word	0x00000000


	//----- nvinfo : EIATTR_CBANK_PARAM_SIZE
	.align		4
.L_1947:
        /*03d8*/ 	.byte	0x03, 0x19
        /*03da*/ 	.short	0x0128


	//----- nvinfo : EIATTR_PARAM_CBANK
	.align		4
        /*03dc*/ 	.byte	0x04, 0x0a
        /*03de*/ 	.short	(.L_1949 - .L_1948)
	.align		4
.L_1948:
        /*03e0*/ 	.word	index@(.nv.constant0._ZN10layer_norm31ln_parallel_residual_bwd_kernelINS_13Kernel_traitsIf6__halfS2_S2_fjLj7168ELj1ELj1ELj8ELj8ENS_18Kernel_traits_baseILj7168EfS2_S2_S2_fjLj256EEEEELb1ELb0ELb1EEEvNS_9BwdParamsE)
        /*03e4*/ 	.short	0x0380
        /*03e6*/ 	.short	0x0128


	//----- nvinfo : EIATTR_SW_WAR
	.align		4
.L_1949:
        /*03e8*/ 	.byte	0x04, 0x36
        /*03ea*/ 	.short	(.L_1951 - .L_1950)
.L_1950:
        /*03ec*/ 	.word	0x00000008
.L_1951:


//--------------------- .nv.info._ZN10layer_norm22ln_bwd_finalize_kernelINS_22Kernel_traits_finalizeILj7168Ef6__halfS2_S2_fjLb0ELj1024ELj4ENS_18Kernel_traits_baseILj7168EfS2_S2_S2_fjLj1024EEEEELb0ELb0EEEvNS_9BwdParamsE --------------------------
	.section	.nv.info._ZN10layer_norm22ln_bwd_finalize_kernelINS_22Kernel_traits_finalizeILj7168Ef6__halfS2_S2_fjLb0ELj1024ELj4ENS_18Kernel_traits_baseILj7168EfS2_S2_S2_fjLj1024EEEEELb0ELb0EEEvNS_9BwdParamsE,"",@"SHT_CUDA_INFO"
	.sectionflags	@""
	.align	4


	//----- nvinfo : EIATTR_CUDA_API_VERSION
	.align		4
        /*0000*/ 	.byte	0x04, 0x37
        /*0002*/ 	.short	(.L_1953 - .L_1952)
.L_1952:
        /*0004*/ 	.word	0x00000082


	//----- nvinfo : EIATTR_KPARAM_INFO
	.align		4
.L_1953:
        /*0008*/ 	.byte	0x04, 0x17
        /*000a*/ 	.short	(.L_1955 - .L_1954)
.L_1954:
        /*000c*/ 	.word	0x00000000
        /*0010*/ 	.short	0x0000
        /*0012*/ 	.short	0x0000
        /*0014*/ 	.byte	0x00, 0xf0, 0xa1, 0x04


	//----- nvinfo : EIATTR_SPARSE_MMA_MASK
	.align		4
.L_1955:
        /*0018*/ 	.byte	0x03, 0x50
        /*001a*/ 	.short	0x0000


	//----- nvinfo : EIATTR_MAXREG_COUNT
	.align		4
        /*001c*/ 	.byte	0x03, 0x1b
        /*001e*/ 	.short	0x0040


	//----- nvinfo : EIATTR_NUM_BARRIERS
	.align		4
        /*0020*/ 	.byte	0x02, 0x4c
        /*0022*/ 	.byte	0x01
	.zero		1


	//----- nvinfo : EIATTR_MERCURY_ISA_VERSION
	.align		4
        /*0024*/ 	.byte	0x03, 0x5f
        /*0026*/ 	.short	0x0101


	//----- nvinfo : EIATTR_COOP_GROUP_MASK_REGIDS
	.align		4
        /*0028*/ 	.byte	0x04, 0x29
        /*002a*/ 	.short	(.L_1957 - .L_1956)


	//   ....[0]....
.L_1956:
        /*002c*/ 	.word	0xffffffff


	//   ....[1]....
        /*0030*/ 	.word	0xffffffff


	//   ....[2]....
        /*0034*/ 	.word	0xffffffff


	//   ....[3]....
        /*0038*/ 	.word	0xffffffff


	//   ....[4]....
        /*003c*/ 	.word	0xffffffff


	//   ....[5]....
        /*0040*/ 	.word	0xffffffff


	//   ....[6]....
        /*0044*/ 	.word	0xffffffff


	//   ....[7]....
        /*0048*/ 	.word	0xffffffff


	//   ....[8]....
        /*004c*/ 	.word	0xffffffff


	//   ....[9]....
        /*0050*/ 	.word	0xffffffff


	//----- nvinfo : EIATTR_COOP_GROUP_INSTR_OFFSETS
	.align		4
.L_1957:
        /*0054*/ 	.byte	0x04, 0x28
        /*0056*/ 	.short	(.L_1959 - .L_1958)


	//   ....[0]....
.L_1958:
        /*0058*/ 	.word	0x00001550


	//   ....[1]....
        /*005c*/ 	.word	0x00001560


	//   ....[2]....
        /*0060*/ 	.word	0x00001590


	//   ....[3]....
        /*0064*/ 	.word	0x000015a0


	//   ....[4]....
        /*0068*/ 	.word	0x000015d0


	//   ....[5]....
        /*006c*/ 	.word	0x000015e0


	//   ....[6]....
        /*0070*/ 	.word	0x00001610


	//   ....[7]....
        /*0074*/ 	.word	0x00001630


	//   ....[8]....
        /*0078*/ 	.word	0x00001680


	//   ....[9]....
        /*007c*/ 	.word	0x00001690


	//----- nvinfo : EIATTR_VRC_CTA_INIT_COUNT
	.align		4
.L_1959:
        /*0080*/ 	.byte	0x02, 0x4a
	.zero		1
	.zero		1


	//----- nvinfo : EIATTR_EXIT_INSTR_OFFSETS
	.align		4
        /*0084*/ 	.byte	0x04, 0x1c
        /*0086*/ 	.short	(.L_1961 - .L_1960)


	//   ....[0]....
.L_1960:
        /*0088*/ 	.word	0x00000060


	//   ....[1]....
        /*008c*/ 	.word	0x000016f0


	//   ....[2]....
        /*0090*/ 	.word	0x00001720


	//   ....[3]....
        /*0094*/ 	.word	0x000017c0


	//----- nvinfo : EIATTR_MAX_THREADS
	.align		4
.L_1961:
        /*0098*/ 	.byte	0x04, 0x05
        /*009a*/ 	.short	(.L_1963 - .L_1962)
.L_1962:
        /*009c*/ 	.word	0x00000400
        /*00a0*/ 	.word	0x00000001
        /*00a4*/ 	.word	0x00000001


	//----- nvinfo : EIATTR_CRS_STACK_SIZE
	.align		4
.L_1963:
        /*00a8*/ 	.byte	0x04, 0x1e
        /*00aa*/ 	.short	(.L_1965 - .L_1964)
.L_1964:
        /*00ac*/ 	.word	0x00000000


	//----- nvinfo : EIATTR_CBANK_PARAM_SIZE
	.align		4
.L_1965:
        /*00b0*/ 	.byte	0x03, 0x19
        /*00b2*/ 	.short	0x0128


	//----- nvinfo : EIATTR_PARAM_CBANK
	.align		4
        /*00b4*/ 	.byte	0x04, 0x0a
        /*00b6*/ 	.short	(.L_1967 - .L_1966)
	.align		4
.L_1966:
        /*00b8*/ 	.word	index@(.nv.constant0._ZN10layer_norm22ln_bwd_finalize_kernelINS_22Kernel_traits_finalizeILj7168Ef6__halfS2_S2_fjLb0ELj1024ELj4ENS_18Kernel_traits_baseILj7168EfS2_S2_S2_fjLj1024EEEEELb0ELb0EEEvNS_9BwdParamsE)
        /*00bc*/ 	.short	0x0380
        /*00be*/ 	.short	0x0128


	//----- nvinfo : EIATTR_SW_WAR
	.align		4
.L_1967:
        /*00c0*/ 	.byte	0x04, 0x36
        /*00c2*/ 	.short	(.L_1969 - .L_1968)
.L_1968:
        /*00c4*/ 	.word	0x00000008
.L_1969:


//--------------------- .nv.info._ZN10layer_norm40ln_parallel_residual_bwd_finalize_kernelINS_22Kernel_traits_finalizeILj7168Ef6__halfS2_S2_fjLb0ELj1024ELj4ENS_18Kernel_traits_baseILj7168EfS2_S2_S2_fjLj1024EEEEELb0EEEvNS_9BwdParamsE --------------------------
	.section	.nv.info._ZN10layer_norm40ln_parallel_residual_bwd_finalize_kernelINS_22Kernel_traits_finalizeILj7168Ef6__halfS2_S2_fjLb0ELj1024ELj4ENS_18Kernel_traits_baseILj7168EfS2_S2_S2_fjLj1024EEEEELb0EEEvNS_9BwdParamsE,"",@"SHT_CUDA_INFO"
	.sectionflags	@""
	.align	4


	//----- nvinfo : EIATTR_CUDA_API_VERSION
	.align		4
        /*0000*/ 	.byte	0x04, 0x37
        /*0002*/ 	.short	(.L_1971 - .L_1970)
.L_1970:
        /*0004*/ 	.word	0x00000082


	//----- nvinfo : EIATTR_KPARAM_INFO
	.align		4
.L_1971:
        /*0008*/ 	.byte	0x04, 0x17
        /*000a*/ 	.short	(.L_1973 - .L_1972)
.L_1972:
        /*000c*/ 	.word	0x00000000
        /*0010*/ 	.short	0x0000
        /*0012*/ 	.short	0x0000
        /*0014*/ 	.byte	0x00, 0xf0, 0xa1, 0x04


	//----- nvinfo : EIATTR_SPARSE_MMA_MASK
	.align		4
.L_1973:
        /*0018*/ 	.byte	0x03, 0x50
        /*001a*/ 	.short	0x0000


	//----- nvinfo : EIATTR_MAXREG_COUNT
	.align		4
        /*001c*/ 	.byte	0x03, 0x1b
        /*001e*/ 	.short	0x0040


	//----- nvinfo : EIATTR_NUM_BARRIERS
	.align		4
        /*0020*/ 	.byte	0x02, 0x4c
        /*0022*/ 	.byte	0x01
	.zero		1


	//----- nvinfo : EIATTR_MERCURY_ISA_VERSION
	.align		4
        /*0024*/ 	.byte	0x03, 0x5f
        /*0026*/ 	.short	0x0101


	//----- nvinfo : EIATTR_COOP_GROUP_MASK_REGIDS
	.align		4
        /*0028*/ 	.byte	0x04, 0x29
        /*002a*/ 	.short	(.L_1975 - .L_1974)


	//   ....[0]....
.L_1974:
        /*002c*/ 	.word	0xffffffff


	//   ....[1]....
        /*0030*/ 	.word	0xffffffff


	//   ....[2]....
        /*0034*/ 	.word	0xffffffff


	//   ....[3]....
        /*0038*/ 	.word	0xffffffff


	//   ....[4]....
        /*003c*/ 	.word	0xffffffff


	//   ....[5]....
        /*0040*/ 	.word	0xffffffff


	//   ....[6]....
        /*0044*/ 	.word	0xffffffff


	//   ....[7]....
        /*0048*/ 	.word	0xffffffff


	//   ....[8]....
        /*004c*/ 	.word	0xffffffff


	//   ....[9]....
        /*0050*/ 	.word	0xffffffff


	//   ....[10]....
        /*0054*/ 	.word	0xffffffff


	//   ....[11]....
        /*0058*/ 	.word	0xffffffff


	//   ....[12]....
        /*005c*/ 	.word	0xffffffff


	//   ....[13]....
        /*0060*/ 	.word	0xffffffff


	//   ....[14]....
        /*0064*/ 	.word	0xffffffff


	//   ....[15]....
        /*0068*/ 	.word	0xffffffff


	//   ....[16]....
        /*006c*/ 	.word	0xffffffff


	//   ....[17]....
        /*0070*/ 	.word	0xffffffff


	//   ....[18]....
        /*0074*/ 	.word	0xffffffff


	//   ....[19]....
        /*0078*/ 	.word	0xffffffff


	//----- nvinfo : EIATTR_COOP_GROUP_INSTR_OFFSETS
	.align		4
.L_1975:
        /*007c*/ 	.byte	0x04, 0x28
        /*007e*/ 	.short	(.L_1977 - .L_1976)


	//   ....[0]....
.L_1976:
        /*0080*/ 	.word	0x000013a0


	//   ....[1]....
        /*0084*/ 	.word	0x000013b0


	//   ....[2]....
        /*0088*/ 	.word	0x000013c0


	//   ....[3]....
        /*008c*/ 	.word	0x000013d0


	//   ....[4]....
        /*0090*/ 	.word	0x00001410


	//   ....[5]....
        /*0094*/ 	.word	0x00001430


	//   ....[6]....
        /*0098*/ 	.word	0x00001440


	//   ....[7]....
        /*009c*/ 	.word	0x00001450


	//   ....[8]....
        /*00a0*/ 	.word	0x00001480


	//   ....[9]....
        /*00a4*/ 	.word	0x000014b0


	//   ....[10]....
        /*00a8*/ 	.word	0x000014e0


	//   ....[11]....
        /*00ac*/ 	.word	0x000014f0


	//   ....[12]....
        /*00b0*/ 	.word	0x00001520


	//   ....[13]....
        /*00b4*/ 	.word	0x00001540


	//   ....[14]....
        /*00b8*/ 	.word	0x00001560


	//   ....[15]....
        /*00bc*/ 	.word	0x00001570


	//   ....[16]....
        /*00c0*/ 	.word	0x000015b0


	//   ....[17]....
        /*00c4*/ 	.word	0x000015e0


	//   ....[18]....
        /*00c8*/ 	.word	0x00001600


	//   ....[19]....
        /*00cc*/ 	.word	0x00001610


	//----- nvinfo : EIATTR_VRC_CTA_INIT_COUNT
	.align		4
.L_1977:
        /*00d0*/ 	.byte	0x02, 0x4a
	.zero		1
	.zero		1


	//----- nvinfo : EIATTR_EXIT_INSTR_OFFSETS
	.align		4
        /*00d4*/ 	.byte	0x04, 0x1c
        /*00d6*/ 	.short	(.L_1979 - .L_1978)


	//   ....[0]....
.L_1978:
        /*00d8*/ 	.word	0x00000060


	//   ....[1]....
        /*00dc*/ 	.word	0x000016c0


	//   ....[2]....
        /*00e0*/ 	.word	0x000016f0


	//   ....[3]....
        /*00e4*/ 	.word	0x00001810


	//----- nvinfo : EIATTR_MAX_THREADS
	.align		4
.L_1979:
        /*00e8*/ 	.byte	0x04, 0x05
        /*00ea*/ 	.short	(.L_1981 - .L_1980)
.L_1980:
        /*00ec*/ 	.word	0x00000400
        /*00f0*/ 	.word	0x00000001
        /*00f4*/ 	.word	0x00000001


	//----- nvinfo : EIATTR_CRS_STACK_SIZE
	.align		4
.L_1981:
        /*00f8*/ 	.byte	0x04, 0x1e
        /*00fa*/ 	.short	(.L_1983 - .L_1982)
.L_1982:
        /*00fc*/ 	.word	0x00000000


	//----- nvinfo : EIATTR_CBANK_PARAM_SIZE
	.align		4
.L_1983:
        /*0100*/ 	.byte	0x03, 0x19
        /*0102*/ 	.short	0x0128


	//----- nvinfo : EIATTR_PARAM_CBANK
	.align		4
        /*0104*/ 	.byte	0x04, 0x0a
        /*0106*/ 	.short	(.L_1985 - .L_1984)
	.align		4
.L_1984:
        /*0108*/ 	.word	index@(.nv.constant0._ZN10layer_norm40ln_parallel_residual_bwd_finalize_kernelINS_22Kernel_traits_finalizeILj7168Ef6__halfS2_S2_fjLb0ELj1024ELj4ENS_18Kernel_traits_baseILj7168EfS2_S2_S2_fjLj1024EEEEELb0EEEvNS_9BwdParamsE)
        /*010c*/ 	.short	0x0380
        /*010e*/ 	.short	0x0128


	//----- nvinfo : EIATTR_SW_WAR
	.align		4
.L_1985:
        /*0110*/ 	.byte	0x04, 0x36
        /*0112*/ 	.short	(.L_1987 - .L_1986)
.L_1986:
        /*0114*/ 	.word	0x00000008
.L_1987:


//--------------------- .nv.info._ZN10layer_norm31ln_parallel_residual_bwd_kernelINS_13Kernel_traitsIf6__halfS2_S2_fjLj7168ELj1ELj1ELj8ELj8ENS_18Kernel_traits_baseILj7168EfS2_S2_S2_fjLj256EEEEELb1ELb1ELb0EEEvNS_9BwdParamsE --------------------------
	.section	.nv.info._ZN10layer_norm31ln_parallel_residual_bwd_kernelINS_13Kernel_traitsIf6__halfS2_S2_fjLj7168ELj1ELj1ELj8ELj8ENS_18Kernel_traits_baseILj7168EfS2_S2_S2_fjLj256EEEEELb1ELb1ELb0EEEvNS_9BwdParamsE,"",@"SHT_CUDA_INFO"
	.sectionflags	@""
	.align	4


	//----- nvinfo : EIATTR_CUDA_API_VERSION
	.align		4
        /*0000*/ 	.byte	0x04, 0x37
        /*0002*/ 	.short	(.L_1989 - .L_1988)
.L_1988:
        /*0004*/ 	.word	0x00000082


	//----- nvinfo : EIATTR_KPARAM_INFO
	.align		4
.L_1989:
        /*0008*/ 	.byte	0x04, 0x17
        /*000a*/ 	.short	(.L_1991 - .L_1990)
.L_1990:
        /*000c*/ 	.word	0x00000000
        /*0010*/ 	.short	0x0000
        /*0012*/ 	.short	0x0000
        /*0014*/ 	.byte	0x00, 0xf0, 0xa1, 0x04


	//----- nvinfo : EIATTR_SPARSE_MMA_MASK
	.align		4
.L_1991:
        /*0018*/ 	.byte	0x03, 0x50
        /*001a*/ 	.short	0x0000


	//----- nvinfo : EIATTR_MAXREG_COUNT
	.align		4
        /*001c*/ 	.byte	0x03, 0x1b
        /*001e*/ 	.short	0x00ff


	//----- nvinfo : EIATTR_NUM_BARRIERS
	.align		4
        /*0020*/ 	.byte	0x02, 0x4c
        /*0022*/ 	.byte	0x01
	.zero		1


	//----- nvinfo : EIATTR_MERCURY_ISA_VERSION
	.align		4
        /*0024*/ 	.byte	0x03, 0x5f
        /*0026*/ 	.short	0x0101


	//----- nvinfo : EIATTR_COOP_GROUP_MASK_REGIDS
	.align		4
        /*0028*/ 	.byte	0x04, 0x29
        /*002a*/ 	.short	(.L_1993 - .L_1992)


	//   ....[0]....
.L_1992:
        /*002c*/ 	.word	0xffffffff


	//   ....[1]....
        /*0030*/ 	.word	0xffffffff


	//   ....[2]....
        /*0034*/ 	.word	0xffffffff


	//   ....[3]....
        /*0038*/ 	.word	0xffffffff


	//   ....[4]....
        /*003c*/ 	.word	0xffffffff


	//   ....[5]....
        /*0040*/ 	.word	0xffffffff


	//   ....[6]....
        /*0044*/ 	.word	0xffffffff


	//   ....[7]....
        /*0048*/ 	.word	0xffffffff


	//   ....[8]....
        /*004c*/ 	.word	0xffffffff


	//   ....[9]....
        /*0050*/ 	.word	0xffffffff


	//----- nvinfo : EIATTR_COOP_GROUP_INSTR_OFFSETS
	.align		4
.L_1993:
        /*0054*/ 	.byte	0x04, 0x28
        /*0056*/ 	.short	(.L_1995 - .L_1994)


	//   ....[0]....
.L_1994:
        /*0058*/ 	.word	0x000025e0


	//   ....[1]....
        /*005c*/ 	.word	0x00002600


	//   ....[2]....
        /*0060*/ 	.word	0x00002640


	//   ....[3]....
        /*0064*/ 	.word	0x00002650


	//   ....[4]....
        /*0068*/ 	.word	0x00002690


	//   ....[5]....
        /*006c*/ 	.word	0x000026a0


	//   ....[6]....
        /*0070*/ 	.word	0x000026d0


	//   ....[7]....
        /*0074*/ 	.word	0x000026e0


	//   ....[8]....
        /*0078*/ 	.word	0x00002710


	//   ....[9]....
        /*007c*/ 	.word	0x00002720


	//----- nvinfo : EIATTR_VRC_CTA_INIT_COUNT
	.align		4
.L_1995:
        /*0080*/ 	.byte	0x02, 0x4a
	.zero		1
	.zero		1


	//----- nvinfo : EIATTR_EXIT_INSTR_OFFSETS
	.align		4
        /*0084*/ 	.byte	0x04, 0x1c
        /*0086*/ 	.short	(.L_1997 - .L_1996)


	//   ....[0]....
.L_1996:
        /*0088*/ 	.word	0x0000de20


	//   ....[1]....
        /*008c*/ 	.word	0x0000dea0


	//----- nvinfo : EIATTR_MAX_THREADS
	.align		4
.L_1997:
        /*0090*/ 	.byte	0x04, 0x05
        /*0092*/ 	.short	(.L_1999 - .L_1998)
.L_1998:
        /*0094*/ 	.word	0x00000100
        /*0098*/ 	.word	0x00000001
        /*009c*/ 	.word	0x00000001


	//----- nvinfo : EIATTR_CRS_STACK_SIZE
	.align		4
.L_1999:
        /*00a0*/ 	.byte	0x04, 0x1e
        /*00a2*/ 	.short	(.L_2001 - .L_2000)
.L_2000:
        /*00a4*/ 	.word	0x00000000


	//----- nvinfo : EIATTR_CBANK_PARAM_SIZE
	.align		4
.L_2001:
        /*00a8*/ 	.byte	0x03, 0x19
        /*00aa*/ 	.short	0x0128


	//----- nvinfo : EIATTR_PARAM_CBANK
	.align		4
        /*00ac*/ 	.byte	0x04, 0x0a
        /*00ae*/ 	.short	(.L_2003 - .L_2002)
	.align		4
.L_2002:
        /*00b0*/ 	.word	index@(.nv.constant0._ZN10layer_norm31ln_parallel_residual_bwd_kernelINS_13Kernel_traitsIf6__halfS2_S2_fjLj7168ELj1ELj1ELj8ELj8ENS_18Kernel_traits_baseILj7168EfS2_S2_S2_fjLj256EEEEELb1ELb1ELb0EEEvNS_9BwdParamsE)
        /*00b4*/ 	.short	0x0380
        /*00b6*/ 	.short	0x0128


	//----- nvinfo : EIATTR_SW_WAR
	.align		4
.L_2003:
        /*00b8*/ 	.byte	0x04, 0x36
        /*00ba*/ 	.short	(.L_2005 - .L_2004)
.L_2004:
        /*00bc*/ 	.word	0x00000008
.L_2005:


//--------------------- .nv.info._ZN10layer_norm22ln_bwd_finalize_kernelINS_22Kernel_traits_finalizeILj7168Ef6__halfS2_S2_fjLb0ELj1024ELj4ENS_18Kernel_traits_baseILj7168EfS2_S2_S2_fjLj1024EEEEELb0ELb1EEEvNS_9BwdParamsE --------------------------
	.section	.nv.info._ZN10layer_norm22ln_bwd_finalize_kernelINS_22Kernel_traits_finalizeILj7168Ef6__halfS2_S2_fjLb0ELj1024ELj4ENS_18Kernel_traits_baseILj7168EfS2_S2_S2_fjLj1024EEEEELb0ELb1EEEvNS_9BwdParamsE,"",@"SHT_CUDA_INFO"
	.sectionflags	@""
	.align	4


	//----- nvinfo : EIATTR_CUDA_API_VERSION
	.align		4
        /*0000*/ 	.byte	0x04, 0x37
        /*0002*/ 	.short	(.L_2007 - .L_2006)
.L_2006:
        /*0004*/ 	.word	0x00000082


	//----- nvinfo : EIATTR_KPARAM_INFO
	.align		4
.L_2007:
        /*0008*/ 	.byte	0x04, 0x17
        /*000a*/ 	.short	(.L_2009 - .L_2008)
.L_2008:
        /*000c*/ 	.word	0x00000000
        /*0010*/ 	.short	0x0000
        /*0012*/ 	.short	0x0000
        /*0014*/ 	.byte	0x00, 0xf0, 0xa1, 0x04


	//----- nvinfo : EIATTR_SPARSE_MMA_MASK
	.align		4
.L_2009:
        /*0018*/ 	.byte	0x03, 0x50
        /*001a*/ 	.short	0x0000


	//----- nvinfo : EIATTR_MAXREG_COUNT
	.align		4
        /*001c*/ 	.byte	0x03, 0x1b
        /*001e*/ 	.short	0x0040


	//----- nvinfo : EIATTR_NUM_BARRIERS
	.align		4
        /*0020*/ 	.byte	0x02, 0x4c
        /*0022*/ 	.byte	0x01
	.zero		1


	//----- nvinfo : EIATTR_MERCURY_ISA_VERSION
	.align		4
        /*0024*/ 	.byte	0x03, 0x5f
        /*0026*/ 	.short	0x0101


	//----- nvinfo : EIATTR_COOP_GROUP_MASK_REGIDS
	.align		4
        /*0028*/ 	.byte	0x04, 0x29
        /*002a*/ 	.short	(.L_2011 - .L_2010)


	//   ....[0]....
.L_2010:
        /*002c*/ 	.word	0xffffffff


	//   ....[1]....
        /*0030*/ 	.word	0xffffffff


	//   ....[2]....
        /*0034*/ 	.word	0xffffffff


	//   ....[3]....
        /*0038*/ 	.word	0xffffffff


	//   ....[4]....
        /*003c*/ 	.word	0xffffffff


	//   ....[5]....
        /*0040*/ 	.word	0xffffffff


	//   ....[6]....
        /*0044*/ 	.word	0xffffffff


	//   ....[7]....
        /*0048*/ 	.word	0xffffffff


	//   ....[8]....
        /*004c*/ 	.word	0xffffffff


	//   ....[9]....
        /*0050*/ 	.word	0xffffffff


	//----- nvinfo : EIATTR_COOP_GROUP_INSTR_OFFSETS
	.align		4
.L_2011:
        /*0054*/ 	.byte	0x04, 0x28
        /*0056*/ 	.short	(.L_2013 - .L_2012)


	//   ....[0]....
.L_2012:
        /*0058*/ 	.word	0x00001560


	//   ....[1]....
        /*005c*/ 	.word	0x00001570


	//   ....[2]....
        /*0060*/ 	.word	0x000015a0


	//   ....[3]....
        /*0064*/ 	.word	0x000015b0


	//   ....[4]....
        /*0068*/ 	.word	0x000015e0


	//   ....[5]....
        /*006c*/ 	.word	0x000015f0


	//   ....[6]....
        /*0070*/ 	.word	0x00001620


	//   ....[7]....
        /*0074*/ 	.word	0x00001640


	//   ....[8]....
        /*0078*/ 	.word	0x00001670


	//   ....[9]....
        /*007c*/ 	.word	0x00001680


	//----- nvinfo : EIATTR_VRC_CTA_INIT_COUNT
	.align		4
.L_2013:
        /*0080*/ 	.byte	0x02, 0x4a
	.zero		1
	.zero		1


	//----- nvinfo : EIATTR_EXIT_INSTR_OFFSETS
	.align		4
        /*0084*/ 	.byte	0x04, 0x1c
        /*0086*/ 	.short	(.L_2015 - .L_2014)


	//   ....[0]....
.L_2014:
        /*0088*/ 	.word	0x00000060


	//   ....[1]....
        /*008c*/ 	.word	0x000016e0


	//   ....[2]....
        /*0090*/ 	.word	0x000017b0


	//----- nvinfo : EIATTR_MAX_THREADS
	.align		4
.L_2015:
        /*0094*/ 	.byte	0x04, 0x05
        /*0096*/ 	.short	(.L_2017 - .L_2016)
.L_2016:
        /*0098*/ 	.word	0x00000400
        /*009c*/ 	.word	0x00000001
        /*00a0*/ 	.word	0x00000001


	//----- nvinfo : EIATTR_CRS_STACK_SIZE
	.align		4
.L_2017:
        /*00a4*/ 	.byte	0x04, 0x1e
        /*00a6*/ 	.short	(.L_2019 - .L_2018)
.L_2018:
        /*00a8*/ 	.word	0x00000000


	//----- nvinfo : EIATTR_CBANK_PARAM_SIZE
	.align		4
.L_2019:
        /*00ac*/ 	.byte	0x03, 0x19
        /*00ae*/ 	.short	0x0128


	//----- nvinfo : EIATTR_PARAM_CBANK
	.align		4
        /*00b0*/ 	.byte	0x04, 0x0a
        /*00b2*/ 	.short	(.L_2021 - .L_2020)
	.align		4
.L_2020:
        /*00b4*/ 	.word	index@(.nv.constant0._ZN10layer_norm22ln_bwd_finalize_kernelINS_22Kernel_traits_finalizeILj7168Ef6__halfS2_S2_fjLb0ELj1024ELj4ENS_18Kernel_traits_baseILj7168EfS2_S2_S2_fjLj1024EEEEELb0ELb1EEEvNS_9BwdParamsE)
        /*00b8*/ 	.short	0x0380
        /*00ba*/ 	.short	0x0128


	//----- nvinfo : EIATTR_SW_WAR
	.align		4
.L_2021:
        /*00bc*/ 	.byte	0x04, 0x36
        /*00be*/ 	.short	(.L_2023 - .L_2022)
.L_2022:
        /*00c0*/ 	.word	0x00000008
.L_2023:


//--------------------- .nv.info._ZN10layer_norm40ln_parallel_residual_bwd_finalize_kernelINS_22Kernel_traits_finalizeILj7168Ef6__halfS2_S2_fjLb0ELj1024ELj4ENS_18Kernel_traits_baseILj7168EfS2_S2_S2_fjLj1024EEEEELb1EEEvNS_9BwdParamsE --------------------------
	.section	.nv.info._ZN10layer_norm40ln_parallel_residual_bwd_finalize_kernelINS_22Kernel_traits_finalizeILj7168Ef6__halfS2_S2_fjLb0ELj1024ELj4ENS_18Kernel_traits_baseILj7168EfS2_S2_S2_fjLj1024EEEEELb1EEEvNS_9BwdParamsE,"",@"SHT_CUDA_INFO"
	.sectionflags	@""
	.align	4


	//----- nvinfo : EIATTR_CUDA_API_VERSION
	.align		4
        /*0000*/ 	.byte	0x04, 0x37
        /*0002*/ 	.short	(.L_2025 - .L_2024)
.L_2024:
        /*0004*/ 	.word	0x00000082


	//----- nvinfo : EIATTR_KPARAM_INFO
	.align		4
.L_2025:
        /*0008*/ 	.byte	0x04, 0x17
        /*000a*/ 	.short	(.L_2027 - .L_2026)
.L_2026:
        /*000c*/ 	.word	0x00000000
        /*0010*/ 	.short	0x0000
        /*0012*/ 	.short	0x0000
        /*0014*/ 	.byte	0x00, 0xf0, 0xa1, 0x04


	//----- nvinfo : EIATTR_SPARSE_MMA_MASK
	.align		4
.L_2027:
        /*0018*/ 	.byte	0x03, 0x50
        /*001a*/ 	.short	0x0000


	//----- nvinfo : EIATTR_MAXREG_COUNT
	.align		4
        /*001c*/ 	.byte	0x03, 0x1b
        /*001e*/ 	.short	0x0040


	//----- nvinfo : EIATTR_NUM_BARRIERS
	.align		4
        /*0020*/ 	.byte	0x02, 0x4c
        /*0022*/ 	.byte	0x01
	.zero		1


	//----- nvinfo : EIATTR_MERCURY_ISA_VERSION
	.align		4
        /*0024*/ 	.byte	0x03, 0x5f
        /*0026*/ 	.short	0x0101


	//----- nvinfo : EIATTR_COOP_GROUP_MASK_REGIDS
	.align		4
        /*0028*/ 	.byte	0x04, 0x29
        /*002a*/ 	.short	(.L_2029 - .L_2028)


	//   ....[0]....
.L_2028:
        /*002c*/ 	.word	0xffffffff


	//   ....[1]....
        /*0030*/ 	.word	0xffffffff


	//   ....[2]....
        /*0034*/ 	.word	0xffffffff


	//   ....[3]....
        /*0038*/ 	.word	0xffffffff


	//   ....[4]....
        /*003c*/ 	.word	0xffffffff


	//   ....[5]....
        /*0040*/ 	.word	0xffffffff


	//   ....[6]....
        /*0044*/ 	.word	0xffffffff


	//   ....[7]....
        /*0048*/ 	.word	0xffffffff


	//   ....[8]....
        /*004c*/ 	.word	0xffffffff


	//   ....[9]....
        /*0050*/ 	.word	0xffffffff


	//   ....[10]....
        /*0054*/ 	.word	0xffffffff


	//   ....[11]....
        /*0058*/ 	.word	0xffffffff


	//   ....[12]....
        /*005c*/ 	.word	0xffffffff


	//   ....[13]....
        /*0060*/ 	.word	0xffffffff


	//   ....[14]....
        /*0064*/ 	.word	0xffffffff


	//   ....[15]....
        /*0068*/ 	.word	0xffffffff


	//   ....[16]....
        /*006c*/ 	.word	0xffffffff


	//   ....[17]....
        /*0070*/ 	.word	0xffffffff


	//   ....[18]....
        /*0074*/ 	.word	0xffffffff


	//   ....[19]....
        /*0078*/ 	.word	0xffffffff


	//----- nvinfo : EIATTR_COOP_GROUP_INSTR_OFFSETS
	.align		4
.L_2029:
        /*007c*/ 	.byte	0x04, 0x28
        /*007e*/ 	.short	(.L_2031 - .L_2030)


	//   ....[0]....
.L_2030:
        /*0080*/ 	.word	0x000013e0


	//   ....[1]....
        /*0084*/ 	.word	0x000013f0


	//   ....[2]....
        /*0088*/ 	.word	0x00001400


	//   ....[3]....
        /*008c*/ 	.word	0x00001410


	//   ....[4]....
        /*0090*/ 	.word	0x00001450


	//   ....[5]....
        /*0094*/ 	.word	0x00001470


	//   ....[6]....
        /*0098*/ 	.word	0x00001480


	//   ....[7]....
        /*009c*/ 	.word	0x00001490


	//   ....[8]....
        /*00a0*/ 	.word	0x000014d0


	//   ....[9]....
        /*00a4*/ 	.word	0x000014f0


	//   ....[10]....
        /*00a8*/ 	.word	0x00001500


	//   ....[11]....
        /*00ac*/ 	.word	0x00001510


	//   ....[12]....
        /*00b0*/ 	.word	0x00001540


	//   ....[13]....
        /*00b4*/ 	.word	0x00001560


	//   ....[14]....
        /*00b8*/ 	.word	0x00001580


	//   ....[15]....
        /*00bc*/ 	.word	0x00001590


	//   ....[16]....
        /*00c0*/ 	.word	0x000015c0


	//   ....[17]....
        /*00c4*/ 	.word	0x000015e0


	//   ....[18]....
        /*00c8*/ 	.word	0x00001600


	//   ....[19]....
        /*00cc*/ 	.word	0x00001610


	//----- nvinfo : EIATTR_VRC_CTA_INIT_COUNT
	.align		4
.L_2031:
        /*00d0*/ 	.byte	0x02, 0x4a
	.zero		1
	.zero		1


	//----- nvinfo : EIATTR_EXIT_INSTR_OFFSETS
	.align		4
        /*00d4*/ 	.byte	0x04, 0x1c
        /*00d6*/ 	.short	(.L_2033 - .L_2032)


	//   ....[0]....
.L_2032:
        /*00d8*/ 	.word	0x00000060


	//   ....[1]....
        /*00dc*/ 	.word	0x000016b0


	//   ....[2]....
        /*00e0*/ 	.word	0x00001800


	//----- nvinfo : EIATTR_MAX_THREADS
	.align		4
.L_2033:
        /*00e4*/ 	.byte	0x04, 0x05
        /*00e6*/ 	.short	(.L_2035 - .L_2034)
.L_2034:
        /*00e8*/ 	.word	0x00000400
        /*00ec*/ 	.word	0x00000001
        /*00f0*/ 	.word	0x00000001


	//----- nvinfo : EIATTR_CRS_STACK_SIZE
	.align		4
.L_2035:
        /*00f4*/ 	.byte	0x04, 0x1e
        /*00f6*/ 	.short	(.L_2037 - .L_2036)
.L_2036:
        /*00f8*/ 	.word	0x00000000


	//----- nvinfo : EIATTR_CBANK_PARAM_SIZE
	.align		4
.L_2037:
        /*00fc*/ 	.byte	0x03, 0x19
        /*00fe*/ 	.short	0x0128


	//----- nvinfo : EIATTR_PARAM_CBANK
	.align		4
        /*0100*/ 	.byte	0x04, 0x0a
        /*0102*/ 	.short	(.L_2039 - .L_2038)
	.align		4
.L_2038:
        /*0104*/ 	.word	index@(.nv.constant0._ZN10layer_norm40ln_parallel_residual_bwd_finalize_kernelINS_22Kernel_traits_finalizeILj7168Ef6__halfS2_S2_fjLb0ELj1024ELj4ENS_18Kernel_traits_baseILj7168EfS2_S2_S2_fjLj1024EEEEELb1EEEvNS_9BwdParamsE)
        /*0108*/ 	.short	0x0380
        /*010a*/ 	.short	0x0128


	//----- nvinfo : EIATTR_SW_WAR
	.align		4
.L_2039:
        /*010c*/ 	.byte	0x04, 0x36
        /*010e*/ 	.short	(.L_2041 - .L_2040)
.L_2040:
        /*0110*/ 	.word	0x00000008
.L_2041:


//--------------------- .nv.info._ZN10layer_norm31ln_parallel_residual_bwd_kernelINS_13Kernel_traitsIf6__halfS2_S2_fjLj7168ELj1ELj1ELj8ELj8ENS_18Kernel_traits_baseILj7168EfS2_S2_S2_fjLj256EEEEELb1ELb1ELb1EEEvNS_9BwdParamsE --------------------------
	.section	.nv.info._ZN10layer_norm31ln_parallel_residual_bwd_kernelINS_13Kernel_traitsIf6__halfS2_S2_fjLj7168ELj1ELj1ELj8ELj8ENS_18Kernel_traits_baseILj7168EfS2_S2_S2_fjLj256EEEEELb1ELb1ELb1EEEvNS_9BwdParamsE,"",@"SHT_CUDA_INFO"
	.sectionflags	@""
	.align	4


	//----- nvinfo : EIATTR_CUDA_API_VERSION
	.align		4
        /*0000*/ 	.byte	0x04, 0x37
        /*0002*/ 	.short	(.L_2043 - .L_2042)
.L_2042:
        /*0004*/ 	.word	0x00000082


	//----- nvinfo : EIATTR_KPARAM_INFO
	.align		4
.L_2043:
        /*0008*/ 	.byte	0x04, 0x17
        /*000a*/ 	.short	(.L_2045 - .L_2044)
.L_2044:
        /*000c*/ 	.word	0x00000000
        /*0010*/ 	.short	0x0000
        /*0012*/ 	.short	0x0000
        /*0014*/ 	.byte	0x00, 0xf0, 0xa1, 0x04


	//----- nvinfo : EIATTR_SPARSE_MMA_MASK
	.align		4
.L_2045:
        /*0018*/ 	.byte	0x03, 0x50
        /*001a*/ 	.short	0x0000


	//----- nvinfo : EIATTR_MAXREG_COUNT
	.align		4
        /*001c*/ 	.byte	0x03, 0x1b
        /*001e*/ 	.short	0x00ff


	//----- nvinfo : EIATTR_NUM_BARRIERS
	.align		4
        /*0020*/ 	.byte	0x02, 0x4c
        /*0022*/ 	.byte	0x01
	.zero		1


	//----- nvinfo : EIATTR_MERCURY_ISA_VERSION
	.align		4
        /*0024*/ 	.byte	0x03, 0x5f
        /*0026*/ 	.short	0x0101


	//----- nvinfo : EIATTR_COOP_GROUP_MASK_REGIDS
	.align		4
        /*0028*/ 	.byte	0x04, 0x29
        /*002a*/ 	.short	(.L_2047 - .L_2046)


	//   ....[0]....
.L_2046:
        /*002c*/ 	.word	0xffffffff


	//   ....[1]....
        /*0030*/ 	.word	0xffffffff


	//   ....[2]....
        /*0034*/ 	.word	0xffffffff


	//   ....[3]....
        /*0038*/ 	.word	0xffffffff


	//   ....[4]....
        /*003c*/ 	.word	0xffffffff


	//   ....[5]....
        /*0040*/ 	.word	0xffffffff


	//   ....[6]....
        /*0044*/ 	.word	0xffffffff


	//   ....[7]....
        /*0048*/ 	.word	0xffffffff


	//   ....[8]....
        /*004c*/ 	.word	0xffffffff


	//   ....[9]....
        /*0050*/ 	.word	0xffffffff


	//----- nvinfo : EIATTR_COOP_GROUP_INSTR_OFFSETS
	.align		4
.L_2047:
        /*0054*/ 	.byte	0x04, 0x28
        /*0056*/ 	.short	(.L_2049 - .L_2048)


	//   ....[0]....
.L_2048:
        /*0058*/ 	.word	0x00001bb0


	//   ....[1]....
        /*005c*/ 	.word	0x00001bc0


	//   ....[2]....
        /*0060*/ 	.word	0x00001bf0


	//   ....[3]....
        /*0064*/ 	.word	0x00001c00


	//   ....[4]....
        /*0068*/ 	.word	0x00001c30


	//   ....[5]....
        /*006c*/ 	.word	0x00001c40


	//   ....[6]....
        /*0070*/ 	.word	0x00001c70


	//   ....[7]....
        /*0074*/ 	.word	0x00001c80


	//   ....[8]....
        /*0078*/ 	.word	0x00001cc0


	//   ....[9]....
        /*007c*/ 	.word	0x00001cd0


	//----- nvinfo : EIATTR_VRC_CTA_INIT_COUNT
	.align		4
.L_2049:
        /*0080*/ 	.byte	0x02, 0x4a
	.zero		1
	.zero		1


	//----- nvinfo : EIATTR_EXIT_INSTR_OFFSETS
	.align		4
        /*0084*/ 	.byte	0x04, 0x1c
        /*0086*/ 	.short	(.L_2051 - .L_2050)


	//   ....[0]....
.L_2050:
        /*0088*/ 	.word	0x0000d230


	//----- nvinfo : EIATTR_MAX_THREADS
	.align		4
.L_2051:
        /*008c*/ 	.byte	0x04, 0x05
        /*008e*/ 	.short	(.L_2053 - .L_2052)
.L_2052:
        /*0090*/ 	.word	0x00000100
        /*0094*/ 	.word	0x00000001
        /*0098*/ 	.word	0x00000001


	//----- nvinfo : EIATTR_CRS_STACK_SIZE
	.align		4
.L_2053:
        /*009c*/ 	.byte	0x04, 0x1e
        /*009e*/ 	.short	(.L_2055 - .L_2054)
.L_2054:
        /*00a0*/ 	.word	0x00000000


	//----- nvinfo : EIATTR_CBANK_PARAM_SIZE
	.align		4
.L_2055:
        /*00a4*/ 	.byte	0x03, 0x19
        /*00a6*/ 	.short	0x0128


	//----- nvinfo : EIATTR_PARAM_CBANK
	.align		4
        /*00a8*/ 	.byte	0x04, 0x0a
        /*00aa*/ 	.short	(.L_2057 - .L_2056)
	.align		4
.L_2056:
        /*00ac*/ 	.word	index@(.nv.constant0._ZN10layer_norm31ln_parallel_residual_bwd_kernelINS_13Kernel_traitsIf6__halfS2_S2_fjLj7168ELj1ELj1ELj8ELj8ENS_18Kernel_traits_baseILj7168EfS2_S2_S2_fjLj256EEEEELb1ELb1ELb1EEEvNS_9BwdParamsE)
        /*00b0*/ 	.short	0x0380
        /*00b2*/ 	.short	0x0128


	//----- nvinfo : EIATTR_SW_WAR
	.align		4
.L_2057:
        /*00b4*/ 	.byte	0x04, 0x36
        /*00b6*/ 	.short	(.L_2059 - .L_2058)
.L_2058:
        /*00b8*/ 	.word	0x00000008
.L_2059:


//--------------------- .nv.info._ZN10layer_norm31ln_parallel_residual_bwd_kernelINS_13Kernel_traitsI6__halfS2_fS2_fjLj7168ELj1ELj1ELj8ELj8ENS_18Kernel_traits_baseILj7168ES2_S2_fS2_fjLj256EEEEELb0ELb0ELb0EEEvNS_9BwdParamsE --------------------------
	.section	.nv.info._ZN10layer_norm31ln_parallel_residual_bwd_kernelINS_13Kernel_traitsI6__halfS2_fS2_fjLj7168ELj1ELj1ELj8ELj8ENS_18Kernel_traits_baseILj7168ES2_S2_fS2_fjLj256EEEEELb0ELb0ELb0EEEvNS_9BwdParamsE,"",@"SHT_CUDA_INFO"
	.sectionflags	@""
	.align	4


	//----- nvinfo : EIATTR_CUDA_API_VERSION
	.align		4
        /*0000*/ 	.byte	0x04, 0x37
        /*0002*/ 	.short	(.L_2061 - .L_2060)
.L_2060:
        /*0004*/ 	.word	0x00000082


	//----- nvinfo : EIATTR_KPARAM_INFO
	.align		4
.L_2061:
        /*0008*/ 	.byte	0x04, 0x17
        /*000a*/ 	.short	(.L_2063 - .L_2062)
.L_2062:
        /*000c*/ 	.word	0x00000000
        /*0010*/ 	.short	0x0000
        /*0012*/ 	.short	0x0000
        /*0014*/ 	.byte	0x00, 0xf0, 0xa1, 0x04


	//----- nvinfo : EIATTR_SPARSE_MMA_MASK
	.align		4
.L_2063:
        /*0018*/ 	.byte	0x03, 0x50
        /*001a*/ 	.short	0x0000


	//----- nvinfo : EIATTR_MAXREG_COUNT
	.align		4
        /*001c*/ 	.byte	0x03, 0x1b
        /*001e*/ 	.short	0x00ff


	//----- nvinfo : EIATTR_NUM_BARRIERS
	.align		4
        /*0020*/ 	.byte	0x02, 0x4c
        /*0022*/ 	.byte	0x01
	.zero		1


	//----- nvinfo : EIATTR_MERCURY_ISA_VERSION
	.align		4
        /*0024*/ 	.byte	0x03, 0x5f
        /*0026*/ 	.short	0x0101


	//----- nvinfo : EIATTR_COOP_GROUP_MASK_REGIDS
	.align		4
        /*0028*/ 	.byte	0x04, 0x29
        /*002a*/ 	.short	(.L_2065 - .L_2064)


	//   ....[0]....
.L_2064:
        /*002c*/ 	.word	0xffffffff


	//   ....[1]....
        /*0030*/ 	.word	0xffffffff


	//   ....[2]....
        /*0034*/ 	.word	0xffffffff


	//   ....[3]....
        /*0038*/ 	.word	0xffffffff


	//   ....[4]....
        /*003c*/ 	.word	0xffffffff


	//   ....[5]....
        /*0040*/ 	.word	0xffffffff


	//   ....[6]....
        /*0044*/ 	.word	0xffffffff


	//   ....[7]....
        /*0048*/ 	.word	0xffffffff


	//   ....[8]....
        /*004c*/ 	.word	0xffffffff


	//   ....[9]....
        /*0050*/ 	.word	0xffffffff


	//----- nvinfo : EIATTR_COOP_GROUP_INSTR_OFFSETS
	.align		4
.L_2065:
        /*0054*/ 	.byte	0x04, 0x28
        /*0056*/ 	.short	(.L_2067 - .L_2066)


	//   ....[0]....
.L_2066:
        /*0058*/ 	.word	0x00003700


	//   ....[1]....
        /*005c*/ 	.word	0x00003720


	//   ....[2]....
        /*0060*/ 	.word	0x00003760


	//   ....[3]....
        /*0064*/ 	.word	0x00003770


	//   ....[4]....
        /*0068*/ 	.word	0x000037b0


	//   ....[5]....
        /*006c*/ 	.word	0x000037c0


	//   ....[6]....
        /*0070*/ 	.word	0x000037f0


	//   ....[7]....
        /*0074*/ 	.word	0x00003800


	//   ....[8]....
        /*0078*/ 	.word	0x00003830


	//   ....[9]....
        /*007c*/ 	.word	0x00003840


	//----- nvinfo : EIATTR_VRC_CTA_INIT_COUNT
	.align		4
.L_2067:
        /*0080*/ 	.byte	0x02, 0x4a
	.zero		1
	.zero		1


	//----- nvinfo : EIATTR_EXIT_INSTR_OFFSETS
	.align		4
        /*0084*/ 	.byte	0x04, 0x1c
        /*0086*/ 	.short	(.L_2069 - .L_2068)


	//   ....[0]....
.L_2068:
        /*0088*/ 	.word	0x0000ad00


	//   ....[1]....
        /*008c*/ 	.word	0x0000add0


	//----- nvinfo : EIATTR_MAX_THREADS
	.align		4
.L_2069:
        /*0090*/ 	.byte	0x04, 0x05
        /*0092*/ 	.short	(.L_2071 - .L_2070)
.L_2070:
        /*0094*/ 	.word	0x00000100
        /*0098*/ 	.word	0x00000001
        /*009c*/ 	.word	0x00000001


	//----- nvinfo : EIATTR_CRS_STACK_SIZE
	.align		4
.L_2071:
        /*00a0*/ 	.byte	0x04, 0x1e
        /*00a2*/ 	.short	(.L_2073 - .L_2072)
.L_2072:
        /*00a4*/ 	.word	0x00000000


	//----- nvinfo : EIATTR_CBANK_PARAM_SIZE
	.align		4
.L_2073:
        /*00a8*/ 	.byte	0x03, 0x19
        /*00aa*/ 	.short	0x0128


	//----- nvinfo : EIATTR_PARAM_CBANK
	.align		4
        /*00ac*/ 	.byte	0x04, 0x0a
        /*00ae*/ 	.short	(.L_2075 - .L_2074)
	.align		4
.L_2074:
        /*00b0*/ 	.word	index@(.nv.constant0._ZN10layer_norm31ln_parallel_residual_bwd_kernelINS_13Kernel_traitsI6__halfS2_fS2_fjLj7168ELj1ELj1ELj8ELj8ENS_18Kernel_traits_baseILj7168ES2_S2_fS2_fjLj256EEEEELb0ELb0ELb0EEEvNS_9BwdParamsE)
        /*00b4*/ 	.short	0x0380
        /*00b6*/ 	.short	0x0128


	//----- nvinfo : EIATTR_SW_WAR
	.align		4
.L_2075:
        /*00b8*/ 	.byte	0x04, 0x36
        /*00ba*/ 	.short	(.L_2077 - .L_2076)
.L_2076:
        /*00bc*/ 	.word	0x00000008
.L_2077:


//--------------------- .nv.info._ZN10layer_norm31ln_parallel_residual_bwd_kernelINS_13Kernel_traitsI6__halfS2_fS2_fjLj7168ELj1ELj1ELj8ELj8ENS_18Kernel_traits_baseILj7168ES2_S2_fS2_fjLj256EEEEELb0ELb0ELb1EEEvNS_9BwdParamsE --------------------------
	.section	.nv.info._ZN10layer_norm31ln_parallel_residual_bwd_kernelINS_13Kernel_traitsI6__halfS2_fS2_fjLj7168ELj1ELj1ELj8ELj8ENS_18Kernel_traits_baseILj7168ES2_S2_fS2_fjLj256EEEEELb0ELb0ELb1EEEvNS_9BwdParamsE,"",@"SHT_CUDA_INFO"
	.sectionflags	@""
	.align	4


	//----- nvinfo : EIATTR_CUDA_API_VERSION
	.align		4
        /*0000*/ 	.byte	0x04, 0x37
        /*0002*/ 	.short	(.L_2079 - .L_2078)
.L_2078:
        /*0004*/ 	.word	0x00000082


	//----- nvinfo : EIATTR_KPARAM_INFO
	.align		4
.L_2079:
        /*0008*/ 	.byte	0x04, 0x17
        /*000a*/ 	.short	(.L_2081 - .L_2080)
.L_2080:
        /*000c*/ 	.word	0x00000000
        /*0010*/ 	.short	0x0000
        /*0012*/ 	.short	0x0000
        /*0014*/ 	.byte	0x00, 0xf0, 0xa1, 0x04


	//----- nvinfo : EIATTR_SPARSE_MMA_MASK
	.align		4
.L_2081:
        /*0018*/ 	.byte	0x03, 0x50
        /*001a*/ 	.short	0x0000


	//----- nvinfo : EIATTR_MAXREG_COUNT
	.align		4
        /*001c*/ 	.byte	0x03, 0x1b
        /*001e*/ 	.short	0x00ff


	//----- nvinfo : EIATTR_NUM_BARRIERS
	.align		4
        /*0020*/ 	.byte	0x02, 0x4c
        /*0022*/ 	.byte	0x01
	.zero		1


	//----- nvinfo : EIATTR_ANNOTATIONS
	.align		4
        /*0024*/ 	.byte	0x04, 0x55
        /*0026*/ 	.short	(.L_2083 - .L_2082)


	//   ....[0]....
.L_2082:
        /* <DEDUP_REMOVED lines=28> */


	//----- nvinfo : EIATTR_MERCURY_ISA_VERSION
	.align		4
.L_2083:
        /*01d8*/ 	.byte	0x03, 0x5f
        /*01da*/ 	.short	0x0101


	//----- nvinfo : EIATTR_COOP_GROUP_MASK_REGIDS
	.align		4
        /*01dc*/ 	.byte	0x04, 0x29
        /*01de*/ 	.short	(.L_2085 - .L_2084)


	//   ....[0]....
.L_2084:
        /*01e0*/ 	.word	0xffffffff


	//   ....[1]....
        /*01e4*/ 	.word	0xffffffff


	//   ....[2]....
        /*01e8*/ 	.word	0xffffffff


	//   ....[3]....
        /*01ec*/ 	.word	0xffffffff


	//   ....[4]....
        /*01f0*/ 	.word	0xffffffff


	//   ....[5]....
        /*01f4*/ 	.word	0xffffffff


	//   ....[6]....
        /*01f8*/ 	.word	0xffffffff


	//   ....[7]....
        /*01fc*/ 	.word	0xffffffff


	//   ....[8]....
        /*0200*/ 	.word	0xffffffff


	//   ....[9]....
        /*0204*/ 	.word	0xffffffff


	//----- nvinfo : EIATTR_COOP_GROUP_INSTR_OFFSETS
	.align		4
.L_2085:
        /*0208*/ 	.byte	0x04, 0x28
        /*020a*/ 	.short	(.L_2087 - .L_2086)


	//   ....[0]....
.L_2086:
        /*020c*/ 	.word	0x00002f20


	//   ....[1]....
        /*0210*/ 	.word	0x00002f40


	//   ....[2]....
        /*0214*/ 	.word	0x00002f70


	//   ....[3]....
        /*0218*/ 	.word	0x00002f90


	//   ....[4]....
        /*021c*/ 	.word	0x00002fb0


	//   ....[5]....
        /*0220*/ 	.word	0x00002fd0


	//   ....[6]....
        /*0224*/ 	.word	0x00002ff0


	//   ....[7]....
        /*0228*/ 	.word	0x00003040


	//   ....[8]....
        /*022c*/ 	.word	0x00003050


	//   ....[9]....
        /*0230*/ 	.word	0x00003090


	//----- nvinfo : EIATTR_VRC_CTA_INIT_COUNT
	.align		4
.L_2087:
        /*0234*/ 	.byte	0x02, 0x4a
	.zero		1
	.zero		1


	//----- nvinfo : EIATTR_EXIT_INSTR_OFFSETS
	.align		4
        /*0238*/ 	.byte	0x04, 0x1c
        /*023a*/ 	.short	(.L_2089 - .L_2088)


	//   ....[0]....
.L_2088:
        /*023c*/ 	.word	0x00009d00


	//----- nvinfo : EIATTR_MAX_THREADS
	.align		4
.L_2089:
        /*0240*/ 	.byte	0x04, 0x05
        /*0242*/ 	.short	(.L_2091 - .L_2090)
.L_2090:
        /*0244*/ 	.word	0x00000100
        /*0248*/ 	.word	0x00000001
        /*024c*/ 	.word	0x00000001


	//----- nvinfo : EIATTR_CRS_STACK_SIZE
	.align		4
.L_2091:
        /*0250*/ 	.byte	0x04, 0x1e
        /*0252*/ 	.short	(.L_2093 - .L_2092)
.L_2092:
        /*0254*/ 	.word	0x00000000


	//----- nvinfo : EIATTR_CBANK_PARAM_SIZE
	.align		4
.L_2093:
        /*0258*/ 	.byte	0x03, 0x19
        /*025a*/ 	.short	0x0128


	//----- nvinfo : EIATTR_PARAM_CBANK
	.align		4
        /*025c*/ 	.byte	0x04, 0x0a
        /*025e*/ 	.short	(.L_2095 - .L_2094)
	.align		4
.L_2094:
        /*0260*/ 	.word	index@(.nv.constant0._ZN10layer_norm31ln_parallel_residual_bwd_kernelINS_13Kernel_traitsI6__halfS2_fS2_fjLj7168ELj1ELj1ELj8ELj8ENS_18Kernel_traits_baseILj7168ES2_S2_fS2_fjLj256EEEEELb0ELb0ELb1EEEvNS_9BwdParamsE)
        /*0264*/ 	.short	0x0380
        /*0266*/ 	.short	0x0128


	//----- nvinfo : EIATTR_SW_WAR
	.align		4
.L_2095:
        /*0268*/ 	.byte	0x04, 0x36
        /*026a*/ 	.short	(.L_2097 - .L_2096)
.L_2096:
        /*026c*/ 	.word	0x00000008
.L_2097:


//--------------------- .nv.info._ZN10layer_norm31ln_parallel_residual_bwd_kernelINS_13Kernel_traitsI6__halfS2_fS2_fjLj7168ELj1ELj1ELj8ELj8ENS_18Kernel_traits_baseILj7168ES2_S2_fS2_fjLj256EEEEELb0ELb1ELb0EEEvNS_9BwdParamsE --------------------------
	.section	.nv.info._ZN10layer_norm31ln_parallel_residual_bwd_kernelINS_13Kernel_traitsI6__halfS2_fS2_fjLj7168ELj1ELj1ELj8ELj8ENS_18Kernel_traits_baseILj7168ES2_S2_fS2_fjLj256EEEEELb0ELb1ELb0EEEvNS_9BwdParamsE,"",@"SHT_CUDA_INFO"
	.sectionflags	@""
	.align	4


	//----- nvinfo : EIATTR_CUDA_API_VERSION
	.align		4
        /*0000*/ 	.byte	0x04, 0x37
        /*0002*/ 	.short	(.L_2099 - .L_2098)
.L_2098:
        /*0004*/ 	.word	0x00000082


	//----- nvinfo : EIATTR_KPARAM_INFO
	.align		4
.L_2099:
        /*0008*/ 	.byte	0x04, 0x17
        /*000a*/ 	.short	(.L_2101 - .L_2100)
.L_2100:
        /*000c*/ 	.word	0x00000000
        /*0010*/ 	.short	0x0000
        /*0012*/ 	.short	0x0000
        /*0014*/ 	.byte	0x00, 0xf0, 0xa1, 0x04


	//----- nvinfo : EIATTR_SPARSE_MMA_MASK
	.align		4
.L_2101:
        /*0018*/ 	.byte	0x03, 0x50
        /*001a*/ 	.short	0x0000


	//----- nvinfo : EIATTR_MAXREG_COUNT
	.align		4
        /*001c*/ 	.byte	0x03, 0x1b
        /*001e*/ 	.short	0x00ff


	//----- nvinfo : EIATTR_NUM_BARRIERS
	.align		4
        /*0020*/ 	.byte	0x02, 0x4c
        /*0022*/ 	.byte	0x01
	.zero		1


	//----- nvinfo : EIATTR_MERCURY_ISA_VERSION
	.align		4
        /*0024*/ 	.byte	0x03, 0x5f
        /*0026*/ 	.short	0x0101


	//----- nvinfo : EIATTR_COOP_GROUP_MASK_REGIDS
	.align		4
        /*0028*/ 	.byte	0x04, 0x29
        /*002a*/ 	.short	(.L_2103 - .L_2102)


	//   ....[0]....
.L_2102:
        /*002c*/ 	.word	0xffffffff


	//   ....[1]....
        /*0030*/ 	.word	0xffffffff


	//   ....[2]....
        /*0034*/ 	.word	0xffffffff


	//   ....[3]....
        /*0038*/ 	.word	0xffffffff


	//   ....[4]....
        /*003c*/ 	.word	0xffffffff


	//   ....[5]....
        /*0040*/ 	.word	0xffffffff


	//   ....[6]....
        /*0044*/ 	.word	0xffffffff


	//   ....[7]....
        /*0048*/ 	.word	0xffffffff


	//   ....[8]....
        /*004c*/ 	.word	0xffffffff


	//   ....[9]....
        /*0050*/ 	.word	0xffffffff


	//----- nvinfo : EIATTR_COOP_GROUP_INSTR_OFFSETS
	.align		4
.L_2103:
        /*0054*/ 	.byte	0x04, 0x28
        /*0056*/ 	.short	(.L_2105 - .L_2104)


	//   ....[0]....
.L_2104:
        /*0058*/ 	.word	0x00002390


	//   ....[1]....
        /*005c*/ 	.word	0x000023b0


	//   ....[2]....
        /*0060*/ 	.word	0x000023f0


	//   ....[3]....
        /*0064*/ 	.word	0x00002400


	//   ....[4]....
        /*0068*/ 	.word	0x00002440


	//   ....[5]....
        /*006c*/ 	.word	0x00002450


	//   ....[6]....
        /*0070*/ 	.word	0x00002480


	//   ....[7]....
        /*0074*/ 	.word	0x00002490


	//   ....[8]....
        /*0078*/ 	.word	0x000024c0


	//   ....[9]....
        /*007c*/ 	.word	0x000024d0


	//----- nvinfo : EIATTR_VRC_CTA_INIT_COUNT
	.align		4
.L_2105:
        /*0080*/ 	.byte	0x02, 0x4a
	.zero		1
	.zero		1


	//----- nvinfo : EIATTR_EXIT_INSTR_OFFSETS
	.align		4
        /*0084*/ 	.byte	0x04, 0x1c
        /*0086*/ 	.short	(.L_2107 - .L_2106)


	//   ....[0]....
.L_2106:
        /*0088*/ 	.word	0x000085f0


	//   ....[1]....
        /*008c*/ 	.word	0x00008670


	//----- nvinfo : EIATTR_MAX_THREADS
	.align		4
.L_2107:
        /*0090*/ 	.byte	0x04, 0x05
        /*0092*/ 	.short	(.L_2109 - .L_2108)
.L_2108:
        /*0094*/ 	.word	0x00000100
        /*0098*/ 	.word	0x00000001
        /*009c*/ 	.word	0x00000001


	//----- nvinfo : EIATTR_CRS_STACK_SIZE
	.align		4
.L_2109:
        /*00a0*/ 	.byte	0x04, 0x1e
        /*00a2*/ 	.short	(.L_2111 - .L_2110)
.L_2110:
        /*00a4*/ 	.word	0x00000000


	//----- nvinfo : EIATTR_CBANK_PARAM_SIZE
	.align		4
.L_2111:
        /*00a8*/ 	.byte	0x03, 0x19
        /*00aa*/ 	.short	0x0128


	//----- nvinfo : EIATTR_PARAM_CBANK
	.align		4
        /*00ac*/ 	.byte	0x04, 0x0a
        /*00ae*/ 	.short	(.L_2113 - .L_2112)
	.align		4
.L_2112:
        /*00b0*/ 	.word	index@(.nv.constant0._ZN10layer_norm31ln_parallel_residual_bwd_kernelINS_13Kernel_traitsI6__halfS2_fS2_fjLj7168ELj1ELj1ELj8ELj8ENS_18Kernel_traits_baseILj7168ES2_S2_fS2_fjLj256EEEEELb0ELb1ELb0EEEvNS_9BwdParamsE)
        /*00b4*/ 	.short	0x0380
        /*00b6*/ 	.short	0x0128


	//----- nvinfo : EIATTR_SW_WAR
	.align		4
.L_2113:
        /*00b8*/ 	.byte	0x04, 0x36
        /*00ba*/ 	.short	(.L_2115 - .L_2114)
.L_2114:
        /*00bc*/ 	.word	0x00000008
.L_2115:


//--------------------- .nv.info._ZN10layer_norm31ln_parallel_residual_bwd_kernelINS_13Kernel_traitsI6__halfS2_fS2_fjLj7168ELj1ELj1ELj8ELj8ENS_18Kernel_traits_baseILj7168ES2_S2_fS2_fjLj256EEEEELb0ELb1ELb1EEEvNS_9BwdParamsE --------------------------
	.section	.nv.info._ZN10layer_norm31ln_parallel_residual_bwd_kernelINS_13Kernel_traitsI6__halfS2_fS2_fjLj7168ELj1ELj1ELj8ELj8ENS_18Kernel_traits_baseILj7168ES2_S2_fS2_fjLj256EEEEELb0ELb1ELb1EEEvNS_9BwdParamsE,"",@"SHT_CUDA_INFO"
	.sectionflags	@""
	.align	4


	//----- nvinfo : EIATTR_CUDA_API_VERSION
	.align		4
        /*0000*/ 	.byte	0x04, 0x37
        /*0002*/ 	.short	(.L_2117 - .L_2116)
.L_2116:
        /*0004*/ 	.word	0x00000082


	//----- nvinfo : EIATTR_KPARAM_INFO
	.align		4
.L_2117:
        /*0008*/ 	.byte	0x04, 0x17
        /*000a*/ 	.short	(.L_2119 - .L_2118)
.L_2118:
        /*000c*/ 	.word	0x00000000
        /*0010*/ 	.short	0x0000
        /*0012*/ 	.short	0x0000
        /*0014*/ 	.byte	0x00, 0xf0, 0xa1, 0x04


	//----- nvinfo : EIATTR_SPARSE_MMA_MASK
	.align		4
.L_2119:
        /*0018*/ 	.byte	0x03, 0x50
        /*001a*/ 	.short	0x0000


	//----- nvinfo : EIATTR_MAXREG_COUNT
	.align		4
        /*001c*/ 	.byte	0x03, 0x1b
        /*001e*/ 	.short	0x00ff


	//----- nvinfo : EIATTR_NUM_BARRIERS
	.align		4
        /*0020*/ 	.byte	0x02, 0x4c
        /*0022*/ 	.byte	0x01
	.zero		1


	//----- nvinfo : EIATTR_MERCURY_ISA_VERSION
	.align		4
        /*0024*/ 	.byte	0x03, 0x5f
        /*0026*/ 	.short	0x0101


	//----- nvinfo : EIATTR_COOP_GROUP_MASK_REGIDS
	.align		4
        /*0028*/ 	.byte	0x04, 0x29
        /*002a*/ 	.short	(.L_2121 - .L_2120)


	//   ....[0]....
.L_2120:
        /*002c*/ 	.word	0xffffffff


	//   ....[1]....
        /*0030*/ 	.word	0xffffffff


	//   ....[2]....
        /*0034*/ 	.word	0xffffffff


	//   ....[3]....
        /*0038*/ 	.word	0xffffffff


	//   ....[4]....
        /*003c*/ 	.word	0xffffffff


	//   ....[5]....
        /*0040*/ 	.word	0xffffffff


	//   ....[6]....
        /*0044*/ 	.word	0xffffffff


	//   ....[7]....
        /*0048*/ 	.word	0xffffffff


	//   ....[8]....
        /*004c*/ 	.word	0xffffffff


	//   ....[9]....
        /*0050*/ 	.word	0xffffffff


	//----- nvinfo : EIATTR_COOP_GROUP_INSTR_OFFSETS
	.align		4
.L_2121:
        /*0054*/ 	.byte	0x04, 0x28
        /*0056*/ 	.short	(.L_2123 - .L_2122)


	//   ....[0]....
.L_2122:
        /*0058*/ 	.word	0x00001850


	//   ....[1]....
        /*005c*/ 	.word	0x00001860


	//   ....[2]....
        /*0060*/ 	.word	0x00001890


	//   ....[3]....
        /*0064*/ 	.word	0x000018a0


	//   ....[4]....
        /*0068*/ 	.word	0x000018d0


	//   ....[5]....
        /*006c*/ 	.word	0x000018e0


	//   ....[6]....
        /*0070*/ 	.word	0x00001910


	//   ....[7]....
        /*0074*/ 	.word	0x00001920


	//   ....[8]....
        /*0078*/ 	.word	0x00001960


	//   ....[9]....
        /*007c*/ 	.word	0x00001970


	//----- nvinfo : EIATTR_VRC_CTA_INIT_COUNT
	.align		4
.L_2123:
        /*0080*/ 	.byte	0x02, 0x4a
	.zero		1
	.zero		1


	//----- nvinfo : EIATTR_EXIT_INSTR_OFFSETS
	.align		4
        /*0084*/ 	.byte	0x04, 0x1c
        /*0086*/ 	.short	(.L_2125 - .L_2124)


	//   ....[0]....
.L_2124:
        /*0088*/ 	.word	0x000077a0


	//----- nvinfo : EIATTR_MAX_THREADS
	.align		4
.L_2125:
        /*008c*/ 	.byte	0x04, 0x05
        /*008e*/ 	.short	(.L_2127 - .L_2126)
.L_2126:
        /*0090*/ 	.word	0x00000100
        /*0094*/ 	.word	0x00000001
        /*0098*/ 	.word	0x00000001


	//----- nvinfo : EIATTR_CRS_STACK_SIZE
	.align		4
.L_2127:
        /*009c*/ 	.byte	0x04, 0x1e
        /*009e*/ 	.short	(.L_2129 - .L_2128)
.L_2128:
        /*00a0*/ 	.word	0x00000000


	//----- nvinfo : EIATTR_CBANK_PARAM_SIZE
	.align		4
.L_2129:
        /*00a4*/ 	.byte	0x03, 0x19
        /*00a6*/ 	.short	0x0128


	//----- nvinfo : EIATTR_PARAM_CBANK
	.align		4
        /*00a8*/ 	.byte	0x04, 0x0a
        /*00aa*/ 	.short	(.L_2131 - .L_2130)
	.align		4
.L_2130:
        /*00ac*/ 	.word	index@(.nv.constant0._ZN10layer_norm31ln_parallel_residual_bwd_kernelINS_13Kernel_traitsI6__halfS2_fS2_fjLj7168ELj1ELj1ELj8ELj8ENS_18Kernel_traits_baseILj7168ES2_S2_fS2_fjLj256EEEEELb0ELb1ELb1EEEvNS_9BwdParamsE)
        /*00b0*/ 	.short	0x0380
        /*00b2*/ 	.short	0x0128


	//----- nvinfo : EIATTR_SW_WAR
	.align		4
.L_2131:
        /*00b4*/ 	.byte	0x04, 0x36
        /*00b6*/ 	.short	(.L_2133 - .L_2132)
.L_2132:
        /*00b8*/ 	.word	0x00000008
.L_2133:


//--------------------- .nv.info._ZN10layer_norm31ln_parallel_residual_bwd_kernelINS_13Kernel_traitsI6__halfS2_fS2_fjLj7168ELj1ELj1ELj8ELj8ENS_18Kernel_traits_baseILj7168ES2_S2_fS2_fjLj256EEEEELb1ELb0ELb0EEEvNS_9BwdParamsE --------------------------
	.section	.nv.info._ZN10layer_norm31ln_parallel_residual_bwd_kernelINS_13Kernel_traitsI6__halfS2_fS2_fjLj7168ELj1ELj1ELj8ELj8ENS_18Kernel_traits_baseILj7168ES2_S2_fS2_fjLj256EEEEELb1ELb0ELb0EEEvNS_9BwdParamsE,"",@"SHT_CUDA_INFO"
	.sectionflags	@""
	.align	4


	//----- nvinfo : EIATTR_CUDA_API_VERSION
	.align		4
        /*0000*/ 	.byte	0x04, 0x37
        /*0002*/ 	.short	(.L_2135 - .L_2134)
.L_2134:
        /*0004*/ 	.word	0x00000082


	//----- nvinfo : EIATTR_KPARAM_INFO
	.align		4
.L_2135:
        /*0008*/ 	.byte	0x04, 0x17
        /*000a*/ 	.short	(.L_2137 - .L_2136)
.L_2136:
        /*000c*/ 	.word	0x00000000
        /*0010*/ 	.short	0x0000
        /*0012*/ 	.short	0x0000
        /*0014*/ 	.byte	0x00, 0xf0, 0xa1, 0x04


	//----- nvinfo : EIATTR_SPARSE_MMA_MASK
	.align		4
.L_2137:
        /*0018*/ 	.byte	0x03, 0x50
        /*001a*/ 	.short	0x0000


	//----- nvinfo : EIATTR_MAXREG_COUNT
	.align		4
        /*001c*/ 	.byte	0x03, 0x1b
        /*001e*/ 	.short	0x00ff


	//----- nvinfo : EIATTR_NUM_BARRIERS
	.align		4
        /*0020*/ 	.byte	0x02, 0x4c
        /*0022*/ 	.byte	0x01
	.zero		1


	//----- nvinfo : EIATTR_ANNOTATIONS
	.align		4
        /*0024*/ 	.byte	0x04, 0x55
        /*0026*/ 	.short	(.L_2139 - .L_2138)


	//   ....[0]....
.L_2138:
        /* <DEDUP_REMOVED lines=11> */


	//----- nvinfo : EIATTR_MERCURY_ISA_VERSION
	.align		4
.L_2139:
        /*00c8*/ 	.byte	0x03, 0x5f
        /*00ca*/ 	.short	0x0101


	//----- nvinfo : EIATTR_COOP_GROUP_MASK_REGIDS
	.align		4
        /*00cc*/ 	.byte	0x04, 0x29
        /*00ce*/ 	.short	(.L_2141 - .L_2140)


	//   ....[0]....
.L_2140:
        /*00d0*/ 	.word	0xffffffff


	//   ....[1]....
        /*00d4*/ 	.word	0xffffffff


	//   ....[2]....
        /*00d8*/ 	.word	0xffffffff


	//   ....[3]....
        /*00dc*/ 	.word	0xffffffff


	//   ....[4]....
        /*00e0*/ 	.word	0xffffffff


	//   ....[5]....
        /*00e4*/ 	.word	0xffffffff


	//   ....[6]....
        /*00e8*/ 	.word	0xffffffff


	//   ....[7]....
        /*00ec*/ 	.word	0xffffffff


	//   ....[8]....
        /*00f0*/ 	.word	0xffffffff


	//   ....[9]....
        /*00f4*/ 	.word	0xffffffff


	//----- nvinfo : EIATTR_COOP_GROUP_INSTR_OFFSETS
	.align		4
.L_2141:
        /*00f8*/ 	.byte	0x04, 0x28
        /*00fa*/ 	.short	(.L_2143 - .L_2142)


	//   ....[0]....
.L_2142:
        /*00fc*/ 	.word	0x00003b70


	//   ....[1]....
        /*0100*/ 	.word	0x00003b90


	//   ....[2]....
        /*0104*/ 	.word	0x00003bd0


	//   ....[3]....
        /*0108*/ 	.word	0x00003be0


	//   ....[4]....
        /*010c*/ 	.word	0x00003c20


	//   ....[5]....
        /*0110*/ 	.word	0x00003c30


	//   ....[6]....
        /*0114*/ 	.word	0x00003c60


	//   ....[7]....
        /*0118*/ 	.word	0x00003c70


	//   ....[8]....
        /*011c*/ 	.word	0x00003ca0


	//   ....[9]....
        /*0120*/ 	.word	0x00003cc0


	//----- nvinfo : EIATTR_VRC_CTA_INIT_COUNT
	.align		4
.L_2143:
        /*0124*/ 	.byte	0x02, 0x4a
	.zero		1
	.zero		1


	//----- nvinfo : EIATTR_EXIT_INSTR_OFFSETS
	.align		4
        /*0128*/ 	.byte	0x04, 0x1c
        /*012a*/ 	.short	(.L_2145 - .L_2144)


	//   ....[0]....
.L_2144:
        /*012c*/ 	.word	0x0000e3b0


	//   ....[1]....
        /*0130*/ 	.word	0x0000e480


	//----- nvinfo : EIATTR_MAX_THREADS
	.align		4
.L_2145:
        /*0134*/ 	.byte	0x04, 0x05
        /*0136*/ 	.short	(.L_2147 - .L_2146)
.L_2146:
        /*0138*/ 	.word	0x00000100
        /*013c*/ 	.word	0x00000001
        /*0140*/ 	.word	0x00000001


	//----- nvinfo : EIATTR_CRS_STACK_SIZE
	.align		4
.L_2147:
        /*0144*/ 	.byte	0x04, 0x1e
        /*0146*/ 	.short	(.L_2149 - .L_2148)
.L_2148:
        /*0148*/ 	.word	0x00000000


	//----- nvinfo : EIATTR_CBANK_PARAM_SIZE
	.align		4
.L_2149:
        /*014c*/ 	.byte	0x03, 0x19
        /*014e*/ 	.short	0x0128


	//----- nvinfo : EIATTR_PARAM_CBANK
	.align		4
        /*0150*/ 	.byte	0x04, 0x0a
        /*0152*/ 	.short	(.L_2151 - .L_2150)
	.align		4
.L_2150:
        /*0154*/ 	.word	index@(.nv.constant0._ZN10layer_norm31ln_parallel_residual_bwd_kernelINS_13Kernel_traitsI6__halfS2_fS2_fjLj7168ELj1ELj1ELj8ELj8ENS_18Kernel_traits_baseILj7168ES2_S2_fS2_fjLj256EEEEELb1ELb0ELb0EEEvNS_9BwdParamsE)
        /*0158*/ 	.short	0x0380
        /*015a*/ 	.short	0x0128


	//----- nvinfo : EIATTR_SW_WAR
	.align		4
.L_2151:
        /*015c*/ 	.byte	0x04, 0x36
        /*015e*/ 	.short	(.L_2153 - .L_2152)
.L_2152:
        /*0160*/ 	.word	0x00000008
.L_2153:


//--------------------- .nv.info._ZN10layer_norm31ln_parallel_residual_bwd_kernelINS_13Kernel_traitsI6__halfS2_fS2_fjLj7168ELj1ELj1ELj8ELj8ENS_18Kernel_traits_baseILj7168ES2_S2_fS2_fjLj256EEEEELb1ELb0ELb1EEEvNS_9BwdParamsE --------------------------
	.section	.nv.info._ZN10layer_norm31ln_parallel_residual_bwd_kernelINS_13Kernel_traitsI6__halfS2_fS2_fjLj7168ELj1ELj1ELj8ELj8ENS_18Kernel_traits_baseILj7168ES2_S2_fS2_fjLj256EEEEELb1ELb0ELb1EEEvNS_9BwdParamsE,"",@"SHT_CUDA_INFO"
	.sectionflags	@""
	.align	4


	//----- nvinfo : EIATTR_CUDA_API_VERSION
	.align		4
        /*0000*/ 	.byte	0x04, 0x37
        /*0002*/ 	.short	(.L_2155 - .L_2154)
.L_2154:
        /*0004*/ 	.word	0x00000082


	//----- nvinfo : EIATTR_KPARAM_INFO
	.align		4
.L_2155:
        /*0008*/ 	.byte	0x04, 0x17
        /*000a*/ 	.short	(.L_2157 - .L_2156)
.L_2156:
        /*000c*/ 	.word	0x00000000
        /*0010*/ 	.short	0x0000
        /*0012*/ 	.short	0x0000
        /*0014*/ 	.byte	0x00, 0xf0, 0xa1, 0x04


	//----- nvinfo : EIATTR_SPARSE_MMA_MASK
	.align		4
.L_2157:
        /*0018*/ 	.byte	0x03, 0x50
        /*001a*/ 	.short	0x0000


	//----- nvinfo : EIATTR_MAXREG_COUNT
	.align		4
        /*001c*/ 	.byte	0x03, 0x1b
        /*001e*/ 	.short	0x00ff


	//----- nvinfo : EIATTR_NUM_BARRIERS
	.align		4
        /*0020*/ 	.byte	0x02, 0x4c
        /*0022*/ 	.byte	0x01
	.zero		1


	//----- nvinfo : EIATTR_ANNOTATIONS
	.align		4
        /*0024*/ 	.byte	0x04, 0x55
        /*0026*/ 	.short	(.L_2159 - .L_2158)


	//   ....[0]....
.L_2158:
        /* <DEDUP_REMOVED lines=40> */


	//----- nvinfo : EIATTR_MERCURY_ISA_VERSION
	.align		4
.L_2159:
        /*0298*/ 	.byte	0x03, 0x5f
        /*029a*/ 	.short	0x0101


	//----- nvinfo : EIATTR_COOP_GROUP_MASK_REGIDS
	.align		4
        /*029c*/ 	.byte	0x04, 0x29
        /*029e*/ 	.short	(.L_2161 - .L_2160)


	//   ....[0]....
.L_2160:
        /*02a0*/ 	.word	0xffffffff


	//   ....[1]....
        /*02a4*/ 	.word	0xffffffff


	//   ....[2]....
        /*02a8*/ 	.word	0xffffffff


	//   ....[3]....
        /*02ac*/ 	.word	0xffffffff


	//   ....[4]....
        /*02b0*/ 	.word	0xffffffff


	//   ....[5]....
        /*02b4*/ 	.word	0xffffffff


	//   ....[6]....
        /*02b8*/ 	.word	0xffffffff


	//   ....[7]....
        /*02bc*/ 	.word	0xffffffff


	//   ....[8]....
        /*02c0*/ 	.word	0xffffffff


	//   ....[9]....
        /*02c4*/ 	.word	0xffffffff


	//----- nvinfo : EIATTR_COOP_GROUP_INSTR_OFFSETS
	.align		4
.L_2161:
        /*02c8*/ 	.byte	0x04, 0x28
        /*02ca*/ 	.short	(.L_2163 - .L_2162)


	//   ....[0]....
.L_2162:
        /*02cc*/ 	.word	0x000032e0


	//   ....[1]....
        /*02d0*/ 	.word	0x00003380


	//   ....[2]....
        /*02d4*/ 	.word	0x000033a0


	//   ....[3]....
        /*02d8*/ 	.word	0x000033c0


	//   ....[4]....
        /*02dc*/ 	.word	0x000033e0


	//   ....[5]....
        /*02e0*/ 	.word	0x00003400


	//   ....[6]....
        /*02e4*/ 	.word	0x00003420


	//   ....[7]....
        /*02e8*/ 	.word	0x00003460


	//   ....[8]....
        /*02ec*/ 	.word	0x00003470


	//   ....[9]....
        /*02f0*/ 	.word	0x000034b0


	//----- nvinfo : EIATTR_VRC_CTA_INIT_COUNT
	.align		4
.L_2163:
        /*02f4*/ 	.byte	0x02, 0x4a
	.zero		1
	.zero		1


	//----- nvinfo : EIATTR_EXIT_INSTR_OFFSETS
	.align		4
        /*02f8*/ 	.byte	0x04, 0x1c
        /*02fa*/ 	.short	(.L_2165 - .L_2164)


	//   ....[0]....
.L_2164:
        /*02fc*/ 	.word	0x0000d7f0


	//----- nvinfo : EIATTR_MAX_THREADS
	.align		4
.L_2165:
        /*0300*/ 	.byte	0x04, 0x05
        /*0302*/ 	.short	(.L_2167 - .L_2166)
.L_2166:
        /*0304*/ 	.word	0x00000100
        /*0308*/ 	.word	0x00000001
        /*030c*/ 	.word	0x00000001


	//----- nvinfo : EIATTR_CRS_STACK_SIZE
	.align		4
.L_2167:
        /*0310*/ 	.byte	0x04, 0x1e
        /*0312*/ 	.short	(.L_2169 - .L_2168)
.L_2168:
        /*0314*/ 	.word	0x00000000


	//----- nvinfo : EIATTR_CBANK_PARAM_SIZE
	.align		4
.L_2169:
        /*0318*/ 	.byte	0x03, 0x19
        /*031a*/ 	.short	0x0128


	//----- nvinfo : EIATTR_PARAM_CBANK
	.align		4
        /*031c*/ 	.byte	0x04, 0x0a
        /*031e*/ 	.short	(.L_2171 - .L_2170)
	.align		4
.L_2170:
        /*0320*/ 	.word	index@(.nv.constant0._ZN10layer_norm31ln_parallel_residual_bwd_kernelINS_13Kernel_traitsI6__halfS2_fS2_fjLj7168ELj1ELj1ELj8ELj8ENS_18Kernel_traits_baseILj7168ES2_S2_fS2_fjLj256EEEEELb1ELb0ELb1EEEvNS_9BwdParamsE)
        /*0324*/ 	.short	0x0380
        /*0326*/ 	.short	0x0128


	//----- nvinfo : EIATTR_SW_WAR
	.align		4
.L_2171:
        /*0328*/ 	.byte	0x04, 0x36
        /*032a*/ 	.short	(.L_2173 - .L_2172)
.L_2172:
        /*032c*/ 	.word	0x00000008
.L_2173:


//--------------------- .nv.info._ZN10layer_norm22ln_bwd_finalize_kernelINS_22Kernel_traits_finalizeILj7168E6__halfS2_fS2_fjLb0ELj1024ELj4ENS_18Kernel_traits_baseILj7168ES2_S2_fS2_fjLj1024EEEEELb0ELb0EEEvNS_9BwdParamsE --------------------------
	.section	.nv.info._ZN10layer_norm22ln_bwd_finalize_kernelINS_22Kernel_traits_finalizeILj7168E6__halfS2_fS2_fjLb0ELj1024ELj4ENS_18Kernel_traits_baseILj7168ES2_S2_fS2_fjLj1024EEEEELb0ELb0EEEvNS_9BwdParamsE,"",@"SHT_CUDA_INFO"
	.sectionflags	@""
	.align	4


	//----- nvinfo : EIATTR_CUDA_API_VERSION
	.align		4
        /*0000*/ 	.byte	0x04, 0x37
        /*0002*/ 	.short	(.L_2175 - .L_2174)
.L_2174:
        /*0004*/ 	.word	0x00000082


	//----- nvinfo : EIATTR_KPARAM_INFO
	.align		4
.L_2175:
        /*0008*/ 	.byte	0x04, 0x17
        /*000a*/ 	.short	(.L_2177 - .L_2176)
.L_2176:
        /*000c*/ 	.word	0x00000000
        /*0010*/ 	.short	0x0000
        /*0012*/ 	.short	0x0000
        /*0014*/ 	.byte	0x00, 0xf0, 0xa1, 0x04


	//----- nvinfo : EIATTR_SPARSE_MMA_MASK
	.align		4
.L_2177:
        /*0018*/ 	.byte	0x03, 0x50
        /*001a*/ 	.short	0x0000


	//----- nvinfo : EIATTR_MAXREG_COUNT
	.align		4
        /*001c*/ 	.byte	0x03, 0x1b
        /*001e*/ 	.short	0x0040


	//----- nvinfo : EIATTR_NUM_BARRIERS
	.align		4
        /*0020*/ 	.byte	0x02, 0x4c
        /*0022*/ 	.byte	0x01
	.zero		1


	//----- nvinfo : EIATTR_MERCURY_ISA_VERSION
	.align		4
        /*0024*/ 	.byte	0x03, 0x5f
        /*0026*/ 	.short	0x0101


	//----- nvinfo : EIATTR_COOP_GROUP_MASK_REGIDS
	.align		4
        /*0028*/ 	.byte	0x04, 0x29
        /*002a*/ 	.short	(.L_2179 - .L_2178)


	//   ....[0]....
.L_2178:
        /*002c*/ 	.word	0xffffffff


	//   ....[1]....
        /*0030*/ 	.word	0xffffffff


	//   ....[2]....
        /*0034*/ 	.word	0xffffffff


	//   ....[3]....
        /*0038*/ 	.word	0xffffffff


	//   ....[4]....
        /*003c*/ 	.word	0xffffffff


	//   ....[5]....
        /*0040*/ 	.word	0xffffffff


	//   ....[6]....
        /*0044*/ 	.word	0xffffffff


	//   ....[7]....
        /*0048*/ 	.word	0xffffffff


	//   ....[8]....
        /*004c*/ 	.word	0xffffffff


	//   ....[9]....
        /*0050*/ 	.word	0xffffffff


	//----- nvinfo : EIATTR_COOP_GROUP_INSTR_OFFSETS
	.align		4
.L_2179:
        /*0054*/ 	.byte	0x04, 0x28
        /*0056*/ 	.short	(.L_2181 - .L_2180)


	//   ....[0]....
.L_2180:
        /*0058*/ 	.word	0x00001540


	//   ....[1]....
        /*005c*/ 	.word	0x00001550


	//   ....[2]....
        /*0060*/ 	.word	0x00001580


	//   ....[3]....
        /*0064*/ 	.word	0x00001590


	//   ....[4]....
        /*0068*/ 	.word	0x000015c0


	//   ....[5]....
        /*006c*/ 	.word	0x000015d0


	//   ....[6]....
        /*0070*/ 	.word	0x00001610


	//   ....[7]....
        /*0074*/ 	.word	0x00001630


	//   ....[8]....
        /*0078*/ 	.word	0x00001680


	//   ....[9]....
        /*007c*/ 	.word	0x00001690


	//----- nvinfo : EIATTR_VRC_CTA_INIT_COUNT
	.align		4
.L_2181:
        /*0080*/ 	.byte	0x02, 0x4a
	.zero		1
	.zero		1


	//----- nvinfo : EIATTR_EXIT_INSTR_OFFSETS
	.align		4
        /*0084*/ 	.byte	0x04, 0x1c
        /*0086*/ 	.short	(.L_2183 - .L_2182)


	//   ....[0]....
.L_2182:
        /*0088*/ 	.word	0x00000060


	//   ....[1]....
        /*008c*/ 	.word	0x000016f0


	//   ....[2]....
        /*0090*/ 	.word	0x00001720


	//   ....[3]....
        /*0094*/ 	.word	0x000017e0


	//----- nvinfo : EIATTR_MAX_THREADS
	.align		4
.L_2183:
        /*0098*/ 	.byte	0x04, 0x05
        /*009a*/ 	.short	(.L_2185 - .L_2184)
.L_2184:
        /*009c*/ 	.word	0x00000400
        /*00a0*/ 	.word	0x00000001
        /*00a4*/ 	.word	0x00000001


	//----- nvinfo : EIATTR_CRS_STACK_SIZE
	.align		4
.L_2185:
        /*00a8*/ 	.byte	0x04, 0x1e
        /*00aa*/ 	.short	(.L_2187 - .L_2186)
.L_2186:
        /*00ac*/ 	.word	0x00000000


	//----- nvinfo : EIATTR_CBANK_PARAM_SIZE
	.align		4
.L_2187:
        /*00b0*/ 	.byte	0x03, 0x19
        /*00b2*/ 	.short	0x0128


	//----- nvinfo : EIATTR_PARAM_CBANK
	.align		4
        /*00b4*/ 	.byte	0x04, 0x0a
        /*00b6*/ 	.short	(.L_2189 - .L_2188)
	.align		4
.L_2188:
        /*00b8*/ 	.word	index@(.nv.constant0._ZN10layer_norm22ln_bwd_finalize_kernelINS_22Kernel_traits_finalizeILj7168E6__halfS2_fS2_fjLb0ELj1024ELj4ENS_18Kernel_traits_baseILj7168ES2_S2_fS2_fjLj1024EEEEELb0ELb0EEEvNS_9BwdParamsE)
        /*00bc*/ 	.short	0x0380
        /*00be*/ 	.short	0x0128


	//----- nvinfo : EIATTR_SW_WAR
	.align		4
.L_2189:
        /*00c0*/ 	.byte	0x04, 0x36
        /*00c2*/ 	.short	(.L_2191 - .L_2190)
.L_2190:
        /*00c4*/ 	.word	0x00000008
.L_2191:


//--------------------- .nv.info._ZN10layer_norm40ln_parallel_residual_bwd_finalize_kernelINS_22Kernel_traits_finalizeILj7168E6__halfS2_fS2_fjLb0ELj1024ELj4ENS_18Kernel_traits_baseILj7168ES2_S2_fS2_fjLj1024EEEEELb0EEEvNS_9BwdParamsE --------------------------
	.section	.nv.info._ZN10layer_norm40ln_parallel_residual_bwd_finalize_kernelINS_22Kernel_traits_finalizeILj7168E6__halfS2_fS2_fjLb0ELj1024ELj4ENS_18Kernel_traits_baseILj7168ES2_S2_fS2_fjLj1024EEEEELb0EEEvNS_9BwdParamsE,"",@"SHT_CUDA_INFO"
	.sectionflags	@""
	.align	4


	//----- nvinfo : EIATTR_CUDA_API_VERSION
	.align		4
        /*0000*/ 	.byte	0x04, 0x37
        /*0002*/ 	.short	(.L_2193 - .L_2192)
.L_2192:
        /*0004*/ 	.word	0x00000082


	//----- nvinfo : EIATTR_KPARAM_INFO
	.align		4
.L_2193:
        /*0008*/ 	.byte	0x04, 0x17
        /*000a*/ 	.short	(.L_2195 - .L_2194)
.L_2194:
        /*000c*/ 	.word	0x00000000
        /*0010*/ 	.short	0x0000
        /*0012*/ 	.short	0x0000
        /*0014*/ 	.byte	0x00, 0xf0, 0xa1, 0x04


	//----- nvinfo : EIATTR_SPARSE_MMA_MASK
	.align		4
.L_2195:
        /*0018*/ 	.byte	0x03, 0x50
        /*001a*/ 	.short	0x0000


	//----- nvinfo : EIATTR_MAXREG_COUNT
	.align		4
        /*001c*/ 	.byte	0x03, 0x1b
        /*001e*/ 	.short	0x0040


	//----- nvinfo : EIATTR_NUM_BARRIERS
	.align		4
        /*0020*/ 	.byte	0x02, 0x4c
        /*0022*/ 	.byte	0x01
	.zero		1


	//----- nvinfo : EIATTR_MERCURY_ISA_VERSION
	.align		4
        /*0024*/ 	.byte	0x03, 0x5f
        /*0026*/ 	.short	0x0101


	//----- nvinfo : EIATTR_COOP_GROUP_MASK_REGIDS
	.align		4
        /*0028*/ 	.byte	0x04, 0x29
        /*002a*/ 	.short	(.L_2197 - .L_2196)


	//   ....[0]....
.L_2196:
        /*002c*/ 	.word	0xffffffff


	//   ....[1]....
        /*0030*/ 	.word	0xffffffff


	//   ....[2]....
        /*0034*/ 	.word	0xffffffff


	//   ....[3]....
        /*0038*/ 	.word	0xffffffff


	//   ....[4]....
        /*003c*/ 	.word	0xffffffff


	//   ....[5]....
        /*0040*/ 	.word	0xffffffff


	//   ....[6]....
        /*0044*/ 	.word	0xffffffff


	//   ....[7]....
        /*0048*/ 	.word	0xffffffff


	//   ....[8]....
        /*004c*/ 	.word	0xffffffff


	//   ....[9]....
        /*0050*/ 	.word	0xffffffff


	//   ....[10]....
        /*0054*/ 	.word	0xffffffff


	//   ....[11]....
        /*0058*/ 	.word	0xffffffff


	//   ....[12]....
        /*005c*/ 	.word	0xffffffff


	//   ....[13]....
        /*0060*/ 	.word	0xffffffff


	//   ....[14]....
        /*0064*/ 	.word	0xffffffff


	//   ....[15]....
        /*0068*/ 	.word	0xffffffff


	//   ....[16]....
        /*006c*/ 	.word	0xffffffff


	//   ....[17]....
        /*0070*/ 	.word	0xffffffff


	//   ....[18]....
        /*0074*/ 	.word	0xffffffff


	//   ....[19]....
        /*0078*/ 	.word	0xffffffff


	//----- nvinfo : EIATTR_COOP_GROUP_INSTR_OFFSETS
	.align		4
.L_2197:
        /*007c*/ 	.byte	0x04, 0x28
        /*007e*/ 	.short	(.L_2199 - .L_2198)


	//   ....[0]....
.L_2198:
        /*0080*/ 	.word	0x000013a0


	//   ....[1]....
        /*0084*/ 	.word	0x000013b0


	//   ....[2]....
        /*0088*/ 	.word	0x000013c0


	//   ....[3]....
        /*008c*/ 	.word	0x000013d0


	//   ....[4]....
        /*0090*/ 	.word	0x00001400


	//   ....[5]....
        /*0094*/ 	.word	0x00001430


	//   ....[6]....
        /*0098*/ 	.word	0x00001440


	//   ....[7]....
        /*009c*/ 	.word	0x00001450


	//   ....[8]....
        /*00a0*/ 	.word	0x00001470


	//   ....[9]....
        /*00a4*/ 	.word	0x000014b0


	//   ....[10]....
        /*00a8*/ 	.word	0x000014e0


	//   ....[11]....
        /*00ac*/ 	.word	0x000014f0


	//   ....[12]....
        /*00b0*/ 	.word	0x00001510


	//   ....[13]....
        /*00b4*/ 	.word	0x00001540


	//   ....[14]....
        /*00b8*/ 	.word	0x00001560


	//   ....[15]....
        /*00bc*/ 	.word	0x00001570


	//   ....[16]....
        /*00c0*/ 	.word	0x000015b0


	//   ....[17]....
        /*00c4*/ 	.word	0x000015e0


	//   ....[18]....
        /*00c8*/ 	.word	0x00001600


	//   ....[19]....
        /*00cc*/ 	.word	0x00001610


	//----- nvinfo : EIATTR_VRC_CTA_INIT_COUNT
	.align		4
.L_2199:
        /*00d0*/ 	.byte	0x02, 0x4a
	.zero		1
	.zero		1


	//----- nvinfo : EIATTR_EXIT_INSTR_OFFSETS
	.align		4
        /*00d4*/ 	.byte	0x04, 0x1c
        /*00d6*/ 	.short	(.L_2201 - .L_2200)


	//   ....[0]....
.L_2200:
        /*00d8*/ 	.word	0x00000060


	//   ....[1]....
        /*00dc*/ 	.word	0x000016c0


	//   ....[2]....
        /*00e0*/ 	.word	0x000016f0


	//   ....[3]....
        /*00e4*/ 	.word	0x00001850


	//----- nvinfo : EIATTR_MAX_THREADS
	.align		4
.L_2201:
        /*00e8*/ 	.byte	0x04, 0x05
        /*00ea*/ 	.short	(.L_2203 - .L_2202)
.L_2202:
        /*00ec*/ 	.word	0x00000400
        /*00f0*/ 	.word	0x00000001
        /*00f4*/ 	.word	0x00000001


	//----- nvinfo : EIATTR_CRS_STACK_SIZE
	.align		4
.L_2203:
        /*00f8*/ 	.byte	0x04, 0x1e
        /*00fa*/ 	.short	(.L_2205 - .L_2204)
.L_2204:
        /*00fc*/ 	.word	0x00000000


	//----- nvinfo : EIATTR_CBANK_PARAM_SIZE
	.align		4
.L_2205:
        /*0100*/ 	.byte	0x03, 0x19
        /*0102*/ 	.short	0x0128


	//----- nvinfo : EIATTR_PARAM_CBANK
	.align		4
        /*0104*/ 	.byte	0x04, 0x0a
        /*0106*/ 	.short	(.L_2207 - .L_2206)
	.align		4
.L_2206:
        /*0108*/ 	.word	index@(.nv.constant0._ZN10layer_norm40ln_parallel_residual_bwd_finalize_kernelINS_22Kernel_traits_finalizeILj7168E6__halfS2_fS2_fjLb0ELj1024ELj4ENS_18Kernel_traits_baseILj7168ES2_S2_fS2_fjLj1024EEEEELb0EEEvNS_9BwdParamsE)
        /*010c*/ 	.short	0x0380
        /*010e*/ 	.short	0x0128


	//----- nvinfo : EIATTR_SW_WAR
	.align		4
.L_2207:
        /*0110*/ 	.byte	0x04, 0x36
        /*0112*/ 	.short	(.L_2209 - .L_2208)
.L_2208:
        /*0114*/ 	.word	0x00000008
.L_2209:


//--------------------- .nv.info._ZN10layer_norm31ln_parallel_residual_bwd_kernelINS_13Kernel_traitsI6__halfS2_fS2_fjLj7168ELj1ELj1ELj8ELj8ENS_18Kernel_traits_baseILj7168ES2_S2_fS2_fjLj256EEEEELb1ELb1ELb0EEEvNS_9BwdParamsE --------------------------
	.section	.nv.info._ZN10layer_norm31ln_parallel_residual_bwd_kernelINS_13Kernel_traitsI6__halfS2_fS2_fjLj7168ELj1ELj1ELj8ELj8ENS_18Kernel_traits_baseILj7168ES2_S2_fS2_fjLj256EEEEELb1ELb1ELb0EEEvNS_9BwdParamsE,"",@"SHT_CUDA_INFO"
	.sectionflags	@""
	.align	4


	//----- nvinfo : EIATTR_CUDA_API_VERSION
	.align		4
        /*0000*/ 	.byte	0x04, 0x37
        /*0002*/ 	.short	(.L_2211 - .L_2210)
.L_2210:
        /*0004*/ 	.word	0x00000082


	//----- nvinfo : EIATTR_KPARAM_INFO
	.align		4
.L_2211:
        /*0008*/ 	.byte	0x04, 0x17
        /*000a*/ 	.short	(.L_2213 - .L_2212)
.L_2212:
        /*000c*/ 	.word	0x00000000
        /*0010*/ 	.short	0x0000
        /*0012*/ 	.short	0x0000
        /*0014*/ 	.byte	0x00, 0xf0, 0xa1, 0x04


	//----- nvinfo : EIATTR_SPARSE_MMA_MASK
	.align		4
.L_2213:
        /*0018*/ 	.byte	0x03, 0x50
        /*001a*/ 	.short	0x0000


	//----- nvinfo : EIATTR_MAXREG_COUNT
	.align		4
        /*001c*/ 	.byte	0x03, 0x1b
        /*001e*/ 	.short	0x00ff


	//----- nvinfo : EIATTR_NUM_BARRIERS
	.align		4
        /*0020*/ 	.byte	0x02, 0x4c
        /*0022*/ 	.byte	0x01
	.zero		1


	//----- nvinfo : EIATTR_MERCURY_ISA_VERSION
	.align		4
        /*0024*/ 	.byte	0x03, 0x5f
        /*0026*/ 	.short	0x0101


	//----- nvinfo : EIATTR_COOP_GROUP_MASK_REGIDS
	.align		4
        /*0028*/ 	.byte	0x04, 0x29
        /*002a*/ 	.short	(.L_2215 - .L_2214)


	//   ....[0]....
.L_2214:
        /*002c*/ 	.word	0xffffffff


	//   ....[1]....
        /*0030*/ 	.word	0xffffffff


	//   ....[2]....
        /*0034*/ 	.word	0xffffffff


	//   ....[3]....
        /*0038*/ 	.word	0xffffffff


	//   ....[4]....
        /*003c*/ 	.word	0xffffffff


	//   ....[5]....
        /*0040*/ 	.word	0xffffffff


	//   ....[6]....
        /*0044*/ 	.word	0xffffffff


	//   ....[7]....
        /*0048*/ 	.word	0xffffffff


	//   ....[8]....
        /*004c*/ 	.word	0xffffffff


	//   ....[9]....
        /*0050*/ 	.word	0xffffffff


	//----- nvinfo : EIATTR_COOP_GROUP_INSTR_OFFSETS
	.align		4
.L_2215:
        /*0054*/ 	.byte	0x04, 0x28
        /*0056*/ 	.short	(.L_2217 - .L_2216)


	//   ....[0]....
.L_2216:
        /*0058*/ 	.word	0x000026f0


	//   ....[1]....
        /*005c*/ 	.word	0x00002710


	//   ....[2]....
        /*0060*/ 	.word	0x00002750


	//   ....[3]....
        /*0064*/ 	.word	0x00002760


	//   ....[4]....
        /*0068*/ 	.word	0x000027a0


	//   ....[5]....
        /*006c*/ 	.word	0x000027b0


	//   ....[6]....
        /*0070*/ 	.word	0x000027e0


	//   ....[7]....
        /*0074*/ 	.word	0x000027f0


	//   ....[8]....
        /*0078*/ 	.word	0x00002820


	//   ....[9]....
        /*007c*/ 	.word	0x00002830


	//----- nvinfo : EIATTR_VRC_CTA_INIT_COUNT
	.align		4
.L_2217:
        /*0080*/ 	.byte	0x02, 0x4a
	.zero		1
	.zero		1


	//----- nvinfo : EIATTR_EXIT_INSTR_OFFSETS
	.align		4
        /*0084*/ 	.byte	0x04, 0x1c
        /*0086*/ 	.short	(.L_2219 - .L_2218)


	//   ....[0]....
.L_2218:
        /*0088*/ 	.word	0x0000c890


	//   ....[1]....
        /*008c*/ 	.word	0x0000c910


	//----- nvinfo : EIATTR_MAX_THREADS
	.align		4
.L_2219:
        /*0090*/ 	.byte	0x04, 0x05
        /*0092*/ 	.short	(.L_2221 - .L_2220)
.L_2220:
        /*0094*/ 	.word	0x00000100
        /*0098*/ 	.word	0x00000001
        /*009c*/ 	.word	0x00000001


	//----- nvinfo : EIATTR_CRS_STACK_SIZE
	.align		4
.L_2221:
        /*00a0*/ 	.byte	0x04, 0x1e
        /*00a2*/ 	.short	(.L_2223 - .L_2222)
.L_2222:
        /*00a4*/ 	.word	0x00000000


	//----- nvinfo : EIATTR_CBANK_PARAM_SIZE
	.align		4
.L_2223:
        /*00a8*/ 	.byte	0x03, 0x19
        /*00aa*/ 	.short	0x0128


	//----- nvinfo : EIATTR_PARAM_CBANK
	.align		4
        /*00ac*/ 	.byte	0x04, 0x0a
        /*00ae*/ 	.short	(.L_2225 - .L_2224)
	.align		4
.L_2224:
        /*00b0*/ 	.word	index@(.nv.constant0._ZN10layer_norm31ln_parallel_residual_bwd_kernelINS_13Kernel_traitsI6__halfS2_fS2_fjLj7168ELj1ELj1ELj8ELj8ENS_18Kernel_traits_baseILj7168ES2_S2_fS2_fjLj256EEEEELb1ELb1ELb0EEEvNS_9BwdParamsE)
        /*00b4*/ 	.short	0x0380
        /*00b6*/ 	.short	0x0128


	//----- nvinfo : EIATTR_SW_WAR
	.align		4
.L_2225:
        /*00b8*/ 	.byte	0x04, 0x36
        /*00ba*/ 	.short	(.L_2227 - .L_2226)
.L_2226:
        /*00bc*/ 	.word	0x00000008
.L_2227:


//--------------------- .nv.info._ZN10layer_norm22ln_bwd_finalize_kernelINS_22Kernel_traits_finalizeILj7168E6__halfS2_fS2_fjLb0ELj1024ELj4ENS_18Kernel_traits_baseILj7168ES2_S2_fS2_fjLj1024EEEEELb0ELb1EEEvNS_9BwdParamsE --------------------------
	.section	.nv.info._ZN10layer_norm22ln_bwd_finalize_kernelINS_22Kernel_traits_finalizeILj7168E6__halfS2_fS2_fjLb0ELj1024ELj4ENS_18Kernel_traits_baseILj7168ES2_S2_fS2_fjLj1024EEEEELb0ELb1EEEvNS_9BwdParamsE,"",@"SHT_CUDA_INFO"
	.sectionflags	@""
	.align	4


	//----- nvinfo : EIATTR_CUDA_API_VERSION
	.align		4
        /*0000*/ 	.byte	0x04, 0x37
        /*0002*/ 	.short	(.L_2229 - .L_2228)
.L_2228:
        /*0004*/ 	.word	0x00000082


	//----- nvinfo : EIATTR_KPARAM_INFO
	.align		4
.L_2229:
        /*0008*/ 	.byte	0x04, 0x17
        /*000a*/ 	.short	(.L_2231 - .L_2230)
.L_2230:
        /*000c*/ 	.word	0x00000000
        /*0010*/ 	.short	0x0000
        /*0012*/ 	.short	0x0000
        /*0014*/ 	.byte	0x00, 0xf0, 0xa1, 0x04


	//----- nvinfo : EIATTR_SPARSE_MMA_MASK
	.align		4
.L_2231:
        /*0018*/ 	.byte	0x03, 0x50
        /*001a*/ 	.short	0x0000


	//----- nvinfo : EIATTR_MAXREG_COUNT
	.align		4
        /*001c*/ 	.byte	0x03, 0x1b
        /*001e*/ 	.short	0x0040


	//----- nvinfo : EIATTR_NUM_BARRIERS
	.align		4
        /*0020*/ 	.byte	0x02, 0x4c
        /*0022*/ 	.byte	0x01
	.zero		1


	//----- nvinfo : EIATTR_MERCURY_ISA_VERSION
	.align		4
        /*0024*/ 	.byte	0x03, 0x5f
        /*0026*/ 	.short	0x0101


	//----- nvinfo : EIATTR_COOP_GROUP_MASK_REGIDS
	.align		4
        /*0028*/ 	.byte	0x04, 0x29
        /*002a*/ 	.short	(.L_2233 - .L_2232)


	//   ....[0]....
.L_2232:
        /*002c*/ 	.word	0xffffffff


	//   ....[1]....
        /*0030*/ 	.word	0xffffffff


	//   ....[2]....
        /*0034*/ 	.word	0xffffffff


	//   ....[3]....
        /*0038*/ 	.word	0xffffffff


	//   ....[4]....
        /*003c*/ 	.word	0xffffffff


	//   ....[5]....
        /*0040*/ 	.word	0xffffffff


	//   ....[6]....
        /*0044*/ 	.word	0xffffffff


	//   ....[7]....
        /*0048*/ 	.word	0xffffffff


	//   ....[8]....
        /*004c*/ 	.word	0xffffffff


	//   ....[9]....
        /*0050*/ 	.word	0xffffffff


	//----- nvinfo : EIATTR_COOP_GROUP_INSTR_OFFSETS
	.align		4
.L_2233:
        /*0054*/ 	.byte	0x04, 0x28
        /*0056*/ 	.short	(.L_2235 - .L_2234)


	//   ....[0]....
.L_2234:
        /*0058*/ 	.word	0x00001560


	//   ....[1]....
        /*005c*/ 	.word	0x00001570


	//   ....[2]....
        /*0060*/ 	.word	0x000015a0


	//   ....[3]....
        /*0064*/ 	.word	0x000015b0


	//   ....[4]....
        /*0068*/ 	.word	0x000015e0


	//   ....[5]....
        /*006c*/ 	.word	0x000015f0


	//   ....[6]....
        /*0070*/ 	.word	0x00001620


	//   ....[7]....
        /*0074*/ 	.word	0x00001640


	//   ....[8]....
        /*0078*/ 	.word	0x00001670


	//   ....[9]....
        /*007c*/ 	.word	0x00001680


	//----- nvinfo : EIATTR_VRC_CTA_INIT_COUNT
	.align		4
.L_2235:
        /*0080*/ 	.byte	0x02, 0x4a
	.zero		1
	.zero		1


	//----- nvinfo : EIATTR_EXIT_INSTR_OFFSETS
	.align		4
        /*0084*/ 	.byte	0x04, 0x1c
        /*0086*/ 	.short	(.L_2237 - .L_2236)


	//   ....[0]....
.L_2236:
        /*0088*/ 	.word	0x00000060


	//   ....[1]....
        /*008c*/ 	.word	0x000016e0


	//   ....[2]....
        /*0090*/ 	.word	0x000017d0


	//----- nvinfo : EIATTR_MAX_THREADS
	.align		4
.L_2237:
        /*0094*/ 	.byte	0x04, 0x05
        /*0096*/ 	.short	(.L_2239 - .L_2238)
.L_2238:
        /*0098*/ 	.word	0x00000400
        /*009c*/ 	.word	0x00000001
        /*00a0*/ 	.word	0x00000001


	//----- nvinfo : EIATTR_CRS_STACK_SIZE
	.align		4
.L_2239:
        /*00a4*/ 	.byte	0x04, 0x1e
        /*00a6*/ 	.short	(.L_2241 - .L_2240)
.L_2240:
        /*00a8*/ 	.word	0x00000000


	//----- nvinfo : EIATTR_CBANK_PARAM_SIZE
	.align		4
.L_2241:
        /*00ac*/ 	.byte	0x03, 0x19
        /*00ae*/ 	.short	0x0128


	//----- nvinfo : EIATTR_PARAM_CBANK
	.align		4
        /*00b0*/ 	.byte	0x04, 0x0a
        /*00b2*/ 	.short	(.L_2243 - .L_2242)
	.align		4
.L_2242:
        /*00b4*/ 	.word	index@(.nv.constant0._ZN10layer_norm22ln_bwd_finalize_kernelINS_22Kernel_traits_finalizeILj7168E6__halfS2_fS2_fjLb0ELj1024ELj4ENS_18Kernel_traits_baseILj7168ES2_S2_fS2_fjLj1024EEEEELb0ELb1EEEvNS_9BwdParamsE)
        /*00b8*/ 	.short	0x0380
        /*00ba*/ 	.short	0x0128


	//----- nvinfo : EIATTR_SW_WAR
	.align		4
.L_2243:
        /*00bc*/ 	.byte	0x04, 0x36
        /*00be*/ 	.short	(.L_2245 - .L_2244)
.L_2244:
        /*00c0*/ 	.word	0x00000008
.L_2245:


//--------------------- .nv.info._ZN10layer_norm40ln_parallel_residual_bwd_finalize_kernelINS_22Kernel_traits_finalizeILj7168E6__halfS2_fS2_fjLb0ELj1024ELj4ENS_18Kernel_traits_baseILj7168ES2_S2_fS2_fjLj1024EEEEELb1EEEvNS_9BwdParamsE --------------------------
	.section	.nv.info._ZN10layer_norm40ln_parallel_residual_bwd_finalize_kernelINS_22Kernel_traits_finalizeILj7168E6__halfS2_fS2_fjLb0ELj1024ELj4ENS_18Kernel_traits_baseILj7168ES2_S2_fS2_fjLj1024EEEEELb1EEEvNS_9BwdParamsE,"",@"SHT_CUDA_INFO"
	.sectionflags	@""
	.align	4


	//----- nvinfo : EIATTR_CUDA_API_VERSION
	.align		4
        /*0000*/ 	.byte	0x04, 0x37
        /*0002*/ 	.short	(.L_2247 - .L_2246)
.L_2246:
        /*0004*/ 	.word	0x00000082


	//----- nvinfo : EIATTR_KPARAM_INFO
	.align		4
.L_2247:
        /*0008*/ 	.byte	0x04, 0x17
        /*000a*/ 	.short	(.L_2249 - .L_2248)
.L_2248:
        /*000c*/ 	.word	0x00000000
        /*0010*/ 	.short	0x0000
        /*0012*/ 	.short	0x0000
        /*0014*/ 	.byte	0x00, 0xf0, 0xa1, 0x04


	//----- nvinfo : EIATTR_SPARSE_MMA_MASK
	.align		4
.L_2249:
        /*0018*/ 	.byte	0x03, 0x50
        /*001a*/ 	.short	0x0000


	//----- nvinfo : EIATTR_MAXREG_COUNT
	.align		4
        /*001c*/ 	.byte	0x03, 0x1b
        /*001e*/ 	.short	0x0040


	//----- nvinfo : EIATTR_NUM_BARRIERS
	.align		4
        /*0020*/ 	.byte	0x02, 0x4c
        /*0022*/ 	.byte	0x01
	.zero		1


	//----- nvinfo : EIATTR_MERCURY_ISA_VERSION
	.align		4
        /*0024*/ 	.byte	0x03, 0x5f
        /*0026*/ 	.short	0x0101


	//----- nvinfo : EIATTR_COOP_GROUP_MASK_REGIDS
	.align		4
        /*0028*/ 	.byte	0x04, 0x29
        /*002a*/ 	.short	(.L_2251 - .L_2250)


	//   ....[0]....
.L_2250:
        /*002c*/ 	.word	0xffffffff


	//   ....[1]....
        /*0030*/ 	.word	0xffffffff


	//   ....[2]....
        /*0034*/ 	.word	0xffffffff


	//   ....[3]....
        /*0038*/ 	.word	0xffffffff


	//   ....[4]....
        /*003c*/ 	.word	0xffffffff


	//   ....[5]....
        /*0040*/ 	.word	0xffffffff


	//   ....[6]....
        /*0044*/ 	.word	0xffffffff


	//   ....[7]....
        /*0048*/ 	.word	0xffffffff


	//   ....[8]....
        /*004c*/ 	.word	0xffffffff


	//   ....[9]....
        /*0050*/ 	.word	0xffffffff


	//   ....[10]....
        /*0054*/ 	.word	0xffffffff


	//   ....[11]....
        /*0058*/ 	.word	0xffffffff


	//   ....[12]....
        /*005c*/ 	.word	0xffffffff


	//   ....[13]....
        /*0060*/ 	.word	0xffffffff


	//   ....[14]....
        /*0064*/ 	.word	0xffffffff


	//   ....[15]....
        /*0068*/ 	.word	0xffffffff


	//   ....[16]....
        /*006c*/ 	.word	0xffffffff


	//   ....[17]....
        /*0070*/ 	.word	0xffffffff


	//   ....[18]....
        /*0074*/ 	.word	0xffffffff


	//   ....[19]....
        /*0078*/ 	.word	0xffffffff


	//----- nvinfo : EIATTR_COOP_GROUP_INSTR_OFFSETS
	.align		4
.L_2251:
        /*007c*/ 	.byte	0x04, 0x28
        /*007e*/ 	.short	(.L_2253 - .L_2252)


	//   ....[0]....
.L_2252:
        /*0080*/ 	.word	0x000013e0


	//   ....[1]....
        /*0084*/ 	.word	0x000013f0


	//   ....[2]....
        /*0088*/ 	.word	0x00001400


	//   ....[3]....
        /*008c*/ 	.word	0x00001410


	//   ....[4]....
        /*0090*/ 	.word	0x00001450


	//   ....[5]....
        /*0094*/ 	.word	0x00001470


	//   ....[6]....
        /*0098*/ 	.word	0x00001480


	//   ....[7]....
        /*009c*/ 	.word	0x00001490


	//   ....[8]....
        /*00a0*/ 	.word	0x000014d0


	//   ....[9]....
        /*00a4*/ 	.word	0x000014f0


	//   ....[10]....
        /*00a8*/ 	.word	0x00001500


	//   ....[11]....
        /*00ac*/ 	.word	0x00001510


	//   ....[12]....
        /*00b0*/ 	.word	0x00001540


	//   ....[13]....
        /*00b4*/ 	.word	0x00001560


	//   ....[14]....
        /*00b8*/ 	.word	0x00001580


	//   ....[15]....
        /*00bc*/ 	.word	0x00001590


	//   ....[16]....
        /*00c0*/ 	.word	0x000015c0


	//   ....[17]....
        /*00c4*/ 	.word	0x000015e0


	//   ....[18]....
        /*00c8*/ 	.word	0x00001600


	//   ....[19]....
        /*00cc*/ 	.word	0x00001610


	//----- nvinfo : EIATTR_VRC_CTA_INIT_COUNT
	.align		4
.L_2253:
        /*00d0*/ 	.byte	0x02, 0x4a
	.zero		1
	.zero		1


	//----- nvinfo : EIATTR_EXIT_INSTR_OFFSETS
	.align		4
        /*00d4*/ 	.byte	0x04, 0x1c
        /*00d6*/ 	.short	(.L_2255 - .L_2254)


	//   ....[0]....
.L_2254:
        /*00d8*/ 	.word	0x00000060


	//   ....[1]....
        /*00dc*/ 	.word	0x000016b0


	//   ....[2]....
        /*00e0*/ 	.word	0x00001840


	//----- nvinfo : EIATTR_MAX_THREADS
	.align		4
.L_2255:
        /*00e4*/ 	.byte	0x04, 0x05
        /*00e6*/ 	.short	(.L_2257 - .L_2256)
.L_2256:
        /*00e8*/ 	.word	0x00000400
        /*00ec*/ 	.word	0x00000001
        /*00f0*/ 	.word	0x00000001


	//----- nvinfo : EIATTR_CRS_STACK_SIZE
	.align		4
.L_2257:
        /*00f4*/ 	.byte	0x04, 0x1e
        /*00f6*/ 	.short	(.L_2259 - .L_2258)
.L_2258:
        /*00f8*/ 	.word	0x00000000


	//----- nvinfo : EIATTR_CBANK_PARAM_SIZE
	.align		4
.L_2259:
        /*00fc*/ 	.byte	0x03, 0x19
        /*00fe*/ 	.short	0x0128


	//----- nvinfo : EIATTR_PARAM_CBANK
	.align		4
        /*0100*/ 	.byte	0x04, 0x0a
        /*0102*/ 	.short	(.L_2261 - .L_2260)
	.align		4
.L_2260:
        /*0104*/ 	.word	index@(.nv.constant0._ZN10layer_norm40ln_parallel_residual_bwd_finalize_kernelINS_22Kernel_traits_finalizeILj7168E6__halfS2_fS2_fjLb0ELj1024ELj4ENS_18Kernel_traits_baseILj7168ES2_S2_fS2_fjLj1024EEEEELb1EEEvNS_9BwdParamsE)
        /*0108*/ 	.short	0x0380
        /*010a*/ 	.short	0x0128


	//----- nvinfo : EIATTR_SW_WAR
	.align		4
.L_2261:
        /*010c*/ 	.byte	0x04, 0x36
        /*010e*/ 	.short	(.L_2263 - .L_2262)
.L_2262:
        /*0110*/ 	.word	0x00000008
.L_2263:


//--------------------- .nv.info._ZN10layer_norm31ln_parallel_residual_bwd_kernelINS_13Kernel_traitsI6__halfS2_fS2_fjLj7168ELj1ELj1ELj8ELj8ENS_18Kernel_traits_baseILj7168ES2_S2_fS2_fjLj256EEEEELb1ELb1ELb1EEEvNS_9BwdParamsE --------------------------
	.section	.nv.info._ZN10layer_norm31ln_parallel_residual_bwd_kernelINS_13Kernel_traitsI6__halfS2_fS2_fjLj7168ELj1ELj1ELj8ELj8ENS_18Kernel_traits_baseILj7168ES2_S2_fS2_fjLj256EEEEELb1ELb1ELb1EEEvNS_9BwdParamsE,"",@"SHT_CUDA_INFO"
	.sectionflags	@""
	.align	4


	//----- nvinfo : EIATTR_CUDA_API_VERSION
	.align		4
        /*0000*/ 	.byte	0x04, 0x37
        /*0002*/ 	.short	(.L_2265 - .L_2264)
.L_2264:
        /*0004*/ 	.word	0x00000082


	//----- nvinfo : EIATTR_KPARAM_INFO
	.align		4
.L_2265:
        /*0008*/ 	.byte	0x04, 0x17
        /*000a*/ 	.short	(.L_2267 - .L_2266)
.L_2266:
        /*000c*/ 	.word	0x00000000
        /*0010*/ 	.short	0x0000
        /*0012*/ 	.short	0x0000
        /*0014*/ 	.byte	0x00, 0xf0, 0xa1, 0x04


	//----- nvinfo : EIATTR_SPARSE_MMA_MASK
	.align		4
.L_2267:
        /*0018*/ 	.byte	0x03, 0x50
        /*001a*/ 	.short	0x0000


	//----- nvinfo : EIATTR_MAXREG_COUNT
	.align		4
        /*001c*/ 	.byte	0x03, 0x1b
        /*001e*/ 	.short	0x00ff


	//----- nvinfo : EIATTR_NUM_BARRIERS
	.align		4
        /*0020*/ 	.byte	0x02, 0x4c
        /*0022*/ 	.byte	0x01
	.zero		1


	//----- nvinfo : EIATTR_MERCURY_ISA_VERSION
	.align		4
        /*0024*/ 	.byte	0x03, 0x5f
        /*0026*/ 	.short	0x0101


	//----- nvinfo : EIATTR_COOP_GROUP_MASK_REGIDS
	.align		4
        /*0028*/ 	.byte	0x04, 0x29
        /*002a*/ 	.short	(.L_2269 - .L_2268)


	//   ....[0]....
.L_2268:
        /*002c*/ 	.word	0xffffffff


	//   ....[1]....
        /*0030*/ 	.word	0xffffffff


	//   ....[2]....
        /*0034*/ 	.word	0xffffffff


	//   ....[3]....
        /*0038*/ 	.word	0xffffffff


	//   ....[4]....
        /*003c*/ 	.word	0xffffffff


	//   ....[5]....
        /*0040*/ 	.word	0xffffffff


	//   ....[6]....
        /*0044*/ 	.word	0xffffffff


	//   ....[7]....
        /*0048*/ 	.word	0xffffffff


	//   ....[8]....
        /*004c*/ 	.word	0xffffffff


	//   ....[9]....
        /*0050*/ 	.word	0xffffffff


	//----- nvinfo : EIATTR_COOP_GROUP_INSTR_OFFSETS
	.align		4
.L_2269:
        /*0054*/ 	.byte	0x04, 0x28
        /*0056*/ 	.short	(.L_2271 - .L_2270)


	//   ....[0]....
.L_2270:
        /*0058*/ 	.word	0x00001ac0


	//   ....[1]....
        /*005c*/ 	.word	0x00001ad0


	//   ....[2]....
        /*0060*/ 	.word	0x00001b00


	//   ....[3]....
        /*0064*/ 	.word	0x00001b10


	//   ....[4]....
        /*0068*/ 	.word	0x00001b40


	//   ....[5]....
        /*006c*/ 	.word	0x00001b50


	//   ....[6]....
        /*0070*/ 	.word	0x00001b90


	//   ....[7]....
        /*0074*/ 	.word	0x00001ba0


	//   ....[8]....
        /*0078*/ 	.word	0x00001bd0


	//   ....[9]....
        /*007c*/ 	.word	0x00001be0


	//----- nvinfo : EIATTR_VRC_CTA_INIT_COUNT
	.align		4
.L_2271:
        /*0080*/ 	.byte	0x02, 0x4a
	.zero		1
	.zero		1


	//----- nvinfo : EIATTR_EXIT_INSTR_OFFSETS
	.align		4
        /*0084*/ 	.byte	0x04, 0x1c
        /*0086*/ 	.short	(.L_2273 - .L_2272)


	//   ....[0]....
.L_2272:
        /*0088*/ 	.word	0x0000b5c0


	//----- nvinfo : EIATTR_MAX_THREADS
	.align		4
.L_2273:
        /*008c*/ 	.byte	0x04, 0x05
        /*008e*/ 	.short	(.L_2275 - .L_2274)
.L_2274:
        /*0090*/ 	.word	0x00000100
        /*0094*/ 	.word	0x00000001
        /*0098*/ 	.word	0x00000001


	//----- nvinfo : EIATTR_CRS_STACK_SIZE
	.align		4
.L_2275:
        /*009c*/ 	.byte	0x04, 0x1e
        /*009e*/ 	.short	(.L_2277 - .L_2276)
.L_2276:
        /*00a0*/ 	.word	0x00000000


	//----- nvinfo : EIATTR_CBANK_PARAM_SIZE
	.align		4
.L_2277:
        /*00a4*/ 	.byte	0x03, 0x19
        /*00a6*/ 	.short	0x0128


	//----- nvinfo : EIATTR_PARAM_CBANK
	.align		4
        /*00a8*/ 	.byte	0x04, 0x0a
        /*00aa*/ 	.short	(.L_2279 - .L_2278)
	.align		4
.L_2278:
        /*00ac*/ 	.word	index@(.nv.constant0._ZN10layer_norm31ln_parallel_residual_bwd_kernelINS_13Kernel_traitsI6__halfS2_fS2_fjLj7168ELj1ELj1ELj8ELj8ENS_18Kernel_traits_baseILj7168ES2_S2_fS2_fjLj256EEEEELb1ELb1ELb1EEEvNS_9BwdParamsE)
        /*00b0*/ 	.short	0x0380
        /*00b2*/ 	.short	0x0128


	//----- nvinfo : EIATTR_SW_WAR
	.align		4
.L_2279:
        /*00b4*/ 	.byte	0x04, 0x36
        /*00b6*/ 	.short	(.L_2281 - .L_2280)
.L_2280:
        /*00b8*/ 	.word	0x00000008
.L_2281:


//--------------------- .nv.info._ZN10layer_norm31ln_parallel_residual_bwd_kernelINS_13Kernel_traitsIf6__halffS2_fjLj7168ELj1ELj1ELj8ELj8ENS_18Kernel_traits_baseILj7168EfS2_fS2_fjLj256EEEEELb0ELb0ELb0EEEvNS_9BwdParamsE --------------------------
	.section	.nv.info._ZN10layer_norm31ln_parallel_residual_bwd_kernelINS_13Kernel_traitsIf6__halffS2_fjLj7168ELj1ELj1ELj8ELj8ENS_18Kernel_traits_baseILj7168EfS2_fS2_fjLj256EEEEELb0ELb0ELb0EEEvNS_9BwdParamsE,"",@"SHT_CUDA_INFO"
	.sectionflags	@""
	.align	4


	//----- nvinfo : EIATTR_CUDA_API_VERSION
	.align		4
        /*0000*/ 	.byte	0x04, 0x37
        /*0002*/ 	.short	(.L_2283 - .L_2282)
.L_2282:
        /*0004*/ 	.word	0x00000082


	//----- nvinfo : EIATTR_KPARAM_INFO
	.align		4
.L_2283:
        /*0008*/ 	.byte	0x04, 0x17
        /*000a*/ 	.short	(.L_2285 - .L_2284)
.L_2284:
        /*000c*/ 	.word	0x00000000
        /*0010*/ 	.short	0x0000
        /*0012*/ 	.short	0x0000
        /*0014*/ 	.byte	0x00, 0xf0, 0xa1, 0x04


	//----- nvinfo : EIATTR_SPARSE_MMA_MASK
	.align		4
.L_2285:
        /*0018*/ 	.byte	0x03, 0x50
        /*001a*/ 	.short	0x0000


	//----- nvinfo : EIATTR_MAXREG_COUNT
	.align		4
        /*001c*/ 	.byte	0x03, 0x1b
        /*001e*/ 	.short	0x00ff


	//----- nvinfo : EIATTR_NUM_BARRIERS
	.align		4
        /*0020*/ 	.byte	0x02, 0x4c
        /*0022*/ 	.byte	0x01
	.zero		1


	//----- nvinfo : EIATTR_ANNOTATIONS
	.align		4
        /*0024*/ 	.byte	0x04, 0x55
        /*0026*/ 	.short	(.L_2287 - .L_2286)


	//   ....[0]....
.L_2286:
        /* <DEDUP_REMOVED lines=21> */


	//----- nvinfo : EIATTR_MERCURY_ISA_VERSION
	.align		4
.L_2287:
        /*0168*/ 	.byte	0x03, 0x5f
        /*016a*/ 	.short	0x0101


	//----- nvinfo : EIATTR_COOP_GROUP_MASK_REGIDS
	.align		4
        /*016c*/ 	.byte	0x04, 0x29
        /*016e*/ 	.short	(.L_2289 - .L_2288)


	//   ....[0]....
.L_2288:
        /*0170*/ 	.word	0xffffffff


	//   ....[1]....
        /*0174*/ 	.word	0xffffffff


	//   ....[2]....
        /*0178*/ 	.word	0xffffffff


	//   ....[3]....
        /*017c*/ 	.word	0xffffffff


	//   ....[4]....
        /*0180*/ 	.word	0xffffffff


	//   ....[5]....
        /*0184*/ 	.word	0xffffffff


	//   ....[6]....
        /*0188*/ 	.word	0xffffffff


	//   ....[7]....
        /*018c*/ 	.word	0xffffffff


	//   ....[8]....
        /*0190*/ 	.word	0xffffffff


	//   ....[9]....
        /*0194*/ 	.word	0xffffffff


	//----- nvinfo : EIATTR_COOP_GROUP_INSTR_OFFSETS
	.align		4
.L_2289:
        /*0198*/ 	.byte	0x04, 0x28
        /*019a*/ 	.short	(.L_2291 - .L_2290)


	//   ....[0]....
.L_2290:
        /*019c*/ 	.word	0x000030c0


	//   ....[1]....
        /*01a0*/ 	.word	0x000030e0


	//   ....[2]....
        /*01a4*/ 	.word	0x00003120


	//   ....[3]....
        /*01a8*/ 	.word	0x00003130


	//   ....[4]....
        /*01ac*/ 	.word	0x00003170


	//   ....[5]....
        /*01b0*/ 	.word	0x00003180


	//   ....[6]....
        /*01b4*/ 	.word	0x000031b0


	//   ....[7]....
        /*01b8*/ 	.word	0x000031c0


	//   ....[8]....
        /*01bc*/ 	.word	0x000031f0


	//   ....[9]....
        /*01c0*/ 	.word	0x00003210


	//----- nvinfo : EIATTR_VRC_CTA_INIT_COUNT
	.align		4
.L_2291:
        /*01c4*/ 	.byte	0x02, 0x4a
	.zero		1
	.zero		1


	//----- nvinfo : EIATTR_EXIT_INSTR_OFFSETS
	.align		4
        /*01c8*/ 	.byte	0x04, 0x1c
        /*01ca*/ 	.short	(.L_2293 - .L_2292)


	//   ....[0]....
.L_2292:
        /*01cc*/ 	.word	0x0000a500


	//   ....[1]....
        /*01d0*/ 	.word	0x0000a5d0


	//----- nvinfo : EIATTR_MAX_THREADS
	.align		4
.L_2293:
        /*01d4*/ 	.byte	0x04, 0x05
        /*01d6*/ 	.short	(.L_2295 - .L_2294)
.L_2294:
        /*01d8*/ 	.word	0x00000100
        /*01dc*/ 	.word	0x00000001
        /*01e0*/ 	.word	0x00000001


	//----- nvinfo : EIATTR_CRS_STACK_SIZE
	.align		4
.L_2295:
        /*01e4*/ 	.byte	0x04, 0x1e
        /*01e6*/ 	.short	(.L_2297 - .L_2296)
.L_2296:
        /*01e8*/ 	.word	0x00000000


	//----- nvinfo : EIATTR_CBANK_PARAM_SIZE
	.align		4
.L_2297:
        /*01ec*/ 	.byte	0x03, 0x19
        /*01ee*/ 	.short	0x0128


	//----- nvinfo : EIATTR_PARAM_CBANK
	.align		4
        /*01f0*/ 	.byte	0x04, 0x0a
        /*01f2*/ 	.short	(.L_2299 - .L_2298)
	.align		4
.L_2298:
        /*01f4*/ 	.word	index@(.nv.constant0._ZN10layer_norm31ln_parallel_residual_bwd_kernelINS_13Kernel_traitsIf6__halffS2_fjLj7168ELj1ELj1ELj8ELj8ENS_18Kernel_traits_baseILj7168EfS2_fS2_fjLj256EEEEELb0ELb0ELb0EEEvNS_9BwdParamsE)
        /*01f8*/ 	.short	0x0380
        /*01fa*/ 	.short	0x0128


	//----- nvinfo : EIATTR_SW_WAR
	.align		4
.L_2299:
        /*01fc*/ 	.byte	0x04, 0x36
        /*01fe*/ 	.short	(.L_2301 - .L_2300)
.L_2300:
        /*0200*/ 	.word	0x00000008
.L_2301:


//--------------------- .nv.info._ZN10layer_norm31ln_parallel_residual_bwd_kernelINS_13Kernel_traitsIf6__halffS2_fjLj7168ELj1ELj1ELj8ELj8ENS_18Kernel_traits_baseILj7168EfS2_fS2_fjLj256EEEEELb0ELb0ELb1EEEvNS_9BwdParamsE --------------------------
	.section	.nv.info._ZN10layer_norm31ln_parallel_residual_bwd_kernelINS_13Kernel_traitsIf6__halffS2_fjLj7168ELj1ELj1ELj8ELj8ENS_18Kernel_traits_baseILj7168EfS2_fS2_fjLj256EEEEELb0ELb0ELb1EEEvNS_9BwdParamsE,"",@"SHT_CUDA_INFO"
	.sectionflags	@""
	.align	4


	//----- nvinfo : EIATTR_CUDA_API_VERSION
	.align		4
        /*0000*/ 	.byte	0x04, 0x37
        /*0002*/ 	.short	(.L_2303 - .L_2302)
.L_2302:
        /*0004*/ 	.word	0x00000082


	//----- nvinfo : EIATTR_KPARAM_INFO
	.align		4
.L_2303:
        /*0008*/ 	.byte	0x04, 0x17
        /*000a*/ 	.short	(.L_2305 - .L_2304)
.L_2304:
        /*000c*/ 	.word	0x00000000
        /*0010*/ 	.short	0x0000
        /*0012*/ 	.short	0x0000
        /*0014*/ 	.byte	0x00, 0xf0, 0xa1, 0x04


	//----- nvinfo : EIATTR_SPARSE_MMA_MASK
	.align		4
.L_2305:
        /*0018*/ 	.byte	0x03, 0x50
        /*001a*/ 	.short	0x0000


	//----- nvinfo : EIATTR_MAXREG_COUNT
	.align		4
        /*001c*/ 	.byte	0x03, 0x1b
        /*001e*/ 	.short	0x00ff


	//----- nvinfo : EIATTR_NUM_BARRIERS
	.align		4
        /*0020*/ 	.byte	0x02, 0x4c
        /*0022*/ 	.byte	0x01
	.zero		1


	//----- nvinfo : EIATTR_ANNOTATIONS
	.align		4
        /*0024*/ 	.byte	0x04, 0x55
        /*0026*/ 	.short	(.L_2307 - .L_2306)


	//   ....[0]....
.L_2306:
        /* <DEDUP_REMOVED lines=51> */


	//----- nvinfo : EIATTR_MERCURY_ISA_VERSION
	.align		4
.L_2307:
        /*0348*/ 	.byte	0x03, 0x5f
        /*034a*/ 	.short	0x0101


	//----- nvinfo : EIATTR_COOP_GROUP_MASK_REGIDS
	.align		4
        /*034c*/ 	.byte	0x04, 0x29
        /*034e*/ 	.short	(.L_2309 - .L_2308)


	//   ....[0]....
.L_2308:
        /*0350*/ 	.word	0xffffffff


	//   ....[1]....
        /*0354*/ 	.word	0xffffffff


	//   ....[2]....
        /*0358*/ 	.word	0xffffffff


	//   ....[3]....
        /*035c*/ 	.word	0xffffffff


	//   ....[4]....
        /*0360*/ 	.word	0xffffffff


	//   ....[5]....
        /*0364*/ 	.word	0xffffffff


	//   ....[6]....
        /*0368*/ 	.word	0xffffffff


	//   ....[7]....
        /*036c*/ 	.word	0xffffffff


	//   ....[8]....
        /*0370*/ 	.word	0xffffffff


	//   ....[9]....
        /*0374*/ 	.word	0xffffffff


	//----- nvinfo : EIATTR_COOP_GROUP_INSTR_OFFSETS
	.align		4
.L_2309:
        /*0378*/ 	.byte	0x04, 0x28
        /*037a*/ 	.short	(.L_2311 - .L_2310)


	//   ....[0]....
.L_2310:
        /*037c*/ 	.word	0x00002930


	//   ....[1]....
        /*0380*/ 	.word	0x000029a0


	//   ....[2]....
        /*0384*/ 	.word	0x000029c0


	//   ....[3]....
        /*0388*/ 	.word	0x000029e0


	//   ....[4]....
        /*038c*/ 	.word	0x00002a00


	//   ....[5]....
        /*0390*/ 	.word	0x00002a20


	//   ....[6]....
        /*0394*/ 	.word	0x00002a40


	//   ....[7]....
        /*0398*/ 	.word	0x00002a70


	//   ....[8]....
        /*039c*/ 	.word	0x00002a90


	//   ....[9]....
        /*03a0*/ 	.word	0x00002ad0


	//----- nvinfo : EIATTR_VRC_CTA_INIT_COUNT
	.align		4
.L_2311:
        /*03a4*/ 	.byte	0x02, 0x4a
	.zero		1
	.zero		1


	//----- nvinfo : EIATTR_EXIT_INSTR_OFFSETS
	.align		4
        /*03a8*/ 	.byte	0x04, 0x1c
        /*03aa*/ 	.short	(.L_2313 - .L_2312)


	//   ....[0]....
.L_2312:
        /*03ac*/ 	.word	0x000097c0


	//----- nvinfo : EIATTR_MAX_THREADS
	.align		4
.L_2313:
        /*03b0*/ 	.byte	0x04, 0x05
        /*03b2*/ 	.short	(.L_2315 - .L_2314)
.L_2314:
        /*03b4*/ 	.word	0x00000100
        /*03b8*/ 	.word	0x00000001
        /*03bc*/ 	.word	0x00000001


	//----- nvinfo : EIATTR_CRS_STACK_SIZE
	.align		4
.L_2315:
        /*03c0*/ 	.byte	0x04, 0x1e
        /*03c2*/ 	.short	(.L_2317 - .L_2316)
.L_2316:
        /*03c4*/ 	.word	0x00000000


	//----- nvinfo : EIATTR_CBANK_PARAM_SIZE
	.align		4
.L_2317:
        /*03c8*/ 	.byte	0x03, 0x19
        /*03ca*/ 	.short	0x0128


	//----- nvinfo : EIATTR_PARAM_CBANK
	.align		4
        /*03cc*/ 	.byte	0x04, 0x0a
        /*03ce*/ 	.short	(.L_2319 - .L_2318)
	.align		4
.L_2318:
        /*03d0*/ 	.word	index@(.nv.constant0._ZN10layer_norm31ln_parallel_residual_bwd_kernelINS_13Kernel_traitsIf6__halffS2_fjLj7168ELj1ELj1ELj8ELj8ENS_18Kernel_traits_baseILj7168EfS2_fS2_fjLj256EEEEELb0ELb0ELb1EEEvNS_9BwdParamsE)
        /*03d4*/ 	.short	0x0380
        /*03d6*/ 	.short	0x0128


	//----- nvinfo : EIATTR_SW_WAR
	.align		4
.L_2319:
        /*03d8*/ 	.byte	0x04, 0x36
        /*03da*/ 	.short	(.L_2321 - .L_2320)
.L_2320:
        /*03dc*/ 	.word	0x00000008
.L_2321:


//--------------------- .nv.info._ZN10layer_norm31ln_parallel_residual_bwd_kernelINS_13Kernel_traitsIf6__halffS2_fjLj7168ELj1ELj1ELj8ELj8ENS_18Kernel_traits_baseILj7168EfS2_fS2_fjLj256EEEEELb0ELb1ELb0EEEvNS_9BwdParamsE --------------------------
	.section	.nv.info._ZN10layer_norm31ln_parallel_residual_bwd_kernelINS_13Kernel_traitsIf6__halffS2_fjLj7168ELj1ELj1ELj8ELj8ENS_18Kernel_traits_baseILj7168EfS2_fS2_fjLj256EEEEELb0ELb1ELb0EEEvNS_9BwdParamsE,"",@"SHT_CUDA_INFO"
	.sectionflags	@""
	.align	4


	//----- nvinfo : EIATTR_CUDA_API_VERSION
	.align		4
        /*0000*/ 	.byte	0x04, 0x37
        /*0002*/ 	.short	(.L_2323 - .L_2322)
.L_2322:
        /*0004*/ 	.word	0x00000082


	//----- nvinfo : EIATTR_KPARAM_INFO
	.align		4
.L_2323:
        /*0008*/ 	.byte	0x04, 0x17
        /*000a*/ 	.short	(.L_2325 - .L_2324)
.L_2324:
        /*000c*/ 	.word	0x00000000
        /*0010*/ 	.short	0x0000
        /*0012*/ 	.short	0x0000
        /*0014*/ 	.byte	0x00, 0xf0, 0xa1, 0x04


	//----- nvinfo : EIATTR_SPARSE_MMA_MASK
	.align		4
.L_2325:
        /*0018*/ 	.byte	0x03, 0x50
        /*001a*/ 	.short	0x0000


	//----- nvinfo : EIATTR_MAXREG_COUNT
	.align		4
        /*001c*/ 	.byte	0x03, 0x1b
        /*001e*/ 	.short	0x00ff


	//----- nvinfo : EIATTR_NUM_BARRIERS
	.align		4
        /*0020*/ 	.byte	0x02, 0x4c
        /*0022*/ 	.byte	0x01
	.zero		1


	//----- nvinfo : EIATTR_MERCURY_ISA_VERSION
	.align		4
        /*0024*/ 	.byte	0x03, 0x5f
        /*0026*/ 	.short	0x0101


	//----- nvinfo : EIATTR_COOP_GROUP_MASK_REGIDS
	.align		4
        /*0028*/ 	.byte	0x04, 0x29
        /*002a*/ 	.short	(.L_2327 - .L_2326)


	//   ....[0]....
.L_2326:
        /*002c*/ 	.word	0xffffffff


	//   ....[1]....
        /*0030*/ 	.word	0xffffffff


	//   ....[2]....
        /*0034*/ 	.word	0xffffffff


	//   ....[3]....
        /*0038*/ 	.word	0xffffffff


	//   ....[4]....
        /*003c*/ 	.word	0xffffffff


	//   ....[5]....
        /*0040*/ 	.word	0xffffffff


	//   ....[6]....
        /*0044*/ 	.word	0xffffffff


	//   ....[7]....
        /*0048*/ 	.word	0xffffffff


	//   ....[8]....
        /*004c*/ 	.word	0xffffffff


	//   ....[9]....
        /*0050*/ 	.word	0xffffffff


	//----- nvinfo : EIATTR_COOP_GROUP_INSTR_OFFSETS
	.align		4
.L_2327:
        /*0054*/ 	.byte	0x04, 0x28
        /*0056*/ 	.short	(.L_2329 - .L_2328)


	//   ....[0]....
.L_2328:
        /*0058*/ 	.word	0x00001f10


	//   ....[1]....
        /*005c*/ 	.word	0x00001f30


	//   ....[2]....
        /*0060*/ 	.word	0x00001f70


	//   ....[3]....
        /*0064*/ 	.word	0x00001f80


	//   ....[4]....
        /*0068*/ 	.word	0x00001fc0


	//   ....[5]....
        /*006c*/ 	.word	0x00001fd0


	//   ....[6]....
        /*0070*/ 	.word	0x00002000


	//   ....[7]....
        /*0074*/ 	.word	0x00002010


	//   ....[8]....
        /*0078*/ 	.word	0x00002040


	//   ....[9]....
        /*007c*/ 	.word	0x00002050


	//----- nvinfo : EIATTR_VRC_CTA_INIT_COUNT
	.align		4
.L_2329:
        /*0080*/ 	.byte	0x02, 0x4a
	.zero		1
	.zero		1


	//----- nvinfo : EIATTR_EXIT_INSTR_OFFSETS
	.align		4
        /*0084*/ 	.byte	0x04, 0x1c
        /*0086*/ 	.short	(.L_2331 - .L_2330)


	//   ....[0]....
.L_2330:
        /*0088*/ 	.word	0x00008160


	//   ....[1]....
        /*008c*/ 	.word	0x000081e0


	//----- nvinfo : EIATTR_MAX_THREADS
	.align		4
.L_2331:
        /*0090*/ 	.byte	0x04, 0x05
        /*0092*/ 	.short	(.L_2333 - .L_2332)
.L_2332:
        /*0094*/ 	.word	0x00000100
        /*0098*/ 	.word	0x00000001
        /*009c*/ 	.word	0x00000001


	//----- nvinfo : EIATTR_CRS_STACK_SIZE
	.align		4
.L_2333:
        /*00a0*/ 	.byte	0x04, 0x1e
        /*00a2*/ 	.short	(.L_2335 - .L_2334)
.L_2334:
        /*00a4*/ 	.word	0x00000000


	//----- nvinfo : EIATTR_CBANK_PARAM_SIZE
	.align		4
.L_2335:
        /*00a8*/ 	.byte	0x03, 0x19
        /*00aa*/ 	.short	0x0128


	//----- nvinfo : EIATTR_PARAM_CBANK
	.align		4
        /*00ac*/ 	.byte	0x04, 0x0a
        /*00ae*/ 	.short	(.L_2337 - .L_2336)
	.align		4
.L_2336:
        /*00b0*/ 	.word	index@(.nv.constant0._ZN10layer_norm31ln_parallel_residual_bwd_kernelINS_13Kernel_traitsIf6__halffS2_fjLj7168ELj1ELj1ELj8ELj8ENS_18Kernel_traits_baseILj7168EfS2_fS2_fjLj256EEEEELb0ELb1ELb0EEEvNS_9BwdParamsE)
        /*00b4*/ 	.short	0x0380
        /*00b6*/ 	.short	0x0128


	//----- nvinfo : EIATTR_SW_WAR
	.align		4
.L_2337:
        /*00b8*/ 	.byte	0x04, 0x36
        /*00ba*/ 	.short	(.L_2339 - .L_2338)
.L_2338:
        /*00bc*/ 	.word	0x00000008
.L_2339:


//--------------------- .nv.info._ZN10layer_norm31ln_parallel_residual_bwd_kernelINS_13Kernel_traitsIf6__halffS2_fjLj7168ELj1ELj1ELj8ELj8ENS_18Kernel_traits_baseILj7168EfS2_fS2_fjLj256EEEEELb0ELb1ELb1EEEvNS_9BwdParamsE --------------------------
	.section	.nv.info._ZN10layer_norm31ln_parallel_residual_bwd_kernelINS_13Kernel_traitsIf6__halffS2_fjLj7168ELj1ELj1ELj8ELj8ENS_18Kernel_traits_baseILj7168EfS2_fS2_fjLj256EEEEELb0ELb1ELb1EEEvNS_9BwdParamsE,"",@"SHT_CUDA_INFO"
	.sectionflags	@""
	.align	4


	//----- nvinfo : EIATTR_CUDA_API_VERSION
	.align		4
        /*0000*/ 	.byte	0x04, 0x37
        /*0002*/ 	.short	(.L_2341 - .L_2340)
.L_2340:
        /*0004*/ 	.word	0x00000082


	//----- nvinfo : EIATTR_KPARAM_INFO
	.align		4
.L_2341:
        /*0008*/ 	.byte	0x04, 0x17
        /*000a*/ 	.short	(.L_2343 - .L_2342)
.L_2342:
        /*000c*/ 	.word	0x00000000
        /*0010*/ 	.short	0x0000
        /*0012*/ 	.short	0x0000
        /*0014*/ 	.byte	0x00, 0xf0, 0xa1, 0x04


	//----- nvinfo : EIATTR_SPARSE_MMA_MASK
	.align		4
.L_2343:
        /*0018*/ 	.byte	0x03, 0x50
        /*001a*/ 	.short	0x0000


	//----- nvinfo : EIATTR_MAXREG_COUNT
	.align		4
        /*001c*/ 	.byte	0x03, 0x1b
        /*001e*/ 	.short	0x00ff


	//----- nvinfo : EIATTR_NUM_BARRIERS
	.align		4
        /*0020*/ 	.byte	0x02, 0x4c
        /*0022*/ 	.byte	0x01
	.zero		1


	//----- nvinfo : EIATTR_MERCURY_ISA_VERSION
	.align		4
        /*0024*/ 	.byte	0x03, 0x5f
        /*0026*/ 	.short	0x0101


	//----- nvinfo : EIATTR_COOP_GROUP_MASK_REGIDS
	.align		4
        /*0028*/ 	.byte	0x04, 0x29
        /*002a*/ 	.short	(.L_2345 - .L_2344)


	//   ....[0]....
.L_2344:
        /*002c*/ 	.word	0xffffffff


	//   ....[1]....
        /*0030*/ 	.word	0xffffffff


	//   ....[2]....
        /*0034*/ 	.word	0xffffffff


	//   ....[3]....
        /*0038*/ 	.word	0xffffffff


	//   ....[4]....
        /*003c*/ 	.word	0xffffffff


	//   ....[5]....
        /*0040*/ 	.word	0xffffffff


	//   ....[6]....
        /*0044*/ 	.word	0xffffffff


	//   ....[7]....
        /*0048*/ 	.word	0xffffffff


	//   ....[8]....
        /*004c*/ 	.word	0xffffffff


	//   ....[9]....
        /*0050*/ 	.word	0xffffffff


	//----- nvinfo : EIATTR_COOP_GROUP_INSTR_OFFSETS
	.align		4
.L_2345:
        /*0054*/ 	.byte	0x04, 0x28
        /*0056*/ 	.short	(.L_2347 - .L_2346)


	//   ....[0]....
.L_2346:
        /*0058*/ 	.word	0x000015e0


	//   ....[1]....
        /*005c*/ 	.word	0x000015f0


	//   ....[2]....
        /*0060*/ 	.word	0x00001620


	//   ....[3]....
        /*0064*/ 	.word	0x00001630


	//   ....[4]....
        /*0068*/ 	.word	0x00001660


	//   ....[5]....
        /*006c*/ 	.word	0x00001670


	//   ....[6]....
        /*0070*/ 	.word	0x000016b0


	//   ....[7]....
        /*0074*/ 	.word	0x000016c0


	//   ....[8]....
        /*0078*/ 	.word	0x000016f0


	//   ....[9]....
        /*007c*/ 	.word	0x00001700


	//----- nvinfo : EIATTR_VRC_CTA_INIT_COUNT
	.align		4
.L_2347:
        /*0080*/ 	.byte	0x02, 0x4a
	.zero		1
	.zero		1


	//----- nvinfo : EIATTR_EXIT_INSTR_OFFSETS
	.align		4
        /*0084*/ 	.byte	0x04, 0x1c
        /*0086*/ 	.short	(.L_2349 - .L_2348)


	//   ....[0]....
.L_2348:
        /*0088*/ 	.word	0x00007530


	//----- nvinfo : EIATTR_MAX_THREADS
	.align		4
.L_2349:
        /*008c*/ 	.byte	0x04, 0x05
        /*008e*/ 	.short	(.L_2351 - .L_2350)
.L_2350:
        /*0090*/ 	.word	0x00000100
        /*0094*/ 	.word	0x00000001
        /*0098*/ 	.word	0x00000001


	//----- nvinfo : EIATTR_CRS_STACK_SIZE
	.align		4
.L_2351:
        /*009c*/ 	.byte	0x04, 0x1e
        /*009e*/ 	.short	(.L_2353 - .L_2352)
.L_2352:
        /*00a0*/ 	.word	0x00000000


	//----- nvinfo : EIATTR_CBANK_PARAM_SIZE
	.align		4
.L_2353:
        /*00a4*/ 	.byte	0x03, 0x19
        /*00a6*/ 	.short	0x0128


	//----- nvinfo : EIATTR_PARAM_CBANK
	.align		4
        /*00a8*/ 	.byte	0x04, 0x0a
        /*00aa*/ 	.short	(.L_2355 - .L_2354)
	.align		4
.L_2354:
        /*00ac*/ 	.word	index@(.nv.constant0._ZN10layer_norm31ln_parallel_residual_bwd_kernelINS_13Kernel_traitsIf6__halffS2_fjLj7168ELj1ELj1ELj8ELj8ENS_18Kernel_traits_baseILj7168EfS2_fS2_fjLj256EEEEELb0ELb1ELb1EEEvNS_9BwdParamsE)
        /*00b0*/ 	.short	0x0380
        /*00b2*/ 	.short	0x0128


	//----- nvinfo : EIATTR_SW_WAR
	.align		4
.L_2355:
        /*00b4*/ 	.byte	0x04, 0x36
        /*00b6*/ 	.short	(.L_2357 - .L_2356)
.L_2356:
        /*00b8*/ 	.word	0x00000008
.L_2357:


//--------------------- .nv.info._ZN10layer_norm31ln_parallel_residual_bwd_kernelINS_13Kernel_traitsIf6__halffS2_fjLj7168ELj1ELj1ELj8ELj8ENS_18Kernel_traits_baseILj7168EfS2_fS2_fjLj256EEEEELb1ELb0ELb0EEEvNS_9BwdParamsE --------------------------
	.section	.nv.info._ZN10layer_norm31ln_parallel_residual_bwd_kernelINS_13Kernel_traitsIf6__halffS2_fjLj7168ELj1ELj1ELj8ELj8ENS_18Kernel_traits_baseILj7168EfS2_fS2_fjLj256EEEEELb1ELb0ELb0EEEvNS_9BwdParamsE,"",@"SHT_CUDA_INFO"
	.sectionflags	@""
	.align	4


	//----- nvinfo : EIATTR_CUDA_API_VERSION
	.align		4
        /*0000*/ 	.byte	0x04, 0x37
        /*0002*/ 	.short	(.L_2359 - .L_2358)
.L_2358:
        /*0004*/ 	.word	0x00000082


	//----- nvinfo : EIATTR_KPARAM_INFO
	.align		4
.L_2359:
        /*0008*/ 	.byte	0x04, 0x17
        /*000a*/ 	.short	(.L_2361 - .L_2360)
.L_2360:
        /*000c*/ 	.word	0x00000000
        /*0010*/ 	.short	0x0000
        /*0012*/ 	.short	0x0000
        /*0014*/ 	.byte	0x00, 0xf0, 0xa1, 0x04


	//----- nvinfo : EIATTR_SPARSE_MMA_MASK
	.align		4
.L_2361:
        /*0018*/ 	.byte	0x03, 0x50
        /*001a*/ 	.short	0x0000


	//----- nvinfo : EIATTR_MAXREG_COUNT
	.align		4
        /*001c*/ 	.byte	0x03, 0x1b
        /*001e*/ 	.short	0x00ff


	//----- nvinfo : EIATTR_NUM_BARRIERS
	.align		4
        /*0020*/ 	.byte	0x02, 0x4c
        /*0022*/ 	.byte	0x01
	.zero		1


	//----- nvinfo : EIATTR_ANNOTATIONS
	.align		4
        /*0024*/ 	.byte	0x04, 0x55
        /*0026*/ 	.short	(.L_2363 - .L_2362)


	//   ....[0]....
.L_2362:
        /* <DEDUP_REMOVED lines=40> */


	//----- nvinfo : EIATTR_MERCURY_ISA_VERSION
	.align		4
.L_2363:
        /*0298*/ 	.byte	0x03, 0x5f
        /*029a*/ 	.short	0x0101


	//----- nvinfo : EIATTR_COOP_GROUP_MASK_REGIDS
	.align		4
        /*029c*/ 	.byte	0x04, 0x29
        /*029e*/ 	.short	(.L_2365 - .L_2364)


	//   ....[0]....
.L_2364:
        /*02a0*/ 	.word	0xffffffff


	//   ....[1]....
        /*02a4*/ 	.word	0xffffffff


	//   ....[2]....
        /*02a8*/ 	.word	0xffffffff


	//   ....[3]....
        /*02ac*/ 	.word	0xffffffff


	//   ....[4]....
        /*02b0*/ 	.word	0xffffffff


	//   ....[5]....
        /*02b4*/ 	.word	0xffffffff


	//   ....[6]....
        /*02b8*/ 	.word	0xffffffff


	//   ....[7]....
        /*02bc*/ 	.word	0xffffffff


	//   ....[8]....
        /*02c0*/ 	.word	0xffffffff


	//   ....[9]....
        /*02c4*/ 	.word	0xffffffff


	//----- nvinfo : EIATTR_COOP_GROUP_INSTR_OFFSETS
	.align		4
.L_2365:
        /*02c8*/ 	.byte	0x04, 0x28
        /*02ca*/ 	.short	(.L_2367 - .L_2366)


	//   ....[0]....
.L_2366:
        /*02cc*/ 	.word	0x00003680


	//   ....[1]....
        /*02d0*/ 	.word	0x000036a0


	//   ....[2]....
        /*02d4*/ 	.word	0x000036e0


	//   ....[3]....
        /*02d8*/ 	.word	0x000036f0


	//   ....[4]....
        /*02dc*/ 	.word	0x00003730


	//   ....[5]....
        /*02e0*/ 	.word	0x00003740


	//   ....[6]....
        /*02e4*/ 	.word	0x00003770


	//   ....[7]....
        /*02e8*/ 	.word	0x00003780


	//   ....[8]....
        /*02ec*/ 	.word	0x000037b0


	//   ....[9]....
        /*02f0*/ 	.word	0x000037d0


	//----- nvinfo : EIATTR_VRC_CTA_INIT_COUNT
	.align		4
.L_2367:
        /*02f4*/ 	.byte	0x02, 0x4a
	.zero		1
	.zero		1


	//----- nvinfo : EIATTR_EXIT_INSTR_OFFSETS
	.align		4
        /*02f8*/ 	.byte	0x04, 0x1c
        /*02fa*/ 	.short	(.L_2369 - .L_2368)


	//   ....[0]....
.L_2368:
        /*02fc*/ 	.word	0x0000e400


	//   ....[1]....
        /*0300*/ 	.word	0x0000e4d0


	//----- nvinfo : EIATTR_MAX_THREADS
	.align		4
.L_2369:
        /*0304*/ 	.byte	0x04, 0x05
        /*0306*/ 	.short	(.L_2371 - .L_2370)
.L_2370:
        /*0308*/ 	.word	0x00000100
        /*030c*/ 	.word	0x00000001
        /*0310*/ 	.word	0x00000001


	//----- nvinfo : EIATTR_CRS_STACK_SIZE
	.align		4
.L_2371:
        /*0314*/ 	.byte	0x04, 0x1e
        /*0316*/ 	.short	(.L_2373 - .L_2372)
.L_2372:
        /*0318*/ 	.word	0x00000000


	//----- nvinfo : EIATTR_CBANK_PARAM_SIZE
	.align		4
.L_2373:
        /*031c*/ 	.byte	0x03, 0x19
        /*031e*/ 	.short	0x0128


	//----- nvinfo : EIATTR_PARAM_CBANK
	.align		4
        /*0320*/ 	.byte	0x04, 0x0a
        /*0322*/ 	.short	(.L_2375 - .L_2374)
	.align		4
.L_2374:
        /*0324*/ 	.word	index@(.nv.constant0._ZN10layer_norm31ln_parallel_residual_bwd_kernelINS_13Kernel_traitsIf6__halffS2_fjLj7168ELj1ELj1ELj8ELj8ENS_18Kernel_traits_baseILj7168EfS2_fS2_fjLj256EEEEELb1ELb0ELb0EEEvNS_9BwdParamsE)
        /*0328*/ 	.short	0x0380
        /*032a*/ 	.short	0x0128


	//----- nvinfo : EIATTR_SW_WAR
	.align		4
.L_2375:
        /*032c*/ 	.byte	0x04, 0x36
        /*032e*/ 	.short	(.L_2377 - .L_2376)
.L_2376:
        /*0330*/ 	.word	0x00000008
.L_2377:


//--------------------- .nv.info._ZN10layer_norm31ln_parallel_residual_bwd_kernelINS_13Kernel_traitsIf6__halffS2_fjLj7168ELj1ELj1ELj8ELj8ENS_18Kernel_traits_baseILj7168EfS2_fS2_fjLj256EEEEELb1ELb0ELb1EEEvNS_9BwdParamsE --------------------------
	.section	.nv.info._ZN10layer_norm31ln_parallel_residual_bwd_kernelINS_13Kernel_traitsIf6__halffS2_fjLj7168ELj1ELj1ELj8ELj8ENS_18Kernel_traits_baseILj7168EfS2_fS2_fjLj256EEEEELb1ELb0ELb1EEEvNS_9BwdParamsE,"",@"SHT_CUDA_INFO"
	.sectionflags	@""
	.align	4


	//----- nvinfo : EIATTR_CUDA_API_VERSION
	.align		4
        /*0000*/ 	.byte	0x04, 0x37
        /*0002*/ 	.short	(.L_2379 - .L_2378)
.L_2378:
        /*0004*/ 	.word	0x00000082


	//----- nvinfo : EIATTR_KPARAM_INFO
	.align		4
.L_2379:
        /*0008*/ 	.byte	0x04, 0x17
        /*000a*/ 	.short	(.L_2381 - .L_2380)
.L_2380:
        /*000c*/ 	.word	0x00000000
        /*0010*/ 	.short	0x0000
        /*0012*/ 	.short	0x0000
        /*0014*/ 	.byte	0x00, 0xf0, 0xa1, 0x04


	//----- nvinfo : EIATTR_SPARSE_MMA_MASK
	.align		4
.L_2381:
        /*0018*/ 	.byte	0x03, 0x50
        /*001a*/ 	.short	0x0000


	//----- nvinfo : EIATTR_MAXREG_COUNT
	.align		4
        /*001c*/ 	.byte	0x03, 0x1b
        /*001e*/ 	.short	0x00ff


	//----- nvinfo : EIATTR_NUM_BARRIERS
	.align		4
        /*0020*/ 	.byte	0x02, 0x4c
        /*0022*/ 	.byte	0x01
	.zero		1


	//----- nvinfo : EIATTR_ANNOTATIONS
	.align		4
        /*0024*/ 	.byte	0x04, 0x55
        /*0026*/ 	.short	(.L_2383 - .L_2382)


	//   ....[0]....
.L_2382:
        /* <DEDUP_REMOVED lines=81> */


	//----- nvinfo : EIATTR_MERCURY_ISA_VERSION
	.align		4
.L_2383:
        /*0528*/ 	.byte	0x03, 0x5f
        /*052a*/ 	.short	0x0101


	//----- nvinfo : EIATTR_COOP_GROUP_MASK_REGIDS
	.align		4
        /*052c*/ 	.byte	0x04, 0x29
        /*052e*/ 	.short	(.L_2385 - .L_2384)


	//   ....[0]....
.L_2384:
        /*0530*/ 	.word	0xffffffff


	//   ....[1]....
        /*0534*/ 	.word	0xffffffff


	//   ....[2]....
        /*0538*/ 	.word	0xffffffff


	//   ....[3]....
        /*053c*/ 	.word	0xffffffff


	//   ....[4]....
        /*0540*/ 	.word	0xffffffff


	//   ....[5]....
        /*0544*/ 	.word	0xffffffff


	//   ....[6]....
        /*0548*/ 	.word	0xffffffff


	//   ....[7]....
        /*054c*/ 	.word	0xffffffff


	//   ....[8]....
        /*0550*/ 	.word	0xffffffff


	//   ....[9]....
        /*0554*/ 	.word	0xffffffff


	//----- nvinfo : EIATTR_COOP_GROUP_INSTR_OFFSETS
	.align		4
.L_2385:
        /*0558*/ 	.byte	0x04, 0x28
        /*055a*/ 	.short	(.L_2387 - .L_2386)


	//   ....[0]....
.L_2386:
        /*055c*/ 	.word	0x00002e20


	//   ....[1]....
        /*0560*/ 	.word	0x00002ef0


	//   ....[2]....
        /*0564*/ 	.word	0x00002f10


	//   ....[3]....
        /*0568*/ 	.word	0x00002f30


	//   ....[4]....
        /*056c*/ 	.word	0x00002f50


	//   ....[5]....
        /*0570*/ 	.word	0x00002f70


	//   ....[6]....
        /*0574*/ 	.word	0x00002f90


	//   ....[7]....
        /*0578*/ 	.word	0x00002fc0


	//   ....[8]....
        /*057c*/ 	.word	0x00003000


	//   ....[9]....
        /*0580*/ 	.word	0x00003050


	//----- nvinfo : EIATTR_VRC_CTA_INIT_COUNT
	.align		4
.L_2387:
        /*0584*/ 	.byte	0x02, 0x4a
	.zero		1
	.zero		1


	//----- nvinfo : EIATTR_EXIT_INSTR_OFFSETS
	.align		4
        /*0588*/ 	.byte	0x04, 0x1c
        /*058a*/ 	.short	(.L_2389 - .L_2388)


	//   ....[0]....
.L_2388:
        /*058c*/ 	.word	0x0000d450


	//----- nvinfo : EIATTR_MAX_THREADS
	.align		4
.L_2389:
        /*0590*/ 	.byte	0x04, 0x05
        /*0592*/ 	.short	(.L_2391 - .L_2390)
.L_2390:
        /*0594*/ 	.word	0x00000100
        /*0598*/ 	.word	0x00000001
        /*059c*/ 	.word	0x00000001


	//----- nvinfo : EIATTR_CRS_STACK_SIZE
	.align		4
.L_2391:
        /*05a0*/ 	.byte	0x04, 0x1e
        /*05a2*/ 	.short	(.L_2393 - .L_2392)
.L_2392:
        /*05a4*/ 	.word	0x00000000


	//----- nvinfo : EIATTR_CBANK_PARAM_SIZE
	.align		4
.L_2393:
        /*05a8*/ 	.byte	0x03, 0x19
        /*05aa*/ 	.short	0x0128


	//----- nvinfo : EIATTR_PARAM_CBANK
	.align		4
        /*05ac*/ 	.byte	0x04, 0x0a
        /*05ae*/ 	.short	(.L_2395 - .L_2394)
	.align		4
.L_2394:
        /*05b0*/ 	.word	index@(.nv.constant0._ZN10layer_norm31ln_parallel_residual_bwd_kernelINS_13Kernel_traitsIf6__halffS2_fjLj7168ELj1ELj1ELj8ELj8ENS_18Kernel_traits_baseILj7168EfS2_fS2_fjLj256EEEEELb1ELb0ELb1EEEvNS_9BwdParamsE)
        /*05b4*/ 	.short	0x0380
        /*05b6*/ 	.short	0x0128


	//----- nvinfo : EIATTR_SW_WAR
	.align		4
.L_2395:
        /*05b8*/ 	.byte	0x04, 0x36
        /*05ba*/ 	.short	(.L_2397 - .L_2396)
.L_2396:
        /*05bc*/ 	.word	0x00000008
.L_2397:


//--------------------- .nv.info._ZN10layer_norm22ln_bwd_finalize_kernelINS_22Kernel_traits_finalizeILj7168Ef6__halffS2_fjLb0ELj1024ELj4ENS_18Kernel_traits_baseILj7168EfS2_fS2_fjLj1024EEEEELb0ELb0EEEvNS_9BwdParamsE --------------------------
	.section	.nv.info._ZN10layer_norm22ln_bwd_finalize_kernelINS_22Kernel_traits_finalizeILj7168Ef6__halffS2_fjLb0ELj1024ELj4ENS_18Kernel_traits_baseILj7168EfS2_fS2_fjLj1024EEEEELb0ELb0EEEvNS_9BwdParamsE,"",@"SHT_CUDA_INFO"
	.sectionflags	@""
	.align	4


	//----- nvinfo : EIATTR_CUDA_API_VERSION
	.align		4
        /*0000*/ 	.byte	0x04, 0x37
        /*0002*/ 	.short	(.L_2399 - .L_2398)
.L_2398:
        /*0004*/ 	.word	0x00000082


	//----- nvinfo : EIATTR_KPARAM_INFO
	.align		4
.L_2399:
        /*0008*/ 	.byte	0x04, 0x17
        /*000a*/ 	.short	(.L_2401 - .L_2400)
.L_2400:
        /*000c*/ 	.word	0x00000000
        /*0010*/ 	.short	0x0000
        /*0012*/ 	.short	0x0000
        /*0014*/ 	.byte	0x00, 0xf0, 0xa1, 0x04


	//----- nvinfo : EIATTR_SPARSE_MMA_MASK
	.align		4
.L_2401:
        /*0018*/ 	.byte	0x03, 0x50
        /*001a*/ 	.short	0x0000


	//----- nvinfo : EIATTR_MAXREG_COUNT
	.align		4
        /*001c*/ 	.byte	0x03, 0x1b
        /*001e*/ 	.short	0x0040


	//----- nvinfo : EIATTR_NUM_BARRIERS
	.align		4
        /*0020*/ 	.byte	0x02, 0x4c
        /*0022*/ 	.byte	0x01
	.zero		1


	//----- nvinfo : EIATTR_MERCURY_ISA_VERSION
	.align		4
        /*0024*/ 	.byte	0x03, 0x5f
        /*0026*/ 	.short	0x0101


	//----- nvinfo : EIATTR_COOP_GROUP_MASK_REGIDS
	.align		4
        /*0028*/ 	.byte	0x04, 0x29
        /*002a*/ 	.short	(.L_2403 - .L_2402)


	//   ....[0]....
.L_2402:
        /*002c*/ 	.word	0xffffffff


	//   ....[1]....
        /*0030*/ 	.word	0xffffffff


	//   ....[2]....
        /*0034*/ 	.word	0xffffffff


	//   ....[3]....
        /*0038*/ 	.word	0xffffffff


	//   ....[4]....
        /*003c*/ 	.word	0xffffffff


	//   ....[5]....
        /*0040*/ 	.word	0xffffffff


	//   ....[6]....
        /*0044*/ 	.word	0xffffffff


	//   ....[7]....
        /*0048*/ 	.word	0xffffffff


	//   ....[8]....
        /*004c*/ 	.word	0xffffffff


	//   ....[9]....
        /*0050*/ 	.word	0xffffffff


	//----- nvinfo : EIATTR_COOP_GROUP_INSTR_OFFSETS
	.align		4
.L_2403:
        /*0054*/ 	.byte	0x04, 0x28
        /*0056*/ 	.short	(.L_2405 - .L_2404)


	//   ....[0]....
.L_2404:
        /*0058*/ 	.word	0x00001550


	//   ....[1]....
        /*005c*/ 	.word	0x00001560


	//   ....[2]....
        /*0060*/ 	.word	0x00001590


	//   ....[3]....
        /*0064*/ 	.word	0x000015a0


	//   ....[4]....
        /*0068*/ 	.word	0x000015d0


	//   ....[5]....
        /*006c*/ 	.word	0x000015e0


	//   ....[6]....
        /*0070*/ 	.word	0x00001610


	//   ....[7]....
        /*0074*/ 	.word	0x00001630


	//   ....[8]....
        /*0078*/ 	.word	0x00001680


	//   ....[9]....
        /*007c*/ 	.word	0x00001690


	//----- nvinfo : EIATTR_VRC_CTA_INIT_COUNT
	.align		4
.L_2405:
        /*0080*/ 	.byte	0x02, 0x4a
	.zero		1
	.zero		1


	//----- nvinfo : EIATTR_EXIT_INSTR_OFFSETS
	.align		4
        /*0084*/ 	.byte	0x04, 0x1c
        /*0086*/ 	.short	(.L_2407 - .L_2406)


	//   ....[0]....
.L_2406:
        /*0088*/ 	.word	0x00000060


	//   ....[1]....
        /*008c*/ 	.word	0x000016f0


	//   ....[2]....
        /*0090*/ 	.word	0x00001720


	//   ....[3]....
        /*0094*/ 	.word	0x000017c0


	//----- nvinfo : EIATTR_MAX_THREADS
	.align		4
.L_2407:
        /*0098*/ 	.byte	0x04, 0x05
        /*009a*/ 	.short	(.L_2409 - .L_2408)
.L_2408:
        /*009c*/ 	.word	0x00000400
        /*00a0*/ 	.word	0x00000001
        /*00a4*/ 	.word	0x00000001


	//----- nvinfo : EIATTR_CRS_STACK_SIZE
	.align		4
.L_2409:
        /*00a8*/ 	.byte	0x04, 0x1e
        /*00aa*/ 	.short	(.L_2411 - .L_2410)
.L_2410:
        /*00ac*/ 	.word	0x00000000


	//----- nvinfo : EIATTR_CBANK_PARAM_SIZE
	.align		4
.L_2411:
        /*00b0*/ 	.byte	0x03, 0x19
        /*00b2*/ 	.short	0x0128


	//----- nvinfo : EIATTR_PARAM_CBANK
	.align		4
        /*00b4*/ 	.byte	0x04, 0x0a
        /*00b6*/ 	.short	(.L_2413 - .L_2412)
	.align		4
.L_2412:
        /*00b8*/ 	.word	index@(.nv.constant0._ZN10layer_norm22ln_bwd_finalize_kernelINS_22Kernel_traits_finalizeILj7168Ef6__halffS2_fjLb0ELj1024ELj4ENS_18Kernel_traits_baseILj7168EfS2_fS2_fjLj1024EEEEELb0ELb0EEEvNS_9BwdParamsE)
        /*00bc*/ 	.short	0x0380
        /*00be*/ 	.short	0x0128


	//----- nvinfo : EIATTR_SW_WAR
	.align		4
.L_2413:
        /*00c0*/ 	.byte	0x04, 0x36
        /*00c2*/ 	.short	(.L_2415 - .L_2414)
.L_2414:
        /*00c4*/ 	.word	0x00000008
.L_2415:


//--------------------- .nv.info._ZN10layer_norm40ln_parallel_residual_bwd_finalize_kernelINS_22Kernel_traits_finalizeILj7168Ef6__halffS2_fjLb0ELj1024ELj4ENS_18Kernel_traits_baseILj7168EfS2_fS2_fjLj1024EEEEELb0EEEvNS_9BwdParamsE --------------------------
	.section	.nv.info._ZN10layer_norm40ln_parallel_residual_bwd_finalize_kernelINS_22Kernel_traits_finalizeILj7168Ef6__halffS2_fjLb0ELj1024ELj4ENS_18Kernel_traits_baseILj7168EfS2_fS2_fjLj1024EEEEELb0EEEvNS_9BwdParamsE,"",@"SHT_CUDA_INFO"
	.sectionflags	@""
	.align	4


	//----- nvinfo : EIATTR_CUDA_API_VERSION
	.align		4
        /*0000*/ 	.byte	0x04, 0x37
        /*0002*/ 	.short	(.L_2417 - .L_2416)
.L_2416:
        /*0004*/ 	.word	0x00000082


	//----- nvinfo : EIATTR_KPARAM_INFO
	.align		4
.L_2417:
        /*0008*/ 	.byte	0x04, 0x17
        /*000a*/ 	.short	(.L_2419 - .L_2418)
.L_2418:
        /*000c*/ 	.word	0x00000000
        /*0010*/ 	.short	0x0000
        /*0012*/ 	.short	0x0000
        /*0014*/ 	.byte	0x00, 0xf0, 0xa1, 0x04


	//----- nvinfo : EIATTR_SPARSE_MMA_MASK
	.align		4
.L_2419:
        /*0018*/ 	.byte	0x03, 0x50
        /*001a*/ 	.short	0x0000


	//----- nvinfo : EIATTR_MAXREG_COUNT
	.align		4
        /*001c*/ 	.byte	0x03, 0x1b
        /*001e*/ 	.short	0x0040


	//----- nvinfo : EIATTR_NUM_BARRIERS
	.align		4
        /*0020*/ 	.byte	0x02, 0x4c
        /*0022*/ 	.byte	0x01
	.zero		1


	//----- nvinfo : EIATTR_MERCURY_ISA_VERSION
	.align		4
        /*0024*/ 	.byte	0x03, 0x5f
        /*0026*/ 	.short	0x0101


	//----- nvinfo : EIATTR_COOP_GROUP_MASK_REGIDS
	.align		4
        /*0028*/ 	.byte	0x04, 0x29
        /*002a*/ 	.short	(.L_2421 - .L_2420)


	//   ....[0]....
.L_2420:
        /*002c*/ 	.word	0xffffffff


	//   ....[1]....
        /*0030*/ 	.word	0xffffffff


	//   ....[2]....
        /*0034*/ 	.word	0xffffffff


	//   ....[3]....
        /*0038*/ 	.word	0xffffffff


	//   ....[4]....
        /*003c*/ 	.word	0xffffffff


	//   ....[5]....
        /*0040*/ 	.word	0xffffffff


	//   ....[6]....
        /*0044*/ 	.word	0xffffffff


	//   ....[7]....
        /*0048*/ 	.word	0xffffffff


	//   ....[8]....
        /*004c*/ 	.word	0xffffffff


	//   ....[9]....
        /*0050*/ 	.word	0xffffffff


	//   ....[10]....
        /*0054*/ 	.word	0xffffffff


	//   ....[11]....
        /*0058*/ 	.word	0xffffffff


	//   ....[12]....
        /*005c*/ 	.word	0xffffffff


	//   ....[13]....
        /*0060*/ 	.word	0xffffffff


	//   ....[14]....
        /*0064*/ 	.word	0xffffffff


	//   ....[15]....
        /*0068*/ 	.word	0xffffffff


	//   ....[16]....
        /*006c*/ 	.word	0xffffffff


	//   ....[17]....
        /*0070*/ 	.word	0xffffffff


	//   ....[18]....
        /*0074*/ 	.word	0xffffffff


	//   ....[19]....
        /*0078*/ 	.word	0xffffffff


	//----- nvinfo : EIATTR_COOP_GROUP_INSTR_OFFSETS
	.align		4
.L_2421:
        /*007c*/ 	.byte	0x04, 0x28
        /*007e*/ 	.short	(.L_2423 - .L_2422)


	//   ....[0]....
.L_2422:
        /*0080*/ 	.word	0x000013a0


	//   ....[1]....
        /*0084*/ 	.word	0x000013b0


	//   ....[2]....
        /*0088*/ 	.word	0x000013c0


	//   ....[3]....
        /*008c*/ 	.word	0x000013d0


	//   ....[4]....
        /*0090*/ 	.word	0x00001410


	//   ....[5]....
        /*0094*/ 	.word	0x00001430


	//   ....[6]....
        /*0098*/ 	.word	0x00001440


	//   ....[7]....
        /*009c*/ 	.word	0x00001450


	//   ....[8]....
        /*00a0*/ 	.word	0x00001480


	//   ....[9]....
        /*00a4*/ 	.word	0x000014b0


	//   ....[10]....
        /*00a8*/ 	.word	0x000014e0


	//   ....[11]....
        /*00ac*/ 	.word	0x000014f0


	//   ....[12]....
        /*00b0*/ 	.word	0x00001520


	//   ....[13]....
        /*00b4*/ 	.word	0x00001540


	//   ....[14]....
        /*00b8*/ 	.word	0x00001560


	//   ....[15]....
        /*00bc*/ 	.word	0x00001570


	//   ....[16]....
        /*00c0*/ 	.word	0x000015b0


	//   ....[17]....
        /*00c4*/ 	.word	0x000015e0


	//   ....[18]....
        /*00c8*/ 	.word	0x00001600


	//   ....[19]....
        /*00cc*/ 	.word	0x00001610


	//----- nvinfo : EIATTR_VRC_CTA_INIT_COUNT
	.align		4
.L_2423:
        /*00d0*/ 	.byte	0x02, 0x4a
	.zero		1
	.zero		1


	//----- nvinfo : EIATTR_EXIT_INSTR_OFFSETS
	.align		4
        /*00d4*/ 	.byte	0x04, 0x1c
        /*00d6*/ 	.short	(.L_2425 - .L_2424)


	//   ....[0]....
.L_2424:
        /*00d8*/ 	.word	0x00000060


	//   ....[1]....
        /*00dc*/ 	.word	0x000016c0


	//   ....[2]....
        /*00e0*/ 	.word	0x000016f0


	//   ....[3]....
        /*00e4*/ 	.word	0x00001810


	//----- nvinfo : EIATTR_MAX_THREADS
	.align		4
.L_2425:
        /*00e8*/ 	.byte	0x04, 0x05
        /*00ea*/ 	.short	(.L_2427 - .L_2426)
.L_2426:
        /*00ec*/ 	.word	0x00000400
        /*00f0*/ 	.word	0x00000001
        /*00f4*/ 	.word	0x00000001


	//----- nvinfo : EIATTR_CRS_STACK_SIZE
	.align		4
.L_2427:
        /*00f8*/ 	.byte	0x04, 0x1e
        /*00fa*/ 	.short	(.L_2429 - .L_2428)
.L_2428:
        /*00fc*/ 	.word	0x00000000


	//----- nvinfo : EIATTR_CBANK_PARAM_SIZE
	.align		4
.L_2429:
        /*0100*/ 	.byte	0x03, 0x19
        /*0102*/ 	.short	0x0128


	//----- nvinfo : EIATTR_PARAM_CBANK
	.align		4
        /*0104*/ 	.byte	0x04, 0x0a
        /*0106*/ 	.short	(.L_2431 - .L_2430)
	.align		4
.L_2430:
        /*0108*/ 	.word	index@(.nv.constant0._ZN10layer_norm40ln_parallel_residual_bwd_finalize_kernelINS_22Kernel_traits_finalizeILj7168Ef6__halffS2_fjLb0ELj1024ELj4ENS_18Kernel_traits_baseILj7168EfS2_fS2_fjLj1024EEEEELb0EEEvNS_9BwdParamsE)
        /*010c*/ 	.short	0x0380
        /*010e*/ 	.short	0x0128


	//----- nvinfo : EIATTR_SW_WAR
	.align		4
.L_2431:
        /*0110*/ 	.byte	0x04, 0x36
        /*0112*/ 	.short	(.L_2433 - .L_2432)
.L_2432:
        /*0114*/ 	.word	0x00000008
.L_2433:


//--------------------- .nv.info._ZN10layer_norm31ln_parallel_residual_bwd_kernelINS_13Kernel_traitsIf6__halffS2_fjLj7168ELj1ELj1ELj8ELj8ENS_18Kernel_traits_baseILj7168EfS2_fS2_fjLj256EEEEELb1ELb1ELb0EEEvNS_9BwdParamsE --------------------------
	.section	.nv.info._ZN10layer_norm31ln_parallel_residual_bwd_kernelINS_13Kernel_traitsIf6__halffS2_fjLj7168ELj1ELj1ELj8ELj8ENS_18Kernel_traits_baseILj7168EfS2_fS2_fjLj256EEEEELb1ELb1ELb0EEEvNS_9BwdParamsE,"",@"SHT_CUDA_INFO"
	.sectionflags	@""
	.align	4


	//----- nvinfo : EIATTR_CUDA_API_VERSION
	.align		4
        /*0000*/ 	.byte	0x04, 0x37
        /*0002*/ 	.short	(.L_2435 - .L_2434)
.L_2434:
        /*0004*/ 	.word	0x00000082


	//----- nvinfo : EIATTR_KPARAM_INFO
	.align		4
.L_2435:
        /*0008*/ 	.byte	0x04, 0x17
        /*000a*/ 	.short	(.L_2437 - .L_2436)
.L_2436:
        /*000c*/ 	.word	0x00000000
        /*0010*/ 	.short	0x0000
        /*0012*/ 	.short	0x0000
        /*0014*/ 	.byte	0x00, 0xf0, 0xa1, 0x04


	//----- nvinfo : EIATTR_SPARSE_MMA_MASK
	.align		4
.L_2437:
        /*0018*/ 	.byte	0x03, 0x50
        /*001a*/ 	.short	0x0000


	//----- nvinfo : EIATTR_MAXREG_COUNT
	.align		4
        /*001c*/ 	.byte	0x03, 0x1b
        /*001e*/ 	.short	0x00ff


	//----- nvinfo : EIATTR_NUM_BARRIERS
	.align		4
        /*0020*/ 	.byte	0x02, 0x4c
        /*0022*/ 	.byte	0x01
	.zero		1


	//----- nvinfo : EIATTR_MERCURY_ISA_VERSION
	.align		4
        /*0024*/ 	.byte	0x03, 0x5f
        /*0026*/ 	.short	0x0101


	//----- nvinfo : EIATTR_COOP_GROUP_MASK_REGIDS
	.align		4
        /*0028*/ 	.byte	0x04, 0x29
        /*002a*/ 	.short	(.L_2439 - .L_2438)


	//   ....[0]....
.L_2438:
        /*002c*/ 	.word	0xffffffff


	//   ....[1]....
        /*0030*/ 	.word	0xffffffff


	//   ....[2]....
        /*0034*/ 	.word	0xffffffff


	//   ....[3]....
        /*0038*/ 	.word	0xffffffff


	//   ....[4]....
        /*003c*/ 	.word	0xffffffff


	//   ....[5]....
        /*0040*/ 	.word	0xffffffff


	//   ....[6]....
        /*0044*/ 	.word	0xffffffff


	//   ....[7]....
        /*0048*/ 	.word	0xffffffff


	//   ....[8]....
        /*004c*/ 	.word	0xffffffff


	//   ....[9]....
        /*0050*/ 	.word	0xffffffff


	//----- nvinfo : EIATTR_COOP_GROUP_INSTR_OFFSETS
	.align		4
.L_2439:
        /*0054*/ 	.byte	0x04, 0x28
        /*0056*/ 	.short	(.L_2441 - .L_2440)


	//   ....[0]....
.L_2440:
        /*0058*/ 	.word	0x00002280


	//   ....[1]....
        /*005c*/ 	.word	0x000022a0


	//   ....[2]....
        /*0060*/ 	.word	0x000022e0


	//   ....[3]....
        /*0064*/ 	.word	0x000022f0


	//   ....[4]....
        /*0068*/ 	.word	0x00002330


	//   ....[5]....
        /*006c*/ 	.word	0x00002340


	//   ....[6]....
        /*0070*/ 	.word	0x00002370


	//   ....[7]....
        /*0074*/ 	.word	0x00002380


	//   ....[8]....
        /*0078*/ 	.word	0x000023b0


	//   ....[9]....
        /*007c*/ 	.word	0x000023c0


	//----- nvinfo : EIATTR_VRC_CTA_INIT_COUNT
	.align		4
.L_2441:
        /*0080*/ 	.byte	0x02, 0x4a
	.zero		1
	.zero		1


	//----- nvinfo : EIATTR_EXIT_INSTR_OFFSETS
	.align		4
        /*0084*/ 	.byte	0x04, 0x1c
        /*0086*/ 	.short	(.L_2443 - .L_2442)


	//   ....[0]....
.L_2442:
        /*0088*/ 	.word	0x0000c080


	//   ....[1]....
        /*008c*/ 	.word	0x0000c100


	//----- nvinfo : EIATTR_MAX_THREADS
	.align		4
.L_2443:
        /*0090*/ 	.byte	0x04, 0x05
        /*0092*/ 	.short	(.L_2445 - .L_2444)
.L_2444:
        /*0094*/ 	.word	0x00000100
        /*0098*/ 	.word	0x00000001
        /*009c*/ 	.word	0x00000001


	//----- nvinfo : EIATTR_CRS_STACK_SIZE
	.align		4
.L_2445:
        /*00a0*/ 	.byte	0x04, 0x1e
        /*00a2*/ 	.short	(.L_2447 - .L_2446)
.L_2446:
        /*00a4*/ 	.word	0x00000000


	//----- nvinfo : EIATTR_CBANK_PARAM_SIZE
	.align		4
.L_2447:
        /*00a8*/ 	.byte	0x03, 0x19
        /*00aa*/ 	.short	0x0128


	//----- nvinfo : EIATTR_PARAM_CBANK
	.align		4
        /*00ac*/ 	.byte	0x04, 0x0a
        /*00ae*/ 	.short	(.L_2449 - .L_2448)
	.align		4
.L_2448:
        /*00b0*/ 	.word	index@(.nv.constant0._ZN10layer_norm31ln_parallel_residual_bwd_kernelINS_13Kernel_traitsIf6__halffS2_fjLj7168ELj1ELj1ELj8ELj8ENS_18Kernel_traits_baseILj7168EfS2_fS2_fjLj256EEEEELb1ELb1ELb0EEEvNS_9BwdParamsE)
        /*00b4*/ 	.short	0x0380
        /*00b6*/ 	.short	0x0128


	//----- nvinfo : EIATTR_SW_WAR
	.align		4
.L_2449:
        /*00b8*/ 	.byte	0x04, 0x36
        /*00ba*/ 	.short	(.L_2451 - .L_2450)
.L_2450:
        /*00bc*/ 	.word	0x00000008
.L_2451:


//--------------------- .nv.info._ZN10layer_norm22ln_bwd_finalize_kernelINS_22Kernel_traits_finalizeILj7168Ef6__halffS2_fjLb0ELj1024ELj4ENS_18Kernel_traits_baseILj7168EfS2_fS2_fjLj1024EEEEELb0ELb1EEEvNS_9BwdParamsE --------------------------
	.section	.nv.info._ZN10layer_norm22ln_bwd_finalize_kernelINS_22Kernel_traits_finalizeILj7168Ef6__halffS2_fjLb0ELj1024ELj4ENS_18Kernel_traits_baseILj7168EfS2_fS2_fjLj1024EEEEELb0ELb1EEEvNS_9BwdParamsE,"",@"SHT_CUDA_INFO"
	.sectionflags	@""
	.align	4


	//----- nvinfo : EIATTR_CUDA_API_VERSION
	.align		4
        /*0000*/ 	.byte	0x04, 0x37
        /*0002*/ 	.short	(.L_2453 - .L_2452)
.L_2452:
        /*0004*/ 	.word	0x00000082


	//----- nvinfo : EIATTR_KPARAM_INFO
	.align		4
.L_2453:
        /*0008*/ 	.byte	0x04, 0x17
        /*000a*/ 	.short	(.L_2455 - .L_2454)
.L_2454:
        /*000c*/ 	.word	0x00000000
        /*0010*/ 	.short	0x0000
        /*0012*/ 	.short	0x0000
        /*0014*/ 	.byte	0x00, 0xf0, 0xa1, 0x04


	//----- nvinfo : EIATTR_SPARSE_MMA_MASK
	.align		4
.L_2455:
        /*0018*/ 	.byte	0x03, 0x50
        /*001a*/ 	.short	0x0000


	//----- nvinfo : EIATTR_MAXREG_COUNT
	.align		4
        /*001c*/ 	.byte	0x03, 0x1b
        /*001e*/ 	.short	0x0040


	//----- nvinfo : EIATTR_NUM_BARRIERS
	.align		4
        /*0020*/ 	.byte	0x02, 0x4c
        /*0022*/ 	.byte	0x01
	.zero		1


	//----- nvinfo : EIATTR_MERCURY_ISA_VERSION
	.align		4
        /*0024*/ 	.byte	0x03, 0x5f
        /*0026*/ 	.short	0x0101


	//----- nvinfo : EIATTR_COOP_GROUP_MASK_REGIDS
	.align		4
        /*0028*/ 	.byte	0x04, 0x29
        /*002a*/ 	.short	(.L_2457 - .L_2456)


	//   ....[0]....
.L_2456:
        /*002c*/ 	.word	0xffffffff


	//   ....[1]....
        /*0030*/ 	.word	0xffffffff


	//   ....[2]....
        /*0034*/ 	.word	0xffffffff


	//   ....[3]....
        /*0038*/ 	.word	0xffffffff


	//   ....[4]....
        /*003c*/ 	.word	0xffffffff


	//   ....[5]....
        /*0040*/ 	.word	0xffffffff


	//   ....[6]....
        /*0044*/ 	.word	0xffffffff


	//   ....[7]....
        /*0048*/ 	.word	0xffffffff


	//   ....[8]....
        /*004c*/ 	.word	0xffffffff


	//   ....[9]....
        /*0050*/ 	.word	0xffffffff


	//----- nvinfo : EIATTR_COOP_GROUP_INSTR_OFFSETS
	.align		4
.L_2457:
        /*0054*/ 	.byte	0x04, 0x28
        /*0056*/ 	.short	(.L_2459 - .L_2458)


	//   ....[0]....
.L_2458:
        /*0058*/ 	.word	0x00001560


	//   ....[1]....
        /*005c*/ 	.word	0x00001570


	//   ....[2]....
        /*0060*/ 	.word	0x000015a0


	//   ....[3]....
        /*0064*/ 	.word	0x000015b0


	//   ....[4]....
        /*0068*/ 	.word	0x000015e0


	//   ....[5]....
        /*006c*/ 	.word	0x000015f0


	//   ....[6]....
        /*0070*/ 	.word	0x00001620


	//   ....[7]....
        /*0074*/ 	.word	0x00001640


	//   ....[8]....
        /*0078*/ 	.word	0x00001670


	//   ....[9]....
        /*007c*/ 	.word	0x00001680


	//----- nvinfo : EIATTR_VRC_CTA_INIT_COUNT
	.align		4
.L_2459:
        /*0080*/ 	.byte	0x02, 0x4a
	.zero		1
	.zero		1


	//----- nvinfo : EIATTR_EXIT_INSTR_OFFSETS
	.align		4
        /*0084*/ 	.byte	0x04, 0x1c
        /*0086*/ 	.short	(.L_2461 - .L_2460)


	//   ....[0]....
.L_2460:
        /*0088*/ 	.word	0x00000060


	//   ....[1]....
        /*008c*/ 	.word	0x000016e0


	//   ....[2]....
        /*0090*/ 	.word	0x000017b0


	//----- nvinfo : EIATTR_MAX_THREADS
	.align		4
.L_2461:
        /*0094*/ 	.byte	0x04, 0x05
        /*0096*/ 	.short	(.L_2463 - .L_2462)
.L_2462:
        /*0098*/ 	.word	0x00000400
        /*009c*/ 	.word	0x00000001
        /*00a0*/ 	.word	0x00000001


	//----- nvinfo : EIATTR_CRS_STACK_SIZE
	.align		4
.L_2463:
        /*00a4*/ 	.byte	0x04, 0x1e
        /*00a6*/ 	.short	(.L_2465 - .L_2464)
.L_2464:
        /*00a8*/ 	.word	0x00000000


	//----- nvinfo : EIATTR_CBANK_PARAM_SIZE
	.align		4
.L_2465:
        /*00ac*/ 	.byte	0x03, 0x19
        /*00ae*/ 	.short	0x0128


	//----- nvinfo : EIATTR_PARAM_CBANK
	.align		4
        /*00b0*/ 	.byte	0x04, 0x0a
        /*00b2*/ 	.short	(.L_2467 - .L_2466)
	.align		4
.L_2466:
        /*00b4*/ 	.word	index@(.nv.constant0._ZN10layer_norm22ln_bwd_finalize_kernelINS_22Kernel_traits_finalizeILj7168Ef6__halffS2_fjLb0ELj1024ELj4ENS_18Kernel_traits_baseILj7168EfS2_fS2_fjLj1024EEEEELb0ELb1EEEvNS_9BwdParamsE)
        /*00b8*/ 	.short	0x0380
        /*00ba*/ 	.short	0x0128


	//----- nvinfo : EIATTR_SW_WAR
	.align		4
.L_2467:
        /*00bc*/ 	.byte	0x04, 0x36
        /*00be*/ 	.short	(.L_2469 - .L_2468)
.L_2468:
        /*00c0*/ 	.word	0x00000008
.L_2469:


//--------------------- .nv.info._ZN10layer_norm40ln_parallel_residual_bwd_finalize_kernelINS_22Kernel_traits_finalizeILj7168Ef6__halffS2_fjLb0ELj1024ELj4ENS_18Kernel_traits_baseILj7168EfS2_fS2_fjLj1024EEEEELb1EEEvNS_9BwdParamsE --------------------------
	.section	.nv.info._ZN10layer_norm40ln_parallel_residual_bwd_finalize_kernelINS_22Kernel_traits_finalizeILj7168Ef6__halffS2_fjLb0ELj1024ELj4ENS_18Kernel_traits_baseILj7168EfS2_fS2_fjLj1024EEEEELb1EEEvNS_9BwdParamsE,"",@"SHT_CUDA_INFO"
	.sectionflags	@""
	.align	4


	//----- nvinfo : EIATTR_CUDA_API_VERSION
	.align		4
        /*0000*/ 	.byte	0x04, 0x37
        /*0002*/ 	.short	(.L_2471 - .L_2470)
.L_2470:
        /*0004*/ 	.word	0x00000082


	//----- nvinfo : EIATTR_KPARAM_INFO
	.align		4
.L_2471:
        /*0008*/ 	.byte	0x04, 0x17
        /*000a*/ 	.short	(.L_2473 - .L_2472)
.L_2472:
        /*000c*/ 	.word	0x00000000
        /*0010*/ 	.short	0x0000
        /*0012*/ 	.short	0x0000
        /*0014*/ 	.byte	0x00, 0xf0, 0xa1, 0x04


	//----- nvinfo : EIATTR_SPARSE_MMA_MASK
	.align		4
.L_2473:
        /*0018*/ 	.byte	0x03, 0x50
        /*001a*/ 	.short	0x0000


	//----- nvinfo : EIATTR_MAXREG_COUNT
	.align		4
        /*001c*/ 	.byte	0x03, 0x1b
        /*001e*/ 	.short	0x0040


	//----- nvinfo : EIATTR_NUM_BARRIERS
	.align		4
        /*0020*/ 	.byte	0x02, 0x4c
        /*0022*/ 	.byte	0x01
	.zero		1


	//----- nvinfo : EIATTR_MERCURY_ISA_VERSION
	.align		4
        /*0024*/ 	.byte	0x03, 0x5f
        /*0026*/ 	.short	0x0101


	//----- nvinfo : EIATTR_COOP_GROUP_MASK_REGIDS
	.align		4
        /*0028*/ 	.byte	0x04, 0x29
        /*002a*/ 	.short	(.L_2475 - .L_2474)


	//   ....[0]....
.L_2474:
        /*002c*/ 	.word	0xffffffff


	//   ....[1]....
        /*0030*/ 	.word	0xffffffff


	//   ....[2]....
        /*0034*/ 	.word	0xffffffff


	//   ....[3]....
        /*0038*/ 	.word	0xffffffff


	//   ....[4]....
        /*003c*/ 	.word	0xffffffff


	//   ....[5]....
        /*0040*/ 	.word	0xffffffff


	//   ....[6]....
        /*0044*/ 	.word	0xffffffff


	//   ....[7]....
        /*0048*/ 	.word	0xffffffff


	//   ....[8]....
        /*004c*/ 	.word	0xffffffff


	//   ....[9]....
        /*0050*/ 	.word	0xffffffff


	//   ....[10]....
        /*0054*/ 	.word	0xffffffff


	//   ....[11]....
        /*0058*/ 	.word	0xffffffff


	//   ....[12]....
        /*005c*/ 	.word	0xffffffff


	//   ....[13]....
        /*0060*/ 	.word	0xffffffff


	//   ....[14]....
        /*0064*/ 	.word	0xffffffff


	//   ....[15]....
        /*0068*/ 	.word	0xffffffff


	//   ....[16]....
        /*006c*/ 	.word	0xffffffff


	//   ....[17]....
        /*0070*/ 	.word	0xffffffff


	//   ....[18]....
        /*0074*/ 	.word	0xffffffff


	//   ....[19]....
        /*0078*/ 	.word	0xffffffff


	//----- nvinfo : EIATTR_COOP_GROUP_INSTR_OFFSETS
	.align		4
.L_2475:
        /*007c*/ 	.byte	0x04, 0x28
        /*007e*/ 	.short	(.L_2477 - .L_2476)


	//   ....[0]....
.L_2476:
        /*0080*/ 	.word	0x000013e0


	//   ....[1]....
        /*0084*/ 	.word	0x000013f0


	//   ....[2]....
        /*0088*/ 	.word	0x00001400


	//   ....[3]....
        /*008c*/ 	.word	0x00001410


	//   ....[4]....
        /*0090*/ 	.word	0x00001450


	//   ....[5]....
        /*0094*/ 	.word	0x00001470


	//   ....[6]....
        /*0098*/ 	.word	0x00001480


	//   ....[7]....
        /*009c*/ 	.word	0x00001490


	//   ....[8]....
        /*00a0*/ 	.word	0x000014d0


	//   ....[9]....
        /*00a4*/ 	.word	0x000014f0


	//   ....[10]....
        /*00a8*/ 	.word	0x00001500


	//   ....[11]....
        /*00ac*/ 	.word	0x00001510


	//   ....[12]....
        /*00b0*/ 	.word	0x00001540


	//   ....[13]....
        /*00b4*/ 	.word	0x00001560


	//   ....[14]....
        /*00b8*/ 	.word	0x00001580


	//   ....[15]....
        /*00bc*/ 	.word	0x00001590


	//   ....[16]....
        /*00c0*/ 	.word	0x000015c0


	//   ....[17]....
        /*00c4*/ 	.word	0x000015e0


	//   ....[18]....
        /*00c8*/ 	.word	0x00001600


	//   ....[19]....
        /*00cc*/ 	.word	0x00001610


	//----- nvinfo : EIATTR_VRC_CTA_INIT_COUNT
	.align		4
.L_2477:
        /*00d0*/ 	.byte	0x02, 0x4a
	.zero		1
	.zero		1


	//----- nvinfo : EIATTR_EXIT_INSTR_OFFSETS
	.align		4
        /*00d4*/ 	.byte	0x04, 0x1c
        /*00d6*/ 	.short	(.L_2479 - .L_2478)


	//   ....[0]....
.L_2478:
        /*00d8*/ 	.word	0x00000060


	//   ....[1]....
        /*00dc*/ 	.word	0x000016b0


	//   ....[2]....
        /*00e0*/ 	.word	0x00001800


	//----- nvinfo : EIATTR_MAX_THREADS
	.align		4
.L_2479:
        /*00e4*/ 	.byte	0x04, 0x05
        /*00e6*/ 	.short	(.L_2481 - .L_2480)
.L_2480:
        /*00e8*/ 	.word	0x00000400
        /*00ec*/ 	.word	0x00000001
        /*00f0*/ 	.word	0x00000001


	//----- nvinfo : EIATTR_CRS_STACK_SIZE
	.align		4
.L_2481:
        /*00f4*/ 	.byte	0x04, 0x1e
        /*00f6*/ 	.short	(.L_2483 - .L_2482)
.L_2482:
        /*00f8*/ 	.word	0x00000000


	//----- nvinfo : EIATTR_CBANK_PARAM_SIZE
	.align		4
.L_2483:
        /*00fc*/ 	.byte	0x03, 0x19
        /*00fe*/ 	.short	0x0128


	//----- nvinfo : EIATTR_PARAM_CBANK
	.align		4
        /*0100*/ 	.byte	0x04, 0x0a
        /*0102*/ 	.short	(.L_2485 - .L_2484)
	.align		4
.L_2484:
        /*0104*/ 	.word	index@(.nv.constant0._ZN10layer_norm40ln_parallel_residual_bwd_finalize_kernelINS_22Kernel_traits_finalizeILj7168Ef6__halffS2_fjLb0ELj1024ELj4ENS_18Kernel_traits_baseILj7168EfS2_fS2_fjLj1024EEEEELb1EEEvNS_9BwdParamsE)
        /*0108*/ 	.short	0x0380
        /*010a*/ 	.short	0x0128


	//----- nvinfo : EIATTR_SW_WAR
	.align		4
.L_2485:
        /*010c*/ 	.byte	0x04, 0x36
        /*010e*/ 	.short	(.L_2487 - .L_2486)
.L_2486:
        /*0110*/ 	.word	0x00000008
.L_2487:


//--------------------- .nv.info._ZN10layer_norm31ln_parallel_residual_bwd_kernelINS_13Kernel_traitsIf6__halffS2_fjLj7168ELj1ELj1ELj8ELj8ENS_18Kernel_traits_baseILj7168EfS2_fS2_fjLj256EEEEELb1ELb1ELb1EEEvNS_9BwdParamsE --------------------------
	.section	.nv.info._ZN10layer_norm31ln_parallel_residual_bwd_kernelINS_13Kernel_traitsIf6__halffS2_fjLj7168ELj1ELj1ELj8ELj8ENS_18Kernel_traits_baseILj7168EfS2_fS2_fjLj256EEEEELb1ELb1ELb1EEEvNS_9BwdParamsE,"",@"SHT_CUDA_INFO"
	.sectionflags	@""
	.align	4


	//----- nvinfo : EIATTR_CUDA_API_VERSION
	.align		4
        /*0000*/ 	.byte	0x04, 0x37
        /*0002*/ 	.short	(.L_2489 - .L_2488)
.L_2488:
        /*0004*/ 	.word	0x00000082


	//----- nvinfo : EIATTR_KPARAM_INFO
	.align		4
.L_2489:
        /*0008*/ 	.byte	0x04, 0x17
        /*000a*/ 	.short	(.L_2491 - .L_2490)
.L_2490:
        /*000c*/ 	.word	0x00000000
        /*0010*/ 	.short	0x0000
        /*0012*/ 	.short	0x0000
        /*0014*/ 	.byte	0x00, 0xf0, 0xa1, 0x04


	//----- nvinfo : EIATTR_SPARSE_MMA_MASK
	.align		4
.L_2491:
        /*0018*/ 	.byte	0x03, 0x50
        /*001a*/ 	.short	0x0000


	//----- nvinfo : EIATTR_MAXREG_COUNT
	.align		4
        /*001c*/ 	.byte	0x03, 0x1b
        /*001e*/ 	.short	0x00ff


	//----- nvinfo : EIATTR_NUM_BARRIERS
	.align		4
        /*0020*/ 	.byte	0x02, 0x4c
        /*0022*/ 	.byte	0x01
	.zero		1


	//----- nvinfo : EIATTR_MERCURY_ISA_VERSION
	.align		4
        /*0024*/ 	.byte	0x03, 0x5f
        /*0026*/ 	.short	0x0101


	//----- nvinfo : EIATTR_COOP_GROUP_MASK_REGIDS
	.align		4
        /*0028*/ 	.byte	0x04, 0x29
        /*002a*/ 	.short	(.L_2493 - .L_2492)


	//   ....[0]....
.L_2492:
        /*002c*/ 	.word	0xffffffff


	//   ....[1]....
        /*0030*/ 	.word	0xffffffff


	//   ....[2]....
        /*0034*/ 	.word	0xffffffff


	//   ....[3]....
        /*0038*/ 	.word	0xffffffff


	//   ....[4]....
        /*003c*/ 	.word	0xffffffff


	//   ....[5]....
        /*0040*/ 	.word	0xffffffff


	//   ....[6]....
        /*0044*/ 	.word	0xffffffff


	//   ....[7]....
        /*0048*/ 	.word	0xffffffff


	//   ....[8]....
        /*004c*/ 	.word	0xffffffff


	//   ....[9]....
        /*0050*/ 	.word	0xffffffff


	//----- nvinfo : EIATTR_COOP_GROUP_INSTR_OFFSETS
	.align		4
.L_2493:
        /*0054*/ 	.byte	0x04, 0x28
        /*0056*/ 	.short	(.L_2495 - .L_2494)


	//   ....[0]....
.L_2494:
        /*0058*/ 	.word	0x00001820


	//   ....[1]....
        /*005c*/ 	.word	0x00001830


	//   ....[2]....
        /*0060*/ 	.word	0x00001860


	//   ....[3]....
        /*0064*/ 	.word	0x00001870


	//   ....[4]....
        /*0068*/ 	.word	0x000018a0


	//   ....[5]....
        /*006c*/ 	.word	0x000018b0


	//   ....[6]....
        /*0070*/ 	.word	0x000018f0


	//   ....[7]....
        /*0074*/ 	.word	0x00001900


	//   ....[8]....
        /*0078*/ 	.word	0x00001930


	//   ....[9]....
        /*007c*/ 	.word	0x00001940


	//----- nvinfo : EIATTR_VRC_CTA_INIT_COUNT
	.align		4
.L_2495:
        /*0080*/ 	.byte	0x02, 0x4a
	.zero		1
	.zero		1


	//----- nvinfo : EIATTR_EXIT_INSTR_OFFSETS
	.align		4
        /*0084*/ 	.byte	0x04, 0x1c
        /*0086*/ 	.short	(.L_2497 - .L_2496)


	//   ....[0]....
.L_2496:
        /*0088*/ 	.word	0x0000b370


	//----- nvinfo : EIATTR_MAX_THREADS
	.align		4
.L_2497:
        /*008c*/ 	.byte	0x04, 0x05
        /*008e*/ 	.short	(.L_2499 - .L_2498)
.L_2498:
        /*0090*/ 	.word	0x00000100
        /*0094*/ 	.word	0x00000001
        /*0098*/ 	.word	0x00000001


	//----- nvinfo : EIATTR_CRS_STACK_SIZE
	.align		4
.L_2499:
        /*009c*/ 	.byte	0x04, 0x1e
        /*009e*/ 	.short	(.L_2501 - .L_2500)
.L_2500:
        /*00a0*/ 	.word	0x00000000


	//----- nvinfo : EIATTR_CBANK_PARAM_SIZE
	.align		4
.L_2501:
        /*00a4*/ 	.byte	0x03, 0x19
        /*00a6*/ 	.short	0x0128


	//----- nvinfo : EIATTR_PARAM_CBANK
	.align		4
        /*00a8*/ 	.byte	0x04, 0x0a
        /*00aa*/ 	.short	(.L_2503 - .L_2502)
	.align		4
.L_2502:
        /*00ac*/ 	.word	index@(.nv.constant0._ZN10layer_norm31ln_parallel_residual_bwd_kernelINS_13Kernel_traitsIf6__halffS2_fjLj7168ELj1ELj1ELj8ELj8ENS_18Kernel_traits_baseILj7168EfS2_fS2_fjLj256EEEEELb1ELb1ELb1EEEvNS_9BwdParamsE)
        /*00b0*/ 	.short	0x0380
        /*00b2*/ 	.short	0x0128


	//----- nvinfo : EIATTR_SW_WAR
	.align		4
.L_2503:
        /*00b4*/ 	.byte	0x04, 0x36
        /*00b6*/ 	.short	(.L_2505 - .L_2504)
.L_2504:
        /*00b8*/ 	.word	0x00000008
.L_2505:


//--------------------- .nv.info._ZN10layer_norm31ln_parallel_residual_bwd_kernelINS_13Kernel_traitsI6__halfffffjLj7168ELj1ELj1ELj8ELj16ENS_18Kernel_traits_baseILj7168ES2_ffffjLj256EEEEELb0ELb0ELb0EEEvNS_9BwdParamsE --------------------------
	.section	.nv.info._ZN10layer_norm31ln_parallel_residual_bwd_kernelINS_13Kernel_traitsI6__halfffffjLj7168ELj1ELj1ELj8ELj16ENS_18Kernel_traits_baseILj7168ES2_ffffjLj256EEEEELb0ELb0ELb0EEEvNS_9BwdParamsE,"",@"SHT_CUDA_INFO"
	.sectionflags	@""
	.align	4


	//----- nvinfo : EIATTR_CUDA_API_VERSION
	.align		4
        /*0000*/ 	.byte	0x04, 0x37
        /*0002*/ 	.short	(.L_2507 - .L_2506)
.L_2506:
        /*0004*/ 	.word	0x00000082


	//----- nvinfo : EIATTR_KPARAM_INFO
	.align		4
.L_2507:
        /*0008*/ 	.byte	0x04, 0x17
        /*000a*/ 	.short	(.L_2509 - .L_2508)
.L_2508:
        /*000c*/ 	.word	0x00000000
        /*0010*/ 	.short	0x0000
        /*0012*/ 	.short	0x0000
        /*0014*/ 	.byte	0x00, 0xf0, 0xa1, 0x04


	//----- nvinfo : EIATTR_SPARSE_MMA_MASK
	.align		4
.L_2509:
        /*0018*/ 	.byte	0x03, 0x50
        /*001a*/ 	.short	0x0000


	//----- nvinfo : EIATTR_MAXREG_COUNT
	.align		4
        /*001c*/ 	.byte	0x03, 0x1b
        /*001e*/ 	.short	0x00ff


	//----- nvinfo : EIATTR_NUM_BARRIERS
	.align		4
        /*0020*/ 	.byte	0x02, 0x4c
        /*0022*/ 	.byte	0x01
	.zero		1


	//----- nvinfo : EIATTR_ANNOTATIONS
	.align		4
        /*0024*/ 	.byte	0x04, 0x55
        /*0026*/ 	.short	(.L_2511 - .L_2510)


	//   ....[0]....
.L_2510:
        /*0028*/ 	.word	0x00000001
        /*002c*/ 	.byte	0x60, 0x08, 0x00, 0x00, 0x01, 0x00, 0x00, 0x00, 0xa0, 0x08, 0x00, 0x00, 0x01, 0x00, 0x00, 0x00
        /*003c*/ 	.byte	0xe0, 0x08, 0x00, 0x00, 0x01, 0x00, 0x00, 0x00, 0x20, 0x09, 0x00, 0x00, 0x01, 0x00, 0x00, 0x00
        /*004c*/ 	.byte	0xa0, 0x13, 0x00, 0x00, 0x01, 0x00, 0x00, 0x00, 0xb0, 0x13, 0x00, 0x00, 0x01, 0x00, 0x00, 0x00
        /*005c*/ 	.byte	0xd0, 0x13, 0x00, 0x00, 0x01, 0x00, 0x00, 0x00, 0xe0, 0x13, 0x00, 0x00


	//----- nvinfo : EIATTR_MERCURY_ISA_VERSION
	.align		4
.L_2511:
        /*0068*/ 	.byte	0x03, 0x5f
        /*006a*/ 	.short	0x0101


	//----- nvinfo : EIATTR_COOP_GROUP_MASK_REGIDS
	.align		4
        /*006c*/ 	.byte	0x04, 0x29
        /*006e*/ 	.short	(.L_2513 - .L_2512)


	//   ....[0]....
.L_2512:
        /*0070*/ 	.word	0xffffffff


	//   ....[1]....
        /*0074*/ 	.word	0xffffffff


	//   ....[2]....
        /*0078*/ 	.word	0xffffffff


	//   ....[3]....
        /*007c*/ 	.word	0xffffffff


	//   ....[4]....
        /*0080*/ 	.word	0xffffffff


	//   ....[5]....
        /*0084*/ 	.word	0xffffffff


	//   ....[6]....
        /*0088*/ 	.word	0xffffffff


	//   ....[7]....
        /*008c*/ 	.word	0xffffffff


	//   ....[8]....
        /*0090*/ 	.word	0xffffffff


	//   ....[9]....
        /*0094*/ 	.word	0xffffffff


	//----- nvinfo : EIATTR_COOP_GROUP_INSTR_OFFSETS
	.align		4
.L_2513:
        /*0098*/ 	.byte	0x04, 0x28
        /*009a*/ 	.short	(.L_2515 - .L_2514)


	//   ....[0]....
.L_2514:
        /*009c*/ 	.word	0x00003090


	//   ....[1]....
        /*00a0*/ 	.word	0x000030b0


	//   ....[2]....
        /*00a4*/ 	.word	0x000030f0


	//   ....[3]....
        /*00a8*/ 	.word	0x00003100


	//   ....[4]....
        /*00ac*/ 	.word	0x00003140


	//   ....[5]....
        /*00b0*/ 	.word	0x00003150


	//   ....[6]....
        /*00b4*/ 	.word	0x00003180


	//   ....[7]....
        /*00b8*/ 	.word	0x00003190


	//   ....[8]....
        /*00bc*/ 	.word	0x000031c0


	//   ....[9]....
        /*00c0*/ 	.word	0x000031d0


	//----- nvinfo : EIATTR_VRC_CTA_INIT_COUNT
	.align		4
.L_2515:
        /*00c4*/ 	.byte	0x02, 0x4a
	.zero		1
	.zero		1


	//----- nvinfo : EIATTR_EXIT_INSTR_OFFSETS
	.align		4
        /*00c8*/ 	.byte	0x04, 0x1c
        /*00ca*/ 	.short	(.L_2517 - .L_2516)


	//   ....[0]....
.L_2516:
        /*00cc*/ 	.word	0x00009720


	//   ....[1]....
        /*00d0*/ 	.word	0x000097f0


	//----- nvinfo : EIATTR_MAX_THREADS
	.align		4
.L_2517:
        /*00d4*/ 	.byte	0x04, 0x05
        /*00d6*/ 	.short	(.L_2519 - .L_2518)
.L_2518:
        /*00d8*/ 	.word	0x00000100
        /*00dc*/ 	.word	0x00000001
        /*00e0*/ 	.word	0x00000001


	//----- nvinfo : EIATTR_CRS_STACK_SIZE
	.align		4
.L_2519:
        /*00e4*/ 	.byte	0x04, 0x1e
        /*00e6*/ 	.short	(.L_2521 - .L_2520)
.L_2520:
        /*00e8*/ 	.word	0x00000000


	//----- nvinfo : EIATTR_CBANK_PARAM_SIZE
	.align		4
.L_2521:
        /*00ec*/ 	.byte	0x03, 0x19
        /*00ee*/ 	.short	0x0128


	//----- nvinfo : EIATTR_PARAM_CBANK
	.align		4
        /*00f0*/ 	.byte	0x04, 0x0a
        /*00f2*/ 	.short	(.L_2523 - .L_2522)
	.align		4
.L_2522:
        /*00f4*/ 	.word	index@(.nv.constant0._ZN10layer_norm31ln_parallel_residual_bwd_kernelINS_13Kernel_traitsI6__halfffffjLj7168ELj1ELj1ELj8ELj16ENS_18Kernel_traits_baseILj7168ES2_ffffjLj256EEEEELb0ELb0ELb0EEEvNS_9BwdParamsE)
        /*00f8*/ 	.short	0x0380
        /*00fa*/ 	.short	0x0128


	//----- nvinfo : EIATTR_SW_WAR
	.align		4
.L_2523:
        /*00fc*/ 	.byte	0x04, 0x36
        /*00fe*/ 	.short	(.L_2525 - .L_2524)
.L_2524:
        /*0100*/ 	.word	0x00000008
.L_2525:


//--------------------- .nv.info._ZN10layer_norm31ln_parallel_residual_bwd_kernelINS_13Kernel_traitsI6__halfffffjLj7168ELj1ELj1ELj8ELj16ENS_18Kernel_traits_baseILj7168ES2_ffffjLj256EEEEELb0ELb0ELb1EEEvNS_9BwdParamsE --------------------------
	.section	.nv.info._ZN10layer_norm31ln_parallel_residual_bwd_kernelINS_13Kernel_traitsI6__halfffffjLj7168ELj1ELj1ELj8ELj16ENS_18Kernel_traits_baseILj7168ES2_ffffjLj256EEEEELb0ELb0ELb1EEEvNS_9BwdParamsE,"",@"SHT_CUDA_INFO"
	.sectionflags	@""
	.align	4


	//----- nvinfo : EIATTR_CUDA_API_VERSION
	.align		4
        /*0000*/ 	.byte	0x04, 0x37
        /*0002*/ 	.short	(.L_2527 - .L_2526)
.L_2526:
        /*0004*/ 	.word	0x00000082


	//----- nvinfo : EIATTR_KPARAM_INFO
	.align		4
.L_2527:
        /*0008*/ 	.byte	0x04, 0x17
        /*000a*/ 	.short	(.L_2529 - .L_2528)
.L_2528:
        /*000c*/ 	.word	0x00000000
        /*0010*/ 	.short	0x0000
        /*0012*/ 	.short	0x0000
        /*0014*/ 	.byte	0x00, 0xf0, 0xa1, 0x04


	//----- nvinfo : EIATTR_SPARSE_MMA_MASK
	.align		4
.L_2529:
        /*0018*/ 	.byte	0x03, 0x50
        /*001a*/ 	.short	0x0000


	//----- nvinfo : EIATTR_MAXREG_COUNT
	.align		4
        /*001c*/ 	.byte	0x03, 0x1b
        /*001e*/ 	.short	0x00ff


	//----- nvinfo : EIATTR_NUM_BARRIERS
	.align		4
        /*0020*/ 	.byte	0x02, 0x4c
        /*0022*/ 	.byte	0x01
	.zero		1


	//----- nvinfo : EIATTR_ANNOTATIONS
	.align		4
        /*0024*/ 	.byte	0x04, 0x55
        /*0026*/ 	.short	(.L_2531 - .L_2530)


	//   ....[0]....
.L_2530:
        /* <DEDUP_REMOVED lines=34> */


	//----- nvinfo : EIATTR_MERCURY_ISA_VERSION
	.align		4
.L_2531:
        /*0238*/ 	.byte	0x03, 0x5f
        /*023a*/ 	.short	0x0101


	//----- nvinfo : EIATTR_COOP_GROUP_MASK_REGIDS
	.align		4
        /*023c*/ 	.byte	0x04, 0x29
        /*023e*/ 	.short	(.L_2533 - .L_2532)


	//   ....[0]....
.L_2532:
        /*0240*/ 	.word	0xffffffff


	//   ....[1]....
        /*0244*/ 	.word	0xffffffff


	//   ....[2]....
        /*0248*/ 	.word	0xffffffff


	//   ....[3]....
        /*024c*/ 	.word	0xffffffff


	//   ....[4]....
        /*0250*/ 	.word	0xffffffff


	//   ....[5]....
        /*0254*/ 	.word	0xffffffff


	//   ....[6]....
        /*0258*/ 	.word	0xffffffff


	//   ....[7]....
        /*025c*/ 	.word	0xffffffff


	//   ....[8]....
        /*0260*/ 	.word	0xffffffff


	//   ....[9]....
        /*0264*/ 	.word	0xffffffff


	//----- nvinfo : EIATTR_COOP_GROUP_INSTR_OFFSETS
	.align		4
.L_2533:
        /*0268*/ 	.byte	0x04, 0x28
        /*026a*/ 	.short	(.L_2535 - .L_2534)


	//   ....[0]....
.L_2534:
        /*026c*/ 	.word	0x00002770


	//   ....[1]....
        /*0270*/ 	.word	0x00002850


	//   ....[2]....
        /*0274*/ 	.word	0x00002870


	//   ....[3]....
        /*0278*/ 	.word	0x00002890


	//   ....[4]....
        /*027c*/ 	.word	0x000028b0


	//   ....[5]....
        /*0280*/ 	.word	0x000028d0


	//   ....[6]....
        /*0284*/ 	.word	0x000028f0


	//   ....[7]....
        /*0288*/ 	.word	0x00002940


	//   ....[8]....
        /*028c*/ 	.word	0x00002950


	//   ....[9]....
        /*0290*/ 	.word	0x00002990


	//----- nvinfo : EIATTR_VRC_CTA_INIT_COUNT
	.align		4
.L_2535:
        /*0294*/ 	.byte	0x02, 0x4a
	.zero		1
	.zero		1


	//----- nvinfo : EIATTR_EXIT_INSTR_OFFSETS
	.align		4
        /*0298*/ 	.byte	0x04, 0x1c
        /*029a*/ 	.short	(.L_2537 - .L_2536)


	//   ....[0]....
.L_2536:
        /*029c*/ 	.word	0x00008970


	//----- nvinfo : EIATTR_MAX_THREADS
	.align		4
.L_2537:
        /*02a0*/ 	.byte	0x04, 0x05
        /*02a2*/ 	.short	(.L_2539 - .L_2538)
.L_2538:
        /*02a4*/ 	.word	0x00000100
        /*02a8*/ 	.word	0x00000001
        /*02ac*/ 	.word	0x00000001


	//----- nvinfo : EIATTR_CRS_STACK_SIZE
	.align		4
.L_2539:
        /*02b0*/ 	.byte	0x04, 0x1e
        /*02b2*/ 	.short	(.L_2541 - .L_2540)
.L_2540:
        /*02b4*/ 	.word	0x00000000


	//----- nvinfo : EIATTR_CBANK_PARAM_SIZE
	.align		4
.L_2541:
        /*02b8*/ 	.byte	0x03, 0x19
        /*02ba*/ 	.short	0x0128


	//----- nvinfo : EIATTR_PARAM_CBANK
	.align		4
        /*02bc*/ 	.byte	0x04, 0x0a
        /*02be*/ 	.short	(.L_2543 - .L_2542)
	.align		4
.L_2542:
        /*02c0*/ 	.word	index@(.nv.constant0._ZN10layer_norm31ln_parallel_residual_bwd_kernelINS_13Kernel_traitsI6__halfffffjLj7168ELj1ELj1ELj8ELj16ENS_18Kernel_traits_baseILj7168ES2_ffffjLj256EEEEELb0ELb0ELb1EEEvNS_9BwdParamsE)
        /*02c4*/ 	.short	0x0380
        /*02c6*/ 	.short	0x0128


	//----- nvinfo : EIATTR_SW_WAR
	.align		4
.L_2543:
        /*02c8*/ 	.byte	0x04, 0x36
        /*02ca*/ 	.short	(.L_2545 - .L_2544)
.L_2544:
        /*02cc*/ 	.word	0x00000008
.L_2545:


//--------------------- .nv.info._ZN10layer_norm31ln_parallel_residual_bwd_kernelINS_13Kernel_traitsI6__halfffffjLj7168ELj1ELj1ELj8ELj16ENS_18Kernel_traits_baseILj7168ES2_ffffjLj256EEEEELb0ELb1ELb0EEEvNS_9BwdParamsE --------------------------
	.section	.nv.info._ZN10layer_norm31ln_parallel_residual_bwd_kernelINS_13Kernel_traitsI6__halfffffjLj7168ELj1ELj1ELj8ELj16ENS_18Kernel_traits_baseILj7168ES2_ffffjLj256EEEEELb0ELb1ELb0EEEvNS_9BwdParamsE,"",@"SHT_CUDA_INFO"
	.sectionflags	@""
	.align	4


	//----- nvinfo : EIATTR_CUDA_API_VERSION
	.align		4
        /*0000*/ 	.byte	0x04, 0x37
        /*0002*/ 	.short	(.L_2547 - .L_2546)
.L_2546:
        /*0004*/ 	.word	0x00000082


	//----- nvinfo : EIATTR_KPARAM_INFO
	.align		4
.L_2547:
        /*0008*/ 	.byte	0x04, 0x17
        /*000a*/ 	.short	(.L_2549 - .L_2548)
.L_2548:
        /*000c*/ 	.word	0x00000000
        /*0010*/ 	.short	0x0000
        /*0012*/ 	.short	0x0000
        /*0014*/ 	.byte	0x00, 0xf0, 0xa1, 0x04


	//----- nvinfo : EIATTR_SPARSE_MMA_MASK
	.align		4
.L_2549:
        /*0018*/ 	.byte	0x03, 0x50
        /*001a*/ 	.short	0x0000


	//----- nvinfo : EIATTR_MAXREG_COUNT
	.align		4
        /*001c*/ 	.byte	0x03, 0x1b
        /*001e*/ 	.short	0x00ff


	//----- nvinfo : EIATTR_NUM_BARRIERS
	.align		4
        /*0020*/ 	.byte	0x02, 0x4c
        /*0022*/ 	.byte	0x01
	.zero		1


	//----- nvinfo : EIATTR_MERCURY_ISA_VERSION
	.align		4
        /*0024*/ 	.byte	0x03, 0x5f
        /*0026*/ 	.short	0x0101


	//----- nvinfo : EIATTR_COOP_GROUP_MASK_REGIDS
	.align		4
        /*0028*/ 	.byte	0x04, 0x29
        /*002a*/ 	.short	(.L_2551 - .L_2550)


	//   ....[0]....
.L_2550:
        /*002c*/ 	.word	0xffffffff


	//   ....[1]....
        /*0030*/ 	.word	0xffffffff


	//   ....[2]....
        /*0034*/ 	.word	0xffffffff


	//   ....[3]....
        /*0038*/ 	.word	0xffffffff


	//   ....[4]....
        /*003c*/ 	.word	0xffffffff


	//   ....[5]....
        /*0040*/ 	.word	0xffffffff


	//   ....[6]....
        /*0044*/ 	.word	0xffffffff


	//   ....[7]....
        /*0048*/ 	.word	0xffffffff


	//   ....[8]....
        /*004c*/ 	.word	0xffffffff


	//   ....[9]....
        /*0050*/ 	.word	0xffffffff


	//----- nvinfo : EIATTR_COOP_GROUP_INSTR_OFFSETS
	.align		4
.L_2551:
        /*0054*/ 	.byte	0x04, 0x28
        /*0056*/ 	.short	(.L_2553 - .L_2552)


	//   ....[0]....
.L_2552:
        /*0058*/ 	.word	0x00002010


	//   ....[1]....
        /*005c*/ 	.word	0x00002030


	//   ....[2]....
        /*0060*/ 	.word	0x00002070


	//   ....[3]....
        /*0064*/ 	.word	0x00002080


	//   ....[4]....
        /*0068*/ 	.word	0x000020c0


	//   ....[5]....
        /*006c*/ 	.word	0x000020d0


	//   ....[6]....
        /*0070*/ 	.word	0x00002100


	//   ....[7]....
        /*0074*/ 	.word	0x00002110


	//   ....[8]....
        /*0078*/ 	.word	0x00002140


	//   ....[9]....
        /*007c*/ 	.word	0x00002150


	//----- nvinfo : EIATTR_VRC_CTA_INIT_COUNT
	.align		4
.L_2553:
        /*0080*/ 	.byte	0x02, 0x4a
	.zero		1
	.zero		1


	//----- nvinfo : EIATTR_EXIT_INSTR_OFFSETS
	.align		4
        /*0084*/ 	.byte	0x04, 0x1c
        /*0086*/ 	.short	(.L_2555 - .L_2554)


	//   ....[0]....
.L_2554:
        /*0088*/ 	.word	0x000074c0


	//   ....[1]....
        /*008c*/ 	.word	0x00007540


	//----- nvinfo : EIATTR_MAX_THREADS
	.align		4
.L_2555:
        /*0090*/ 	.byte	0x04, 0x05
        /*0092*/ 	.short	(.L_2557 - .L_2556)
.L_2556:
        /*0094*/ 	.word	0x00000100
        /*0098*/ 	.word	0x00000001
        /*009c*/ 	.word	0x00000001


	//----- nvinfo : EIATTR_CRS_STACK_SIZE
	.align		4
.L_2557:
        /*00a0*/ 	.byte	0x04, 0x1e
        /*00a2*/ 	.short	(.L_2559 - .L_2558)
.L_2558:
        /*00a4*/ 	.word	0x00000000


	//----- nvinfo : EIATTR_CBANK_PARAM_SIZE
	.align		4
.L_2559:
        /*00a8*/ 	.byte	0x03, 0x19
        /*00aa*/ 	.short	0x0128


	//----- nvinfo : EIATTR_PARAM_CBANK
	.align		4
        /*00ac*/ 	.byte	0x04, 0x0a
        /*00ae*/ 	.short	(.L_2561 - .L_2560)
	.align		4
.L_2560:
        /*00b0*/ 	.word	index@(.nv.constant0._ZN10layer_norm31ln_parallel_residual_bwd_kernelINS_13Kernel_traitsI6__halfffffjLj7168ELj1ELj1ELj8ELj16ENS_18Kernel_traits_baseILj7168ES2_ffffjLj256EEEEELb0ELb1ELb0EEEvNS_9BwdParamsE)
        /*00b4*/ 	.short	0x0380
        /*00b6*/ 	.short	0x0128


	//----- nvinfo : EIATTR_SW_WAR
	.align		4
.L_2561:
        /*00b8*/ 	.byte	0x04, 0x36
        /*00ba*/ 	.short	(.L_2563 - .L_2562)
.L_2562:
        /*00bc*/ 	.word	0x00000008
.L_2563:


//--------------------- .nv.info._ZN10layer_norm31ln_parallel_residual_bwd_kernelINS_13Kernel_traitsI6__halfffffjLj7168ELj1ELj1ELj8ELj16ENS_18Kernel_traits_baseILj7168ES2_ffffjLj256EEEEELb0ELb1ELb1EEEvNS_9BwdParamsE --------------------------
	.section	.nv.info._ZN10layer_norm31ln_parallel_residual_bwd_kernelINS_13Kernel_traitsI6__halfffffjLj7168ELj1ELj1ELj8ELj16ENS_18Kernel_traits_baseILj7168ES2_ffffjLj256EEEEELb0ELb1ELb1EEEvNS_9BwdParamsE,"",@"SHT_CUDA_INFO"
	.sectionflags	@""
	.align	4


	//----- nvinfo : EIATTR_CUDA_API_VERSION
	.align		4
        /*0000*/ 	.byte	0x04, 0x37
        /*0002*/ 	.short	(.L_2565 - .L_2564)
.L_2564:
        /*0004*/ 	.word	0x00000082


	//----- nvinfo : EIATTR_KPARAM_INFO
	.align		4
.L_2565:
        /*0008*/ 	.byte	0x04, 0x17
        /*000a*/ 	.short	(.L_2567 - .L_2566)
.L_2566:
        /*000c*/ 	.word	0x00000000
        /*0010*/ 	.short	0x0000
        /*0012*/ 	.short	0x0000
        /*0014*/ 	.byte	0x00, 0xf0, 0xa1, 0x04


	//----- nvinfo : EIATTR_SPARSE_MMA_MASK
	.align		4
.L_2567:
        /*0018*/ 	.byte	0x03, 0x50
        /*001a*/ 	.short	0x0000


	//----- nvinfo : EIATTR_MAXREG_COUNT
	.align		4
        /*001c*/ 	.byte	0x03, 0x1b
        /*001e*/ 	.short	0x00ff


	//----- nvinfo : EIATTR_NUM_BARRIERS
	.align		4
        /*0020*/ 	.byte	0x02, 0x4c
        /*0022*/ 	.byte	0x01
	.zero		1


	//----- nvinfo : EIATTR_MERCURY_ISA_VERSION
	.align		4
        /*0024*/ 	.byte	0x03, 0x5f
        /*0026*/ 	.short	0x0101


	//----- nvinfo : EIATTR_COOP_GROUP_MASK_REGIDS
	.align		4
        /*0028*/ 	.byte	0x04, 0x29
        /*002a*/ 	.short	(.L_2569 - .L_2568)


	//   ....[0]....
.L_2568:
        /*002c*/ 	.word	0xffffffff


	//   ....[1]....
        /*0030*/ 	.word	0xffffffff


	//   ....[2]....
        /*0034*/ 	.word	0xffffffff


	//   ....[3]....
        /*0038*/ 	.word	0xffffffff


	//   ....[4]....
        /*003c*/ 	.word	0xffffffff


	//   ....[5]....
        /*0040*/ 	.word	0xffffffff


	//   ....[6]....
        /*0044*/ 	.word	0xffffffff


	//   ....[7]....
        /*0048*/ 	.word	0xffffffff


	//   ....[8]....
        /*004c*/ 	.word	0xffffffff


	//   ....[9]....
        /*0050*/ 	.word	0xffffffff


	//----- nvinfo : EIATTR_COOP_GROUP_INSTR_OFFSETS
	.align		4
.L_2569:
        /*0054*/ 	.byte	0x04, 0x28
        /*0056*/ 	.short	(.L_2571 - .L_2570)


	//   ....[0]....
.L_2570:
        /*0058*/ 	.word	0x000015b0


	//   ....[1]....
        /*005c*/ 	.word	0x000015c0


	//   ....[2]....
        /*0060*/ 	.word	0x000015f0


	//   ....[3]....
        /*0064*/ 	.word	0x00001600


	//   ....[4]....
        /*0068*/ 	.word	0x00001630


	//   ....[5]....
        /*006c*/ 	.word	0x00001640


	//   ....[6]....
        /*0070*/ 	.word	0x00001680


	//   ....[7]....
        /*0074*/ 	.word	0x00001690


	//   ....[8]....
        /*0078*/ 	.word	0x000016c0


	//   ....[9]....
        /*007c*/ 	.word	0x000016d0


	//----- nvinfo : EIATTR_VRC_CTA_INIT_COUNT
	.align		4
.L_2571:
        /*0080*/ 	.byte	0x02, 0x4a
	.zero		1
	.zero		1


	//----- nvinfo : EIATTR_EXIT_INSTR_OFFSETS
	.align		4
        /*0084*/ 	.byte	0x04, 0x1c
        /*0086*/ 	.short	(.L_2573 - .L_2572)


	//   ....[0]....
.L_2572:
        /*0088*/ 	.word	0x000065b0


	//----- nvinfo : EIATTR_MAX_THREADS
	.align		4
.L_2573:
        /*008c*/ 	.byte	0x04, 0x05
        /*008e*/ 	.short	(.L_2575 - .L_2574)
.L_2574:
        /*0090*/ 	.word	0x00000100
        /*0094*/ 	.word	0x00000001
        /*0098*/ 	.word	0x00000001


	//----- nvinfo : EIATTR_CRS_STACK_SIZE
	.align		4
.L_2575:
        /*009c*/ 	.byte	0x04, 0x1e
        /*009e*/ 	.short	(.L_2577 - .L_2576)
.L_2576:
        /*00a0*/ 	.word	0x00000000


	//----- nvinfo : EIATTR_CBANK_PARAM_SIZE
	.align		4
.L_2577:
        /*00a4*/ 	.byte	0x03, 0x19
        /*00a6*/ 	.short	0x0128


	//----- nvinfo : EIATTR_PARAM_CBANK
	.align		4
        /*00a8*/ 	.byte	0x04, 0x0a
        /*00aa*/ 	.short	(.L_2579 - .L_2578)
	.align		4
.L_2578:
        /*00ac*/ 	.word	index@(.nv.constant0._ZN10layer_norm31ln_parallel_residual_bwd_kernelINS_13Kernel_traitsI6__halfffffjLj7168ELj1ELj1ELj8ELj16ENS_18Kernel_traits_baseILj7168ES2_ffffjLj256EEEEELb0ELb1ELb1EEEvNS_9BwdParamsE)
        /*00b0*/ 	.short	0x0380
        /*00b2*/ 	.short	0x0128


	//----- nvinfo : EIATTR_SW_WAR
	.align		4
.L_2579:
        /*00b4*/ 	.byte	0x04, 0x36
        /*00b6*/ 	.short	(.L_2581 - .L_2580)
.L_2580:
        /*00b8*/ 	.word	0x00000008
.L_2581:


//--------------------- .nv.info._ZN10layer_norm31ln_parallel_residual_bwd_kernelINS_13Kernel_traitsI6__halfffffjLj7168ELj1ELj1ELj8ELj16ENS_18Kernel_traits_baseILj7168ES2_ffffjLj256EEEEELb1ELb0ELb0EEEvNS_9BwdParamsE --------------------------
	.section	.nv.info._ZN10layer_norm31ln_parallel_residual_bwd_kernelINS_13Kernel_traitsI6__halfffffjLj7168ELj1ELj1ELj8ELj16ENS_18Kernel_traits_baseILj7168ES2_ffffjLj256EEEEELb1ELb0ELb0EEEvNS_9BwdParamsE,"",@"SHT_CUDA_INFO"
	.sectionflags	@""
	.align	4


	//----- nvinfo : EIATTR_CUDA_API_VERSION
	.align		4
        /*0000*/ 	.byte	0x04, 0x37
        /*0002*/ 	.short	(.L_2583 - .L_2582)
.L_2582:
        /*0004*/ 	.word	0x00000082


	//----- nvinfo : EIATTR_KPARAM_INFO
	.align		4
.L_2583:
        /*0008*/ 	.byte	0x04, 0x17
        /*000a*/ 	.short	(.L_2585 - .L_2584)
.L_2584:
        /*000c*/ 	.word	0x00000000
        /*0010*/ 	.short	0x0000
        /*0012*/ 	.short	0x0000
        /*0014*/ 	.byte	0x00, 0xf0, 0xa1, 0x04


	//----- nvinfo : EIATTR_SPARSE_MMA_MASK
	.align		4
.L_2585:
        /*0018*/ 	.byte	0x03, 0x50
        /*001a*/ 	.short	0x0000


	//----- nvinfo : EIATTR_MAXREG_COUNT
	.align		4
        /*001c*/ 	.byte	0x03, 0x1b
        /*001e*/ 	.short	0x00ff


	//----- nvinfo : EIATTR_NUM_BARRIERS
	.align		4
        /*0020*/ 	.byte	0x02, 0x4c
        /*0022*/ 	.byte	0x01
	.zero		1


	//----- nvinfo : EIATTR_ANNOTATIONS
	.align		4
        /*0024*/ 	.byte	0x04, 0x55
        /*0026*/ 	.short	(.L_2587 - .L_2586)


	//   ....[0]....
.L_2586:
        /* <DEDUP_REMOVED lines=25> */


	//----- nvinfo : EIATTR_MERCURY_ISA_VERSION
	.align		4
.L_2587:
        /*01a8*/ 	.byte	0x03, 0x5f
        /*01aa*/ 	.short	0x0101


	//----- nvinfo : EIATTR_COOP_GROUP_MASK_REGIDS
	.align		4
        /*01ac*/ 	.byte	0x04, 0x29
        /*01ae*/ 	.short	(.L_2589 - .L_2588)


	//   ....[0]....
.L_2588:
        /*01b0*/ 	.word	0xffffffff


	//   ....[1]....
        /*01b4*/ 	.word	0xffffffff


	//   ....[2]....
        /*01b8*/ 	.word	0xffffffff


	//   ....[3]....
        /*01bc*/ 	.word	0xffffffff


	//   ....[4]....
        /*01c0*/ 	.word	0xffffffff


	//   ....[5]....
        /*01c4*/ 	.word	0xffffffff


	//   ....[6]....
        /*01c8*/ 	.word	0xffffffff


	//   ....[7]....
        /*01cc*/ 	.word	0xffffffff


	//   ....[8]....
        /*01d0*/ 	.word	0xffffffff


	//   ....[9]....
        /*01d4*/ 	.word	0xffffffff


	//----- nvinfo : EIATTR_COOP_GROUP_INSTR_OFFSETS
	.align		4
.L_2589:
        /*01d8*/ 	.byte	0x04, 0x28
        /*01da*/ 	.short	(.L_2591 - .L_2590)


	//   ....[0]....
.L_2590:
        /*01dc*/ 	.word	0x000035c0


	//   ....[1]....
        /*01e0*/ 	.word	0x000035e0


	//   ....[2]....
        /*01e4*/ 	.word	0x00003620


	//   ....[3]....
        /*01e8*/ 	.word	0x00003630


	//   ....[4]....
        /*01ec*/ 	.word	0x00003670


	//   ....[5]....
        /*01f0*/ 	.word	0x00003680


	//   ....[6]....
        /*01f4*/ 	.word	0x000036b0


	//   ....[7]....
        /*01f8*/ 	.word	0x000036c0


	//   ....[8]....
        /*01fc*/ 	.word	0x000036f0


	//   ....[9]....
        /*0200*/ 	.word	0x00003710


	//----- nvinfo : EIATTR_VRC_CTA_INIT_COUNT
	.align		4
.L_2591:
        /*0204*/ 	.byte	0x02, 0x4a
	.zero		1
	.zero		1


	//----- nvinfo : EIATTR_EXIT_INSTR_OFFSETS
	.align		4
        /*0208*/ 	.byte	0x04, 0x1c
        /*020a*/ 	.short	(.L_2593 - .L_2592)


	//   ....[0]....
.L_2592:
        /*020c*/ 	.word	0x0000c450


	//   ....[1]....
        /*0210*/ 	.word	0x0000c520


	//----- nvinfo : EIATTR_MAX_THREADS
	.align		4
.L_2593:
        /*0214*/ 	.byte	0x04, 0x05
        /*0216*/ 	.short	(.L_2595 - .L_2594)
.L_2594:
        /*0218*/ 	.word	0x00000100
        /*021c*/ 	.word	0x00000001
        /*0220*/ 	.word	0x00000001


	//----- nvinfo : EIATTR_CRS_STACK_SIZE
	.align		4
.L_2595:
        /*0224*/ 	.byte	0x04, 0x1e
        /*0226*/ 	.short	(.L_2597 - .L_2596)
.L_2596:
        /*0228*/ 	.word	0x00000000


	//----- nvinfo : EIATTR_CBANK_PARAM_SIZE
	.align		4
.L_2597:
        /*022c*/ 	.byte	0x03, 0x19
        /*022e*/ 	.short	0x0128


	//----- nvinfo : EIATTR_PARAM_CBANK
	.align		4
        /*0230*/ 	.byte	0x04, 0x0a
        /*0232*/ 	.short	(.L_2599 - .L_2598)
	.align		4
.L_2598:
        /*0234*/ 	.word	index@(.nv.constant0._ZN10layer_norm31ln_parallel_residual_bwd_kernelINS_13Kernel_traitsI6__halfffffjLj7168ELj1ELj1ELj8ELj16ENS_18Kernel_traits_baseILj7168ES2_ffffjLj256EEEEELb1ELb0ELb0EEEvNS_9BwdParamsE)
        /*0238*/ 	.short	0x0380
        /*023a*/ 	.short	0x0128


	//----- nvinfo : EIATTR_SW_WAR
	.align		4
.L_2599:
        /*023c*/ 	.byte	0x04, 0x36
        /*023e*/ 	.short	(.L_2601 - .L_2600)
.L_2600:
        /*0240*/ 	.word	0x00000008
.L_2601:


//--------------------- .nv.info._ZN10layer_norm31ln_parallel_residual_bwd_kernelINS_13Kernel_traitsI6__halfffffjLj7168ELj1ELj1ELj8ELj16ENS_18Kernel_traits_baseILj7168ES2_ffffjLj256EEEEELb1ELb0ELb1EEEvNS_9BwdParamsE --------------------------
	.section	.nv.info._ZN10layer_norm31ln_parallel_residual_bwd_kernelINS_13Kernel_traitsI6__halfffffjLj7168ELj1ELj1ELj8ELj16ENS_18Kernel_traits_baseILj7168ES2_ffffjLj256EEEEELb1ELb0ELb1EEEvNS_9BwdParamsE,"",@"SHT_CUDA_INFO"
	.sectionflags	@""
	.align	4


	//----- nvinfo : EIATTR_CUDA_API_VERSION
	.align		4
        /*0000*/ 	.byte	0x04, 0x37
        /*0002*/ 	.short	(.L_2603 - .L_2602)
.L_2602:
        /*0004*/ 	.word	0x00000082


	//----- nvinfo : EIATTR_KPARAM_INFO
	.align		4
.L_2603:
        /*0008*/ 	.byte	0x04, 0x17
        /*000a*/ 	.short	(.L_2605 - .L_2604)
.L_2604:
        /*000c*/ 	.word	0x00000000
        /*0010*/ 	.short	0x0000
        /*0012*/ 	.short	0x0000
        /*0014*/ 	.byte	0x00, 0xf0, 0xa1, 0x04


	//----- nvinfo : EIATTR_SPARSE_MMA_MASK
	.align		4
.L_2605:
        /*0018*/ 	.byte	0x03, 0x50
        /*001a*/ 	.short	0x0000


	//----- nvinfo : EIATTR_MAXREG_COUNT
	.align		4
        /*001c*/ 	.byte	0x03, 0x1b
        /*001e*/ 	.short	0x00ff


	//----- nvinfo : EIATTR_NUM_BARRIERS
	.align		4
        /*0020*/ 	.byte	0x02, 0x4c
        /*0022*/ 	.byte	0x01
	.zero		1


	//----- nvinfo : EIATTR_ANNOTATIONS
	.align		4
        /*0024*/ 	.byte	0x04, 0x55
        /*0026*/ 	.short	(.L_2607 - .L_2606)


	//   ....[0]....
.L_2606:
        /* <DEDUP_REMOVED lines=44> */


	//----- nvinfo : EIATTR_MERCURY_ISA_VERSION
	.align		4
.L_2607:
        /*02d8*/ 	.byte	0x03, 0x5f
        /*02da*/ 	.short	0x0101


	//----- nvinfo : EIATTR_COOP_GROUP_MASK_REGIDS
	.align		4
        /*02dc*/ 	.byte	0x04, 0x29
        /*02de*/ 	.short	(.L_2609 - .L_2608)


	//   ....[0]....
.L_2608:
        /*02e0*/ 	.word	0xffffffff


	//   ....[1]....
        /*02e4*/ 	.word	0xffffffff


	//   ....[2]....
        /*02e8*/ 	.word	0xffffffff


	//   ....[3]....
        /*02ec*/ 	.word	0xffffffff


	//   ....[4]....
        /*02f0*/ 	.word	0xffffffff


	//   ....[5]....
        /*02f4*/ 	.word	0xffffffff


	//   ....[6]....
        /*02f8*/ 	.word	0xffffffff


	//   ....[7]....
        /*02fc*/ 	.word	0xffffffff


	//   ....[8]....
        /*0300*/ 	.word	0xffffffff


	//   ....[9]....
        /*0304*/ 	.word	0xffffffff


	//----- nvinfo : EIATTR_COOP_GROUP_INSTR_OFFSETS
	.align		4
.L_2609:
        /*0308*/ 	.byte	0x04, 0x28
        /*030a*/ 	.short	(.L_2611 - .L_2610)


	//   ....[0]....
.L_2610:
        /*030c*/ 	.word	0x00002c00


	//   ....[1]....
        /*0310*/ 	.word	0x00002cd0


	//   ....[2]....
        /*0314*/ 	.word	0x00002cf0


	//   ....[3]....
        /*0318*/ 	.word	0x00002d10


	//   ....[4]....
        /*031c*/ 	.word	0x00002d30


	//   ....[5]....
        /*0320*/ 	.word	0x00002d50


	//   ....[6]....
        /*0324*/ 	.word	0x00002d70


	//   ....[7]....
        /*0328*/ 	.word	0x00002dc0


	//   ....[8]....
        /*032c*/ 	.word	0x00002dd0


	//   ....[9]....
        /*0330*/ 	.word	0x00002e10


	//----- nvinfo : EIATTR_VRC_CTA_INIT_COUNT
	.align		4
.L_2611:
        /*0334*/ 	.byte	0x02, 0x4a
	.zero		1
	.zero		1


	//----- nvinfo : EIATTR_EXIT_INSTR_OFFSETS
	.align		4
        /*0338*/ 	.byte	0x04, 0x1c
        /*033a*/ 	.short	(.L_2613 - .L_2612)


	//   ....[0]....
.L_2612:
        /*033c*/ 	.word	0x0000b570


	//----- nvinfo : EIATTR_MAX_THREADS
	.align		4
.L_2613:
        /*0340*/ 	.byte	0x04, 0x05
        /*0342*/ 	.short	(.L_2615 - .L_2614)
.L_2614:
        /*0344*/ 	.word	0x00000100
        /*0348*/ 	.word	0x00000001
        /*034c*/ 	.word	0x00000001


	//----- nvinfo : EIATTR_CRS_STACK_SIZE
	.align		4
.L_2615:
        /*0350*/ 	.byte	0x04, 0x1e
        /*0352*/ 	.short	(.L_2617 - .L_2616)
.L_2616:
        /*0354*/ 	.word	0x00000000


	//----- nvinfo : EIATTR_CBANK_PARAM_SIZE
	.align		4
.L_2617:
        /*0358*/ 	.byte	0x03, 0x19
        /*035a*/ 	.short	0x0128


	//----- nvinfo : EIATTR_PARAM_CBANK
	.align		4
        /*035c*/ 	.byte	0x04, 0x0a
        /*035e*/ 	.short	(.L_2619 - .L_2618)
	.align		4
.L_2618:
        /*0360*/ 	.word	index@(.nv.constant0._ZN10layer_norm31ln_parallel_residual_bwd_kernelINS_13Kernel_traitsI6__halfffffjLj7168ELj1ELj1ELj8ELj16ENS_18Kernel_traits_baseILj7168ES2_ffffjLj256EEEEELb1ELb0ELb1EEEvNS_9BwdParamsE)
        /*0364*/ 	.short	0x0380
        /*0366*/ 	.short	0x0128


	//----- nvinfo : EIATTR_SW_WAR
	.align		4
.L_2619:
        /*0368*/ 	.byte	0x04, 0x36
        /*036a*/ 	.short	(.L_2621 - .L_2620)
.L_2620:
        /*036c*/ 	.word	0x00000008
.L_2621:


//--------------------- .nv.info._ZN10layer_norm22ln_bwd_finalize_kernelINS_22Kernel_traits_finalizeILj7168E6__halfffffjLb0ELj1024ELj4ENS_18Kernel_traits_baseILj7168ES2_ffffjLj1024EEEEELb0ELb0EEEvNS_9BwdParamsE --------------------------
	.section	.nv.info._ZN10layer_norm22ln_bwd_finalize_kernelINS_22Kernel_traits_finalizeILj7168E6__halfffffjLb0ELj1024ELj4ENS_18Kernel_traits_baseILj7168ES2_ffffjLj1024EEEEELb0ELb0EEEvNS_9BwdParamsE,"",@"SHT_CUDA_INFO"
	.sectionflags	@""
	.align	4


	//----- nvinfo : EIATTR_CUDA_API_VERSION
	.align		4
        /*0000*/ 	.byte	0x04, 0x37
        /*0002*/ 	.short	(.L_2623 - .L_2622)
.L_2622:
        /*0004*/ 	.word	0x00000082


	//----- nvinfo : EIATTR_KPARAM_INFO
	.align		4
.L_2623:
        /*0008*/ 	.byte	0x04, 0x17
        /*000a*/ 	.short	(.L_2625 - .L_2624)
.L_2624:
        /*000c*/ 	.word	0x00000000
        /*0010*/ 	.short	0x0000
        /*0012*/ 	.short	0x0000
        /*0014*/ 	.byte	0x00, 0xf0, 0xa1, 0x04


	//----- nvinfo : EIATTR_SPARSE_MMA_MASK
	.align		4
.L_2625:
        /*0018*/ 	.byte	0x03, 0x50
        /*001a*/ 	.short	0x0000


	//----- nvinfo : EIATTR_MAXREG_COUNT
	.align		4
        /*001c*/ 	.byte	0x03, 0x1b
        /*001e*/ 	.short	0x0040


	//----- nvinfo : EIATTR_NUM_BARRIERS
	.align		4
        /*0020*/ 	.byte	0x02, 0x4c
        /*0022*/ 	.byte	0x01
	.zero		1


	//----- nvinfo : EIATTR_MERCURY_ISA_VERSION
	.align		4
        /*0024*/ 	.byte	0x03, 0x5f
        /*0026*/ 	.short	0x0101


	//----- nvinfo : EIATTR_COOP_GROUP_MASK_REGIDS
	.align		4
        /*0028*/ 	.byte	0x04, 0x29
        /*002a*/ 	.short	(.L_2627 - .L_2626)


	//   ....[0]....
.L_2626:
        /*002c*/ 	.word	0xffffffff


	//   ....[1]....
        /*0030*/ 	.word	0xffffffff


	//   ....[2]....
        /*0034*/ 	.word	0xffffffff


	//   ....[3]....
        /*0038*/ 	.word	0xffffffff


	//   ....[4]....
        /*003c*/ 	.word	0xffffffff


	//   ....[5]....
        /*0040*/ 	.word	0xffffffff


	//   ....[6]....
        /*0044*/ 	.word	0xffffffff


	//   ....[7]....
        /*0048*/ 	.word	0xffffffff


	//   ....[8]....
        /*004c*/ 	.word	0xffffffff


	//   ....[9]....
        /*0050*/ 	.word	0xffffffff


	//----- nvinfo : EIATTR_COOP_GROUP_INSTR_OFFSETS
	.align		4
.L_2627:
        /*0054*/ 	.byte	0x04, 0x28
        /*0056*/ 	.short	(.L_2629 - .L_2628)


	//   ....[0]....
.L_2628:
        /*0058*/ 	.word	0x00001540


	//   ....[1]....
        /*005c*/ 	.word	0x00001550


	//   ....[2]....
        /*0060*/ 	.word	0x00001580


	//   ....[3]....
        /*0064*/ 	.word	0x00001590


	//   ....[4]....
        /*0068*/ 	.word	0x000015c0


	//   ....[5]....
        /*006c*/ 	.word	0x000015d0


	//   ....[6]....
        /*0070*/ 	.word	0x00001610


	//   ....[7]....
        /*0074*/ 	.word	0x00001630


	//   ....[8]....
        /*0078*/ 	.word	0x00001680


	//   ....[9]....
        /*007c*/ 	.word	0x00001690


	//----- nvinfo : EIATTR_VRC_CTA_INIT_COUNT
	.align		4
.L_2629:
        /*0080*/ 	.byte	0x02, 0x4a
	.zero		1
	.zero		1


	//----- nvinfo : EIATTR_EXIT_INSTR_OFFSETS
	.align		4
        /*0084*/ 	.byte	0x04, 0x1c
        /*0086*/ 	.short	(.L_2631 - .L_2630)


	//   ....[0]....
.L_2630:
        /*0088*/ 	.word	0x00000060


	//   ....[1]....
        /*008c*/ 	.word	0x000016f0


	//   ....[2]....
        /*0090*/ 	.word	0x00001720


	//   ....[3]....
        /*0094*/ 	.word	0x000017e0


	//----- nvinfo : EIATTR_MAX_THREADS
	.align		4
.L_2631:
        /*0098*/ 	.byte	0x04, 0x05
        /*009a*/ 	.short	(.L_2633 - .L_2632)
.L_2632:
        /*009c*/ 	.word	0x00000400
        /*00a0*/ 	.word	0x00000001
        /*00a4*/ 	.word	0x00000001


	//----- nvinfo : EIATTR_CRS_STACK_SIZE
	.align		4
.L_2633:
        /*00a8*/ 	.byte	0x04, 0x1e
        /*00aa*/ 	.short	(.L_2635 - .L_2634)
.L_2634:
        /*00ac*/ 	.word	0x00000000


	//----- nvinfo : EIATTR_CBANK_PARAM_SIZE
	.align		4
.L_2635:
        /*00b0*/ 	.byte	0x03, 0x19
        /*00b2*/ 	.short	0x0128


	//----- nvinfo : EIATTR_PARAM_CBANK
	.align		4
        /*00b4*/ 	.byte	0x04, 0x0a
        /*00b6*/ 	.short	(.L_2637 - .L_2636)
	.align		4
.L_2636:
        /*00b8*/ 	.word	index@(.nv.constant0._ZN10layer_norm22ln_bwd_finalize_kernelINS_22Kernel_traits_finalizeILj7168E6__halfffffjLb0ELj1024ELj4ENS_18Kernel_traits_baseILj7168ES2_ffffjLj1024EEEEELb0ELb0EEEvNS_9BwdParamsE)
        /*00bc*/ 	.short	0x0380
        /*00be*/ 	.short	0x0128


	//----- nvinfo : EIATTR_SW_WAR
	.align		4
.L_2637:
        /*00c0*/ 	.byte	0x04, 0x36
        /*00c2*/ 	.short	(.L_2639 - .L_2638)
.L_2638:
        /*00c4*/ 	.word	0x00000008
.L_2639:


//--------------------- .nv.info._ZN10layer_norm40ln_parallel_residual_bwd_finalize_kernelINS_22Kernel_traits_finalizeILj7168E6__halfffffjLb0ELj1024ELj4ENS_18Kernel_traits_baseILj7168ES2_ffffjLj1024EEEEELb0EEEvNS_9BwdParamsE --------------------------
	.section	.nv.info._ZN10layer_norm40ln_parallel_residual_bwd_finalize_kernelINS_22Kernel_traits_finalizeILj7168E6__halfffffjLb0ELj1024ELj4ENS_18Kernel_traits_baseILj7168ES2_ffffjLj1024EEEEELb0EEEvNS_9BwdParamsE,"",@"SHT_CUDA_INFO"
	.sectionflags	@""
	.align	4


	//----- nvinfo : EIATTR_CUDA_API_VERSION
	.align		4
        /*0000*/ 	.byte	0x04, 0x37
        /*0002*/ 	.short	(.L_2641 - .L_2640)
.L_2640:
        /*0004*/ 	.word	0x00000082


	//----- nvinfo : EIATTR_KPARAM_INFO
	.align		4
.L_2641:
        /*0008*/ 	.byte	0x04, 0x17
        /*000a*/ 	.short	(.L_2643 - .L_2642)
.L_2642:
        /*000c*/ 	.word	0x00000000
        /*0010*/ 	.short	0x0000
        /*0012*/ 	.short	0x0000
        /*0014*/ 	.byte	0x00, 0xf0, 0xa1, 0x04


	//----- nvinfo : EIATTR_SPARSE_MMA_MASK
	.align		4
.L_2643:
        /*0018*/ 	.byte	0x03, 0x50
        /*001a*/ 	.short	0x0000


	//----- nvinfo : EIATTR_MAXREG_COUNT
	.align		4
        /*001c*/ 	.byte	0x03, 0x1b
        /*001e*/ 	.short	0x0040


	//----- nvinfo : EIATTR_NUM_BARRIERS
	.align		4
        /*0020*/ 	.byte	0x02, 0x4c
        /*0022*/ 	.byte	0x01
	.zero		1


	//----- nvinfo : EIATTR_MERCURY_ISA_VERSION
	.align		4
        /*0024*/ 	.byte	0x03, 0x5f
        /*0026*/ 	.short	0x0101


	//----- nvinfo : EIATTR_COOP_GROUP_MASK_REGIDS
	.align		4
        /*0028*/ 	.byte	0x04, 0x29
        /*002a*/ 	.short	(.L_2645 - .L_2644)


	//   ....[0]....
.L_2644:
        /*002c*/ 	.word	0xffffffff


	//   ....[1]....
        /*0030*/ 	.word	0xffffffff


	//   ....[2]....
        /*0034*/ 	.word	0xffffffff


	//   ....[3]....
        /*0038*/ 	.word	0xffffffff


	//   ....[4]....
        /*003c*/ 	.word	0xffffffff


	//   ....[5]....
        /*0040*/ 	.word	0xffffffff


	//   ....[6]....
        /*0044*/ 	.word	0xffffffff


	//   ....[7]....
        /*0048*/ 	.word	0xffffffff


	//   ....[8]....
        /*004c*/ 	.word	0xffffffff


	//   ....[9]....
        /*0050*/ 	.word	0xffffffff


	//   ....[10]....
        /*0054*/ 	.word	0xffffffff


	//   ....[11]....
        /*0058*/ 	.word	0xffffffff


	//   ....[12]....
        /*005c*/ 	.word	0xffffffff


	//   ....[13]....
        /*0060*/ 	.word	0xffffffff


	//   ....[14]....
        /*0064*/ 	.word	0xffffffff


	//   ....[15]....
        /*0068*/ 	.word	0xffffffff


	//   ....[16]....
        /*006c*/ 	.word	0xffffffff


	//   ....[17]....
        /*0070*/ 	.word	0xffffffff


	//   ....[18]....
        /*0074*/ 	.word	0xffffffff


	//   ....[19]....
        /*0078*/ 	.word	0xffffffff


	//----- nvinfo : EIATTR_COOP_GROUP_INSTR_OFFSETS
	.align		4
.L_2645:
        /*007c*/ 	.byte	0x04, 0x28
        /*007e*/ 	.short	(.L_2647 - .L_2646)


	//   ....[0]....
.L_2646:
        /*0080*/ 	.word	0x000013a0


	//   ....[1]....
        /*0084*/ 	.word	0x000013b0


	//   ....[2]....
        /*0088*/ 	.word	0x000013c0


	//   ....[3]....
        /*008c*/ 	.word	0x000013d0


	//   ....[4]....
        /*0090*/ 	.word	0x00001400


	//   ....[5]....
        /*0094*/ 	.word	0x00001430


	//   ....[6]....
        /*0098*/ 	.word	0x00001440


	//   ....[7]....
        /*009c*/ 	.word	0x00001450


	//   ....[8]....
        /*00a0*/ 	.word	0x00001470


	//   ....[9]....
        /*00a4*/ 	.word	0x000014b0


	//   ....[10]....
        /*00a8*/ 	.word	0x000014e0


	//   ....[11]....
        /*00ac*/ 	.word	0x000014f0


	//   ....[12]....
        /*00b0*/ 	.word	0x00001510


	//   ....[13]....
        /*00b4*/ 	.word	0x00001540


	//   ....[14]....
        /*00b8*/ 	.word	0x00001560


	//   ....[15]....
        /*00bc*/ 	.word	0x00001570


	//   ....[16]....
        /*00c0*/ 	.word	0x000015b0


	//   ....[17]....
        /*00c4*/ 	.word	0x000015e0


	//   ....[18]....
        /*00c8*/ 	.word	0x00001600


	//   ....[19]....
        /*00cc*/ 	.word	0x00001610


	//----- nvinfo : EIATTR_VRC_CTA_INIT_COUNT
	.align		4
.L_2647:
        /*00d0*/ 	.byte	0x02, 0x4a
	.zero		1
	.zero		1


	//----- nvinfo : EIATTR_EXIT_INSTR_OFFSETS
	.align		4
        /*00d4*/ 	.byte	0x04, 0x1c
        /*00d6*/ 	.short	(.L_2649 - .L_2648)


	//   ....[0]....
.L_2648:
        /*00d8*/ 	.word	0x00000060


	//   ....[1]....
        /*00dc*/ 	.word	0x000016c0


	//   ....[2]....
        /*00e0*/ 	.word	0x000016f0


	//   ....[3]....
        /*00e4*/ 	.word	0x00001850


	//----- nvinfo : EIATTR_MAX_THREADS
	.align		4
.L_2649:
        /*00e8*/ 	.byte	0x04, 0x05
        /*00ea*/ 	.short	(.L_2651 - .L_2650)
.L_2650:
        /*00ec*/ 	.word	0x00000400
        /*00f0*/ 	.word	0x00000001
        /*00f4*/ 	.word	0x00000001


	//----- nvinfo : EIATTR_CRS_STACK_SIZE
	.align		4
.L_2651:
        /*00f8*/ 	.byte	0x04, 0x1e
        /*00fa*/ 	.short	(.L_2653 - .L_2652)
.L_2652:
        /*00fc*/ 	.word	0x00000000


	//----- nvinfo : EIATTR_CBANK_PARAM_SIZE
	.align		4
.L_2653:
        /*0100*/ 	.byte	0x03, 0x19
        /*0102*/ 	.short	0x0128


	//----- nvinfo : EIATTR_PARAM_CBANK
	.align		4
        /*0104*/ 	.byte	0x04, 0x0a
        /*0106*/ 	.short	(.L_2655 - .L_2654)
	.align		4
.L_2654:
        /*0108*/ 	.word	index@(.nv.constant0._ZN10layer_norm40ln_parallel_residual_bwd_finalize_kernelINS_22Kernel_traits_finalizeILj7168E6__halfffffjLb0ELj1024ELj4ENS_18Kernel_traits_baseILj7168ES2_ffffjLj1024EEEEELb0EEEvNS_9BwdParamsE)
        /*010c*/ 	.short	0x0380
        /*010e*/ 	.short	0x0128


	//----- nvinfo : EIATTR_SW_WAR
	.align		4
.L_2655:
        /*0110*/ 	.byte	0x04, 0x36
        /*0112*/ 	.short	(.L_2657 - .L_2656)
.L_2656:
        /*0114*/ 	.word	0x00000008
.L_2657:


//--------------------- .nv.info._ZN10layer_norm31ln_parallel_residual_bwd_kernelINS_13Kernel_traitsI6__halfffffjLj7168ELj1ELj1ELj8ELj16ENS_18Kernel_traits_baseILj7168ES2_ffffjLj256EEEEELb1ELb1ELb0EEEvNS_9BwdParamsE --------------------------
	.section	.nv.info._ZN10layer_norm31ln_parallel_residual_bwd_kernelINS_13Kernel_traitsI6__halfffffjLj7168ELj1ELj1ELj8ELj16ENS_18Kernel_traits_baseILj7168ES2_ffffjLj256EEEEELb1ELb1ELb0EEEvNS_9BwdParamsE,"",@"SHT_CUDA_INFO"
	.sectionflags	@""
	.align	4


	//----- nvinfo : EIATTR_CUDA_API_VERSION
	.align		4
        /*0000*/ 	.byte	0x04, 0x37
        /*0002*/ 	.short	(.L_2659 - .L_2658)
.L_2658:
        /*0004*/ 	.word	0x00000082


	//----- nvinfo : EIATTR_KPARAM_INFO
	.align		4
.L_2659:
        /*0008*/ 	.byte	0x04, 0x17
        /*000a*/ 	.short	(.L_2661 - .L_2660)
.L_2660:
        /*000c*/ 	.word	0x00000000
        /*0010*/ 	.short	0x0000
        /*0012*/ 	.short	0x0000
        /*0014*/ 	.byte	0x00, 0xf0, 0xa1, 0x04


	//----- nvinfo : EIATTR_SPARSE_MMA_MASK
	.align		4
.L_2661:
        /*0018*/ 	.byte	0x03, 0x50
        /*001a*/ 	.short	0x0000


	//----- nvinfo : EIATTR_MAXREG_COUNT
	.align		4
        /*001c*/ 	.byte	0x03, 0x1b
        /*001e*/ 	.short	0x00ff


	//----- nvinfo : EIATTR_NUM_BARRIERS
	.align		4
        /*0020*/ 	.byte	0x02, 0x4c
        /*0022*/ 	.byte	0x01
	.zero		1


	//----- nvinfo : EIATTR_MERCURY_ISA_VERSION
	.align		4
        /*0024*/ 	.byte	0x03, 0x5f
        /*0026*/ 	.short	0x0101


	//----- nvinfo : EIATTR_COOP_GROUP_MASK_REGIDS
	.align		4
        /*0028*/ 	.byte	0x04, 0x29
        /*002a*/ 	.short	(.L_2663 - .L_2662)


	//   ....[0]....
.L_2662:
        /*002c*/ 	.word	0xffffffff


	//   ....[1]....
        /*0030*/ 	.word	0xffffffff


	//   ....[2]....
        /*0034*/ 	.word	0xffffffff


	//   ....[3]....
        /*0038*/ 	.word	0xffffffff


	//   ....[4]....
        /*003c*/ 	.word	0xffffffff


	//   ....[5]....
        /*0040*/ 	.word	0xffffffff


	//   ....[6]....
        /*0044*/ 	.word	0xffffffff


	//   ....[7]....
        /*0048*/ 	.word	0xffffffff


	//   ....[8]....
        /*004c*/ 	.word	0xffffffff


	//   ....[9]....
        /*0050*/ 	.word	0xffffffff


	//----- nvinfo : EIATTR_COOP_GROUP_INSTR_OFFSETS
	.align		4
.L_2663:
        /*0054*/ 	.byte	0x04, 0x28
        /*0056*/ 	.short	(.L_2665 - .L_2664)


	//   ....[0]....
.L_2664:
        /*0058*/ 	.word	0x000023a0


	//   ....[1]....
        /*005c*/ 	.word	0x000023c0


	//   ....[2]....
        /*0060*/ 	.word	0x00002400


	//   ....[3]....
        /*0064*/ 	.word	0x00002410


	//   ....[4]....
        /*0068*/ 	.word	0x00002440


	//   ....[5]....
        /*006c*/ 	.word	0x00002460


	//   ....[6]....
        /*0070*/ 	.word	0x00002490


	//   ....[7]....
        /*0074*/ 	.word	0x000024a0


	//   ....[8]....
        /*0078*/ 	.word	0x000024d0


	//   ....[9]....
        /*007c*/ 	.word	0x000024e0


	//----- nvinfo : EIATTR_VRC_CTA_INIT_COUNT
	.align		4
.L_2665:
        /*0080*/ 	.byte	0x02, 0x4a
	.zero		1
	.zero		1


	//----- nvinfo : EIATTR_EXIT_INSTR_OFFSETS
	.align		4
        /*0084*/ 	.byte	0x04, 0x1c
        /*0086*/ 	.short	(.L_2667 - .L_2666)


	//   ....[0]....
.L_2666:
        /*0088*/ 	.word	0x0000a1d0


	//   ....[1]....
        /*008c*/ 	.word	0x0000a250


	//----- nvinfo : EIATTR_MAX_THREADS
	.align		4
.L_2667:
        /*0090*/ 	.byte	0x04, 0x05
        /*0092*/ 	.short	(.L_2669 - .L_2668)
.L_2668:
        /*0094*/ 	.word	0x00000100
        /*0098*/ 	.word	0x00000001
        /*009c*/ 	.word	0x00000001


	//----- nvinfo : EIATTR_CRS_STACK_SIZE
	.align		4
.L_2669:
        /*00a0*/ 	.byte	0x04, 0x1e
        /*00a2*/ 	.short	(.L_2671 - .L_2670)
.L_2670:
        /*00a4*/ 	.word	0x00000000


	//----- nvinfo : EIATTR_CBANK_PARAM_SIZE
	.align		4
.L_2671:
        /*00a8*/ 	.byte	0x03, 0x19
        /*00aa*/ 	.short	0x0128


	//----- nvinfo : EIATTR_PARAM_CBANK
	.align		4
        /*00ac*/ 	.byte	0x04, 0x0a
        /*00ae*/ 	.short	(.L_2673 - .L_2672)
	.align		4
.L_2672:
        /*00b0*/ 	.word	index@(.nv.constant0._ZN10layer_norm31ln_parallel_residual_bwd_kernelINS_13Kernel_traitsI6__halfffffjLj7168ELj1ELj1ELj8ELj16ENS_18Kernel_traits_baseILj7168ES2_ffffjLj256EEEEELb1ELb1ELb0EEEvNS_9BwdParamsE)
        /*00b4*/ 	.short	0x0380
        /*00b6*/ 	.short	0x0128


	//----- nvinfo : EIATTR_SW_WAR
	.align		4
.L_2673:
        /*00b8*/ 	.byte	0x04, 0x36
        /*00ba*/ 	.short	(.L_2675 - .L_2674)
.L_2674:
        /*00bc*/ 	.word	0x00000008
.L_2675:


//--------------------- .nv.info._ZN10layer_norm22ln_bwd_finalize_kernelINS_22Kernel_traits_finalizeILj7168E6__halfffffjLb0ELj1024ELj4ENS_18Kernel_traits_baseILj7168ES2_ffffjLj1024EEEEELb0ELb1EEEvNS_9BwdParamsE --------------------------
	.section	.nv.info._ZN10layer_norm22ln_bwd_finalize_kernelINS_22Kernel_traits_finalizeILj7168E6__halfffffjLb0ELj1024ELj4ENS_18Kernel_traits_baseILj7168ES2_ffffjLj1024EEEEELb0ELb1EEEvNS_9BwdParamsE,"",@"SHT_CUDA_INFO"
	.sectionflags	@""
	.align	4


	//----- nvinfo : EIATTR_CUDA_API_VERSION
	.align		4
        /*0000*/ 	.byte	0x04, 0x37
        /*0002*/ 	.short	(.L_2677 - .L_2676)
.L_2676:
        /*0004*/ 	.word	0x00000082


	//----- nvinfo : EIATTR_KPARAM_INFO
	.align		4
.L_2677:
        /*0008*/ 	.byte	0x04, 0x17
        /*000a*/ 	.short	(.L_2679 - .L_2678)
.L_2678:
        /*000c*/ 	.word	0x00000000
        /*0010*/ 	.short	0x0000
        /*0012*/ 	.short	0x0000
        /*0014*/ 	.byte	0x00, 0xf0, 0xa1, 0x04


	//----- nvinfo : EIATTR_SPARSE_MMA_MASK
	.align		4
.L_2679:
        /*0018*/ 	.byte	0x03, 0x50
        /*001a*/ 	.short	0x0000


	//----- nvinfo : EIATTR_MAXREG_COUNT
	.align		4
        /*001c*/ 	.byte	0x03, 0x1b
        /*001e*/ 	.short	0x0040


	//----- nvinfo : EIATTR_NUM_BARRIERS
	.align		4
        /*0020*/ 	.byte	0x02, 0x4c
        /*0022*/ 	.byte	0x01
	.zero		1


	//----- nvinfo : EIATTR_MERCURY_ISA_VERSION
	.align		4
        /*0024*/ 	.byte	0x03, 0x5f
        /*0026*/ 	.short	0x0101


	//----- nvinfo : EIATTR_COOP_GROUP_MASK_REGIDS
	.align		4
        /*0028*/ 	.byte	0x04, 0x29
        /*002a*/ 	.short	(.L_2681 - .L_2680)


	//   ....[0]....
.L_2680:
        /*002c*/ 	.word	0xffffffff


	//   ....[1]....
        /*0030*/ 	.word	0xffffffff


	//   ....[2]....
        /*0034*/ 	.word	0xffffffff


	//   ....[3]....
        /*0038*/ 	.word	0xffffffff


	//   ....[4]....
        /*003c*/ 	.word	0xffffffff


	//   ....[5]....
        /*0040*/ 	.word	0xffffffff


	//   ....[6]....
        /*0044*/ 	.word	0xffffffff


	//   ....[7]....
        /*0048*/ 	.word	0xffffffff


	//   ....[8]....
        /*004c*/ 	.word	0xffffffff


	//   ....[9]....
        /*0050*/ 	.word	0xffffffff


	//----- nvinfo : EIATTR_COOP_GROUP_INSTR_OFFSETS
	.align		4
.L_2681:
        /*0054*/ 	.byte	0x04, 0x28
        /*0056*/ 	.short	(.L_2683 - .L_2682)


	//   ....[0]....
.L_2682:
        /*0058*/ 	.word	0x00001560


	//   ....[1]....
        /*005c*/ 	.word	0x00001570


	//   ....[2]....
        /*0060*/ 	.word	0x000015a0


	//   ....[3]....
        /*0064*/ 	.word	0x000015b0


	//   ....[4]....
        /*0068*/ 	.word	0x000015e0


	//   ....[5]....
        /*006c*/ 	.word	0x000015f0


	//   ....[6]....
        /*0070*/ 	.word	0x00001620


	//   ....[7]....
        /*0074*/ 	.word	0x00001640


	//   ....[8]....
        /*0078*/ 	.word	0x00001670


	//   ....[9]....
        /*007c*/ 	.word	0x00001680


	//----- nvinfo : EIATTR_VRC_CTA_INIT_COUNT
	.align		4
.L_2683:
        /*0080*/ 	.byte	0x02, 0x4a
	.zero		1
	.zero		1


	//----- nvinfo : EIATTR_EXIT_INSTR_OFFSETS
	.align		4
        /*0084*/ 	.byte	0x04, 0x1c
        /*0086*/ 	.short	(.L_2685 - .L_2684)


	//   ....[0]....
.L_2684:
        /*0088*/ 	.word	0x00000060


	//   ....[1]....
        /*008c*/ 	.word	0x000016e0


	//   ....[2]....
        /*0090*/ 	.word	0x000017d0


	//----- nvinfo : EIATTR_MAX_THREADS
	.align		4
.L_2685:
        /*0094*/ 	.byte	0x04, 0x05
        /*0096*/ 	.short	(.L_2687 - .L_2686)
.L_2686:
        /*0098*/ 	.word	0x00000400
        /*009c*/ 	.word	0x00000001
        /*00a0*/ 	.word	0x00000001


	//----- nvinfo : EIATTR_CRS_STACK_SIZE
	.align		4
.L_2687:
        /*00a4*/ 	.byte	0x04, 0x1e
        /*00a6*/ 	.short	(.L_2689 - .L_2688)
.L_2688:
        /*00a8*/ 	.word	0x00000000


	//----- nvinfo : EIATTR_CBANK_PARAM_SIZE
	.align		4
.L_2689:
        /*00ac*/ 	.byte	0x03, 0x19
        /*00ae*/ 	.short	0x0128


	//----- nvinfo : EIATTR_PARAM_CBANK
	.align		4
        /*00b0*/ 	.byte	0x04, 0x0a
        /*00b2*/ 	.short	(.L_2691 - .L_2690)
	.align		4
.L_2690:
        /*00b4*/ 	.word	index@(.nv.constant0._ZN10layer_norm22ln_bwd_finalize_kernelINS_22Kernel_traits_finalizeILj7168E6__halfffffjLb0ELj1024ELj4ENS_18Kernel_traits_baseILj7168ES2_ffffjLj1024EEEEELb0ELb1EEEvNS_9BwdParamsE)
        /*00b8*/ 	.short	0x0380
        /*00ba*/ 	.short	0x0128


	//----- nvinfo : EIATTR_SW_WAR
	.align		4
.L_2691:
        /*00bc*/ 	.byte	0x04, 0x36
        /*00be*/ 	.short	(.L_2693 - .L_2692)
.L_2692:
        /*00c0*/ 	.word	0x00000008
.L_2693:


//--------------------- .nv.info._ZN10layer_norm40ln_parallel_residual_bwd_finalize_kernelINS_22Kernel_traits_finalizeILj7168E6__halfffffjLb0ELj1024ELj4ENS_18Kernel_traits_baseILj7168ES2_ffffjLj1024EEEEELb1EEEvNS_9BwdParamsE --------------------------
	.section	.nv.info._ZN10layer_norm40ln_parallel_residual_bwd_finalize_kernelINS_22Kernel_traits_finalizeILj7168E6__halfffffjLb0ELj1024ELj4ENS_18Kernel_traits_baseILj7168ES2_ffffjLj1024EEEEELb1EEEvNS_9BwdParamsE,"",@"SHT_CUDA_INFO"
	.sectionflags	@""
	.align	4


	//----- nvinfo : EIATTR_CUDA_API_VERSION
	.align		4
        /*0000*/ 	.byte	0x04, 0x37
        /*0002*/ 	.short	(.L_2695 - .L_2694)
.L_2694:
        /*0004*/ 	.word	0x00000082


	//----- nvinfo : EIATTR_KPARAM_INFO
	.align		4
.L_2695:
        /*0008*/ 	.byte	0x04, 0x17
        /*000a*/ 	.short	(.L_2697 - .L_2696)
.L_2696:
        /*000c*/ 	.word	0x00000000
        /*0010*/ 	.short	0x0000
        /*0012*/ 	.short	0x0000
        /*0014*/ 	.byte	0x00, 0xf0, 0xa1, 0x04


	//----- nvinfo : EIATTR_SPARSE_MMA_MASK
	.align		4
.L_2697:
        /*0018*/ 	.byte	0x03, 0x50
        /*001a*/ 	.short	0x0000


	//----- nvinfo : EIATTR_MAXREG_COUNT
	.align		4
        /*001c*/ 	.byte	0x03, 0x1b
        /*001e*/ 	.short	0x0040


	//----- nvinfo : EIATTR_NUM_BARRIERS
	.align		4
        /*0020*/ 	.byte	0x02, 0x4c
        /*0022*/ 	.byte	0x01
	.zero		1


	//----- nvinfo : EIATTR_MERCURY_ISA_VERSION
	.align		4
        /*0024*/ 	.byte	0x03, 0x5f
        /*0026*/ 	.short	0x0101


	//----- nvinfo : EIATTR_COOP_GROUP_MASK_REGIDS
	.align		4
        /*0028*/ 	.byte	0x04, 0x29
        /*002a*/ 	.short	(.L_2699 - .L_2698)


	//   ....[0]....
.L_2698:
        /*002c*/ 	.word	0xffffffff


	//   ....[1]....
        /*0030*/ 	.word	0xffffffff


	//   ....[2]....
        /*0034*/ 	.word	0xffffffff


	//   ....[3]....
        /*0038*/ 	.word	0xffffffff


	//   ....[4]....
        /*003c*/ 	.word	0xffffffff


	//   ....[5]....
        /*0040*/ 	.word	0xffffffff


	//   ....[6]....
        /*0044*/ 	.word	0xffffffff


	//   ....[7]....
        /*0048*/ 	.word	0xffffffff


	//   ....[8]....
        /*004c*/ 	.word	0xffffffff


	//   ....[9]....
        /*0050*/ 	.word	0xffffffff


	//   ....[10]....
        /*0054*/ 	.word	0xffffffff


	//   ....[11]....
        /*0058*/ 	.word	0xffffffff


	//   ....[12]....
        /*005c*/ 	.word	0xffffffff


	//   ....[13]....
        /*0060*/ 	.word	0xffffffff


	//   ....[14]....
        /*0064*/ 	.word	0xffffffff


	//   ....[15]....
        /*0068*/ 	.word	0xffffffff


	//   ....[16]....
        /*006c*/ 	.word	0xffffffff


	//   ....[17]....
        /*0070*/ 	.word	0xffffffff


	//   ....[18]....
        /*0074*/ 	.word	0xffffffff


	//   ....[19]....
        /*0078*/ 	.word	0xffffffff


	//----- nvinfo : EIATTR_COOP_GROUP_INSTR_OFFSETS
	.align		4
.L_2699:
        /*007c*/ 	.byte	0x04, 0x28
        /*007e*/ 	.short	(.L_2701 - .L_2700)


	//   ....[0]....
.L_2700:
        /*0080*/ 	.word	0x000013e0


	//   ....[1]....
        /*0084*/ 	.word	0x000013f0


	//   ....[2]....
        /*0088*/ 	.word	0x00001400


	//   ....[3]....
        /*008c*/ 	.word	0x00001410


	//   ....[4]....
        /*0090*/ 	.word	0x00001450


	//   ....[5]....
        /*0094*/ 	.word	0x00001470


	//   ....[6]....
        /*0098*/ 	.word	0x00001480


	//   ....[7]....
        /*009c*/ 	.word	0x00001490


	//   ....[8]....
        /*00a0*/ 	.word	0x000014d0


	//   ....[9]....
        /*00a4*/ 	.word	0x000014f0


	//   ....[10]....
        /*00a8*/ 	.word	0x00001500


	//   ....[11]....
        /*00ac*/ 	.word	0x00001510


	//   ....[12]....
        /*00b0*/ 	.word	0x00001540


	//   ....[13]....
        /*00b4*/ 	.word	0x00001560


	//   ....[14]....
        /*00b8*/ 	.word	0x00001580


	//   ....[15]....
        /*00bc*/ 	.word	0x00001590


	//   ....[16]....
        /*00c0*/ 	.word	0x000015c0


	//   ....[17]....
        /*00c4*/ 	.word	0x000015e0


	//   ....[18]....
        /*00c8*/ 	.word	0x00001600


	//   ....[19]....
        /*00cc*/ 	.word	0x00001610


	//----- nvinfo : EIATTR_VRC_CTA_INIT_COUNT
	.align		4
.L_2701:
        /*00d0*/ 	.byte	0x02, 0x4a
	.zero		1
	.zero		1


	//----- nvinfo : EIATTR_EXIT_INSTR_OFFSETS
	.align		4
        /*00d4*/ 	.byte	0x04, 0x1c
        /*00d6*/ 	.short	(.L_2703 - .L_2702)


	//   ....[0]....
.L_2702:
        /*00d8*/ 	.word	0x00000060


	//   ....[1]....
        /*00dc*/ 	.word	0x000016b0


	//   ....[2]....
        /*00e0*/ 	.word	0x00001840


	//----- nvinfo : EIATTR_MAX_THREADS
	.align		4
.L_2703:
        /*00e4*/ 	.byte	0x04, 0x05
        /*00e6*/ 	.short	(.L_2705 - .L_2704)
.L_2704:
        /*00e8*/ 	.word	0x00000400
        /*00ec*/ 	.word	0x00000001
        /*00f0*/ 	.word	0x00000001


	//----- nvinfo : EIATTR_CRS_STACK_SIZE
	.align		4
.L_2705:
        /*00f4*/ 	.byte	0x04, 0x1e
        /*00f6*/ 	.short	(.L_2707 - .L_2706)
.L_2706:
        /*00f8*/ 	.word	0x00000000


	//----- nvinfo : EIATTR_CBANK_PARAM_SIZE
	.align		4
.L_2707:
        /*00fc*/ 	.byte	0x03, 0x19
        /*00fe*/ 	.short	0x0128


	//----- nvinfo : EIATTR_PARAM_CBANK
	.align		4
        /*0100*/ 	.byte	0x04, 0x0a
        /*0102*/ 	.short	(.L_2709 - .L_2708)
	.align		4
.L_2708:
        /*0104*/ 	.word	index@(.nv.constant0._ZN10layer_norm40ln_parallel_residual_bwd_finalize_kernelINS_22Kernel_traits_finalizeILj7168E6__halfffffjLb0ELj1024ELj4ENS_18Kernel_traits_baseILj7168ES2_ffffjLj1024EEEEELb1EEEvNS_9BwdParamsE)
        /*0108*/ 	.short	0x0380
        /*010a*/ 	.short	0x0128


	//----- nvinfo : EIATTR_SW_WAR
	.align		4
.L_2709:
        /*010c*/ 	.byte	0x04, 0x36
        /*010e*/ 	.short	(.L_2711 - .L_2710)
.L_2710:
        /*0110*/ 	.word	0x00000008
.L_2711:


//--------------------- .nv.info._ZN10layer_norm31ln_parallel_residual_bwd_kernelINS_13Kernel_traitsI6__halfffffjLj7168ELj1ELj1ELj8ELj16ENS_18Kernel_traits_baseILj7168ES2_ffffjLj256EEEEELb1ELb1ELb1EEEvNS_9BwdParamsE --------------------------
	.section	.nv.info._ZN10layer_norm31ln_parallel_residual_bwd_kernelINS_13Kernel_traitsI6__halfffffjLj7168ELj1ELj1ELj8ELj16ENS_18Kernel_traits_baseILj7168ES2_ffffjLj256EEEEELb1ELb1ELb1EEEvNS_9BwdParamsE,"",@"SHT_CUDA_INFO"
	.sectionflags	@""
	.align	4


	//----- nvinfo : EIATTR_CUDA_API_VERSION
	.align		4
        /*0000*/ 	.byte	0x04, 0x37
        /*0002*/ 	.short	(.L_2713 - .L_2712)
.L_2712:
        /*0004*/ 	.word	0x00000082


	//----- nvinfo : EIATTR_KPARAM_INFO
	.align		4
.L_2713:
        /*0008*/ 	.byte	0x04, 0x17
        /*000a*/ 	.short	(.L_2715 - .L_2714)
.L_2714:
        /*000c*/ 	.word	0x00000000
        /*0010*/ 	.short	0x0000
        /*0012*/ 	.short	0x0000
        /*0014*/ 	.byte	0x00, 0xf0, 0xa1, 0x04


	//----- nvinfo : EIATTR_SPARSE_MMA_MASK
	.align		4
.L_2715:
        /*0018*/ 	.byte	0x03, 0x50
        /*001a*/ 	.short	0x0000


	//----- nvinfo : EIATTR_MAXREG_COUNT
	.align		4
        /*001c*/ 	.byte	0x03, 0x1b
        /*001e*/ 	.short	0x00ff


	//----- nvinfo : EIATTR_NUM_BARRIERS
	.align		4
        /*0020*/ 	.byte	0x02, 0x4c
        /*0022*/ 	.byte	0x01
	.zero		1


	//----- nvinfo : EIATTR_MERCURY_ISA_VERSION
	.align		4
        /*0024*/ 	.byte	0x03, 0x5f
        /*0026*/ 	.short	0x0101


	//----- nvinfo : EIATTR_COOP_GROUP_MASK_REGIDS
	.align		4
        /*0028*/ 	.byte	0x04, 0x29
        /*002a*/ 	.short	(.L_2717 - .L_2716)


	//   ....[0]....
.L_2716:
        /*002c*/ 	.word	0xffffffff


	//   ....[1]....
        /*0030*/ 	.word	0xffffffff


	//   ....[2]....
        /*0034*/ 	.word	0xffffffff


	//   ....[3]....
        /*0038*/ 	.word	0xffffffff


	//   ....[4]....
        /*003c*/ 	.word	0xffffffff


	//   ....[5]....
        /*0040*/ 	.word	0xffffffff


	//   ....[6]....
        /*0044*/ 	.word	0xffffffff


	//   ....[7]....
        /*0048*/ 	.word	0xffffffff


	//   ....[8]....
        /*004c*/ 	.word	0xffffffff


	//   ....[9]....
        /*0050*/ 	.word	0xffffffff


	//----- nvinfo : EIATTR_COOP_GROUP_INSTR_OFFSETS
	.align		4
.L_2717:
        /*0054*/ 	.byte	0x04, 0x28
        /*0056*/ 	.short	(.L_2719 - .L_2718)


	//   ....[0]....
.L_2718:
        /*0058*/ 	.word	0x00001820


	//   ....[1]....
        /*005c*/ 	.word	0x00001830


	//   ....[2]....
        /*0060*/ 	.word	0x00001860


	//   ....[3]....
        /*0064*/ 	.word	0x00001870


	//   ....[4]....
        /*0068*/ 	.word	0x000018a0


	//   ....[5]....
        /*006c*/ 	.word	0x000018b0


	//   ....[6]....
        /*0070*/ 	.word	0x000018f0


	//   ....[7]....
        /*0074*/ 	.word	0x00001900


	//   ....[8]....
        /*0078*/ 	.word	0x00001930


	//   ....[9]....
        /*007c*/ 	.word	0x00001940


	//----- nvinfo : EIATTR_VRC_CTA_INIT_COUNT
	.align		4
.L_2719:
        /*0080*/ 	.byte	0x02, 0x4a
	.zero		1
	.zero		1


	//----- nvinfo : EIATTR_EXIT_INSTR_OFFSETS
	.align		4
        /*0084*/ 	.byte	0x04, 0x1c
        /*0086*/ 	.short	(.L_2721 - .L_2720)


	//   ....[0]....
.L_2720:
        /*0088*/ 	.word	0x00009240


	//----- nvinfo : EIATTR_MAX_THREADS
	.align		4
.L_2721:
        /*008c*/ 	.byte	0x04, 0x05
        /*008e*/ 	.short	(.L_2723 - .L_2722)
.L_2722:
        /*0090*/ 	.word	0x00000100
        /*0094*/ 	.word	0x00000001
        /*0098*/ 	.word	0x00000001


	//----- nvinfo : EIATTR_CRS_STACK_SIZE
	.align		4
.L_2723:
        /*009c*/ 	.byte	0x04, 0x1e
        /*009e*/ 	.short	(.L_2725 - .L_2724)
.L_2724:
        /*00a0*/ 	.word	0x00000000


	//----- nvinfo : EIATTR_CBANK_PARAM_SIZE
	.align		4
.L_2725:
        /*00a4*/ 	.byte	0x03, 0x19
        /*00a6*/ 	.short	0x0128


	//----- nvinfo : EIATTR_PARAM_CBANK
	.align		4
        /*00a8*/ 	.byte	0x04, 0x0a
        /*00aa*/ 	.short	(.L_2727 - .L_2726)
	.align		4
.L_2726:
        /*00ac*/ 	.word	index@(.nv.constant0._ZN10layer_norm31ln_parallel_residual_bwd_kernelINS_13Kernel_traitsI6__halfffffjLj7168ELj1ELj1ELj8ELj16ENS_18Kernel_traits_baseILj7168ES2_ffffjLj256EEEEELb1ELb1ELb1EEEvNS_9BwdParamsE)
        /*00b0*/ 	.short	0x0380
        /*00b2*/ 	.short	0x0128


	//----- nvinfo : EIATTR_SW_WAR
	.align		4
.L_2727:
        /*00b4*/ 	.byte	0x04, 0x36
        /*00b6*/ 	.short	(.L_2729 - .L_2728)
.L_2728:
        /*00b8*/ 	.word	0x00000008
.L_2729:


//--------------------- .nv.info._ZN10layer_norm31ln_parallel_residual_bwd_kernelINS_13Kernel_traitsIfffffjLj7168ELj1ELj1ELj8ELj16ENS_18Kernel_traits_baseILj7168EfffffjLj256EEEEELb0ELb0ELb0EEEvNS_9BwdParamsE --------------------------
	.section	.nv.info._ZN10layer_norm31ln_parallel_residual_bwd_kernelINS_13Kernel_traitsIfffffjLj7168ELj1ELj1ELj8ELj16ENS_18Kernel_traits_baseILj7168EfffffjLj256EEEEELb0ELb0ELb0EEEvNS_9BwdParamsE,"",@"SHT_CUDA_INFO"
	.sectionflags	@""
	.align	4


	//----- nvinfo : EIATTR_CUDA_API_VERSION
	.align		4
        /*0000*/ 	.byte	0x04, 0x37
        /*0002*/ 	.short	(.L_2731 - .L_2730)
.L_2730:
        /*0004*/ 	.word	0x00000082


	//----- nvinfo : EIATTR_KPARAM_INFO
	.align		4
.L_2731:
        /*0008*/ 	.byte	0x04, 0x17
        /*000a*/ 	.short	(.L_2733 - .L_2732)
.L_2732:
        /*000c*/ 	.word	0x00000000
        /*0010*/ 	.short	0x0000
        /*0012*/ 	.short	0x0000
        /*0014*/ 	.byte	0x00, 0xf0, 0xa1, 0x04


	//----- nvinfo : EIATTR_SPARSE_MMA_MASK
	.align		4
.L_2733:
        /*0018*/ 	.byte	0x03, 0x50
        /*001a*/ 	.short	0x0000


	//----- nvinfo : EIATTR_MAXREG_COUNT
	.align		4
        /*001c*/ 	.byte	0x03, 0x1b
        /*001e*/ 	.short	0x00ff


	//----- nvinfo : EIATTR_NUM_BARRIERS
	.align		4
        /*0020*/ 	.byte	0x02, 0x4c
        /*0022*/ 	.byte	0x01
	.zero		1


	//----- nvinfo : EIATTR_ANNOTATIONS
	.align		4
        /*0024*/ 	.byte	0x04, 0x55
        /*0026*/ 	.short	(.L_2735 - .L_2734)


	//   ....[0]....
.L_2734:
        /* <DEDUP_REMOVED lines=33> */


	//----- nvinfo : EIATTR_MERCURY_ISA_VERSION
	.align		4
.L_2735:
        /*0228*/ 	.byte	0x03, 0x5f
        /*022a*/ 	.short	0x0101


	//----- nvinfo : EIATTR_COOP_GROUP_MASK_REGIDS
	.align		4
        /*022c*/ 	.byte	0x04, 0x29
        /*022e*/ 	.short	(.L_2737 - .L_2736)


	//   ....[0]....
.L_2736:
        /*0230*/ 	.word	0xffffffff


	//   ....[1]....
        /*0234*/ 	.word	0xffffffff


	//   ....[2]....
        /*0238*/ 	.word	0xffffffff


	//   ....[3]....
        /*023c*/ 	.word	0xffffffff


	//   ....[4]....
        /*0240*/ 	.word	0xffffffff


	//   ....[5]....
        /*0244*/ 	.word	0xffffffff


	//   ....[6]....
        /*0248*/ 	.word	0xffffffff


	//   ....[7]....
        /*024c*/ 	.word	0xffffffff


	//   ....[8]....
        /*0250*/ 	.word	0xffffffff


	//   ....[9]....
        /*0254*/ 	.word	0xffffffff


	//----- nvinfo : EIATTR_COOP_GROUP_INSTR_OFFSETS
	.align		4
.L_2737:
        /*0258*/ 	.byte	0x04, 0x28
        /*025a*/ 	.short	(.L_2739 - .L_2738)


	//   ....[0]....
.L_2738:
        /*025c*/ 	.word	0x00002b70


	//   ....[1]....
        /*0260*/ 	.word	0x00002b90


	//   ....[2]....
        /*0264*/ 	.word	0x00002bd0


	//   ....[3]....
        /*0268*/ 	.word	0x00002be0


	//   ....[4]....
        /*026c*/ 	.word	0x00002c20


	//   ....[5]....
        /*0270*/ 	.word	0x00002c30


	//   ....[6]....
        /*0274*/ 	.word	0x00002c60


	//   ....[7]....
        /*0278*/ 	.word	0x00002c70


	//   ....[8]....
        /*027c*/ 	.word	0x00002ca0


	//   ....[9]....
        /*0280*/ 	.word	0x00002cc0


	//----- nvinfo : EIATTR_VRC_CTA_INIT_COUNT
	.align		4
.L_2739:
        /*0284*/ 	.byte	0x02, 0x4a
	.zero		1
	.zero		1


	//----- nvinfo : EIATTR_EXIT_INSTR_OFFSETS
	.align		4
        /*0288*/ 	.byte	0x04, 0x1c
        /*028a*/ 	.short	(.L_2741 - .L_2740)


	//   ....[0]....
.L_2740:
        /*028c*/ 	.word	0x00009200


	//   ....[1]....
        /*0290*/ 	.word	0x000092d0


	//----- nvinfo : EIATTR_MAX_THREADS
	.align		4
.L_2741:
        /*0294*/ 	.byte	0x04, 0x05
        /*0296*/ 	.short	(.L_2743 - .L_2742)
.L_2742:
        /*0298*/ 	.word	0x00000100
        /*029c*/ 	.word	0x00000001
        /*02a0*/ 	.word	0x00000001


	//----- nvinfo : EIATTR_CRS_STACK_SIZE
	.align		4
.L_2743:
        /*02a4*/ 	.byte	0x04, 0x1e
        /*02a6*/ 	.short	(.L_2745 - .L_2744)
.L_2744:
        /*02a8*/ 	.word	0x00000000


	//----- nvinfo : EIATTR_CBANK_PARAM_SIZE
	.align		4
.L_2745:
        /*02ac*/ 	.byte	0x03, 0x19
        /*02ae*/ 	.short	0x0128


	//----- nvinfo : EIATTR_PARAM_CBANK
	.align		4
        /*02b0*/ 	.byte	0x04, 0x0a
        /*02b2*/ 	.short	(.L_2747 - .L_2746)
	.align		4
.L_2746:
        /*02b4*/ 	.word	index@(.nv.constant0._ZN10layer_norm31ln_parallel_residual_bwd_kernelINS_13Kernel_traitsIfffffjLj7168ELj1ELj1ELj8ELj16ENS_18Kernel_traits_baseILj7168EfffffjLj256EEEEELb0ELb0ELb0EEEvNS_9BwdParamsE)
        /*02b8*/ 	.short	0x0380
        /*02ba*/ 	.short	0x0128


	//----- nvinfo : EIATTR_SW_WAR
	.align		4
.L_2747:
        /*02bc*/ 	.byte	0x04, 0x36
        /*02be*/ 	.short	(.L_2749 - .L_2748)
.L_2748:
        /*02c0*/ 	.word	0x00000008
.L_2749:


//--------------------- .nv.info._ZN10layer_norm31ln_parallel_residual_bwd_kernelINS_13Kernel_traitsIfffffjLj7168ELj1ELj1ELj8ELj16ENS_18Kernel_traits_baseILj7168EfffffjLj256EEEEELb0ELb0ELb1EEEvNS_9BwdParamsE --------------------------
	.section	.nv.info._ZN10layer_norm31ln_parallel_residual_bwd_kernelINS_13Kernel_traitsIfffffjLj7168ELj1ELj1ELj8ELj16ENS_18Kernel_traits_baseILj7168EfffffjLj256EEEEELb0ELb0ELb1EEEvNS_9BwdParamsE,"",@"SHT_CUDA_INFO"
	.sectionflags	@""
	.align	4


	//----- nvinfo : EIATTR_CUDA_API_VERSION
	.align		4
        /*0000*/ 	.byte	0x04, 0x37
        /*0002*/ 	.short	(.L_2751 - .L_2750)
.L_2750:
        /*0004*/ 	.word	0x00000082


	//----- nvinfo : EIATTR_KPARAM_INFO
	.align		4
.L_2751:
        /*0008*/ 	.byte	0x04, 0x17
        /*000a*/ 	.short	(.L_2753 - .L_2752)
.L_2752:
        /*000c*/ 	.word	0x00000000
        /*0010*/ 	.short	0x0000
        /*0012*/ 	.short	0x0000
        /*0014*/ 	.byte	0x00, 0xf0, 0xa1, 0x04


	//----- nvinfo : EIATTR_SPARSE_MMA_MASK
	.align		4
.L_2753:
        /*0018*/ 	.byte	0x03, 0x50
        /*001a*/ 	.short	0x0000


	//----- nvinfo : EIATTR_MAXREG_COUNT
	.align		4
        /*001c*/ 	.byte	0x03, 0x1b
        /*001e*/ 	.short	0x00ff


	//----- nvinfo : EIATTR_NUM_BARRIERS
	.align		4
        /*0020*/ 	.byte	0x02, 0x4c
        /*0022*/ 	.byte	0x01
	.zero		1


	//----- nvinfo : EIATTR_ANNOTATIONS
	.align		4
        /*0024*/ 	.byte	0x04, 0x55
        /*0026*/ 	.short	(.L_2755 - .L_2754)


	//   ....[0]....
.L_2754:
        /* <DEDUP_REMOVED lines=62> */


	//----- nvinfo : EIATTR_MERCURY_ISA_VERSION
	.align		4
.L_2755:
        /*03f8*/ 	.byte	0x03, 0x5f
        /*03fa*/ 	.short	0x0101


	//----- nvinfo : EIATTR_COOP_GROUP_MASK_REGIDS
	.align		4
        /*03fc*/ 	.byte	0x04, 0x29
        /*03fe*/ 	.short	(.L_2757 - .L_2756)


	//   ....[0]....
.L_2756:
        /*0400*/ 	.word	0xffffffff


	//   ....[1]....
        /*0404*/ 	.word	0xffffffff


	//   ....[2]....
        /*0408*/ 	.word	0xffffffff


	//   ....[3]....
        /*040c*/ 	.word	0xffffffff


	//   ....[4]....
        /*0410*/ 	.word	0xffffffff


	//   ....[5]....
        /*0414*/ 	.word	0xffffffff


	//   ....[6]....
        /*0418*/ 	.word	0xffffffff


	//   ....[7]....
        /*041c*/ 	.word	0xffffffff


	//   ....[8]....
        /*0420*/ 	.word	0xffffffff


	//   ....[9]....
        /*0424*/ 	.word	0xffffffff


	//----- nvinfo : EIATTR_COOP_GROUP_INSTR_OFFSETS
	.align		4
.L_2757:
        /*0428*/ 	.byte	0x04, 0x28
        /*042a*/ 	.short	(.L_2759 - .L_2758)


	//   ....[0]....
.L_2758:
        /*042c*/ 	.word	0x000022b0


	//   ....[1]....
        /*0430*/ 	.word	0x00002390


	//   ....[2]....
        /*0434*/ 	.word	0x000023b0


	//   ....[3]....
        /*0438*/ 	.word	0x000023d0


	//   ....[4]....
        /*043c*/ 	.word	0x000023f0


	//   ....[5]....
        /*0440*/ 	.word	0x00002410


	//   ....[6]....
        /*0444*/ 	.word	0x00002430


	//   ....[7]....
        /*0448*/ 	.word	0x00002460


	//   ....[8]....
        /*044c*/ 	.word	0x00002470


	//   ....[9]....
        /*0450*/ 	.word	0x000024e0


	//----- nvinfo : EIATTR_VRC_CTA_INIT_COUNT
	.align		4
.L_2759:
        /*0454*/ 	.byte	0x02, 0x4a
	.zero		1
	.zero		1


	//----- nvinfo : EIATTR_EXIT_INSTR_OFFSETS
	.align		4
        /*0458*/ 	.byte	0x04, 0x1c
        /*045a*/ 	.short	(.L_2761 - .L_2760)


	//   ....[0]....
.L_2760:
        /*045c*/ 	.word	0x00008460


	//----- nvinfo : EIATTR_MAX_THREADS
	.align		4
.L_2761:
        /*0460*/ 	.byte	0x04, 0x05
        /*0462*/ 	.short	(.L_2763 - .L_2762)
.L_2762:
        /*0464*/ 	.word	0x00000100
        /*0468*/ 	.word	0x00000001
        /*046c*/ 	.word	0x00000001


	//----- nvinfo : EIATTR_CRS_STACK_SIZE
	.align		4
.L_2763:
        /*0470*/ 	.byte	0x04, 0x1e
        /*0472*/ 	.short	(.L_2765 - .L_2764)
.L_2764:
        /*0474*/ 	.word	0x00000000


	//----- nvinfo : EIATTR_CBANK_PARAM_SIZE
	.align		4
.L_2765:
        /*0478*/ 	.byte	0x03, 0x19
        /*047a*/ 	.short	0x0128


	//----- nvinfo : EIATTR_PARAM_CBANK
	.align		4
        /*047c*/ 	.byte	0x04, 0x0a
        /*047e*/ 	.short	(.L_2767 - .L_2766)
	.align		4
.L_2766:
        /*0480*/ 	.word	index@(.nv.constant0._ZN10layer_norm31ln_parallel_residual_bwd_kernelINS_13Kernel_traitsIfffffjLj7168ELj1ELj1ELj8ELj16ENS_18Kernel_traits_baseILj7168EfffffjLj256EEEEELb0ELb0ELb1EEEvNS_9BwdParamsE)
        /*0484*/ 	.short	0x0380
        /*0486*/ 	.short	0x0128


	//----- nvinfo : EIATTR_SW_WAR
	.align		4
.L_2767:
        /*0488*/ 	.byte	0x04, 0x36
        /*048a*/ 	.short	(.L_2769 - .L_2768)
.L_2768:
        /*048c*/ 	.word	0x00000008
.L_2769:


//--------------------- .nv.info._ZN10layer_norm31ln_parallel_residual_bwd_kernelINS_13Kernel_traitsIfffffjLj7168ELj1ELj1ELj8ELj16ENS_18Kernel_traits_baseILj7168EfffffjLj256EEEEELb0ELb1ELb0EEEvNS_9BwdParamsE --------------------------
	.section	.nv.info._ZN10layer_norm31ln_parallel_residual_bwd_kernelINS_13Kernel_traitsIfffffjLj7168ELj1ELj1ELj8ELj16ENS_18Kernel_traits_baseILj7168EfffffjLj256EEEEELb0ELb1ELb0EEEvNS_9BwdParamsE,"",@"SHT_CUDA_INFO"
	.sectionflags	@""
	.align	4


	//----- nvinfo : EIATTR_CUDA_API_VERSION
	.align		4
        /*0000*/ 	.byte	0x04, 0x37
        /*0002*/ 	.short	(.L_2771 - .L_2770)
.L_2770:
        /*0004*/ 	.word	0x00000082


	//----- nvinfo : EIATTR_KPARAM_INFO
	.align		4
.L_2771:
        /*0008*/ 	.byte	0x04, 0x17
        /*000a*/ 	.short	(.L_2773 - .L_2772)
.L_2772:
        /*000c*/ 	.word	0x00000000
        /*0010*/ 	.short	0x0000
        /*0012*/ 	.short	0x0000
        /*0014*/ 	.byte	0x00, 0xf0, 0xa1, 0x04


	//----- nvinfo : EIATTR_SPARSE_MMA_MASK
	.align		4
.L_2773:
        /*0018*/ 	.byte	0x03, 0x50
        /*001a*/ 	.short	0x0000


	//----- nvinfo : EIATTR_MAXREG_COUNT
	.align		4
        /*001c*/ 	.byte	0x03, 0x1b
        /*001e*/ 	.short	0x00ff


	//----- nvinfo : EIATTR_NUM_BARRIERS
	.align		4
        /*0020*/ 	.byte	0x02, 0x4c
        /*0022*/ 	.byte	0x01
	.zero		1


	//----- nvinfo : EIATTR_MERCURY_ISA_VERSION
	.align		4
        /*0024*/ 	.byte	0x03, 0x5f
        /*0026*/ 	.short	0x0101


	//----- nvinfo : EIATTR_COOP_GROUP_MASK_REGIDS
	.align		4
        /*0028*/ 	.byte	0x04, 0x29
        /*002a*/ 	.short	(.L_2775 - .L_2774)


	//   ....[0]....
.L_2774:
        /*002c*/ 	.word	0xffffffff


	//   ....[1]....
        /*0030*/ 	.word	0xffffffff


	//   ....[2]....
        /*0034*/ 	.word	0xffffffff


	//   ....[3]....
        /*0038*/ 	.word	0xffffffff


	//   ....[4]....
        /*003c*/ 	.word	0xffffffff


	//   ....[5]....
        /*0040*/ 	.word	0xffffffff


	//   ....[6]....
        /*0044*/ 	.word	0xffffffff


	//   ....[7]....
        /*0048*/ 	.word	0xffffffff


	//   ....[8]....
        /*004c*/ 	.word	0xffffffff


	//   ....[9]....
        /*0050*/ 	.word	0xffffffff


	//----- nvinfo : EIATTR_COOP_GROUP_INSTR_OFFSETS
	.align		4
.L_2775:
        /*0054*/ 	.byte	0x04, 0x28
        /*0056*/ 	.short	(.L_2777 - .L_2776)


	//   ....[0]....
.L_2776:
        /*0058*/ 	.word	0x00001bb0


	//   ....[1]....
        /*005c*/ 	.word	0x00001bd0


	//   ....[2]....
        /*0060*/ 	.word	0x00001c10


	//   ....[3]....
        /*0064*/ 	.word	0x00001c20


	//   ....[4]....
        /*0068*/ 	.word	0x00001c60


	//   ....[5]....
        /*006c*/ 	.word	0x00001c70


	//   ....[6]....
        /*0070*/ 	.word	0x00001ca0


	//   ....[7]....
        /*0074*/ 	.word	0x00001cb0


	//   ....[8]....
        /*0078*/ 	.word	0x00001ce0


	//   ....[9]....
        /*007c*/ 	.word	0x00001cf0


	//----- nvinfo : EIATTR_VRC_CTA_INIT_COUNT
	.align		4
.L_2777:
        /*0080*/ 	.byte	0x02, 0x4a
	.zero		1
	.zero		1


	//----- nvinfo : EIATTR_EXIT_INSTR_OFFSETS
	.align		4
        /*0084*/ 	.byte	0x04, 0x1c
        /*0086*/ 	.short	(.L_2779 - .L_2778)


	//   ....[0]....
.L_2778:
        /*0088*/ 	.word	0x00007060


	//   ....[1]....
        /*008c*/ 	.word	0x000070e0


	//----- nvinfo : EIATTR_MAX_THREADS
	.align		4
.L_2779:
        /*0090*/ 	.byte	0x04, 0x05
        /*0092*/ 	.short	(.L_2781 - .L_2780)
.L_2780:
        /*0094*/ 	.word	0x00000100
        /*0098*/ 	.word	0x00000001
        /*009c*/ 	.word	0x00000001


	//----- nvinfo : EIATTR_CRS_STACK_SIZE
	.align		4
.L_2781:
        /*00a0*/ 	.byte	0x04, 0x1e
        /*00a2*/ 	.short	(.L_2783 - .L_2782)
.L_2782:
        /*00a4*/ 	.word	0x00000000


	//----- nvinfo : EIATTR_CBANK_PARAM_SIZE
	.align		4
.L_2783:
        /*00a8*/ 	.byte	0x03, 0x19
        /*00aa*/ 	.short	0x0128


	//----- nvinfo : EIATTR_PARAM_CBANK
	.align		4
        /*00ac*/ 	.byte	0x04, 0x0a
        /*00ae*/ 	.short	(.L_2785 - .L_2784)
	.align		4
.L_2784:
        /*00b0*/ 	.word	index@(.nv.constant0._ZN10layer_norm31ln_parallel_residual_bwd_kernelINS_13Kernel_traitsIfffffjLj7168ELj1ELj1ELj8ELj16ENS_18Kernel_traits_baseILj7168EfffffjLj256EEEEELb0ELb1ELb0EEEvNS_9BwdParamsE)
        /*00b4*/ 	.short	0x0380
        /*00b6*/ 	.short	0x0128


	//----- nvinfo : EIATTR_SW_WAR
	.align		4
.L_2785:
        /*00b8*/ 	.byte	0x04, 0x36
        /*00ba*/ 	.short	(.L_2787 - .L_2786)
.L_2786:
        /*00bc*/ 	.word	0x00000008
.L_2787:


//--------------------- .nv.info._ZN10layer_norm31ln_parallel_residual_bwd_kernelINS_13Kernel_traitsIfffffjLj7168ELj1ELj1ELj8ELj16ENS_18Kernel_traits_baseILj7168EfffffjLj256EEEEELb0ELb1ELb1EEEvNS_9BwdParamsE --------------------------
	.section	.nv.info._ZN10layer_norm31ln_parallel_residual_bwd_kernelINS_13Kernel_traitsIfffffjLj7168ELj1ELj1ELj8ELj16ENS_18Kernel_traits_baseILj7168EfffffjLj256EEEEELb0ELb1ELb1EEEvNS_9BwdParamsE,"",@"SHT_CUDA_INFO"
	.sectionflags	@""
	.align	4


	//----- nvinfo : EIATTR_CUDA_API_VERSION
	.align		4
        /*0000*/ 	.byte	0x04, 0x37
        /*0002*/ 	.short	(.L_2789 - .L_2788)
.L_2788:
        /*0004*/ 	.word	0x00000082


	//----- nvinfo : EIATTR_KPARAM_INFO
	.align		4
.L_2789:
        /*0008*/ 	.byte	0x04, 0x17
        /*000a*/ 	.short	(.L_2791 - .L_2790)
.L_2790:
        /*000c*/ 	.word	0x00000000
        /*0010*/ 	.short	0x0000
        /*0012*/ 	.short	0x0000
        /*0014*/ 	.byte	0x00, 0xf0, 0xa1, 0x04


	//----- nvinfo : EIATTR_SPARSE_MMA_MASK
	.align		4
.L_2791:
        /*0018*/ 	.byte	0x03, 0x50
        /*001a*/ 	.short	0x0000


	//----- nvinfo : EIATTR_MAXREG_COUNT
	.align		4
        /*001c*/ 	.byte	0x03, 0x1b
        /*001e*/ 	.short	0x00ff


	//----- nvinfo : EIATTR_NUM_BARRIERS
	.align		4
        /*0020*/ 	.byte	0x02, 0x4c
        /*0022*/ 	.byte	0x01
	.zero		1


	//----- nvinfo : EIATTR_MERCURY_ISA_VERSION
	.align		4
        /*0024*/ 	.byte	0x03, 0x5f
        /*0026*/ 	.short	0x0101


	//----- nvinfo : EIATTR_COOP_GROUP_MASK_REGIDS
	.align		4
        /*0028*/ 	.byte	0x04, 0x29
        /*002a*/ 	.short	(.L_2793 - .L_2792)


	//   ....[0]....
.L_2792:
        /*002c*/ 	.word	0xffffffff


	//   ....[1]....
        /*0030*/ 	.word	0xffffffff


	//   ....[2]....
        /*0034*/ 	.word	0xffffffff


	//   ....[3]....
        /*0038*/ 	.word	0xffffffff


	//   ....[4]....
        /*003c*/ 	.word	0xffffffff


	//   ....[5]....
        /*0040*/ 	.word	0xffffffff


	//   ....[6]....
        /*0044*/ 	.word	0xffffffff


	//   ....[7]....
        /*0048*/ 	.word	0xffffffff


	//   ....[8]....
        /*004c*/ 	.word	0xffffffff


	//   ....[9]....
        /*0050*/ 	.word	0xffffffff


	//----- nvinfo : EIATTR_COOP_GROUP_INSTR_OFFSETS
	.align		4
.L_2793:
        /*0054*/ 	.byte	0x04, 0x28
        /*0056*/ 	.short	(.L_2795 - .L_2794)


	//   ....[0]....
.L_2794:
        /*0058*/ 	.word	0x00001230


	//   ....[1]....
        /*005c*/ 	.word	0x00001240


	//   ....[2]....
        /*0060*/ 	.word	0x00001270


	//   ....[3]....
        /*0064*/ 	.word	0x00001280


	//   ....[4]....
        /*0068*/ 	.word	0x000012b0


	//   ....[5]....
        /*006c*/ 	.word	0x000012c0


	//   ....[6]....
        /*0070*/ 	.word	0x00001300


	//   ....[7]....
        /*0074*/ 	.word	0x00001310


	//   ....[8]....
        /*0078*/ 	.word	0x00001340


	//   ....[9]....
        /*007c*/ 	.word	0x00001350


	//----- nvinfo : EIATTR_VRC_CTA_INIT_COUNT
	.align		4
.L_2795:
        /*0080*/ 	.byte	0x02, 0x4a
	.zero		1
	.zero		1


	//----- nvinfo : EIATTR_EXIT_INSTR_OFFSETS
	.align		4
        /*0084*/ 	.byte	0x04, 0x1c
        /*0086*/ 	.short	(.L_2797 - .L_2796)


	//   ....[0]....
.L_2796:
        /*0088*/ 	.word	0x00006230


	//----- nvinfo : EIATTR_MAX_THREADS
	.align		4
.L_2797:
        /*008c*/ 	.byte	0x04, 0x05
        /*008e*/ 	.short	(.L_2799 - .L_2798)
.L_2798:
        /*0090*/ 	.word	0x00000100
        /*0094*/ 	.word	0x00000001
        /*0098*/ 	.word	0x00000001


	//----- nvinfo : EIATTR_CRS_STACK_SIZE
	.align		4
.L_2799:
        /*009c*/ 	.byte	0x04, 0x1e
        /*009e*/ 	.short	(.L_2801 - .L_2800)
.L_2800:
        /*00a0*/ 	.word	0x00000000


	//----- nvinfo : EIATTR_CBANK_PARAM_SIZE
	.align		4
.L_2801:
        /*00a4*/ 	.byte	0x03, 0x19
        /*00a6*/ 	.short	0x0128


	//----- nvinfo : EIATTR_PARAM_CBANK
	.align		4
        /*00a8*/ 	.byte	0x04, 0x0a
        /*00aa*/ 	.short	(.L_2803 - .L_2802)
	.align		4
.L_2802:
        /*00ac*/ 	.word	index@(.nv.constant0._ZN10layer_norm31ln_parallel_residual_bwd_kernelINS_13Kernel_traitsIfffffjLj7168ELj1ELj1ELj8ELj16ENS_18Kernel_traits_baseILj7168EfffffjLj256EEEEELb0ELb1ELb1EEEvNS_9BwdParamsE)
        /*00b0*/ 	.short	0x0380
        /*00b2*/ 	.short	0x0128


	//----- nvinfo : EIATTR_SW_WAR
	.align		4
.L_2803:
        /*00b4*/ 	.byte	0x04, 0x36
        /*00b6*/ 	.short	(.L_2805 - .L_2804)
.L_2804:
        /*00b8*/ 	.word	0x00000008
.L_2805:


//--------------------- .nv.info._ZN10layer_norm31ln_parallel_residual_bwd_kernelINS_13Kernel_traitsIfffffjLj7168ELj1ELj1ELj8ELj16ENS_18Kernel_traits_baseILj7168EfffffjLj256EEEEELb1ELb0ELb0EEEvNS_9BwdParamsE --------------------------
	.section	.nv.info._ZN10layer_norm31ln_parallel_residual_bwd_kernelINS_13Kernel_traitsIfffffjLj7168ELj1ELj1ELj8ELj16ENS_18Kernel_traits_baseILj7168EfffffjLj256EEEEELb1ELb0ELb0EEEvNS_9BwdParamsE,"",@"SHT_CUDA_INFO"
	.sectionflags	@""
	.align	4


	//----- nvinfo : EIATTR_CUDA_API_VERSION
	.align		4
        /*0000*/ 	.byte	0x04, 0x37
        /*0002*/ 	.short	(.L_2807 - .L_2806)
.L_2806:
        /*0004*/ 	.word	0x00000082


	//----- nvinfo : EIATTR_KPARAM_INFO
	.align		4
.L_2807:
        /*0008*/ 	.byte	0x04, 0x17
        /*000a*/ 	.short	(.L_2809 - .L_2808)
.L_2808:
        /*000c*/ 	.word	0x00000000
        /*0010*/ 	.short	0x0000
        /*0012*/ 	.short	0x0000
        /*0014*/ 	.byte	0x00, 0xf0, 0xa1, 0x04


	//----- nvinfo : EIATTR_SPARSE_MMA_MASK
	.align		4
.L_2809:
        /*0018*/ 	.byte	0x03, 0x50
        /*001a*/ 	.short	0x0000


	//----- nvinfo : EIATTR_MAXREG_COUNT
	.align		4
        /*001c*/ 	.byte	0x03, 0x1b
        /*001e*/ 	.short	0x00ff


	//----- nvinfo : EIATTR_NUM_BARRIERS
	.align		4
        /*0020*/ 	.byte	0x02, 0x4c
        /*0022*/ 	.byte	0x01
	.zero		1


	//----- nvinfo : EIATTR_ANNOTATIONS
	.align		4
        /*0024*/ 	.byte	0x04, 0x55
        /*0026*/ 	.short	(.L_2811 - .L_2810)


	//   ....[0]....
.L_2810:
        /* <DEDUP_REMOVED lines=45> */


	//----- nvinfo : EIATTR_MERCURY_ISA_VERSION
	.align		4
.L_2811:
        /*02e8*/ 	.byte	0x03, 0x5f
        /*02ea*/ 	.short	0x0101


	//----- nvinfo : EIATTR_COOP_GROUP_MASK_REGIDS
	.align		4
        /*02ec*/ 	.byte	0x04, 0x29
        /*02ee*/ 	.short	(.L_2813 - .L_2812)


	//   ....[0]....
.L_2812:
        /*02f0*/ 	.word	0xffffffff


	//   ....[1]....
        /*02f4*/ 	.word	0xffffffff


	//   ....[2]....
        /*02f8*/ 	.word	0xffffffff


	//   ....[3]....
        /*02fc*/ 	.word	0xffffffff


	//   ....[4]....
        /*0300*/ 	.word	0xffffffff


	//   ....[5]....
        /*0304*/ 	.word	0xffffffff


	//   ....[6]....
        /*0308*/ 	.word	0xffffffff


	//   ....[7]....
        /*030c*/ 	.word	0xffffffff


	//   ....[8]....
        /*0310*/ 	.word	0xffffffff


	//   ....[9]....
        /*0314*/ 	.word	0xffffffff


	//----- nvinfo : EIATTR_COOP_GROUP_INSTR_OFFSETS
	.align		4
.L_2813:
        /*0318*/ 	.byte	0x04, 0x28
        /*031a*/ 	.short	(.L_2815 - .L_2814)


	//   ....[0]....
.L_2814:
        /*031c*/ 	.word	0x00003040


	//   ....[1]....
        /*0320*/ 	.word	0x00003060


	//   ....[2]....
        /*0324*/ 	.word	0x000030a0


	//   ....[3]....
        /*0328*/ 	.word	0x000030b0


	//   ....[4]....
        /*032c*/ 	.word	0x000030f0


	//   ....[5]....
        /*0330*/ 	.word	0x00003100


	//   ....[6]....
        /*0334*/ 	.word	0x00003130


	//   ....[7]....
        /*0338*/ 	.word	0x00003140


	//   ....[8]....
        /*033c*/ 	.word	0x00003170


	//   ....[9]....
        /*0340*/ 	.word	0x00003190


	//----- nvinfo : EIATTR_VRC_CTA_INIT_COUNT
	.align		4
.L_2815:
        /*0344*/ 	.byte	0x02, 0x4a
	.zero		1
	.zero		1


	//----- nvinfo : EIATTR_EXIT_INSTR_OFFSETS
	.align		4
        /*0348*/ 	.byte	0x04, 0x1c
        /*034a*/ 	.short	(.L_2817 - .L_2816)


	//   ....[0]....
.L_2816:
        /*034c*/ 	.word	0x0000bed0


	//   ....[1]....
        /*0350*/ 	.word	0x0000bfa0


	//----- nvinfo : EIATTR_MAX_THREADS
	.align		4
.L_2817:
        /*0354*/ 	.byte	0x04, 0x05
        /*0356*/ 	.short	(.L_2819 - .L_2818)
.L_2818:
        /*0358*/ 	.word	0x00000100
        /*035c*/ 	.word	0x00000001
        /*0360*/ 	.word	0x00000001


	//----- nvinfo : EIATTR_CRS_STACK_SIZE
	.align		4
.L_2819:
        /*0364*/ 	.byte	0x04, 0x1e
        /*0366*/ 	.short	(.L_2821 - .L_2820)
.L_2820:
        /*0368*/ 	.word	0x00000000


	//----- nvinfo : EIATTR_CBANK_PARAM_SIZE
	.align		4
.L_2821:
        /*036c*/ 	.byte	0x03, 0x19
        /*036e*/ 	.short	0x0128


	//----- nvinfo : EIATTR_PARAM_CBANK
	.align		4
        /*0370*/ 	.byte	0x04, 0x0a
        /*0372*/ 	.short	(.L_2823 - .L_2822)
	.align		4
.L_2822:
        /*0374*/ 	.word	index@(.nv.constant0._ZN10layer_norm31ln_parallel_residual_bwd_kernelINS_13Kernel_traitsIfffffjLj7168ELj1ELj1ELj8ELj16ENS_18Kernel_traits_baseILj7168EfffffjLj256EEEEELb1ELb0ELb0EEEvNS_9BwdParamsE)
        /*0378*/ 	.short	0x0380
        /*037a*/ 	.short	0x0128


	//----- nvinfo : EIATTR_SW_WAR
	.align		4
.L_2823:
        /*037c*/ 	.byte	0x04, 0x36
        /*037e*/ 	.short	(.L_2825 - .L_2824)
.L_2824:
        /*0380*/ 	.word	0x00000008
.L_2825:


//--------------------- .nv.info._ZN10layer_norm31ln_parallel_residual_bwd_kernelINS_13Kernel_traitsIfffffjLj7168ELj1ELj1ELj8ELj16ENS_18Kernel_traits_baseILj7168EfffffjLj256EEEEELb1ELb0ELb1EEEvNS_9BwdParamsE --------------------------
	.section	.nv.info._ZN10layer_norm31ln_parallel_residual_bwd_kernelINS_13Kernel_traitsIfffffjLj7168ELj1ELj1ELj8ELj16ENS_18Kernel_traits_baseILj7168EfffffjLj256EEEEELb1ELb0ELb1EEEvNS_9BwdParamsE,"",@"SHT_CUDA_INFO"
	.sectionflags	@""
	.align	4


	//----- nvinfo : EIATTR_CUDA_API_VERSION
	.align		4
        /*0000*/ 	.byte	0x04, 0x37
        /*0002*/ 	.short	(.L_2827 - .L_2826)
.L_2826:
        /*0004*/ 	.word	0x00000082


	//----- nvinfo : EIATTR_KPARAM_INFO
	.align		4
.L_2827:
        /*0008*/ 	.byte	0x04, 0x17
        /*000a*/ 	.short	(.L_2829 - .L_2828)
.L_2828:
        /*000c*/ 	.word	0x00000000
        /*0010*/ 	.short	0x0000
        /*0012*/ 	.short	0x0000
        /*0014*/ 	.byte	0x00, 0xf0, 0xa1, 0x04


	//----- nvinfo : EIATTR_SPARSE_MMA_MASK
	.align		4
.L_2829:
        /*0018*/ 	.byte	0x03, 0x50
        /*001a*/ 	.short	0x0000


	//----- nvinfo : EIATTR_MAXREG_COUNT
	.align		4
        /*001c*/ 	.byte	0x03, 0x1b
        /*001e*/ 	.short	0x00ff


	//----- nvinfo : EIATTR_NUM_BARRIERS
	.align		4
        /*0020*/ 	.byte	0x02, 0x4c
        /*0022*/ 	.byte	0x01
	.zero		1


	//----- nvinfo : EIATTR_ANNOTATIONS
	.align		4
        /*0024*/ 	.byte	0x04, 0x55
        /*0026*/ 	.short	(.L_2831 - .L_2830)


	//   ....[0]....
.L_2830:
        /* <DEDUP_REMOVED lines=85> */


	//----- nvinfo : EIATTR_MERCURY_ISA_VERSION
	.align		4
.L_2831:
        /*0568*/ 	.byte	0x03, 0x5f
        /*056a*/ 	.short	0x0101


	//----- nvinfo : EIATTR_COOP_GROUP_MASK_REGIDS
	.align		4
        /*056c*/ 	.byte	0x04, 0x29
        /*056e*/ 	.short	(.L_2833 - .L_2832)


	//   ....[0]....
.L_2832:
        /*0570*/ 	.word	0xffffffff


	//   ....[1]....
        /*0574*/ 	.word	0xffffffff


	//   ....[2]....
        /*0578*/ 	.word	0xffffffff


	//   ....[3]....
        /*057c*/ 	.word	0xffffffff


	//   ....[4]....
        /*0580*/ 	.word	0xffffffff


	//   ....[5]....
        /*0584*/ 	.word	0xffffffff


	//   ....[6]....
        /*0588*/ 	.word	0xffffffff


	//   ....[7]....
        /*058c*/ 	.word	0xffffffff


	//   ....[8]....
        /*0590*/ 	.word	0xffffffff


	//   ....[9]....
        /*0594*/ 	.word	0xffffffff


	//----- nvinfo : EIATTR_COOP_GROUP_INSTR_OFFSETS
	.align		4
.L_2833:
        /*0598*/ 	.byte	0x04, 0x28
        /*059a*/ 	.short	(.L_2835 - .L_2834)


	//   ....[0]....
.L_2834:
        /*059c*/ 	.word	0x00002790


	//   ....[1]....
        /*05a0*/ 	.word	0x00002800


	//   ....[2]....
        /*05a4*/ 	.word	0x00002820


	//   ....[3]....
        /*05a8*/ 	.word	0x00002840


	//   ....[4]....
        /*05ac*/ 	.word	0x00002860


	//   ....[5]....
        /*05b0*/ 	.word	0x00002880


	//   ....[6]....
        /*05b4*/ 	.word	0x000028a0


	//   ....[7]....
        /*05b8*/ 	.word	0x000028f0


	//   ....[8]....
        /*05bc*/ 	.word	0x00002900


	//   ....[9]....
        /*05c0*/ 	.word	0x00002940


	//----- nvinfo : EIATTR_VRC_CTA_INIT_COUNT
	.align		4
.L_2835:
        /*05c4*/ 	.byte	0x02, 0x4a
	.zero		1
	.zero		1


	//----- nvinfo : EIATTR_EXIT_INSTR_OFFSETS
	.align		4
        /*05c8*/ 	.byte	0x04, 0x1c
        /*05ca*/ 	.short	(.L_2837 - .L_2836)


	//   ....[0]....
.L_2836:
        /*05cc*/ 	.word	0x0000b100


	//----- nvinfo : EIATTR_MAX_THREADS
	.align		4
.L_2837:
        /*05d0*/ 	.byte	0x04, 0x05
        /*05d2*/ 	.short	(.L_2839 - .L_2838)
.L_2838:
        /*05d4*/ 	.word	0x00000100
        /*05d8*/ 	.word	0x00000001
        /*05dc*/ 	.word	0x00000001


	//----- nvinfo : EIATTR_CRS_STACK_SIZE
	.align		4
.L_2839:
        /*05e0*/ 	.byte	0x04, 0x1e
        /*05e2*/ 	.short	(.L_2841 - .L_2840)
.L_2840:
        /*05e4*/ 	.word	0x00000000


	//----- nvinfo : EIATTR_CBANK_PARAM_SIZE
	.align		4
.L_2841:
        /*05e8*/ 	.byte	0x03, 0x19
        /*05ea*/ 	.short	0x0128


	//----- nvinfo : EIATTR_PARAM_CBANK
	.align		4
        /*05ec*/ 	.byte	0x04, 0x0a
        /*05ee*/ 	.short	(.L_2843 - .L_2842)
	.align		4
.L_2842:
        /*05f0*/ 	.word	index@(.nv.constant0._ZN10layer_norm31ln_parallel_residual_bwd_kernelINS_13Kernel_traitsIfffffjLj7168ELj1ELj1ELj8ELj16ENS_18Kernel_traits_baseILj7168EfffffjLj256EEEEELb1ELb0ELb1EEEvNS_9BwdParamsE)
        /*05f4*/ 	.short	0x0380
        /*05f6*/ 	.short	0x0128


	//----- nvinfo : EIATTR_SW_WAR
	.align		4
.L_2843:
        /*05f8*/ 	.byte	0x04, 0x36
        /*05fa*/ 	.short	(.L_2845 - .L_2844)
.L_2844:
        /*05fc*/ 	.word	0x00000008
.L_2845:


//--------------------- .nv.info._ZN10layer_norm22ln_bwd_finalize_kernelINS_22Kernel_traits_finalizeILj7168EfffffjLb0ELj1024ELj4ENS_18Kernel_traits_baseILj7168EfffffjLj1024EEEEELb0ELb0EEEvNS_9BwdParamsE --------------------------
	.section	.nv.info._ZN10layer_norm22ln_bwd_finalize_kernelINS_22Kernel_traits_finalizeILj7168EfffffjLb0ELj1024ELj4ENS_18Kernel_traits_baseILj7168EfffffjLj1024EEEEELb0ELb0EEEvNS_9BwdParamsE,"",@"SHT_CUDA_INFO"
	.sectionflags	@""
	.align	4


	//----- nvinfo : EIATTR_CUDA_API_VERSION
	.align		4
        /*0000*/ 	.byte	0x04, 0x37
        /*0002*/ 	.short	(.L_2847 - .L_2846)
.L_2846:
        /*0004*/ 	.word	0x00000082


	//----- nvinfo : EIATTR_KPARAM_INFO
	.align		4
.L_2847:
        /*0008*/ 	.byte	0x04, 0x17
        /*000a*/ 	.short	(.L_2849 - .L_2848)
.L_2848:
        /*000c*/ 	.word	0x00000000
        /*0010*/ 	.short	0x0000
        /*0012*/ 	.short	0x0000
        /*0014*/ 	.byte	0x00, 0xf0, 0xa1, 0x04


	//----- nvinfo : EIATTR_SPARSE_MMA_MASK
	.align		4
.L_2849:
        /*0018*/ 	.byte	0x03, 0x50
        /*001a*/ 	.short	0x0000


	//----- nvinfo : EIATTR_MAXREG_COUNT
	.align		4
        /*001c*/ 	.byte	0x03, 0x1b
        /*001e*/ 	.short	0x0040


	//----- nvinfo : EIATTR_NUM_BARRIERS
	.align		4
        /*0020*/ 	.byte	0x02, 0x4c
        /*0022*/ 	.byte	0x01
	.zero		1


	//----- nvinfo : EIATTR_MERCURY_ISA_VERSION
	.align		4
        /*0024*/ 	.byte	0x03, 0x5f
        /*0026*/ 	.short	0x0101


	//----- nvinfo : EIATTR_COOP_GROUP_MASK_REGIDS
	.align		4
        /*0028*/ 	.byte	0x04, 0x29
        /*002a*/ 	.short	(.L_2851 - .L_2850)


	//   ....[0]....
.L_2850:
        /*002c*/ 	.word	0xffffffff


	//   ....[1]....
        /*0030*/ 	.word	0xffffffff


	//   ....[2]....
        /*0034*/ 	.word	0xffffffff


	//   ....[3]....
        /*0038*/ 	.word	0xffffffff


	//   ....[4]....
        /*003c*/ 	.word	0xffffffff


	//   ....[5]....
        /*0040*/ 	.word	0xffffffff


	//   ....[6]....
        /*0044*/ 	.word	0xffffffff


	//   ....[7]....
        /*0048*/ 	.word	0xffffffff


	//   ....[8]....
        /*004c*/ 	.word	0xffffffff


	//   ....[9]....
        /*0050*/ 	.word	0xffffffff


	//----- nvinfo : EIATTR_COOP_GROUP_INSTR_OFFSETS
	.align		4
.L_2851:
        /*0054*/ 	.byte	0x04, 0x28
        /*0056*/ 	.short	(.L_2853 - .L_2852)


	//   ....[0]....
.L_2852:
        /*0058*/ 	.word	0x00001550


	//   ....[1]....
        /*005c*/ 	.word	0x00001560


	//   ....[2]....
        /*0060*/ 	.word	0x00001590


	//   ....[3]....
        /*0064*/ 	.word	0x000015a0


	//   ....[4]....
        /*0068*/ 	.word	0x000015d0


	//   ....[5]....
        /*006c*/ 	.word	0x000015e0


	//   ....[6]....
        /*0070*/ 	.word	0x00001610


	//   ....[7]....
        /*0074*/ 	.word	0x00001630


	//   ....[8]....
        /*0078*/ 	.word	0x00001680


	//   ....[9]....
        /*007c*/ 	.word	0x00001690


	//----- nvinfo : EIATTR_VRC_CTA_INIT_COUNT
	.align		4
.L_2853:
        /*0080*/ 	.byte	0x02, 0x4a
	.zero		1
	.zero		1


	//----- nvinfo : EIATTR_EXIT_INSTR_OFFSETS
	.align		4
        /*0084*/ 	.byte	0x04, 0x1c
        /*0086*/ 	.short	(.L_2855 - .L_2854)


	//   ....[0]....
.L_2854:
        /*0088*/ 	.word	0x00000060


	//   ....[1]....
        /*008c*/ 	.word	0x000016f0


	//   ....[2]....
        /*0090*/ 	.word	0x00001720


	//   ....[3]....
        /*0094*/ 	.word	0x000017c0


	//----- nvinfo : EIATTR_MAX_THREADS
	.align		4
.L_2855:
        /*0098*/ 	.byte	0x04, 0x05
        /*009a*/ 	.short	(.L_2857 - .L_2856)
.L_2856:
        /*009c*/ 	.word	0x00000400
        /*00a0*/ 	.word	0x00000001
        /*00a4*/ 	.word	0x00000001


	//----- nvinfo : EIATTR_CRS_STACK_SIZE
	.align		4
.L_2857:
        /*00a8*/ 	.byte	0x04, 0x1e
        /*00aa*/ 	.short	(.L_2859 - .L_2858)
.L_2858:
        /*00ac*/ 	.word	0x00000000


	//----- nvinfo : EIATTR_CBANK_PARAM_SIZE
	.align		4
.L_2859:
        /*00b0*/ 	.byte	0x03, 0x19
        /*00b2*/ 	.short	0x0128


	//----- nvinfo : EIATTR_PARAM_CBANK
	.align		4
        /*00b4*/ 	.byte	0x04, 0x0a
        /*00b6*/ 	.short	(.L_2861 - .L_2860)
	.align		4
.L_2860:
        /*00b8*/ 	.word	index@(.nv.constant0._ZN10layer_norm22ln_bwd_finalize_kernelINS_22Kernel_traits_finalizeILj7168EfffffjLb0ELj1024ELj4ENS_18Kernel_traits_baseILj7168EfffffjLj1024EEEEELb0ELb0EEEvNS_9BwdParamsE)
        /*00bc*/ 	.short	0x0380
        /*00be*/ 	.short	0x0128


	//----- nvinfo : EIATTR_SW_WAR
	.align		4
.L_2861:
        /*00c0*/ 	.byte	0x04, 0x36
        /*00c2*/ 	.short	(.L_2863 - .L_2862)
.L_2862:
        /*00c4*/ 	.word	0x00000008
.L_2863:


//--------------------- .nv.info._ZN10layer_norm40ln_parallel_residual_bwd_finalize_kernelINS_22Kernel_traits_finalizeILj7168EfffffjLb0ELj1024ELj4ENS_18Kernel_traits_baseILj7168EfffffjLj1024EEEEELb0EEEvNS_9BwdParamsE --------------------------
	.section	.nv.info._ZN10layer_norm40ln_parallel_residual_bwd_finalize_kernelINS_22Kernel_traits_finalizeILj7168EfffffjLb0ELj1024ELj4ENS_18Kernel_traits_baseILj7168EfffffjLj1024EEEEELb0EEEvNS_9BwdParamsE,"",@"SHT_CUDA_INFO"
	.sectionflags	@""
	.align	4


	//----- nvinfo : EIATTR_CUDA_API_VERSION
	.align		4
        /*0000*/ 	.byte	0x04, 0x37
        /*0002*/ 	.short	(.L_2865 - .L_2864)
.L_2864:
        /*0004*/ 	.word	0x00000082


	//----- nvinfo : EIATTR_KPARAM_INFO
	.align		4
.L_2865:
        /*0008*/ 	.byte	0x04, 0x17
        /*000a*/ 	.short	(.L_2867 - .L_2866)
.L_2866:
        /*000c*/ 	.word	0x00000000
        /*0010*/ 	.short	0x0000
        /*0012*/ 	.short	0x0000
        /*0014*/ 	.byte	0x00, 0xf0, 0xa1, 0x04


	//----- nvinfo : EIATTR_SPARSE_MMA_MASK
	.align		4
.L_2867:
        /*0018*/ 	.byte	0x03, 0x50
        /*001a*/ 	.short	0x0000


	//----- nvinfo : EIATTR_MAXREG_COUNT
	.align		4
        /*001c*/ 	.byte	0x03, 0x1b
        /*001e*/ 	.short	0x0040


	//----- nvinfo : EIATTR_NUM_BARRIERS
	.align		4
        /*0020*/ 	.byte	0x02, 0x4c
        /*0022*/ 	.byte	0x01
	.zero		1


	//----- nvinfo : EIATTR_MERCURY_ISA_VERSION
	.align		4
        /*0024*/ 	.byte	0x03, 0x5f
        /*0026*/ 	.short	0x0101


	//----- nvinfo : EIATTR_COOP_GROUP_MASK_REGIDS
	.align		4
        /*0028*/ 	.byte	0x04, 0x29
        /*002a*/ 	.short	(.L_2869 - .L_2868)


	//   ....[0]....
.L_2868:
        /*002c*/ 	.word	0xffffffff


	//   ....[1]....
        /*0030*/ 	.word	0xffffffff


	//   ....[2]....
        /*0034*/ 	.word	0xffffffff


	//   ....[3]....
        /*0038*/ 	.word	0xffffffff


	//   ....[4]....
        /*003c*/ 	.word	0xffffffff


	//   ....[5]....
        /*0040*/ 	.word	0xffffffff


	//   ....[6]....
        /*0044*/ 	.word	0xffffffff


	//   ....[7]....
        /*0048*/ 	.word	0xffffffff


	//   ....[8]....
        /*004c*/ 	.word	0xffffffff


	//   ....[9]....
        /*0050*/ 	.word	0xffffffff


	//   ....[10]....
        /*0054*/ 	.word	0xffffffff


	//   ....[11]....
        /*0058*/ 	.word	0xffffffff


	//   ....[12]....
        /*005c*/ 	.word	0xffffffff


	//   ....[13]....
        /*0060*/ 	.word	0xffffffff


	//   ....[14]....
        /*0064*/ 	.word	0xffffffff


	//   ....[15]....
        /*0068*/ 	.word	0xffffffff


	//   ....[16]....
        /*006c*/ 	.word	0xffffffff


	//   ....[17]....
        /*0070*/ 	.word	0xffffffff


	//   ....[18]....
        /*0074*/ 	.word	0xffffffff


	//   ....[19]....
        /*0078*/ 	.word	0xffffffff


	//----- nvinfo : EIATTR_COOP_GROUP_INSTR_OFFSETS
	.align		4
.L_2869:
        /*007c*/ 	.byte	0x04, 0x28
        /*007e*/ 	.short	(.L_2871 - .L_2870)


	//   ....[0]....
.L_2870:
        /*0080*/ 	.word	0x000013a0


	//   ....[1]....
        /*0084*/ 	.word	0x000013b0


	//   ....[2]....
        /*0088*/ 	.word	0x000013c0


	//   ....[3]....
        /*008c*/ 	.word	0x000013d0


	//   ....[4]....
        /*0090*/ 	.word	0x00001410


	//   ....[5]....
        /*0094*/ 	.word	0x00001430


	//   ....[6]....
        /*0098*/ 	.word	0x00001440


	//   ....[7]....
        /*009c*/ 	.word	0x00001450


	//   ....[8]....
        /*00a0*/ 	.word	0x00001480


	//   ....[9]....
        /*00a4*/ 	.word	0x000014b0


	//   ....[10]....
        /*00a8*/ 	.word	0x000014e0


	//   ....[11]....
        /*00ac*/ 	.word	0x000014f0


	//   ....[12]....
        /*00b0*/ 	.word	0x00001520


	//   ....[13]....
        /*00b4*/ 	.word	0x00001540


	//   ....[14]....
        /*00b8*/ 	.word	0x00001560


	//   ....[15]....
        /*00bc*/ 	.word	0x00001570


	//   ....[16]....
        /*00c0*/ 	.word	0x000015b0


	//   ....[17]....
        /*00c4*/ 	.word	0x000015e0


	//   ....[18]....
        /*00c8*/ 	.word	0x00001600


	//   ....[19]....
        /*00cc*/ 	.word	0x00001610


	//----- nvinfo : EIATTR_VRC_CTA_INIT_COUNT
	.align		4
.L_2871:
        /*00d0*/ 	.byte	0x02, 0x4a
	.zero		1
	.zero		1


	//----- nvinfo : EIATTR_EXIT_INSTR_OFFSETS
	.align		4
        /*00d4*/ 	.byte	0x04, 0x1c
        /*00d6*/ 	.short	(.L_2873 - .L_2872)


	//   ....[0]....
.L_2872:
        /*00d8*/ 	.word	0x00000060


	//   ....[1]....
        /*00dc*/ 	.word	0x000016c0


	//   ....[2]....
        /*00e0*/ 	.word	0x000016f0


	//   ....[3]....
        /*00e4*/ 	.word	0x00001810


	//----- nvinfo : EIATTR_MAX_THREADS
	.align		4
.L_2873:
        /*00e8*/ 	.byte	0x04, 0x05
        /*00ea*/ 	.short	(.L_2875 - .L_2874)
.L_2874:
        /*00ec*/ 	.word	0x00000400
        /*00f0*/ 	.word	0x00000001
        /*00f4*/ 	.word	0x00000001


	//----- nvinfo : EIATTR_CRS_STACK_SIZE
	.align		4
.L_2875:
        /*00f8*/ 	.byte	0x04, 0x1e
        /*00fa*/ 	.short	(.L_2877 - .L_2876)
.L_2876:
        /*00fc*/ 	.word	0x00000000


	//----- nvinfo : EIATTR_CBANK_PARAM_SIZE
	.align		4
.L_2877:
        /*0100*/ 	.byte	0x03, 0x19
        /*0102*/ 	.short	0x0128


	//----- nvinfo : EIATTR_PARAM_CBANK
	.align		4
        /*0104*/ 	.byte	0x04, 0x0a
        /*0106*/ 	.short	(.L_2879 - .L_2878)
	.align		4
.L_2878:
        /*0108*/ 	.word	index@(.nv.constant0._ZN10layer_norm40ln_parallel_residual_bwd_finalize_kernelINS_22Kernel_traits_finalizeILj7168EfffffjLb0ELj1024ELj4ENS_18Kernel_traits_baseILj7168EfffffjLj1024EEEEELb0EEEvNS_9BwdParamsE)
        /*010c*/ 	.short	0x0380
        /*010e*/ 	.short	0x0128


	//----- nvinfo : EIATTR_SW_WAR
	.align		4
.L_2879:
        /*0110*/ 	.byte	0x04, 0x36
        /*0112*/ 	.short	(.L_2881 - .L_2880)
.L_2880:
        /*0114*/ 	.word	0x00000008
.L_2881:


//--------------------- .nv.info._ZN10layer_norm31ln_parallel_residual_bwd_kernelINS_13Kernel_traitsIfffffjLj7168ELj1ELj1ELj8ELj16ENS_18Kernel_traits_baseILj7168EfffffjLj256EEEEELb1ELb1ELb0EEEvNS_9BwdParamsE --------------------------
	.section	.nv.info._ZN10layer_norm31ln_parallel_residual_bwd_kernelINS_13Kernel_traitsIfffffjLj7168ELj1ELj1ELj8ELj16ENS_18Kernel_traits_baseILj7168EfffffjLj256EEEEELb1ELb1ELb0EEEvNS_9BwdParamsE,"",@"SHT_CUDA_INFO"
	.sectionflags	@""
	.align	4


	//----- nvinfo : EIATTR_CUDA_API_VERSION
	.align		4
        /*0000*/ 	.byte	0x04, 0x37
        /*0002*/ 	.short	(.L_2883 - .L_2882)
.L_2882:
        /*0004*/ 	.word	0x00000082


	//----- nvinfo : EIATTR_KPARAM_INFO
	.align		4
.L_2883:
        /*0008*/ 	.byte	0x04, 0x17
        /*000a*/ 	.short	(.L_2885 - .L_2884)
.L_2884:
        /*000c*/ 	.word	0x00000000
        /*0010*/ 	.short	0x0000
        /*0012*/ 	.short	0x0000
        /*0014*/ 	.byte	0x00, 0xf0, 0xa1, 0x04


	//----- nvinfo : EIATTR_SPARSE_MMA_MASK
	.align		4
.L_2885:
        /*0018*/ 	.byte	0x03, 0x50
        /*001a*/ 	.short	0x0000


	//----- nvinfo : EIATTR_MAXREG_COUNT
	.align		4
        /*001c*/ 	.byte	0x03, 0x1b
        /*001e*/ 	.short	0x00ff


	//----- nvinfo : EIATTR_NUM_BARRIERS
	.align		4
        /*0020*/ 	.byte	0x02, 0x4c
        /*0022*/ 	.byte	0x01
	.zero		1


	//----- nvinfo : EIATTR_MERCURY_ISA_VERSION
	.align		4
        /*0024*/ 	.byte	0x03, 0x5f
        /*0026*/ 	.short	0x0101


	//----- nvinfo : EIATTR_COOP_GROUP_MASK_REGIDS
	.align		4
        /*0028*/ 	.byte	0x04, 0x29
        /*002a*/ 	.short	(.L_2887 - .L_2886)


	//   ....[0]....
.L_2886:
        /*002c*/ 	.word	0xffffffff


	//   ....[1]....
        /*0030*/ 	.word	0xffffffff


	//   ....[2]....
        /*0034*/ 	.word	0xffffffff


	//   ....[3]....
        /*0038*/ 	.word	0xffffffff


	//   ....[4]....
        /*003c*/ 	.word	0xffffffff


	//   ....[5]....
        /*0040*/ 	.word	0xffffffff


	//   ....[6]....
        /*0044*/ 	.word	0xffffffff


	//   ....[7]....
        /*0048*/ 	.word	0xffffffff


	//   ....[8]....
        /*004c*/ 	.word	0xffffffff


	//   ....[9]....
        /*0050*/ 	.word	0xffffffff


	//----- nvinfo : EIATTR_COOP_GROUP_INSTR_OFFSETS
	.align		4
.L_2887:
        /*0054*/ 	.byte	0x04, 0x28
        /*0056*/ 	.short	(.L_2889 - .L_2888)


	//   ....[0]....
.L_2888:
        /*0058*/ 	.word	0x00001f30


	//   ....[1]....
        /*005c*/ 	.word	0x00001f50


	//   ....[2]....
        /*0060*/ 	.word	0x00001f90


	//   ....[3]....
        /*0064*/ 	.word	0x00001fa0


	//   ....[4]....
        /*0068*/ 	.word	0x00001fe0


	//   ....[5]....
        /*006c*/ 	.word	0x00001ff0


	//   ....[6]....
        /*0070*/ 	.word	0x00002020


	//   ....[7]....
        /*0074*/ 	.word	0x00002030


	//   ....[8]....
        /*0078*/ 	.word	0x00002060


	//   ....[9]....
        /*007c*/ 	.word	0x00002070


	//----- nvinfo : EIATTR_VRC_CTA_INIT_COUNT
	.align		4
.L_2889:
        /*0080*/ 	.byte	0x02, 0x4a
	.zero		1
	.zero		1


	//----- nvinfo : EIATTR_EXIT_INSTR_OFFSETS
	.align		4
        /*0084*/ 	.byte	0x04, 0x1c
        /*0086*/ 	.short	(.L_2891 - .L_2890)


	//   ....[0]....
.L_2890:
        /*0088*/ 	.word	0x00009d60


	//   ....[1]....
        /*008c*/ 	.word	0x00009de0


	//----- nvinfo : EIATTR_MAX_THREADS
	.align		4
.L_2891:
        /*0090*/ 	.byte	0x04, 0x05
        /*0092*/ 	.short	(.L_2893 - .L_2892)
.L_2892:
        /*0094*/ 	.word	0x00000100
        /*0098*/ 	.word	0x00000001
        /*009c*/ 	.word	0x00000001


	//----- nvinfo : EIATTR_CRS_STACK_SIZE
	.align		4
.L_2893:
        /*00a0*/ 	.byte	0x04, 0x1e
        /*00a2*/ 	.short	(.L_2895 - .L_2894)
.L_2894:
        /*00a4*/ 	.word	0x00000000


	//----- nvinfo : EIATTR_CBANK_PARAM_SIZE
	.align		4
.L_2895:
        /*00a8*/ 	.byte	0x03, 0x19
        /*00aa*/ 	.short	0x0128


	//----- nvinfo : EIATTR_PARAM_CBANK
	.align		4
        /*00ac*/ 	.byte	0x04, 0x0a
        /*00ae*/ 	.short	(.L_2897 - .L_2896)
	.align		4
.L_2896:
        /*00b0*/ 	.word	index@(.nv.constant0._ZN10layer_norm31ln_parallel_residual_bwd_kernelINS_13Kernel_traitsIfffffjLj7168ELj1ELj1ELj8ELj16ENS_18Kernel_traits_baseILj7168EfffffjLj256EEEEELb1ELb1ELb0EEEvNS_9BwdParamsE)
        /*00b4*/ 	.short	0x0380
        /*00b6*/ 	.short	0x0128


	//----- nvinfo : EIATTR_SW_WAR
	.align		4
.L_2897:
        /*00b8*/ 	.byte	0x04, 0x36
        /*00ba*/ 	.short	(.L_2899 - .L_2898)
.L_2898:
        /*00bc*/ 	.word	0x00000008
.L_2899:


//--------------------- .nv.info._ZN10layer_norm22ln_bwd_finalize_kernelINS_22Kernel_traits_finalizeILj7168EfffffjLb0ELj1024ELj4ENS_18Kernel_traits_baseILj7168EfffffjLj1024EEEEELb0ELb1EEEvNS_9BwdParamsE --------------------------
	.section	.nv.info._ZN10layer_norm22ln_bwd_finalize_kernelINS_22Kernel_traits_finalizeILj7168EfffffjLb0ELj1024ELj4ENS_18Kernel_traits_baseILj7168EfffffjLj1024EEEEELb0ELb1EEEvNS_9BwdParamsE,"",@"SHT_CUDA_INFO"
	.sectionflags	@""
	.align	4


	//----- nvinfo : EIATTR_CUDA_API_VERSION
	.align		4
        /*0000*/ 	.byte	0x04, 0x37
        /*0002*/ 	.short	(.L_2901 - .L_2900)
.L_2900:
        /*0004*/ 	.word	0x00000082


	//----- nvinfo : EIATTR_KPARAM_INFO
	.align		4
.L_2901:
        /*0008*/ 	.byte	0x04, 0x17
        /*000a*/ 	.short	(.L_2903 - .L_2902)
.L_2902:
        /*000c*/ 	.word	0x00000000
        /*0010*/ 	.short	0x0000
        /*0012*/ 	.short	0x0000
        /*0014*/ 	.byte	0x00, 0xf0, 0xa1, 0x04


	//----- nvinfo : EIATTR_SPARSE_MMA_MASK
	.align		4
.L_2903:
        /*0018*/ 	.byte	0x03, 0x50
        /*001a*/ 	.short	0x0000


	//----- nvinfo : EIATTR_MAXREG_COUNT
	.align		4
        /*001c*/ 	.byte	0x03, 0x1b
        /*001e*/ 	.short	0x0040


	//----- nvinfo : EIATTR_NUM_BARRIERS
	.align		4
        /*0020*/ 	.byte	0x02, 0x4c
        /*0022*/ 	.byte	0x01
	.zero		1


	//----- nvinfo : EIATTR_MERCURY_ISA_VERSION
	.align		4
        /*0024*/ 	.byte	0x03, 0x5f
        /*0026*/ 	.short	0x0101


	//----- nvinfo : EIATTR_COOP_GROUP_MASK_REGIDS
	.align		4
        /*0028*/ 	.byte	0x04, 0x29
        /*002a*/ 	.short	(.L_2905 - .L_2904)


	//   ....[0]....
.L_2904:
        /*002c*/ 	.word	0xffffffff


	//   ....[1]....
        /*0030*/ 	.word	0xffffffff


	//   ....[2]....
        /*0034*/ 	.word	0xffffffff


	//   ....[3]....
        /*0038*/ 	.word	0xffffffff


	//   ....[4]....
        /*003c*/ 	.word	0xffffffff


	//   ....[5]....
        /*0040*/ 	.word	0xffffffff


	//   ....[6]....
        /*0044*/ 	.word	0xffffffff


	//   ....[7]....
        /*0048*/ 	.word	0xffffffff


	//   ....[8]....
        /*004c*/ 	.word	0xffffffff


	//   ....[9]....
        /*0050*/ 	.word	0xffffffff


	//----- nvinfo : EIATTR_COOP_GROUP_INSTR_OFFSETS
	.align		4
.L_2905:
        /*0054*/ 	.byte	0x04, 0x28
        /*0056*/ 	.short	(.L_2907 - .L_2906)


	//   ....[0]....
.L_2906:
        /*0058*/ 	.word	0x00001560


	//   ....[1]....
        /*005c*/ 	.word	0x00001570


	//   ....[2]....
        /*0060*/ 	.word	0x000015a0


	//   ....[3]....
        /*0064*/ 	.word	0x000015b0


	//   ....[4]....
        /*0068*/ 	.word	0x000015e0


	//   ....[5]....
        /*006c*/ 	.word	0x000015f0


	//   ....[6]....
        /*0070*/ 	.word	0x00001620


	//   ....[7]....
        /*0074*/ 	.word	0x00001640


	//   ....[8]....
        /*0078*/ 	.word	0x00001670


	//   ....[9]....
        /*007c*/ 	.word	0x00001680


	//----- nvinfo : EIATTR_VRC_CTA_INIT_COUNT
	.align		4
.L_2907:
        /*0080*/ 	.byte	0x02, 0x4a
	.zero		1
	.zero		1


	//----- nvinfo : EIATTR_EXIT_INSTR_OFFSETS
	.align		4
        /*0084*/ 	.byte	0x04, 0x1c
        /*0086*/ 	.short	(.L_2909 - .L_2908)


	//   ....[0]....
.L_2908:
        /*0088*/ 	.word	0x00000060


	//   ....[1]....
        /*008c*/ 	.word	0x000016e0


	//   ....[2]....
        /*0090*/ 	.word	0x000017b0


	//----- nvinfo : EIATTR_MAX_THREADS
	.align		4
.L_2909:
        /*0094*/ 	.byte	0x04, 0x05
        /*0096*/ 	.short	(.L_2911 - .L_2910)
.L_2910:
        /*0098*/ 	.word	0x00000400
        /*009c*/ 	.word	0x00000001
        /*00a0*/ 	.word	0x00000001


	//----- nvinfo : EIATTR_CRS_STACK_SIZE
	.align		4
.L_2911:
        /*00a4*/ 	.byte	0x04, 0x1e
        /*00a6*/ 	.short	(.L_2913 - .L_2912)
.L_2912:
        /*00a8*/ 	.word	0x00000000


	//----- nvinfo : EIATTR_CBANK_PARAM_SIZE
	.align		4
.L_2913:
        /*00ac*/ 	.byte	0x03, 0x19
        /*00ae*/ 	.short	0x0128


	//----- nvinfo : EIATTR_PARAM_CBANK
	.align		4
        /*00b0*/ 	.byte	0x04, 0x0a
        /*00b2*/ 	.short	(.L_2915 - .L_2914)
	.align		4
.L_2914:
        /*00b4*/ 	.word	index@(.nv.constant0._ZN10layer_norm22ln_bwd_finalize_kernelINS_22Kernel_traits_finalizeILj7168EfffffjLb0ELj1024ELj4ENS_18Kernel_traits_baseILj7168EfffffjLj1024EEEEELb0ELb1EEEvNS_9BwdParamsE)
        /*00b8*/ 	.short	0x0380
        /*00ba*/ 	.short	0x0128


	//----- nvinfo : EIATTR_SW_WAR
	.align		4
.L_2915:
        /*00bc*/ 	.byte	0x04, 0x36
        /*00be*/ 	.short	(.L_2917 - .L_2916)
.L_2916:
        /*00c0*/ 	.word	0x00000008
.L_2917:


//--------------------- .nv.info._ZN10layer_norm40ln_parallel_residual_bwd_finalize_kernelINS_22Kernel_traits_finalizeILj7168EfffffjLb0ELj1024ELj4ENS_18Kernel_traits_baseILj7168EfffffjLj1024EEEEELb1EEEvNS_9BwdParamsE --------------------------
	.section	.nv.info._ZN10layer_norm40ln_parallel_residual_bwd_finalize_kernelINS_22Kernel_traits_finalizeILj7168EfffffjLb0ELj1024ELj4ENS_18Kernel_traits_baseILj7168EfffffjLj1024EEEEELb1EEEvNS_9BwdParamsE,"",@"SHT_CUDA_INFO"
	.sectionflags	@""
	.align	4


	//----- nvinfo : EIATTR_CUDA_API_VERSION
	.align		4
        /*0000*/ 	.byte	0x04, 0x37
        /*0002*/ 	.short	(.L_2919 - .L_2918)
.L_2918:
        /*0004*/ 	.word	0x00000082


	//----- nvinfo : EIATTR_KPARAM_INFO
	.align		4
.L_2919:
        /*0008*/ 	.byte	0x04, 0x17
        /*000a*/ 	.short	(.L_2921 - .L_2920)
.L_2920:
        /*000c*/ 	.word	0x00000000
        /*0010*/ 	.short	0x0000
        /*0012*/ 	.short	0x0000
        /*0014*/ 	.byte	0x00, 0xf0, 0xa1, 0x04


	//----- nvinfo : EIATTR_SPARSE_MMA_MASK
	.align		4
.L_2921:
        /*0018*/ 	.byte	0x03, 0x50
        /*001a*/ 	.short	0x0000


	//----- nvinfo : EIATTR_MAXREG_COUNT
	.align		4
        /*001c*/ 	.byte	0x03, 0x1b
        /*001e*/ 	.short	0x0040


	//----- nvinfo : EIATTR_NUM_BARRIERS
	.align		4
        /*0020*/ 	.byte	0x02, 0x4c
        /*0022*/ 	.byte	0x01
	.zero		1


	//----- nvinfo : EIATTR_MERCURY_ISA_VERSION
	.align		4
        /*0024*/ 	.byte	0x03, 0x5f
        /*0026*/ 	.short	0x0101


	//----- nvinfo : EIATTR_COOP_GROUP_MASK_REGIDS
	.align		4
        /*0028*/ 	.byte	0x04, 0x29
        /*002a*/ 	.short	(.L_2923 - .L_2922)


	//   ....[0]....
.L_2922:
        /*002c*/ 	.word	0xffffffff


	//   ....[1]....
        /*0030*/ 	.word	0xffffffff


	//   ....[2]....
        /*0034*/ 	.word	0xffffffff


	//   ....[3]....
        /*0038*/ 	.word	0xffffffff


	//   ....[4]....
        /*003c*/ 	.word	0xffffffff


	//   ....[5]....
        /*0040*/ 	.word	0xffffffff


	//   ....[6]....
        /*0044*/ 	.word	0xffffffff


	//   ....[7]....
        /*0048*/ 	.word	0xffffffff


	//   ....[8]....
        /*004c*/ 	.word	0xffffffff


	//   ....[9]....
        /*0050*/ 	.word	0xffffffff


	//   ....[10]....
        /*0054*/ 	.word	0xffffffff


	//   ....[11]....
        /*0058*/ 	.word	0xffffffff


	//   ....[12]....
        /*005c*/ 	.word	0xffffffff


	//   ....[13]....
        /*0060*/ 	.word	0xffffffff


	//   ....[14]....
        /*0064*/ 	.word	0xffffffff


	//   ....[15]....
        /*0068*/ 	.word	0xffffffff


	//   ....[16]....
        /*006c*/ 	.word	0xffffffff


	//   ....[17]....
        /*0070*/ 	.word	0xffffffff


	//   ....[18]....
        /*0074*/ 	.word	0xffffffff


	//   ....[19]....
        /*0078*/ 	.word	0xffffffff


	//----- nvinfo : EIATTR_COOP_GROUP_INSTR_OFFSETS
	.align		4
.L_2923:
        /*007c*/ 	.byte	0x04, 0x28
        /*007e*/ 	.short	(.L_2925 - .L_2924)


	//   ....[0]....
.L_2924:
        /*0080*/ 	.word	0x000013e0


	//   ....[1]....
        /*0084*/ 	.word	0x000013f0


	//   ....[2]....
        /*0088*/ 	.word	0x00001400


	//   ....[3]....
        /*008c*/ 	.word	0x00001410


	//   ....[4]....
        /*0090*/ 	.word	0x00001450


	//   ....[5]....
        /*0094*/ 	.word	0x00001470


	//   ....[6]....
        /*0098*/ 	.word	0x00001480


	//   ....[7]....
        /*009c*/ 	.word	0x00001490


	//   ....[8]....
        /*00a0*/ 	.word	0x000014d0


	//   ....[9]....
        /*00a4*/ 	.word	0x000014f0


	//   ....[10]....
        /*00a8*/ 	.word	0x00001500


	//   ....[11]....
        /*00ac*/ 	.word	0x00001510


	//   ....[12]....
        /*00b0*/ 	.word	0x00001540


	//   ....[13]....
        /*00b4*/ 	.word	0x00001560


	//   ....[14]....
        /*00b8*/ 	.word	0x00001580


	//   ....[15]....
        /*00bc*/ 	.word	0x00001590


	//   ....[16]....
        /*00c0*/ 	.word	0x000015c0


	//   ....[17]....
        /*00c4*/ 	.word	0x000015e0


	//   ....[18]....
        /*00c8*/ 	.word	0x00001600


	//   ....[19]....
        /*00cc*/ 	.word	0x00001610


	//----- nvinfo : EIATTR_VRC_CTA_INIT_COUNT
	.align		4
.L_2925:
        /*00d0*/ 	.byte	0x02, 0x4a
	.zero		1
	.zero		1


	//----- nvinfo : EIATTR_EXIT_INSTR_OFFSETS
	.align		4
        /*00d4*/ 	.byte	0x04, 0x1c
        /*00d6*/ 	.short	(.L_2927 - .L_2926)


	//   ....[0]....
.L_2926:
        /*00d8*/ 	.word	0x00000060


	//   ....[1]....
        /*00dc*/ 	.word	0x000016b0


	//   ....[2]....
        /*00e0*/ 	.word	0x00001800


	//----- nvinfo : EIATTR_MAX_THREADS
	.align		4
.L_2927:
        /*00e4*/ 	.byte	0x04, 0x05
        /*00e6*/ 	.short	(.L_2929 - .L_2928)
.L_2928:
        /*00e8*/ 	.word	0x00000400
        /*00ec*/ 	.word	0x00000001
        /*00f0*/ 	.word	0x00000001


	//----- nvinfo : EIATTR_CRS_STACK_SIZE
	.align		4
.L_2929:
        /*00f4*/ 	.byte	0x04, 0x1e
        /*00f6*/ 	.short	(.L_2931 - .L_2930)
.L_2930:
        /*00f8*/ 	.word	0x00000000


	//----- nvinfo : EIATTR_CBANK_PARAM_SIZE
	.align		4
.L_2931:
        /*00fc*/ 	.byte	0x03, 0x19
        /*00fe*/ 	.short	0x0128


	//----- nvinfo : EIATTR_PARAM_CBANK
	.align		4
        /*0100*/ 	.byte	0x04, 0x0a
        /*0102*/ 	.short	(.L_2933 - .L_2932)
	.align		4
.L_2932:
        /*0104*/ 	.word	index@(.nv.constant0._ZN10layer_norm40ln_parallel_residual_bwd_finalize_kernelINS_22Kernel_traits_finalizeILj7168EfffffjLb0ELj1024ELj4ENS_18Kernel_traits_baseILj7168EfffffjLj1024EEEEELb1EEEvNS_9BwdParamsE)
        /*0108*/ 	.short	0x0380
        /*010a*/ 	.short	0x0128


	//----- nvinfo : EIATTR_SW_WAR
	.align		4
.L_2933:
        /*010c*/ 	.byte	0x04, 0x36
        /*010e*/ 	.short	(.L_2935 - .L_2934)
.L_2934:
        /*0110*/ 	.word	0x00000008
.L_2935:


//--------------------- .nv.info._ZN10layer_norm31ln_parallel_residual_bwd_kernelINS_13Kernel_traitsIfffffjLj7168ELj1ELj1ELj8ELj16ENS_18Kernel_traits_baseILj7168EfffffjLj256EEEEELb1ELb1ELb1EEEvNS_9BwdParamsE --------------------------
	.section	.nv.info._ZN10layer_norm31ln_parallel_residual_bwd_kernelINS_13Kernel_traitsIfffffjLj7168ELj1ELj1ELj8ELj16ENS_18Kernel_traits_baseILj7168EfffffjLj256EEEEELb1ELb1ELb1EEEvNS_9BwdParamsE,"",@"SHT_CUDA_INFO"
	.sectionflags	@""
	.align	4


	//----- nvinfo : EIATTR_CUDA_API_VERSION
	.align		4
        /*0000*/ 	.byte	0x04, 0x37
        /*0002*/ 	.short	(.L_2937 - .L_2936)
.L_2936:
        /*0004*/ 	.word	0x00000082


	//----- nvinfo : EIATTR_KPARAM_INFO
	.align		4
.L_2937:
        /*0008*/ 	.byte	0x04, 0x17
        /*000a*/ 	.short	(.L_2939 - .L_2938)
.L_2938:
        /*000c*/ 	.word	0x00000000
        /*0010*/ 	.short	0x0000
        /*0012*/ 	.short	0x0000
        /*0014*/ 	.byte	0x00, 0xf0, 0xa1, 0x04


	//----- nvinfo : EIATTR_SPARSE_MMA_MASK
	.align		4
.L_2939:
        /*0018*/ 	.byte	0x03, 0x50
        /*001a*/ 	.short	0x0000


	//----- nvinfo : EIATTR_MAXREG_COUNT
	.align		4
        /*001c*/ 	.byte	0x03, 0x1b
        /*001e*/ 	.short	0x00ff


	//----- nvinfo : EIATTR_NUM_BARRIERS
	.align		4
        /*0020*/ 	.byte	0x02, 0x4c
        /*0022*/ 	.byte	0x01
	.zero		1


	//----- nvinfo : EIATTR_MERCURY_ISA_VERSION
	.align		4
        /*0024*/ 	.byte	0x03, 0x5f
        /*0026*/ 	.short	0x0101


	//----- nvinfo : EIATTR_COOP_GROUP_MASK_REGIDS
	.align		4
        /*0028*/ 	.byte	0x04, 0x29
        /*002a*/ 	.short	(.L_2941 - .L_2940)


	//   ....[0]....
.L_2940:
        /*002c*/ 	.word	0xffffffff


	//   ....[1]....
        /*0030*/ 	.word	0xffffffff


	//   ....[2]....
        /*0034*/ 	.word	0xffffffff


	//   ....[3]....
        /*0038*/ 	.word	0xffffffff


	//   ....[4]....
        /*003c*/ 	.word	0xffffffff


	//   ....[5]....
        /*0040*/ 	.word	0xffffffff


	//   ....[6]....
        /*0044*/ 	.word	0xffffffff


	//   ....[7]....
        /*0048*/ 	.word	0xffffffff


	//   ....[8]....
        /*004c*/ 	.word	0xffffffff


	//   ....[9]....
        /*0050*/ 	.word	0xffffffff


	//----- nvinfo : EIATTR_COOP_GROUP_INSTR_OFFSETS
	.align		4
.L_2941:
        /*0054*/ 	.byte	0x04, 0x28
        /*0056*/ 	.short	(.L_2943 - .L_2942)


	//   ....[0]....
.L_2942:
        /*0058*/ 	.word	0x000014b0


	//   ....[1]....
        /*005c*/ 	.word	0x000014c0


	//   ....[2]....
        /*0060*/ 	.word	0x000014f0


	//   ....[3]....
        /*0064*/ 	.word	0x00001500


	//   ....[4]....
        /*0068*/ 	.word	0x00001530


	//   ....[5]....
        /*006c*/ 	.word	0x00001540


	//   ....[6]....
        /*0070*/ 	.word	0x00001580


	//   ....[7]....
        /*0074*/ 	.word	0x00001590


	//   ....[8]....
        /*0078*/ 	.word	0x000015c0


	//   ....[9]....
        /*007c*/ 	.word	0x000015d0


	//----- nvinfo : EIATTR_VRC_CTA_INIT_COUNT
	.align		4
.L_2943:
        /*0080*/ 	.byte	0x02, 0x4a
	.zero		1
	.zero		1


	//----- nvinfo : EIATTR_EXIT_INSTR_OFFSETS
	.align		4
        /*0084*/ 	.byte	0x04, 0x1c
        /*0086*/ 	.short	(.L_2945 - .L_2944)


	//   ....[0]....
.L_2944:
        /*0088*/ 	.word	0x00008ed0


	//----- nvinfo : EIATTR_MAX_THREADS
	.align		4
.L_2945:
        /*008c*/ 	.byte	0x04, 0x05
        /*008e*/ 	.short	(.L_2947 - .L_2946)
.L_2946:
        /*0090*/ 	.word	0x00000100
        /*0094*/ 	.word	0x00000001
        /*0098*/ 	.word	0x00000001


	//----- nvinfo : EIATTR_CRS_STACK_SIZE
	.align		4
.L_2947:
        /*009c*/ 	.byte	0x04, 0x1e
        /*009e*/ 	.short	(.L_2949 - .L_2948)
.L_2948:
        /*00a0*/ 	.word	0x00000000


	//----- nvinfo : EIATTR_CBANK_PARAM_SIZE
	.align		4
.L_2949:
        /*00a4*/ 	.byte	0x03, 0x19
        /*00a6*/ 	.short	0x0128


	//----- nvinfo : EIATTR_PARAM_CBANK
	.align		4
        /*00a8*/ 	.byte	0x04, 0x0a
        /*00aa*/ 	.short	(.L_2951 - .L_2950)
	.align		4
.L_2950:
        /*00ac*/ 	.word	index@(.nv.constant0._ZN10layer_norm31ln_parallel_residual_bwd_kernelINS_13Kernel_traitsIfffffjLj7168ELj1ELj1ELj8ELj16ENS_18Kernel_traits_baseILj7168EfffffjLj256EEEEELb1ELb1ELb1EEEvNS_9BwdParamsE)
        /*00b0*/ 	.short	0x0380
        /*00b2*/ 	.short	0x0128


	//----- nvinfo : EIATTR_SW_WAR
	.align		4
.L_2951:
        /*00b4*/ 	.byte	0x04, 0x36
        /*00b6*/ 	.short	(.L_2953 - .L_2952)
.L_2952:
        /*00b8*/ 	.word	0x00000008
.L_2953:


//--------------------- .nv.callgraph             --------------------------
	.section	.nv.callgraph,"",@"SHT_CUDA_CALLGRAPH"
	.align	4
	.sectionentsize	8
	.align		4
        /*0000*/ 	.word	0x00000000
	.align		4
        /*0004*/ 	.word	0xffffffff
	.align		4
        /*0008*/ 	.word	0x00000000
	.align		4
        /*000c*/ 	.word	0xfffffffe
	.align		4
        /*0010*/ 	.word	0x00000000
	.align		4
        /*0014*/ 	.word	0xfffffffd
	.align		4
        /*0018*/ 	.word	0x00000000
	.align		4
        /*001c*/ 	.word	0xfffffffc


//--------------------- .text._ZN10layer_norm31ln_parallel_residual_bwd_kernelINS_13Kernel_traitsI13__nv_bfloat16S2_S2_S2_fjLj7168ELj1ELj1ELj8ELj8ENS_18Kernel_traits_baseILj7168ES2_S2_S2_S2_fjLj256EEEEELb0ELb0ELb0EEEvNS_9BwdParamsE --------------------------
	.section	.text._ZN10layer_norm31ln_parallel_residual_bwd_kernelINS_13Kernel_traitsI13__nv_bfloat16S2_S2_S2_fjLj7168ELj1ELj1ELj8ELj8ENS_18Kernel_traits_baseILj7168ES2_S2_S2_S2_fjLj256EEEEELb0ELb0ELb0EEEvNS_9BwdParamsE,"ax",@progbits
	.align	128
        .global         _ZN10layer_norm31ln_parallel_residual_bwd_kernelINS_13Kernel_traitsI13__nv_bfloat16S2_S2_S2_fjLj7168ELj1ELj1ELj8ELj8ENS_18Kernel_traits_baseILj7168ES2_S2_S2_S2_fjLj256EEEEELb0ELb0ELb0EEEvNS_9BwdParamsE
        .type           _ZN10layer_norm31ln_parallel_residual_bwd_kernelINS_13Kernel_traitsI13__nv_bfloat16S2_S2_S2_fjLj7168ELj1ELj1ELj8ELj8ENS_18Kernel_traits_baseILj7168ES2_S2_S2_S2_fjLj256EEEEELb0ELb0ELb0EEEvNS_9BwdParamsE,@function
        .size           _ZN10layer_norm31ln_parallel_residual_bwd_kernelINS_13Kernel_traitsI13__nv_bfloat16S2_S2_S2_fjLj7168ELj1ELj1ELj8ELj8ENS_18Kernel_traits_baseILj7168ES2_S2_S2_S2_fjLj256EEEEELb0ELb0ELb0EEEvNS_9BwdParamsE,(.L_x_7212 - _ZN10layer_norm31ln_parallel_residual_bwd_kernelINS_13Kernel_traitsI13__nv_bfloat16S2_S2_S2_fjLj7168ELj1ELj1ELj8ELj8ENS_18Kernel_traits_baseILj7168ES2_S2_S2_S2_fjLj256EEEEELb0ELb0ELb0EEEvNS_9BwdParamsE)
        .other          _ZN10layer_norm31ln_parallel_residual_bwd_kernelINS_13Kernel_traitsI13__nv_bfloat16S2_S2_S2_fjLj7168ELj1ELj1ELj8ELj8ENS_18Kernel_traits_baseILj7168ES2_S2_S2_S2_fjLj256EEEEELb0ELb0ELb0EEEvNS_9BwdParamsE,@"STO_CUDA_ENTRY STV_DEFAULT"
_ZN10layer_norm31ln_parallel_residual_bwd_kernelINS_13Kernel_traitsI13__nv_bfloat16S2_S2_S2_fjLj7168ELj1ELj1ELj8ELj8ENS_18Kernel_traits_baseILj7168ES2_S2_S2_S2_fjLj256EEEEELb0ELb0ELb0EEEvNS_9BwdParamsE:
.text._ZN10layer_norm31ln_parallel_residual_bwd_kernelINS_13Kernel_traitsI13__nv_bfloat16S2_S2_S2_fjLj7168ELj1ELj1ELj8ELj8ENS_18Kernel_traits_baseILj7168ES2_S2_S2_S2_fjLj256EEEEELb0ELb0ELb0EEEvNS_9BwdParamsE:
[----:B------:R-:W0:Y:S01]  /*0000*/  LDC R1, c[0x0][0x37c] ;  /* 0x0000df00ff017b82 */ /* 0x000e220000000800 */
[----:B------:R-:W1:Y:S01]  /*0010*/  S2R R0, SR_TID.X ;  /* 0x0000000000007919 */ /* 0x000e620000002100 */
[----:B------:R-:W2:Y:S06]  /*0020*/  LDCU UR6, c[0x0][0x388] ;  /* 0x00007100ff0677ac */ /* 0x000eac0008000800 */
[----:B------:R-:W3:Y:S01]  /*0030*/  LDC.64 R22, c[0x0][0x3d0] ;  /* 0x0000f400ff167b82 */ /* 0x000ee20000000a00 */
[----:B0-----:R-:W-:Y:S01]  /*0040*/  IADD3 R1, PT, PT, R1, -0x18, RZ ;  /* 0xffffffe801017810 */ /* 0x001fe20007ffe0ff */
[----:B------:R-:W0:Y:S06]  /*0050*/  LDCU.64 UR14, c[0x0][0x358] ;  /* 0x00006b00ff0e77ac */ /* 0x000e2c0008000a00 */
[----:B------:R-:W4:Y:S08]  /*0060*/  LDC.64 R26, c[0x0][0x3d8] ;  /* 0x0000f600ff1a7b82 */ /* 0x000f300000000a00 */
[----:B------:R-:W0:Y:S01]  /*0070*/  LDC.64 R36, c[0x0][0x3d0] ;  /* 0x0000f400ff247b82 */ /* 0x000e220000000a00 */
[----:B--2---:R-:W-:-:S04]  /*0080*/  USHF.R.S32.HI UR4, URZ, 0x1f, UR6 ;  /* 0x0000001fff047899 */ /* 0x004fc80008011406 */
[----:B------:R-:W-:-:S03]  /*0090*/  ULEA.HI UR4, UR4, UR6, URZ, 0x2 ;  /* 0x0000000604047291 */ /* 0x000fc6000f8f10ff */
[----:B------:R-:W2:Y:S03]  /*00a0*/  LDC.64 R38, c[0x0][0x3d8] ;  /* 0x0000f600ff267b82 */ /* 0x000ea60000000a00 */
[----:B------:R-:W-:Y:S01]  /*00b0*/  IMAD.U32 R19, RZ, RZ, UR4 ;  /* 0x00000004ff137e24 */ /* 0x000fe2000f8e00ff */
[----:B-1----:R-:W-:-:S04]  /*00c0*/  LOP3.LUT R18, R0, 0xff, RZ, 0x3c, !PT ;  /* 0x000000ff00127812 */ /* 0x002fc800078e3cff */
[----:B------:R-:W1:Y:S01]  /*00d0*/  LDC.64 R40, c[0x0][0x3d0] ;  /* 0x0000f400ff287b82 */ /* 0x000e620000000a00 */
[----:B------:R-:W1:Y:S01]  /*00e0*/  LDCU UR4, c[0x0][0x384] ;  /* 0x00007080ff0477ac */ /* 0x000e620008000800 */
[----:B------:R-:W-:Y:S02]  /*00f0*/  LEA.HI.SX32 R18, R19, R18, 0x1e ;  /* 0x0000001213127211 */ /* 0x000fe400078ff2ff */
[----:B------:R-:W-:Y:S02]  /*0100*/  MOV R19, R0 ;  /* 0x0000000000137202 */ /* 0x000fe40000000f00 */
[C---:B------:R-:W-:Y:S02]  /*0110*/  ISETP.GE.U32.AND P0, PT, R18.reuse, 0x100, PT ;  /* 0x000001001200780c */ /* 0x040fe40003f06070 */
[----:B------:R-:W1:Y:S01]  /*0120*/  LDC.64 R42, c[0x0][0x3d8] ;  /* 0x0000f600ff2a7b82 */ /* 0x000e620000000a00 */
[C---:B------:R-:W-:Y:S02]  /*0130*/  ISETP.GE.U32.AND P1, PT, R18.reuse, 0x200, PT ;  /* 0x000002001200780c */ /* 0x040fe40003f26070 */
[----:B------:R-:W-:-:S02]  /*0140*/  ISETP.GE.U32.AND P2, PT, R18, 0x300, PT ;  /* 0x000003001200780c */ /* 0x000fc40003f46070 */
[C---:B------:R-:W-:Y:S02]  /*0150*/  ISETP.GE.U32.AND P3, PT, R18.reuse, 0x400, PT ;  /* 0x000004001200780c */ /* 0x040fe40003f66070 */
[C---:B------:R-:W-:Y:S01]  /*0160*/  ISETP.GE.U32.AND P4, PT, R18.reuse, 0x500, PT ;  /* 0x000005001200780c */ /* 0x040fe20003f86070 */
[----:B------:R-:W1:Y:S01]  /*0170*/  LDC.64 R44, c[0x0][0x3d0] ;  /* 0x0000f400ff2c7b82 */ /* 0x000e620000000a00 */
[----:B------:R-:W-:Y:S02]  /*0180*/  ISETP.GE.U32.AND P5, PT, R18, 0x600, PT ;  /* 0x000006001200780c */ /* 0x000fe40003fa6070 */
[----:B---3--:R-:W-:-:S04]  /*0190*/  @P0 IMAD.WIDE.U32 R22, R19, 0x8, R22 ;  /* 0x0000000813160825 */ /* 0x008fc800078e0016 */
[C---:B----4-:R-:W-:Y:S01]  /*01a0*/  @P0 IMAD.WIDE.U32 R26, R19.reuse, 0x8, R26 ;  /* 0x00000008131a0825 */ /* 0x050fe200078e001a */
[----:B------:R-:W3:Y:S01]  /*01b0*/  LDC.64 R46, c[0x0][0x3d8] ;  /* 0x0000f600ff2e7b82 */ /* 0x000ee20000000a00 */
[----:B------:R-:W-:Y:S01]  /*01c0*/  @P0 LOP3.LUT R19, R19, 0x100, RZ, 0xfc, !PT ;  /* 0x0000010013130812 */ /* 0x000fe200078efcff */
[----:B0-----:R0:W5:Y:S04]  /*01d0*/  @P0 LDG.E.64 R24, desc[UR14][R22.64] ;  /* 0x0000000e16180981 */ /* 0x001168000c1e1b00 */
[C---:B------:R-:W-:Y:S02]  /*01e0*/  @P1 IMAD.WIDE.U32 R36, R19.reuse, 0x8, R36 ;  /* 0x0000000813241825 */ /* 0x040fe400078e0024 */
[----:B------:R-:W4:Y:S08]  /*01f0*/  LDC.64 R48, c[0x0][0x3d0] ;  /* 0x0000f400ff307b82 */ /* 0x000f300000000a00 */
[----:B------:R-:W0:Y:S01]  /*0200*/  LDC.64 R50, c[0x0][0x3d8] ;  /* 0x0000f600ff327b82 */ /* 0x000e220000000a00 */
[----:B--2---:R-:W-:-:S07]  /*0210*/  @P1 IMAD.WIDE.U32 R38, R19, 0x8, R38 ;  /* 0x0000000813261825 */ /* 0x004fce00078e0026 */
[----:B------:R-:W2:Y:S01]  /*0220*/  LDC.64 R52, c[0x0][0x3d0] ;  /* 0x0000f400ff347b82 */ /* 0x000ea20000000a00 */
[----:B------:R-:W-:-:S07]  /*0230*/  @P1 VIADD R19, R19, 0x100 ;  /* 0x0000010013131836 */ /* 0x000fce0000000000 */
[----:B------:R-:W2:Y:S01]  /*0240*/  LDC.64 R54, c[0x0][0x3d8] ;  /* 0x0000f600ff367b82 */ /* 0x000ea20000000a00 */
[----:B-1----:R-:W-:-:S07]  /*0250*/  @P2 IMAD.WIDE.U32 R40, R19, 0x8, R40 ;  /* 0x0000000813282825 */ /* 0x002fce00078e0028 */
[----:B------:R-:W1:Y:S01]  /*0260*/  LDC.64 R56, c[0x0][0x3d0] ;  /* 0x0000f400ff387b82 */ /* 0x000e620000000a00 */
[C---:B------:R-:W-:Y:S01]  /*0270*/  @P2 IMAD.WIDE.U32 R42, R19.reuse, 0x8, R42 ;  /* 0x00000008132a2825 */ /* 0x040fe200078e002a */
[----:B------:R-:W-:Y:S01]  /*0280*/  @P2 IADD3 R19, PT, PT, R19, 0x100, RZ ;  /* 0x0000010013132810 */ /* 0x000fe20007ffe0ff */
[----:B------:R-:W5:Y:S05]  /*0290*/  @P0 LDG.E.64 R28, desc[UR14][R26.64] ;  /* 0x0000000e1a1c0981 */ /* 0x000f6a000c1e1b00 */
[----:B------:R-:W1:Y:S01]  /*02a0*/  LDC.64 R58, c[0x0][0x3d8] ;  /* 0x0000f600ff3a7b82 */ /* 0x000e620000000a00 */
[C---:B------:R-:W-:Y:S01]  /*02b0*/  @P3 IMAD.WIDE.U32 R44, R19.reuse, 0x8, R44 ;  /* 0x00000008132c3825 */ /* 0x040fe200078e002c */
[----:B------:R-:W-:Y:S01]  /*02c0*/  ISETP.GE.U32.AND P6, PT, R18, 0x700, PT ;  /* 0x000007001200780c */ /* 0x000fe20003fc6070 */
[----:B------:R1:W5:Y:S02]  /*02d0*/  @P1 LDG.E.64 R30, desc[UR14][R36.64] ;  /* 0x0000000e241e1981 */ /* 0x000364000c1e1b00 */
[----:B---3--:R-:W-:-:S03]  /*02e0*/  @P3 IMAD.WIDE.U32 R46, R19, 0x8, R46 ;  /* 0x00000008132e3825 */ /* 0x008fc600078e002e */
[----:B------:R-:W3:Y:S01]  /*02f0*/  S2UR UR9, SR_CTAID.X ;  /* 0x00000000000979c3 */ /* 0x000ee20000002500 */
[----:B------:R-:W-:Y:S01]  /*0300*/  @P3 VIADD R19, R19, 0x100 ;  /* 0x0000010013133836 */ /* 0x000fe20000000000 */
[----:B------:R1:W5:Y:S03]  /*0310*/  @P1 LDG.E.64 R32, desc[UR14][R38.64] ;  /* 0x0000000e26201981 */ /* 0x000366000c1e1b00 */
[C---:B----4-:R-:W-:Y:S01]  /*0320*/  @P4 IMAD.WIDE.U32 R48, R19.reuse, 0x8, R48 ;  /* 0x0000000813304825 */ /* 0x050fe200078e0030 */
[----:B------:R4:W5:Y:S03]  /*0330*/  @P2 LDG.E.64 R34, desc[UR14][R40.64] ;  /* 0x0000000e28222981 */ /* 0x000966000c1e1b00 */
[C---:B0-----:R-:W-:Y:S01]  /*0340*/  @P4 IMAD.WIDE.U32 R50, R19.reuse, 0x8, R50 ;  /* 0x0000000813324825 */ /* 0x041fe200078e0032 */
[----:B------:R-:W-:Y:S01]  /*0350*/  @P4 IADD3 R19, PT, PT, R19, 0x100, RZ ;  /* 0x0000010013134810 */ /* 0x000fe20007ffe0ff */
[----:B------:R0:W5:Y:S04]  /*0360*/  @P2 LDG.E.64 R6, desc[UR14][R42.64] ;  /* 0x0000000e2a062981 */ /* 0x000168000c1e1b00 */
[C---:B--2---:R-:W-:Y:S01]  /*0370*/  @P5 IMAD.WIDE.U32 R52, R19.reuse, 0x8, R52 ;  /* 0x0000000813345825 */ /* 0x044fe200078e0034 */
[----:B------:R2:W5:Y:S03]  /*0380*/  @P3 LDG.E.64 R12, desc[UR14][R44.64] ;  /* 0x0000000e2c0c3981 */ /* 0x000566000c1e1b00 */
[C---:B------:R-:W-:Y:S01]  /*0390*/  @P5 IMAD.WIDE.U32 R54, R19.reuse, 0x8, R54 ;  /* 0x0000000813365825 */ /* 0x040fe200078e0036 */
[----:B------:R2:W5:Y:S03]  /*03a0*/  @P3 LDG.E.64 R2, desc[UR14][R46.64] ;  /* 0x0000000e2e023981 */ /* 0x000566000c1e1b00 */
[----:B------:R-:W-:Y:S01]  /*03b0*/  @P5 VIADD R19, R19, 0x100 ;  /* 0x0000010013135836 */ /* 0x000fe20000000000 */
[----:B---3--:R-:W-:Y:S01]  /*03c0*/  UISETP.GE.AND UP0, UPT, UR9, UR4, UPT ;  /* 0x000000040900728c */ /* 0x008fe2000bf06270 */
[----:B------:R3:W5:Y:S02]  /*03d0*/  @P4 LDG.E.64 R10, desc[UR14][R48.64] ;  /* 0x0000000e300a4981 */ /* 0x000764000c1e1b00 */
[C---:B-1----:R-:W-:Y:S01]  /*03e0*/  @P6 IMAD.WIDE.U32 R22, R19.reuse, 0x8, R56 ;  /* 0x0000000813166825 */ /* 0x042fe200078e0038 */
[----:B------:R-:W-:Y:S01]  /*03f0*/  CS2R R36, SRZ ;  /* 0x0000000000247805 */ /* 0x000fe2000001ff00 */
[----:B------:R1:W5:Y:S02]  /*0400*/  @P4 LDG.E.64 R4, desc[UR14][R50.64] ;  /* 0x0000000e32044981 */ /* 0x000364000c1e1b00 */
[----:B------:R-:W-:-:S02]  /*0410*/  @P6 IMAD.WIDE.U32 R26, R19, 0x8, R58 ;  /* 0x00000008131a6825 */ /* 0x000fc400078e003a */
[----:B------:R-:W5:Y:S04]  /*0420*/  @P6 LDG.E.64 R20, desc[UR14][R22.64] ;  /* 0x0000000e16146981 */ /* 0x000f68000c1e1b00 */
[----:B------:R-:W5:Y:S01]  /*0430*/  @P6 LDG.E.64 R8, desc[UR14][R26.64] ;  /* 0x0000000e1a086981 */ /* 0x000f62000c1e1b00 */
[----:B------:R-:W-:Y:S02]  /*0440*/  CS2R R38, SRZ ;  /* 0x0000000000267805 */ /* 0x000fe4000001ff00 */
[----:B----4-:R-:W-:Y:S02]  /*0450*/  CS2R R40, SRZ ;  /* 0x0000000000287805 */ /* 0x010fe4000001ff00 */
[----:B0-----:R-:W-:Y:S01]  /*0460*/  CS2R R42, SRZ ;  /* 0x00000000002a7805 */ /* 0x001fe2000001ff00 */
[----:B------:R0:W5:Y:S01]  /*0470*/  @P5 LDG.E.64 R16, desc[UR14][R52.64] ;  /* 0x0000000e34105981 */ /* 0x000162000c1e1b00 */
[----:B--2---:R-:W-:-:S02]  /*0480*/  CS2R R44, SRZ ;  /* 0x00000000002c7805 */ /* 0x004fc4000001ff00 */
[----:B------:R-:W-:Y:S02]  /*0490*/  CS2R R46, SRZ ;  /* 0x00000000002e7805 */ /* 0x000fe4000001ff00 */
[----:B---3--:R-:W-:Y:S01]  /*04a0*/  CS2R R48, SRZ ;  /* 0x0000000000307805 */ /* 0x008fe2000001ff00 */
[----:B------:R2:W5:Y:S01]  /*04b0*/  @P5 LDG.E.64 R14, desc[UR14][R54.64] ;  /* 0x0000000e360e5981 */ /* 0x000562000c1e1b00 */
[----:B-1----:R-:W-:Y:S02]  /*04c0*/  CS2R R50, SRZ ;  /* 0x0000000000327805 */ /* 0x002fe4000001ff00 */
[----:B------:R-:W-:Y:S02]  /*04d0*/  CS2R R56, SRZ ;  /* 0x0000000000387805 */ /* 0x000fe4000001ff00 */
[----:B------:R-:W-:Y:S02]  /*04e0*/  CS2R R58, SRZ ;  /* 0x00000000003a7805 */ /* 0x000fe4000001ff00 */
[----:B------:R-:W-:-:S02]  /*04f0*/  CS2R R60, SRZ ;  /* 0x00000000003c7805 */ /* 0x000fc4000001ff00 */
[----:B------:R-:W-:Y:S02]  /*0500*/  CS2R R62, SRZ ;  /* 0x00000000003e7805 */ /* 0x000fe4000001ff00 */
[----:B0-----:R-:W-:Y:S02]  /*0510*/  CS2R R52, SRZ ;  /* 0x0000000000347805 */ /* 0x001fe4000001ff00 */
[----:B------:R-:W-:Y:S02]  /*0520*/  CS2R R64, SRZ ;  /* 0x0000000000407805 */ /* 0x000fe4000001ff00 */
[----:B------:R-:W-:Y:S02]  /*0530*/  CS2R R66, SRZ ;  /* 0x0000000000427805 */ /* 0x000fe4000001ff00 */
[----:B------:R-:W-:Y:S02]  /*0540*/  CS2R R68, SRZ ;  /* 0x0000000000447805 */ /* 0x000fe4000001ff00 */
[----:B--2---:R-:W-:-:S02]  /*0550*/  CS2R R54, SRZ ;  /* 0x0000000000367805 */ /* 0x004fc4000001ff00 */
[----:B------:R-:W-:Y:S02]  /*0560*/  CS2R R70, SRZ ;  /* 0x0000000000467805 */ /* 0x000fe4000001ff00 */
[----:B------:R-:W-:Y:S02]  /*0570*/  CS2R R72, SRZ ;  /* 0x0000000000487805 */ /* 0x000fe4000001ff00 */
[----:B------:R-:W-:Y:S02]  /*0580*/  CS2R R74, SRZ ;  /* 0x00000000004a7805 */ /* 0x000fe4000001ff00 */
[----:B------:R-:W-:Y:S02]  /*0590*/  CS2R R76, SRZ ;  /* 0x00000000004c7805 */ /* 0x000fe4000001ff00 */
[----:B------:R-:W-:Y:S02]  /*05a0*/  CS2R R78, SRZ ;  /* 0x00000000004e7805 */ /* 0x000fe4000001ff00 */
[----:B------:R-:W-:-:S02]  /*05b0*/  CS2R R80, SRZ ;  /* 0x0000000000507805 */ /* 0x000fc4000001ff00 */
        /* <DEDUP_REMOVED lines=32> */
[----:B------:R-:W-:Y:S01]  /*07c0*/  CS2R R146, SRZ ;  /* 0x0000000000927805 */ /* 0x000fe2000001ff00 */
[----:B------:R-:W-:Y:S06]  /*07d0*/  BRA.U UP0, `(.L_x_0) ;  /* 0x000000b500c07547 */ /* 0x000fec000b800000 */
[----:B-----5:R-:W-:Y:S01]  /*07e0*/  MOV R0, R24 ;  /* 0x0000001800007202 */ /* 0x020fe20000000f00 */
[--C-:B------:R-:W-:Y:S01]  /*07f0*/  IMAD.MOV.U32 R26, RZ, RZ, R25.reuse ;  /* 0x000000ffff1a7224 */ /* 0x100fe200078e0019 */
[----:B------:R-:W-:Y:S01]  /*0800*/  SHF.R.U64 R22, R24, 0x10, R25 ;  /* 0x0000001018167819 */ /* 0x000fe20000001219 */
[----:B------:R-:W-:Y:S01]  /*0810*/  IMAD.MOV.U32 R220, RZ, RZ, R5 ;  /* 0x000000ffffdc7224 */ /* 0x000fe200078e0005 */
[----:B------:R-:W-:Y:S01]  /*0820*/  MOV R19, R28 ;  /* 0x0000001c00137202 */ /* 0x000fe20000000f00 */
[----:B------:R-:W-:Y:S01]  /*0830*/  IMAD.MOV.U32 R228, RZ, RZ, R3 ;  /* 0x000000ffffe47224 */ /* 0x000fe200078e0003 */
[--C-:B------:R-:W-:Y:S01]  /*0840*/  SHF.R.U64 R222, R4, 0x10, R5.reuse ;  /* 0x0000001004de7819 */ /* 0x100fe20000001205 */
[----:B------:R-:W0:Y:S01]  /*0850*/  LDCU.U8 UR4, c[0x0][0x410] ;  /* 0x00008200ff0477ac */ /* 0x000e220008000000 */
[----:B------:R-:W-:Y:S01]  /*0860*/  SHF.R.U32.HI R218, RZ, 0x10, R5 ;  /* 0x00000010ffda7819 */ /* 0x000fe20000011605 */
[--C-:B------:R-:W-:Y:S01]  /*0870*/  IMAD.MOV.U32 R252, RZ, RZ, R29.reuse ;  /* 0x000000fffffc7224 */ /* 0x100fe200078e001d */
[----:B------:R-:W-:Y:S01]  /*0880*/  SHF.R.U64 R23, R28, 0x10, R29 ;  /* 0x000000101c177819 */ /* 0x000fe2000000121d */
[----:B------:R-:W-:Y:S01]  /*0890*/  IMAD.MOV.U32 R245, RZ, RZ, R31 ;  /* 0x000000fffff57224 */ /* 0x000fe200078e001f */
[----:B------:R-:W-:Y:S01]  /*08a0*/  MOV R224, R4 ;  /* 0x0000000400e07202 */ /* 0x000fe20000000f00 */
[----:B------:R-:W-:Y:S01]  /*08b0*/  IMAD.MOV.U32 R244, RZ, RZ, R33 ;  /* 0x000000fffff47224 */ /* 0x000fe200078e0021 */
[----:B------:R-:W-:Y:S01]  /*08c0*/  PRMT R5, R0, 0x7610, R5 ;  /* 0x0000761000057816 */ /* 0x000fe20000000005 */
[----:B------:R-:W-:Y:S01]  /*08d0*/  IMAD.MOV.U32 R237, RZ, RZ, R35 ;  /* 0x000000ffffed7224 */ /* 0x000fe200078e0023 */
[----:B------:R-:W-:Y:S01]  /*08e0*/  SHF.R.U64 R230, R2, 0x10, R3 ;  /* 0x0000001002e67819 */ /* 0x000fe20000001203 */
[----:B------:R-:W-:Y:S01]  /*08f0*/  IMAD.MOV.U32 R236, RZ, RZ, R7 ;  /* 0x000000ffffec7224 */ /* 0x000fe200078e0007 */
[----:B------:R-:W-:Y:S01]  /*0900*/  SHF.R.U32.HI R226, RZ, 0x10, R3 ;  /* 0x00000010ffe27819 */ /* 0x000fe20000011603 */
[----:B------:R1:W-:Y:S01]  /*0910*/  STL.S16 [R1+0x10], R5 ;  /* 0x0000100501007387 */ /* 0x0003e20000100600 */
[----:B------:R-:W-:Y:S01]  /*0920*/  PRMT R4, R22, 0x7610, R4 ;  /* 0x0000761016047816 */ /* 0x000fe20000000004 */
[----:B------:R-:W-:Y:S01]  /*0930*/  IMAD.MOV.U32 R229, RZ, RZ, R13 ;  /* 0x000000ffffe57224 */ /* 0x000fe200078e000d */
[----:B------:R-:W-:Y:S01]  /*0940*/  MOV R232, R2 ;  /* 0x0000000200e87202 */ /* 0x000fe20000000f00 */
[----:B------:R-:W-:Y:S01]  /*0950*/  IMAD.MOV.U32 R221, RZ, RZ, R11 ;  /* 0x000000ffffdd7224 */ /* 0x000fe200078e000b */
[----:B------:R-:W-:Y:S01]  /*0960*/  PRMT R3, R26, 0x7610, R3 ;  /* 0x000076101a037816 */ /* 0x000fe20000000003 */
[----:B------:R1:W-:Y:S01]  /*0970*/  STL.S16 [R1+0x8], R4 ;  /* 0x0000080401007387 */ /* 0x0003e20000100600 */
[----:B------:R-:W-:Y:S01]  /*0980*/  PRMT R2, R19, 0x7610, R2 ;  /* 0x0000761013027816 */ /* 0x000fe20000000002 */
[----:B------:R-:W-:Y:S01]  /*0990*/  IMAD.MOV.U32 R213, RZ, RZ, R17 ;  /* 0x000000ffffd57224 */ /* 0x000fe200078e0011 */
[----:B------:R-:W-:Y:S01]  /*09a0*/  PRMT R0, R23, 0x7610, R0 ;  /* 0x0000761017007816 */ /* 0x000fe20000000000 */
[----:B------:R1:W-:Y:S01]  /*09b0*/  STL.S16 [R1], R3 ;  /* 0x0000000301007387 */ /* 0x0003e20000100600 */
[----:B------:R-:W-:Y:S01]  /*09c0*/  SHF.R.U32.HI R251, RZ, 0x10, R25 ;  /* 0x00000010fffb7819 */ /* 0x000fe20000011619 */
[----:B------:R-:W-:Y:S01]  /*09d0*/  IMAD.MOV.U32 R212, RZ, RZ, R15 ;  /* 0x000000ffffd47224 */ /* 0x000fe200078e000f */
[----:B------:R-:W-:Y:S01]  /*09e0*/  SHF.R.U32.HI R250, RZ, 0x10, R29 ;  /* 0x00000010fffa7819 */ /* 0x000fe2000001161d */
[----:B------:R1:W-:Y:S01]  /*09f0*/  STL.S16 [R1+0xc], R2 ;  /* 0x00000c0201007387 */ /* 0x0003e20000100600 */
[----:B------:R-:W-:Y:S01]  /*0a00*/  MOV R249, R30 ;  /* 0x0000001e00f97202 */ /* 0x000fe20000000f00 */
[----:B------:R-:W-:Y:S01]  /*0a10*/  IMAD.MOV.U32 R205, RZ, RZ, R21 ;  /* 0x000000ffffcd7224 */ /* 0x000fe200078e0015 */
[--C-:B------:R-:W-:Y:S01]  /*0a20*/  SHF.R.U64 R247, R30, 0x10, R31.reuse ;  /* 0x000000101ef77819 */ /* 0x100fe2000000121f */
[----:B------:R1:W-:Y:S01]  /*0a30*/  STL.S16 [R1+0x4], R0 ;  /* 0x0000040001007387 */ /* 0x0003e20000100600 */
[----:B------:R-:W-:Y:S01]  /*0a40*/  SHF.R.U32.HI R243, RZ, 0x10, R31 ;  /* 0x00000010fff37819 */ /* 0x000fe2000001161f */
[----:B------:R-:W-:Y:S01]  /*0a50*/  IMAD.MOV.U32 R204, RZ, RZ, R9 ;  /* 0x000000ffffcc7224 */ /* 0x000fe200078e0009 */
[----:B------:R-:W-:-:S02]  /*0a60*/  MOV R248, R32 ;  /* 0x0000002000f87202 */ /* 0x000fc40000000f00 */
[----:B------:R-:W-:Y:S02]  /*0a70*/  CS2R R36, SRZ ;  /* 0x0000000000247805 */ /* 0x000fe4000001ff00 */
[--C-:B------:R-:W-:Y:S02]  /*0a80*/  SHF.R.U64 R246, R32, 0x10, R33.reuse ;  /* 0x0000001020f67819 */ /* 0x100fe40000001221 */
[----:B------:R-:W-:Y:S02]  /*0a90*/  CS2R R38, SRZ ;  /* 0x0000000000267805 */ /* 0x000fe4000001ff00 */
[----:B------:R-:W-:Y:S02]  /*0aa0*/  SHF.R.U32.HI R242, RZ, 0x10, R33 ;  /* 0x00000010fff27819 */ /* 0x000fe40000011621 */
[----:B------:R-:W-:Y:S02]  /*0ab0*/  CS2R R40, SRZ ;  /* 0x0000000000287805 */ /* 0x000fe4000001ff00 */
        /* <DEDUP_REMOVED lines=76> */
[----:B------:R-:W-:Y:S01]  /*0f80*/  CS2R R146, SRZ ;  /* 0x0000000000927805 */ /* 0x000fe2000001ff00 */
[----:B------:R-:W-:Y:S01]  /*0f90*/  UPLOP3.LUT UP3, UPT, UPT, UPT, UPT, 0x40, 0x4 ;  /* 0x000000000004789c */ /* 0x000fe20003f6e870 */
[----:B------:R-:W2:Y:S01]  /*0fa0*/  LDCU UR6, c[0x0][0x388] ;  /* 0x00007100ff0677ac */ /* 0x000ea20008000800 */
[----:B------:R-:W3:Y:S01]  /*0fb0*/  LDCU.U8 UR28, c[0x0][0x410] ;  /* 0x00008200ff1c77ac */ /* 0x000ee20008000000 */
[----:B------:R-:W4:Y:S01]  /*0fc0*/  LDCU UR24, c[0x0][0x400] ;  /* 0x00008000ff1877ac */ /* 0x000f220008000800 */
[----:B------:R-:W1:Y:S01]  /*0fd0*/  LDCU.64 UR12, c[0x0][0x470] ;  /* 0x00008e00ff0c77ac */ /* 0x000e620008000a00 */
[----:B------:R-:W1:Y:S01]  /*0fe0*/  LDCU.64 UR22, c[0x0][0x438] ;  /* 0x00008700ff1677ac */ /* 0x000e620008000a00 */
[----:B------:R-:W1:Y:S01]  /*0ff0*/  LDCU.64 UR10, c[0x0][0x478] ;  /* 0x00008f00ff0a77ac */ /* 0x000e620008000a00 */
[----:B------:R-:W1:Y:S01]  /*1000*/  LDCU.128 UR16, c[0x0][0x3c0] ;  /* 0x00007800ff1077ac */ /* 0x000e620008000c00 */
[----:B------:R-:W1:Y:S01]  /*1010*/  LDCU.64 UR20, c[0x0][0x380] ;  /* 0x00007000ff1477ac */ /* 0x000e620008000a00 */
[----:B0-----:R-:W-:-:S11]  /*1020*/  UISETP.NE.AND UP2, UPT, UR4, URZ, UPT ;  /* 0x000000ff0400728c */ /* 0x001fd6000bf45270 */
.L_x_100:
[----:B-1----:R-:W-:-:S06]  /*1030*/  UIMAD.WIDE UR4, UR9, 0x4, UR16 ;  /* 0x00000004090478a5 */ /* 0x002fcc000f8e0210 */
[----:B0-2-4-:R-:W-:Y:S01]  /*1040*/  MOV R148, UR4 ;  /* 0x0000000400947c02 */ /* 0x015fe20008000f00 */
[----:B------:R-:W-:Y:S01]  /*1050*/  IMAD.U32 R149, RZ, RZ, UR5 ;  /* 0x00000005ff957e24 */ /* 0x000fe2000f8e00ff */
[----:B------:R-:W-:-:S04]  /*1060*/  UIMAD.WIDE UR4, UR9, 0x4, UR18 ;  /* 0x00000004090478a5 */ /* 0x000fc8000f8e0212 */
[----:B-----5:R0:W5:Y:S02]  /*1070*/  LDG.E R17, desc[UR14][R148.64] ;  /* 0x0000000e94117981 */ /* 0x020164000c1e1900 */
[----:B0-----:R-:W-:Y:S01]  /*1080*/  MOV R148, UR4 ;  /* 0x0000000400947c02 */ /* 0x001fe20008000f00 */
[----:B------:R-:W-:-:S05]  /*1090*/  IMAD.U32 R149, RZ, RZ, UR5 ;  /* 0x00000005ff957e24 */ /* 0x000fca000f8e00ff */
[----:B---3--:R-:W3:Y:S01]  /*10a0*/  LDG.E R150, desc[UR14][R148.64] ;  /* 0x0000000e94967981 */ /* 0x008ee2000c1e1900 */
[----:B--2---:R-:W-:Y:S01]  /*10b0*/  UIMAD UR4, UR9, UR6, URZ ;  /* 0x00000006090472a4 */ /* 0x004fe2000f8e02ff */
[----:B------:R-:W-:Y:S01]  /*10c0*/  PLOP3.LUT P1, PT, PT, PT, UP2, 0x40, 0x4 ;  /* 0x000000000004781c */ /* 0x000fe20003f2e828 */
[----:B------:R-:W-:Y:S01]  /*10d0*/  BSSY.RECONVERGENT B0, `(.L_x_1) ;  /* 0x000006d000007945 */ /* 0x000fe20003800200 */
[----:B------:R-:W0:Y:S01]  /*10e0*/  S2R R151, SR_TID.X ;  /* 0x0000000000977919 */ /* 0x000e220000002100 */
[----:B------:R-:W-:Y:S01]  /*10f0*/  USHF.R.S32.HI UR5, URZ, 0x1f, UR4 ;  /* 0x0000001fff057899 */ /* 0x000fe20008011404 */
[----:B------:R-:W-:Y:S01]  /*1100*/  HFMA2 R197, -RZ, RZ, 0, 0 ;  /* 0x00000000ffc57431 */ /* 0x000fe200000001ff */
[C---:B------:R-:W-:Y:S02]  /*1110*/  ISETP.GE.U32.AND P2, PT, R18.reuse, 0x300, PT ;  /* 0x000003001200780c */ /* 0x040fe40003f46070 */
[----:B------:R-:W-:Y:S01]  /*1120*/  ULEA.HI UR5, UR5, UR4, URZ, 0x2 ;  /* 0x0000000405057291 */ /* 0x000fe2000f8f10ff */
[----:B------:R-:W-:-:S02]  /*1130*/  ISETP.GE.U32.AND P3, PT, R18, 0x400, PT ;  /* 0x000004001200780c */ /* 0x000fc40003f66070 */
[C---:B------:R-:W-:Y:S02]  /*1140*/  ISETP.GE.U32.AND P4, PT, R18.reuse, 0x500, PT ;  /* 0x000005001200780c */ /* 0x040fe40003f86070 */
[C---:B------:R-:W-:Y:S02]  /*1150*/  ISETP.GE.U32.AND P5, PT, R18.reuse, 0x600, PT ;  /* 0x000006001200780c */ /* 0x040fe40003fa6070 */
[C---:B------:R-:W-:Y:S02]  /*1160*/  ISETP.GE.U32.AND P6, PT, R18.reuse, 0x700, PT ;  /* 0x000007001200780c */ /* 0x040fe40003fc6070 */
[----:B-----5:R-:W-:Y:S02]  /*1170*/  FSEL R17, R17, RZ, P1 ;  /* 0x000000ff11117208 */ /* 0x020fe40000800000 */
[----:B------:R-:W-:Y:S02]  /*1180*/  ISETP.GE.U32.AND P1, PT, R18, 0x200, PT ;  /* 0x000002001200780c */ /* 0x000fe40003f26070 */
[----:B------:R-:W-:-:S02]  /*1190*/  R2UR UR7, R17 ;  /* 0x00000000110772ca */ /* 0x000fc400000e0000 */
[----:B------:R-:W-:-:S04]  /*11a0*/  MOV R17, UR5 ;  /* 0x0000000500117c02 */ /* 0x000fc80008000f00 */
[----:B0-----:R-:W-:-:S05]  /*11b0*/  LEA.HI.SX32 R17, R17, R151, 0x1e ;  /* 0x0000009711117211 */ /* 0x001fca00078ff2ff */
[----:B------:R-:W-:Y:S01]  /*11c0*/  IMAD.MOV.U32 R151, RZ, RZ, R17 ;  /* 0x000000ffff977224 */ /* 0x000fe200078e0011 */
[----:B---3--:R-:W-:Y:S01]  /*11d0*/  R2UR UR25, R150 ;  /* 0x00000000961972ca */ /* 0x008fe200000e0000 */
[----:B------:R-:W-:Y:S01]  /*11e0*/  IMAD.MOV.U32 R150, RZ, RZ, RZ ;  /* 0x000000ffff967224 */ /* 0x000fe200078e00ff */
[----:B------:R-:W-:-:S13]  /*11f0*/  @!P0 BRA `(.L_x_2) ;  /* 0x0000000400688947 */ /* 0x000fda0003800000 */
[----:B------:R-:W2:Y:S01]  /*1200*/  LDL R199, [R1+0xc] ;  /* 0x00000c0001c77983 */ /* 0x000ea20000100800 */
[----:B------:R-:W0:Y:S03]  /*1210*/  LDC.64 R164, c[0x0][0x428] ;  /* 0x00010a00ffa47b82 */ /* 0x000e260000000a00 */
[----:B------:R-:W3:Y:S04]  /*1220*/  LDL R198, [R1+0x10] ;  /* 0x0000100001c67983 */ /* 0x000ee80000100800 */
[----:B------:R-:W4:Y:S01]  /*1230*/  LDL R201, [R1+0x4] ;  /* 0x0000040001c97983 */ /* 0x000f220000100800 */
[----:B------:R-:W1:Y:S03]  /*1240*/  LDC.64 R150, c[0x0][0x430] ;  /* 0x00010c00ff967b82 */ /* 0x000e660000000a00 */
[----:B------:R-:W4:Y:S05]  /*1250*/  LDL R200, [R1+0x8] ;  /* 0x0000080001c87983 */ /* 0x000f2a0000100800 */
[----:B------:R-:W1:Y:S01]  /*1260*/  LDC.64 R148, c[0x0][0x3a8] ;  /* 0x0000ea00ff947b82 */ /* 0x000e620000000a00 */
[----:B0-----:R-:W-:-:S06]  /*1270*/  IMAD.WIDE.U32 R164, R17, 0x8, R164 ;  /* 0x0000000811a47825 */ /* 0x001fcc00078e00a4 */
[----:B------:R-:W3:Y:S01]  /*1280*/  LDG.E.64 R164, desc[UR14][R164.64] ;  /* 0x0000000ea4a47981 */ /* 0x000ee2000c1e1b00 */
[----:B-1----:R-:W-:-:S06]  /*1290*/  IMAD.WIDE.U32 R150, R17, 0x8, R150 ;  /* 0x0000000811967825 */ /* 0x002fcc00078e0096 */
[----:B------:R-:W4:Y:S01]  /*12a0*/  LDG.E.64 R150, desc[UR14][R150.64] ;  /* 0x0000000e96967981 */ /* 0x000f22000c1e1b00 */
[----:B------:R-:W-:-:S06]  /*12b0*/  IMAD.WIDE.U32 R148, R17, 0x8, R148 ;  /* 0x0000000811947825 */ /* 0x000fcc00078e0094 */
[----:B------:R-:W4:Y:S01]  /*12c0*/  LDG.E.64 R148, desc[UR14][R148.64] ;  /* 0x0000000e94947981 */ /* 0x000f22000c1e1b00 */
[----:B------:R-:W-:-:S04]  /*12d0*/  ISETP.NE.U32.AND P0, PT, RZ, UR22, PT ;  /* 0x00000016ff007c0c */ /* 0x000fc8000bf05070 */
[----:B------:R-:W-:-:S13]  /*12e0*/  ISETP.NE.AND.EX P0, PT, RZ, UR23, PT, P0 ;  /* 0x00000017ff007c0c */ /* 0x000fda000bf05300 */
[----:B------:R-:W0:Y:S01]  /*12f0*/  @P0 LDC.64 R166, c[0x0][0x438] ;  /* 0x00010e00ffa60b82 */ /* 0x000e220000000a00 */
[----:B--2---:R-:W-:Y:S02]  /*1300*/  IMAD.U32 R16, R199, 0x10000, RZ ;  /* 0x00010000c7107824 */ /* 0x004fe400078e00ff */
[----:B------:R-:W2:Y:S01]  /*1310*/  LDL R199, [R1] ;  /* 0x0000000001c77983 */ /* 0x000ea20000100800 */
[----:B0-----:R-:W-:-:S05]  /*1320*/  @P0 IMAD.WIDE.U32 R166, R17, 0x8, R166 ;  /* 0x0000000811a60825 */ /* 0x001fca00078e00a6 */
[----:B------:R0:W5:Y:S01]  /*1330*/  @P0 LDG.E.64 R174, desc[UR14][R166.64] ;  /* 0x0000000ea6ae0981 */ /* 0x000162000c1e1b00 */
[----:B---3--:R-:W-:-:S04]  /*1340*/  MOV R0, R164 ;  /* 0x000000a400007202 */ /* 0x008fc80000000f00 */
[----:B0-----:R-:W-:Y:S02]  /*1350*/  SHF.L.U32 R167, R0, 0x10, RZ ;  /* 0x0000001000a77819 */ /* 0x001fe400000006ff */
[----:B----4-:R-:W-:-:S04]  /*1360*/  MOV R169, R150 ;  /* 0x0000009600a97202 */ /* 0x010fc80000000f00 */
[----:B------:R-:W-:Y:S02]  /*1370*/  SHF.L.U32 R169, R169, 0x10, RZ ;  /* 0x00000010a9a97819 */ /* 0x000fe400000006ff */
[C---:B------:R-:W-:Y:S02]  /*1380*/  SHF.L.U32 R0, R148.reuse, 0x10, RZ ;  /* 0x0000001094007819 */ /* 0x040fe400000006ff */
[----:B------:R-:W-:-:S03]  /*1390*/  SHF.R.U64 R148, R148, 0x10, R149 ;  /* 0x0000001094947819 */ /* 0x000fc60000001295 */
[----:B------:R-:W-:Y:S02]  /*13a0*/  FADD.FTZ R0, R0, -UR7 ;  /* 0x8000000700007e21 */ /* 0x000fe40008010000 */
[----:B------:R-:W-:Y:S01]  /*13b0*/  IMAD.U32 R148, R148, 0x10000, RZ ;  /* 0x0001000094947824 */ /* 0x000fe200078e00ff */
[--C-:B------:R-:W-:Y:S01]  /*13c0*/  SHF.R.U64 R166, R164, 0x10, R165.reuse ;  /* 0x00000010a4a67819 */ /* 0x100fe200000012a5 */
[----:B------:R-:W-:Y:S01]  /*13d0*/  FMUL.FTZ R197, R16, R169 ;  /* 0x000000a910c57220 */ /* 0x000fe20000410000 */
[--C-:B------:R-:W-:Y:S01]  /*13e0*/  IMAD.MOV.U32 R164, RZ, RZ, R165.reuse ;  /* 0x000000ffffa47224 */ /* 0x100fe200078e00a5 */
[----:B------:R-:W-:Y:S01]  /*13f0*/  SHF.R.U32.HI R168, RZ, 0x10, R165 ;  /* 0x00000010ffa87819 */ /* 0x000fe200000116a5 */
[----:B------:R-:W-:Y:S02]  /*1400*/  IMAD.U32 R16, R198, 0x10000, RZ ;  /* 0x00010000c6107824 */ /* 0x000fe400078e00ff */
[----:B------:R-:W-:Y:S01]  /*1410*/  FMUL.FTZ R0, R0, UR25 ;  /* 0x0000001900007c20 */ /* 0x000fe20008410000 */
[----:B------:R-:W-:Y:S01]  /*1420*/  SHF.R.U64 R165, R150, 0x10, R151 ;  /* 0x0000001096a57819 */ /* 0x000fe20000001297 */
[----:B------:R-:W-:Y:S01]  /*1430*/  FADD.FTZ R148, R148, -UR7 ;  /* 0x8000000794947e21 */ /* 0x000fe20008010000 */
[-C--:B------:R-:W-:Y:S01]  /*1440*/  FFMA.FTZ R16, R16, R167.reuse, R197 ;  /* 0x000000a710107223 */ /* 0x080fe200000100c5 */
[----:B------:R-:W-:Y:S01]  /*1450*/  FADD.FTZ R64, R64, R167 ;  /* 0x000000a740407221 */ /* 0x000fe20000010000 */
[----:B------:R-:W-:Y:S01]  /*1460*/  FFMA.FTZ R36, R0, R167, R36 ;  /* 0x000000a700247223 */ /* 0x000fe20000010024 */
[----:B------:R-:W-:Y:S01]  /*1470*/  SHF.L.U32 R198, R165, 0x10, RZ ;  /* 0x00000010a5c67819 */ /* 0x000fe200000006ff */
[----:B------:R-:W-:Y:S01]  /*1480*/  FMUL.FTZ R167, R148, UR25 ;  /* 0x0000001994a77c20 */ /* 0x000fe20008410000 */
[----:B------:R-:W-:Y:S01]  /*1490*/  SHF.L.U32 R148, R201, 0x10, RZ ;  /* 0x00000010c9947819 */ /* 0x000fe200000006ff */
[----:B------:R-:W-:-:S02]  /*14a0*/  IMAD.MOV.U32 R150, RZ, RZ, R151 ;  /* 0x000000ffff967224 */ /* 0x000fc400078e0097 */
[----:B------:R-:W-:Y:S01]  /*14b0*/  FADD.FTZ R120, R120, R169 ;  /* 0x000000a978787221 */ /* 0x000fe20000010000 */
[----:B------:R-:W-:Y:S01]  /*14c0*/  FADD.FTZ R121, R121, R198 ;  /* 0x000000c679797221 */ /* 0x000fe20000010000 */
[-C--:B------:R-:W-:Y:S01]  /*14d0*/  FFMA.FTZ R93, R167, R198.reuse, R93 ;  /* 0x000000c6a75d7223 */ /* 0x080fe2000001005d */
[----:B------:R-:W-:Y:S01]  /*14e0*/  FFMA.FTZ R92, R0, R169, R92 ;  /* 0x000000a9005c7223 */ /* 0x000fe2000001005c */
[----:B------:R-:W-:Y:S01]  /*14f0*/  FMUL.FTZ R198, R148, R198 ;  /* 0x000000c694c67220 */ /* 0x000fe20000410000 */
[----:B------:R-:W-:Y:S01]  /*1500*/  SHF.L.U32 R165, R200, 0x10, RZ ;  /* 0x00000010c8a57819 */ /* 0x000fe200000006ff */
[----:B------:R-:W-:Y:S01]  /*1510*/  IMAD.U32 R148, R166, 0x10000, RZ ;  /* 0x00010000a6947824 */ /* 0x000fe200078e00ff */
[----:B------:R-:W-:Y:S01]  /*1520*/  SHF.L.U32 R169, R150, 0x10, RZ ;  /* 0x0000001096a97819 */ /* 0x000fe200000006ff */
[----:B------:R-:W-:Y:S02]  /*1530*/  IMAD.U32 R150, R252, 0x10000, RZ ;  /* 0x00010000fc967824 */ /* 0x000fe400078e00ff */
[-C--:B------:R-:W-:Y:S01]  /*1540*/  FFMA.FTZ R166, R165, R148.reuse, R198 ;  /* 0x00000094a5a67223 */ /* 0x080fe200000100c6 */
[----:B------:R-:W-:Y:S01]  /*1550*/  SHF.L.U32 R197, R164, 0x10, RZ ;  /* 0x00000010a4c57819 */ /* 0x000fe200000006ff */
[----:B------:R-:W-:Y:S01]  /*1560*/  FMUL.FTZ R165, R150, R169 ;  /* 0x000000a996a57220 */ /* 0x000fe20000410000 */
[----:B------:R-:W-:Y:S01]  /*1570*/  SHF.R.U32.HI R151, RZ, 0x10, R151 ;  /* 0x00000010ff977819 */ /* 0x000fe20000011697 */
[----:B------:R-:W-:Y:S01]  /*1580*/  FADD.FTZ R65, R65, R148 ;  /* 0x0000009441417221 */ /* 0x000fe20000010000 */
[----:B------:R-:W-:Y:S01]  /*1590*/  FFMA.FTZ R37, R167, R148, R37 ;  /* 0x00000094a7257223 */ /* 0x000fe20000010025 */
[----:B------:R-:W-:Y:S01]  /*15a0*/  FADD.FTZ R122, R122, R169 ;  /* 0x000000a97a7a7221 */ /* 0x000fe20000010000 */
[----:B------:R-:W-:-:S02]  /*15b0*/  SHF.L.U32 R148, R151, 0x10, RZ ;  /* 0x0000001097947819 */ /* 0x000fc400000006ff */
[----:B------:R-:W-:-:S03]  /*15c0*/  SHF.L.U32 R198, R251, 0x10, RZ ;  /* 0x00000010fbc67819 */ /* 0x000fc600000006ff */
[----:B------:R-:W-:Y:S01]  /*15d0*/  FADD.FTZ R123, R123, R148 ;  /* 0x000000947b7b7221 */ /* 0x000fe20000010000 */
[----:B------:R-:W-:Y:S01]  /*15e0*/  FADD.FTZ R66, R66, R197 ;  /* 0x000000c542427221 */ /* 0x000fe20000010000 */
[----:B------:R-:W-:Y:S01]  /*15f0*/  VIADD R151, R17, 0x100 ;  /* 0x0000010011977836 */ /* 0x000fe20000000000 */
[----:B--2---:R-:W-:-:S05]  /*1600*/  SHF.L.U32 R150, R199, 0x10, RZ ;  /* 0x00000010c7967819 */ /* 0x004fca00000006ff */
[----:B------:R-:W-:Y:S01]  /*1610*/  FFMA.FTZ R165, R150, R197, R165 ;  /* 0x000000c596a57223 */ /* 0x000fe200000100a5 */
[----:B------:R-:W-:Y:S01]  /*1620*/  IMAD.U32 R150, R149, 0x10000, RZ ;  /* 0x0001000095967824 */ /* 0x000fe200078e00ff */
[----:B------:R-:W-:-:S03]  /*1630*/  SHF.R.U32.HI R149, RZ, 0x10, R149 ;  /* 0x00000010ff957819 */ /* 0x000fc60000011695 */
[----:B------:R-:W-:Y:S01]  /*1640*/  FADD.FTZ R150, R150, -UR7 ;  /* 0x8000000796967e21 */ /* 0x000fe20008010000 */
[----:B------:R-:W-:-:S03]  /*1650*/  SHF.L.U32 R149, R149, 0x10, RZ ;  /* 0x0000001095957819 */ /* 0x000fc600000006ff */
[----:B------:R-:W-:Y:S02]  /*1660*/  FMUL.FTZ R164, R150, UR25 ;  /* 0x0000001996a47c20 */ /* 0x000fe40008410000 */
[----:B------:R-:W-:Y:S01]  /*1670*/  FADD.FTZ R149, R149, -UR7 ;  /* 0x8000000795957e21 */ /* 0x000fe20008010000 */
[----:B------:R-:W-:Y:S01]  /*1680*/  SHF.L.U32 R150, R168, 0x10, RZ ;  /* 0x00000010a8967819 */ /* 0x000fe200000006ff */
[----:B------:R-:W-:Y:S01]  /*1690*/  FFMA.FTZ R94, R164, R169, R94 ;  /* 0x000000a9a45e7223 */ /* 0x000fe2000001005e */
[----:B------:R-:W-:Y:S02]  /*16a0*/  IMAD.U32 R169, R250, 0x10000, RZ ;  /* 0x00010000faa97824 */ /* 0x000fe400078e00ff */
[----:B------:R-:W-:Y:S01]  /*16b0*/  FMUL.FTZ R168, R149, UR25 ;  /* 0x0000001995a87c20 */ /* 0x000fe20008410000 */
[----:B------:R-:W-:Y:S01]  /*16c0*/  FADD.FTZ R149, RZ, R16 ;  /* 0x00000010ff957221 */ /* 0x000fe20000010000 */
[-C--:B------:R-:W-:Y:S02]  /*16d0*/  FMUL.FTZ R169, R169, R148.reuse ;  /* 0x00000094a9a97220 */ /* 0x080fe40000410000 */
[----:B------:R-:W-:Y:S01]  /*16e0*/  FFMA.FTZ R95, R168, R148, R95 ;  /* 0x00000094a85f7223 */ /* 0x000fe2000001005f */
[----:B------:R-:W-:Y:S01]  /*16f0*/  FFMA.FTZ R148, R0, R16, RZ ;  /* 0x0000001000947223 */ /* 0x000fe200000100ff */
[----:B------:R-:W-:Y:S01]  /*1700*/  FADD.FTZ R67, R67, R150 ;  /* 0x0000009643437221 */ /* 0x000fe20000010000 */
[-C--:B------:R-:W-:Y:S01]  /*1710*/  FFMA.FTZ R169, R198, R150.reuse, R169 ;  /* 0x00000096c6a97223 */ /* 0x080fe200000100a9 */
[----:B------:R-:W-:Y:S01]  /*1720*/  FFMA.FTZ R39, R168, R150, R39 ;  /* 0x00000096a8277223 */ /* 0x000fe20000010027 */
[----:B------:R-:W-:Y:S01]  /*1730*/  FADD.FTZ R150, R149, R166 ;  /* 0x000000a695967221 */ /* 0x000fe20000010000 */
[----:B------:R-:W-:-:S03]  /*1740*/  FFMA.FTZ R149, R167, R166, R148 ;  /* 0x000000a6a7957223 */ /* 0x000fc60000010094 */
[----:B------:R-:W-:Y:S01]  /*1750*/  FADD.FTZ R150, R150, R165 ;  /* 0x000000a596967221 */ /* 0x000fe20000010000 */
[C---:B------:R-:W-:Y:S01]  /*1760*/  FFMA.FTZ R149, R164.reuse, R165, R149 ;  /* 0x000000a5a4957223 */ /* 0x040fe20000010095 */
[----:B------:R-:W-:Y:S02]  /*1770*/  FFMA.FTZ R38, R164, R197, R38 ;  /* 0x000000c5a4267223 */ /* 0x000fe40000010026 */
[----:B------:R-:W-:Y:S01]  /*1780*/  FADD.FTZ R150, R150, R169 ;  /* 0x000000a996967221 */ /* 0x000fe20000010000 */
[----:B------:R-:W-:-:S07]  /*1790*/  FFMA.FTZ R197, R168, R169, R149 ;  /* 0x000000a9a8c57223 */ /* 0x000fce0000010095 */
.L_x_2:
[----:B----4-:R-:W-:Y:S05]  /*17a0*/  BSYNC.RECONVERGENT B0 ;  /* 0x0000000000007941 */ /* 0x010fea0003800200 */
.L_x_1:
[----:B------:R-:W-:Y:S04]  /*17b0*/  BSSY.RECONVERGENT B0, `(.L_x_3) ;  /* 0x0000057000007945 */ /* 0x000fe80003800200 */
[----:B------:R-:W-:Y:S05]  /*17c0*/  @!P1 BRA `(.L_x_4) ;  /* 0x0000000400549947 */ /* 0x000fea0003800000 */
[----:B------:R-:W0:Y:S08]  /*17d0*/  LDC.64 R14, c[0x0][0x428] ;  /* 0x00010a00ff0e7b82 */ /* 0x000e300000000a00 */
[----:B------:R-:W1:Y:S08]  /*17e0*/  LDC.64 R160, c[0x0][0x430] ;  /* 0x00010c00ffa07b82 */ /* 0x000e700000000a00 */
[----:B------:R-:W2:Y:S01]  /*17f0*/  LDC.64 R148, c[0x0][0x3a8] ;  /* 0x0000ea00ff947b82 */ /* 0x000ea20000000a00 */
[----:B0-----:R-:W-:-:S06]  /*1800*/  IMAD.WIDE.U32 R14, R151, 0x8, R14 ;  /* 0x00000008970e7825 */ /* 0x001fcc00078e000e */
[----:B------:R-:W3:Y:S01]  /*1810*/  LDG.E.64 R14, desc[UR14][R14.64] ;  /* 0x0000000e0e0e7981 */ /* 0x000ee2000c1e1b00 */
[----:B-1----:R-:W-:-:S06]  /*1820*/  IMAD.WIDE.U32 R160, R151, 0x8, R160 ;  /* 0x0000000897a07825 */ /* 0x002fcc00078e00a0 */
[----:B------:R-:W4:Y:S01]  /*1830*/  LDG.E.64 R160, desc[UR14][R160.64] ;  /* 0x0000000ea0a07981 */ /* 0x000f22000c1e1b00 */
[----:B--2---:R-:W-:-:S06]  /*1840*/  IMAD.WIDE.U32 R148, R151, 0x8, R148 ;  /* 0x0000000897947825 */ /* 0x004fcc00078e0094 */
[----:B------:R-:W2:Y:S01]  /*1850*/  LDG.E.64 R148, desc[UR14][R148.64] ;  /* 0x0000000e94947981 */ /* 0x000ea2000c1e1b00 */
[----:B------:R-:W-:-:S04]  /*1860*/  ISETP.NE.U32.AND P0, PT, RZ, UR22, PT ;  /* 0x00000016ff007c0c */ /* 0x000fc8000bf05070 */
[----:B------:R-:W-:-:S13]  /*1870*/  ISETP.NE.AND.EX P0, PT, RZ, UR23, PT, P0 ;  /* 0x00000017ff007c0c */ /* 0x000fda000bf05300 */
[----:B------:R-:W0:Y:S02]  /*1880*/  @P0 LDC.64 R162, c[0x0][0x438] ;  /* 0x00010e00ffa20b82 */ /* 0x000e240000000a00 */
[----:B0-----:R-:W-:-:S05]  /*1890*/  @P0 IMAD.WIDE.U32 R162, R151, 0x8, R162 ;  /* 0x0000000897a20825 */ /* 0x001fca00078e00a2 */
[----:B------:R0:W5:Y:S01]  /*18a0*/  @P0 LDG.E.64 R172, desc[UR14][R162.64] ;  /* 0x0000000ea2ac0981 */ /* 0x000162000c1e1b00 */
[----:B------:R-:W-:Y:S02]  /*18b0*/  IADD3 R151, PT, PT, R151, 0x100, RZ ;  /* 0x0000010097977810 */ /* 0x000fe40007ffe0ff */
[----:B---3--:R-:W-:Y:S02]  /*18c0*/  MOV R199, R14 ;  /* 0x0000000e00c77202 */ /* 0x008fe40000000f00 */
[----:B0-----:R-:W-:Y:S01]  /*18d0*/  SHF.R.U64 R162, R14, 0x10, R15 ;  /* 0x000000100ea27819 */ /* 0x001fe2000000120f */
[----:B----4-:R-:W-:Y:S01]  /*18e0*/  IMAD.MOV.U32 R14, RZ, RZ, R160 ;  /* 0x000000ffff0e7224 */ /* 0x010fe200078e00a0 */
[--C-:B------:R-:W-:Y:S02]  /*18f0*/  SHF.R.U64 R163, R160, 0x10, R161.reuse ;  /* 0x00000010a0a37819 */ /* 0x100fe400000012a1 */
[----:B------:R-:W-:Y:S02]  /*1900*/  MOV R160, R161 ;  /* 0x000000a100a07202 */ /* 0x000fe40000000f00 */
[----:B------:R-:W-:-:S02]  /*1910*/  SHF.R.U32.HI R198, RZ, 0x10, R161 ;  /* 0x00000010ffc67819 */ /* 0x000fc400000116a1 */
[----:B------:R-:W-:Y:S01]  /*1920*/  SHF.L.U32 R161, R14, 0x10, RZ ;  /* 0x000000100ea17819 */ /* 0x000fe200000006ff */
[----:B------:R-:W-:Y:S01]  /*1930*/  IMAD.U32 R14, R248, 0x10000, RZ ;  /* 0x00010000f80e7824 */ /* 0x000fe200078e00ff */
[----:B------:R-:W-:Y:S02]  /*1940*/  MOV R170, R15 ;  /* 0x0000000f00aa7202 */ /* 0x000fe40000000f00 */
[----:B------:R-:W-:Y:S01]  /*1950*/  SHF.R.U32.HI R171, RZ, 0x10, R15 ;  /* 0x00000010ffab7819 */ /* 0x000fe2000001160f */
[----:B------:R-:W-:Y:S01]  /*1960*/  FMUL.FTZ R14, R14, R161 ;  /* 0x000000a10e0e7220 */ /* 0x000fe20000410000 */
[----:B------:R-:W-:Y:S02]  /*1970*/  SHF.L.U32 R199, R199, 0x10, RZ ;  /* 0x00000010c7c77819 */ /* 0x000fe400000006ff */
[----:B------:R-:W-:-:S05]  /*1980*/  SHF.L.U32 R15, R249, 0x10, RZ ;  /* 0x00000010f90f7819 */ /* 0x000fca00000006ff */
[----:B------:R-:W-:Y:S01]  /*1990*/  FFMA.FTZ R15, R15, R199, R14 ;  /* 0x000000c70f0f7223 */ /* 0x000fe2000001000e */
[C---:B--2---:R-:W-:Y:S01]  /*19a0*/  IMAD.U32 R14, R148.reuse, 0x10000, RZ ;  /* 0x00010000940e7824 */ /* 0x044fe200078e00ff */
[----:B------:R-:W-:-:S03]  /*19b0*/  SHF.R.U64 R148, R148, 0x10, R149 ;  /* 0x0000001094947819 */ /* 0x000fc60000001295 */
[----:B------:R-:W-:Y:S01]  /*19c0*/  FADD.FTZ R14, R14, -UR7 ;  /* 0x800000070e0e7e21 */ /* 0x000fe20008010000 */
[----:B------:R-:W-:-:S03]  /*19d0*/  SHF.L.U32 R148, R148, 0x10, RZ ;  /* 0x0000001094947819 */ /* 0x000fc600000006ff */
[----:B------:R-:W-:Y:S02]  /*19e0*/  FMUL.FTZ R14, R14, UR25 ;  /* 0x000000190e0e7c20 */ /* 0x000fe40008410000 */
[----:B------:R-:W-:Y:S01]  /*19f0*/  FADD.FTZ R148, R148, -UR7 ;  /* 0x8000000794947e21 */ /* 0x000fe20008010000 */
[----:B------:R-:W-:Y:S01]  /*1a00*/  FADD.FTZ R124, R124, R161 ;  /* 0x000000a17c7c7221 */ /* 0x000fe20000010000 */
[----:B------:R-:W-:Y:S01]  /*1a10*/  FFMA.FTZ R96, R14, R161, R96 ;  /* 0x000000a10e607223 */ /* 0x000fe20000010060 */
[----:B------:R-:W-:Y:S01]  /*1a20*/  SHF.L.U32 R161, R163, 0x10, RZ ;  /* 0x00000010a3a17819 */ /* 0x000fe200000006ff */
[----:B------:R-:W-:Y:S01]  /*1a30*/  FMUL.FTZ R163, R148, UR25 ;  /* 0x0000001994a37c20 */ /* 0x000fe20008410000 */
[----:B------:R-:W-:Y:S02]  /*1a40*/  IMAD.U32 R148, R246, 0x10000, RZ ;  /* 0x00010000f6947824 */ /* 0x000fe400078e00ff */
[----:B------:R-:W-:Y:S01]  /*1a50*/  FADD.FTZ R68, R68, R199 ;  /* 0x000000c744447221 */ /* 0x000fe20000010000 */
[----:B------:R-:W-:Y:S01]  /*1a60*/  FADD.FTZ R125, R125, R161 ;  /* 0x000000a17d7d7221 */ /* 0x000fe20000010000 */
[-C--:B------:R-:W-:Y:S01]  /*1a70*/  FFMA.FTZ R97, R163, R161.reuse, R97 ;  /* 0x000000a1a3617223 */ /* 0x080fe20000010061 */
[----:B------:R-:W-:Y:S01]  /*1a80*/  FMUL.FTZ R161, R148, R161 ;  /* 0x000000a194a17220 */ /* 0x000fe20000410000 */
[----:B------:R-:W-:Y:S01]  /*1a90*/  FFMA.FTZ R40, R14, R199, R40 ;  /* 0x000000c70e287223 */ /* 0x000fe20000010028 */
[----:B------:R-:W-:Y:S01]  /*1aa0*/  SHF.L.U32 R148, R162, 0x10, RZ ;  /* 0x00000010a2947819 */ /* 0x000fe200000006ff */
[----:B------:R-:W-:Y:S01]  /*1ab0*/  IMAD.U32 R199, R160, 0x10000, RZ ;  /* 0x00010000a0c77824 */ /* 0x000fe200078e00ff */
[----:B------:R-:W-:-:S02]  /*1ac0*/  SHF.L.U32 R162, R247, 0x10, RZ ;  /* 0x00000010f7a27819 */ /* 0x000fc400000006ff */
[----:B------:R-:W-:Y:S02]  /*1ad0*/  SHF.L.U32 R160, R244, 0x10, RZ ;  /* 0x00000010f4a07819 */ /* 0x000fe400000006ff */
[----:B------:R-:W-:Y:S01]  /*1ae0*/  SHF.L.U32 R170, R170, 0x10, RZ ;  /* 0x00000010aaaa7819 */ /* 0x000fe200000006ff */
[----:B------:R-:W-:Y:S01]  /*1af0*/  FFMA.FTZ R162, R162, R148, R161 ;  /* 0x00000094a2a27223 */ /* 0x000fe200000100a1 */
[----:B------:R-:W-:Y:S02]  /*1b00*/  IMAD.U32 R161, R245, 0x10000, RZ ;  /* 0x00010000f5a17824 */ /* 0x000fe400078e00ff */
[----:B------:R-:W-:-:S04]  /*1b10*/  FMUL.FTZ R160, R160, R199 ;  /* 0x000000c7a0a07220 */ /* 0x000fc80000410000 */
[----:B------:R-:W-:Y:S01]  /*1b20*/  FFMA.FTZ R161, R161, R170, R160 ;  /* 0x000000aaa1a17223 */ /* 0x000fe200000100a0 */
[----:B------:R-:W-:-:S05]  /*1b30*/  SHF.L.U32 R160, R149, 0x10, RZ ;  /* 0x0000001095a07819 */ /* 0x000fca00000006ff */
[----:B------:R-:W-:Y:S01]  /*1b40*/  FADD.FTZ R160, R160, -UR7 ;  /* 0x80000007a0a07e21 */ /* 0x000fe20008010000 */
[----:B------:R-:W-:-:S03]  /*1b50*/  SHF.R.U32.HI R149, RZ, 0x10, R149 ;  /* 0x00000010ff957819 */ /* 0x000fc60000011695 */
[----:B------:R-:W-:Y:S01]  /*1b60*/  FMUL.FTZ R160, R160, UR25 ;  /* 0x00000019a0a07c20 */ /* 0x000fe20008410000 */
[----:B------:R-:W-:Y:S01]  /*1b70*/  FADD.FTZ R70, R70, R170 ;  /* 0x000000aa46467221 */ /* 0x000fe20000010000 */
[----:B------:R-:W-:Y:S02]  /*1b80*/  SHF.L.U32 R198, R198, 0x10, RZ ;  /* 0x00000010c6c67819 */ /* 0x000fe400000006ff */
[----:B------:R-:W-:Y:S01]  /*1b90*/  FFMA.FTZ R42, R160, R170, R42 ;  /* 0x000000aaa02a7223 */ /* 0x000fe2000001002a */
[----:B------:R-:W-:Y:S01]  /*1ba0*/  SHF.L.U32 R170, R242, 0x10, RZ ;  /* 0x00000010f2aa7819 */ /* 0x000fe200000006ff */
[----:B------:R-:W-:Y:S02]  /*1bb0*/  IMAD.U32 R149, R149, 0x10000, RZ ;  /* 0x0001000095957824 */ /* 0x000fe400078e00ff */
[----:B------:R-:W-:Y:S01]  /*1bc0*/  FADD.FTZ R69, R69, R148 ;  /* 0x0000009445457221 */ /* 0x000fe20000010000 */
[----:B------:R-:W-:Y:S01]  /*1bd0*/  FFMA.FTZ R41, R163, R148, R41 ;  /* 0x00000094a3297223 */ /* 0x000fe20000010029 */
[----:B------:R-:W-:Y:S01]  /*1be0*/  SHF.L.U32 R148, R171, 0x10, RZ ;  /* 0x00000010ab947819 */ /* 0x000fe200000006ff */
[----:B------:R-:W-:Y:S01]  /*1bf0*/  FMUL.FTZ R171, R170, R198 ;  /* 0x000000c6aaab7220 */ /* 0x000fe20000410000 */
[----:B------:R-:W-:Y:S01]  /*1c00*/  FADD.FTZ R170, R149, -UR7 ;  /* 0x8000000795aa7e21 */ /* 0x000fe20008010000 */
[----:B------:R-:W-:-:S03]  /*1c10*/  IMAD.U32 R149, R243, 0x10000, RZ ;  /* 0x00010000f3957824 */ /* 0x000fc600078e00ff */
[----:B------:R-:W-:Y:S01]  /*1c20*/  FMUL.FTZ R170, R170, UR25 ;  /* 0x00000019aaaa7c20 */ /* 0x000fe20008410000 */
[-C--:B------:R-:W-:Y:S01]  /*1c30*/  FFMA.FTZ R171, R149, R148.reuse, R171 ;  /* 0x0000009495ab7223 */ /* 0x080fe200000100ab */
[----:B------:R-:W-:Y:S01]  /*1c40*/  FADD.FTZ R71, R71, R148 ;  /* 0x0000009447477221 */ /* 0x000fe20000010000 */
[----:B------:R-:W-:Y:S01]  /*1c50*/  FADD.FTZ R149, R150, R15 ;  /* 0x0000000f96957221 */ /* 0x000fe20000010000 */
[----:B------:R-:W-:Y:S01]  /*1c60*/  FFMA.FTZ R43, R170, R148, R43 ;  /* 0x00000094aa2b7223 */ /* 0x000fe2000001002b */
[----:B------:R-:W-:Y:S02]  /*1c70*/  FFMA.FTZ R148, R14, R15, R197 ;  /* 0x0000000f0e947223 */ /* 0x000fe400000100c5 */
[----:B------:R-:W-:Y:S02]  /*1c80*/  FADD.FTZ R150, R149, R162 ;  /* 0x000000a295967221 */ /* 0x000fe40000010000 */
[----:B------:R-:W-:Y:S02]  /*1c90*/  FFMA.FTZ R149, R163, R162, R148 ;  /* 0x000000a2a3957223 */ /* 0x000fe40000010094 */
[----:B------:R-:W-:-:S02]  /*1ca0*/  FADD.FTZ R150, R150, R161 ;  /* 0x000000a196967221 */ /* 0x000fc40000010000 */
[----:B------:R-:W-:Y:S01]  /*1cb0*/  FFMA.FTZ R149, R160, R161, R149 ;  /* 0x000000a1a0957223 */ /* 0x000fe20000010095 */
[----:B------:R-:W-:Y:S01]  /*1cc0*/  FADD.FTZ R126, R126, R199 ;  /* 0x000000c77e7e7221 */ /* 0x000fe20000010000 */
[----:B------:R-:W-:Y:S01]  /*1cd0*/  FFMA.FTZ R98, R160, R199, R98 ;  /* 0x000000c7a0627223 */ /* 0x000fe20000010062 */
[----:B------:R-:W-:Y:S01]  /*1ce0*/  FADD.FTZ R127, R127, R198 ;  /* 0x000000c67f7f7221 */ /* 0x000fe20000010000 */
[----:B------:R-:W-:Y:S01]  /*1cf0*/  FFMA.FTZ R99, R170, R198, R99 ;  /* 0x000000c6aa637223 */ /* 0x000fe20000010063 */
[----:B------:R-:W-:Y:S01]  /*1d00*/  FADD.FTZ R150, R150, R171 ;  /* 0x000000ab96967221 */ /* 0x000fe20000010000 */
[----:B------:R-:W-:-:S07]  /*1d10*/  FFMA.FTZ R197, R170, R171, R149 ;  /* 0x000000abaac57223 */ /* 0x000fce0000010095 */
.L_x_4:
[----:B------:R-:W-:Y:S05]  /*1d20*/  BSYNC.RECONVERGENT B0 ;  /* 0x0000000000007941 */ /* 0x000fea0003800200 */
.L_x_3:
        /* <DEDUP_REMOVED lines=18> */
[----:B0-----:R-:W-:Y:S02]  /*1e50*/  SHF.R.U64 R159, R12, 0x10, R13 ;  /* 0x000000100c9f7819 */ /* 0x001fe4000000120d */
[----:B------:R-:W-:Y:S01]  /*1e60*/  SHF.L.U32 R12, R240, 0x10, RZ ;  /* 0x00000010f00c7819 */ /* 0x000fe200000006ff */
[----:B------:R-:W-:Y:S01]  /*1e70*/  IMAD.U32 R199, R199, 0x10000, RZ ;  /* 0x00010000c7c77824 */ /* 0x000fe200078e00ff */
[----:B----4-:R-:W-:Y:S02]  /*1e80*/  MOV R198, R156 ;  /* 0x0000009c00c67202 */ /* 0x010fe40000000f00 */
[--C-:B------:R-:W-:Y:S01]  /*1e90*/  SHF.R.U64 R158, R156, 0x10, R157.reuse ;  /* 0x000000109c9e7819 */ /* 0x100fe2000000129d */
[--C-:B------:R-:W-:Y:S01]  /*1ea0*/  IMAD.MOV.U32 R156, RZ, RZ, R157.reuse ;  /* 0x000000ffff9c7224 */ /* 0x100fe200078e009d */
[----:B------:R-:W-:Y:S01]  /*1eb0*/  SHF.R.U32.HI R186, RZ, 0x10, R157 ;  /* 0x00000010ffba7819 */ /* 0x000fe2000001169d */
[----:B------:R-:W-:Y:S01]  /*1ec0*/  FMUL.FTZ R12, R12, R199 ;  /* 0x000000c70c0c7220 */ /* 0x000fe20000410000 */
[----:B------:R-:W-:-:S02]  /*1ed0*/  MOV R157, R13 ;  /* 0x0000000d009d7202 */ /* 0x000fc40000000f00 */
[----:B------:R-:W-:Y:S01]  /*1ee0*/  SHF.R.U32.HI R187, RZ, 0x10, R13 ;  /* 0x00000010ffbb7819 */ /* 0x000fe2000001160d */
[----:B------:R-:W-:Y:S01]  /*1ef0*/  IMAD.U32 R13, R241, 0x10000, RZ ;  /* 0x00010000f10d7824 */ /* 0x000fe200078e00ff */
[----:B------:R-:W-:-:S05]  /*1f00*/  SHF.L.U32 R198, R198, 0x10, RZ ;  /* 0x00000010c6c67819 */ /* 0x000fca00000006ff */
[----:B------:R-:W-:Y:S01]  /*1f10*/  FFMA.FTZ R13, R13, R198, R12 ;  /* 0x000000c60d0d7223 */ /* 0x000fe2000001000c */
[C---:B--2---:R-:W-:Y:S02]  /*1f20*/  SHF.L.U32 R12, R148.reuse, 0x10, RZ ;  /* 0x00000010940c7819 */ /* 0x044fe400000006ff */
[----:B------:R-:W-:-:S03]  /*1f30*/  SHF.R.U64 R148, R148, 0x10, R149 ;  /* 0x0000001094947819 */ /* 0x000fc60000001295 */
[----:B------:R-:W-:Y:S01]  /*1f40*/  FADD.FTZ R12, R12, -UR7 ;  /* 0x800000070c0c7e21 */ /* 0x000fe20008010000 */
[----:B------:R-:W-:-:S03]  /*1f50*/  SHF.L.U32 R148, R148, 0x10, RZ ;  /* 0x0000001094947819 */ /* 0x000fc600000006ff */
[----:B------:R-:W-:Y:S02]  /*1f60*/  FMUL.FTZ R12, R12, UR25 ;  /* 0x000000190c0c7c20 */ /* 0x000fe40008410000 */
[----:B------:R-:W-:Y:S01]  /*1f70*/  FADD.FTZ R148, R148, -UR7 ;  /* 0x8000000794947e21 */ /* 0x000fe20008010000 */
[----:B------:R-:W-:Y:S01]  /*1f80*/  FADD.FTZ R72, R72, R198 ;  /* 0x000000c648487221 */ /* 0x000fe20000010000 */
[----:B------:R-:W-:Y:S01]  /*1f90*/  FFMA.FTZ R44, R12, R198, R44 ;  /* 0x000000c60c2c7223 */ /* 0x000fe2000001002c */
[----:B------:R-:W-:Y:S02]  /*1fa0*/  IMAD.U32 R198, R159, 0x10000, RZ ;  /* 0x000100009fc67824 */ /* 0x000fe400078e00ff */
[----:B------:R-:W-:Y:S01]  /*1fb0*/  FMUL.FTZ R159, R148, UR25 ;  /* 0x00000019949f7c20 */ /* 0x000fe20008410000 */
[----:B------:R-:W-:Y:S01]  /*1fc0*/  SHF.L.U32 R148, R238, 0x10, RZ ;  /* 0x00000010ee947819 */ /* 0x000fe200000006ff */
[----:B------:R-:W-:Y:S02]  /*1fd0*/  FADD.FTZ R129, R129, R198 ;  /* 0x000000c681817221 */ /* 0x000fe40000010000 */
[----:B------:R-:W-:-:S02]  /*1fe0*/  FFMA.FTZ R101, R159, R198, R101 ;  /* 0x000000c69f657223 */ /* 0x000fc40000010065 */
[----:B------:R-:W-:Y:S01]  /*1ff0*/  FMUL.FTZ R198, R148, R198 ;  /* 0x000000c694c67220 */ /* 0x000fe20000410000 */
[----:B------:R-:W-:Y:S01]  /*2000*/  SHF.L.U32 R148, R158, 0x10, RZ ;  /* 0x000000109e947819 */ /* 0x000fe200000006ff */
[----:B------:R-:W-:-:S04]  /*2010*/  IMAD.U32 R158, R239, 0x10000, RZ ;  /* 0x00010000ef9e7824 */ /* 0x000fc800078e00ff */
[----:B------:R-:W-:Y:S01]  /*2020*/  FFMA.FTZ R158, R158, R148, R198 ;  /* 0x000000949e9e7223 */ /* 0x000fe200000100c6 */
[----:B------:R-:W-:Y:S02]  /*2030*/  SHF.L.U32 R198, R157, 0x10, RZ ;  /* 0x000000109dc67819 */ /* 0x000fe400000006ff */
[----:B------:R-:W-:Y:S01]  /*2040*/  SHF.L.U32 R157, R236, 0x10, RZ ;  /* 0x00000010ec9d7819 */ /* 0x000fe200000006ff */
[----:B------:R-:W-:Y:S01]  /*2050*/  FADD.FTZ R128, R128, R199 ;  /* 0x000000c780807221 */ /* 0x000fe20000010000 */
[----:B------:R-:W-:Y:S01]  /*2060*/  FFMA.FTZ R100, R12, R199, R100 ;  /* 0x000000c70c647223 */ /* 0x000fe20000010064 */
[----:B------:R-:W-:Y:S01]  /*2070*/  IMAD.U32 R199, R156, 0x10000, RZ ;  /* 0x000100009cc77824 */ /* 0x000fe200078e00ff */
[----:B------:R-:W-:Y:S01]  /*2080*/  SHF.L.U32 R156, R237, 0x10, RZ ;  /* 0x00000010ed9c7819 */ /* 0x000fe200000006ff */
[----:B------:R-:W-:-:S04]  /*2090*/  FMUL.FTZ R157, R157, R198 ;  /* 0x000000c69d9d7220 */ /* 0x000fc80000410000 */
[----:B------:R-:W-:Y:S01]  /*20a0*/  FFMA.FTZ R157, R156, R199, R157 ;  /* 0x000000c79c9d7223 */ /* 0x000fe2000001009d */
[----:B------:R-:W-:-:S05]  /*20b0*/  SHF.L.U32 R156, R149, 0x10, RZ ;  /* 0x00000010959c7819 */ /* 0x000fca00000006ff */
[----:B------:R-:W-:-:S04]  /*20c0*/  FADD.FTZ R156, R156, -UR7 ;  /* 0x800000079c9c7e21 */ /* 0x000fc80008010000 */
[----:B------:R-:W-:Y:S01]  /*20d0*/  FMUL.FTZ R156, R156, UR25 ;  /* 0x000000199c9c7c20 */ /* 0x000fe20008410000 */
[----:B------:R-:W-:-:S03]  /*20e0*/  FADD.FTZ R130, R130, R198 ;  /* 0x000000c682827221 */ /* 0x000fc60000010000 */
[----:B------:R-:W-:Y:S01]  /*20f0*/  FFMA.FTZ R102, R156, R198, R102 ;  /* 0x000000c69c667223 */ /* 0x000fe20000010066 */
[----:B------:R-:W-:Y:S01]  /*2100*/  SHF.R.U32.HI R198, RZ, 0x10, R149 ;  /* 0x00000010ffc67819 */ /* 0x000fe20000011695 */
[----:B------:R-:W-:Y:S01]  /*2110*/  FADD.FTZ R73, R73, R148 ;  /* 0x0000009449497221 */ /* 0x000fe20000010000 */
[----:B------:R-:W-:Y:S02]  /*2120*/  FFMA.FTZ R45, R159, R148, R45 ;  /* 0x000000949f2d7223 */ /* 0x000fe4000001002d */
[----:B------:R-:W-:Y:S01]  /*2130*/  SHF.L.U32 R198, R198, 0x10, RZ ;  /* 0x00000010c6c67819 */ /* 0x000fe200000006ff */
[----:B------:R-:W-:Y:S01]  /*2140*/  IMAD.U32 R148, R187, 0x10000, RZ ;  /* 0x00010000bb947824 */ /* 0x000fe200078e00ff */
[----:B------:R-:W-:Y:S01]  /*2150*/  SHF.L.U32 R187, R234, 0x10, RZ ;  /* 0x00000010eabb7819 */ /* 0x000fe200000006ff */
[----:B------:R-:W-:Y:S02]  /*2160*/  IMAD.U32 R149, R186, 0x10000, RZ ;  /* 0x00010000ba957824 */ /* 0x000fe400078e00ff */
[----:B------:R-:W-:Y:S01]  /*2170*/  FADD.FTZ R186, R198, -UR7 ;  /* 0x80000007c6ba7e21 */ /* 0x000fe20008010000 */
[----:B------:R-:W-:Y:S01]  /*2180*/  SHF.L.U32 R198, R235, 0x10, RZ ;  /* 0x00000010ebc67819 */ /* 0x000fe200000006ff */
[----:B------:R-:W-:-:S02]  /*2190*/  FMUL.FTZ R187, R187, R148 ;  /* 0x00000094bbbb7220 */ /* 0x000fc40000410000 */
[----:B------:R-:W-:Y:S01]  /*21a0*/  FMUL.FTZ R186, R186, UR25 ;  /* 0x00000019baba7c20 */ /* 0x000fe20008410000 */
[----:B------:R-:W-:Y:S01]  /*21b0*/  FADD.FTZ R75, R75, R149 ;  /* 0x000000954b4b7221 */ /* 0x000fe20000010000 */
[-C--:B------:R-:W-:Y:S01]  /*21c0*/  FFMA.FTZ R187, R198, R149.reuse, R187 ;  /* 0x00000095c6bb7223 */ /* 0x080fe200000100bb */
[----:B------:R-:W-:Y:S01]  /*21d0*/  FADD.FTZ R131, R131, R148 ;  /* 0x0000009483837221 */ /* 0x000fe20000010000 */
[C---:B------:R-:W-:Y:S01]  /*21e0*/  FFMA.FTZ R47, R186.reuse, R149, R47 ;  /* 0x00000095ba2f7223 */ /* 0x040fe2000001002f */
[----:B------:R-:W-:Y:S01]  /*21f0*/  FFMA.FTZ R103, R186, R148, R103 ;  /* 0x00000094ba677223 */ /* 0x000fe20000010067 */
[----:B------:R-:W-:Y:S01]  /*2200*/  FADD.FTZ R149, R150, R13 ;  /* 0x0000000d96957221 */ /* 0x000fe20000010000 */
[----:B------:R-:W-:-:S03]  /*2210*/  FFMA.FTZ R148, R12, R13, R197 ;  /* 0x0000000d0c947223 */ /* 0x000fc600000100c5 */
[----:B------:R-:W-:Y:S01]  /*2220*/  FADD.FTZ R150, R149, R158 ;  /* 0x0000009e95967221 */ /* 0x000fe20000010000 */
[----:B------:R-:W-:-:S03]  /*2230*/  FFMA.FTZ R149, R159, R158, R148 ;  /* 0x0000009e9f957223 */ /* 0x000fc60000010094 */
[----:B------:R-:W-:Y:S01]  /*2240*/  FADD.FTZ R150, R150, R157 ;  /* 0x0000009d96967221 */ /* 0x000fe20000010000 */
[----:B------:R-:W-:Y:S01]  /*2250*/  FFMA.FTZ R149, R156, R157, R149 ;  /* 0x0000009d9c957223 */ /* 0x000fe20000010095 */
[----:B------:R-:W-:Y:S01]  /*2260*/  FADD.FTZ R74, R74, R199 ;  /* 0x000000c74a4a7221 */ /* 0x000fe20000010000 */
[----:B------:R-:W-:Y:S01]  /*2270*/  FFMA.FTZ R46, R156, R199, R46 ;  /* 0x000000c79c2e7223 */ /* 0x000fe2000001002e */
[----:B------:R-:W-:Y:S01]  /*2280*/  FADD.FTZ R150, R150, R187 ;  /* 0x000000bb96967221 */ /* 0x000fe20000010000 */
[----:B------:R-:W-:-:S07]  /*2290*/  FFMA.FTZ R197, R186, R187, R149 ;  /* 0x000000bbbac57223 */ /* 0x000fce0000010095 */
.L_x_6:
[----:B------:R-:W-:Y:S05]  /*22a0*/  BSYNC.RECONVERGENT B0 ;  /* 0x0000000000007941 */ /* 0x000fea0003800200 */
.L_x_5:
        /* <DEDUP_REMOVED lines=16> */
[----:B------:R-:W-:Y:S01]  /*23b0*/  VIADD R151, R151, 0x100 ;  /* 0x0000010097977836 */ /* 0x000fe20000000000 */
[----:B---3--:R-:W-:Y:S02]  /*23c0*/  MOV R199, R10 ;  /* 0x0000000a00c77202 */ /* 0x008fe40000000f00 */
[----:B0-----:R-:W-:Y:S02]  /*23d0*/  SHF.R.U64 R155, R10, 0x10, R11 ;  /* 0x000000100a9b7819 */ /* 0x001fe4000000120b */
[----:B------:R-:W-:Y:S02]  /*23e0*/  SHF.L.U32 R199, R199, 0x10, RZ ;  /* 0x00000010c7c77819 */ /* 0x000fe400000006ff */
[----:B------:R-:W-:Y:S01]  /*23f0*/  SHF.L.U32 R10, R232, 0x10, RZ ;  /* 0x00000010e80a7819 */ /* 0x000fe200000006ff */
[----:B----4-:R-:W-:Y:S01]  /*2400*/  IMAD.MOV.U32 R198, RZ, RZ, R152 ;  /* 0x000000ffffc67224 */ /* 0x010fe200078e0098 */
[----:B------:R-:W-:-:S02]  /*2410*/  SHF.R.U64 R154, R152, 0x10, R153 ;  /* 0x00000010989a7819 */ /* 0x000fc40000001299 */
[----:B------:R-:W-:Y:S02]  /*2420*/  MOV R152, R153 ;  /* 0x0000009900987202 */ /* 0x000fe40000000f00 */
[----:B------:R-:W-:Y:S01]  /*2430*/  SHF.R.U32.HI R188, RZ, 0x10, R153 ;  /* 0x00000010ffbc7819 */ /* 0x000fe20000011699 */
[--C-:B------:R-:W-:Y:S01]  /*2440*/  IMAD.MOV.U32 R153, RZ, RZ, R11.reuse ;  /* 0x000000ffff997224 */ /* 0x100fe200078e000b */
[----:B------:R-:W-:Y:S01]  /*2450*/  SHF.R.U32.HI R189, RZ, 0x10, R11 ;  /* 0x00000010ffbd7819 */ /* 0x000fe2000001160b */
[----:B------:R-:W-:Y:S01]  /*2460*/  IMAD.U32 R198, R198, 0x10000, RZ ;  /* 0x00010000c6c67824 */ /* 0x000fe200078e00ff */
[----:B------:R-:W-:Y:S01]  /*2470*/  SHF.L.U32 R11, R233, 0x10, RZ ;  /* 0x00000010e90b7819 */ /* 0x000fe200000006ff */
[----:B------:R-:W-:-:S04]  /*2480*/  FMUL.FTZ R10, R10, R199 ;  /* 0x000000c70a0a7220 */ /* 0x000fc80000410000 */
[----:B------:R-:W-:Y:S01]  /*2490*/  FFMA.FTZ R11, R11, R198, R10 ;  /* 0x000000c60b0b7223 */ /* 0x000fe2000001000a */
[C---:B--2---:R-:W-:Y:S02]  /*24a0*/  SHF.L.U32 R10, R148.reuse, 0x10, RZ ;  /* 0x00000010940a7819 */ /* 0x044fe400000006ff */
[----:B------:R-:W-:-:S03]  /*24b0*/  SHF.R.U64 R148, R148, 0x10, R149 ;  /* 0x0000001094947819 */ /* 0x000fc60000001295 */
[----:B------:R-:W-:Y:S02]  /*24c0*/  FADD.FTZ R10, R10, -UR7 ;  /* 0x800000070a0a7e21 */ /* 0x000fe40008010000 */
[----:B------:R-:W-:Y:S02]  /*24d0*/  IMAD.U32 R148, R148, 0x10000, RZ ;  /* 0x0001000094947824 */ /* 0x000fe400078e00ff */
[----:B------:R-:W-:Y:S02]  /*24e0*/  FMUL.FTZ R10, R10, UR25 ;  /* 0x000000190a0a7c20 */ /* 0x000fe40008410000 */
[----:B------:R-:W-:Y:S01]  /*24f0*/  FADD.FTZ R148, R148, -UR7 ;  /* 0x8000000794947e21 */ /* 0x000fe20008010000 */
[----:B------:R-:W-:Y:S01]  /*2500*/  FADD.FTZ R76, R76, R198 ;  /* 0x000000c64c4c7221 */ /* 0x000fe20000010000 */
[----:B------:R-:W-:Y:S01]  /*2510*/  FFMA.FTZ R48, R10, R198, R48 ;  /* 0x000000c60a307223 */ /* 0x000fe20000010030 */
[----:B------:R-:W-:Y:S01]  /*2520*/  SHF.L.U32 R198, R155, 0x10, RZ ;  /* 0x000000109bc67819 */ /* 0x000fe200000006ff */
[----:B------:R-:W-:Y:S01]  /*2530*/  FMUL.FTZ R155, R148, UR25 ;  /* 0x00000019949b7c20 */ /* 0x000fe20008410000 */
[----:B------:R-:W-:-:S03]  /*2540*/  SHF.L.U32 R148, R230, 0x10, RZ ;  /* 0x00000010e6947819 */ /* 0x000fc600000006ff */
[----:B------:R-:W-:Y:S01]  /*2550*/  FADD.FTZ R133, R133, R198 ;  /* 0x000000c685857221 */ /* 0x000fe20000010000 */
[-C--:B------:R-:W-:Y:S01]  /*2560*/  FFMA.FTZ R105, R155, R198.reuse, R105 ;  /* 0x000000c69b697223 */ /* 0x080fe20000010069 */
[----:B------:R-:W-:Y:S01]  /*2570*/  FMUL.FTZ R198, R148, R198 ;  /* 0x000000c694c67220 */ /* 0x000fe20000410000 */
[----:B------:R-:W-:Y:S01]  /*2580*/  IMAD.U32 R148, R154, 0x10000, RZ ;  /* 0x000100009a947824 */ /* 0x000fe200078e00ff */
[----:B------:R-:W-:Y:S01]  /*2590*/  SHF.L.U32 R154, R231, 0x10, RZ ;  /* 0x00000010e79a7819 */ /* 0x000fe200000006ff */
[----:B------:R-:W-:Y:S01]  /*25a0*/  FADD.FTZ R132, R132, R199 ;  /* 0x000000c784847221 */ /* 0x000fe20000010000 */
[----:B------:R-:W-:-:S03]  /*25b0*/  FFMA.FTZ R104, R10, R199, R104 ;  /* 0x000000c70a687223 */ /* 0x000fc60000010068 */
[----:B------:R-:W-:Y:S01]  /*25c0*/  FFMA.FTZ R154, R154, R148, R198 ;  /* 0x000000949a9a7223 */ /* 0x000fe200000100c6 */
[----:B------:R-:W-:Y:S01]  /*25d0*/  SHF.L.U32 R198, R153, 0x10, RZ ;  /* 0x0000001099c67819 */ /* 0x000fe200000006ff */
[----:B------:R-:W-:Y:S01]  /*25e0*/  IMAD.U32 R153, R228, 0x10000, RZ ;  /* 0x00010000e4997824 */ /* 0x000fe200078e00ff */
[----:B------:R-:W-:Y:S02]  /*25f0*/  SHF.L.U32 R199, R152, 0x10, RZ ;  /* 0x0000001098c77819 */ /* 0x000fe400000006ff */
[----:B------:R-:W-:Y:S01]  /*2600*/  SHF.L.U32 R152, R229, 0x10, RZ ;  /* 0x00000010e5987819 */ /* 0x000fe200000006ff */
[----:B------:R-:W-:-:S04]  /*2610*/  FMUL.FTZ R153, R153, R198 ;  /* 0x000000c699997220 */ /* 0x000fc80000410000 */
[----:B------:R-:W-:Y:S01]  /*2620*/  FFMA.FTZ R153, R152, R199, R153 ;  /* 0x000000c798997223 */ /* 0x000fe20000010099 */
[----:B------:R-:W-:-:S04]  /*2630*/  IMAD.U32 R152, R149, 0x10000, RZ ;  /* 0x0001000095987824 */ /* 0x000fc800078e00ff */
[----:B------:R-:W-:-:S04]  /*2640*/  FADD.FTZ R152, R152, -UR7 ;  /* 0x8000000798987e21 */ /* 0x000fc80008010000 */
[----:B------:R-:W-:Y:S01]  /*2650*/  FMUL.FTZ R152, R152, UR25 ;  /* 0x0000001998987c20 */ /* 0x000fe20008410000 */
[----:B------:R-:W-:-:S03]  /*2660*/  FADD.FTZ R134, R134, R198 ;  /* 0x000000c686867221 */ /* 0x000fc60000010000 */
[----:B------:R-:W-:Y:S01]  /*2670*/  FFMA.FTZ R106, R152, R198, R106 ;  /* 0x000000c6986a7223 */ /* 0x000fe2000001006a */
[----:B------:R-:W-:Y:S01]  /*2680*/  SHF.R.U32.HI R198, RZ, 0x10, R149 ;  /* 0x00000010ffc67819 */ /* 0x000fe20000011695 */
[----:B------:R-:W-:-:S03]  /*2690*/  FADD.FTZ R77, R77, R148 ;  /* 0x000000944d4d7221 */ /* 0x000fc60000010000 */
[----:B------:R-:W-:Y:S01]  /*26a0*/  SHF.L.U32 R198, R198, 0x10, RZ ;  /* 0x00000010c6c67819 */ /* 0x000fe200000006ff */
[----:B------:R-:W-:Y:S01]  /*26b0*/  FFMA.FTZ R49, R155, R148, R49 ;  /* 0x000000949b317223 */ /* 0x000fe20000010031 */
[----:B------:R-:W-:Y:S01]  /*26c0*/  SHF.L.U32 R148, R189, 0x10, RZ ;  /* 0x00000010bd947819 */ /* 0x000fe200000006ff */
[----:B------:R-:W-:Y:S01]  /*26d0*/  IMAD.U32 R189, R226, 0x10000, RZ ;  /* 0x00010000e2bd7824 */ /* 0x000fe200078e00ff */
[----:B------:R-:W-:Y:S01]  /*26e0*/  SHF.L.U32 R149, R188, 0x10, RZ ;  /* 0x00000010bc957819 */ /* 0x000fe200000006ff */
[----:B------:R-:W-:Y:S01]  /*26f0*/  FADD.FTZ R188, R198, -UR7 ;  /* 0x80000007c6bc7e21 */ /* 0x000fe20008010000 */
[----:B------:R-:W-:Y:S01]  /*2700*/  SHF.L.U32 R198, R227, 0x10, RZ ;  /* 0x00000010e3c67819 */ /* 0x000fe200000006ff */
[-C--:B------:R-:W-:Y:S02]  /*2710*/  FMUL.FTZ R189, R189, R148.reuse ;  /* 0x00000094bdbd7220 */ /* 0x080fe40000410000 */
        /* <DEDUP_REMOVED lines=16> */
.L_x_8:
[----:B------:R-:W-:Y:S05]  /*2820*/  BSYNC.RECONVERGENT B0 ;  /* 0x0000000000007941 */ /* 0x000fea0003800200 */
.L_x_7:
        /* <DEDUP_REMOVED lines=16> */
[----:B------:R-:W-:Y:S01]  /*2930*/  IADD3 R151, PT, PT, R151, 0x100, RZ ;  /* 0x0000010097977810 */ /* 0x000fe20007ffe0ff */
[----:B---3--:R-:W-:Y:S01]  /*2940*/  IMAD.MOV.U32 R199, RZ, RZ, R8 ;  /* 0x000000ffffc77224 */ /* 0x008fe200078e0008 */
[----:B0-----:R-:W-:Y:S01]  /*2950*/  SHF.R.U64 R35, R8, 0x10, R9 ;  /* 0x0000001008237819 */ /* 0x001fe20000001209 */
[----:B------:R-:W-:-:S03]  /*2960*/  IMAD.U32 R8, R224, 0x10000, RZ ;  /* 0x00010000e0087824 */ /* 0x000fc600078e00ff */
[----:B------:R-:W-:Y:S02]  /*2970*/  SHF.L.U32 R199, R199, 0x10, RZ ;  /* 0x00000010c7c77819 */ /* 0x000fe400000006ff */
[----:B----4-:R-:W-:Y:S02]  /*2980*/  MOV R198, R32 ;  /* 0x0000002000c67202 */ /* 0x010fe40000000f00 */
[--C-:B------:R-:W-:Y:S02]  /*2990*/  SHF.R.U64 R34, R32, 0x10, R33.reuse ;  /* 0x0000001020227819 */ /* 0x100fe40000001221 */
[----:B------:R-:W-:Y:S02]  /*29a0*/  MOV R32, R33 ;  /* 0x0000002100207202 */ /* 0x000fe40000000f00 */
[----:B------:R-:W-:Y:S02]  /*29b0*/  SHF.R.U32.HI R190, RZ, 0x10, R33 ;  /* 0x00000010ffbe7819 */ /* 0x000fe40000011621 */
[----:B------:R-:W-:-:S02]  /*29c0*/  MOV R33, R9 ;  /* 0x0000000900217202 */ /* 0x000fc40000000f00 */
        /* <DEDUP_REMOVED lines=15> */
[----:B------:R-:W-:-:S03]  /*2ac0*/  IMAD.U32 R148, R222, 0x10000, RZ ;  /* 0x00010000de947824 */ /* 0x000fc600078e00ff */
[----:B------:R-:W-:Y:S01]  /*2ad0*/  FADD.FTZ R137, R137, R198 ;  /* 0x000000c689897221 */ /* 0x000fe20000010000 */
[-C--:B------:R-:W-:Y:S01]  /*2ae0*/  FFMA.FTZ R109, R35, R198.reuse, R109 ;  /* 0x000000c6236d7223 */ /* 0x080fe2000001006d */
[----:B------:R-:W-:Y:S01]  /*2af0*/  FMUL.FTZ R198, R148, R198 ;  /* 0x000000c694c67220 */ /* 0x000fe20000410000 */
[----:B------:R-:W-:Y:S02]  /*2b00*/  SHF.L.U32 R148, R34, 0x10, RZ ;  /* 0x0000001022947819 */ /* 0x000fe400000006ff */
[----:B------:R-:W-:-:S05]  /*2b10*/  SHF.L.U32 R34, R223, 0x10, RZ ;  /* 0x00000010df227819 */ /* 0x000fca00000006ff */
[----:B------:R-:W-:Y:S01]  /*2b20*/  FFMA.FTZ R34, R34, R148, R198 ;  /* 0x0000009422227223 */ /* 0x000fe200000100c6 */
[----:B------:R-:W-:Y:S01]  /*2b30*/  IMAD.U32 R198, R33, 0x10000, RZ ;  /* 0x0001000021c67824 */ /* 0x000fe200078e00ff */
[----:B------:R-:W-:Y:S01]  /*2b40*/  SHF.L.U32 R33, R220, 0x10, RZ ;  /* 0x00000010dc217819 */ /* 0x000fe200000006ff */
[----:B------:R-:W-:Y:S01]  /*2b50*/  FADD.FTZ R136, R136, R199 ;  /* 0x000000c788887221 */ /* 0x000fe20000010000 */
[----:B------:R-:W-:Y:S01]  /*2b60*/  FFMA.FTZ R108, R8, R199, R108 ;  /* 0x000000c7086c7223 */ /* 0x000fe2000001006c */
[----:B------:R-:W-:Y:S01]  /*2b70*/  SHF.L.U32 R199, R32, 0x10, RZ ;  /* 0x0000001020c77819 */ /* 0x000fe200000006ff */
[----:B------:R-:W-:Y:S02]  /*2b80*/  IMAD.U32 R32, R221, 0x10000, RZ ;  /* 0x00010000dd207824 */ /* 0x000fe400078e00ff */
        /* <DEDUP_REMOVED lines=9> */
[----:B------:R-:W-:Y:S01]  /*2c20*/  FFMA.FTZ R53, R35, R148, R53 ;  /* 0x0000009423357223 */ /* 0x000fe20000010035 */
[----:B------:R-:W-:Y:S02]  /*2c30*/  SHF.L.U32 R148, R191, 0x10, RZ ;  /* 0x00000010bf947819 */ /* 0x000fe400000006ff */
[----:B------:R-:W-:Y:S01]  /*2c40*/  IMAD.U32 R198, R198, 0x10000, RZ ;  /* 0x00010000c6c67824 */ /* 0x000fe200078e00ff */
[----:B------:R-:W-:Y:S02]  /*2c50*/  SHF.L.U32 R191, R218, 0x10, RZ ;  /* 0x00000010dabf7819 */ /* 0x000fe400000006ff */
[----:B------:R-:W-:Y:S01]  /*2c60*/  SHF.L.U32 R149, R190, 0x10, RZ ;  /* 0x00000010be957819 */ /* 0x000fe200000006ff */
[----:B------:R-:W-:Y:S01]  /*2c70*/  FADD.FTZ R190, R198, -UR7 ;  /* 0x80000007c6be7e21 */ /* 0x000fe20008010000 */
[----:B------:R-:W-:-:S02]  /*2c80*/  IMAD.U32 R198, R219, 0x10000, RZ ;  /* 0x00010000dbc67824 */ /* 0x000fc400078e00ff */
[-C--:B------:R-:W-:Y:S01]  /*2c90*/  FMUL.FTZ R191, R191, R148.reuse ;  /* 0x00000094bfbf7220 */ /* 0x080fe20000410000 */
[----:B------:R-:W-:Y:S01]  /*2ca0*/  FMUL.FTZ R190, R190, UR25 ;  /* 0x00000019bebe7c20 */ /* 0x000fe20008410000 */
[----:B------:R-:W-:Y:S02]  /*2cb0*/  FADD.FTZ R83, R83, R149 ;  /* 0x0000009553537221 */ /* 0x000fe40000010000 */
        /* <DEDUP_REMOVED lines=14> */
.L_x_10:
[----:B------:R-:W-:Y:S05]  /*2da0*/  BSYNC.RECONVERGENT B0 ;  /* 0x0000000000007941 */ /* 0x000fea0003800200 */
.L_x_9:
        /* <DEDUP_REMOVED lines=18> */
[----:B----4-:R-:W-:Y:S01]  /*2ed0*/  MOV R199, R30 ;  /* 0x0000001e00c77202 */ /* 0x010fe20000000f00 */
[--C-:B------:R-:W-:Y:S01]  /*2ee0*/  IMAD.MOV.U32 R29, RZ, RZ, R31.reuse ;  /* 0x000000ffff1d7224 */ /* 0x100fe200078e001f */
[--C-:B------:R-:W-:Y:S02]  /*2ef0*/  SHF.R.U64 R30, R30, 0x10, R31.reuse ;  /* 0x000000101e1e7819 */ /* 0x100fe4000000121f */
[----:B------:R-:W-:Y:S02]  /*2f00*/  SHF.R.U32.HI R193, RZ, 0x10, R31 ;  /* 0x00000010ffc17819 */ /* 0x000fe4000001161f */
[----:B------:R-:W-:Y:S01]  /*2f10*/  SHF.R.U64 R31, R6, 0x10, R7 ;  /* 0x00000010061f7819 */ /* 0x000fe20000001207 */
[----:B------:R-:W-:Y:S01]  /*2f20*/  IMAD.U32 R192, R192, 0x10000, RZ ;  /* 0x00010000c0c07824 */ /* 0x000fe200078e00ff */
[----:B------:R-:W-:-:S02]  /*2f30*/  SHF.L.U32 R6, R216, 0x10, RZ ;  /* 0x00000010d8067819 */ /* 0x000fc400000006ff */
[----:B------:R-:W-:Y:S02]  /*2f40*/  MOV R194, R7 ;  /* 0x0000000700c27202 */ /* 0x000fe40000000f00 */
[----:B------:R-:W-:Y:S01]  /*2f50*/  SHF.R.U32.HI R198, RZ, 0x10, R7 ;  /* 0x00000010ffc67819 */ /* 0x000fe20000011607 */
[----:B------:R-:W-:Y:S01]  /*2f60*/  FMUL.FTZ R6, R6, R192 ;  /* 0x000000c006067220 */ /* 0x000fe20000410000 */
[----:B------:R-:W-:Y:S01]  /*2f70*/  SHF.L.U32 R199, R199, 0x10, RZ ;  /* 0x00000010c7c77819 */ /* 0x000fe200000006ff */
[----:B------:R-:W-:-:S04]  /*2f80*/  IMAD.U32 R7, R217, 0x10000, RZ ;  /* 0x00010000d9077824 */ /* 0x000fc800078e00ff */
        /* <DEDUP_REMOVED lines=16> */
[----:B------:R-:W-:Y:S01]  /*3090*/  IMAD.U32 R30, R215, 0x10000, RZ ;  /* 0x00010000d71e7824 */ /* 0x000fe200078e00ff */
[----:B------:R-:W-:-:S03]  /*30a0*/  SHF.L.U32 R194, R194, 0x10, RZ ;  /* 0x00000010c2c27819 */ /* 0x000fc600000006ff */
[----:B------:R-:W-:Y:S01]  /*30b0*/  FFMA.FTZ R31, R30, R148, R31 ;  /* 0x000000941e1f7223 */ /* 0x000fe2000001001f */
[----:B------:R-:W-:Y:S01]  /*30c0*/  SHF.L.U32 R30, R212, 0x10, RZ ;  /* 0x00000010d41e7819 */ /* 0x000fe200000006ff */
[----:B------:R-:W-:Y:S01]  /*30d0*/  FADD.FTZ R84, R84, R199 ;  /* 0x000000c754547221 */ /* 0x000fe20000010000 */
[----:B------:R-:W-:Y:S01]  /*30e0*/  FFMA.FTZ R56, R6, R199, R56 ;  /* 0x000000c706387223 */ /* 0x000fe20000010038 */
[----:B------:R-:W-:Y:S01]  /*30f0*/  IMAD.U32 R199, R29, 0x10000, RZ ;  /* 0x000100001dc77824 */ /* 0x000fe200078e00ff */
[----:B------:R-:W-:Y:S01]  /*3100*/  SHF.L.U32 R29, R213, 0x10, RZ ;  /* 0x00000010d51d7819 */ /* 0x000fe200000006ff */
[----:B------:R-:W-:-:S04]  /*3110*/  FMUL.FTZ R30, R30, R194 ;  /* 0x000000c21e1e7220 */ /* 0x000fc80000410000 */
[----:B------:R-:W-:Y:S01]  /*3120*/  FFMA.FTZ R30, R29, R199, R30 ;  /* 0x000000c71d1e7223 */ /* 0x000fe2000001001e */
[----:B------:R-:W-:Y:S02]  /*3130*/  SHF.L.U32 R29, R149, 0x10, RZ ;  /* 0x00000010951d7819 */ /* 0x000fe400000006ff */
[----:B------:R-:W-:-:S03]  /*3140*/  SHF.R.U32.HI R149, RZ, 0x10, R149 ;  /* 0x00000010ff957819 */ /* 0x000fc60000011695 */
[----:B------:R-:W-:Y:S01]  /*3150*/  FADD.FTZ R29, R29, -UR7 ;  /* 0x800000071d1d7e21 */ /* 0x000fe20008010000 */
[----:B------:R-:W-:-:S03]  /*3160*/  SHF.L.U32 R149, R149, 0x10, RZ ;  /* 0x0000001095957819 */ /* 0x000fc600000006ff */
[----:B------:R-:W-:Y:S01]  /*3170*/  FMUL.FTZ R29, R29, UR25 ;  /* 0x000000191d1d7c20 */ /* 0x000fe20008410000 */
[----:B------:R-:W-:Y:S01]  /*3180*/  FADD.FTZ R142, R142, R194 ;  /* 0x000000c28e8e7221 */ /* 0x000fe20000010000 */
[----:B------:R-:W-:Y:S01]  /*3190*/  FADD.FTZ R85, R85, R148 ;  /* 0x0000009455557221 */ /* 0x000fe20000010000 */
[----:B------:R-:W-:Y:S01]  /*31a0*/  FFMA.FTZ R57, R192, R148, R57 ;  /* 0x00000094c0397223 */ /* 0x000fe20000010039 */
[----:B------:R-:W-:Y:S01]  /*31b0*/  FFMA.FTZ R114, R29, R194, R114 ;  /* 0x000000c21d727223 */ /* 0x000fe20000010072 */
[----:B------:R-:W-:Y:S01]  /*31c0*/  SHF.L.U32 R194, R210, 0x10, RZ ;  /* 0x00000010d2c27819 */ /* 0x000fe200000006ff */
[----:B------:R-:W-:Y:S02]  /*31d0*/  IMAD.U32 R148, R193, 0x10000, RZ ;  /* 0x00010000c1947824 */ /* 0x000fe400078e00ff */
[----:B------:R-:W-:Y:S01]  /*31e0*/  FADD.FTZ R193, R149, -UR7 ;  /* 0x8000000795c17e21 */ /* 0x000fe20008010000 */
[----:B------:R-:W-:Y:S01]  /*31f0*/  IMAD.U32 R198, R198, 0x10000, RZ ;  /* 0x00010000c6c67824 */ /* 0x000fe200078e00ff */
[----:B------:R-:W-:Y:S01]  /*3200*/  SHF.L.U32 R149, R211, 0x10, RZ ;  /* 0x00000010d3957819 */ /* 0x000fe200000006ff */
[----:B------:R-:W-:Y:S01]  /*3210*/  FADD.FTZ R150, R150, R7 ;  /* 0x0000000796967221 */ /* 0x000fe20000010000 */
[----:B------:R-:W-:Y:S01]  /*3220*/  FMUL.FTZ R193, R193, UR25 ;  /* 0x00000019c1c17c20 */ /* 0x000fe20008410000 */
[----:B------:R-:W-:Y:S01]  /*3230*/  FMUL.FTZ R194, R194, R198 ;  /* 0x000000c6c2c27220 */ /* 0x000fe20000410000 */
[----:B------:R-:W-:Y:S01]  /*3240*/  FFMA.FTZ R197, R6, R7, R197 ;  /* 0x0000000706c57223 */ /* 0x000fe200000100c5 */
[----:B------:R-:W-:Y:S01]  /*3250*/  FADD.FTZ R87, R87, R148 ;  /* 0x0000009457577221 */ /* 0x000fe20000010000 */
[-C--:B------:R-:W-:Y:S01]  /*3260*/  FFMA.FTZ R59, R193, R148.reuse, R59 ;  /* 0x00000094c13b7223 */ /* 0x080fe2000001003b */
[----:B------:R-:W-:Y:S01]  /*3270*/  FFMA.FTZ R194, R149, R148, R194 ;  /* 0x0000009495c27223 */ /* 0x000fe200000100c2 */
[----:B------:R-:W-:Y:S01]  /*3280*/  FADD.FTZ R149, R150, R31 ;  /* 0x0000001f96957221 */ /* 0x000fe20000010000 */
[----:B------:R-:W-:-:S03]  /*3290*/  FFMA.FTZ R148, R192, R31, R197 ;  /* 0x0000001fc0947223 */ /* 0x000fc600000100c5 */
[----:B------:R-:W-:Y:S01]  /*32a0*/  FADD.FTZ R149, R149, R30 ;  /* 0x0000001e95957221 */ /* 0x000fe20000010000 */
[C---:B------:R-:W-:Y:S01]  /*32b0*/  FFMA.FTZ R148, R29.reuse, R30, R148 ;  /* 0x0000001e1d947223 */ /* 0x040fe20000010094 */
[----:B------:R-:W-:Y:S01]  /*32c0*/  FADD.FTZ R86, R86, R199 ;  /* 0x000000c756567221 */ /* 0x000fe20000010000 */
[----:B------:R-:W-:Y:S01]  /*32d0*/  FFMA.FTZ R58, R29, R199, R58 ;  /* 0x000000c71d3a7223 */ /* 0x000fe2000001003a */
[----:B------:R-:W-:Y:S01]  /*32e0*/  FADD.FTZ R143, R143, R198 ;  /* 0x000000c68f8f7221 */ /* 0x000fe20000010000 */
[----:B------:R-:W-:Y:S01]  /*32f0*/  FFMA.FTZ R115, R193, R198, R115 ;  /* 0x000000c6c1737223 */ /* 0x000fe20000010073 */
[----:B------:R-:W-:Y:S01]  /*3300*/  FADD.FTZ R150, R149, R194 ;  /* 0x000000c295967221 */ /* 0x000fe20000010000 */
[----:B------:R-:W-:-:S07]  /*3310*/  FFMA.FTZ R197, R193, R194, R148 ;  /* 0x000000c2c1c57223 */ /* 0x000fce0000010094 */
.L_x_12:
[----:B------:R-:W-:Y:S05]  /*3320*/  BSYNC.RECONVERGENT B0 ;  /* 0x0000000000007941 */ /* 0x000fea0003800200 */
.L_x_11:
        /* <DEDUP_REMOVED lines=15> */
[----:B------:R0:W5:Y:S02]  /*3420*/  @P0 LDG.E.64 R184, desc[UR14][R198.64] ;  /* 0x0000000ec6b80981 */ /* 0x000164000c1e1b00 */
[----:B0-----:R-:W-:Y:S01]  /*3430*/  SHF.L.U32 R199, R209, 0x10, RZ ;  /* 0x00000010d1c77819 */ /* 0x001fe200000006ff */
[----:B---3--:R-:W-:Y:S01]  /*3440*/  IMAD.MOV.U32 R196, RZ, RZ, R2 ;  /* 0x000000ffffc47224 */ /* 0x008fe200078e0002 */
[--C-:B------:R-:W-:Y:S02]  /*3450*/  SHF.R.U64 R27, R2, 0x10, R3.reuse ;  /* 0x00000010021b7819 */ /* 0x100fe40000001203 */
[----:B------:R-:W-:Y:S02]  /*3460*/  MOV R2, R3 ;  /* 0x0000000300027202 */ /* 0x000fe40000000f00 */
[----:B------:R-:W-:Y:S02]  /*3470*/  SHF.R.U32.HI R151, RZ, 0x10, R3 ;  /* 0x00000010ff977819 */ /* 0x000fe40000011603 */
[--C-:B----4-:R-:W-:Y:S01]  /*3480*/  SHF.R.U64 R28, R4, 0x10, R5.reuse ;  /* 0x00000010041c7819 */ /* 0x110fe20000001205 */
[--C-:B------:R-:W-:Y:S01]  /*3490*/  IMAD.MOV.U32 R3, RZ, RZ, R5.reuse ;  /* 0x000000ffff037224 */ /* 0x100fe200078e0005 */
[----:B------:R-:W-:-:S02]  /*34a0*/  SHF.R.U32.HI R195, RZ, 0x10, R5 ;  /* 0x00000010ffc37819 */ /* 0x000fc40000011605 */
[----:B------:R-:W-:Y:S02]  /*34b0*/  MOV R198, R4 ;  /* 0x0000000400c67202 */ /* 0x000fe40000000f00 */
[----:B--2---:R-:W-:Y:S01]  /*34c0*/  SHF.L.U32 R5, R148, 0x10, RZ ;  /* 0x0000001094057819 */ /* 0x004fe200000006ff */
[----:B------:R-:W-:Y:S01]  /*34d0*/  IMAD.U32 R4, R208, 0x10000, RZ ;  /* 0x00010000d0047824 */ /* 0x000fe200078e00ff */
[----:B------:R-:W-:-:S03]  /*34e0*/  SHF.L.U32 R198, R198, 0x10, RZ ;  /* 0x00000010c6c67819 */ /* 0x000fc600000006ff */
[----:B------:R-:W-:Y:S01]  /*34f0*/  FADD.FTZ R5, R5, -UR7 ;  /* 0x8000000705057e21 */ /* 0x000fe20008010000 */
[----:B------:R-:W-:Y:S01]  /*3500*/  SHF.L.U32 R196, R196, 0x10, RZ ;  /* 0x00000010c4c47819 */ /* 0x000fe200000006ff */
[----:B------:R-:W-:Y:S02]  /*3510*/  FMUL.FTZ R4, R4, R198 ;  /* 0x000000c604047220 */ /* 0x000fe40000410000 */
[----:B------:R-:W-:Y:S02]  /*3520*/  FMUL.FTZ R5, R5, UR25 ;  /* 0x0000001905057c20 */ /* 0x000fe40008410000 */
[-C--:B------:R-:W-:Y:S01]  /*3530*/  FFMA.FTZ R4, R199, R196.reuse, R4 ;  /* 0x000000c4c7047223 */ /* 0x080fe20000010004 */
[----:B------:R-:W-:Y:S01]  /*3540*/  FADD.FTZ R88, R88, R196 ;  /* 0x000000c458587221 */ /* 0x000fe20000010000 */
[----:B------:R-:W-:Y:S01]  /*3550*/  FFMA.FTZ R60, R5, R196, R60 ;  /* 0x000000c4053c7223 */ /* 0x000fe2000001003c */
[----:B------:R-:W-:Y:S01]  /*3560*/  IMAD.U32 R196, R3, 0x10000, RZ ;  /* 0x0001000003c47824 */ /* 0x000fe200078e00ff */
[----:B------:R-:W-:-:S02]  /*3570*/  SHF.L.U32 R3, R149, 0x10, RZ ;  /* 0x0000001095037819 */ /* 0x000fc400000006ff */
[----:B------:R-:W-:-:S03]  /*3580*/  SHF.L.U32 R199, R204, 0x10, RZ ;  /* 0x00000010ccc77819 */ /* 0x000fc600000006ff */
[----:B------:R-:W-:Y:S01]  /*3590*/  FADD.FTZ R3, R3, -UR7 ;  /* 0x8000000703037e21 */ /* 0x000fe20008010000 */
[----:B------:R-:W-:Y:S01]  /*35a0*/  FADD.FTZ R144, R144, R198 ;  /* 0x000000c690907221 */ /* 0x000fe20000010000 */
[----:B------:R-:W-:Y:S02]  /*35b0*/  FFMA.FTZ R116, R5, R198, R116 ;  /* 0x000000c605747223 */ /* 0x000fe40000010074 */
[----:B------:R-:W-:Y:S01]  /*35c0*/  FMUL.FTZ R3, R3, UR25 ;  /* 0x0000001903037c20 */ /* 0x000fe20008410000 */
[----:B------:R-:W-:Y:S02]  /*35d0*/  IMAD.U32 R198, R2, 0x10000, RZ ;  /* 0x0001000002c67824 */ /* 0x000fe400078e00ff */
[-C--:B------:R-:W-:Y:S01]  /*35e0*/  FMUL.FTZ R2, R199, R196.reuse ;  /* 0x000000c4c7027220 */ /* 0x080fe20000410000 */
[----:B------:R-:W-:Y:S01]  /*35f0*/  FADD.FTZ R146, R146, R196 ;  /* 0x000000c492927221 */ /* 0x000fe20000010000 */
[----:B------:R-:W-:Y:S01]  /*3600*/  FFMA.FTZ R118, R3, R196, R118 ;  /* 0x000000c403767223 */ /* 0x000fe20000010076 */
[----:B------:R-:W-:-:S02]  /*3610*/  SHF.R.U64 R196, R148, 0x10, R149 ;  /* 0x0000001094c47819 */ /* 0x000fc40000001295 */
[----:B------:R-:W-:Y:S02]  /*3620*/  SHF.L.U32 R199, R205, 0x10, RZ ;  /* 0x00000010cdc77819 */ /* 0x000fe400000006ff */
[----:B------:R-:W-:Y:S01]  /*3630*/  SHF.L.U32 R148, R28, 0x10, RZ ;  /* 0x000000101c947819 */ /* 0x000fe200000006ff */
[----:B------:R-:W-:Y:S02]  /*3640*/  IMAD.U32 R28, R196, 0x10000, RZ ;  /* 0x00010000c41c7824 */ /* 0x000fe400078e00ff */
[----:B------:R-:W-:Y:S01]  /*3650*/  FADD.FTZ R90, R90, R198 ;  /* 0x000000c65a5a7221 */ /* 0x000fe20000010000 */
[-C--:B------:R-:W-:Y:S01]  /*3660*/  FFMA.FTZ R2, R199, R198.reuse, R2 ;  /* 0x000000c6c7027223 */ /* 0x080fe20000010002 */
[----:B------:R-:W-:Y:S01]  /*3670*/  FFMA.FTZ R62, R3, R198, R62 ;  /* 0x000000c6033e7223 */ /* 0x000fe2000001003e */
[----:B------:R-:W-:Y:S01]  /*3680*/  SHF.L.U32 R198, R206, 0x10, RZ ;  /* 0x00000010cec67819 */ /* 0x000fe200000006ff */
[----:B------:R-:W-:Y:S01]  /*3690*/  FADD.FTZ R28, R28, -UR7 ;  /* 0x800000071c1c7e21 */ /* 0x000fe20008010000 */
[----:B------:R-:W-:-:S02]  /*36a0*/  SHF.R.U32.HI R149, RZ, 0x10, R149 ;  /* 0x00000010ff957819 */ /* 0x000fc40000011695 */
[----:B------:R-:W-:Y:S01]  /*36b0*/  SHF.L.U32 R196, R27, 0x10, RZ ;  /* 0x000000101bc47819 */ /* 0x000fe200000006ff */
[-C--:B------:R-:W-:Y:S01]  /*36c0*/  FMUL.FTZ R27, R198, R148.reuse ;  /* 0x00000094c61b7220 */ /* 0x080fe20000410000 */
[----:B------:R-:W-:Y:S01]  /*36d0*/  FMUL.FTZ R28, R28, UR25 ;  /* 0x000000191c1c7c20 */ /* 0x000fe20008410000 */
[----:B------:R-:W-:Y:S01]  /*36e0*/  IMAD.U32 R198, R207, 0x10000, RZ ;  /* 0x00010000cfc67824 */ /* 0x000fe200078e00ff */
[----:B------:R-:W-:Y:S01]  /*36f0*/  SHF.L.U32 R149, R149, 0x10, RZ ;  /* 0x0000001095957819 */ /* 0x000fe200000006ff */
[----:B------:R-:W-:Y:S01]  /*3700*/  FADD.FTZ R145, R145, R148 ;  /* 0x0000009491917221 */ /* 0x000fe20000010000 */
[----:B------:R-:W-:Y:S01]  /*3710*/  FFMA.FTZ R117, R28, R148, R117 ;  /* 0x000000941c757223 */ /* 0x000fe20000010075 */
[-C--:B------:R-:W-:Y:S01]  /*3720*/  FFMA.FTZ R27, R198, R196.reuse, R27 ;  /* 0x000000c4c61b7223 */ /* 0x080fe2000001001b */
[----:B------:R-:W-:Y:S01]  /*3730*/  FADD.FTZ R89, R89, R196 ;  /* 0x000000c459597221 */ /* 0x000fe20000010000 */
[----:B------:R-:W-:Y:S01]  /*3740*/  FFMA.FTZ R61, R28, R196, R61 ;  /* 0x000000c41c3d7223 */ /* 0x000fe2000001003d */
[----:B------:R-:W-:Y:S01]  /*3750*/  SHF.L.U32 R148, R195, 0x10, RZ ;  /* 0x00000010c3947819 */ /* 0x000fe200000006ff */
[----:B------:R-:W-:-:S02]  /*3760*/  IMAD.U32 R196, R202, 0x10000, RZ ;  /* 0x00010000cac47824 */ /* 0x000fc400078e00ff */
[----:B------:R-:W-:Y:S01]  /*3770*/  FADD.FTZ R195, R149, -UR7 ;  /* 0x8000000795c37e21 */ /* 0x000fe20008010000 */
[----:B------:R-:W-:Y:S02]  /*3780*/  SHF.L.U32 R151, R151, 0x10, RZ ;  /* 0x0000001097977819 */ /* 0x000fe400000006ff */
[----:B------:R-:W-:Y:S01]  /*3790*/  SHF.L.U32 R149, R203, 0x10, RZ ;  /* 0x00000010cb957819 */ /* 0x000fe200000006ff */
[----:B------:R-:W-:Y:S01]  /*37a0*/  FMUL.FTZ R196, R196, R148 ;  /* 0x00000094c4c47220 */ /* 0x000fe20000410000 */
[----:B------:R-:W-:Y:S01]  /*37b0*/  FMUL.FTZ R195, R195, UR25 ;  /* 0x00000019c3c37c20 */ /* 0x000fe20008410000 */
[----:B------:R-:W-:Y:S01]  /*37c0*/  FADD.FTZ R150, R150, R4 ;  /* 0x0000000496967221 */ /* 0x000fe20000010000 */
[----:B------:R-:W-:Y:S01]  /*37d0*/  FFMA.FTZ R197, R5, R4, R197 ;  /* 0x0000000405c57223 */ /* 0x000fe200000100c5 */
[----:B------:R-:W-:Y:S01]  /*37e0*/  FFMA.FTZ R196, R149, R151, R196 ;  /* 0x0000009795c47223 */ /* 0x000fe200000100c4 */
[----:B------:R-:W-:Y:S01]  /*37f0*/  FADD.FTZ R147, R147, R148 ;  /* 0x0000009493937221 */ /* 0x000fe20000010000 */
[----:B------:R-:W-:Y:S01]  /*3800*/  FFMA.FTZ R119, R195, R148, R119 ;  /* 0x00000094c3777223 */ /* 0x000fe20000010077 */
        /* <DEDUP_REMOVED lines=8> */
.L_x_14:
[----:B------:R-:W-:Y:S05]  /*3890*/  BSYNC.RECONVERGENT B0 ;  /* 0x0000000000007941 */ /* 0x000fea0003800200 */
.L_x_13:
[----:B------:R-:W0:Y:S01]  /*38a0*/  SHFL.DOWN PT, R149, R150, 0x10, 0x1f ;  /* 0x0a001f0096957f89 */ /* 0x000e2200000e0000 */
[----:B------:R-:W-:Y:S03]  /*38b0*/  BSSY.RECONVERGENT B0, `(.L_x_15) ;  /* 0x000001f000007945 */ /* 0x000fe60003800200 */
[----:B------:R-:W1:Y:S01]  /*38c0*/  SHFL.DOWN PT, R148, R197, 0x10, 0x1f ;  /* 0x0a001f00c5947f89 */ /* 0x000e6200000e0000 */
[----:B------:R-:W2:Y:S01]  /*38d0*/  S2R R199, SR_TID.X ;  /* 0x0000000000c77919 */ /* 0x000ea20000002100 */
[----:B0-----:R-:W-:Y:S01]  /*38e0*/  FADD.FTZ R150, R149, R150 ;  /* 0x0000009695967221 */ /* 0x001fe20000010000 */
[----:B-1----:R-:W-:-:S04]  /*38f0*/  FADD.FTZ R148, R148, R197 ;  /* 0x000000c594947221 */ /* 0x002fc80000010000 */
[----:B------:R-:W0:Y:S04]  /*3900*/  SHFL.DOWN PT, R149, R150, 0x8, 0x1f ;  /* 0x09001f0096957f89 */ /* 0x000e2800000e0000 */
[----:B------:R-:W1:Y:S01]  /*3910*/  SHFL.DOWN PT, R151, R148, 0x8, 0x1f ;  /* 0x09001f0094977f89 */ /* 0x000e6200000e0000 */
[----:B--2---:R-:W-:Y:S01]  /*3920*/  LOP3.LUT P0, RZ, R199, 0x1f, RZ, 0xc0, !PT ;  /* 0x0000001fc7ff7812 */ /* 0x004fe2000780c0ff */
[----:B0-----:R-:W-:Y:S01]  /*3930*/  FADD.FTZ R150, R150, R149 ;  /* 0x0000009596967221 */ /* 0x001fe20000010000 */
[----:B-1----:R-:W-:-:S04]  /*3940*/  FADD.FTZ R151, R148, R151 ;  /* 0x0000009794977221 */ /* 0x002fc80000010000 */
[----:B------:R-:W0:Y:S04]  /*3950*/  SHFL.DOWN PT, R149, R150, 0x4, 0x1f ;  /* 0x08801f0096957f89 */ /* 0x000e2800000e0000 */
[----:B------:R-:W1:Y:S01]  /*3960*/  SHFL.DOWN PT, R148, R151, 0x4, 0x1f ;  /* 0x08801f0097947f89 */ /* 0x000e6200000e0000 */
        /* <DEDUP_REMOVED lines=9> */
[----:B-1----:R-:W-:Y:S01]  /*3a00*/  FADD.FTZ R149, R151, R198 ;  /* 0x000000c697957221 */ /* 0x002fe20000010000 */
[----:B------:R-:W-:Y:S06]  /*3a10*/  @P0 BRA `(.L_x_16) ;  /* 0x0000000000200947 */ /* 0x000fec0003800000 */
[----:B------:R-:W0:Y:S01]  /*3a20*/  S2UR UR5, SR_CgaCtaId ;  /* 0x00000000000579c3 */ /* 0x000e220000008800 */
[----:B------:R-:W-:Y:S01]  /*3a30*/  UMOV UR4, 0x400 ;  /* 0x0000040000047882 */ /* 0x000fe20000000000 */
[----:B------:R-:W-:-:S04]  /*3a40*/  SHF.R.U32.HI R150, RZ, 0x2, R199 ;  /* 0x00000002ff967819 */ /* 0x000fc800000116c7 */
[----:B------:R-:W-:Y:S01]  /*3a50*/  LOP3.LUT R150, R150, 0x38, RZ, 0xc0, !PT ;  /* 0x0000003896967812 */ /* 0x000fe200078ec0ff */
[----:B0-----:R-:W-:-:S04]  /*3a60*/  ULEA UR4, UR5, UR4, 0x18 ;  /* 0x0000000405047291 */ /* 0x001fc8000f8ec0ff */
[----:B------:R-:W-:Y:S02]  /*3a70*/  UIADD3 UR5, UPT, UPT, UR4, 0x7040, URZ ;  /* 0x0000704004057890 */ /* 0x000fe4000fffe0ff */
[----:B------:R-:W-:-:S09]  /*3a80*/  @!UP3 UIADD3 UR5, UPT, UPT, UR4, 0x7000, URZ ;  /* 0x000070000405b890 */ /* 0x000fd2000fffe0ff */
[----:B------:R0:W-:Y:S03]  /*3a90*/  STS.64 [R150+UR5], R148 ;  /* 0x0000009496007988 */ /* 0x0001e60008000a05 */
.L_x_16:
[----:B------:R-:W-:Y:S05]  /*3aa0*/  BSYNC.RECONVERGENT B0 ;  /* 0x0000000000007941 */ /* 0x000fea0003800200 */
.L_x_15:
[----:B------:R-:W1:Y:S08]  /*3ab0*/  S2UR UR5, SR_CgaCtaId ;  /* 0x00000000000579c3 */ /* 0x000e700000008800 */
[----:B------:R-:W-:Y:S01]  /*3ac0*/  BAR.SYNC.DEFER_BLOCKING 0x0 ;  /* 0x0000000000007b1d */ /* 0x000fe20000010000 */
[----:B------:R-:W-:Y:S02]  /*3ad0*/  UISETP.NE.AND UP2, UPT, UR28, URZ, UPT ;  /* 0x000000ff1c00728c */ /* 0x000fe4000bf45270 */
[----:B------:R-:W-:-:S03]  /*3ae0*/  UIADD3 UR9, UPT, UPT, UR9, UR20, URZ ;  /* 0x0000001409097290 */ /* 0x000fc6000fffe0ff */
[----:B------:R-:W-:Y:S01]  /*3af0*/  UMOV UR4, 0x400 ;  /* 0x0000040000047882 */ /* 0x000fe20000000000 */
[----:B------:R-:W-:Y:S01]  /*3b00*/  PLOP3.LUT P0, PT, PT, PT, UP2, 0x40, 0x4 ;  /* 0x000000000004781c */ /* 0x000fe20003f0e828 */
[----:B------:R-:W-:Y:S01]  /*3b10*/  UISETP.GE.AND UP1, UPT, UR9, UR21, UPT ;  /* 0x000000150900728c */ /* 0x000fe2000bf26270 */
[----:B------:R-:W-:Y:S01]  /*3b20*/  BSSY.RECONVERGENT B0, `(.L_x_17) ;  /* 0x0000156000007945 */ /* 0x000fe20003800200 */
[----:B-1----:R-:W-:-:S04]  /*3b30*/  ULEA UR4, UR5, UR4, 0x18 ;  /* 0x0000000405047291 */ /* 0x002fc8000f8ec0ff */
[----:B------:R-:W-:Y:S02]  /*3b40*/  UIADD3 UR5, UPT, UPT, UR4, 0x7040, URZ ;  /* 0x0000704004057890 */ /* 0x000fe4000fffe0ff */
[----:B------:R-:W-:-:S09]  /*3b50*/  @!UP3 UIADD3 UR5, UPT, UPT, UR4, 0x7000, URZ ;  /* 0x000070000405b890 */ /* 0x000fd2000fffe0ff */
[----:B0-----:R-:W0:Y:S01]  /*3b60*/  LDS.128 R148, [UR5] ;  /* 0x00000005ff947984 */ /* 0x001e220008000c00 */
[----:B------:R-:W-:Y:S02]  /*3b70*/  UIADD3 UR5, UPT, UPT, UR4, 0x7050, URZ ;  /* 0x0000705004057890 */ /* 0x000fe4000fffe0ff */
[----:B------:R-:W-:Y:S01]  /*3b80*/  @!UP3 UIADD3 UR5, UPT, UPT, UR4, 0x7010, URZ ;  /* 0x000070100405b890 */ /* 0x000fe2000fffe0ff */
[----:B0-----:R-:W-:Y:S01]  /*3b90*/  FADD.FTZ R148, RZ, R148 ;  /* 0x00000094ff947221 */ /* 0x001fe20000010000 */
[----:B------:R-:W-:-:S03]  /*3ba0*/  FADD.FTZ R198, RZ, R149 ;  /* 0x00000095ffc67221 */ /* 0x000fc60000010000 */
[----:B------:R-:W-:Y:S01]  /*3bb0*/  FADD.FTZ R197, R150, R148 ;  /* 0x0000009496c57221 */ /* 0x000fe20000010000 */
[----:B------:R-:W-:-:S03]  /*3bc0*/  FADD.FTZ R198, R151, R198 ;  /* 0x000000c697c67221 */ /* 0x000fc60000010000 */
[----:B------:R-:W0:Y:S01]  /*3bd0*/  LDS.128 R148, [UR5] ;  /* 0x00000005ff947984 */ /* 0x000e220008000c00 */
[----:B------:R-:W-:Y:S02]  /*3be0*/  UIADD3 UR5, UPT, UPT, UR4, 0x7060, URZ ;  /* 0x0000706004057890 */ /* 0x000fe4000fffe0ff */
[----:B------:R-:W-:Y:S01]  /*3bf0*/  @!UP3 UIADD3 UR5, UPT, UPT, UR4, 0x7020, URZ ;  /* 0x000070200405b890 */ /* 0x000fe2000fffe0ff */
[----:B0-----:R-:W-:Y:S01]  /*3c00*/  FADD.FTZ R197, R197, R148 ;  /* 0x00000094c5c57221 */ /* 0x001fe20000010000 */
[----:B------:R-:W-:-:S03]  /*3c10*/  FADD.FTZ R198, R198, R149 ;  /* 0x00000095c6c67221 */ /* 0x000fc60000010000 */
        /* <DEDUP_REMOVED lines=9> */
[----:B------:R-:W0:Y:S02]  /*3cb0*/  LDS.128 R148, [UR5] ;  /* 0x00000005ff947984 */ /* 0x000e240008000c00 */
[----:B0-----:R-:W-:Y:S01]  /*3cc0*/  FADD.FTZ R148, R197, R148 ;  /* 0x00000094c5947221 */ /* 0x001fe20000010000 */
[----:B------:R-:W-:-:S03]  /*3cd0*/  FADD.FTZ R149, R198, R149 ;  /* 0x00000095c6957221 */ /* 0x000fc60000010000 */
[----:B------:R-:W-:Y:S01]  /*3ce0*/  FADD.FTZ R148, R150, R148 ;  /* 0x0000009496947221 */ /* 0x000fe20000010000 */
[----:B------:R-:W-:-:S03]  /*3cf0*/  FADD.FTZ R149, R151, R149 ;  /* 0x0000009597957221 */ /* 0x000fc60000010000 */
[----:B------:R-:W-:Y:S01]  /*3d00*/  FMUL.FTZ R148, R148, UR24 ;  /* 0x0000001894947c20 */ /* 0x000fe20008410000 */
[----:B------:R-:W-:-:S04]  /*3d10*/  FMUL.FTZ R149, R149, UR24 ;  /* 0x0000001895957c20 */ /* 0x000fc80008410000 */
[----:B------:R-:W-:Y:S02]  /*3d20*/  FSEL R148, R148, RZ, P0 ;  /* 0x000000ff94947208 */ /* 0x000fe40000000000 */
[----:B------:R-:W-:Y:S02]  /*3d30*/  ISETP.GE.U32.AND P0, PT, R18, 0x100, PT ;  /* 0x000001001200780c */ /* 0x000fe40003f06070 */
[----:B------:R-:W-:Y:S02]  /*3d40*/  R2UR UR26, R149 ;  /* 0x00000000951a72ca */ /* 0x000fe400000e0000 */
[----:B------:R-:W-:-:S09]  /*3d50*/  R2UR UR27, R148 ;  /* 0x00000000941b72ca */ /* 0x000fd200000e0000 */
[----:B------:R-:W-:Y:S06]  /*3d60*/  @!P0 BRA `(.L_x_18) ;  /* 0x0000001000c48947 */ /* 0x000fec0003800000 */
[----:B------:R-:W-:-:S04]  /*3d70*/  UISETP.NE.U32.AND UP0, UPT, UR22, URZ, UPT ;  /* 0x000000ff1600728c */ /* 0x000fc8000bf05070 */
[----:B------:R-:W-:-:S09]  /*3d80*/  UISETP.NE.AND.EX UP0, UPT, UR23, URZ, UPT, UP0 ;  /* 0x000000ff1700728c */ /* 0x000fd2000bf05300 */
[----:B------:R-:W-:Y:S05]  /*3d90*/  BRA.U UP0, `(.L_x_19) ;  /* 0x0000000500dc7547 */ /* 0x000fea000b800000 */
[----:B------:R-:W-:Y:S01]  /*3da0*/  UMOV UR4, UR10 ;  /* 0x0000000a00047c82 */ /* 0x000fe20008000000 */
[----:B------:R-:W-:Y:S01]  /*3db0*/  UMOV UR5, UR11 ;  /* 0x0000000b00057c82 */ /* 0x000fe20008000000 */
        /* <DEDUP_REMOVED lines=8> */
[----:B------:R-:W-:Y:S01]  /*3e40*/  MOV R148, UR26 ;  /* 0x0000001a00947c02 */ /* 0x000fe20008000f00 */
[----:B------:R-:W-:-:S04]  /*3e50*/  IMAD.U32 R149, RZ, RZ, UR26 ;  /* 0x0000001aff957e24 */ /* 0x000fc8000f8e00ff */
[----:B------:R-:W-:Y:S01]  /*3e60*/  FFMA.FTZ R149, R0, R149, UR27 ;  /* 0x0000001b00957e23 */ /* 0x000fe20008010095 */
[----:B------:R-:W-:-:S03]  /*3e70*/  FFMA.FTZ R151, R167, R148, UR27 ;  /* 0x0000001ba7977e23 */ /* 0x000fc60008010094 */
[----:B------:R-:W-:Y:S01]  /*3e80*/  FADD.FTZ R149, R16, -R149 ;  /* 0x8000009510957221 */ /* 0x000fe20000010000 */
[----:B------:R-:W-:-:S03]  /*3e90*/  FADD.FTZ R151, R166, -R151 ;  /* 0x80000097a6977221 */ /* 0x000fc60000010000 */
[----:B------:R-:W-:Y:S01]  /*3ea0*/  FMUL.FTZ R150, R149, UR25 ;  /* 0x0000001995967c20 */ /* 0x000fe20008410000 */
[----:B------:R-:W-:Y:S01]  /*3eb0*/  FMUL.FTZ R151, R151, UR25 ;  /* 0x0000001997977c20 */ /* 0x000fe20008410000 */
[----:B------:R-:W-:-:S04]  /*3ec0*/  IMAD.U32 R149, RZ, RZ, UR26 ;  /* 0x0000001aff957e24 */ /* 0x000fc8000f8e00ff */
[----:B------:R-:W-:Y:S01]  /*3ed0*/  F2FP.BF16.F32.PACK_AB R150, R151, R150 ;  /* 0x000000969796723e */ /* 0x000fe200000010ff */
[----:B------:R-:W-:Y:S01]  /*3ee0*/  FFMA.FTZ R198, R168, R149, UR27 ;  /* 0x0000001ba8c67e23 */ /* 0x000fe20008010095 */
[----:B------:R-:W-:-:S03]  /*3ef0*/  MOV R151, UR26 ;  /* 0x0000001a00977c02 */ /* 0x000fc60008000f00 */
[----:B------:R-:W-:Y:S02]  /*3f00*/  FADD.FTZ R198, R169, -R198 ;  /* 0x800000c6a9c67221 */ /* 0x000fe40000010000 */
[----:B------:R-:W-:Y:S02]  /*3f10*/  FFMA.FTZ R148, R164, R151, UR27 ;  /* 0x0000001ba4947e23 */ /* 0x000fe40008010097 */
[----:B------:R-:W-:Y:S02]  /*3f20*/  FMUL.FTZ R198, R198, UR25 ;  /* 0x00000019c6c67c20 */ /* 0x000fe40008410000 */
[----:B------:R-:W-:-:S04]  /*3f30*/  FADD.FTZ R148, R165, -R148 ;  /* 0x80000094a5947221 */ /* 0x000fc80000010000 */
[----:B------:R-:W-:Y:S01]  /*3f40*/  FMUL.FTZ R149, R148, UR25 ;  /* 0x0000001994957c20 */ /* 0x000fe20008410000 */
[----:B------:R-:W-:-:S04]  /*3f50*/  PRMT R148, R150, 0x7632, R148 ;  /* 0x0000763296947816 */ /* 0x000fc80000000094 */
[----:B------:R-:W-:-:S04]  /*3f60*/  F2FP.BF16.F32.PACK_AB R149, R198, R149 ;  /* 0x00000095c695723e */ /* 0x000fc800000010ff */
[----:B------:R-:W-:Y:S01]  /*3f70*/  PRMT R151, R149, 0x7632, R151 ;  /* 0x0000763295977816 */ /* 0x000fe20000000097 */
[----:B------:R-:W-:Y:S06]  /*3f80*/  BRA `(.L_x_22) ;  /* 0x0000000c00c07947 */ /* 0x000fec0003800000 */
.L_x_21:
[----:B------:R-:W-:Y:S01]  /*3f90*/  MOV R21, UR26 ;  /* 0x0000001a00157c02 */ /* 0x000fe20008000f00 */
[----:B------:R-:W-:Y:S01]  /*3fa0*/  IMAD.U32 R19, RZ, RZ, UR26 ;  /* 0x0000001aff137e24 */ /* 0x000fe2000f8e00ff */
[----:B------:R-:W-:Y:S02]  /*3fb0*/  MOV R149, UR26 ;  /* 0x0000001a00957c02 */ /* 0x000fe40008000f00 */
[----:B------:R-:W-:Y:S01]  /*3fc0*/  MOV R148, UR26 ;  /* 0x0000001a00947c02 */ /* 0x000fe20008000f00 */
[----:B------:R-:W-:Y:S01]  /*3fd0*/  FFMA.FTZ R20, R164, R21, UR27 ;  /* 0x0000001ba4147e23 */ /* 0x000fe20008010015 */
[----:B------:R-:W-:Y:S01]  /*3fe0*/  FFMA.FTZ R19, R0, R19, UR27 ;  /* 0x0000001b00137e23 */ /* 0x000fe20008010013 */
[----:B------:R-:W-:Y:S02]  /*3ff0*/  FFMA.FTZ R22, R168, R149, UR27 ;  /* 0x0000001ba8167e23 */ /* 0x000fe40008010095 */
[----:B------:R-:W-:Y:S01]  /*4000*/  FFMA.FTZ R21, R167, R148, UR27 ;  /* 0x0000001ba7157e23 */ /* 0x000fe20008010094 */
[----:B------:R-:W-:Y:S01]  /*4010*/  FADD.FTZ R20, R165, -R20 ;  /* 0x80000014a5147221 */ /* 0x000fe20000010000 */
[----:B------:R-:W-:Y:S01]  /*4020*/  FADD.FTZ R148, R169, -R22 ;  /* 0x80000016a9947221 */ /* 0x000fe20000010000 */
[----:B------:R-:W-:Y:S01]  /*4030*/  FADD.FTZ R19, R16, -R19 ;  /* 0x8000001310137221 */ /* 0x000fe20000010000 */
[----:B------:R-:W-:Y:S01]  /*4040*/  FADD.FTZ R21, R166, -R21 ;  /* 0x80000015a6157221 */ /* 0x000fe20000010000 */
[----:B------:R-:W-:Y:S01]  /*4050*/  FMUL.FTZ R22, R20, UR25 ;  /* 0x0000001914167c20 */ /* 0x000fe20008410000 */
[----:B------:R-:W-:Y:S01]  /*4060*/  FMUL.FTZ R149, R148, UR25 ;  /* 0x0000001994957c20 */ /* 0x000fe20008410000 */
[----:B------:R-:W-:Y:S01]  /*4070*/  FMUL.FTZ R19, R19, UR25 ;  /* 0x0000001913137c20 */ /* 0x000fe20008410000 */
[----:B------:R-:W-:-:S03]  /*4080*/  FMUL.FTZ R20, R21, UR25 ;  /* 0x0000001915147c20 */ /* 0x000fc60008410000 */
[----:B------:R-:W-:Y:S02]  /*4090*/  F2FP.BF16.F32.PACK_AB R149, R149, R22 ;  /* 0x000000169595723e */ /* 0x000fe400000010ff */
[----:B------:R-:W-:Y:S02]  /*40a0*/  F2FP.BF16.F32.PACK_AB R19, R20, R19 ;  /* 0x000000131413723e */ /* 0x000fe400000010ff */
[----:B------:R-:W-:Y:S02]  /*40b0*/  PRMT R151, R149, 0x7632, R151 ;  /* 0x0000763295977816 */ /* 0x000fe40000000097 */
[C---:B------:R-:W-:Y:S02]  /*40c0*/  PRMT R148, R19.reuse, 0x7632, R148 ;  /* 0x0000763213947816 */ /* 0x040fe40000000094 */
[----:B------:R-:W-:Y:S02]  /*40d0*/  PRMT R150, R19, 0x7610, R150 ;  /* 0x0000761013967816 */ /* 0x000fe40000000096 */
[----:B------:R-:W-:-:S02]  /*40e0*/  PRMT R19, R151, 0x7610, R19 ;  /* 0x0000761097137816 */ /* 0x000fc40000000013 */
[----:B------:R-:W-:Y:S02]  /*40f0*/  PRMT R20, R149, 0x7610, R20 ;  /* 0x0000761095147816 */ /* 0x000fe40000000014 */
[----:B------:R-:W-:Y:S02]  /*4100*/  PRMT R21, R148, 0x7610, R21 ;  /* 0x0000761094157816 */ /* 0x000fe40000000015 */
[----:B------:R-:W-:Y:S01]  /*4110*/  PRMT R22, R150, 0x7610, R22 ;  /* 0x0000761096167816 */ /* 0x000fe20000000016 */
[----:B------:R-:W-:Y:S06]  /*4120*/  BRA `(.L_x_22) ;  /* 0x0000000c00587947 */ /* 0x000fec0003800000 */
.L_x_20:
[----:B------:R-:W-:Y:S01]  /*4130*/  UMOV UR7, UR12 ;  /* 0x0000000c00077c82 */ /* 0x000fe20008000000 */
[----:B------:R-:W-:Y:S01]  /*4140*/  UMOV UR8, UR13 ;  /* 0x0000000d00087c82 */ /* 0x000fe20008000000 */
[----:B------:R-:W-:-:S04]  /*4150*/  UISETP.NE.U32.AND UP0, UPT, UR7, URZ, UPT ;  /* 0x000000ff0700728c */ /* 0x000fc8000bf05070 */
[----:B------:R-:W-:-:S09]  /*4160*/  UISETP.NE.AND.EX UP0, UPT, UR8, URZ, UPT, UP0 ;  /* 0x000000ff0800728c */ /* 0x000fd2000bf05300 */
[----:B------:R-:W-:Y:S05]  /*4170*/  BRA.U UP0, `(.L_x_23) ;  /* 0x0000000100687547 */ /* 0x000fea000b800000 */
        /* <DEDUP_REMOVED lines=26> */
.L_x_23:
[----:B------:R-:W-:Y:S01]  /*4320*/  IMAD.U32 R21, RZ, RZ, UR26 ;  /* 0x0000001aff157e24 */ /* 0x000fe2000f8e00ff */
[----:B------:R-:W-:Y:S01]  /*4330*/  MOV R23, UR26 ;  /* 0x0000001a00177c02 */ /* 0x000fe20008000f00 */
[----:B------:R-:W-:Y:S01]  /*4340*/  IMAD.U32 R24, RZ, RZ, UR26 ;  /* 0x0000001aff187e24 */ /* 0x000fe2000f8e00ff */
[----:B------:R-:W-:Y:S01]  /*4350*/  MOV R19, UR26 ;  /* 0x0000001a00137c02 */ /* 0x000fe20008000f00 */
[----:B------:R-:W-:Y:S02]  /*4360*/  FFMA.FTZ R20, R164, R21, UR27 ;  /* 0x0000001ba4147e23 */ /* 0x000fe40008010015 */
[----:B------:R-:W-:Y:S01]  /*4370*/  FFMA.FTZ R22, R168, R23, UR27 ;  /* 0x0000001ba8167e23 */ /* 0x000fe20008010017 */
[----:B------:R-:W-:Y:S01]  /*4380*/  FFMA.FTZ R21, R167, R24, UR27 ;  /* 0x0000001ba7157e23 */ /* 0x000fe20008010018 */
        /* <DEDUP_REMOVED lines=11> */
[C---:B------:R-:W-:Y:S02]  /*4440*/  PRMT R151, R22.reuse, 0x7632, R151 ;  /* 0x0000763216977816 */ /* 0x040fe40000000097 */
[----:B------:R-:W-:Y:S02]  /*4450*/  PRMT R149, R22, 0x7610, R149 ;  /* 0x0000761016957816 */ /* 0x000fe40000000095 */
[C---:B------:R-:W-:Y:S02]  /*4460*/  PRMT R148, R19.reuse, 0x7632, R148 ;  /* 0x0000763213947816 */ /* 0x040fe40000000094 */
[----:B------:R-:W-:-:S02]  /*4470*/  PRMT R150, R19, 0x7610, R150 ;  /* 0x0000761013967816 */ /* 0x000fc40000000096 */
[----:B------:R-:W-:Y:S02]  /*4480*/  PRMT R19, R151, 0x7610, R19 ;  /* 0x0000761097137816 */ /* 0x000fe40000000013 */
[----:B------:R-:W-:Y:S02]  /*4490*/  PRMT R20, R149, 0x7610, R20 ;  /* 0x0000761095147816 */ /* 0x000fe40000000014 */
[----:B------:R-:W-:Y:S02]  /*44a0*/  PRMT R21, R148, 0x7610, R21 ;  /* 0x0000761094157816 */ /* 0x000fe40000000015 */
[----:B------:R-:W-:Y:S02]  /*44b0*/  PRMT R22, R150, 0x7610, R22 ;  /* 0x0000761096167816 */ /* 0x000fe40000000016 */
[----:B------:R-:W-:Y:S02]  /*44c0*/  PRMT R23, R151, 0x7610, R23 ;  /* 0x0000761097177816 */ /* 0x000fe40000000017 */
[----:B------:R-:W-:-:S02]  /*44d0*/  PRMT R24, R149, 0x7610, R24 ;  /* 0x0000761095187816 */ /* 0x000fc40000000018 */
[----:B------:R-:W-:Y:S02]  /*44e0*/  PRMT R25, R148, 0x7610, R25 ;  /* 0x0000761094197816 */ /* 0x000fe40000000019 */
[----:B------:R-:W-:Y:S01]  /*44f0*/  PRMT R26, R150, 0x7610, R26 ;  /* 0x00007610961a7816 */ /* 0x000fe2000000001a */
[----:B------:R-:W-:Y:S06]  /*4500*/  BRA `(.L_x_22) ;  /* 0x0000000800607947 */ /* 0x000fec0003800000 */
.L_x_19:
        /* <DEDUP_REMOVED lines=11> */
[----:B------:R-:W-:Y:S01]  /*45c0*/  IMAD.U32 R151, RZ, RZ, UR26 ;  /* 0x0000001aff977e24 */ /* 0x000fe2000f8e00ff */
[----:B-----5:R-:W-:-:S03]  /*45d0*/  MOV R148, R174 ;  /* 0x000000ae00947202 */ /* 0x020fc60000000f00 */
[----:B------:R-:W-:Y:S02]  /*45e0*/  FFMA.FTZ R149, R0, R149, UR27 ;  /* 0x0000001b00957e23 */ /* 0x000fe40008010095 */
[----:B------:R-:W-:Y:S01]  /*45f0*/  IMAD.U32 R150, R148, 0x10000, RZ ;  /* 0x0001000094967824 */ /* 0x000fe200078e00ff */
[----:B------:R-:W-:Y:S01]  /*4600*/  MOV R148, UR26 ;  /* 0x0000001a00947c02 */ /* 0x000fe20008000f00 */
[----:B------:R-:W-:-:S04]  /*4610*/  FADD.FTZ R149, R16, -R149 ;  /* 0x8000009510957221 */ /* 0x000fc80000010000 */
[----:B------:R-:W-:Y:S01]  /*4620*/  FFMA.FTZ R150, R149, UR25, R150 ;  /* 0x0000001995967c23 */ /* 0x000fe20008010096 */
[----:B------:R-:W-:Y:S01]  /*4630*/  FFMA.FTZ R149, R167, R148, UR27 ;  /* 0x0000001ba7957e23 */ /* 0x000fe20008010094 */
[----:B------:R-:W-:-:S03]  /*4640*/  SHF.R.U64 R148, R174, 0x10, R175 ;  /* 0x00000010ae947819 */ /* 0x000fc600000012af */
[----:B------:R-:W-:Y:S01]  /*4650*/  FADD.FTZ R149, R166, -R149 ;  /* 0x80000095a6957221 */ /* 0x000fe20000010000 */
[----:B------:R-:W-:-:S05]  /*4660*/  SHF.L.U32 R148, R148, 0x10, RZ ;  /* 0x0000001094947819 */ /* 0x000fca00000006ff */
[----:B------:R-:W-:-:S05]  /*4670*/  FFMA.FTZ R149, R149, UR25, R148 ;  /* 0x0000001995957c23 */ /* 0x000fca0008010094 */
[----:B------:R-:W-:Y:S01]  /*4680*/  F2FP.BF16.F32.PACK_AB R150, R149, R150 ;  /* 0x000000969596723e */ /* 0x000fe200000010ff */
[----:B------:R-:W-:-:S04]  /*4690*/  IMAD.U32 R149, RZ, RZ, UR26 ;  /* 0x0000001aff957e24 */ /* 0x000fc8000f8e00ff */
[----:B------:R-:W-:Y:S01]  /*46a0*/  FFMA.FTZ R148, R164, R149, UR27 ;  /* 0x0000001ba4947e23 */ /* 0x000fe20008010095 */
[----:B------:R-:W-:-:S03]  /*46b0*/  MOV R149, R175 ;  /* 0x000000af00957202 */ /* 0x000fc60000000f00 */
[----:B------:R-:W-:Y:S01]  /*46c0*/  FADD.FTZ R148, R165, -R148 ;  /* 0x80000094a5947221 */ /* 0x000fe20000010000 */
[----:B------:R-:W-:-:S05]  /*46d0*/  SHF.L.U32 R149, R149, 0x10, RZ ;  /* 0x0000001095957819 */ /* 0x000fca00000006ff */
[----:B------:R-:W-:Y:S01]  /*46e0*/  FFMA.FTZ R149, R148, UR25, R149 ;  /* 0x0000001994957c23 */ /* 0x000fe20008010095 */
[----:B------:R-:W-:Y:S01]  /*46f0*/  FFMA.FTZ R148, R168, R151, UR27 ;  /* 0x0000001ba8947e23 */ /* 0x000fe20008010097 */
[----:B------:R-:W-:-:S03]  /*4700*/  SHF.R.U32.HI R151, RZ, 0x10, R175 ;  /* 0x00000010ff977819 */ /* 0x000fc600000116af */
[----:B------:R-:W-:Y:S01]  /*4710*/  FADD.FTZ R148, R169, -R148 ;  /* 0x80000094a9947221 */ /* 0x000fe20000010000 */
[----:B------:R-:W-:-:S05]  /*4720*/  SHF.L.U32 R151, R151, 0x10, RZ ;  /* 0x0000001097977819 */ /* 0x000fca00000006ff */
[----:B------:R-:W-:-:S05]  /*4730*/  FFMA.FTZ R148, R148, UR25, R151 ;  /* 0x0000001994947c23 */ /* 0x000fca0008010097 */
[----:B------:R-:W-:Y:S02]  /*4740*/  F2FP.BF16.F32.PACK_AB R149, R148, R149 ;  /* 0x000000959495723e */ /* 0x000fe400000010ff */
[----:B------:R-:W-:Y:S02]  /*4750*/  PRMT R148, R150, 0x7632, R148 ;  /* 0x0000763296947816 */ /* 0x000fe40000000094 */
[----:B------:R-:W-:Y:S01]  /*4760*/  PRMT R151, R149, 0x7632, R151 ;  /* 0x0000763295977816 */ /* 0x000fe20000000097 */
[----:B------:R-:W-:Y:S06]  /*4770*/  BRA `(.L_x_22) ;  /* 0x0000000400c47947 */ /* 0x000fec0003800000 */
.L_x_25:
[----:B------:R-:W-:Y:S01]  /*4780*/  MOV R19, UR26 ;  /* 0x0000001a00137c02 */ /* 0x000fe20008000f00 */
[----:B-----5:R-:W-:Y:S01]  /*4790*/  IMAD.MOV.U32 R20, RZ, RZ, R174 ;  /* 0x000000ffff147224 */ /* 0x020fe200078e00ae */
[----:B------:R-:W-:Y:S01]  /*47a0*/  SHF.R.U64 R21, R174, 0x10, R175 ;  /* 0x00000010ae157819 */ /* 0x000fe200000012af */
[----:B------:R-:W-:Y:S02]  /*47b0*/  IMAD.U32 R151, RZ, RZ, UR26 ;  /* 0x0000001aff977e24 */ /* 0x000fe4000f8e00ff */
[----:B------:R-:W-:Y:S01]  /*47c0*/  FFMA.FTZ R19, R0, R19, UR27 ;  /* 0x0000001b00137e23 */ /* 0x000fe20008010013 */
[----:B------:R-:W-:Y:S01]  /*47d0*/  SHF.L.U32 R20, R20, 0x10, RZ ;  /* 0x0000001014147819 */ /* 0x000fe200000006ff */
[----:B------:R-:W-:Y:S01]  /*47e0*/  FFMA.FTZ R22, R164, R151, UR27 ;  /* 0x0000001ba4167e23 */ /* 0x000fe20008010097 */
[----:B------:R-:W-:Y:S01]  /*47f0*/  SHF.L.U32 R21, R21, 0x10, RZ ;  /* 0x0000001015157819 */ /* 0x000fe200000006ff */
[----:B------:R-:W-:-:S04]  /*4800*/  FADD.FTZ R19, R16, -R19 ;  /* 0x8000001310137221 */ /* 0x000fc80000010000 */
[----:B------:R-:W-:Y:S01]  /*4810*/  FFMA.FTZ R19, R19, UR25, R20 ;  /* 0x0000001913137c23 */ /* 0x000fe20008010014 */
[----:B------:R-:W-:-:S05]  /*4820*/  MOV R20, UR26 ;  /* 0x0000001a00147c02 */ /* 0x000fca0008000f00 */
[----:B------:R-:W-:Y:S01]  /*4830*/  FFMA.FTZ R149, R167, R20, UR27 ;  /* 0x0000001ba7957e23 */ /* 0x000fe20008010014 */
[----:B------:R-:W-:-:S03]  /*4840*/  MOV R20, R175 ;  /* 0x000000af00147202 */ /* 0x000fc60000000f00 */
[----:B------:R-:W-:Y:S01]  /*4850*/  FADD.FTZ R148, R166, -R149 ;  /* 0x80000095a6947221 */ /* 0x000fe20000010000 */
[----:B------:R-:W-:Y:S01]  /*4860*/  FADD.FTZ R149, R165, -R22 ;  /* 0x80000016a5957221 */ /* 0x000fe20000010000 */
[----:B------:R-:W-:Y:S02]  /*4870*/  IMAD.U32 R20, R20, 0x10000, RZ ;  /* 0x0001000014147824 */ /* 0x000fe400078e00ff */
[----:B------:R-:W-:Y:S01]  /*4880*/  FFMA.FTZ R22, R148, UR25, R21 ;  /* 0x0000001994167c23 */ /* 0x000fe20008010015 */
[----:B------:R-:W-:Y:S01]  /*4890*/  MOV R21, UR26 ;  /* 0x0000001a00157c02 */ /* 0x000fe20008000f00 */
[----:B------:R-:W-:-:S03]  /*48a0*/  FFMA.FTZ R20, R149, UR25, R20 ;  /* 0x0000001995147c23 */ /* 0x000fc60008010014 */
[----:B------:R-:W-:Y:S01]  /*48b0*/  F2FP.BF16.F32.PACK_AB R19, R22, R19 ;  /* 0x000000131613723e */ /* 0x000fe200000010ff */
[----:B------:R-:W-:Y:S01]  /*48c0*/  FFMA.FTZ R148, R168, R21, UR27 ;  /* 0x0000001ba8947e23 */ /* 0x000fe20008010015 */
[----:B------:R-:W-:Y:S02]  /*48d0*/  SHF.R.U32.HI R21, RZ, 0x10, R175 ;  /* 0x00000010ff157819 */ /* 0x000fe400000116af */
[----:B------:R-:W-:Y:S01]  /*48e0*/  PRMT R150, R19, 0x7610, R150 ;  /* 0x0000761013967816 */ /* 0x000fe20000000096 */
[----:B------:R-:W-:Y:S01]  /*48f0*/  FADD.FTZ R148, R169, -R148 ;  /* 0x80000094a9947221 */ /* 0x000fe20000010000 */
[----:B------:R-:W-:Y:S02]  /*4900*/  SHF.L.U32 R21, R21, 0x10, RZ ;  /* 0x0000001015157819 */ /* 0x000fe400000006ff */
[----:B------:R-:W-:-:S03]  /*4910*/  PRMT R22, R150, 0x7610, R22 ;  /* 0x0000761096167816 */ /* 0x000fc60000000016 */
[----:B------:R-:W-:Y:S01]  /*4920*/  FFMA.FTZ R21, R148, UR25, R21 ;  /* 0x0000001994157c23 */ /* 0x000fe20008010015 */
[----:B------:R-:W-:-:S04]  /*4930*/  PRMT R148, R19, 0x7632, R148 ;  /* 0x0000763213947816 */ /* 0x000fc80000000094 */
[----:B------:R-:W-:Y:S02]  /*4940*/  F2FP.BF16.F32.PACK_AB R20, R21, R20 ;  /* 0x000000141514723e */ /* 0x000fe400000010ff */
[----:B------:R-:W-:Y:S02]  /*4950*/  PRMT R21, R148, 0x7610, R21 ;  /* 0x0000761094157816 */ /* 0x000fe40000000015 */
[C---:B------:R-:W-:Y:S02]  /*4960*/  PRMT R151, R20.reuse, 0x7632, R151 ;  /* 0x0000763214977816 */ /* 0x040fe40000000097 */
[----:B------:R-:W-:Y:S02]  /*4970*/  PRMT R149, R20, 0x7610, R149 ;  /* 0x0000761014957816 */ /* 0x000fe40000000095 */
[----:B------:R-:W-:Y:S02]  /*4980*/  PRMT R19, R151, 0x7610, R19 ;  /* 0x0000761097137816 */ /* 0x000fe40000000013 */
[----:B------:R-:W-:Y:S01]  /*4990*/  PRMT R20, R149, 0x7610, R20 ;  /* 0x0000761095147816 */ /* 0x000fe20000000014 */
[----:B------:R-:W-:Y:S06]  /*49a0*/  BRA `(.L_x_22) ;  /* 0x0000000400387947 */ /* 0x000fec0003800000 */
.L_x_24:
[----:B------:R-:W-:Y:S01]  /*49b0*/  UMOV UR7, UR12 ;  /* 0x0000000c00077c82 */ /* 0x000fe20008000000 */
[----:B------:R-:W-:Y:S01]  /*49c0*/  UMOV UR8, UR13 ;  /* 0x0000000d00087c82 */ /* 0x000fe20008000000 */
[----:B------:R-:W-:-:S04]  /*49d0*/  UISETP.NE.U32.AND UP0, UPT, UR7, URZ, UPT ;  /* 0x000000ff0700728c */ /* 0x000fc8000bf05070 */
[----:B------:R-:W-:-:S09]  /*49e0*/  UISETP.NE.AND.EX UP0, UPT, UR8, URZ, UPT, UP0 ;  /* 0x000000ff0800728c */ /* 0x000fd2000bf05300 */
[----:B------:R-:W-:Y:S05]  /*49f0*/  BRA.U UP0, `(.L_x_26) ;  /* 0x00000001008c7547 */ /* 0x000fea000b800000 */
[----:B------:R-:W-:Y:S01]  /*4a00*/  IMAD.U32 R23, RZ, RZ, UR26 ;  /* 0x0000001aff177e24 */ /* 0x000fe2000f8e00ff */
[----:B-----5:R-:W-:Y:S02]  /*4a10*/  MOV R24, R174 ;  /* 0x000000ae00187202 */ /* 0x020fe40000000f00 */
[----:B------:R-:W-:Y:S01]  /*4a20*/  MOV R151, UR26 ;  /* 0x0000001a00977c02 */ /* 0x000fe20008000f00 */
[----:B------:R-:W-:Y:S01]  /*4a30*/  FFMA.FTZ R23, R0, R23, UR27 ;  /* 0x0000001b00177e23 */ /* 0x000fe20008010017 */
[----:B------:R-:W-:Y:S02]  /*4a40*/  SHF.L.U32 R24, R24, 0x10, RZ ;  /* 0x0000001018187819 */ /* 0x000fe400000006ff */
[----:B------:R-:W-:Y:S01]  /*4a50*/  SHF.R.U64 R25, R174, 0x10, R175 ;  /* 0x00000010ae197819 */ /* 0x000fe200000012af */
[----:B------:R-:W-:Y:S01]  /*4a60*/  FADD.FTZ R23, R16, -R23 ;  /* 0x8000001710177221 */ /* 0x000fe20000010000 */
[----:B------:R-:W-:-:S03]  /*4a70*/  FFMA.FTZ R26, R164, R151, UR27 ;  /* 0x0000001ba41a7e23 */ /* 0x000fc60008010097 */
[----:B------:R-:W-:Y:S01]  /*4a80*/  FFMA.FTZ R23, R23, UR25, R24 ;  /* 0x0000001917177c23 */ /* 0x000fe20008010018 */
[----:B------:R-:W-:Y:S02]  /*4a90*/  IMAD.U32 R24, RZ, RZ, UR26 ;  /* 0x0000001aff187e24 */ /* 0x000fe4000f8e00ff */
[----:B------:R-:W-:Y:S02]  /*4aa0*/  IMAD.U32 R25, R25, 0x10000, RZ ;  /* 0x0001000019197824 */ /* 0x000fe400078e00ff */
[----:B------:R-:W-:Y:S01]  /*4ab0*/  FFMA.FTZ R149, R167, R24, UR27 ;  /* 0x0000001ba7957e23 */ /* 0x000fe20008010018 */
[----:B------:R-:W-:-:S03]  /*4ac0*/  MOV R24, R175 ;  /* 0x000000af00187202 */ /* 0x000fc60000000f00 */
[----:B------:R-:W-:Y:S01]  /*4ad0*/  FADD.FTZ R148, R166, -R149 ;  /* 0x80000095a6947221 */ /* 0x000fe20000010000 */
[----:B------:R-:W-:Y:S01]  /*4ae0*/  FADD.FTZ R149, R165, -R26 ;  /* 0x8000001aa5957221 */ /* 0x000fe20000010000 */
[----:B------:R-:W-:Y:S02]  /*4af0*/  SHF.L.U32 R24, R24, 0x10, RZ ;  /* 0x0000001018187819 */ /* 0x000fe400000006ff */
[----:B------:R-:W-:Y:S01]  /*4b00*/  FFMA.FTZ R26, R148, UR25, R25 ;  /* 0x00000019941a7c23 */ /* 0x000fe20008010019 */
[----:B------:R-:W-:Y:S02]  /*4b10*/  MOV R25, UR26 ;  /* 0x0000001a00197c02 */ /* 0x000fe40008000f00 */
[----:B------:R-:W-:Y:S02]  /*4b20*/  FFMA.FTZ R24, R149, UR25, R24 ;  /* 0x0000001995187c23 */ /* 0x000fe40008010018 */
[----:B------:R-:W-:Y:S01]  /*4b30*/  F2FP.BF16.F32.PACK_AB R23, R26, R23 ;  /* 0x000000171a17723e */ /* 0x000fe200000010ff */
[----:B------:R-:W-:Y:S01]  /*4b40*/  FFMA.FTZ R148, R168, R25, UR27 ;  /* 0x0000001ba8947e23 */ /* 0x000fe20008010019 */
[----:B------:R-:W-:-:S02]  /*4b50*/  SHF.R.U32.HI R25, RZ, 0x10, R175 ;  /* 0x00000010ff197819 */ /* 0x000fc400000116af */
[----:B------:R-:W-:Y:S01]  /*4b60*/  PRMT R150, R23, 0x7610, R150 ;  /* 0x0000761017967816 */ /* 0x000fe20000000096 */
[----:B------:R-:W-:Y:S02]  /*4b70*/  FADD.FTZ R148, R169, -R148 ;  /* 0x80000094a9947221 */ /* 0x000fe40000010000 */
[----:B------:R-:W-:Y:S01]  /*4b80*/  IMAD.U32 R25, R25, 0x10000, RZ ;  /* 0x0001000019197824 */ /* 0x000fe200078e00ff */
        /* <DEDUP_REMOVED lines=10> */
.L_x_26:
[----:B------:R-:W-:Y:S02]  /*4c30*/  MOV R19, UR26 ;  /* 0x0000001a00137c02 */ /* 0x000fe40008000f00 */
[----:B------:R-:W-:Y:S02]  /*4c40*/  MOV R23, UR26 ;  /* 0x0000001a00177c02 */ /* 0x000fe40008000f00 */
[--C-:B-----5:R-:W-:Y:S01]  /*4c50*/  SHF.R.U32.HI R21, RZ, 0x10, R175.reuse ;  /* 0x00000010ff157819 */ /* 0x120fe200000116af */
[----:B------:R-:W-:Y:S01]  /*4c60*/  FFMA.FTZ R20, R164, R19, UR27 ;  /* 0x0000001ba4147e23 */ /* 0x000fe20008010013 */
[----:B------:R-:W-:Y:S02]  /*4c70*/  IMAD.MOV.U32 R19, RZ, RZ, R175 ;  /* 0x000000ffff137224 */ /* 0x000fe400078e00af */
[----:B------:R-:W-:Y:S01]  /*4c80*/  FFMA.FTZ R24, R168, R23, UR27 ;  /* 0x0000001ba8187e23 */ /* 0x000fe20008010017 */
[----:B------:R-:W-:Y:S02]  /*4c90*/  SHF.L.U32 R21, R21, 0x10, RZ ;  /* 0x0000001015157819 */ /* 0x000fe400000006ff */
[----:B------:R-:W-:-:S02]  /*4ca0*/  MOV R26, UR26 ;  /* 0x0000001a001a7c02 */ /* 0x000fc40008000f00 */
[----:B------:R-:W-:Y:S01]  /*4cb0*/  SHF.L.U32 R22, R19, 0x10, RZ ;  /* 0x0000001013167819 */ /* 0x000fe200000006ff */
[----:B------:R-:W-:Y:S01]  /*4cc0*/  FADD.FTZ R19, R165, -R20 ;  /* 0x80000014a5137221 */ /* 0x000fe20000010000 */
[----:B------:R-:W-:Y:S01]  /*4cd0*/  FADD.FTZ R20, R169, -R24 ;  /* 0x80000018a9147221 */ /* 0x000fe20000010000 */
[----:B------:R-:W-:Y:S01]  /*4ce0*/  SHF.R.U64 R24, R174, 0x10, R175 ;  /* 0x00000010ae187819 */ /* 0x000fe200000012af */
[----:B------:R-:W-:Y:S01]  /*4cf0*/  FFMA.FTZ R23, R167, R26, UR27 ;  /* 0x0000001ba7177e23 */ /* 0x000fe2000801001a */
[----:B------:R-:W-:Y:S01]  /*4d00*/  FFMA.FTZ R19, R19, UR25, R22 ;  /* 0x0000001913137c23 */ /* 0x000fe20008010016 */
[----:B------:R-:W-:Y:S01]  /*4d10*/  FFMA.FTZ R20, R20, UR25, R21 ;  /* 0x0000001914147c23 */ /* 0x000fe20008010015 */
[----:B------:R-:W-:Y:S01]  /*4d20*/  IMAD.U32 R21, RZ, RZ, UR26 ;  /* 0x0000001aff157e24 */ /* 0x000fe2000f8e00ff */
[----:B------:R-:W-:Y:S01]  /*4d30*/  MOV R22, R174 ;  /* 0x000000ae00167202 */ /* 0x000fe20000000f00 */
[----:B------:R-:W-:Y:S01]  /*4d40*/  FADD.FTZ R23, R166, -R23 ;  /* 0x80000017a6177221 */ /* 0x000fe20000010000 */
[----:B------:R-:W-:Y:S01]  /*4d50*/  SHF.L.U32 R24, R24, 0x10, RZ ;  /* 0x0000001018187819 */ /* 0x000fe200000006ff */
[----:B------:R-:W-:Y:S01]  /*4d60*/  FFMA.FTZ R21, R0, R21, UR27 ;  /* 0x0000001b00157e23 */ /* 0x000fe20008010015 */
[----:B------:R-:W-:Y:S01]  /*4d70*/  F2FP.BF16.F32.PACK_AB R19, R20, R19 ;  /* 0x000000131413723e */ /* 0x000fe200000010ff */
[----:B------:R-:W-:-:S02]  /*4d80*/  IMAD.U32 R22, R22, 0x10000, RZ ;  /* 0x0001000016167824 */ /* 0x000fc400078e00ff */
[----:B------:R-:W-:Y:S01]  /*4d90*/  FADD.FTZ R21, R16, -R21 ;  /* 0x8000001510157221 */ /* 0x000fe20000010000 */
[----:B------:R-:W-:Y:S01]  /*4da0*/  FFMA.FTZ R24, R23, UR25, R24 ;  /* 0x0000001917187c23 */ /* 0x000fe20008010018 */
[----:B------:R-:W-:Y:S02]  /*4db0*/  PRMT R151, R19, 0x7632, R151 ;  /* 0x0000763213977816 */ /* 0x000fe40000000097 */
[----:B------:R-:W-:Y:S01]  /*4dc0*/  FFMA.FTZ R21, R21, UR25, R22 ;  /* 0x0000001915157c23 */ /* 0x000fe20008010016 */
[----:B------:R-:W-:Y:S02]  /*4dd0*/  PRMT R149, R19, 0x7610, R149 ;  /* 0x0000761013957816 */ /* 0x000fe40000000095 */
[----:B------:R-:W-:Y:S02]  /*4de0*/  PRMT R19, R151, 0x7610, R19 ;  /* 0x0000761097137816 */ /* 0x000fe40000000013 */
[----:B------:R-:W-:Y:S02]  /*4df0*/  F2FP.BF16.F32.PACK_AB R21, R24, R21 ;  /* 0x000000151815723e */ /* 0x000fe400000010ff */
[----:B------:R-:W-:-:S02]  /*4e00*/  PRMT R20, R149, 0x7610, R20 ;  /* 0x0000761095147816 */ /* 0x000fc40000000014 */
[C---:B------:R-:W-:Y:S02]  /*4e10*/  PRMT R148, R21.reuse, 0x7632, R148 ;  /* 0x0000763215947816 */ /* 0x040fe40000000094 */
[----:B------:R-:W-:Y:S02]  /*4e20*/  PRMT R150, R21, 0x7610, R150 ;  /* 0x0000761015967816 */ /* 0x000fe40000000096 */
[----:B------:R-:W-:Y:S02]  /*4e30*/  PRMT R21, R148, 0x7610, R21 ;  /* 0x0000761094157816 */ /* 0x000fe40000000015 */
[----:B------:R-:W-:Y:S02]  /*4e40*/  PRMT R22, R150, 0x7610, R22 ;  /* 0x0000761096167816 */ /* 0x000fe40000000016 */
[----:B------:R-:W-:Y:S02]  /*4e50*/  PRMT R23, R151, 0x7610, R23 ;  /* 0x0000761097177816 */ /* 0x000fe40000000017 */
[----:B------:R-:W-:-:S02]  /*4e60*/  PRMT R24, R149, 0x7610, R24 ;  /* 0x0000761095187816 */ /* 0x000fc40000000018 */
[----:B------:R-:W-:Y:S02]  /*4e70*/  PRMT R25, R148, 0x7610, R25 ;  /* 0x0000761094197816 */ /* 0x000fe40000000019 */
[----:B------:R-:W-:-:S07]  /*4e80*/  PRMT R26, R150, 0x7610, R26 ;  /* 0x00007610961a7816 */ /* 0x000fce000000001a */
.L_x_22:
[----:B------:R-:W0:Y:S01]  /*4e90*/  LDC.64 R200, c[0x0][0x468] ;  /* 0x00011a00ffc87b82 */ /* 0x000e220000000a00 */
[----:B------:R-:W-:Y:S01]  /*4ea0*/  UISETP.NE.U32.AND UP0, UPT, UR4, URZ, UPT ;  /* 0x000000ff0400728c */ /* 0x000fe2000bf05070 */
[----:B------:R-:W-:Y:S02]  /*4eb0*/  LOP3.LUT R148, R148, 0xffff, RZ, 0xc0, !PT ;  /* 0x0000ffff94947812 */ /* 0x000fe400078ec0ff */
[----:B------:R-:W-:Y:S01]  /*4ec0*/  PRMT R151, R149, 0x5410, R151 ;  /* 0x0000541095977816 */ /* 0x000fe20000000097 */
[----:B------:R-:W-:Y:S02]  /*4ed0*/  UISETP.NE.AND.EX UP0, UPT, UR5, URZ, UPT, UP0 ;  /* 0x000000ff0500728c */ /* 0x000fe4000bf05300 */
[----:B------:R-:W-:-:S05]  /*4ee0*/  IMAD.WIDE.U32 R148, R148, 0x10000, RZ ;  /* 0x0001000094947825 */ /* 0x000fca00078e00ff */
[----:B------:R-:W-:Y:S02]  /*4ef0*/  LOP3.LUT R151, R151, R149, RZ, 0xfc, !PT ;  /* 0x0000009597977212 */ /* 0x000fe400078efcff */
[----:B------:R-:W-:Y:S01]  /*4f00*/  LOP3.LUT R150, R148, 0xffff, R150, 0xf8, !PT ;  /* 0x0000ffff94967812 */ /* 0x000fe200078ef896 */
[----:B0-----:R-:W-:Y:S01]  /*4f10*/  IMAD.WIDE.U32 R200, R17, 0x8, R200 ;  /* 0x0000000811c87825 */ /* 0x001fe200078e00c8 */
[----:B------:R-:W-:Y:S06]  /*4f20*/  BRA.U !UP0, `(.L_x_27) ;  /* 0x0000000108207547 */ /* 0x000fec000b800000 */
[----:B------:R-:W0:Y:S01]  /*4f30*/  LDC.64 R198, c[0x0][0x478] ;  /* 0x00011e00ffc67b82 */ /* 0x000e220000000a00 */
[----:B------:R-:W-:Y:S02]  /*4f40*/  LOP3.LUT R148, R25, 0xffff, RZ, 0xc0, !PT ;  /* 0x0000ffff19947812 */ /* 0x000fe400078ec0ff */
[----:B------:R-:W-:-:S03]  /*4f50*/  PRMT R197, R24, 0x5410, R23 ;  /* 0x0000541018c57816 */ /* 0x000fc60000000017 */
[----:B------:R-:W-:-:S05]  /*4f60*/  IMAD.WIDE.U32 R148, R148, 0x10000, RZ ;  /* 0x0001000094947825 */ /* 0x000fca00078e00ff */
[----:B------:R-:W-:Y:S02]  /*4f70*/  LOP3.LUT R149, R197, R149, RZ, 0xfc, !PT ;  /* 0x00000095c5957212 */ /* 0x000fe400078efcff */
[----:B------:R-:W-:Y:S01]  /*4f80*/  LOP3.LUT R148, R148, 0xffff, R26, 0xf8, !PT ;  /* 0x0000ffff94947812 */ /* 0x000fe200078ef81a */
[----:B0-----:R-:W-:-:S05]  /*4f90*/  IMAD.WIDE.U32 R198, R17, 0x8, R198 ;  /* 0x0000000811c67825 */ /* 0x001fca00078e00c6 */
[----:B------:R0:W-:Y:S02]  /*4fa0*/  STG.E.64 desc[UR14][R198.64], R148 ;  /* 0x00000094c6007986 */ /* 0x0001e4000c101b0e */
.L_x_27:
[----:B------:R1:W-:Y:S01]  /*4fb0*/  STG.E.64 desc[UR14][R200.64], R150 ;  /* 0x00000096c8007986 */ /* 0x0003e2000c101b0e */
[----:B------:R-:W-:-:S04]  /*4fc0*/  UISETP.NE.U32.AND UP0, UPT, UR7, URZ, UPT ;  /* 0x000000ff0700728c */ /* 0x000fc8000bf05070 */
[----:B------:R-:W-:-:S09]  /*4fd0*/  UISETP.NE.AND.EX UP0, UPT, UR8, URZ, UPT, UP0 ;  /* 0x000000ff0800728c */ /* 0x000fd2000bf05300 */
[----:B-1----:R-:W-:Y:S05]  /*4fe0*/  BRA.U !UP0, `(.L_x_28) ;  /* 0x0000000108207547 */ /* 0x002fea000b800000 */
[----:B0-----:R-:W-:Y:S02]  /*4ff0*/  LOP3.LUT R148, R21, 0xffff, RZ, 0xc0, !PT ;  /* 0x0000ffff15947812 */ /* 0x001fe400078ec0ff */
[----:B------:R-:W-:-:S03]  /*5000*/  PRMT R151, R20, 0x5410, R19 ;  /* 0x0000541014977816 */ /* 0x000fc60000000013 */
[----:B------:R-:W-:-:S05]  /*5010*/  IMAD.WIDE.U32 R148, R148, 0x10000, RZ ;  /* 0x0001000094947825 */ /* 0x000fca00078e00ff */
[----:B------:R-:W-:Y:S02]  /*5020*/  LOP3.LUT R149, R151, R149, RZ, 0xfc, !PT ;  /* 0x0000009597957212 */ /* 0x000fe400078efcff */
[----:B------:R-:W0:Y:S01]  /*5030*/  LDC.64 R150, c[0x0][0x470] ;  /* 0x00011c00ff967b82 */ /* 0x000e220000000a00 */
[----:B------:R-:W-:Y:S01]  /*5040*/  LOP3.LUT R148, R148, 0xffff, R22, 0xf8, !PT ;  /* 0x0000ffff94947812 */ /* 0x000fe200078ef816 */
[----:B0-----:R-:W-:-:S05]  /*5050*/  IMAD.WIDE.U32 R150, R17, 0x8, R150 ;  /* 0x0000000811967825 */ /* 0x001fca00078e0096 */
[----:B------:R1:W-:Y:S02]  /*5060*/  STG.E.64 desc[UR14][R150.64], R148 ;  /* 0x0000009496007986 */ /* 0x0003e4000c101b0e */
.L_x_28:
[----:B------:R-:W-:-:S07]  /*5070*/  IADD3 R17, PT, PT, R17, 0x100, RZ ;  /* 0x0000010011117810 */ /* 0x000fce0007ffe0ff */
.L_x_18:
[----:B------:R-:W-:Y:S05]  /*5080*/  BSYNC.RECONVERGENT B0 ;  /* 0x0000000000007941 */ /* 0x000fea0003800200 */
.L_x_17:
[----:B------:R-:W-:Y:S04]  /*5090*/  BSSY.RECONVERGENT B0, `(.L_x_29) ;  /* 0x0000125000007945 */ /* 0x000fe80003800200 */
[----:B------:R-:W-:Y:S05]  /*50a0*/  @!P1 BRA `(.L_x_30) ;  /* 0x00000010008c9947 */ /* 0x000fea0003800000 */
[----:B------:R-:W-:-:S04]  /*50b0*/  UISETP.NE.U32.AND UP0, UPT, UR22, URZ, UPT ;  /* 0x000000ff1600728c */ /* 0x000fc8000bf05070 */
[----:B------:R-:W-:-:S09]  /*50c0*/  UISETP.NE.AND.EX UP0, UPT, UR23, URZ, UPT, UP0 ;  /* 0x000000ff1700728c */ /* 0x000fd2000bf05300 */
[----:B------:R-:W-:Y:S05]  /*50d0*/  BRA.U !UP0, `(.L_x_31) ;  /* 0x00000009084c7547 */ /* 0x000fea000b800000 */
[----:B------:R-:W-:-:S04]  /*50e0*/  UISETP.NE.U32.AND UP0, UPT, UR10, URZ, UPT ;  /* 0x000000ff0a00728c */ /* 0x000fc8000bf05070 */
[----:B------:R-:W-:-:S09]  /*50f0*/  UISETP.NE.AND.EX UP0, UPT, UR11, URZ, UPT, UP0 ;  /* 0x000000ff0b00728c */ /* 0x000fd2000bf05300 */
[----:B------:R-:W-:Y:S05]  /*5100*/  BRA.U !UP0, `(.L_x_32) ;  /* 0x0000000508347547 */ /* 0x000fea000b800000 */
[----:B------:R-:W-:-:S04]  /*5110*/  UISETP.NE.U32.AND UP4, UPT, UR12, URZ, UPT ;  /* 0x000000ff0c00728c */ /* 0x000fc8000bf85070 */
[----:B------:R-:W-:-:S09]  /*5120*/  UISETP.NE.AND.EX UP4, UPT, UR13, URZ, UPT, UP4 ;  /* 0x000000ff0d00728c */ /* 0x000fd2000bf85340 */
[----:B------:R-:W-:Y:S05]  /*5130*/  BRA.U !UP4, `(.L_x_33) ;  /* 0x000000010c9c7547 */ /* 0x000fea000b800000 */
[----:B------:R-:W-:Y:S01]  /*5140*/  IMAD.U32 R19, RZ, RZ, UR26 ;  /* 0x0000001aff137e24 */ /* 0x000fe2000f8e00ff */
[----:B------:R-:W-:Y:S01]  /*5150*/  MOV R23, UR26 ;  /* 0x0000001a00177c02 */ /* 0x000fe20008000f00 */
[----:B------:R-:W-:Y:S01]  /*5160*/  IMAD.U32 R26, RZ, RZ, UR26 ;  /* 0x0000001aff1a7e24 */ /* 0x000fe2000f8e00ff */
[----:B-----5:R-:W-:Y:S01]  /*5170*/  SHF.R.U32.HI R21, RZ, 0x10, R173 ;  /* 0x00000010ff157819 */ /* 0x020fe200000116ad */
[----:B------:R-:W-:Y:S01]  /*5180*/  FFMA.FTZ R20, R160, R19, UR27 ;  /* 0x0000001ba0147e23 */ /* 0x000fe20008010013 */
[----:B------:R-:W-:Y:S01]  /*5190*/  MOV R19, R173 ;  /* 0x000000ad00137202 */ /* 0x000fe20000000f00 */
[----:B------:R-:W-:Y:S01]  /*51a0*/  FFMA.FTZ R24, R170, R23, UR27 ;  /* 0x0000001baa187e23 */ /* 0x000fe20008010017 */
[----:B------:R-:W-:Y:S01]  /*51b0*/  SHF.L.U32 R21, R21, 0x10, RZ ;  /* 0x0000001015157819 */ /* 0x000fe200000006ff */
[----:B------:R-:W-:Y:S02]  /*51c0*/  FFMA.FTZ R23, R163, R26, UR27 ;  /* 0x0000001ba3177e23 */ /* 0x000fe4000801001a */
[----:B------:R-:W-:-:S02]  /*51d0*/  IMAD.U32 R22, R19, 0x10000, RZ ;  /* 0x0001000013167824 */ /* 0x000fc400078e00ff */
[----:B------:R-:W-:Y:S01]  /*51e0*/  FADD.FTZ R19, R161, -R20 ;  /* 0x80000014a1137221 */ /* 0x000fe20000010000 */
[----:B------:R-:W-:Y:S01]  /*51f0*/  FADD.FTZ R20, R171, -R24 ;  /* 0x80000018ab147221 */ /* 0x000fe20000010000 */
[----:B------:R-:W-:Y:S01]  /*5200*/  SHF.R.U64 R24, R172, 0x10, R173 ;  /* 0x00000010ac187819 */ /* 0x000fe200000012ad */
[----:B------:R-:W-:Y:S01]  /*5210*/  FADD.FTZ R23, R162, -R23 ;  /* 0x80000017a2177221 */ /* 0x000fe20000010000 */
[----:B------:R-:W-:Y:S01]  /*5220*/  FFMA.FTZ R19, R19, UR25, R22 ;  /* 0x0000001913137c23 */ /* 0x000fe20008010016 */
[----:B------:R-:W-:Y:S01]  /*5230*/  FFMA.FTZ R20, R20, UR25, R21 ;  /* 0x0000001914147c23 */ /* 0x000fe20008010015 */
[----:B------:R-:W-:Y:S01]  /*5240*/  MOV R21, UR26 ;  /* 0x0000001a00157c02 */ /* 0x000fe20008000f00 */
[----:B------:R-:W-:-:S03]  /*5250*/  IMAD.U32 R24, R24, 0x10000, RZ ;  /* 0x0001000018187824 */ /* 0x000fc600078e00ff */
[----:B------:R-:W-:Y:S01]  /*5260*/  F2FP.BF16.F32.PACK_AB R19, R20, R19 ;  /* 0x000000131413723e */ /* 0x000fe200000010ff */
[----:B------:R-:W-:Y:S01]  /*5270*/  FFMA.FTZ R22, R14, R21, UR27 ;  /* 0x0000001b0e167e23 */ /* 0x000fe20008010015 */
[----:B------:R-:W-:Y:S01]  /*5280*/  MOV R21, R172 ;  /* 0x000000ac00157202 */ /* 0x000fe20000000f00 */
[----:B------:R-:W-:Y:S01]  /*5290*/  FFMA.FTZ R24, R23, UR25, R24 ;  /* 0x0000001917187c23 */ /* 0x000fe20008010018 */
[----:B-1----:R-:W-:Y:S01]  /*52a0*/  PRMT R151, R19, 0x7632, R151 ;  /* 0x0000763213977816 */ /* 0x002fe20000000097 */
[----:B------:R-:W-:Y:S01]  /*52b0*/  FADD.FTZ R22, R15, -R22 ;  /* 0x800000160f167221 */ /* 0x000fe20000010000 */
[----:B------:R-:W-:Y:S02]  /*52c0*/  SHF.L.U32 R21, R21, 0x10, RZ ;  /* 0x0000001015157819 */ /* 0x000fe400000006ff */
[----:B0-----:R-:W-:Y:S02]  /*52d0*/  PRMT R149, R19, 0x7610, R149 ;  /* 0x0000761013957816 */ /* 0x001fe40000000095 */
[----:B------:R-:W-:Y:S01]  /*52e0*/  PRMT R19, R151, 0x7610, R19 ;  /* 0x0000761097137816 */ /* 0x000fe20000000013 */
[----:B------:R-:W-:Y:S01]  /*52f0*/  FFMA.FTZ R21, R22, UR25, R21 ;  /* 0x0000001916157c23 */ /* 0x000fe20008010015 */
[----:B------:R-:W-:-:S02]  /*5300*/  PRMT R20, R149, 0x7610, R20 ;  /* 0x0000761095147816 */ /* 0x000fc40000000014 */
[----:B------:R-:W-:Y:S02]  /*5310*/  PRMT R23, R151, 0x7610, R23 ;  /* 0x0000761097177816 */ /* 0x000fe40000000017 */
        /* <DEDUP_REMOVED lines=9> */
.L_x_33:
[----:B------:R-:W-:Y:S02]  /*53b0*/  MOV R23, UR26 ;  /* 0x0000001a00177c02 */ /* 0x000fe40008000f00 */
[----:B-1----:R-:W-:Y:S02]  /*53c0*/  MOV R151, UR26 ;  /* 0x0000001a00977c02 */ /* 0x002fe40008000f00 */
[----:B-----5:R-:W-:Y:S01]  /*53d0*/  SHF.R.U64 R25, R172, 0x10, R173 ;  /* 0x00000010ac197819 */ /* 0x020fe200000012ad */
[----:B------:R-:W-:Y:S01]  /*53e0*/  FFMA.FTZ R24, R14, R23, UR27 ;  /* 0x0000001b0e187e23 */ /* 0x000fe20008010017 */
[----:B------:R-:W-:Y:S02]  /*53f0*/  MOV R23, R172 ;  /* 0x000000ac00177202 */ /* 0x000fe40000000f00 */
[----:B------:R-:W-:-:S03]  /*5400*/  SHF.L.U32 R25, R25, 0x10, RZ ;  /* 0x0000001019197819 */ /* 0x000fc600000006ff */
[----:B------:R-:W-:Y:S02]  /*5410*/  IMAD.U32 R26, R23, 0x10000, RZ ;  /* 0x00010000171a7824 */ /* 0x000fe400078e00ff */
[----:B------:R-:W-:Y:S01]  /*5420*/  FADD.FTZ R23, R15, -R24 ;  /* 0x800000180f177221 */ /* 0x000fe20000010000 */
[----:B------:R-:W-:-:S03]  /*5430*/  MOV R24, UR26 ;  /* 0x0000001a00187c02 */ /* 0x000fc60008000f00 */
[----:B------:R-:W-:Y:S01]  /*5440*/  FFMA.FTZ R23, R23, UR25, R26 ;  /* 0x0000001917177c23 */ /* 0x000fe2000801001a */
[----:B------:R-:W-:Y:S01]  /*5450*/  FFMA.FTZ R26, R160, R151, UR27 ;  /* 0x0000001ba01a7e23 */ /* 0x000fe20008010097 */
[----:B0-----:R-:W-:Y:S01]  /*5460*/  FFMA.FTZ R149, R163, R24, UR27 ;  /* 0x0000001ba3957e23 */ /* 0x001fe20008010018 */
[----:B------:R-:W-:-:S03]  /*5470*/  IMAD.MOV.U32 R24, RZ, RZ, R173 ;  /* 0x000000ffff187224 */ /* 0x000fc600078e00ad */
[----:B------:R-:W-:Y:S01]  /*5480*/  FADD.FTZ R148, R162, -R149 ;  /* 0x80000095a2947221 */ /* 0x000fe20000010000 */
[----:B------:R-:W-:Y:S01]  /*5490*/  FADD.FTZ R149, R161, -R26 ;  /* 0x8000001aa1957221 */ /* 0x000fe20000010000 */
[----:B------:R-:W-:Y:S02]  /*54a0*/  SHF.L.U32 R24, R24, 0x10, RZ ;  /* 0x0000001018187819 */ /* 0x000fe400000006ff */
[----:B------:R-:W-:Y:S01]  /*54b0*/  FFMA.FTZ R26, R148, UR25, R25 ;  /* 0x00000019941a7c23 */ /* 0x000fe20008010019 */
[----:B------:R-:W-:Y:S02]  /*54c0*/  IMAD.U32 R25, RZ, RZ, UR26 ;  /* 0x0000001aff197e24 */ /* 0x000fe4000f8e00ff */
[----:B------:R-:W-:Y:S02]  /*54d0*/  FFMA.FTZ R24, R149, UR25, R24 ;  /* 0x0000001995187c23 */ /* 0x000fe40008010018 */
[----:B------:R-:W-:Y:S01]  /*54e0*/  FFMA.FTZ R148, R170, R25, UR27 ;  /* 0x0000001baa947e23 */ /* 0x000fe20008010019 */
[----:B------:R-:W-:-:S02]  /*54f0*/  SHF.R.U32.HI R25, RZ, 0x10, R173 ;  /* 0x00000010ff197819 */ /* 0x000fc400000116ad */
[----:B------:R-:W-:Y:S01]  /*5500*/  F2FP.BF16.F32.PACK_AB R23, R26, R23 ;  /* 0x000000171a17723e */ /* 0x000fe200000010ff */
[----:B------:R-:W-:Y:S01]  /*5510*/  FADD.FTZ R148, R171, -R148 ;  /* 0x80000094ab947221 */ /* 0x000fe20000010000 */
[----:B------:R-:W-:Y:S02]  /*5520*/  SHF.L.U32 R25, R25, 0x10, RZ ;  /* 0x0000001019197819 */ /* 0x000fe400000006ff */
[----:B------:R-:W-:-:S03]  /*5530*/  PRMT R150, R23, 0x7610, R150 ;  /* 0x0000761017967816 */ /* 0x000fc60000000096 */
[----:B------:R-:W-:Y:S01]  /*5540*/  FFMA.FTZ R25, R148, UR25, R25 ;  /* 0x0000001994197c23 */ /* 0x000fe20008010019 */
[----:B------:R-:W-:Y:S02]  /*5550*/  PRMT R148, R23, 0x7632, R148 ;  /* 0x0000763217947816 */ /* 0x000fe40000000094 */
[----:B------:R-:W-:Y:S02]  /*5560*/  PRMT R26, R150, 0x7610, R26 ;  /* 0x00007610961a7816 */ /* 0x000fe4000000001a */
[----:B------:R-:W-:Y:S02]  /*5570*/  F2FP.BF16.F32.PACK_AB R24, R25, R24 ;  /* 0x000000181918723e */ /* 0x000fe400000010ff */
[----:B------:R-:W-:Y:S02]  /*5580*/  PRMT R25, R148, 0x7610, R25 ;  /* 0x0000761094197816 */ /* 0x000fe40000000019 */
[C---:B------:R-:W-:Y:S02]  /*5590*/  PRMT R151, R24.reuse, 0x7632, R151 ;  /* 0x0000763218977816 */ /* 0x040fe40000000097 */
[----:B------:R-:W-:-:S02]  /*55a0*/  PRMT R149, R24, 0x7610, R149 ;  /* 0x0000761018957816 */ /* 0x000fc40000000095 */
[----:B------:R-:W-:Y:S02]  /*55b0*/  PRMT R23, R151, 0x7610, R23 ;  /* 0x0000761097177816 */ /* 0x000fe40000000017 */
[----:B------:R-:W-:Y:S01]  /*55c0*/  PRMT R24, R149, 0x7610, R24 ;  /* 0x0000761095187816 */ /* 0x000fe20000000018 */
[----:B------:R-:W-:Y:S06]  /*55d0*/  BRA `(.L_x_34) ;  /* 0x0000000800d47947 */ /* 0x000fec0003800000 */
.L_x_32:
[----:B------:R-:W-:-:S04]  /*55e0*/  UISETP.NE.U32.AND UP4, UPT, UR12, URZ, UPT ;  /* 0x000000ff0c00728c */ /* 0x000fc8000bf85070 */
[----:B------:R-:W-:-:S09]  /*55f0*/  UISETP.NE.AND.EX UP4, UPT, UR13, URZ, UPT, UP4 ;  /* 0x000000ff0d00728c */ /* 0x000fd2000bf85340 */
[----:B------:R-:W-:Y:S05]  /*5600*/  BRA.U !UP4, `(.L_x_35) ;  /* 0x000000010c8c7547 */ /* 0x000fea000b800000 */
[----:B------:R-:W-:Y:S01]  /*5610*/  MOV R19, UR26 ;  /* 0x0000001a00137c02 */ /* 0x000fe20008000f00 */
[----:B-1----:R-:W-:Y:S01]  /*5620*/  IMAD.U32 R151, RZ, RZ, UR26 ;  /* 0x0000001aff977e24 */ /* 0x002fe2000f8e00ff */
[----:B-----5:R-:W-:-:S03]  /*5630*/  SHF.R.U64 R21, R172, 0x10, R173 ;  /* 0x00000010ac157819 */ /* 0x020fc600000012ad */
[----:B------:R-:W-:Y:S01]  /*5640*/  FFMA.FTZ R20, R14, R19, UR27 ;  /* 0x0000001b0e147e23 */ /* 0x000fe20008010013 */
[----:B------:R-:W-:Y:S01]  /*5650*/  IMAD.MOV.U32 R19, RZ, RZ, R172 ;  /* 0x000000ffff137224 */ /* 0x000fe200078e00ac */
[----:B------:R-:W-:-:S04]  /*5660*/  SHF.L.U32 R21, R21, 0x10, RZ ;  /* 0x0000001015157819 */ /* 0x000fc800000006ff */
[----:B------:R-:W-:Y:S01]  /*5670*/  SHF.L.U32 R22, R19, 0x10, RZ ;  /* 0x0000001013167819 */ /* 0x000fe200000006ff */
[----:B------:R-:W-:Y:S01]  /*5680*/  FADD.FTZ R19, R15, -R20 ;  /* 0x800000140f137221 */ /* 0x000fe20000010000 */
[----:B------:R-:W-:-:S03]  /*5690*/  MOV R20, UR26 ;  /* 0x0000001a00147c02 */ /* 0x000fc60008000f00 */
[----:B------:R-:W-:Y:S01]  /*56a0*/  FFMA.FTZ R19, R19, UR25, R22 ;  /* 0x0000001913137c23 */ /* 0x000fe20008010016 */
[----:B------:R-:W-:Y:S01]  /*56b0*/  FFMA.FTZ R22, R160, R151, UR27 ;  /* 0x0000001ba0167e23 */ /* 0x000fe20008010097 */
[----:B0-----:R-:W-:Y:S01]  /*56c0*/  FFMA.FTZ R149, R163, R20, UR27 ;  /* 0x0000001ba3957e23 */ /* 0x001fe20008010014 */
        /* <DEDUP_REMOVED lines=23> */
.L_x_35:
[----:B01----:R-:W-:Y:S01]  /*5840*/  IMAD.U32 R149, RZ, RZ, UR26 ;  /* 0x0000001aff957e24 */ /* 0x003fe2000f8e00ff */
[----:B------:R-:W-:-:S03]  /*5850*/  MOV R151, UR26 ;  /* 0x0000001a00977c02 */ /* 0x000fc60008000f00 */
[----:B------:R-:W-:Y:S01]  /*5860*/  FFMA.FTZ R148, R14, R149, UR27 ;  /* 0x0000001b0e947e23 */ /* 0x000fe20008010095 */
[----:B-----5:R-:W-:-:S03]  /*5870*/  MOV R149, R172 ;  /* 0x000000ac00957202 */ /* 0x020fc60000000f00 */
[----:B------:R-:W-:Y:S01]  /*5880*/  FADD.FTZ R148, R15, -R148 ;  /* 0x800000940f947221 */ /* 0x000fe20000010000 */
[----:B------:R-:W-:-:S05]  /*5890*/  SHF.L.U32 R149, R149, 0x10, RZ ;  /* 0x0000001095957819 */ /* 0x000fca00000006ff */
[----:B------:R-:W-:Y:S01]  /*58a0*/  FFMA.FTZ R150, R148, UR25, R149 ;  /* 0x0000001994967c23 */ /* 0x000fe20008010095 */
[----:B------:R-:W-:-:S04]  /*58b0*/  IMAD.U32 R148, RZ, RZ, UR26 ;  /* 0x0000001aff947e24 */ /* 0x000fc8000f8e00ff */
[----:B------:R-:W-:Y:S01]  /*58c0*/  FFMA.FTZ R149, R163, R148, UR27 ;  /* 0x0000001ba3957e23 */ /* 0x000fe20008010094 */
[----:B------:R-:W-:-:S03]  /*58d0*/  SHF.R.U64 R148, R172, 0x10, R173 ;  /* 0x00000010ac947819 */ /* 0x000fc600000012ad */
[----:B------:R-:W-:Y:S01]  /*58e0*/  FADD.FTZ R149, R162, -R149 ;  /* 0x80000095a2957221 */ /* 0x000fe20000010000 */
[----:B------:R-:W-:-:S05]  /*58f0*/  SHF.L.U32 R148, R148, 0x10, RZ ;  /* 0x0000001094947819 */ /* 0x000fca00000006ff */
[----:B------:R-:W-:-:S05]  /*5900*/  FFMA.FTZ R149, R149, UR25, R148 ;  /* 0x0000001995957c23 */ /* 0x000fca0008010094 */
[----:B------:R-:W-:Y:S02]  /*5910*/  F2FP.BF16.F32.PACK_AB R150, R149, R150 ;  /* 0x000000969596723e */ /* 0x000fe400000010ff */
[----:B------:R-:W-:-:S05]  /*5920*/  MOV R149, UR26 ;  /* 0x0000001a00957c02 */ /* 0x000fca0008000f00 */
[----:B------:R-:W-:Y:S01]  /*5930*/  FFMA.FTZ R148, R160, R149, UR27 ;  /* 0x0000001ba0947e23 */ /* 0x000fe20008010095 */
[----:B------:R-:W-:-:S03]  /*5940*/  IMAD.MOV.U32 R149, RZ, RZ, R173 ;  /* 0x000000ffff957224 */ /* 0x000fc600078e00ad */
[----:B------:R-:W-:Y:S02]  /*5950*/  FADD.FTZ R148, R161, -R148 ;  /* 0x80000094a1947221 */ /* 0x000fe40000010000 */
[----:B------:R-:W-:-:S05]  /*5960*/  SHF.L.U32 R149, R149, 0x10, RZ ;  /* 0x0000001095957819 */ /* 0x000fca00000006ff */
[----:B------:R-:W-:Y:S01]  /*5970*/  FFMA.FTZ R149, R148, UR25, R149 ;  /* 0x0000001994957c23 */ /* 0x000fe20008010095 */
[----:B------:R-:W-:Y:S01]  /*5980*/  FFMA.FTZ R148, R170, R151, UR27 ;  /* 0x0000001baa947e23 */ /* 0x000fe20008010097 */
[----:B------:R-:W-:-:S03]  /*5990*/  SHF.R.U32.HI R151, RZ, 0x10, R173 ;  /* 0x00000010ff977819 */ /* 0x000fc600000116ad */
[----:B------:R-:W-:Y:S02]  /*59a0*/  FADD.FTZ R148, R171, -R148 ;  /* 0x80000094ab947221 */ /* 0x000fe40000010000 */
[----:B------:R-:W-:-:S04]  /*59b0*/  IMAD.U32 R151, R151, 0x10000, RZ ;  /* 0x0001000097977824 */ /* 0x000fc800078e00ff */
[----:B------:R-:W-:-:S05]  /*59c0*/  FFMA.FTZ R148, R148, UR25, R151 ;  /* 0x0000001994947c23 */ /* 0x000fca0008010097 */
[----:B------:R-:W-:Y:S02]  /*59d0*/  F2FP.BF16.F32.PACK_AB R149, R148, R149 ;  /* 0x000000959495723e */ /* 0x000fe400000010ff */
[----:B------:R-:W-:Y:S02]  /*59e0*/  PRMT R148, R150, 0x7632, R148 ;  /* 0x0000763296947816 */ /* 0x000fe40000000094 */
[----:B------:R-:W-:Y:S01]  /*59f0*/  PRMT R151, R149, 0x7632, R151 ;  /* 0x0000763295977816 */ /* 0x000fe20000000097 */
[----:B------:R-:W-:Y:S06]  /*5a00*/  BRA `(.L_x_34) ;  /* 0x0000000400c87947 */ /* 0x000fec0003800000 */
.L_x_31:
[----:B------:R-:W-:-:S04]  /*5a10*/  UISETP.NE.U32.AND UP0, UPT, UR10, URZ, UPT ;  /* 0x000000ff0a00728c */ /* 0x000fc8000bf05070 */
[----:B------:R-:W-:-:S09]  /*5a20*/  UISETP.NE.AND.EX UP0, UPT, UR11, URZ, UPT, UP0 ;  /* 0x000000ff0b00728c */ /* 0x000fd2000bf05300 */
[----:B------:R-:W-:Y:S05]  /*5a30*/  BRA.U !UP0, `(.L_x_36) ;  /* 0x0000000108f47547 */ /* 0x000fea000b800000 */
[----:B------:R-:W-:-:S04]  /*5a40*/  UISETP.NE.U32.AND UP4, UPT, UR12, URZ, UPT ;  /* 0x000000ff0c00728c */ /* 0x000fc8000bf85070 */
[----:B------:R-:W-:-:S09]  /*5a50*/  UISETP.NE.AND.EX UP4, UPT, UR13, URZ, UPT, UP4 ;  /* 0x000000ff0d00728c */ /* 0x000fd2000bf85340 */
[----:B------:R-:W-:Y:S05]  /*5a60*/  BRA.U !UP4, `(.L_x_37) ;  /* 0x000000010c7c7547 */ /* 0x000fea000b800000 */
        /* <DEDUP_REMOVED lines=15> */
[----:B------:R-:W-:-:S04]  /*5b60*/  FMUL.FTZ R20, R20, UR25 ;  /* 0x0000001914147c20 */ /* 0x000fc80008410000 */
[----:B------:R-:W-:Y:S02]  /*5b70*/  F2FP.BF16.F32.PACK_AB R21, R22, R21 ;  /* 0x000000151615723e */ /* 0x000fe400000010ff */
[----:B------:R-:W-:Y:S02]  /*5b80*/  F2FP.BF16.F32.PACK_AB R19, R20, R19 ;  /* 0x000000131413723e */ /* 0x000fe400000010ff */
[C---:B-1----:R-:W-:Y:S02]  /*5b90*/  PRMT R151, R21.reuse, 0x7632, R151 ;  /* 0x0000763215977816 */ /* 0x042fe40000000097 */
[----:B0-----:R-:W-:Y:S02]  /*5ba0*/  PRMT R149, R21, 0x7610, R149 ;  /* 0x0000761015957816 */ /* 0x001fe40000000095 */
        /* <DEDUP_REMOVED lines=11> */
.L_x_37:
[----:B------:R-:W-:Y:S01]  /*5c60*/  MOV R23, UR26 ;  /* 0x0000001a00177c02 */ /* 0x000fe20008000f00 */
[----:B01----:R-:W-:Y:S01]  /*5c70*/  IMAD.U32 R149, RZ, RZ, UR26 ;  /* 0x0000001aff957e24 */ /* 0x003fe2000f8e00ff */
        /* <DEDUP_REMOVED lines=23> */
[----:B------:R-:W-:Y:S01]  /*5df0*/  PRMT R26, R150, 0x7610, R26 ;  /* 0x00007610961a7816 */ /* 0x000fe2000000001a */
[----:B------:R-:W-:Y:S06]  /*5e00*/  BRA `(.L_x_34) ;  /* 0x0000000000c87947 */ /* 0x000fec0003800000 */
.L_x_36:
[----:B------:R-:W-:-:S04]  /*5e10*/  UISETP.NE.U32.AND UP4, UPT, UR12, URZ, UPT ;  /* 0x000000ff0c00728c */ /* 0x000fc8000bf85070 */
[----:B------:R-:W-:-:S09]  /*5e20*/  UISETP.NE.AND.EX UP4, UPT, UR13, URZ, UPT, UP4 ;  /* 0x000000ff0d00728c */ /* 0x000fd2000bf85340 */
[----:B------:R-:W-:Y:S05]  /*5e30*/  BRA.U !UP4, `(.L_x_38) ;  /* 0x000000010c6c7547 */ /* 0x000fea000b800000 */
[----:B------:R-:W-:Y:S01]  /*5e40*/  MOV R19, UR26 ;  /* 0x0000001a00137c02 */ /* 0x000fe20008000f00 */
[----:B------:R-:W-:Y:S01]  /*5e50*/  IMAD.U32 R21, RZ, RZ, UR26 ;  /* 0x0000001aff157e24 */ /* 0x000fe2000f8e00ff */
[----:B01----:R-:W-:Y:S01]  /*5e60*/  MOV R149, UR26 ;  /* 0x0000001a00957c02 */ /* 0x003fe20008000f00 */
[----:B------:R-:W-:Y:S02]  /*5e70*/  IMAD.U32 R150, RZ, RZ, UR26 ;  /* 0x0000001aff967e24 */ /* 0x000fe4000f8e00ff */
[----:B------:R-:W-:Y:S01]  /*5e80*/  FFMA.FTZ R20, R14, R19, UR27 ;  /* 0x0000001b0e147e23 */ /* 0x000fe20008010013 */
        /* <DEDUP_REMOVED lines=22> */
.L_x_38:
[----:B01----:R-:W-:Y:S01]  /*5ff0*/  MOV R149, UR26 ;  /* 0x0000001a00957c02 */ /* 0x003fe20008000f00 */
[----:B------:R-:W-:Y:S01]  /*6000*/  IMAD.U32 R151, RZ, RZ, UR26 ;  /* 0x0000001aff977e24 */ /* 0x000fe2000f8e00ff */
[----:B------:R-:W-:-:S03]  /*6010*/  MOV R150, UR26 ;  /* 0x0000001a00967c02 */ /* 0x000fc60008000f00 */
[----:B------:R-:W-:Y:S02]  /*6020*/  FFMA.FTZ R148, R14, R149, UR27 ;  /* 0x0000001b0e947e23 */ /* 0x000fe40008010095 */
[----:B------:R-:W-:Y:S02]  /*6030*/  FFMA.FTZ R149, R163, R150, UR27 ;  /* 0x0000001ba3957e23 */ /* 0x000fe40008010096 */
[----:B------:R-:W-:Y:S02]  /*6040*/  FADD.FTZ R148, R15, -R148 ;  /* 0x800000940f947221 */ /* 0x000fe40000010000 */
[----:B------:R-:W-:Y:S02]  /*6050*/  FADD.FTZ R149, R162, -R149 ;  /* 0x80000095a2957221 */ /* 0x000fe40000010000 */
[----:B------:R-:W-:Y:S01]  /*6060*/  FMUL.FTZ R150, R148, UR25 ;  /* 0x0000001994967c20 */ /* 0x000fe20008410000 */
[----:B------:R-:W-:Y:S01]  /*6070*/  FFMA.FTZ R148, R160, R151, UR27 ;  /* 0x0000001ba0947e23 */ /* 0x000fe20008010097 */
[----:B------:R-:W-:-:S03]  /*6080*/  FMUL.FTZ R149, R149, UR25 ;  /* 0x0000001995957c20 */ /* 0x000fc60008410000 */
[----:B------:R-:W-:Y:S02]  /*6090*/  FADD.FTZ R148, R161, -R148 ;  /* 0x80000094a1947221 */ /* 0x000fe40000010000 */
[----:B------:R-:W-:Y:S02]  /*60a0*/  F2FP.BF16.F32.PACK_AB R150, R149, R150 ;  /* 0x000000969596723e */ /* 0x000fe400000010ff */
[----:B------:R-:W-:-:S05]  /*60b0*/  MOV R149, UR26 ;  /* 0x0000001a00957c02 */ /* 0x000fca0008000f00 */
[----:B------:R-:W-:Y:S01]  /*60c0*/  FFMA.FTZ R198, R170, R149, UR27 ;  /* 0x0000001baac67e23 */ /* 0x000fe20008010095 */
[----:B------:R-:W-:Y:S01]  /*60d0*/  FMUL.FTZ R149, R148, UR25 ;  /* 0x0000001994957c20 */ /* 0x000fe20008410000 */
[----:B------:R-:W-:Y:S02]  /*60e0*/  PRMT R148, R150, 0x7632, R148 ;  /* 0x0000763296947816 */ /* 0x000fe40000000094 */
[----:B------:R-:W-:-:S04]  /*60f0*/  FADD.FTZ R198, R171, -R198 ;  /* 0x800000c6abc67221 */ /* 0x000fc80000010000 */
[----:B------:R-:W-:-:S05]  /*6100*/  FMUL.FTZ R198, R198, UR25 ;  /* 0x00000019c6c67c20 */ /* 0x000fca0008410000 */
[----:B------:R-:W-:-:S04]  /*6110*/  F2FP.BF16.F32.PACK_AB R149, R198, R149 ;  /* 0x00000095c695723e */ /* 0x000fc800000010ff */
[----:B------:R-:W-:-:S07]  /*6120*/  PRMT R151, R149, 0x7632, R151 ;  /* 0x0000763295977816 */ /* 0x000fce0000000097 */
.L_x_34:
[----:B------:R-:W0:Y:S01]  /*6130*/  LDC.64 R200, c[0x0][0x468] ;  /* 0x00011a00ffc87b82 */ /* 0x000e220000000a00 */
[----:B------:R-:W-:Y:S02]  /*6140*/  LOP3.LUT R148, R148, 0xffff, RZ, 0xc0, !PT ;  /* 0x0000ffff94947812 */ /* 0x000fe400078ec0ff */
[----:B------:R-:W-:-:S03]  /*6150*/  PRMT R151, R149, 0x5410, R151 ;  /* 0x0000541095977816 */ /* 0x000fc60000000097 */
        /* <DEDUP_REMOVED lines=13> */
.L_x_39:
[----:B------:R1:W-:Y:S01]  /*6230*/  STG.E.64 desc[UR14][R200.64], R150 ;  /* 0x00000096c8007986 */ /* 0x0003e2000c101b0e */
[----:B------:R-:W-:Y:S05]  /*6240*/  BRA.U !UP4, `(.L_x_40) ;  /* 0x000000010c207547 */ /* 0x000fea000b800000 */
[----:B0-----:R-:W-:Y:S02]  /*6250*/  LOP3.LUT R148, R21, 0xffff, RZ, 0xc0, !PT ;  /* 0x0000ffff15947812 */ /* 0x001fe400078ec0ff */
[----:B-1----:R-:W-:-:S03]  /*6260*/  PRMT R151, R20, 0x5410, R19 ;  /* 0x0000541014977816 */ /* 0x002fc60000000013 */
[----:B------:R-:W-:-:S05]  /*6270*/  IMAD.WIDE.U32 R148, R148, 0x10000, RZ ;  /* 0x0001000094947825 */ /* 0x000fca00078e00ff */
[----:B------:R-:W-:Y:S02]  /*6280*/  LOP3.LUT R149, R151, R149, RZ, 0xfc, !PT ;  /* 0x0000009597957212 */ /* 0x000fe400078efcff */
[----:B------:R-:W0:Y:S01]  /*6290*/  LDC.64 R150, c[0x0][0x470] ;  /* 0x00011c00ff967b82 */ /* 0x000e220000000a00 */
[----:B------:R-:W-:Y:S01]  /*62a0*/  LOP3.LUT R148, R148, 0xffff, R22, 0xf8, !PT ;  /* 0x0000ffff94947812 */ /* 0x000fe200078ef816 */
[----:B0-----:R-:W-:-:S05]  /*62b0*/  IMAD.WIDE.U32 R150, R17, 0x8, R150 ;  /* 0x0000000811967825 */ /* 0x001fca00078e0096 */
[----:B------:R2:W-:Y:S02]  /*62c0*/  STG.E.64 desc[UR14][R150.64], R148 ;  /* 0x0000009496007986 */ /* 0x0005e4000c101b0e */
.L_x_40:
[----:B------:R-:W-:-:S07]  /*62d0*/  IADD3 R17, PT, PT, R17, 0x100, RZ ;  /* 0x0000010011117810 */ /* 0x000fce0007ffe0ff */
.L_x_30:
[----:B------:R-:W-:Y:S05]  /*62e0*/  BSYNC.RECONVERGENT B0 ;  /* 0x0000000000007941 */ /* 0x000fea0003800200 */
.L_x_29:
        /* <DEDUP_REMOVED lines=33> */
[----:B-12---:R-:W-:Y:S01]  /*6500*/  PRMT R151, R19, 0x7632, R151 ;  /* 0x0000763213977816 */ /* 0x006fe20000000097 */
        /* <DEDUP_REMOVED lines=16> */
.L_x_45:
[----:B------:R-:W-:Y:S02]  /*6610*/  MOV R23, UR26 ;  /* 0x0000001a00177c02 */ /* 0x000fe40008000f00 */
[----:B-12---:R-:W-:Y:S02]  /*6620*/  MOV R151, UR26 ;  /* 0x0000001a00977c02 */ /* 0x006fe40008000f00 */
        /* <DEDUP_REMOVED lines=33> */
.L_x_44:
[----:B------:R-:W-:-:S04]  /*6840*/  UISETP.NE.U32.AND UP4, UPT, UR12, URZ, UPT ;  /* 0x000000ff0c00728c */ /* 0x000fc8000bf85070 */
[----:B------:R-:W-:-:S09]  /*6850*/  UISETP.NE.AND.EX UP4, UPT, UR13, URZ, UPT, UP4 ;  /* 0x000000ff0d00728c */ /* 0x000fd2000bf85340 */
[----:B------:R-:W-:Y:S05]  /*6860*/  BRA.U !UP4, `(.L_x_47) ;  /* 0x000000010c8c7547 */ /* 0x000fea000b800000 */
[----:B------:R-:W-:Y:S01]  /*6870*/  MOV R19, UR26 ;  /* 0x0000001a00137c02 */ /* 0x000fe20008000f00 */
[----:B-12---:R-:W-:Y:S01]  /*6880*/  IMAD.U32 R151, RZ, RZ, UR26 ;  /* 0x0000001aff977e24 */ /* 0x006fe2000f8e00ff */
        /* <DEDUP_REMOVED lines=33> */
.L_x_47:
[----:B012---:R-:W-:Y:S01]  /*6aa0*/  IMAD.U32 R149, RZ, RZ, UR26 ;  /* 0x0000001aff957e24 */ /* 0x007fe2000f8e00ff */
        /* <DEDUP_REMOVED lines=28> */
.L_x_43:
        /* <DEDUP_REMOVED lines=24> */
[C---:B-12---:R-:W-:Y:S02]  /*6df0*/  PRMT R151, R21.reuse, 0x7632, R151 ;  /* 0x0000763215977816 */ /* 0x046fe40000000097 */
        /* <DEDUP_REMOVED lines=12> */
.L_x_49:
[----:B------:R-:W-:Y:S01]  /*6ec0*/  MOV R23, UR26 ;  /* 0x0000001a00177c02 */ /* 0x000fe20008000f00 */
[----:B012---:R-:W-:Y:S01]  /*6ed0*/  IMAD.U32 R149, RZ, RZ, UR26 ;  /* 0x0000001aff957e24 */ /* 0x007fe2000f8e00ff */
        /* <DEDUP_REMOVED lines=25> */
.L_x_48:
[----:B------:R-:W-:-:S04]  /*7070*/  UISETP.NE.U32.AND UP4, UPT, UR12, URZ, UPT ;  /* 0x000000ff0c00728c */ /* 0x000fc8000bf85070 */
[----:B------:R-:W-:-:S09]  /*7080*/  UISETP.NE.AND.EX UP4, UPT, UR13, URZ, UPT, UP4 ;  /* 0x000000ff0d00728c */ /* 0x000fd2000bf85340 */
[----:B------:R-:W-:Y:S05]  /*7090*/  BRA.U !UP4, `(.L_x_50) ;  /* 0x000000010c6c7547 */ /* 0x000fea000b800000 */
[----:B------:R-:W-:Y:S01]  /*70a0*/  MOV R19, UR26 ;  /* 0x0000001a00137c02 */ /* 0x000fe20008000f00 */
[----:B------:R-:W-:Y:S01]  /*70b0*/  IMAD.U32 R21, RZ, RZ, UR26 ;  /* 0x0000001aff157e24 */ /* 0x000fe2000f8e00ff */
[----:B012---:R-:W-:Y:S01]  /*70c0*/  MOV R149, UR26 ;  /* 0x0000001a00957c02 */ /* 0x007fe20008000f00 */
        /* <DEDUP_REMOVED lines=24> */
.L_x_50:
[----:B012---:R-:W-:Y:S01]  /*7250*/  MOV R149, UR26 ;  /* 0x0000001a00957c02 */ /* 0x007fe20008000f00 */
        /* <DEDUP_REMOVED lines=19> */
.L_x_46:
        /* <DEDUP_REMOVED lines=16> */
.L_x_51:
        /* <DEDUP_REMOVED lines=10> */
.L_x_52:
[----:B------:R-:W-:-:S07]  /*7530*/  IADD3 R17, PT, PT, R17, 0x100, RZ ;  /* 0x0000010011117810 */ /* 0x000fce0007ffe0ff */
.L_x_42:
[----:B------:R-:W-:Y:S05]  /*7540*/  BSYNC.RECONVERGENT B0 ;  /* 0x0000000000007941 */ /* 0x000fea0003800200 */
.L_x_41:
        /* <DEDUP_REMOVED lines=50> */
.L_x_57:
        /* <DEDUP_REMOVED lines=35> */
.L_x_56:
        /* <DEDUP_REMOVED lines=38> */
.L_x_59:
        /* <DEDUP_REMOVED lines=29> */
.L_x_55:
        /* <DEDUP_REMOVED lines=37> */
.L_x_61:
        /* <DEDUP_REMOVED lines=27> */
.L_x_60:
        /* <DEDUP_REMOVED lines=30> */
.L_x_62:
        /* <DEDUP_REMOVED lines=20> */
.L_x_58:
        /* <DEDUP_REMOVED lines=16> */
.L_x_63:
        /* <DEDUP_REMOVED lines=10> */
.L_x_64:
[----:B------:R-:W-:-:S07]  /*8790*/  IADD3 R17, PT, PT, R17, 0x100, RZ ;  /* 0x0000010011117810 */ /* 0x000fce0007ffe0ff */
.L_x_54:
[----:B------:R-:W-:Y:S05]  /*87a0*/  BSYNC.RECONVERGENT B0 ;  /* 0x0000000000007941 */ /* 0x000fea0003800200 */
.L_x_53:
        /* <DEDUP_REMOVED lines=50> */
.L_x_69:
        /* <DEDUP_REMOVED lines=35> */
.L_x_68:
        /* <DEDUP_REMOVED lines=38> */
.L_x_71:
        /* <DEDUP_REMOVED lines=29> */
.L_x_67:
        /* <DEDUP_REMOVED lines=37> */
.L_x_73:
        /* <DEDUP_REMOVED lines=27> */
.L_x_72:
        /* <DEDUP_REMOVED lines=30> */
.L_x_74:
        /* <DEDUP_REMOVED lines=20> */
.L_x_70:
        /* <DEDUP_REMOVED lines=16> */
.L_x_75:
        /* <DEDUP_REMOVED lines=10> */
.L_x_76:
[----:B------:R-:W-:-:S07]  /*99f0*/  IADD3 R17, PT, PT, R17, 0x100, RZ ;  /* 0x0000010011117810 */ /* 0x000fce0007ffe0ff */
.L_x_66:
[----:B------:R-:W-:Y:S05]  /*9a00*/  BSYNC.RECONVERGENT B0 ;  /* 0x0000000000007941 */ /* 0x000fea0003800200 */
.L_x_65:
        /* <DEDUP_REMOVED lines=19> */
[----:B------:R-:W-:Y:S01]  /*9b40*/  FADD.FTZ R19, R30, -R19 ;  /* 0x800000131e137221 */ /* 0x000fe20000010000 */
[----:B------:R-:W-:Y:S01]  /*9b50*/  SHF.R.U64 R23, R182, 0x10, R183 ;  /* 0x00000010b6177819 */ /* 0x000fe200000012b7 */
[----:B------:R-:W-:-:S02]  /*9b60*/  IMAD.U32 R20, R20, 0x10000, RZ ;  /* 0x0001000014147824 */ /* 0x000fc400078e00ff */
[----:B------:R-:W-:Y:S01]  /*9b70*/  FADD.FTZ R21, R194, -R21 ;  /* 0x80000015c2157221 */ /* 0x000fe20000010000 */
[----:B------:R-:W-:Y:S01]  /*9b80*/  FFMA.FTZ R24, R192, R25, UR27 ;  /* 0x0000001bc0187e23 */ /* 0x000fe20008010019 */
[----:B------:R-:W-:Y:S02]  /*9b90*/  FFMA.FTZ R19, R19, UR25, R20 ;  /* 0x0000001913137c23 */ /* 0x000fe40008010014 */
[----:B------:R-:W-:Y:S01]  /*9ba0*/  FFMA.FTZ R20, R21, UR25, R22 ;  /* 0x0000001915147c23 */ /* 0x000fe20008010016 */
[----:B------:R-:W-:Y:S01]  /*9bb0*/  MOV R21, UR26 ;  /* 0x0000001a00157c02 */ /* 0x000fe20008000f00 */
[----:B------:R-:W-:Y:S02]  /*9bc0*/  IMAD.U32 R23, R23, 0x10000, RZ ;  /* 0x0001000017177824 */ /* 0x000fe400078e00ff */
[----:B------:R-:W-:Y:S01]  /*9bd0*/  FADD.FTZ R24, R31, -R24 ;  /* 0x800000181f187221 */ /* 0x000fe20000010000 */
[----:B------:R-:W-:Y:S01]  /*9be0*/  F2FP.BF16.F32.PACK_AB R19, R20, R19 ;  /* 0x000000131413723e */ /* 0x000fe200000010ff */
[----:B------:R-:W-:Y:S01]  /*9bf0*/  FFMA.FTZ R22, R6, R21, UR27 ;  /* 0x0000001b06167e23 */ /* 0x000fe20008010015 */
[----:B------:R-:W-:Y:S01]  /*9c00*/  MOV R21, R182 ;  /* 0x000000b600157202 */ /* 0x000fe20000000f00 */
[----:B------:R-:W-:Y:S01]  /*9c10*/  FFMA.FTZ R24, R24, UR25, R23 ;  /* 0x0000001918187c23 */ /* 0x000fe20008010017 */
[----:B-12---:R-:W-:Y:S01]  /*9c20*/  PRMT R151, R19, 0x7632, R151 ;  /* 0x0000763213977816 */ /* 0x006fe20000000097 */
[----:B------:R-:W-:Y:S01]  /*9c30*/  FADD.FTZ R22, R7, -R22 ;  /* 0x8000001607167221 */ /* 0x000fe20000010000 */
[----:B------:R-:W-:-:S02]  /*9c40*/  SHF.L.U32 R21, R21, 0x10, RZ ;  /* 0x0000001015157819 */ /* 0x000fc400000006ff */
[----:B0-----:R-:W-:Y:S02]  /*9c50*/  PRMT R149, R19, 0x7610, R149 ;  /* 0x0000761013957816 */ /* 0x001fe40000000095 */
[----:B------:R-:W-:Y:S01]  /*9c60*/  PRMT R19, R151, 0x7610, R19 ;  /* 0x0000761097137816 */ /* 0x000fe20000000013 */
        /* <DEDUP_REMOVED lines=10> */
[----:B------:R-:W-:Y:S01]  /*9d10*/  PRMT R26, R150, 0x7610, R26 ;  /* 0x00007610961a7816 */ /* 0x000fe2000000001a */
[----:B------:R-:W-:Y:S06]  /*9d20*/  BRA `(.L_x_82) ;  /* 0x0000000c00607947 */ /* 0x000fec0003800000 */
.L_x_81:
[----:B------:R-:W-:Y:S02]  /*9d30*/  MOV R23, UR26 ;  /* 0x0000001a00177c02 */ /* 0x000fe40008000f00 */
[----:B------:R-:W-:Y:S02]  /*9d40*/  MOV R25, UR26 ;  /* 0x0000001a00197c02 */ /* 0x000fe40008000f00 */
[----:B-12---:R-:W-:Y:S01]  /*9d50*/  MOV R150, UR26 ;  /* 0x0000001a00967c02 */ /* 0x006fe20008000f00 */
[----:B------:R-:W-:Y:S01]  /*9d60*/  FFMA.FTZ R24, R6, R23, UR27 ;  /* 0x0000001b06187e23 */ /* 0x000fe20008010017 */
[----:B-----5:R-:W-:Y:S01]  /*9d70*/  MOV R23, R182 ;  /* 0x000000b600177202 */ /* 0x020fe20000000f00 */
[----:B0-----:R-:W-:Y:S02]  /*9d80*/  FFMA.FTZ R148, R192, R25, UR27 ;  /* 0x0000001bc0947e23 */ /* 0x001fe40008010019 */
[----:B------:R-:W-:Y:S02]  /*9d90*/  FFMA.FTZ R25, R29, R150, UR27 ;  /* 0x0000001b1d197e23 */ /* 0x000fe40008010096 */
[----:B------:R-:W-:-:S02]  /*9da0*/  IMAD.U32 R26, R23, 0x10000, RZ ;  /* 0x00010000171a7824 */ /* 0x000fc400078e00ff */
[----:B------:R-:W-:Y:S01]  /*9db0*/  FADD.FTZ R23, R7, -R24 ;  /* 0x8000001807177221 */ /* 0x000fe20000010000 */
[----:B------:R-:W-:Y:S02]  /*9dc0*/  IMAD.MOV.U32 R24, RZ, RZ, R183 ;  /* 0x000000ffff187224 */ /* 0x000fe400078e00b7 */
[----:B------:R-:W-:Y:S01]  /*9dd0*/  FADD.FTZ R149, R31, -R148 ;  /* 0x800000941f957221 */ /* 0x000fe20000010000 */
[----:B------:R-:W-:Y:S01]  /*9de0*/  FADD.FTZ R25, R30, -R25 ;  /* 0x800000191e197221 */ /* 0x000fe20000010000 */
[----:B------:R-:W-:Y:S02]  /*9df0*/  IMAD.U32 R148, RZ, RZ, UR26 ;  /* 0x0000001aff947e24 */ /* 0x000fe4000f8e00ff */
[----:B------:R-:W-:Y:S01]  /*9e00*/  FFMA.FTZ R23, R23, UR25, R26 ;  /* 0x0000001917177c23 */ /* 0x000fe2000801001a */
[----:B------:R-:W-:Y:S02]  /*9e10*/  SHF.L.U32 R24, R24, 0x10, RZ ;  /* 0x0000001018187819 */ /* 0x000fe400000006ff */
[----:B------:R-:W-:-:S03]  /*9e20*/  SHF.R.U64 R26, R182, 0x10, R183 ;  /* 0x00000010b61a7819 */ /* 0x000fc600000012b7 */
[----:B------:R-:W-:Y:S01]  /*9e30*/  FFMA.FTZ R24, R25, UR25, R24 ;  /* 0x0000001919187c23 */ /* 0x000fe20008010018 */
[----:B------:R-:W-:Y:S01]  /*9e40*/  FFMA.FTZ R25, R193, R148, UR27 ;  /* 0x0000001bc1197e23 */ /* 0x000fe20008010094 */
[----:B------:R-:W-:Y:S02]  /*9e50*/  SHF.R.U32.HI R148, RZ, 0x10, R183 ;  /* 0x00000010ff947819 */ /* 0x000fe400000116b7 */
[----:B------:R-:W-:Y:S01]  /*9e60*/  SHF.L.U32 R26, R26, 0x10, RZ ;  /* 0x000000101a1a7819 */ /* 0x000fe200000006ff */
[----:B------:R-:W-:Y:S01]  /*9e70*/  FADD.FTZ R25, R194, -R25 ;  /* 0x80000019c2197221 */ /* 0x000fe20000010000 */
[----:B------:R-:W-:-:S03]  /*9e80*/  SHF.L.U32 R148, R148, 0x10, RZ ;  /* 0x0000001094947819 */ /* 0x000fc600000006ff */
[----:B------:R-:W-:Y:S02]  /*9e90*/  FFMA.FTZ R26, R149, UR25, R26 ;  /* 0x00000019951a7c23 */ /* 0x000fe4000801001a */
[----:B------:R-:W-:-:S03]  /*9ea0*/  FFMA.FTZ R25, R25, UR25, R148 ;  /* 0x0000001919197c23 */ /* 0x000fc60008010094 */
[----:B------:R-:W-:Y:S02]  /*9eb0*/  F2FP.BF16.F32.PACK_AB R23, R26, R23 ;  /* 0x000000171a17723e */ /* 0x000fe400000010ff */
[----:B------:R-:W-:Y:S02]  /*9ec0*/  F2FP.BF16.F32.PACK_AB R24, R25, R24 ;  /* 0x000000181918723e */ /* 0x000fe400000010ff */
[C---:B------:R-:W-:Y:S02]  /*9ed0*/  PRMT R148, R23.reuse, 0x7632, R148 ;  /* 0x0000763217947816 */ /* 0x040fe40000000094 */
[C---:B------:R-:W-:Y:S02]  /*9ee0*/  PRMT R151, R24.reuse, 0x7632, R151 ;  /* 0x0000763218977816 */ /* 0x040fe40000000097 */
[----:B------:R-:W-:Y:S02]  /*9ef0*/  PRMT R149, R24, 0x7610, R149 ;  /* 0x0000761018957816 */ /* 0x000fe40000000095 */
[----:B------:R-:W-:-:S02]  /*9f00*/  PRMT R150, R23, 0x7610, R150 ;  /* 0x0000761017967816 */ /* 0x000fc40000000096 */
[----:B------:R-:W-:Y:S02]  /*9f10*/  PRMT R23, R151, 0x7610, R23 ;  /* 0x0000761097177816 */ /* 0x000fe40000000017 */
[----:B------:R-:W-:Y:S02]  /*9f20*/  PRMT R24, R149, 0x7610, R24 ;  /* 0x0000761095187816 */ /* 0x000fe40000000018 */
[----:B------:R-:W-:Y:S02]  /*9f30*/  PRMT R25, R148, 0x7610, R25 ;  /* 0x0000761094197816 */ /* 0x000fe40000000019 */
[----:B------:R-:W-:Y:S01]  /*9f40*/  PRMT R26, R150, 0x7610, R26 ;  /* 0x00007610961a7816 */ /* 0x000fe2000000001a */
[----:B------:R-:W-:Y:S06]  /*9f50*/  BRA `(.L_x_82) ;  /* 0x0000000800d47947 */ /* 0x000fec0003800000 */
.L_x_80:
[----:B------:R-:W-:-:S04]  /*9f60*/  UISETP.NE.U32.AND UP4, UPT, UR12, URZ, UPT ;  /* 0x000000ff0c00728c */ /* 0x000fc8000bf85070 */
[----:B------:R-:W-:-:S09]  /*9f70*/  UISETP.NE.AND.EX UP4, UPT, UR13, URZ, UPT, UP4 ;  /* 0x000000ff0d00728c */ /* 0x000fd2000bf85340 */
[----:B------:R-:W-:Y:S05]  /*9f80*/  BRA.U !UP4, `(.L_x_83) ;  /* 0x000000010c8c7547 */ /* 0x000fea000b800000 */
[----:B------:R-:W-:Y:S01]  /*9f90*/  MOV R19, UR26 ;  /* 0x0000001a00137c02 */ /* 0x000fe20008000f00 */
[----:B-12---:R-:W-:Y:S01]  /*9fa0*/  IMAD.U32 R150, RZ, RZ, UR26 ;  /* 0x0000001aff967e24 */ /* 0x006fe2000f8e00ff */
[----:B------:R-:W-:-:S03]  /*9fb0*/  MOV R21, UR26 ;  /* 0x0000001a00157c02 */ /* 0x000fc60008000f00 */
[----:B------:R-:W-:Y:S01]  /*9fc0*/  FFMA.FTZ R20, R6, R19, UR27 ;  /* 0x0000001b06147e23 */ /* 0x000fe20008010013 */
[----:B-----5:R-:W-:Y:S02]  /*9fd0*/  IMAD.MOV.U32 R19, RZ, RZ, R182 ;  /* 0x000000ffff137224 */ /* 0x020fe400078e00b6 */
[----:B0-----:R-:W-:Y:S01]  /*9fe0*/  FFMA.FTZ R148, R192, R21, UR27 ;  /* 0x0000001bc0947e23 */ /* 0x001fe20008010015 */
[----:B------:R-:W-:Y:S02]  /*9ff0*/  FFMA.FTZ R21, R29, R150, UR27 ;  /* 0x0000001b1d157e23 */ /* 0x000fe40008010096 */
[----:B------:R-:W-:Y:S01]  /*a000*/  SHF.L.U32 R22, R19, 0x10, RZ ;  /* 0x0000001013167819 */ /* 0x000fe200000006ff */
[----:B------:R-:W-:Y:S01]  /*a010*/  FADD.FTZ R19, R7, -R20 ;  /* 0x8000001407137221 */ /* 0x000fe20000010000 */
[----:B------:R-:W-:Y:S01]  /*a020*/  MOV R20, R183 ;  /* 0x000000b700147202 */ /* 0x000fe20000000f00 */
[----:B------:R-:W-:Y:S01]  /*a030*/  FADD.FTZ R149, R31, -R148 ;  /* 0x800000941f957221 */ /* 0x000fe20000010000 */
[----:B------:R-:W-:Y:S01]  /*a040*/  FADD.FTZ R21, R30, -R21 ;  /* 0x800000151e157221 */ /* 0x000fe20000010000 */
[----:B------:R-:W-:Y:S01]  /*a050*/  MOV R148, UR26 ;  /* 0x0000001a00947c02 */ /* 0x000fe20008000f00 */
[----:B------:R-:W-:Y:S01]  /*a060*/  FFMA.FTZ R19, R19, UR25, R22 ;  /* 0x0000001913137c23 */ /* 0x000fe20008010016 */
[----:B------:R-:W-:Y:S01]  /*a070*/  IMAD.U32 R20, R20, 0x10000, RZ ;  /* 0x0001000014147824 */ /* 0x000fe200078e00ff */
        /* <DEDUP_REMOVED lines=20> */
.L_x_83:
[----:B012---:R-:W-:-:S04]  /*a1c0*/  IMAD.U32 R149, RZ, RZ, UR26 ;  /* 0x0000001aff957e24 */ /* 0x007fc8000f8e00ff */
[----:B------:R-:W-:Y:S01]  /*a1d0*/  FFMA.FTZ R148, R6, R149, UR27 ;  /* 0x0000001b06947e23 */ /* 0x000fe20008010095 */
[----:B-----5:R-:W-:-:S03]  /*a1e0*/  MOV R149, R182 ;  /* 0x000000b600957202 */ /* 0x020fc60000000f00 */
[----:B------:R-:W-:Y:S01]  /*a1f0*/  FADD.FTZ R148, R7, -R148 ;  /* 0x8000009407947221 */ /* 0x000fe20000010000 */
[----:B------:R-:W-:-:S05]  /*a200*/  SHF.L.U32 R149, R149, 0x10, RZ ;  /* 0x0000001095957819 */ /* 0x000fca00000006ff */
[----:B------:R-:W-:Y:S01]  /*a210*/  FFMA.FTZ R150, R148, UR25, R149 ;  /* 0x0000001994967c23 */ /* 0x000fe20008010095 */
[----:B------:R-:W-:Y:S01]  /*a220*/  IMAD.U32 R149, RZ, RZ, UR26 ;  /* 0x0000001aff957e24 */ /* 0x000fe2000f8e00ff */
[----:B------:R-:W-:-:S03]  /*a230*/  SHF.R.U64 R148, R182, 0x10, R183 ;  /* 0x00000010b6947819 */ /* 0x000fc600000012b7 */
[----:B------:R-:W-:Y:S01]  /*a240*/  FFMA.FTZ R198, R192, R149, UR27 ;  /* 0x0000001bc0c67e23 */ /* 0x000fe20008010095 */
[----:B------:R-:W-:-:S03]  /*a250*/  SHF.L.U32 R148, R148, 0x10, RZ ;  /* 0x0000001094947819 */ /* 0x000fc600000006ff */
[----:B------:R-:W-:-:S04]  /*a260*/  FADD.FTZ R149, R31, -R198 ;  /* 0x800000c61f957221 */ /* 0x000fc80000010000 */
[----:B------:R-:W-:Y:S01]  /*a270*/  FFMA.FTZ R149, R149, UR25, R148 ;  /* 0x0000001995957c23 */ /* 0x000fe20008010094 */
[----:B------:R-:W-:-:S04]  /*a280*/  MOV R148, UR26 ;  /* 0x0000001a00947c02 */ /* 0x000fc80008000f00 */
[----:B------:R-:W-:Y:S01]  /*a290*/  F2FP.BF16.F32.PACK_AB R150, R149, R150 ;  /* 0x000000969596723e */ /* 0x000fe200000010ff */
[----:B------:R-:W-:Y:S01]  /*a2a0*/  FFMA.FTZ R151, R29, R148, UR27 ;  /* 0x0000001b1d977e23 */ /* 0x000fe20008010094 */
[----:B------:R-:W-:-:S05]  /*a2b0*/  IMAD.MOV.U32 R148, RZ, RZ, R183 ;  /* 0x000000ffff947224 */ /* 0x000fca00078e00b7 */
[----:B------:R-:W-:Y:S01]  /*a2c0*/  SHF.L.U32 R149, R148, 0x10, RZ ;  /* 0x0000001094957819 */ /* 0x000fe200000006ff */
[----:B------:R-:W-:Y:S01]  /*a2d0*/  FADD.FTZ R148, R30, -R151 ;  /* 0x800000971e947221 */ /* 0x000fe20000010000 */
[----:B------:R-:W-:-:S03]  /*a2e0*/  SHF.R.U32.HI R151, RZ, 0x10, R183 ;  /* 0x00000010ff977819 */ /* 0x000fc600000116b7 */
[----:B------:R-:W-:Y:S01]  /*a2f0*/  FFMA.FTZ R149, R148, UR25, R149 ;  /* 0x0000001994957c23 */ /* 0x000fe20008010095 */
[----:B------:R-:W-:Y:S01]  /*a300*/  MOV R148, UR26 ;  /* 0x0000001a00947c02 */ /* 0x000fe20008000f00 */
[----:B------:R-:W-:-:S04]  /*a310*/  IMAD.U32 R151, R151, 0x10000, RZ ;  /* 0x0001000097977824 */ /* 0x000fc800078e00ff */
[----:B------:R-:W-:-:S04]  /*a320*/  FFMA.FTZ R148, R193, R148, UR27 ;  /* 0x0000001bc1947e23 */ /* 0x000fc80008010094 */
[----:B------:R-:W-:-:S04]  /*a330*/  FADD.FTZ R148, R194, -R148 ;  /* 0x80000094c2947221 */ /* 0x000fc80000010000 */
[----:B------:R-:W-:-:S05]  /*a340*/  FFMA.FTZ R148, R148, UR25, R151 ;  /* 0x0000001994947c23 */ /* 0x000fca0008010097 */
[----:B------:R-:W-:Y:S02]  /*a350*/  F2FP.BF16.F32.PACK_AB R149, R148, R149 ;  /* 0x000000959495723e */ /* 0x000fe400000010ff */
[----:B------:R-:W-:Y:S02]  /*a360*/  PRMT R148, R150, 0x7632, R148 ;  /* 0x0000763296947816 */ /* 0x000fe40000000094 */
[----:B------:R-:W-:Y:S01]  /*a370*/  PRMT R151, R149, 0x7632, R151 ;  /* 0x0000763295977816 */ /* 0x000fe20000000097 */
[----:B------:R-:W-:Y:S06]  /*a380*/  BRA `(.L_x_82) ;  /* 0x0000000400c87947 */ /* 0x000fec0003800000 */
.L_x_79:
        /* <DEDUP_REMOVED lines=37> */
.L_x_85:
[----:B------:R-:W-:Y:S01]  /*a5e0*/  MOV R24, UR26 ;  /* 0x0000001a00187c02 */ /* 0x000fe20008000f00 */
[----:B------:R-:W-:Y:S01]  /*a5f0*/  IMAD.U32 R26, RZ, RZ, UR26 ;  /* 0x0000001aff1a7e24 */ /* 0x000fe2000f8e00ff */
[----:B012---:R-:W-:Y:S02]  /*a600*/  MOV R149, UR26 ;  /* 0x0000001a00957c02 */ /* 0x007fe40008000f00 */
        /* <DEDUP_REMOVED lines=24> */
.L_x_84:
        /* <DEDUP_REMOVED lines=30> */
.L_x_86:
[----:B012---:R-:W-:Y:S01]  /*a970*/  MOV R149, UR26 ;  /* 0x0000001a00957c02 */ /* 0x007fe20008000f00 */
[----:B------:R-:W-:Y:S01]  /*a980*/  IMAD.U32 R198, RZ, RZ, UR26 ;  /* 0x0000001affc67e24 */ /* 0x000fe2000f8e00ff */
[----:B------:R-:W-:-:S03]  /*a990*/  MOV R151, UR26 ;  /* 0x0000001a00977c02 */ /* 0x000fc60008000f00 */
[----:B------:R-:W-:Y:S02]  /*a9a0*/  FFMA.FTZ R148, R6, R149, UR27 ;  /* 0x0000001b06947e23 */ /* 0x000fe40008010095 */
[----:B------:R-:W-:Y:S01]  /*a9b0*/  FFMA.FTZ R150, R192, R151, UR27 ;  /* 0x0000001bc0967e23 */ /* 0x000fe20008010097 */
[----:B------:R-:W-:Y:S01]  /*a9c0*/  FFMA.FTZ R151, R29, R198, UR27 ;  /* 0x0000001b1d977e23 */ /* 0x000fe200080100c6 */
[----:B------:R-:W-:Y:S02]  /*a9d0*/  FADD.FTZ R148, R7, -R148 ;  /* 0x8000009407947221 */ /* 0x000fe40000010000 */
[----:B------:R-:W-:Y:S02]  /*a9e0*/  FADD.FTZ R149, R31, -R150 ;  /* 0x800000961f957221 */ /* 0x000fe40000010000 */
[----:B------:R-:W-:Y:S01]  /*a9f0*/  FMUL.FTZ R150, R148, UR25 ;  /* 0x0000001994967c20 */ /* 0x000fe20008410000 */
[----:B------:R-:W-:Y:S01]  /*aa00*/  MOV R148, UR26 ;  /* 0x0000001a00947c02 */ /* 0x000fe20008000f00 */
[----:B------:R-:W-:-:S05]  /*aa10*/  FMUL.FTZ R149, R149, UR25 ;  /* 0x0000001995957c20 */ /* 0x000fca0008410000 */
[----:B------:R-:W-:Y:S01]  /*aa20*/  F2FP.BF16.F32.PACK_AB R150, R149, R150 ;  /* 0x000000969596723e */ /* 0x000fe200000010ff */
[----:B------:R-:W-:Y:S01]  /*aa30*/  FFMA.FTZ R149, R193, R148, UR27 ;  /* 0x0000001bc1957e23 */ /* 0x000fe20008010094 */
[----:B------:R-:W-:-:S03]  /*aa40*/  FADD.FTZ R148, R30, -R151 ;  /* 0x800000971e947221 */ /* 0x000fc60000010000 */
[----:B------:R-:W-:Y:S01]  /*aa50*/  FADD.FTZ R149, R194, -R149 ;  /* 0x80000095c2957221 */ /* 0x000fe20000010000 */
[----:B------:R-:W-:-:S03]  /*aa60*/  FMUL.FTZ R148, R148, UR25 ;  /* 0x0000001994947c20 */ /* 0x000fc60008410000 */
[----:B------:R-:W-:-:S05]  /*aa70*/  FMUL.FTZ R149, R149, UR25 ;  /* 0x0000001995957c20 */ /* 0x000fca0008410000 */
[----:B------:R-:W-:Y:S02]  /*aa80*/  F2FP.BF16.F32.PACK_AB R149, R149, R148 ;  /* 0x000000949595723e */ /* 0x000fe400000010ff */
[----:B------:R-:W-:Y:S02]  /*aa90*/  PRMT R148, R150, 0x7632, R148 ;  /* 0x0000763296947816 */ /* 0x000fe40000000094 */
[----:B------:R-:W-:-:S07]  /*aaa0*/  PRMT R151, R149, 0x7632, R151 ;  /* 0x0000763295977816 */ /* 0x000fce0000000097 */
.L_x_82:
        /* <DEDUP_REMOVED lines=16> */
.L_x_87:
        /* <DEDUP_REMOVED lines=10> */
.L_x_88:
[----:B------:R-:W-:-:S07]  /*ac50*/  IADD3 R17, PT, PT, R17, 0x100, RZ ;  /* 0x0000010011117810 */ /* 0x000fce0007ffe0ff */
.L_x_78:
[----:B------:R-:W-:Y:S05]  /*ac60*/  BSYNC.RECONVERGENT B0 ;  /* 0x0000000000007941 */ /* 0x000fea0003800200 */
.L_x_77:
        /* <DEDUP_REMOVED lines=50> */
.L_x_93:
[----:B------:R-:W-:Y:S02]  /*af90*/  MOV R24, UR26 ;  /* 0x0000001a00187c02 */ /* 0x000fe40008000f00 */
[----:B------:R-:W-:Y:S02]  /*afa0*/  MOV R25, UR26 ;  /* 0x0000001a00197c02 */ /* 0x000fe40008000f00 */
[----:B-12---:R-:W-:Y:S01]  /*afb0*/  MOV R150, UR26 ;  /* 0x0000001a00967c02 */ /* 0x006fe20008000f00 */
[----:B------:R-:W-:Y:S01]  /*afc0*/  FFMA.FTZ R23, R5, R24, UR27 ;  /* 0x0000001b05177e23 */ /* 0x000fe20008010018 */
[----:B-----5:R-:W-:Y:S01]  /*afd0*/  MOV R24, R184 ;  /* 0x000000b800187202 */ /* 0x020fe20000000f00 */
[----:B0-----:R-:W-:Y:S01]  /*afe0*/  FFMA.FTZ R148, R28, R25, UR27 ;  /* 0x0000001b1c947e23 */ /* 0x001fe20008010019 */
[----:B------:R-:W-:Y:S01]  /*aff0*/  SHF.R.U64 R26, R184, 0x10, R185 ;  /* 0x00000010b81a7819 */ /* 0x000fe200000012b9 */
[----:B------:R-:W-:Y:S01]  /*b000*/  FADD.FTZ R23, R4, -R23 ;  /* 0x8000001704177221 */ /* 0x000fe20000010000 */
[----:B------:R-:W-:Y:S01]  /*b010*/  FFMA.FTZ R25, R3, R150, UR27 ;  /* 0x0000001b03197e23 */ /* 0x000fe20008010096 */
[----:B------:R-:W-:-:S02]  /*b020*/  IMAD.U32 R24, R24, 0x10000, RZ ;  /* 0x0001000018187824 */ /* 0x000fc400078e00ff */
[----:B------:R-:W-:Y:S01]  /*b030*/  FADD.FTZ R149, R27, -R148 ;  /* 0x800000941b957221 */ /* 0x000fe20000010000 */
[----:B------:R-:W-:Y:S02]  /*b040*/  IMAD.U32 R148, RZ, RZ, UR26 ;  /* 0x0000001aff947e24 */ /* 0x000fe4000f8e00ff */
[----:B------:R-:W-:Y:S01]  /*b050*/  FADD.FTZ R25, R2, -R25 ;  /* 0x8000001902197221 */ /* 0x000fe20000010000 */
[----:B------:R-:W-:Y:S01]  /*b060*/  FFMA.FTZ R23, R23, UR25, R24 ;  /* 0x0000001917177c23 */ /* 0x000fe20008010018 */
[----:B------:R-:W-:Y:S01]  /*b070*/  IMAD.MOV.U32 R24, RZ, RZ, R185 ;  /* 0x000000ffff187224 */ /* 0x000fe200078e00b9 */
[----:B------:R-:W-:-:S04]  /*b080*/  SHF.L.U32 R26, R26, 0x10, RZ ;  /* 0x000000101a1a7819 */ /* 0x000fc800000006ff */
[----:B------:R-:W-:Y:S01]  /*b090*/  SHF.L.U32 R24, R24, 0x10, RZ ;  /* 0x0000001018187819 */ /* 0x000fe200000006ff */
[----:B------:R-:W-:-:S04]  /*b0a0*/  FFMA.FTZ R26, R149, UR25, R26 ;  /* 0x00000019951a7c23 */ /* 0x000fc8000801001a */
[----:B------:R-:W-:Y:S01]  /*b0b0*/  FFMA.FTZ R24, R25, UR25, R24 ;  /* 0x0000001919187c23 */ /* 0x000fe20008010018 */
[----:B------:R-:W-:Y:S01]  /*b0c0*/  FFMA.FTZ R25, R195, R148, UR27 ;  /* 0x0000001bc3197e23 */ /* 0x000fe20008010094 */
[----:B------:R-:W-:Y:S02]  /*b0d0*/  SHF.R.U32.HI R148, RZ, 0x10, R185 ;  /* 0x00000010ff947819 */ /* 0x000fe400000116b9 */
[----:B------:R-:W-:Y:S01]  /*b0e0*/  F2FP.BF16.F32.PACK_AB R23, R26, R23 ;  /* 0x000000171a17723e */ /* 0x000fe200000010ff */
[----:B------:R-:W-:Y:S01]  /*b0f0*/  FADD.FTZ R25, R196, -R25 ;  /* 0x80000019c4197221 */ /* 0x000fe20000010000 */
[----:B------:R-:W-:Y:S02]  /*b100*/  SHF.L.U32 R148, R148, 0x10, RZ ;  /* 0x0000001094947819 */ /* 0x000fe400000006ff */
[----:B------:R-:W-:-:S03]  /*b110*/  PRMT R150, R23, 0x7610, R150 ;  /* 0x0000761017967816 */ /* 0x000fc60000000096 */
[--C-:B------:R-:W-:Y:S01]  /*b120*/  FFMA.FTZ R25, R25, UR25, R148.reuse ;  /* 0x0000001919197c23 */ /* 0x100fe20008010094 */
        /* <DEDUP_REMOVED lines=9> */
.L_x_92:
[----:B------:R-:W-:-:S04]  /*b1c0*/  UISETP.NE.U32.AND UP4, UPT, UR12, URZ, UPT ;  /* 0x000000ff0c00728c */ /* 0x000fc8000bf85070 */
[----:B------:R-:W-:-:S09]  /*b1d0*/  UISETP.NE.AND.EX UP4, UPT, UR13, URZ, UPT, UP4 ;  /* 0x000000ff0d00728c */ /* 0x000fd2000bf85340 */
[----:B------:R-:W-:Y:S05]  /*b1e0*/  BRA.U !UP4, `(.L_x_95) ;  /* 0x000000010c8c7547 */ /* 0x000fea000b800000 */
[----:B------:R-:W-:Y:S01]  /*b1f0*/  MOV R20, UR26 ;  /* 0x0000001a00147c02 */ /* 0x000fe20008000f00 */
[----:B-12---:R-:W-:Y:S01]  /*b200*/  IMAD.U32 R150, RZ, RZ, UR26 ;  /* 0x0000001aff967e24 */ /* 0x006fe2000f8e00ff */
[----:B------:R-:W-:Y:S02]  /*b210*/  MOV R21, UR26 ;  /* 0x0000001a00157c02 */ /* 0x000fe40008000f00 */
[----:B-----5:R-:W-:Y:S01]  /*b220*/  SHF.R.U64 R22, R184, 0x10, R185 ;  /* 0x00000010b8167819 */ /* 0x020fe200000012b9 */
[----:B------:R-:W-:Y:S01]  /*b230*/  FFMA.FTZ R19, R5, R20, UR27 ;  /* 0x0000001b05137e23 */ /* 0x000fe20008010014 */
[----:B------:R-:W-:Y:S02]  /*b240*/  IMAD.MOV.U32 R20, RZ, RZ, R184 ;  /* 0x000000ffff147224 */ /* 0x000fe400078e00b8 */
[----:B0-----:R-:W-:Y:S01]  /*b250*/  FFMA.FTZ R148, R28, R21, UR27 ;  /* 0x0000001b1c947e23 */ /* 0x001fe20008010015 */
[----:B------:R-:W-:Y:S01]  /*b260*/  FFMA.FTZ R21, R3, R150, UR27 ;  /* 0x0000001b03157e23 */ /* 0x000fe20008010096 */
[----:B------:R-:W-:Y:S01]  /*b270*/  FADD.FTZ R19, R4, -R19 ;  /* 0x8000001304137221 */ /* 0x000fe20000010000 */
[----:B------:R-:W-:Y:S01]  /*b280*/  SHF.L.U32 R22, R22, 0x10, RZ ;  /* 0x0000001016167819 */ /* 0x000fe200000006ff */
[----:B------:R-:W-:Y:S01]  /*b290*/  FADD.FTZ R149, R27, -R148 ;  /* 0x800000941b957221 */ /* 0x000fe20000010000 */
[----:B------:R-:W-:Y:S01]  /*b2a0*/  SHF.L.U32 R20, R20, 0x10, RZ ;  /* 0x0000001014147819 */ /* 0x000fe200000006ff */
[----:B------:R-:W-:Y:S01]  /*b2b0*/  FADD.FTZ R21, R2, -R21 ;  /* 0x8000001502157221 */ /* 0x000fe20000010000 */
[----:B------:R-:W-:Y:S01]  /*b2c0*/  MOV R148, UR26 ;  /* 0x0000001a00947c02 */ /* 0x000fe20008000f00 */
[----:B------:R-:W-:-:S02]  /*b2d0*/  FFMA.FTZ R22, R149, UR25, R22 ;  /* 0x0000001995167c23 */ /* 0x000fc40008010016 */
[----:B------:R-:W-:Y:S01]  /*b2e0*/  FFMA.FTZ R19, R19, UR25, R20 ;  /* 0x0000001913137c23 */ /* 0x000fe20008010014 */
[----:B------:R-:W-:-:S04]  /*b2f0*/  MOV R20, R185 ;  /* 0x000000b900147202 */ /* 0x000fc80000000f00 */
[----:B------:R-:W-:Y:S01]  /*b300*/  F2FP.BF16.F32.PACK_AB R19, R22, R19 ;  /* 0x000000131613723e */ /* 0x000fe200000010ff */
[----:B------:R-:W-:-:S03]  /*b310*/  IMAD.U32 R20, R20, 0x10000, RZ ;  /* 0x0001000014147824 */ /* 0x000fc600078e00ff */
[----:B------:R-:W-:Y:S01]  /*b320*/  PRMT R150, R19, 0x7610, R150 ;  /* 0x0000761013967816 */ /* 0x000fe20000000096 */
[----:B------:R-:W-:Y:S01]  /*b330*/  FFMA.FTZ R20, R21, UR25, R20 ;  /* 0x0000001915147c23 */ /* 0x000fe20008010014 */
[----:B------:R-:W-:Y:S01]  /*b340*/  FFMA.FTZ R21, R195, R148, UR27 ;  /* 0x0000001bc3157e23 */ /* 0x000fe20008010094 */
[----:B------:R-:W-:Y:S02]  /*b350*/  SHF.R.U32.HI R148, RZ, 0x10, R185 ;  /* 0x00000010ff947819 */ /* 0x000fe400000116b9 */
[----:B------:R-:W-:Y:S01]  /*b360*/  PRMT R22, R150, 0x7610, R22 ;  /* 0x0000761096167816 */ /* 0x000fe20000000016 */
[----:B------:R-:W-:Y:S01]  /*b370*/  FADD.FTZ R21, R196, -R21 ;  /* 0x80000015c4157221 */ /* 0x000fe20000010000 */
[----:B------:R-:W-:-:S05]  /*b380*/  SHF.L.U32 R148, R148, 0x10, RZ ;  /* 0x0000001094947819 */ /* 0x000fca00000006ff */
[--C-:B------:R-:W-:Y:S01]  /*b390*/  FFMA.FTZ R21, R21, UR25, R148.reuse ;  /* 0x0000001915157c23 */ /* 0x100fe20008010094 */
        /* <DEDUP_REMOVED lines=8> */
.L_x_95:
[----:B012---:R-:W-:-:S04]  /*b420*/  IMAD.U32 R148, RZ, RZ, UR26 ;  /* 0x0000001aff947e24 */ /* 0x007fc8000f8e00ff */
[----:B------:R-:W-:Y:S01]  /*b430*/  FFMA.FTZ R149, R5, R148, UR27 ;  /* 0x0000001b05957e23 */ /* 0x000fe20008010094 */
[----:B-----5:R-:W-:-:S03]  /*b440*/  MOV R148, R184 ;  /* 0x000000b800947202 */ /* 0x020fc60000000f00 */
[----:B------:R-:W-:Y:S01]  /*b450*/  FADD.FTZ R149, R4, -R149 ;  /* 0x8000009504957221 */ /* 0x000fe20000010000 */
[----:B------:R-:W-:Y:S02]  /*b460*/  SHF.L.U32 R150, R148, 0x10, RZ ;  /* 0x0000001094967819 */ /* 0x000fe400000006ff */
[----:B------:R-:W-:-:S03]  /*b470*/  SHF.R.U64 R148, R184, 0x10, R185 ;  /* 0x00000010b8947819 */ /* 0x000fc600000012b9 */
[----:B------:R-:W-:Y:S01]  /*b480*/  FFMA.FTZ R150, R149, UR25, R150 ;  /* 0x0000001995967c23 */ /* 0x000fe20008010096 */
[----:B------:R-:W-:Y:S01]  /*b490*/  IMAD.U32 R149, RZ, RZ, UR26 ;  /* 0x0000001aff957e24 */ /* 0x000fe2000f8e00ff */
[----:B------:R-:W-:-:S03]  /*b4a0*/  SHF.L.U32 R148, R148, 0x10, RZ ;  /* 0x0000001094947819 */ /* 0x000fc600000006ff */
[----:B------:R-:W-:-:S04]  /*b4b0*/  FFMA.FTZ R198, R28, R149, UR27 ;  /* 0x0000001b1cc67e23 */ /* 0x000fc80008010095 */
        /* <DEDUP_REMOVED lines=19> */
.L_x_91:
        /* <DEDUP_REMOVED lines=37> */
.L_x_97:
        /* <DEDUP_REMOVED lines=27> */
.L_x_96:
        /* <DEDUP_REMOVED lines=30> */
.L_x_98:
        /* <DEDUP_REMOVED lines=8> */
[----:B------:R-:W-:Y:S02]  /*bc50*/  FMUL.FTZ R150, R149, UR25 ;  /* 0x0000001995967c20 */ /* 0x000fe40008410000 */
[----:B------:R-:W-:Y:S01]  /*bc60*/  FMUL.FTZ R149, R148, UR25 ;  /* 0x0000001994957c20 */ /* 0x000fe20008410000 */
[----:B------:R-:W-:-:S04]  /*bc70*/  MOV R148, UR26 ;  /* 0x0000001a00947c02 */ /* 0x000fc80008000f00 */
        /* <DEDUP_REMOVED lines=9> */
.L_x_94:
        /* <DEDUP_REMOVED lines=16> */
.L_x_99:
[----:B------:R3:W-:Y:S01]  /*be10*/  STG.E.64 desc[UR14][R200.64], R150 ;  /* 0x00000096c8007986 */ /* 0x0007e2000c101b0e */
[----:B------:R-:W-:Y:S05]  /*be20*/  BRA.U !UP4, `(.L_x_90) ;  /* 0x000000010c207547 */ /* 0x000fea000b800000 */
[----:B0-----:R-:W-:Y:S02]  /*be30*/  LOP3.LUT R148, R21, 0xffff, RZ, 0xc0, !PT ;  /* 0x0000ffff15947812 */ /* 0x001fe400078ec0ff */
[----:B---3--:R-:W-:-:S03]  /*be40*/  PRMT R151, R20, 0x5410, R19 ;  /* 0x0000541014977816 */ /* 0x008fc60000000013 */
[----:B------:R-:W-:-:S05]  /*be50*/  IMAD.WIDE.U32 R148, R148, 0x10000, RZ ;  /* 0x0001000094947825 */ /* 0x000fca00078e00ff */
[----:B------:R-:W-:Y:S02]  /*be60*/  LOP3.LUT R149, R151, R149, RZ, 0xfc, !PT ;  /* 0x0000009597957212 */ /* 0x000fe400078efcff */
[----:B------:R-:W0:Y:S01]  /*be70*/  LDC.64 R150, c[0x0][0x470] ;  /* 0x00011c00ff967b82 */ /* 0x000e220000000a00 */
[----:B------:R-:W-:Y:S01]  /*be80*/  LOP3.LUT R148, R148, 0xffff, R22, 0xf8, !PT ;  /* 0x0000ffff94947812 */ /* 0x000fe200078ef816 */
[----:B0-----:R-:W-:-:S05]  /*be90*/  IMAD.WIDE.U32 R150, R17, 0x8, R150 ;  /* 0x0000000811967825 */ /* 0x001fca00078e0096 */
[----:B------:R4:W-:Y:S02]  /*bea0*/  STG.E.64 desc[UR14][R150.64], R148 ;  /* 0x0000009496007986 */ /* 0x0009e4000c101b0e */
.L_x_90:
[----:B------:R-:W-:Y:S05]  /*beb0*/  BSYNC.RECONVERGENT B0 ;  /* 0x0000000000007941 */ /* 0x000fea0003800200 */
.L_x_89:
[----:B------:R-:W-:Y:S01]  /*bec0*/  UPLOP3.LUT UP3, UPT, UPT, UPT, UP3, 0x40, 0x4 ;  /* 0x000000000004789c */ /* 0x000fe20003f6e830 */
[----:B------:R-:W-:Y:S10]  /*bed0*/  BRA.U !UP1, `(.L_x_100) ;  /* 0xffffff5109547547 */ /* 0x000ff4000b83ffff */
.L_x_0:
[----:B------:R-:W0:Y:S01]  /*bee0*/  S2UR UR4, SR_CTAID.X ;  /* 0x00000000000479c3 */ /* 0x000e220000002500 */
[----:B-----5:R-:W1:Y:S01]  /*bef0*/  S2R R17, SR_TID.X ;  /* 0x0000000000117919 */ /* 0x020e620000002100 */
[----:B------:R-:W-:Y:S01]  /*bf00*/  BSSY.RECONVERGENT B0, `(.L_x_101) ;  /* 0x0000012000007945 */ /* 0x000fe20003800200 */
[----:B0-----:R-:W-:-:S06]  /*bf10*/  UIMAD UR4, UR4, UR6, URZ ;  /* 0x00000006040472a4 */ /* 0x001fcc000f8e02ff */
[----:B------:R-:W-:-:S04]  /*bf20*/  MOV R11, UR4 ;  /* 0x00000004000b7c02 */ /* 0x000fc80008000f00 */
[----:B-1----:R-:W-:Y:S01]  /*bf30*/  LEA.HI R11, R11, R17, RZ, 0x1e ;  /* 0x000000110b0b7211 */ /* 0x002fe200078ff0ff */
[----:B------:R-:W-:Y:S06]  /*bf40*/  @!P0 BRA `(.L_x_102) ;  /* 0x0000000000348947 */ /* 0x000fec0003800000 */
[----:B------:R-:W0:Y:S08]  /*bf50*/  LDC.64 R2, c[0x0][0x440] ;  /* 0x00011000ff027b82 */ /* 0x000e300000000a00 */
[----:B------:R-:W1:Y:S08]  /*bf60*/  LDC.64 R4, c[0x0][0x448] ;  /* 0x00011200ff047b82 */ /* 0x000e700000000a00 */
[----:B------:R-:W5:Y:S08]  /*bf70*/  LDC.64 R6, c[0x0][0x450] ;  /* 0x00011400ff067b82 */ /* 0x000f700000000a00 */
[----:B------:R-:W2:Y:S01]  /*bf80*/  LDC.64 R8, c[0x0][0x458] ;  /* 0x00011600ff087b82 */ /* 0x000ea20000000a00 */
[----:B0-----:R-:W-:-:S05]  /*bf90*/  IMAD.WIDE.U32 R2, R11, 0x10, R2 ;  /* 0x000000100b027825 */ /* 0x001fca00078e0002 */
[----:B------:R0:W-:Y:S01]  /*bfa0*/  STG.E.128 desc[UR14][R2.64], R64 ;  /* 0x0000004002007986 */ /* 0x0001e2000c101d0e */
[----:B-1----:R-:W-:-:S05]  /*bfb0*/  IMAD.WIDE.U32 R4, R11, 0x10, R4 ;  /* 0x000000100b047825 */ /* 0x002fca00078e0004 */
[----:B------:R0:W-:Y:S01]  /*bfc0*/  STG.E.128 desc[UR14][R4.64], R36 ;  /* 0x0000002404007986 */ /* 0x0001e2000c101d0e */
[----:B-----5:R-:W-:-:S05]  /*bfd0*/  IMAD.WIDE.U32 R6, R11, 0x10, R6 ;  /* 0x000000100b067825 */ /* 0x020fca00078e0006 */
[----:B------:R0:W-:Y:S01]  /*bfe0*/  STG.E.128 desc[UR14][R6.64], R120 ;  /* 0x0000007806007986 */ /* 0x0001e2000c101d0e */
[----:B--2---:R-:W-:-:S04]  /*bff0*/  IMAD.WIDE.U32 R8, R11, 0x10, R8 ;  /* 0x000000100b087825 */ /* 0x004fc800078e0008 */
[----:B------:R-:W-:Y:S01]  /*c000*/  VIADD R11, R11, 0x100 ;  /* 0x000001000b0b7836 */ /* 0x000fe20000000000 */
[----:B------:R0:W-:Y:S06]  /*c010*/  STG.E.128 desc[UR14][R8.64], R92 ;  /* 0x0000005c08007986 */ /* 0x0001ec000c101d0e */
.L_x_102:
[----:B------:R-:W-:Y:S05]  /*c020*/  BSYNC.RECONVERGENT B0 ;  /* 0x0000000000007941 */ /* 0x000fea0003800200 */
.L_x_101:
[----:B------:R-:W-:Y:S04]  /*c030*/  BSSY.RECONVERGENT B0, `(.L_x_103) ;  /* 0x000000f000007945 */ /* 0x000fe80003800200 */
[----:B------:R-:W-:Y:S05]  /*c040*/  @!P1 BRA `(.L_x_104) ;  /* 0x0000000000349947 */ /* 0x000fea0003800000 */
[----:B0-----:R-:W0:Y:S08]  /*c050*/  LDC.64 R2, c[0x0][0x440] ;  /* 0x00011000ff027b82 */ /* 0x001e300000000a00 */
        /* <DEDUP_REMOVED lines=9> */
[C---:B--2---:R-:W-:Y:S01]  /*c0f0*/  IMAD.WIDE.U32 R8, R11.reuse, 0x10, R8 ;  /* 0x000000100b087825 */ /* 0x044fe200078e0008 */
[----:B------:R-:W-:-:S04]  /*c100*/  IADD3 R11, PT, PT, R11, 0x100, RZ ;  /* 0x000001000b0b7810 */ /* 0x000fc80007ffe0ff */
[----:B------:R0:W-:Y:S03]  /*c110*/  STG.E.128 desc[UR14][R8.64], R96 ;  /* 0x0000006008007986 */ /* 0x0001e6000c101d0e */
.L_x_104:
[----:B------:R-:W-:Y:S05]  /*c120*/  BSYNC.RECONVERGENT B0 ;  /* 0x0000000000007941 */ /* 0x000fea0003800200 */
.L_x_103:
        /* <DEDUP_REMOVED lines=15> */
.L_x_106:
[----:B------:R-:W-:Y:S05]  /*c220*/  BSYNC.RECONVERGENT B0 ;  /* 0x0000000000007941 */ /* 0x000fea0003800200 */
.L_x_105:
        /* <DEDUP_REMOVED lines=15> */
.L_x_108:
[----:B------:R-:W-:Y:S05]  /*c320*/  BSYNC.RECONVERGENT B0 ;  /* 0x0000000000007941 */ /* 0x000fea0003800200 */
.L_x_107:
        /* <DEDUP_REMOVED lines=15> */
.L_x_110:
[----:B------:R-:W-:Y:S05]  /*c420*/  BSYNC.RECONVERGENT B0 ;  /* 0x0000000000007941 */ /* 0x000fea0003800200 */
.L_x_109:
        /* <DEDUP_REMOVED lines=15> */
.L_x_112:
[----:B------:R-:W-:Y:S05]  /*c520*/  BSYNC.RECONVERGENT B0 ;  /* 0x0000000000007941 */ /* 0x000fea0003800200 */
.L_x_111:
[----:B------:R-:W-:Y:S05]  /*c530*/  @!P6 EXIT ;  /* 0x000000000000e94d */ /* 0x000fea0003800000 */
[----:B0-----:R-:W0:Y:S08]  /*c540*/  LDC.64 R2, c[0x0][0x440] ;  /* 0x00011000ff027b82 */ /* 0x001e300000000a00 */
[----:B------:R-:W1:Y:S08]  /*c550*/  LDC.64 R4, c[0x0][0x448] ;  /* 0x00011200ff047b82 */ /* 0x000e700000000a00 */
[----:B------:R-:W5:Y:S08]  /*c560*/  LDC.64 R6, c[0x0][0x450] ;  /* 0x00011400ff067b82 */ /* 0x000f700000000a00 */
[----:B------:R-:W2:Y:S01]  /*c570*/  LDC.64 R8, c[0x0][0x458] ;  /* 0x00011600ff087b82 */ /* 0x000ea20000000a00 */
[----:B0-----:R-:W-:-:S05]  /*c580*/  IMAD.WIDE.U32 R2, R11, 0x10, R2 ;  /* 0x000000100b027825 */ /* 0x001fca00078e0002 */
[----:B------:R-:W-:Y:S01]  /*c590*/  STG.E.128 desc[UR14][R2.64], R88 ;  /* 0x0000005802007986 */ /* 0x000fe2000c101d0e */
[----:B-1----:R-:W-:-:S05]  /*c5a0*/  IMAD.WIDE.U32 R4, R11, 0x10, R4 ;  /* 0x000000100b047825 */ /* 0x002fca00078e0004 */
[----:B------:R-:W-:Y:S01]  /*c5b0*/  STG.E.128 desc[UR14][R4.64], R60 ;  /* 0x0000003c04007986 */ /* 0x000fe2000c101d0e */
[----:B-----5:R-:W-:-:S05]  /*c5c0*/  IMAD.WIDE.U32 R6, R11, 0x10, R6 ;  /* 0x000000100b067825 */ /* 0x020fca00078e0006 */
[----:B------:R-:W-:Y:S01]  /*c5d0*/  STG.E.128 desc[UR14][R6.64], R144 ;  /* 0x0000009006007986 */ /* 0x000fe2000c101d0e */
[----:B--2---:R-:W-:-:S05]  /*c5e0*/  IMAD.WIDE.U32 R8, R11, 0x10, R8 ;  /* 0x000000100b087825 */ /* 0x004fca00078e0008 */
[----:B------:R-:W-:Y:S01]  /*c5f0*/  STG.E.128 desc[UR14][R8.64], R116 ;  /* 0x0000007408007986 */ /* 0x000fe2000c101d0e */
[----:B------:R-:W-:Y:S05]  /*c600*/  EXIT ;  /* 0x000000000000794d */ /* 0x000fea0003800000 */
.L_x_113:
[----:B------:R-:W-:-:S00]  /*c610*/  BRA `(.L_x_113) ;  /* 0xfffffffc00fc7947 */ /* 0x000fc0000383ffff */
[----:B------:R-:W-:-:S00]  /*c620*/  NOP ;  /* 0x0000000000007918 */ /* 0x000fc00000000000 */
        /* <DEDUP_REMOVED lines=13> */
.L_x_7212:


//--------------------- .text._ZN10layer_norm31ln_parallel_residual_bwd_kernelINS_13Kernel_traitsI13__nv_bfloat16S2_S2_S2_fjLj7168ELj1ELj1ELj8ELj8ENS_18Kernel_traits_baseILj7168ES2_S2_S2_S2_fjLj256EEEEELb0ELb0ELb1EEEvNS_9BwdParamsE --------------------------
	.section	.text._ZN10layer_norm31ln_parallel_residual_bwd_kernelINS_13Kernel_traitsI13__nv_bfloat16S2_S2_S2_fjLj7168ELj1ELj1ELj8ELj8ENS_18Kernel_traits_baseILj7168ES2_S2_S2_S2_fjLj256EEEEELb0ELb0ELb1EEEvNS_9BwdParamsE,"ax",@progbits
	.align	128
        .global         _ZN10layer_norm31ln_parallel_residual_bwd_kernelINS_13Kernel_traitsI13__nv_bfloat16S2_S2_S2_fjLj7168ELj1ELj1ELj8ELj8ENS_18Kernel_traits_baseILj7168ES2_S2_S2_S2_fjLj256EEEEELb0ELb0ELb1EEEvNS_9BwdParamsE
        .type           _ZN10layer_norm31ln_parallel_residual_bwd_kernelINS_13Kernel_traitsI13__nv_bfloat16S2_S2_S2_fjLj7168ELj1ELj1ELj8ELj8ENS_18Kernel_traits_baseILj7168ES2_S2_S2_S2_fjLj256EEEEELb0ELb0ELb1EEEvNS_9BwdParamsE,@function
        .size           _ZN10layer_norm31ln_parallel_residual_bwd_kernelINS_13Kernel_traitsI13__nv_bfloat16S2_S2_S2_fjLj7168ELj1ELj1ELj8ELj8ENS_18Kernel_traits_baseILj7168ES2_S2_S2_S2_fjLj256EEEEELb0ELb0ELb1EEEvNS_9BwdParamsE,(.L_x_7213 - _ZN10layer_norm31ln_parallel_residual_bwd_kernelINS_13Kernel_traitsI13__nv_bfloat16S2_S2_S2_fjLj7168ELj1ELj1ELj8ELj8ENS_18Kernel_traits_baseILj7168ES2_S2_S2_S2_fjLj256EEEEELb0ELb0ELb1EEEvNS_9BwdParamsE)
        .other          _ZN10layer_norm31ln_parallel_residual_bwd_kernelINS_13Kernel_traitsI13__nv_bfloat16S2_S2_S2_fjLj7168ELj1ELj1ELj8ELj8ENS_18Kernel_traits_baseILj7168ES2_S2_S2_S2_fjLj256EEEEELb0ELb0ELb1EEEvNS_9BwdParamsE,@"STO_CUDA_ENTRY STV_DEFAULT"
_ZN10layer_norm31ln_parallel_residual_bwd_kernelINS_13Kernel_traitsI13__nv_bfloat16S2_S2_S2_fjLj7168ELj1ELj1ELj8ELj8ENS_18Kernel_traits_baseILj7168ES2_S2_S2_S2_fjLj256EEEEELb0ELb0ELb1EEEvNS_9BwdParamsE:
.text._ZN10layer_norm31ln_parallel_residual_bwd_kernelINS_13Kernel_traitsI13__nv_bfloat16S2_S2_S2_fjLj7168ELj1ELj1ELj8ELj8ENS_18Kernel_traits_baseILj7168ES2_S2_S2_S2_fjLj256EEEEELb0ELb0ELb1EEEvNS_9BwdParamsE:
[----:B------:R-:W0:Y:S08]  /*0000*/  LDC R1, c[0x0][0x37c] ;  /* 0x0000df00ff017b82 */ /* 0x000e300000000800 */
[----:B------:R-:W1:Y:S01]  /*0010*/  S2UR UR4, SR_CTAID.X ;  /* 0x00000000000479c3 */ /* 0x000e620000002500 */
[----:B------:R-:W1:Y:S01]  /*0020*/  LDCU UR5, c[0x0][0x384] ;  /* 0x00007080ff0577ac */ /* 0x000e620008000800 */
[----:B------:R-:W2:Y:S01]  /*0030*/  S2R R0, SR_TID.X ;  /* 0x0000000000007919 */ /* 0x000ea20000002100 */
[----:B0-----:R-:W-:-:S02]  /*0040*/  IADD3 R1, PT, PT, R1, -0x38, RZ ;  /* 0xffffffc801017810 */ /* 0x001fc40007ffe0ff */
        /* <DEDUP_REMOVED lines=19> */
[----:B------:R-:W-:Y:S01]  /*0180*/  CS2R R76, SRZ ;  /* 0x00000000004c7805 */ /* 0x000fe2000001ff00 */
[----:B-1----:R-:W-:Y:S01]  /*0190*/  UISETP.GE.AND UP0, UPT, UR4, UR5, UPT ;  /* 0x000000050400728c */ /* 0x002fe2000bf06270 */
        /* <DEDUP_REMOVED lines=36> */
[----:B------:R-:W0:Y:S01]  /*03e0*/  LDCU.64 UR14, c[0x0][0x358] ;  /* 0x00006b00ff0e77ac */ /* 0x000e220008000a00 */
[----:B--2---:R-:W-:Y:S05]  /*03f0*/  BRA.U UP0, `(.L_x_114) ;  /* 0x000000a900207547 */ /* 0x004fea000b800000 */
[----:B------:R-:W1:Y:S08]  /*0400*/  LDC.64 R4, c[0x0][0x3d8] ;  /* 0x0000f600ff047b82 */ /* 0x000e700000000a00 */
[----:B------:R-:W2:Y:S01]  /*0410*/  LDC.64 R2, c[0x0][0x3d0] ;  /* 0x0000f400ff027b82 */ /* 0x000ea20000000a00 */
[----:B------:R-:W-:Y:S01]  /*0420*/  HFMA2 R198, -RZ, RZ, 0, 0 ;  /* 0x00000000ffc67431 */ /* 0x000fe200000001ff */
[----:B------:R-:W-:Y:S01]  /*0430*/  UPLOP3.LUT UP1, UPT, UPT, UPT, UPT, 0x40, 0x4 ;  /* 0x000000000004789c */ /* 0x000fe20003f2e870 */
[----:B------:R-:W-:Y:S01]  /*0440*/  HFMA2 R157, -RZ, RZ, 0, 0 ;  /* 0x00000000ff9d7431 */ /* 0x000fe200000001ff */
[----:B------:R-:W-:-:S02]  /*0450*/  MOV R184, RZ ;  /* 0x000000ff00b87202 */ /* 0x000fc40000000f00 */
        /* <DEDUP_REMOVED lines=10> */
[----:B------:R-:W-:Y:S01]  /*0500*/  CS2R R26, SRZ ;  /* 0x00000000001a7805 */ /* 0x000fe2000001ff00 */
[----:B-1----:R-:W-:Y:S01]  /*0510*/  IMAD.WIDE.U32 R4, R0, 0x8, R4 ;  /* 0x0000000800047825 */ /* 0x002fe200078e0004 */
[----:B------:R-:W-:-:S02]  /*0520*/  CS2R R28, SRZ ;  /* 0x00000000001c7805 */ /* 0x000fc4000001ff00 */
[----:B------:R-:W-:Y:S02]  /*0530*/  CS2R R30, SRZ ;  /* 0x00000000001e7805 */ /* 0x000fe4000001ff00 */
[----:B------:R-:W-:Y:S02]  /*0540*/  CS2R R32, SRZ ;  /* 0x0000000000207805 */ /* 0x000fe4000001ff00 */
[----:B------:R-:W-:Y:S01]  /*0550*/  CS2R R34, SRZ ;  /* 0x0000000000227805 */ /* 0x000fe2000001ff00 */
[----:B0-----:R-:W3:Y:S01]  /*0560*/  LDG.E.64 R64, desc[UR14][R4.64+0x800] ;  /* 0x0008000e04407981 */ /* 0x001ee2000c1e1b00 */
[----:B------:R-:W-:Y:S02]  /*0570*/  CS2R R36, SRZ ;  /* 0x0000000000247805 */ /* 0x000fe4000001ff00 */
[----:B------:R-:W-:Y:S01]  /*0580*/  CS2R R38, SRZ ;  /* 0x0000000000267805 */ /* 0x000fe2000001ff00 */
[----:B--2---:R-:W-:Y:S01]  /*0590*/  IMAD.WIDE.U32 R2, R0, 0x8, R2 ;  /* 0x0000000800027825 */ /* 0x004fe200078e0002 */
[----:B------:R-:W2:Y:S01]  /*05a0*/  LDG.E.64 R100, desc[UR14][R4.64] ;  /* 0x0000000e04647981 */ /* 0x000ea2000c1e1b00 */
[----:B------:R-:W-:-:S02]  /*05b0*/  CS2R R40, SRZ ;  /* 0x0000000000287805 */ /* 0x000fc4000001ff00 */
[----:B------:R-:W-:Y:S02]  /*05c0*/  CS2R R42, SRZ ;  /* 0x00000000002a7805 */ /* 0x000fe4000001ff00 */
[----:B------:R-:W-:Y:S01]  /*05d0*/  CS2R R44, SRZ ;  /* 0x00000000002c7805 */ /* 0x000fe2000001ff00 */
[----:B------:R-:W4:Y:S01]  /*05e0*/  LDG.E.64 R16, desc[UR14][R2.64+0x800] ;  /* 0x0008000e02107981 */ /* 0x000f22000c1e1b00 */
[----:B------:R-:W-:Y:S02]  /*05f0*/  CS2R R46, SRZ ;  /* 0x00000000002e7805 */ /* 0x000fe4000001ff00 */
[----:B------:R-:W-:Y:S02]  /*0600*/  CS2R R48, SRZ ;  /* 0x0000000000307805 */ /* 0x000fe4000001ff00 */
[----:B------:R-:W-:Y:S01]  /*0610*/  CS2R R50, SRZ ;  /* 0x0000000000327805 */ /* 0x000fe2000001ff00 */
[----:B------:R-:W5:Y:S01]  /*0620*/  LDG.E.64 R18, desc[UR14][R2.64] ;  /* 0x0000000e02127981 */ /* 0x000f62000c1e1b00 */
[----:B------:R-:W-:-:S02]  /*0630*/  CS2R R52, SRZ ;  /* 0x0000000000347805 */ /* 0x000fc4000001ff00 */
[----:B------:R-:W-:Y:S02]  /*0640*/  CS2R R54, SRZ ;  /* 0x0000000000367805 */ /* 0x000fe4000001ff00 */
[----:B------:R-:W-:Y:S01]  /*0650*/  CS2R R56, SRZ ;  /* 0x0000000000387805 */ /* 0x000fe2000001ff00 */
[----:B------:R-:W5:Y:S01]  /*0660*/  LDG.E.64 R238, desc[UR14][R4.64+0x1800] ;  /* 0x0018000e04ee7981 */ /* 0x000f62000c1e1b00 */
        /* <DEDUP_REMOVED lines=15> */
[----:B------:R0:W5:Y:S01]  /*0760*/  LDG.E.64 R246, desc[UR14][R4.64+0x1000] ;  /* 0x0010000e04f67981 */ /* 0x000162000c1e1b00 */
        /* <DEDUP_REMOVED lines=8> */
[----:B------:R-:W-:Y:S01]  /*07f0*/  CS2R R98, SRZ ;  /* 0x0000000000627805 */ /* 0x000fe2000001ff00 */
[----:B------:R-:W1:Y:S02]  /*0800*/  LDCU UR17, c[0x0][0x388] ;  /* 0x00007100ff1177ac */ /* 0x000e640008000800 */
[----:B------:R-:W5:Y:S01]  /*0810*/  LDG.E.64 R8, desc[UR14][R2.64+0x2800] ;  /* 0x0028000e02087981 */ /* 0x000f62000c1e1b00 */
[----:B------:R-:W1:Y:S03]  /*0820*/  LDCU.U8 UR16, c[0x0][0x410] ;  /* 0x00008200ff1077ac */ /* 0x000e660008000000 */
[----:B------:R-:W5:Y:S01]  /*0830*/  LDG.E.64 R10, desc[UR14][R2.64+0x2000] ;  /* 0x0020000e020a7981 */ /* 0x000f62000c1e1b00 */
[----:B------:R-:W1:Y:S03]  /*0840*/  LDCU UR22, c[0x0][0x400] ;  /* 0x00008000ff1677ac */ /* 0x000e660008000800 */
[----:B------:R2:W5:Y:S01]  /*0850*/  LDG.E.64 R14, desc[UR14][R2.64+0x1000] ;  /* 0x0010000e020e7981 */ /* 0x000562000c1e1b00 */
[----:B0-----:R-:W-:Y:S01]  /*0860*/  CS2R R4, SRZ ;  /* 0x0000000000047805 */ /* 0x001fe2000001ff00 */
[----:B------:R-:W0:Y:S01]  /*0870*/  LDCU.64 UR26, c[0x0][0x470] ;  /* 0x00008e00ff1a77ac */ /* 0x000e220008000a00 */
[----:B------:R-:W0:Y:S01]  /*0880*/  LDCU.64 UR24, c[0x0][0x478] ;  /* 0x00008f00ff1877ac */ /* 0x000e220008000a00 */
[----:B------:R-:W0:Y:S01]  /*0890*/  LDCU.128 UR8, c[0x0][0x3c0] ;  /* 0x00007800ff0877ac */ /* 0x000e220008000c00 */
[----:B------:R-:W0:Y:S01]  /*08a0*/  LDCU.64 UR18, c[0x0][0x438] ;  /* 0x00008700ff1277ac */ /* 0x000e220008000a00 */
[----:B------:R-:W0:Y:S01]  /*08b0*/  LDCU.64 UR20, c[0x0][0x380] ;  /* 0x00007000ff1477ac */ /* 0x000e220008000a00 */
[----:B---3--:R-:W-:-:S02]  /*08c0*/  SHF.L.U32 R0, R64, 0x10, RZ ;  /* 0x0000001040007819 */ /* 0x008fc400000006ff */
[----:B--2---:R-:W-:-:S03]  /*08d0*/  SHF.L.U32 R2, R100, 0x10, RZ ;  /* 0x0000001064027819 */ /* 0x004fc600000006ff */
[----:B------:R2:W-:Y:S04]  /*08e0*/  STL [R1+0xc], R0 ;  /* 0x00000c0001007387 */ /* 0x0005e80000100800 */
[----:B------:R4:W-:Y:S01]  /*08f0*/  STL [R1+0x2c], R2 ;  /* 0x00002c0201007387 */ /* 0x0009e20000100800 */
[----:B--2---:R-:W-:Y:S02]  /*0900*/  SHF.L.U32 R0, R101, 0x10, RZ ;  /* 0x0000001065007819 */ /* 0x004fe400000006ff */
[----:B----4-:R-:W-:-:S03]  /*0910*/  SHF.L.U32 R2, R16, 0x10, RZ ;  /* 0x0000001010027819 */ /* 0x010fc600000006ff */
[----:B------:R2:W-:Y:S01]  /*0920*/  STL [R1+0x1c], R0 ;  /* 0x00001c0001007387 */ /* 0x0005e20000100800 */
[----:B------:R-:W-:-:S03]  /*0930*/  SHF.R.U64 R64, R64, 0x10, R65 ;  /* 0x0000001040407819 */ /* 0x000fc60000001241 */
[----:B------:R5:W-:Y:S01]  /*0940*/  STL [R1+0x10], R2 ;  /* 0x0000100201007387 */ /* 0x000be20000100800 */
[----:B--2---:R-:W-:Y:S02]  /*0950*/  SHF.L.U32 R0, R17, 0x10, RZ ;  /* 0x0000001011007819 */ /* 0x004fe400000006ff */
[----:B------:R-:W-:Y:S02]  /*0960*/  SHF.L.U32 R64, R64, 0x10, RZ ;  /* 0x0000001040407819 */ /* 0x000fe400000006ff */
[----:B-----5:R-:W-:Y:S01]  /*0970*/  SHF.L.U32 R2, R18, 0x10, RZ ;  /* 0x0000001012027819 */ /* 0x020fe200000006ff */
[----:B------:R2:W-:Y:S01]  /*0980*/  STL [R1], R0 ;  /* 0x0000000001007387 */ /* 0x0005e20000100800 */
[--C-:B------:R-:W-:Y:S02]  /*0990*/  SHF.R.U64 R100, R100, 0x10, R101.reuse ;  /* 0x0000001064647819 */ /* 0x100fe40000001265 */
[----:B------:R-:W-:Y:S01]  /*09a0*/  SHF.R.U32.HI R66, RZ, 0x10, R101 ;  /* 0x00000010ff427819 */ /* 0x000fe20000011665 */
[----:B------:R-:W-:Y:S01]  /*09b0*/  STL [R1+0x30], R2 ;  /* 0x0000300201007387 */ /* 0x000fe20000100800 */
[----:B--2---:R-:W-:-:S02]  /*09c0*/  SHF.L.U32 R0, R19, 0x10, RZ ;  /* 0x0000001013007819 */ /* 0x004fc400000006ff */
[----:B------:R-:W-:-:S03]  /*09d0*/  SHF.L.U32 R100, R100, 0x10, RZ ;  /* 0x0000001064647819 */ /* 0x000fc600000006ff */
[----:B------:R-:W-:Y:S01]  /*09e0*/  STL [R1+0x20], R0 ;  /* 0x0000200001007387 */ /* 0x000fe20000100800 */
[----:B------:R-:W-:-:S03]  /*09f0*/  SHF.L.U32 R252, R65, 0x10, RZ ;  /* 0x0000001041fc7819 */ /* 0x000fc600000006ff */
[----:B------:R2:W-:Y:S01]  /*0a00*/  STL [R1+0x4], R64 ;  /* 0x0000044001007387 */ /* 0x0005e20000100800 */
[----:B------:R-:W-:Y:S02]  /*0a10*/  SHF.R.U32.HI R250, RZ, 0x10, R65 ;  /* 0x00000010fffa7819 */ /* 0x000fe40000011641 */
[----:B------:R-:W-:Y:S01]  /*0a20*/  SHF.R.U64 R65, R16, 0x10, R17 ;  /* 0x0000001010417819 */ /* 0x000fe20000001211 */
[----:B------:R-:W-:Y:S01]  /*0a30*/  STL [R1+0x24], R100 ;  /* 0x0000246401007387 */ /* 0x000fe20000100800 */
[----:B--2---:R-:W-:Y:S02]  /*0a40*/  SHF.L.U32 R64, R66, 0x10, RZ ;  /* 0x0000001042407819 */ /* 0x004fe400000006ff */
[----:B------:R-:W-:-:S03]  /*0a50*/  SHF.R.U64 R101, R18, 0x10, R19 ;  /* 0x0000001012657819 */ /* 0x000fc60000001213 */
[----:B------:R2:W-:Y:S01]  /*0a60*/  STL [R1+0x14], R64 ;  /* 0x0000144001007387 */ /* 0x0005e20000100800 */
[----:B------:R-:W-:Y:S02]  /*0a70*/  SHF.R.U32.HI R67, RZ, 0x10, R19 ;  /* 0x00000010ff437819 */ /* 0x000fe40000011613 */
[----:B--2---:R-:W-:Y:S02]  /*0a80*/  SHF.L.U32 R64, R65, 0x10, RZ ;  /* 0x0000001041407819 */ /* 0x004fe400000006ff */
[----:B------:R-:W-:-:S03]  /*0a90*/  SHF.L.U32 R65, R101, 0x10, RZ ;  /* 0x0000001065417819 */ /* 0x000fc600000006ff */
[----:B------:R2:W-:Y:S04]  /*0aa0*/  STL [R1+0x8], R64 ;  /* 0x0000084001007387 */ /* 0x0005e80000100800 */
[----:B------:R3:W-:Y:S01]  /*0ab0*/  STL [R1+0x28], R65 ;  /* 0x0000284101007387 */ /* 0x0007e20000100800 */
[----:B--2---:R-:W-:-:S05]  /*0ac0*/  SHF.L.U32 R64, R67, 0x10, RZ ;  /* 0x0000001043407819 */ /* 0x004fca00000006ff */
[----:B------:R3:W-:Y:S01]  /*0ad0*/  STL [R1+0x18], R64 ;  /* 0x0000184001007387 */ /* 0x0007e20000100800 */
[----:B------:R-:W-:Y:S02]  /*0ae0*/  SHF.L.U32 R240, R238, 0x10, RZ ;  /* 0x00000010eef07819 */ /* 0x000fe400000006ff */
[----:B------:R-:W-:Y:S02]  /*0af0*/  SHF.L.U32 R216, R214, 0x10, RZ ;  /* 0x00000010d6d87819 */ /* 0x000fe400000006ff */
[----:B------:R-:W-:Y:S02]  /*0b00*/  SHF.L.U32 R224, R222, 0x10, RZ ;  /* 0x00000010dee07819 */ /* 0x000fe400000006ff */
[----:B------:R-:W-:Y:S02]  /*0b10*/  SHF.L.U32 R232, R230, 0x10, RZ ;  /* 0x00000010e6e87819 */ /* 0x000fe400000006ff */
[----:B------:R-:W-:Y:S02]  /*0b20*/  SHF.R.U64 R238, R238, 0x10, R239 ;  /* 0x00000010eeee7819 */ /* 0x000fe400000012ef */
[----:B------:R-:W-:-:S02]  /*0b30*/  SHF.L.U32 R236, R239, 0x10, RZ ;  /* 0x00000010efec7819 */ /* 0x000fc400000006ff */
[----:B------:R-:W-:Y:S02]  /*0b40*/  SHF.R.U32.HI R234, RZ, 0x10, R239 ;  /* 0x00000010ffea7819 */ /* 0x000fe400000116ef */
[----:B------:R-:W-:Y:S02]  /*0b50*/  SHF.L.U32 R248, R246, 0x10, RZ ;  /* 0x00000010f6f87819 */ /* 0x000fe400000006ff */
[--C-:B------:R-:W-:Y:S02]  /*0b60*/  SHF.R.U64 R214, R214, 0x10, R215.reuse ;  /* 0x00000010d6d67819 */ /* 0x100fe400000012d7 */
[----:B------:R-:W-:Y:S02]  /*0b70*/  SHF.L.U32 R212, R215, 0x10, RZ ;  /* 0x00000010d7d47819 */ /* 0x000fe400000006ff */
[----:B------:R-:W-:Y:S02]  /*0b80*/  SHF.R.U32.HI R210, RZ, 0x10, R215 ;  /* 0x00000010ffd27819 */ /* 0x000fe400000116d7 */
[----:B------:R-:W-:-:S02]  /*0b90*/  SHF.R.U64 R222, R222, 0x10, R223 ;  /* 0x00000010dede7819 */ /* 0x000fc400000012df */
[----:B------:R-:W-:Y:S02]  /*0ba0*/  SHF.L.U32 R220, R223, 0x10, RZ ;  /* 0x00000010dfdc7819 */ /* 0x000fe400000006ff */
[----:B------:R-:W-:Y:S02]  /*0bb0*/  SHF.R.U32.HI R218, RZ, 0x10, R223 ;  /* 0x00000010ffda7819 */ /* 0x000fe400000116df */
[--C-:B------:R-:W-:Y:S02]  /*0bc0*/  SHF.R.U64 R230, R230, 0x10, R231.reuse ;  /* 0x00000010e6e67819 */ /* 0x100fe400000012e7 */
[----:B------:R-:W-:Y:S02]  /*0bd0*/  SHF.L.U32 R228, R231, 0x10, RZ ;  /* 0x00000010e7e47819 */ /* 0x000fe400000006ff */
[----:B------:R-:W-:Y:S02]  /*0be0*/  SHF.R.U32.HI R226, RZ, 0x10, R231 ;  /* 0x00000010ffe27819 */ /* 0x000fe400000116e7 */
[----:B------:R-:W-:-:S02]  /*0bf0*/  SHF.R.U64 R246, R246, 0x10, R247 ;  /* 0x00000010f6f67819 */ /* 0x000fc400000012f7 */
[----:B------:R-:W-:Y:S02]  /*0c00*/  SHF.L.U32 R244, R247, 0x10, RZ ;  /* 0x00000010f7f47819 */ /* 0x000fe400000006ff */
[----:B------:R-:W-:Y:S02]  /*0c10*/  SHF.R.U32.HI R242, RZ, 0x10, R247 ;  /* 0x00000010fff27819 */ /* 0x000fe400000116f7 */
[----:B------:R-:W-:Y:S02]  /*0c20*/  SHF.R.U64 R239, R12, 0x10, R13 ;  /* 0x000000100cef7819 */ /* 0x000fe4000000120d */
[--C-:B------:R-:W-:Y:S02]  /*0c30*/  SHF.R.U64 R215, R6, 0x10, R7.reuse ;  /* 0x0000001006d77819 */ /* 0x100fe40000001207 */
[----:B------:R-:W-:Y:S02]  /*0c40*/  SHF.R.U32.HI R211, RZ, 0x10, R7 ;  /* 0x00000010ffd37819 */ /* 0x000fe40000011607 */
[----:B------:R-:W-:-:S02]  /*0c50*/  SHF.R.U64 R223, R8, 0x10, R9 ;  /* 0x0000001008df7819 */ /* 0x000fc40000001209 */
[----:B------:R-:W-:Y:S02]  /*0c60*/  SHF.R.U32.HI R219, RZ, 0x10, R9 ;  /* 0x00000010ffdb7819 */ /* 0x000fe40000011609 */
[--C-:B------:R-:W-:Y:S02]  /*0c70*/  SHF.R.U64 R231, R10, 0x10, R11.reuse ;  /* 0x000000100ae77819 */ /* 0x100fe4000000120b */
[----:B------:R-:W-:Y:S02]  /*0c80*/  SHF.R.U32.HI R227, RZ, 0x10, R11 ;  /* 0x00000010ffe37819 */ /* 0x000fe4000001160b */
[----:B------:R-:W-:Y:S02]  /*0c90*/  SHF.R.U32.HI R235, RZ, 0x10, R13 ;  /* 0x00000010ffeb7819 */ /* 0x000fe4000001160d */
[--C-:B------:R-:W-:Y:S02]  /*0ca0*/  SHF.R.U64 R247, R14, 0x10, R15.reuse ;  /* 0x000000100ef77819 */ /* 0x100fe4000000120f */
[----:B------:R-:W-:-:S02]  /*0cb0*/  SHF.R.U32.HI R243, RZ, 0x10, R15 ;  /* 0x00000010fff37819 */ /* 0x000fc4000001160f */
[----:B------:R-:W-:Y:S01]  /*0cc0*/  SHF.R.U32.HI R251, RZ, 0x10, R17 ;  /* 0x00000010fffb7819 */ /* 0x000fe20000011611 */
[----:B------:R-:W-:Y:S01]  /*0cd0*/  IMAD.U32 R225, R8, 0x10000, RZ ;  /* 0x0001000008e17824 */ /* 0x000fe200078e00ff */
[----:B------:R-:W-:Y:S02]  /*0ce0*/  SHF.L.U32 R217, R6, 0x10, RZ ;  /* 0x0000001006d97819 */ /* 0x000fe400000006ff */
[----:B------:R-:W-:Y:S02]  /*0cf0*/  CS2R R2, SRZ ;  /* 0x0000000000027805 */ /* 0x000fe4000001ff00 */
[----:B------:R-:W-:Y:S02]  /*0d00*/  SHF.L.U32 R213, R7, 0x10, RZ ;  /* 0x0000001007d57819 */ /* 0x000fe400000006ff */
[----:B------:R-:W-:Y:S02]  /*0d10*/  CS2R R6, SRZ ;  /* 0x0000000000067805 */ /* 0x000fe4000001ff00 */
[----:B------:R-:W-:-:S02]  /*0d20*/  SHF.L.U32 R221, R9, 0x10, RZ ;  /* 0x0000001009dd7819 */ /* 0x000fc400000006ff */
[----:B------:R-:W-:Y:S02]  /*0d30*/  CS2R R8, SRZ ;  /* 0x0000000000087805 */ /* 0x000fe4000001ff00 */
        /* <DEDUP_REMOVED lines=8> */
[----:B------:R-:W-:Y:S01]  /*0dc0*/  SHF.L.U32 R249, R14, 0x10, RZ ;  /* 0x000000100ef97819 */ /* 0x000fe200000006ff */
[----:B------:R-:W-:Y:S01]  /*0dd0*/  IMAD.U32 R222, R222, 0x10000, RZ ;  /* 0x00010000dede7824 */ /* 0x000fe200078e00ff */
[----:B------:R-:W-:Y:S02]  /*0de0*/  SHF.L.U32 R245, R15, 0x10, RZ ;  /* 0x000000100ff57819 */ /* 0x000fe400000006ff */
[----:B------:R-:W-:-:S02]  /*0df0*/  CS2R R14, SRZ ;  /* 0x00000000000e7805 */ /* 0x000fc4000001ff00 */
[----:B------:R-:W-:Y:S01]  /*0e00*/  MOV R0, RZ ;  /* 0x000000ff00007202 */ /* 0x000fe20000000f00 */
[----:B------:R-:W-:Y:S01]  /*0e10*/  IMAD.U32 R239, R239, 0x10000, RZ ;  /* 0x00010000efef7824 */ /* 0x000fe200078e00ff */
[----:B------:R-:W-:Y:S02]  /*0e20*/  SHF.L.U32 R214, R214, 0x10, RZ ;  /* 0x00000010d6d67819 */ /* 0x000fe400000006ff */
[----:B------:R-:W-:Y:S02]  /*0e30*/  SHF.L.U32 R210, R210, 0x10, RZ ;  /* 0x00000010d2d27819 */ /* 0x000fe400000006ff */
[----:B------:R-:W-:Y:S02]  /*0e40*/  SHF.L.U32 R218, R218, 0x10, RZ ;  /* 0x00000010dada7819 */ /* 0x000fe400000006ff */
[----:B------:R-:W-:Y:S02]  /*0e50*/  SHF.L.U32 R230, R230, 0x10, RZ ;  /* 0x00000010e6e67819 */ /* 0x000fe400000006ff */
[----:B------:R-:W-:-:S02]  /*0e60*/  SHF.L.U32 R226, R226, 0x10, RZ ;  /* 0x00000010e2e27819 */ /* 0x000fc400000006ff */
[----:B------:R-:W-:Y:S02]  /*0e70*/  SHF.L.U32 R238, R238, 0x10, RZ ;  /* 0x00000010eeee7819 */ /* 0x000fe400000006ff */
        /* <DEDUP_REMOVED lines=13> */
[----:B01-3--:R-:W-:-:S07]  /*0f50*/  SHF.L.U32 R251, R251, 0x10, RZ ;  /* 0x00000010fbfb7819 */ /* 0x00bfce00000006ff */
.L_x_163:
[----:B01234-:R-:W0:Y:S01]  /*0f60*/  S2R R64, SR_TID.X ;  /* 0x0000000000407919 */ /* 0x01fe220000002100 */
[----:B------:R-:W-:Y:S01]  /*0f70*/  UIMAD UR5, UR4, UR17, URZ ;  /* 0x00000011040572a4 */ /* 0x000fe2000f8e02ff */
[----:B------:R-:W1:Y:S01]  /*0f80*/  LDC.64 R162, c[0x0][0x3a8] ;  /* 0x0000ea00ffa27b82 */ /* 0x000e620000000a00 */
[----:B------:R-:W-:Y:S01]  /*0f90*/  UIMAD.WIDE UR12, UR4, 0x4, UR8 ;  /* 0x00000004040c78a5 */ /* 0x000fe2000f8e0208 */
[----:B------:R-:W2:Y:S01]  /*0fa0*/  LDL R170, [R1+0x2c] ;  /* 0x00002c0001aa7983 */ /* 0x000ea20000100800 */
[----:B------:R-:W-:-:S03]  /*0fb0*/  USHF.R.S32.HI UR6, URZ, 0x1f, UR5 ;  /* 0x0000001fff067899 */ /* 0x000fc60008011405 */
[----:B------:R-:W3:Y:S01]  /*0fc0*/  LDL R178, [R1+0x24] ;  /* 0x0000240001b27983 */ /* 0x000ee20000100800 */
[----:B------:R-:W-:Y:S01]  /*0fd0*/  ULEA.HI UR6, UR6, UR5, URZ, 0x2 ;  /* 0x0000000506067291 */ /* 0x000fe2000f8f10ff */
[----:B------:R-:W4:Y:S01]  /*0fe0*/  LDC.64 R172, c[0x0][0x430] ;  /* 0x00010c00ffac7b82 */ /* 0x000f220000000a00 */
[----:B------:R-:W-:Y:S01]  /*0ff0*/  MOV R66, UR12 ;  /* 0x0000000c00427c02 */ /* 0x000fe20008000f00 */
[----:B------:R-:W3:Y:S01]  /*1000*/  LDL R169, [R1+0x30] ;  /* 0x0000300001a97983 */ /* 0x000ee20000100800 */
[----:B------:R-:W-:Y:S02]  /*1010*/  MOV R67, UR13 ;  /* 0x0000000d00437c02 */ /* 0x000fe40008000f00 */
[----:B------:R-:W-:Y:S01]  /*1020*/  MOV R152, UR6 ;  /* 0x0000000600987c02 */ /* 0x000fe20008000f00 */
[----:B------:R-:W-:Y:S01]  /*1030*/  UIMAD.WIDE UR6, UR4, 0x4, UR10 ;  /* 0x00000004040678a5 */ /* 0x000fe2000f8e020a */
[----:B------:R-:W3:Y:S01]  /*1040*/  LDL R177, [R1+0x1c] ;  /* 0x00001c0001b17983 */ /* 0x000ee20000100800 */
[----:B------:R-:W4:Y:S03]  /*1050*/  LDC.64 R164, c[0x0][0x428] ;  /* 0x00010a00ffa47b82 */ /* 0x000f260000000a00 */
[----:B------:R4:W2:Y:S01]  /*1060*/  LDG.E R136, desc[UR14][R66.64] ;  /* 0x0000000e42887981 */ /* 0x0008a2000c1e1900 */
[----:B------:R-:W-:-:S03]  /*1070*/  MOV R65, UR7 ;  /* 0x0000000700417c02 */ /* 0x000fc60008000f00 */
[----:B------:R-:W3:Y:S04]  /*1080*/  LDL R176, [R1+0x28] ;  /* 0x0000280001b07983 */ /* 0x000ee80000100800 */
[----:B------:R-:W3:Y:S01]  /*1090*/  LDL R175, [R1+0x20] ;  /* 0x0000200001af7983 */ /* 0x000ee20000100800 */
[----:B0-----:R-:W-:-:S03]  /*10a0*/  LEA.HI.SX32 R152, R152, R64, 0x1e ;  /* 0x0000004098987211 */ /* 0x001fc600078ff2ff */
[----:B------:R-:W3:Y:S01]  /*10b0*/  LDL R174, [R1+0x14] ;  /* 0x0000140001ae7983 */ /* 0x000ee20000100800 */
[----:B------:R-:W-:Y:S01]  /*10c0*/  MOV R64, UR6 ;  /* 0x0000000600407c02 */ /* 0x000fe20008000f00 */
[----:B-1----:R-:W-:Y:S01]  /*10d0*/  IMAD.WIDE.U32 R140, R152, 0x8, R162 ;  /* 0x00000008988c7825 */ /* 0x002fe200078e00a2 */
[----:B------:R-:W-:-:S03]  /*10e0*/  ISETP.NE.AND P1, PT, RZ, UR16, PT ;  /* 0x00000010ff007c0c */ /* 0x000fc6000bf25270 */
[----:B------:R-:W3:Y:S01]  /*10f0*/  LDG.E R137, desc[UR14][R64.64] ;  /* 0x0000000e40897981 */ /* 0x000ee2000c1e1900 */
[----:B----4-:R-:W-:-:S03]  /*1100*/  IMAD.WIDE.U32 R122, R152, 0x8, R172 ;  /* 0x00000008987a7825 */ /* 0x010fc600078e00ac */
[----:B------:R-:W4:Y:S04]  /*1110*/  LDG.E.64 R140, desc[UR14][R140.64] ;  /* 0x0000000e8c8c7981 */ /* 0x000f28000c1e1b00 */
[----:B------:R-:W4:Y:S01]  /*1120*/  LDG.E.64 R122, desc[UR14][R122.64] ;  /* 0x0000000e7a7a7981 */ /* 0x000f22000c1e1b00 */
[----:B------:R-:W-:-:S03]  /*1130*/  IMAD.WIDE.U32 R66, R152, 0x8, R164 ;  /* 0x0000000898427825 */ /* 0x000fc600078e00a4 */
[----:B------:R-:W4:Y:S04]  /*1140*/  LDL R180, [R1+0xc] ;  /* 0x00000c0001b47983 */ /* 0x000f280000100800 */
[----:B------:R-:W4:Y:S01]  /*1150*/  LDG.E.64 R66, desc[UR14][R66.64] ;  /* 0x0000000e42427981 */ /* 0x000f22000c1e1b00 */
[----:B------:R-:W-:-:S03]  /*1160*/  IADD3 R142, PT, PT, R152, 0x100, RZ ;  /* 0x00000100988e7810 */ /* 0x000fc60007ffe0ff */
[----:B------:R-:W4:Y:S02]  /*1170*/  LDL R179, [R1+0x10] ;  /* 0x0000100001b37983 */ /* 0x000f240000100800 */
[----:B------:R-:W-:-:S04]  /*1180*/  IMAD.WIDE.U32 R120, R142, 0x8, R172 ;  /* 0x000000088e787825 */ /* 0x000fc800078e00ac */
[C---:B------:R-:W-:Y:S02]  /*1190*/  IMAD.WIDE.U32 R128, R142.reuse, 0x8, R164 ;  /* 0x000000088e807825 */ /* 0x040fe400078e00a4 */
[----:B------:R-:W4:Y:S02]  /*11a0*/  LDG.E.64 R120, desc[UR14][R120.64] ;  /* 0x0000000e78787981 */ /* 0x000f24000c1e1b00 */
[----:B------:R-:W-:Y:S02]  /*11b0*/  IMAD.WIDE.U32 R130, R142, 0x8, R162 ;  /* 0x000000088e827825 */ /* 0x000fe400078e00a2 */
[----:B------:R-:W4:Y:S04]  /*11c0*/  LDG.E.64 R128, desc[UR14][R128.64] ;  /* 0x0000000e80807981 */ /* 0x000f28000c1e1b00 */
[----:B------:R-:W4:Y:S01]  /*11d0*/  LDG.E.64 R130, desc[UR14][R130.64] ;  /* 0x0000000e82827981 */ /* 0x000f22000c1e1b00 */
[----:B------:R-:W-:-:S05]  /*11e0*/  IADD3 R146, PT, PT, R152, 0x200, RZ ;  /* 0x0000020098927810 */ /* 0x000fca0007ffe0ff */
[----:B------:R-:W-:-:S04]  /*11f0*/  IMAD.WIDE.U32 R126, R146, 0x8, R164 ;  /* 0x00000008927e7825 */ /* 0x000fc800078e00a4 */
[C---:B------:R-:W-:Y:S02]  /*1200*/  IMAD.WIDE.U32 R118, R146.reuse, 0x8, R172 ;  /* 0x0000000892767825 */ /* 0x040fe400078e00ac */
[----:B------:R-:W4:Y:S02]  /*1210*/  LDG.E.64 R126, desc[UR14][R126.64] ;  /* 0x0000000e7e7e7981 */ /* 0x000f24000c1e1b00 */
[----:B------:R-:W-:Y:S02]  /*1220*/  IMAD.WIDE.U32 R132, R146, 0x8, R162 ;  /* 0x0000000892847825 */ /* 0x000fe400078e00a2 */
[----:B------:R-:W4:Y:S04]  /*1230*/  LDG.E.64 R118, desc[UR14][R118.64] ;  /* 0x0000000e76767981 */ /* 0x000f28000c1e1b00 */
[----:B------:R-:W4:Y:S01]  /*1240*/  LDG.E.64 R132, desc[UR14][R132.64] ;  /* 0x0000000e84847981 */ /* 0x000f22000c1e1b00 */
[----:B--2---:R-:W-:-:S04]  /*1250*/  FSEL R136, R136, RZ, !P1 ;  /* 0x000000ff88887208 */ /* 0x004fc80004800000 */
[----:B------:R-:W-:Y:S02]  /*1260*/  R2UR UR5, R136 ;  /* 0x00000000880572ca */ /* 0x000fe400000e0000 */
[----:B---3--:R-:W-:Y:S02]  /*1270*/  R2UR UR7, R137 ;  /* 0x00000000890772ca */ /* 0x008fe400000e0000 */
[----:B----4-:R-:W-:Y:S02]  /*1280*/  SHF.L.U32 R160, R140, 0x10, RZ ;  /* 0x000000108ca07819 */ /* 0x010fe400000006ff */
[----:B------:R-:W-:-:S07]  /*1290*/  MOV R166, R122 ;  /* 0x0000007a00a67202 */ /* 0x000fce0000000f00 */
[----:B------:R-:W-:Y:S01]  /*12a0*/  FADD.FTZ R160, R160, -UR5 ;  /* 0x80000005a0a07e21 */ /* 0x000fe20008010000 */
[----:B------:R-:W-:-:S03]  /*12b0*/  SHF.L.U32 R166, R166, 0x10, RZ ;  /* 0x00000010a6a67819 */ /* 0x000fc600000006ff */
[----:B------:R-:W-:Y:S02]  /*12c0*/  FMUL.FTZ R160, R160, UR7 ;  /* 0x00000007a0a07c20 */ /* 0x000fe40008410000 */
[----:B------:R-:W-:Y:S02]  /*12d0*/  FADD.FTZ R157, R166, R157 ;  /* 0x0000009da69d7221 */ /* 0x000fe40000010000 */
[-C--:B------:R-:W-:Y:S01]  /*12e0*/  FFMA.FTZ R39, R160, R166.reuse, R39 ;  /* 0x000000a6a0277223 */ /* 0x080fe20000010027 */
[----:B------:R-:W-:Y:S02]  /*12f0*/  FMUL.FTZ R171, R170, R166 ;  /* 0x000000a6aaab7220 */ /* 0x000fe40000410000 */
[----:B------:R-:W2:Y:S01]  /*1300*/  LDL R166, [R1+0x18] ;  /* 0x0000180001a67983 */ /* 0x000ea20000100800 */
[----:B------:R-:W-:Y:S02]  /*1310*/  SHF.R.U64 R151, R122, 0x10, R123 ;  /* 0x000000107a977819 */ /* 0x000fe4000000127b */
[----:B------:R-:W-:-:S02]  /*1320*/  MOV R161, R66 ;  /* 0x0000004200a17202 */ /* 0x000fc40000000f00 */
[----:B------:R-:W-:Y:S02]  /*1330*/  SHF.R.U64 R168, R140, 0x10, R141 ;  /* 0x000000108ca87819 */ /* 0x000fe4000000128d */
[----:B------:R-:W-:Y:S02]  /*1340*/  SHF.L.U32 R151, R151, 0x10, RZ ;  /* 0x0000001097977819 */ /* 0x000fe400000006ff */
[----:B------:R-:W-:Y:S02]  /*1350*/  SHF.L.U32 R140, R161, 0x10, RZ ;  /* 0x00000010a18c7819 */ /* 0x000fe400000006ff */
[----:B------:R-:W-:Y:S01]  /*1360*/  SHF.L.U32 R161, R168, 0x10, RZ ;  /* 0x00000010a8a17819 */ /* 0x000fe200000006ff */
[----:B------:R-:W-:Y:S02]  /*1370*/  FMUL.FTZ R168, R178, R151 ;  /* 0x00000097b2a87220 */ /* 0x000fe40000410000 */
[----:B------:R-:W3:Y:S01]  /*1380*/  LDL R178, [R1] ;  /* 0x0000000001b27983 */ /* 0x000ee20000100800 */
[----:B------:R-:W-:-:S04]  /*1390*/  ISETP.NE.U32.AND P0, PT, RZ, UR18, PT ;  /* 0x00000012ff007c0c */ /* 0x000fc8000bf05070 */
[----:B------:R-:W-:Y:S02]  /*13a0*/  ISETP.NE.AND.EX P0, PT, RZ, UR19, PT, P0 ;  /* 0x00000013ff007c0c */ /* 0x000fe4000bf05300 */
[----:B------:R-:W-:Y:S02]  /*13b0*/  IADD3 R147, PT, PT, R152, 0x300, RZ ;  /* 0x0000030098937810 */ /* 0x000fe40007ffe0ff */
[----:B------:R-:W-:Y:S02]  /*13c0*/  SHF.L.U32 R167, R141, 0x10, RZ ;  /* 0x000000108da77819 */ /* 0x000fe400000006ff */
[----:B------:R-:W-:Y:S01]  /*13d0*/  SHF.R.U64 R144, R66, 0x10, R67 ;  /* 0x0000001042907819 */ /* 0x000fe20000001243 */
[----:B------:R-:W-:Y:S01]  /*13e0*/  IMAD.WIDE.U32 R124, R147, 0x8, R164 ;  /* 0x00000008937c7825 */ /* 0x000fe200078e00a4 */
[----:B------:R-:W-:-:S03]  /*13f0*/  MOV R145, R123 ;  /* 0x0000007b00917202 */ /* 0x000fc60000000f00 */
[----:B------:R-:W-:Y:S01]  /*1400*/  FADD.FTZ R170, R167, -UR5 ;  /* 0x80000005a7aa7e21 */ /* 0x000fe20008010000 */
[----:B------:R-:W-:Y:S01]  /*1410*/  SHF.L.U32 R167, R144, 0x10, RZ ;  /* 0x0000001090a77819 */ /* 0x000fe200000006ff */
[----:B------:R-:W-:Y:S01]  /*1420*/  IMAD.WIDE.U32 R64, R147, 0x8, R172 ;  /* 0x0000000893407825 */ /* 0x000fe200078e00ac */
[----:B------:R-:W-:-:S03]  /*1430*/  MOV R143, R67 ;  /* 0x00000043008f7202 */ /* 0x000fc60000000f00 */
[----:B------:R-:W-:Y:S01]  /*1440*/  FADD.FTZ R161, R161, -UR5 ;  /* 0x80000005a1a17e21 */ /* 0x000fe20008010000 */
[----:B------:R-:W-:Y:S01]  /*1450*/  SHF.L.U32 R144, R145, 0x10, RZ ;  /* 0x0000001091907819 */ /* 0x000fe200000006ff */
[----:B------:R-:W-:Y:S01]  /*1460*/  IMAD.WIDE.U32 R134, R147, 0x8, R162 ;  /* 0x0000000893867825 */ /* 0x000fe200078e00a2 */
[----:B------:R-:W0:Y:S01]  /*1470*/  @P0 LDC.64 R138, c[0x0][0x438] ;  /* 0x00010e00ff8a0b82 */ /* 0x000e220000000a00 */
[----:B------:R-:W4:Y:S02]  /*1480*/  LDG.E.64 R124, desc[UR14][R124.64] ;  /* 0x0000000e7c7c7981 */ /* 0x000f24000c1e1b00 */
[----:B------:R-:W-:Y:S01]  /*1490*/  FADD.FTZ R71, R140, R71 ;  /* 0x000000478c477221 */ /* 0x000fe20000010000 */
[-C--:B------:R-:W-:Y:S01]  /*14a0*/  FFMA.FTZ R99, R160, R140.reuse, R99 ;  /* 0x0000008ca0637223 */ /* 0x080fe20000010063 */
[----:B------:R-:W-:Y:S01]  /*14b0*/  FFMA.FTZ R171, R169, R140, R171 ;  /* 0x0000008ca9ab7223 */ /* 0x000fe200000100ab */
[----:B------:R-:W4:Y:S01]  /*14c0*/  LDG.E.64 R64, desc[UR14][R64.64] ;  /* 0x0000000e40407981 */ /* 0x000f22000c1e1b00 */
[----:B------:R-:W-:Y:S01]  /*14d0*/  SHF.R.U32.HI R150, RZ, 0x10, R123 ;  /* 0x00000010ff967819 */ /* 0x000fe2000001167b */
[----:B------:R-:W-:Y:S01]  /*14e0*/  FMUL.FTZ R169, R161, UR7 ;  /* 0x00000007a1a97c20 */ /* 0x000fe20008410000 */
[----:B------:R-:W-:Y:S01]  /*14f0*/  SHF.L.U32 R140, R143, 0x10, RZ ;  /* 0x000000108f8c7819 */ /* 0x000fe200000006ff */
[----:B------:R-:W-:Y:S01]  /*1500*/  FMUL.FTZ R143, R177, R144 ;  /* 0x00000090b18f7220 */ /* 0x000fe20000410000 */
[----:B------:R-:W4:Y:S01]  /*1510*/  LDG.E.64 R134, desc[UR14][R134.64] ;  /* 0x0000000e86867981 */ /* 0x000f22000c1e1b00 */
[----:B------:R-:W-:Y:S01]  /*1520*/  FADD.FTZ R70, R167, R70 ;  /* 0x00000046a7467221 */ /* 0x000fe20000010000 */
[-C--:B------:R-:W-:Y:S01]  /*1530*/  FFMA.FTZ R98, R169, R167.reuse, R98 ;  /* 0x000000a7a9627223 */ /* 0x080fe20000010062 */
[----:B------:R-:W-:Y:S01]  /*1540*/  FFMA.FTZ R168, R176, R167, R168 ;  /* 0x000000a7b0a87223 */ /* 0x000fe200000100a8 */
[----:B------:R-:W-:Y:S01]  /*1550*/  SHF.L.U32 R161, R150, 0x10, RZ ;  /* 0x0000001096a17819 */ /* 0x000fe200000006ff */
[----:B------:R-:W-:-:S02]  /*1560*/  FFMA.FTZ R167, R175, R140, R143 ;  /* 0x0000008cafa77223 */ /* 0x000fc4000001008f */
[----:B------:R-:W4:Y:S02]  /*1570*/  LDL R175, [R1+0x4] ;  /* 0x0000040001af7983 */ /* 0x000f240000100800 */
[----:B------:R-:W-:Y:S02]  /*1580*/  FMUL.FTZ R150, R174, R161 ;  /* 0x000000a1ae967220 */ /* 0x000fe40000410000 */
[----:B------:R-:W4:Y:S01]  /*1590*/  LDL R174, [R1+0x8] ;  /* 0x0000080001ae7983 */ /* 0x000f220000100800 */
[----:B0-----:R-:W-:-:S04]  /*15a0*/  @P0 IMAD.WIDE.U32 R138, R142, 0x8, R138 ;  /* 0x000000088e8a0825 */ /* 0x001fc800078e008a */
[----:B------:R-:W-:Y:S01]  /*15b0*/  FMUL.FTZ R170, R170, UR7 ;  /* 0x00000007aaaa7c20 */ /* 0x000fe20008410000 */
[----:B------:R-:W-:Y:S01]  /*15c0*/  FADD.FTZ R2, R144, R2 ;  /* 0x0000000290027221 */ /* 0x000fe20000010000 */
[----:B------:R-:W-:Y:S01]  /*15d0*/  SHF.R.U32.HI R141, RZ, 0x10, R141 ;  /* 0x00000010ff8d7819 */ /* 0x000fe2000001168d */
[----:B------:R-:W-:Y:S01]  /*15e0*/  FADD.FTZ R0, R151, R0 ;  /* 0x0000000097007221 */ /* 0x000fe20000010000 */
[----:B-----5:R0:W5:Y:S01]  /*15f0*/  @P0 LDG.E.64 R104, desc[UR14][R138.64] ;  /* 0x0000000e8a680981 */ /* 0x020162000c1e1b00 */
[----:B------:R-:W-:Y:S01]  /*1600*/  FFMA.FTZ R37, R170, R144, R37 ;  /* 0x00000090aa257223 */ /* 0x000fe20000010025 */
[----:B------:R-:W-:Y:S01]  /*1610*/  FFMA.FTZ R38, R169, R151, R38 ;  /* 0x00000097a9267223 */ /* 0x000fe20000010026 */
[----:B------:R-:W1:Y:S08]  /*1620*/  @P0 LDC.64 R144, c[0x0][0x438] ;  /* 0x00010e00ff900b82 */ /* 0x000e700000000a00 */
[----:B0-----:R-:W0:Y:S01]  /*1630*/  @P0 LDC.64 R138, c[0x0][0x438] ;  /* 0x00010e00ff8a0b82 */ /* 0x001e220000000a00 */
[----:B------:R-:W-:Y:S01]  /*1640*/  SHF.L.U32 R151, R141, 0x10, RZ ;  /* 0x000000108d977819 */ /* 0x000fe200000006ff */
[----:B------:R-:W-:Y:S01]  /*1650*/  VIADD R148, R152, 0x400 ;  /* 0x0000040098947836 */ /* 0x000fe20000000000 */
[----:B------:R-:W-:-:S03]  /*1660*/  SHF.R.U32.HI R149, RZ, 0x10, R67 ;  /* 0x00000010ff957819 */ /* 0x000fc60000011643 */
[----:B------:R-:W-:-:S04]  /*1670*/  IMAD.WIDE.U32 R122, R148, 0x8, R164 ;  /* 0x00000008947a7825 */ /* 0x000fc800078e00a4 */
[----:B------:R-:W-:Y:S01]  /*1680*/  FADD.FTZ R151, R151, -UR5 ;  /* 0x8000000597977e21 */ /* 0x000fe20008010000 */
[----:B------:R-:W0:Y:S01]  /*1690*/  @P0 LDC.64 R142, c[0x0][0x438] ;  /* 0x00010e00ff8e0b82 */ /* 0x000e220000000a00 */
[----:B------:R-:W-:Y:S01]  /*16a0*/  IMAD.WIDE.U32 R66, R148, 0x8, R172 ;  /* 0x0000000894427825 */ /* 0x000fe200078e00ac */
[----:B------:R-:W-:-:S03]  /*16b0*/  SHF.L.U32 R149, R149, 0x10, RZ ;  /* 0x0000001095957819 */ /* 0x000fc600000006ff */
[----:B------:R-:W-:Y:S01]  /*16c0*/  FMUL.FTZ R176, R151, UR7 ;  /* 0x0000000797b07c20 */ /* 0x000fe20008410000 */
[----:B------:R-:W4:Y:S01]  /*16d0*/  LDG.E.64 R122, desc[UR14][R122.64] ;  /* 0x0000000e7a7a7981 */ /* 0x000f22000c1e1b00 */
[----:B------:R-:W-:-:S04]  /*16e0*/  IMAD.WIDE.U32 R136, R148, 0x8, R162 ;  /* 0x0000000894887825 */ /* 0x000fc800078e00a2 */
[----:B------:R-:W-:Y:S01]  /*16f0*/  FADD.FTZ R68, R149, R68 ;  /* 0x0000004495447221 */ /* 0x000fe20000010000 */
[----:B------:R-:W4:Y:S01]  /*1700*/  LDG.E.64 R66, desc[UR14][R66.64] ;  /* 0x0000000e42427981 */ /* 0x000f22000c1e1b00 */
[----:B------:R-:W-:Y:S01]  /*1710*/  FFMA.FTZ R96, R176, R149, R96 ;  /* 0x00000095b0607223 */ /* 0x000fe20000010060 */
[----:B-1----:R-:W-:Y:S02]  /*1720*/  @P0 IMAD.WIDE.U32 R144, R147, 0x8, R144 ;  /* 0x0000000893900825 */ /* 0x002fe400078e0090 */
[----:B------:R-:W4:Y:S02]  /*1730*/  LDG.E.64 R136, desc[UR14][R136.64] ;  /* 0x0000000e88887981 */ /* 0x000f24000c1e1b00 */
[----:B0-----:R-:W-:Y:S02]  /*1740*/  @P0 IMAD.WIDE.U32 R138, R148, 0x8, R138 ;  /* 0x00000008948a0825 */ /* 0x001fe400078e008a */
[----:B------:R-:W5:Y:S04]  /*1750*/  @P0 LDG.E.64 R108, desc[UR14][R144.64] ;  /* 0x0000000e906c0981 */ /* 0x000f68000c1e1b00 */
[----:B------:R-:W5:Y:S01]  /*1760*/  @P0 LDG.E.64 R110, desc[UR14][R138.64] ;  /* 0x0000000e8a6e0981 */ /* 0x000f62000c1e1b00 */
[----:B------:R-:W-:-:S04]  /*1770*/  @P0 IMAD.WIDE.U32 R142, R146, 0x8, R142 ;  /* 0x00000008928e0825 */ /* 0x000fc800078e008e */
[----:B------:R-:W-:Y:S01]  /*1780*/  FADD.FTZ R69, R140, R69 ;  /* 0x000000458c457221 */ /* 0x000fe20000010000 */
[----:B------:R-:W-:Y:S02]  /*1790*/  FFMA.FTZ R97, R170, R140, R97 ;  /* 0x0000008caa617223 */ /* 0x000fe40000010061 */
[----:B------:R-:W0:Y:S01]  /*17a0*/  @P0 LDC.64 R140, c[0x0][0x438] ;  /* 0x00010e00ff8c0b82 */ /* 0x000e220000000a00 */
[----:B------:R-:W-:Y:S01]  /*17b0*/  FADD.FTZ R3, R161, R3 ;  /* 0x00000003a1037221 */ /* 0x000fe20000010000 */
[----:B------:R-:W-:Y:S01]  /*17c0*/  FFMA.FTZ R36, R176, R161, R36 ;  /* 0x000000a1b0247223 */ /* 0x000fe20000010024 */
[----:B------:R-:W-:Y:S01]  /*17d0*/  IADD3 R161, PT, PT, R152, 0x600, RZ ;  /* 0x0000060098a17810 */ /* 0x000fe20007ffe0ff */
[----:B------:R1:W5:Y:S04]  /*17e0*/  @P0 LDG.E.64 R106, desc[UR14][R142.64] ;  /* 0x0000000e8e6a0981 */ /* 0x000368000c1e1b00 */
[----:B-1----:R-:W-:-:S06]  /*17f0*/  IMAD.WIDE.U32 R142, R161, 0x8, R164 ;  /* 0x00000008a18e7825 */ /* 0x002fcc00078e00a4 */
[----:B------:R-:W4:Y:S01]  /*1800*/  LDG.E.64 R142, desc[UR14][R142.64] ;  /* 0x0000000e8e8e7981 */ /* 0x000f22000c1e1b00 */
[----:B--2---:R-:W-:Y:S01]  /*1810*/  FFMA.FTZ R177, R166, R149, R150 ;  /* 0x00000095a6b17223 */ /* 0x004fe20000010096 */
[----:B------:R-:W-:Y:S01]  /*1820*/  IADD3 R149, PT, PT, R152, 0x500, RZ ;  /* 0x0000050098957810 */ /* 0x000fe20007ffe0ff */
[----:B------:R-:W1:Y:S04]  /*1830*/  @P0 LDC.64 R150, c[0x0][0x438] ;  /* 0x00010e00ff960b82 */ /* 0x000e680000000a00 */
[----:B------:R-:W-:-:S04]  /*1840*/  IMAD.WIDE.U32 R138, R149, 0x8, R162 ;  /* 0x00000008958a7825 */ /* 0x000fc800078e00a2 */
[C---:B------:R-:W-:Y:S02]  /*1850*/  IMAD.WIDE.U32 R144, R149.reuse, 0x8, R172 ;  /* 0x0000000895907825 */ /* 0x040fe400078e00ac */
[----:B------:R-:W2:Y:S04]  /*1860*/  LDG.E.64 R138, desc[UR14][R138.64] ;  /* 0x0000000e8a8a7981 */ /* 0x000ea8000c1e1b00 */
[----:B------:R-:W2:Y:S01]  /*1870*/  LDG.E.64 R144, desc[UR14][R144.64] ;  /* 0x0000000e90907981 */ /* 0x000ea2000c1e1b00 */
[----:B------:R-:W-:-:S06]  /*1880*/  IMAD.WIDE.U32 R146, R149, 0x8, R164 ;  /* 0x0000000895927825 */ /* 0x000fcc00078e00a4 */
[----:B------:R-:W2:Y:S01]  /*1890*/  LDG.E.64 R146, desc[UR14][R146.64] ;  /* 0x0000000e92927981 */ /* 0x000ea2000c1e1b00 */
[----:B0-----:R-:W-:-:S05]  /*18a0*/  @P0 IMAD.WIDE.U32 R140, R149, 0x8, R140 ;  /* 0x00000008958c0825 */ /* 0x001fca00078e008c */
[----:B------:R0:W5:Y:S01]  /*18b0*/  @P0 LDG.E.64 R112, desc[UR14][R140.64] ;  /* 0x0000000e8c700981 */ /* 0x000162000c1e1b00 */
[----:B------:R-:W-:-:S06]  /*18c0*/  IMAD.WIDE.U32 R148, R161, 0x8, R172 ;  /* 0x00000008a1947825 */ /* 0x000fcc00078e00ac */
[----:B------:R-:W2:Y:S01]  /*18d0*/  LDG.E.64 R148, desc[UR14][R148.64] ;  /* 0x0000000e94947981 */ /* 0x000ea2000c1e1b00 */
[----:B0-----:R-:W-:-:S06]  /*18e0*/  IMAD.WIDE.U32 R140, R161, 0x8, R162 ;  /* 0x00000008a18c7825 */ /* 0x001fcc00078e00a2 */
[----:B------:R-:W2:Y:S01]  /*18f0*/  LDG.E.64 R140, desc[UR14][R140.64] ;  /* 0x0000000e8c8c7981 */ /* 0x000ea2000c1e1b00 */
[----:B------:R-:W-:Y:S02]  /*1900*/  MOV R166, R120 ;  /* 0x0000007800a67202 */ /* 0x000fe40000000f00 */
[----:B------:R-:W-:Y:S02]  /*1910*/  MOV R162, R128 ;  /* 0x0000008000a27202 */ /* 0x000fe40000000f00 */
[----:B------:R-:W-:Y:S02]  /*1920*/  SHF.R.U64 R164, R120, 0x10, R121 ;  /* 0x0000001078a47819 */ /* 0x000fe40000001279 */
[----:B------:R-:W-:Y:S01]  /*1930*/  SHF.L.U32 R166, R166, 0x10, RZ ;  /* 0x00000010a6a67819 */ /* 0x000fe200000006ff */
[----:B-1----:R-:W-:Y:S01]  /*1940*/  @P0 IMAD.WIDE.U32 R150, R161, 0x8, R150 ;  /* 0x00000008a1960825 */ /* 0x002fe200078e0096 */
[----:B------:R-:W-:Y:S02]  /*1950*/  MOV R172, R121 ;  /* 0x0000007900ac7202 */ /* 0x000fe40000000f00 */
[----:B------:R-:W-:Y:S01]  /*1960*/  SHF.L.U32 R120, R131, 0x10, RZ ;  /* 0x0000001083787819 */ /* 0x000fe200000006ff */
[--C-:B------:R-:W-:Y:S01]  /*1970*/  IMAD.MOV.U32 R161, RZ, RZ, R129.reuse ;  /* 0x000000ffffa17224 */ /* 0x100fe200078e0081 */
[----:B------:R-:W-:Y:S01]  /*1980*/  SHF.R.U64 R128, R128, 0x10, R129 ;  /* 0x0000001080807819 */ /* 0x000fe20000001281 */
[----:B------:R0:W5:Y:S01]  /*1990*/  @P0 LDG.E.64 R114, desc[UR14][R150.64] ;  /* 0x0000000e96720981 */ /* 0x000162000c1e1b00 */
[----:B------:R-:W-:Y:S01]  /*19a0*/  SHF.R.U32.HI R163, RZ, 0x10, R121 ;  /* 0x00000010ffa37819 */ /* 0x000fe20000011679 */
[----:B------:R-:W-:Y:S01]  /*19b0*/  FMUL.FTZ R121, R180, R166 ;  /* 0x000000a6b4797220 */ /* 0x000fe20000410000 */
[----:B------:R-:W-:Y:S01]  /*19c0*/  SHF.L.U32 R162, R162, 0x10, RZ ;  /* 0x00000010a2a27819 */ /* 0x000fe200000006ff */
[----:B------:R-:W-:Y:S01]  /*19d0*/  FADD.FTZ R120, R120, -UR5 ;  /* 0x8000000578787e21 */ /* 0x000fe20008010000 */
[----:B------:R-:W-:-:S02]  /*19e0*/  SHF.L.U32 R172, R172, 0x10, RZ ;  /* 0x00000010acac7819 */ /* 0x000fc400000006ff */
[----:B------:R-:W-:Y:S01]  /*19f0*/  SHF.L.U32 R194, R161, 0x10, RZ ;  /* 0x00000010a1c27819 */ /* 0x000fe200000006ff */
[----:B------:R-:W-:Y:S01]  /*1a00*/  FFMA.FTZ R192, R179, R162, R121 ;  /* 0x000000a2b3c07223 */ /* 0x000fe20000010079 */
[----:B0-----:R-:W-:Y:S01]  /*1a10*/  SHF.L.U32 R151, R128, 0x10, RZ ;  /* 0x0000001080977819 */ /* 0x001fe200000006ff */
[----:B------:R-:W-:Y:S01]  /*1a20*/  FMUL.FTZ R191, R120, UR7 ;  /* 0x0000000778bf7c20 */ /* 0x000fe20008410000 */
[----:B------:R-:W-:Y:S01]  /*1a30*/  SHF.R.U32.HI R128, RZ, 0x10, R131 ;  /* 0x00000010ff807819 */ /* 0x000fe20000011683 */
[----:B------:R-:W-:Y:S01]  /*1a40*/  FMUL.FTZ R121, R252, R172 ;  /* 0x000000acfc797220 */ /* 0x000fe20000410000 */
[----:B------:R-:W-:Y:S01]  /*1a50*/  SHF.L.U32 R165, R130, 0x10, RZ ;  /* 0x0000001082a57819 */ /* 0x000fe200000006ff */
[----:B------:R-:W-:Y:S01]  /*1a60*/  FADD.FTZ R61, R194, R61 ;  /* 0x0000003dc23d7221 */ /* 0x000fe20000010000 */
[----:B------:R-:W-:Y:S01]  /*1a70*/  SHF.L.U32 R128, R128, 0x10, RZ ;  /* 0x0000001080807819 */ /* 0x000fe200000006ff */
[-C--:B------:R-:W-:Y:S01]  /*1a80*/  FFMA.FTZ R93, R191, R194.reuse, R93 ;  /* 0x000000c2bf5d7223 */ /* 0x080fe2000001005d */
[----:B------:R-:W-:Y:S01]  /*1a90*/  SHF.R.U64 R130, R130, 0x10, R131 ;  /* 0x0000001082827819 */ /* 0x000fe20000001283 */
[----:B---3--:R-:W-:-:S02]  /*1aa0*/  FFMA.FTZ R194, R178, R194, R121 ;  /* 0x000000c2b2c27223 */ /* 0x008fc40000010079 */
[----:B------:R-:W0:Y:S01]  /*1ab0*/  @P0 LDC.64 R120, c[0x0][0x438] ;  /* 0x00010e00ff780b82 */ /* 0x000e220000000a00 */
[----:B------:R-:W-:Y:S01]  /*1ac0*/  SHF.R.U32.HI R129, RZ, 0x10, R129 ;  /* 0x00000010ff817819 */ /* 0x000fe20000011681 */
[----:B------:R-:W-:Y:S01]  /*1ad0*/  FADD.FTZ R128, R128, -UR5 ;  /* 0x8000000580807e21 */ /* 0x000fe20008010000 */
[----:B------:R-:W-:Y:S02]  /*1ae0*/  SHF.L.U32 R130, R130, 0x10, RZ ;  /* 0x0000001082827819 */ /* 0x000fe400000006ff */
[----:B------:R-:W-:Y:S01]  /*1af0*/  SHF.L.U32 R163, R163, 0x10, RZ ;  /* 0x00000010a3a37819 */ /* 0x000fe200000006ff */
[----:B------:R-:W-:Y:S01]  /*1b00*/  FMUL.FTZ R197, R128, UR7 ;  /* 0x0000000780c57c20 */ /* 0x000fe20008410000 */
[----:B------:R-:W-:Y:S01]  /*1b10*/  SHF.L.U32 R129, R129, 0x10, RZ ;  /* 0x0000001081817819 */ /* 0x000fe200000006ff */
[----:B------:R-:W-:Y:S02]  /*1b20*/  FADD.FTZ R130, R130, -UR5 ;  /* 0x8000000582827e21 */ /* 0x000fe40008010000 */
[----:B------:R-:W-:-:S02]  /*1b30*/  FMUL.FTZ R128, R250, R163 ;  /* 0x000000a3fa807220 */ /* 0x000fc40000410000 */
[----:B------:R-:W-:Y:S01]  /*1b40*/  FMUL.FTZ R195, R130, UR7 ;  /* 0x0000000782c37c20 */ /* 0x000fe20008410000 */
[--C-:B------:R-:W-:Y:S01]  /*1b50*/  SHF.R.U64 R130, R126, 0x10, R127.reuse ;  /* 0x000000107e827819 */ /* 0x100fe2000000127f */
[-C--:B------:R-:W-:Y:S01]  /*1b60*/  FFMA.FTZ R199, R251, R129.reuse, R128 ;  /* 0x00000081fbc77223 */ /* 0x080fe20000010080 */
[----:B------:R-:W-:Y:S01]  /*1b70*/  MOV R128, R126 ;  /* 0x0000007e00807202 */ /* 0x000fe20000000f00 */
[----:B------:R-:W-:Y:S01]  /*1b80*/  FADD.FTZ R60, R129, R60 ;  /* 0x0000003c813c7221 */ /* 0x000fe20000010000 */
[----:B------:R-:W-:Y:S01]  /*1b90*/  FFMA.FTZ R92, R197, R129, R92 ;  /* 0x00000081c55c7223 */ /* 0x000fe2000001005c */
[----:B------:R-:W-:Y:S02]  /*1ba0*/  MOV R131, R127 ;  /* 0x0000007f00837202 */ /* 0x000fe40000000f00 */
[----:B------:R-:W-:Y:S01]  /*1bb0*/  SHF.R.U32.HI R126, RZ, 0x10, R127 ;  /* 0x00000010ff7e7819 */ /* 0x000fe2000001167f */
[----:B------:R-:W-:Y:S01]  /*1bc0*/  IMAD.MOV.U32 R150, RZ, RZ, R119 ;  /* 0x000000ffff967224 */ /* 0x000fe200078e0077 */
[----:B------:R-:W-:-:S02]  /*1bd0*/  MOV R129, R118 ;  /* 0x0000007600817202 */ /* 0x000fc40000000f00 */
[--C-:B------:R-:W-:Y:S02]  /*1be0*/  SHF.R.U64 R127, R118, 0x10, R119.reuse ;  /* 0x00000010767f7819 */ /* 0x100fe40000001277 */
[----:B------:R-:W-:Y:S02]  /*1bf0*/  SHF.R.U32.HI R118, RZ, 0x10, R119 ;  /* 0x00000010ff767819 */ /* 0x000fe40000011677 */
[----:B------:R-:W-:Y:S01]  /*1c00*/  SHF.L.U32 R119, R132, 0x10, RZ ;  /* 0x0000001084777819 */ /* 0x000fe200000006ff */
[----:B0-----:R-:W-:-:S04]  /*1c10*/  @P0 IMAD.WIDE.U32 R120, R152, 0x8, R120 ;  /* 0x0000000898780825 */ /* 0x001fc800078e0078 */
[----:B------:R-:W-:Y:S01]  /*1c20*/  FADD.FTZ R119, R119, -UR5 ;  /* 0x8000000577777e21 */ /* 0x000fe20008010000 */
[----:B------:R-:W-:Y:S01]  /*1c30*/  SHF.L.U32 R129, R129, 0x10, RZ ;  /* 0x0000001081817819 */ /* 0x000fe200000006ff */
[----:B------:R0:W5:Y:S02]  /*1c40*/  @P0 LDG.E.64 R116, desc[UR14][R120.64] ;  /* 0x0000000e78740981 */ /* 0x000164000c1e1b00 */
[----:B------:R-:W-:Y:S01]  /*1c50*/  FMUL.FTZ R185, R119, UR7 ;  /* 0x0000000777b97c20 */ /* 0x000fe20008410000 */
[----:B------:R-:W-:Y:S02]  /*1c60*/  SHF.L.U32 R119, R133, 0x10, RZ ;  /* 0x0000001085777819 */ /* 0x000fe400000006ff */
[----:B------:R-:W-:Y:S01]  /*1c70*/  SHF.L.U32 R128, R128, 0x10, RZ ;  /* 0x0000001080807819 */ /* 0x000fe200000006ff */
[----:B------:R-:W-:Y:S02]  /*1c80*/  FADD.FTZ R8, R129, R8 ;  /* 0x0000000881087221 */ /* 0x000fe40000010000 */
[----:B------:R-:W-:Y:S01]  /*1c90*/  FADD.FTZ R119, R119, -UR5 ;  /* 0x8000000577777e21 */ /* 0x000fe20008010000 */
[-C--:B0-----:R-:W-:Y:S01]  /*1ca0*/  FMUL.FTZ R120, R248, R129.reuse ;  /* 0x00000081f8787220 */ /* 0x081fe20000410000 */
[C---:B------:R-:W-:Y:S01]  /*1cb0*/  FFMA.FTZ R31, R185.reuse, R129, R31 ;  /* 0x00000081b91f7223 */ /* 0x040fe2000001001f */
[----:B------:R-:W-:Y:S01]  /*1cc0*/  FADD.FTZ R59, R128, R59 ;  /* 0x0000003b803b7221 */ /* 0x000fe20000010000 */
[-C--:B------:R-:W-:Y:S01]  /*1cd0*/  FFMA.FTZ R91, R185, R128.reuse, R91 ;  /* 0x00000080b95b7223 */ /* 0x080fe2000001005b */
[----:B------:R-:W-:Y:S01]  /*1ce0*/  FFMA.FTZ R129, R249, R128, R120 ;  /* 0x00000080f9817223 */ /* 0x000fe20000010078 */
[----:B------:R-:W-:Y:S01]  /*1cf0*/  FMUL.FTZ R128, R119, UR7 ;  /* 0x0000000777807c20 */ /* 0x000fe20008410000 */
[----:B------:R-:W-:-:S04]  /*1d00*/  SHF.R.U64 R119, R132, 0x10, R133 ;  /* 0x0000001084777819 */ /* 0x000fc80000001285 */
[----:B------:R-:W-:Y:S02]  /*1d10*/  SHF.L.U32 R119, R119, 0x10, RZ ;  /* 0x0000001077777819 */ /* 0x000fe400000006ff */
[----:B------:R-:W-:-:S03]  /*1d20*/  SHF.R.U32.HI R133, RZ, 0x10, R133 ;  /* 0x00000010ff857819 */ /* 0x000fc60000011685 */
[----:B------:R-:W-:Y:S01]  /*1d30*/  FADD.FTZ R119, R119, -UR5 ;  /* 0x8000000577777e21 */ /* 0x000fe20008010000 */
[----:B------:R-:W-:-:S03]  /*1d40*/  SHF.L.U32 R121, R150, 0x10, RZ ;  /* 0x0000001096797819 */ /* 0x000fc600000006ff */
[----:B------:R-:W-:Y:S01]  /*1d50*/  FMUL.FTZ R187, R119, UR7 ;  /* 0x0000000777bb7c20 */ /* 0x000fe20008410000 */
[----:B------:R-:W-:Y:S01]  /*1d60*/  SHF.L.U32 R119, R133, 0x10, RZ ;  /* 0x0000001085777819 */ /* 0x000fe200000006ff */
[----:B------:R-:W-:Y:S01]  /*1d70*/  FADD.FTZ R10, R121, R10 ;  /* 0x0000000a790a7221 */ /* 0x000fe20000010000 */
[-C--:B------:R-:W-:Y:S01]  /*1d80*/  FFMA.FTZ R29, R128, R121.reuse, R29 ;  /* 0x00000079801d7223 */ /* 0x080fe2000001001d */
[----:B------:R-:W-:Y:S01]  /*1d90*/  FMUL.FTZ R120, R244, R121 ;  /* 0x00000079f4787220 */ /* 0x000fe20000410000 */
[----:B------:R-:W-:Y:S01]  /*1da0*/  SHF.L.U32 R121, R118, 0x10, RZ ;  /* 0x0000001076797819 */ /* 0x000fe200000006ff */
[----:B------:R-:W-:Y:S01]  /*1db0*/  FADD.FTZ R119, R119, -UR5 ;  /* 0x8000000577777e21 */ /* 0x000fe20008010000 */
[----:B------:R-:W-:Y:S02]  /*1dc0*/  SHF.L.U32 R186, R131, 0x10, RZ ;  /* 0x0000001083ba7819 */ /* 0x000fe400000006ff */
[----:B------:R-:W-:Y:S01]  /*1dd0*/  SHF.L.U32 R126, R126, 0x10, RZ ;  /* 0x000000107e7e7819 */ /* 0x000fe200000006ff */
[----:B------:R-:W-:Y:S01]  /*1de0*/  FMUL.FTZ R189, R119, UR7 ;  /* 0x0000000777bd7c20 */ /* 0x000fe20008410000 */
[-C--:B------:R-:W-:Y:S01]  /*1df0*/  FMUL.FTZ R190, R242, R121.reuse ;  /* 0x00000079f2be7220 */ /* 0x080fe20000410000 */
[----:B------:R-:W-:Y:S01]  /*1e00*/  FADD.FTZ R57, R186, R57 ;  /* 0x00000039ba397221 */ /* 0x000fe20000010000 */
[-C--:B------:R-:W-:Y:S01]  /*1e10*/  FFMA.FTZ R89, R128, R186.reuse, R89 ;  /* 0x000000ba80597223 */ /* 0x080fe20000010059 */
[----:B------:R-:W-:Y:S01]  /*1e20*/  FFMA.FTZ R186, R245, R186, R120 ;  /* 0x000000baf5ba7223 */ /* 0x000fe20000010078 */
[----:B------:R-:W-:Y:S01]  /*1e30*/  FADD.FTZ R56, R126, R56 ;  /* 0x000000387e387221 */ /* 0x000fe20000010000 */
[-C--:B------:R-:W-:Y:S01]  /*1e40*/  FFMA.FTZ R88, R189, R126.reuse, R88 ;  /* 0x0000007ebd587223 */ /* 0x080fe20000010058 */
[----:B------:R-:W-:Y:S01]  /*1e50*/  FFMA.FTZ R190, R243, R126, R190 ;  /* 0x0000007ef3be7223 */ /* 0x000fe200000100be */
[----:B------:R-:W-:Y:S01]  /*1e60*/  FADD.FTZ R11, R121, R11 ;  /* 0x0000000b790b7221 */ /* 0x000fe20000010000 */
[----:B------:R-:W-:Y:S01]  /*1e70*/  FFMA.FTZ R28, R189, R121, R28 ;  /* 0x00000079bd1c7223 */ /* 0x000fe2000001001c */
[----:B----4-:R-:W-:-:S02]  /*1e80*/  SHF.R.U64 R118, R124, 0x10, R125 ;  /* 0x000000107c767819 */ /* 0x010fc4000000127d */
[----:B------:R-:W-:Y:S02]  /*1e90*/  MOV R120, R125 ;  /* 0x0000007d00787202 */ /* 0x000fe40000000f00 */
[----:B------:R-:W-:Y:S02]  /*1ea0*/  SHF.R.U32.HI R119, RZ, 0x10, R125 ;  /* 0x00000010ff777819 */ /* 0x000fe4000001167d */
[----:B------:R-:W-:Y:S02]  /*1eb0*/  MOV R126, R124 ;  /* 0x0000007c007e7202 */ /* 0x000fe40000000f00 */
[----:B------:R-:W-:Y:S02]  /*1ec0*/  MOV R125, R64 ;  /* 0x00000040007d7202 */ /* 0x000fe40000000f00 */
[----:B------:R-:W-:Y:S02]  /*1ed0*/  SHF.R.U64 R121, R64, 0x10, R65 ;  /* 0x0000001040797819 */ /* 0x000fe40000001241 */
[----:B------:R-:W-:-:S02]  /*1ee0*/  SHF.L.U32 R164, R164, 0x10, RZ ;  /* 0x00000010a4a47819 */ /* 0x000fc400000006ff */
[----:B------:R-:W-:Y:S02]  /*1ef0*/  MOV R124, R65 ;  /* 0x00000041007c7202 */ /* 0x000fe40000000f00 */
[----:B------:R-:W-:Y:S02]  /*1f00*/  SHF.R.U32.HI R64, RZ, 0x10, R65 ;  /* 0x00000010ff407819 */ /* 0x000fe40000011641 */
[----:B------:R-:W-:Y:S01]  /*1f10*/  SHF.L.U32 R65, R134, 0x10, RZ ;  /* 0x0000001086417819 */ /* 0x000fe200000006ff */
[----:B------:R-:W-:-:S04]  /*1f20*/  FMUL.FTZ R196, R175, R164 ;  /* 0x000000a4afc47220 */ /* 0x000fc80000410000 */
[----:B------:R-:W-:Y:S01]  /*1f30*/  FADD.FTZ R65, R65, -UR5 ;  /* 0x8000000541417e21 */ /* 0x000fe20008010000 */
[----:B------:R-:W-:-:S03]  /*1f40*/  FFMA.FTZ R196, R174, R151, R196 ;  /* 0x00000097aec47223 */ /* 0x000fc600000100c4 */
[----:B------:R-:W-:Y:S01]  /*1f50*/  FMUL.FTZ R174, R65, UR7 ;  /* 0x0000000741ae7c20 */ /* 0x000fe20008410000 */
[----:B------:R-:W-:Y:S01]  /*1f60*/  SHF.L.U32 R65, R135, 0x10, RZ ;  /* 0x0000001087417819 */ /* 0x000fe200000006ff */
[----:B------:R-:W-:Y:S01]  /*1f70*/  FADD.FTZ R6, R172, R6 ;  /* 0x00000006ac067221 */ /* 0x000fe20000010000 */
[----:B------:R-:W-:-:S03]  /*1f80*/  FFMA.FTZ R33, R191, R172, R33 ;  /* 0x000000acbf217223 */ /* 0x000fc60000010021 */
[----:B------:R-:W-:-:S04]  /*1f90*/  FADD.FTZ R65, R65, -UR5 ;  /* 0x8000000541417e21 */ /* 0x000fc80008010000 */
[----:B------:R-:W-:Y:S01]  /*1fa0*/  FMUL.FTZ R172, R65, UR7 ;  /* 0x0000000741ac7c20 */ /* 0x000fe20008410000 */
[----:B------:R-:W-:-:S04]  /*1fb0*/  SHF.R.U64 R65, R134, 0x10, R135 ;  /* 0x0000001086417819 */ /* 0x000fc80000001287 */
[----:B------:R-:W-:Y:S02]  /*1fc0*/  SHF.L.U32 R65, R65, 0x10, RZ ;  /* 0x0000001041417819 */ /* 0x000fe400000006ff */
[----:B------:R-:W-:Y:S02]  /*1fd0*/  SHF.L.U32 R127, R127, 0x10, RZ ;  /* 0x000000107f7f7819 */ /* 0x000fe400000006ff */
[----:B------:R-:W-:Y:S01]  /*1fe0*/  SHF.R.U32.HI R135, RZ, 0x10, R135 ;  /* 0x00000010ff877819 */ /* 0x000fe20000011687 */
[----:B------:R-:W-:Y:S01]  /*1ff0*/  FADD.FTZ R65, R65, -UR5 ;  /* 0x8000000541417e21 */ /* 0x000fe20008010000 */
[----:B------:R-:W-:Y:S01]  /*2000*/  SHF.L.U32 R121, R121, 0x10, RZ ;  /* 0x0000001079797819 */ /* 0x000fe200000006ff */
[----:B------:R-:W-:Y:S01]  /*2010*/  FMUL.FTZ R188, R246, R127 ;  /* 0x0000007ff6bc7220 */ /* 0x000fe20000410000 */
[----:B------:R-:W-:Y:S01]  /*2020*/  SHF.L.U32 R130, R130, 0x10, RZ ;  /* 0x0000001082827819 */ /* 0x000fe200000006ff */
[----:B------:R-:W-:Y:S01]  /*2030*/  FMUL.FTZ R178, R65, UR7 ;  /* 0x0000000741b27c20 */ /* 0x000fe20008410000 */
[----:B------:R-:W-:Y:S01]  /*2040*/  SHF.L.U32 R65, R135, 0x10, RZ ;  /* 0x0000001087417819 */ /* 0x000fe200000006ff */
[----:B------:R-:W-:Y:S01]  /*2050*/  IMAD.U32 R125, R125, 0x10000, RZ ;  /* 0x000100007d7d7824 */ /* 0x000fe200078e00ff */
[----:B------:R-:W-:Y:S01]  /*2060*/  SHF.L.U32 R179, R118, 0x10, RZ ;  /* 0x0000001076b37819 */ /* 0x000fe200000006ff */
[-C--:B------:R-:W-:Y:S01]  /*2070*/  FMUL.FTZ R118, R238, R121.reuse ;  /* 0x00000079ee767220 */ /* 0x080fe20000410000 */
[----:B------:R-:W-:Y:S01]  /*2080*/  FADD.FTZ R158, R121, R158 ;  /* 0x0000009e799e7221 */ /* 0x000fe20000010000 */
[----:B------:R-:W-:Y:S01]  /*2090*/  FFMA.FTZ R26, R178, R121, R26 ;  /* 0x00000079b21a7223 */ /* 0x000fe2000001001a */
[----:B------:R-:W-:Y:S01]  /*20a0*/  FADD.FTZ R58, R130, R58 ;  /* 0x0000003a823a7221 */ /* 0x000fe20000010000 */
[-C--:B------:R-:W-:Y:S01]  /*20b0*/  FFMA.FTZ R90, R187, R130.reuse, R90 ;  /* 0x00000082bb5a7223 */ /* 0x080fe2000001005a */
[----:B------:R-:W-:Y:S01]  /*20c0*/  FFMA.FTZ R188, R247, R130, R188 ;  /* 0x00000082f7bc7223 */ /* 0x000fe200000100bc */
[----:B------:R-:W-:Y:S01]  /*20d0*/  SHF.L.U32 R121, R64, 0x10, RZ ;  /* 0x0000001040797819 */ /* 0x000fe200000006ff */
[----:B------:R-:W-:Y:S01]  /*20e0*/  FADD.FTZ R159, R125, R159 ;  /* 0x0000009f7d9f7221 */ /* 0x000fe20000010000 */
[-C--:B------:R-:W-:Y:S01]  /*20f0*/  FFMA.FTZ R27, R174, R125.reuse, R27 ;  /* 0x0000007dae1b7223 */ /* 0x080fe2000001001b */
[----:B------:R-:W-:Y:S01]  /*2100*/  FMUL.FTZ R130, R240, R125 ;  /* 0x0000007df0827220 */ /* 0x000fe20000410000 */
[----:B------:R-:W-:Y:S01]  /*2110*/  FADD.FTZ R65, R65, -UR5 ;  /* 0x8000000541417e21 */ /* 0x000fe20008010000 */
[----:B------:R-:W-:Y:S01]  /*2120*/  SHF.L.U32 R125, R124, 0x10, RZ ;  /* 0x000000107c7d7819 */ /* 0x000fe200000006ff */
[----:B------:R-:W-:Y:S01]  /*2130*/  FMUL.FTZ R64, R234, R121 ;  /* 0x00000079ea407220 */ /* 0x000fe20000410000 */
[----:B------:R-:W-:Y:S01]  /*2140*/  SHF.L.U32 R119, R119, 0x10, RZ ;  /* 0x0000001077777819 */ /* 0x000fe200000006ff */
[----:B------:R-:W-:Y:S01]  /*2150*/  FMUL.FTZ R180, R65, UR7 ;  /* 0x0000000741b47c20 */ /* 0x000fe20008410000 */
[----:B------:R-:W-:Y:S01]  /*2160*/  SHF.L.U32 R120, R120, 0x10, RZ ;  /* 0x0000001078787819 */ /* 0x000fe200000006ff */
[----:B------:R-:W-:Y:S01]  /*2170*/  FMUL.FTZ R124, R236, R125 ;  /* 0x0000007dec7c7220 */ /* 0x000fe20000410000 */
[----:B------:R-:W-:Y:S01]  /*2180*/  FADD.FTZ R13, R121, R13 ;  /* 0x0000000d790d7221 */ /* 0x000fe20000010000 */
[----:B------:R-:W-:Y:S01]  /*2190*/  FFMA.FTZ R181, R235, R119, R64 ;  /* 0x00000077ebb57223 */ /* 0x000fe20000010040 */
[C---:B------:R-:W-:Y:S01]  /*21a0*/  FFMA.FTZ R184, R180.reuse, R121, R184 ;  /* 0x00000079b4b87223 */ /* 0x040fe200000100b8 */
[----:B------:R-:W-:Y:S01]  /*21b0*/  FADD.FTZ R52, R119, R52 ;  /* 0x0000003477347221 */ /* 0x000fe20000010000 */
[----:B------:R-:W-:Y:S01]  /*21c0*/  FFMA.FTZ R84, R180, R119, R84 ;  /* 0x00000077b4547223 */ /* 0x000fe20000010054 */
[----:B------:R-:W-:Y:S01]  /*21d0*/  MOV R121, R122 ;  /* 0x0000007a00797202 */ /* 0x000fe20000000f00 */
[----:B------:R-:W-:Y:S01]  /*21e0*/  FADD.FTZ R53, R120, R53 ;  /* 0x0000003578357221 */ /* 0x000fe20000010000 */
[----:B------:R-:W-:Y:S01]  /*21f0*/  SHF.R.U64 R64, R122, 0x10, R123 ;  /* 0x000000107a407819 */ /* 0x000fe2000000127b */
[-C--:B------:R-:W-:Y:S01]  /*2200*/  FFMA.FTZ R85, R172, R120.reuse, R85 ;  /* 0x00000078ac557223 */ /* 0x080fe20000010055 */
[----:B------:R-:W-:Y:S01]  /*2210*/  FFMA.FTZ R175, R237, R120, R124 ;  /* 0x00000078edaf7223 */ /* 0x000fe2000001007c */
[----:B------:R-:W-:-:S02]  /*2220*/  MOV R122, R66 ;  /* 0x00000042007a7202 */ /* 0x000fc40000000f00 */
[--C-:B------:R-:W-:Y:S02]  /*2230*/  SHF.R.U64 R119, R66, 0x10, R67.reuse ;  /* 0x0000001042777819 */ /* 0x100fe40000001243 */
[----:B------:R-:W-:Y:S02]  /*2240*/  MOV R120, R67 ;  /* 0x0000004300787202 */ /* 0x000fe40000000f00 */
[----:B------:R-:W-:Y:S02]  /*2250*/  SHF.R.U32.HI R66, RZ, 0x10, R67 ;  /* 0x00000010ff427819 */ /* 0x000fe40000011643 */
[----:B------:R-:W-:Y:S02]  /*2260*/  SHF.L.U32 R67, R136, 0x10, RZ ;  /* 0x0000001088437819 */ /* 0x000fe400000006ff */
[----:B------:R-:W-:-:S03]  /*2270*/  SHF.L.U32 R126, R126, 0x10, RZ ;  /* 0x000000107e7e7819 */ /* 0x000fc600000006ff */
[----:B------:R-:W-:Y:S01]  /*2280*/  FADD.FTZ R67, R67, -UR5 ;  /* 0x8000000543437e21 */ /* 0x000fe20008010000 */
[----:B------:R-:W-:Y:S01]  /*2290*/  FADD.FTZ R165, R165, -UR5 ;  /* 0x80000005a5a57e21 */ /* 0x000fe20008010000 */
[----:B------:R-:W-:Y:S02]  /*22a0*/  FADD.FTZ R54, R179, R54 ;  /* 0x00000036b3367221 */ /* 0x000fe40000010000 */
[----:B------:R-:W-:Y:S01]  /*22b0*/  FMUL.FTZ R150, R67, UR7 ;  /* 0x0000000743967c20 */ /* 0x000fe20008410000 */
[----:B------:R-:W-:Y:S02]  /*22c0*/  IMAD.U32 R67, R137, 0x10000, RZ ;  /* 0x0001000089437824 */ /* 0x000fe400078e00ff */
[-C--:B------:R-:W-:Y:S01]  /*22d0*/  FFMA.FTZ R86, R178, R179.reuse, R86 ;  /* 0x000000b3b2567223 */ /* 0x080fe20000010056 */
[----:B------:R-:W-:Y:S01]  /*22e0*/  FFMA.FTZ R173, R241, R126, R130 ;  /* 0x0000007ef1ad7223 */ /* 0x000fe20000010082 */
[----:B------:R-:W-:Y:S01]  /*22f0*/  FFMA.FTZ R179, R239, R179, R118 ;  /* 0x000000b3efb37223 */ /* 0x000fe20000010076 */
[----:B------:R-:W-:Y:S01]  /*2300*/  FMUL.FTZ R193, R165, UR7 ;  /* 0x00000007a5c17c20 */ /* 0x000fe20008410000 */
[----:B------:R-:W-:Y:S01]  /*2310*/  MOV R118, R123 ;  /* 0x0000007b00767202 */ /* 0x000fe20000000f00 */
[----:B------:R-:W-:Y:S01]  /*2320*/  FADD.FTZ R67, R67, -UR5 ;  /* 0x8000000543437e21 */ /* 0x000fe20008010000 */
[----:B------:R-:W-:-:S02]  /*2330*/  SHF.R.U32.HI R65, RZ, 0x10, R123 ;  /* 0x00000010ff417819 */ /* 0x000fc4000001167b */
[----:B------:R-:W-:Y:S02]  /*2340*/  SHF.L.U32 R120, R120, 0x10, RZ ;  /* 0x0000001078787819 */ /* 0x000fe400000006ff */
[----:B------:R-:W-:Y:S01]  /*2350*/  SHF.L.U32 R123, R122, 0x10, RZ ;  /* 0x000000107a7b7819 */ /* 0x000fe200000006ff */
[----:B------:R-:W-:Y:S01]  /*2360*/  FADD.FTZ R63, R162, R63 ;  /* 0x0000003fa23f7221 */ /* 0x000fe20000010000 */
[----:B------:R-:W-:Y:S01]  /*2370*/  FFMA.FTZ R95, R193, R162, R95 ;  /* 0x000000a2c15f7223 */ /* 0x000fe2000001005f */
[----:B------:R-:W-:Y:S01]  /*2380*/  SHF.L.U32 R118, R118, 0x10, RZ ;  /* 0x0000001076767819 */ /* 0x000fe200000006ff */
[----:B------:R-:W-:Y:S01]  /*2390*/  FMUL.FTZ R161, R67, UR7 ;  /* 0x0000000743a17c20 */ /* 0x000fe20008410000 */
[----:B------:R-:W-:Y:S01]  /*23a0*/  FMUL.FTZ R162, R228, R120 ;  /* 0x00000078e4a27220 */ /* 0x000fe20000410000 */
[----:B------:R-:W-:Y:S01]  /*23b0*/  FADD.FTZ R14, R123, R14 ;  /* 0x0000000e7b0e7221 */ /* 0x000fe20000010000 */
[-C--:B------:R-:W-:Y:S01]  /*23c0*/  FFMA.FTZ R207, R150, R123.reuse, R207 ;  /* 0x0000007b96cf7223 */ /* 0x080fe200000100cf */
[----:B------:R-:W-:Y:S01]  /*23d0*/  FMUL.FTZ R124, R232, R123 ;  /* 0x0000007be87c7220 */ /* 0x000fe20000410000 */
[----:B------:R-:W-:Y:S01]  /*23e0*/  FADD.FTZ R49, R118, R49 ;  /* 0x0000003176317221 */ /* 0x000fe20000010000 */
[-C--:B------:R-:W-:Y:S01]  /*23f0*/  FFMA.FTZ R81, R161, R118.reuse, R81 ;  /* 0x00000076a1517223 */ /* 0x080fe20000010051 */
[----:B------:R-:W-:Y:S01]  /*2400*/  FFMA.FTZ R162, R229, R118, R162 ;  /* 0x00000076e5a27223 */ /* 0x000fe200000100a2 */
[----:B------:R-:W-:Y:S01]  /*2410*/  SHF.R.U64 R67, R136, 0x10, R137 ;  /* 0x0000001088437819 */ /* 0x000fe20000001289 */
[----:B------:R-:W-:Y:S01]  /*2420*/  FADD.FTZ R12, R125, R12 ;  /* 0x0000000c7d0c7221 */ /* 0x000fe20000010000 */
[----:B------:R-:W-:-:S02]  /*2430*/  FFMA.FTZ R198, R172, R125, R198 ;  /* 0x0000007dacc67223 */ /* 0x000fc400000100c6 */
[----:B------:R-:W-:Y:S02]  /*2440*/  SHF.L.U32 R67, R67, 0x10, RZ ;  /* 0x0000001043437819 */ /* 0x000fe400000006ff */
[C---:B--2---:R-:W-:Y:S02]  /*2450*/  SHF.L.U32 R131, R138.reuse, 0x10, RZ ;  /* 0x000000108a837819 */ /* 0x044fe400000006ff */
[----:B------:R-:W-:Y:S02]  /*2460*/  SHF.R.U64 R138, R138, 0x10, R139 ;  /* 0x000000108a8a7819 */ /* 0x000fe4000000128b */
[----:B------:R-:W-:Y:S02]  /*2470*/  MOV R130, R144 ;  /* 0x0000009000827202 */ /* 0x000fe40000000f00 */
[----:B------:R-:W-:-:S03]  /*2480*/  SHF.L.U32 R138, R138, 0x10, RZ ;  /* 0x000000108a8a7819 */ /* 0x000fc600000006ff */
[----:B------:R-:W-:Y:S02]  /*2490*/  IMAD.U32 R132, R130, 0x10000, RZ ;  /* 0x0001000082847824 */ /* 0x000fe400078e00ff */
[----:B------:R-:W-:Y:S01]  /*24a0*/  FADD.FTZ R130, R131, -UR5 ;  /* 0x8000000583827e21 */ /* 0x000fe20008010000 */
[----:B------:R-:W-:Y:S01]  /*24b0*/  SHF.R.U64 R123, R144, 0x10, R145 ;  /* 0x00000010907b7819 */ /* 0x000fe20000001291 */
[----:B------:R-:W-:Y:S01]  /*24c0*/  FADD.FTZ R134, R138, -UR5 ;  /* 0x800000058a867e21 */ /* 0x000fe20008010000 */
[----:B------:R-:W-:Y:S01]  /*24d0*/  SHF.R.U64 R118, R146, 0x10, R147 ;  /* 0x0000001092767819 */ /* 0x000fe20000001293 */
[----:B------:R-:W-:Y:S01]  /*24e0*/  FMUL.FTZ R130, R130, UR7 ;  /* 0x0000000782827c20 */ /* 0x000fe20008410000 */
[----:B------:R-:W-:Y:S01]  /*24f0*/  SHF.L.U32 R123, R123, 0x10, RZ ;  /* 0x000000107b7b7819 */ /* 0x000fe200000006ff */
[----:B------:R-:W-:Y:S01]  /*2500*/  FMUL.FTZ R134, R134, UR7 ;  /* 0x0000000786867c20 */ /* 0x000fe20008410000 */
[-C--:B------:R-:W-:Y:S01]  /*2510*/  FMUL.FTZ R131, R224, R132.reuse ;  /* 0x00000084e0837220 */ /* 0x080fe20000410000 */
[----:B------:R-:W-:Y:S01]  /*2520*/  FADD.FTZ R18, R132, R18 ;  /* 0x0000001284127221 */ /* 0x000fe20000010000 */
[----:B------:R-:W-:Y:S01]  /*2530*/  FFMA.FTZ R209, R130, R132, R209 ;  /* 0x0000008482d17223 */ /* 0x000fe200000100d1 */
[----:B------:R-:W-:Y:S01]  /*2540*/  SHF.L.U32 R135, R118, 0x10, RZ ;  /* 0x0000001076877819 */ /* 0x000fe200000006ff */
[-C--:B------:R-:W-:Y:S01]  /*2550*/  FMUL.FTZ R118, R222, R123.reuse ;  /* 0x0000007bde767220 */ /* 0x080fe20000410000 */
[----:B------:R-:W-:Y:S01]  /*2560*/  SHF.L.U32 R132, R139, 0x10, RZ ;  /* 0x000000108b847819 */ /* 0x000fe200000006ff */
[----:B------:R-:W-:Y:S01]  /*2570*/  FADD.FTZ R19, R123, R19 ;  /* 0x000000137b137221 */ /* 0x000fe20000010000 */
[C---:B------:R-:W-:Y:S01]  /*2580*/  FFMA.FTZ R208, R134.reuse, R123, R208 ;  /* 0x0000007b86d07223 */ /* 0x040fe200000100d0 */
[----:B------:R-:W-:Y:S01]  /*2590*/  FADD.FTZ R123, RZ, R171 ;  /* 0x000000abff7b7221 */ /* 0x000fe20000010000 */
[----:B------:R-:W-:Y:S01]  /*25a0*/  MOV R125, R145 ;  /* 0x00000091007d7202 */ /* 0x000fe20000000f00 */
[----:B------:R-:W-:Y:S01]  /*25b0*/  FADD.FTZ R46, R135, R46 ;  /* 0x0000002e872e7221 */ /* 0x000fe20000010000 */
[-C--:B------:R-:W-:Y:S01]  /*25c0*/  FFMA.FTZ R78, R134, R135.reuse, R78 ;  /* 0x00000087864e7223 */ /* 0x080fe2000001004e */
[----:B------:R-:W-:Y:S01]  /*25d0*/  FADD.FTZ R132, R132, -UR5 ;  /* 0x8000000584847e21 */ /* 0x000fe20008010000 */
[----:B------:R-:W-:Y:S01]  /*25e0*/  FFMA.FTZ R135, R223, R135, R118 ;  /* 0x00000087df877223 */ /* 0x000fe20000010076 */
[----:B------:R-:W-:Y:S01]  /*25f0*/  FADD.FTZ R118, R168, R123 ;  /* 0x0000007ba8767221 */ /* 0x000fe20000010000 */
[----:B------:R-:W-:Y:S01]  /*2600*/  SHF.L.U32 R122, R121, 0x10, RZ ;  /* 0x00000010797a7819 */ /* 0x000fe200000006ff */
[----:B------:R-:W-:Y:S01]  /*2610*/  FADD.FTZ R67, R67, -UR5 ;  /* 0x8000000543437e21 */ /* 0x000fe20008010000 */
[----:B------:R-:W-:Y:S01]  /*2620*/  SHF.L.U32 R125, R125, 0x10, RZ ;  /* 0x000000107d7d7819 */ /* 0x000fe200000006ff */
[----:B------:R-:W-:Y:S01]  /*2630*/  FMUL.FTZ R132, R132, UR7 ;  /* 0x0000000784847c20 */ /* 0x000fe20008410000 */
[----:B------:R-:W-:Y:S01]  /*2640*/  FADD.FTZ R118, R167, R118 ;  /* 0x00000076a7767221 */ /* 0x000fe20000010000 */
[----:B------:R-:W-:Y:S01]  /*2650*/  FADD.FTZ R62, R151, R62 ;  /* 0x0000003e973e7221 */ /* 0x000fe20000010000 */
[----:B------:R-:W-:Y:S01]  /*2660*/  FFMA.FTZ R94, R195, R151, R94 ;  /* 0x00000097c35e7223 */ /* 0x000fe2000001005e */
[----:B------:R-:W-:Y:S01]  /*2670*/  FADD.FTZ R7, R163, R7 ;  /* 0x00000007a3077221 */ /* 0x000fe20000010000 */
[----:B------:R-:W-:Y:S01]  /*2680*/  FFMA.FTZ R32, R197, R163, R32 ;  /* 0x000000a3c5207223 */ /* 0x000fe20000010020 */
[----:B------:R-:W-:Y:S01]  /*2690*/  SHF.L.U32 R119, R119, 0x10, RZ ;  /* 0x0000001077777819 */ /* 0x000fe200000006ff */
[----:B------:R-:W-:Y:S01]  /*26a0*/  FFMA.FTZ R151, R233, R122, R124 ;  /* 0x0000007ae9977223 */ /* 0x000fe2000001007c */
[----:B------:R-:W-:Y:S01]  /*26b0*/  FMUL.FTZ R163, R67, UR7 ;  /* 0x0000000743a37c20 */ /* 0x000fe20008410000 */
[----:B------:R-:W-:Y:S01]  /*26c0*/  SHF.R.U32.HI R124, RZ, 0x10, R145 ;  /* 0x00000010ff7c7819 */ /* 0x000fe20000011691 */
[-C--:B------:R-:W-:Y:S01]  /*26d0*/  FMUL.FTZ R133, R220, R125.reuse ;  /* 0x0000007ddc857220 */ /* 0x080fe20000410000 */
[----:B------:R-:W-:Y:S01]  /*26e0*/  FADD.FTZ R20, R125, R20 ;  /* 0x000000147d147221 */ /* 0x000fe20000010000 */
[----:B------:R-:W-:Y:S01]  /*26f0*/  FFMA.FTZ R203, R132, R125, R203 ;  /* 0x0000007d84cb7223 */ /* 0x000fe200000100cb */
[----:B------:R-:W-:Y:S01]  /*2700*/  SHF.R.U32.HI R136, RZ, 0x10, R139 ;  /* 0x00000010ff887819 */ /* 0x000fe2000001168b */
[----:B------:R-:W-:Y:S01]  /*2710*/  FADD.FTZ R125, R177, R118 ;  /* 0x00000076b17d7221 */ /* 0x000fe20000010000 */
[----:B------:R-:W-:Y:S01]  /*2720*/  FADD.FTZ R5, R164, R5 ;  /* 0x00000005a4057221 */ /* 0x000fe20000010000 */
[----:B------:R-:W-:Y:S01]  /*2730*/  FFMA.FTZ R34, R195, R164, R34 ;  /* 0x000000a4c3227223 */ /* 0x000fe20000010022 */
[----:B------:R-:W-:Y:S01]  /*2740*/  FADD.FTZ R16, R120, R16 ;  /* 0x0000001078107221 */ /* 0x000fe20000010000 */
[----:B------:R-:W-:Y:S01]  /*2750*/  FFMA.FTZ R205, R161, R120, R205 ;  /* 0x00000078a1cd7223 */ /* 0x000fe200000100cd */
[-C--:B------:R-:W-:Y:S01]  /*2760*/  FMUL.FTZ R164, R230, R119.reuse ;  /* 0x00000077e6a47220 */ /* 0x080fe20000410000 */
[----:B------:R-:W-:Y:S01]  /*2770*/  FADD.FTZ R15, R119, R15 ;  /* 0x0000000f770f7221 */ /* 0x000fe20000010000 */
[----:B------:R-:W-:Y:S01]  /*2780*/  FFMA.FTZ R206, R163, R119, R206 ;  /* 0x00000077a3ce7223 */ /* 0x000fe200000100ce */
[----:B------:R-:W-:Y:S01]  /*2790*/  MOV R120, R147 ;  /* 0x0000009300787202 */ /* 0x000fe20000000f00 */
[----:B------:R-:W-:Y:S01]  /*27a0*/  FADD.FTZ R125, R192, R125 ;  /* 0x0000007dc07d7221 */ /* 0x000fe20000010000 */
[----:B------:R-:W-:-:S02]  /*27b0*/  SHF.R.U32.HI R119, RZ, 0x10, R147 ;  /* 0x00000010ff777819 */ /* 0x000fc40000011693 */
[----:B------:R-:W-:Y:S02]  /*27c0*/  SHF.L.U32 R136, R136, 0x10, RZ ;  /* 0x0000001088887819 */ /* 0x000fe400000006ff */
[----:B------:R-:W-:Y:S02]  /*27d0*/  SHF.L.U32 R123, R124, 0x10, RZ ;  /* 0x000000107c7b7819 */ /* 0x000fe400000006ff */
[----:B------:R-:W-:Y:S02]  /*27e0*/  SHF.L.U32 R64, R64, 0x10, RZ ;  /* 0x0000001040407819 */ /* 0x000fe400000006ff */
[----:B------:R-:W-:Y:S01]  /*27f0*/  SHF.L.U32 R120, R120, 0x10, RZ ;  /* 0x0000001078787819 */ /* 0x000fe200000006ff */
[----:B------:R-:W-:Y:S01]  /*2800*/  FADD.FTZ R136, R136, -UR5 ;  /* 0x8000000588887e21 */ /* 0x000fe20008010000 */
[----:B------:R-:W-:Y:S01]  /*2810*/  SHF.R.U32.HI R137, RZ, 0x10, R137 ;  /* 0x00000010ff897819 */ /* 0x000fe20000011689 */
[----:B------:R-:W-:Y:S01]  /*2820*/  FMUL.FTZ R118, R218, R123 ;  /* 0x0000007bda767220 */ /* 0x000fe20000410000 */
[----:B------:R-:W-:Y:S01]  /*2830*/  SHF.L.U32 R119, R119, 0x10, RZ ;  /* 0x0000001077777819 */ /* 0x000fe200000006ff */
[----:B------:R-:W-:Y:S01]  /*2840*/  FADD.FTZ R125, R196, R125 ;  /* 0x0000007dc47d7221 */ /* 0x000fe20000010000 */
[----:B------:R-:W-:Y:S01]  /*2850*/  FADD.FTZ R50, R64, R50 ;  /* 0x0000003240327221 */ /* 0x000fe20000010000 */
[-C--:B------:R-:W-:Y:S01]  /*2860*/  FFMA.FTZ R82, R163, R64.reuse, R82 ;  /* 0x00000040a3527223 */ /* 0x080fe20000010052 */
[----:B------:R-:W-:Y:S01]  /*2870*/  FFMA.FTZ R164, R231, R64, R164 ;  /* 0x00000040e7a47223 */ /* 0x000fe200000100a4 */
[----:B------:R-:W-:Y:S01]  /*2880*/  SHF.L.U32 R64, R137, 0x10, RZ ;  /* 0x0000001089407819 */ /* 0x000fe200000006ff */
[----:B------:R-:W-:Y:S01]  /*2890*/  FADD.FTZ R45, R120, R45 ;  /* 0x0000002d782d7221 */ /* 0x000fe20000010000 */
[-C--:B------:R-:W-:Y:S01]  /*28a0*/  FFMA.FTZ R77, R132, R120.reuse, R77 ;  /* 0x00000078844d7223 */ /* 0x080fe2000001004d */
[----:B------:R-:W-:Y:S01]  /*28b0*/  FFMA.FTZ R133, R221, R120, R133 ;  /* 0x00000078dd857223 */ /* 0x000fe20000010085 */
[----:B------:R-:W-:Y:S01]  /*28c0*/  FMUL.FTZ R136, R136, UR7 ;  /* 0x0000000788887c20 */ /* 0x000fe20008410000 */
[----:B------:R-:W-:Y:S01]  /*28d0*/  FFMA.FTZ R137, R219, R119, R118 ;  /* 0x00000077db897223 */ /* 0x000fe20000010076 */
[----:B------:R-:W-:Y:S01]  /*28e0*/  FADD.FTZ R120, R194, R125 ;  /* 0x0000007dc2787221 */ /* 0x000fe20000010000 */
[----:B------:R-:W-:Y:S01]  /*28f0*/  FFMA.FTZ R118, R160, R171, RZ ;  /* 0x000000aba0767223 */ /* 0x000fe200000100ff */
[----:B------:R-:W-:Y:S01]  /*2900*/  FADD.FTZ R44, R119, R44 ;  /* 0x0000002c772c7221 */ /* 0x000fe20000010000 */
[C---:B------:R-:W-:Y:S01]  /*2910*/  FFMA.FTZ R76, R136.reuse, R119, R76 ;  /* 0x00000077884c7223 */ /* 0x040fe2000001004c */
[----:B------:R-:W-:Y:S01]  /*2920*/  FADD.FTZ R120, R199, R120 ;  /* 0x00000078c7787221 */ /* 0x000fe20000010000 */
[----:B------:R-:W-:Y:S01]  /*2930*/  FFMA.FTZ R119, R169, R168, R118 ;  /* 0x000000a8a9777223 */ /* 0x000fe20000010076 */
[----:B------:R-:W-:Y:S01]  /*2940*/  FADD.FTZ R21, R123, R21 ;  /* 0x000000157b157221 */ /* 0x000fe20000010000 */
[----:B------:R-:W-:Y:S01]  /*2950*/  FFMA.FTZ R202, R136, R123, R202 ;  /* 0x0000007b88ca7223 */ /* 0x000fe200000100ca */
[----:B------:R-:W-:Y:S01]  /*2960*/  FADD.FTZ R123, R129, R120 ;  /* 0x00000078817b7221 */ /* 0x000fe20000010000 */
[----:B------:R-:W-:-:S03]  /*2970*/  FFMA.FTZ R119, R170, R167, R119 ;  /* 0x000000a7aa777223 */ /* 0x000fc60000010077 */
        /* <DEDUP_REMOVED lines=13> */
[----:B------:R-:W-:Y:S01]  /*2a50*/  FFMA.FTZ R123, R187, R188, R118 ;  /* 0x000000bcbb7b7223 */ /* 0x000fe20000010076 */
[----:B------:R-:W-:Y:S02]  /*2a60*/  SHF.L.U32 R67, R66, 0x10, RZ ;  /* 0x0000001042437819 */ /* 0x000fe400000006ff */
[----:B------:R-:W-:Y:S01]  /*2a70*/  FADD.FTZ R120, R151, R120 ;  /* 0x0000007897787221 */ /* 0x000fe20000010000 */
[----:B------:R-:W-:Y:S01]  /*2a80*/  FFMA.FTZ R124, R128, R186, R123 ;  /* 0x000000ba807c7223 */ /* 0x000fe2000001007b */
[----:B------:R-:W-:Y:S01]  /*2a90*/  FADD.FTZ R51, R122, R51 ;  /* 0x000000337a337221 */ /* 0x000fe20000010000 */
[----:B------:R-:W-:Y:S01]  /*2aa0*/  FFMA.FTZ R83, R150, R122, R83 ;  /* 0x0000007a96537223 */ /* 0x000fe20000010053 */
[----:B------:R-:W-:Y:S01]  /*2ab0*/  FADD.FTZ R4, R166, R4 ;  /* 0x00000004a6047221 */ /* 0x000fe20000010000 */
[----:B------:R-:W-:Y:S01]  /*2ac0*/  FFMA.FTZ R35, R193, R166, R35 ;  /* 0x000000a6c1237223 */ /* 0x000fe20000010023 */
[----:B------:R-:W-:Y:S01]  /*2ad0*/  SHF.L.U32 R65, R65, 0x10, RZ ;  /* 0x0000001041417819 */ /* 0x000fe200000006ff */
[----:B------:R-:W-:Y:S01]  /*2ae0*/  FMUL.FTZ R166, R226, R67 ;  /* 0x00000043e2a67220 */ /* 0x000fe20000410000 */
[----:B------:R-:W-:Y:S01]  /*2af0*/  MOV R122, R146 ;  /* 0x00000092007a7202 */ /* 0x000fe20000000f00 */
[----:B------:R-:W-:Y:S01]  /*2b00*/  FADD.FTZ R120, R164, R120 ;  /* 0x00000078a4787221 */ /* 0x000fe20000010000 */
[----:B------:R-:W-:Y:S01]  /*2b10*/  FFMA.FTZ R124, R189, R190, R124 ;  /* 0x000000bebd7c7223 */ /* 0x000fe2000001007c */
[----:B------:R-:W-:Y:S01]  /*2b20*/  FADD.FTZ R64, R64, -UR5 ;  /* 0x8000000540407e21 */ /* 0x000fe20008010000 */
[----:B------:R-:W-:Y:S01]  /*2b30*/  SHF.L.U32 R122, R122, 0x10, RZ ;  /* 0x000000107a7a7819 */ /* 0x000fe200000006ff */
[----:B------:R-:W-:Y:S01]  /*2b40*/  FFMA.FTZ R166, R227, R65, R166 ;  /* 0x00000041e3a67223 */ /* 0x000fe200000100a6 */
[----:B------:R-:W-:Y:S01]  /*2b50*/  FADD.FTZ R120, R162, R120 ;  /* 0x00000078a2787221 */ /* 0x000fe20000010000 */
[----:B------:R-:W-:Y:S01]  /*2b60*/  FFMA.FTZ R124, R174, R173, R124 ;  /* 0x000000adae7c7223 */ /* 0x000fe2000001007c */
[----:B------:R-:W-:Y:S01]  /*2b70*/  FMUL.FTZ R165, R64, UR7 ;  /* 0x0000000740a57c20 */ /* 0x000fe20008410000 */
[----:B------:R-:W-:Y:S01]  /*2b80*/  FFMA.FTZ R131, R225, R122, R131 ;  /* 0x0000007ae1837223 */ /* 0x000fe20000010083 */
[----:B------:R-:W-:Y:S01]  /*2b90*/  FADD.FTZ R120, R166, R120 ;  /* 0x00000078a6787221 */ /* 0x000fe20000010000 */
[----:B------:R-:W-:Y:S01]  /*2ba0*/  FFMA.FTZ R124, R178, R179, R124 ;  /* 0x000000b3b27c7223 */ /* 0x000fe2000001007c */
[----:B------:R-:W-:Y:S01]  /*2bb0*/  FADD.FTZ R48, R65, R48 ;  /* 0x0000003041307221 */ /* 0x000fe20000010000 */
[----:B------:R-:W-:Y:S01]  /*2bc0*/  FFMA.FTZ R80, R165, R65, R80 ;  /* 0x00000041a5507223 */ /* 0x000fe20000010050 */
[----:B------:R-:W-:-:S02]  /*2bd0*/  MOV R64, R142 ;  /* 0x0000008e00407202 */ /* 0x000fc40000000f00 */
[----:B------:R-:W-:Y:S01]  /*2be0*/  SHF.L.U32 R118, R140, 0x10, RZ ;  /* 0x000000108c767819 */ /* 0x000fe200000006ff */
[----:B------:R-:W-:Y:S01]  /*2bf0*/  FADD.FTZ R120, R131, R120 ;  /* 0x0000007883787221 */ /* 0x000fe20000010000 */
[----:B------:R-:W-:Y:S02]  /*2c00*/  SHF.R.U64 R65, R142, 0x10, R143 ;  /* 0x000000108e417819 */ /* 0x000fe4000000128f */
[----:B------:R-:W-:Y:S01]  /*2c10*/  MOV R121, R148 ;  /* 0x0000009400797202 */ /* 0x000fe20000000f00 */
[----:B------:R-:W-:Y:S01]  /*2c20*/  FFMA.FTZ R124, R172, R175, R124 ;  /* 0x000000afac7c7223 */ /* 0x000fe2000001007c */
[----:B------:R-:W-:Y:S01]  /*2c30*/  FADD.FTZ R9, R127, R9 ;  /* 0x000000097f097221 */ /* 0x000fe20000010000 */
[----:B------:R-:W-:Y:S01]  /*2c40*/  FFMA.FTZ R30, R187, R127, R30 ;  /* 0x0000007fbb1e7223 */ /* 0x000fe2000001001e */
[----:B------:R-:W-:Y:S01]  /*2c50*/  SHF.L.U32 R119, R64, 0x10, RZ ;  /* 0x0000001040777819 */ /* 0x000fe200000006ff */
[----:B------:R-:W-:Y:S01]  /*2c60*/  FADD.FTZ R118, R118, -UR5 ;  /* 0x8000000576767e21 */ /* 0x000fe20008010000 */
[----:B------:R-:W-:-:S02]  /*2c70*/  SHF.R.U64 R127, R148, 0x10, R149 ;  /* 0x00000010947f7819 */ /* 0x000fc40000001295 */
[----:B------:R-:W-:Y:S02]  /*2c80*/  SHF.L.U32 R64, R121, 0x10, RZ ;  /* 0x0000001079407819 */ /* 0x000fe400000006ff */
[----:B------:R-:W-:Y:S01]  /*2c90*/  SHF.L.U32 R139, R65, 0x10, RZ ;  /* 0x00000010418b7819 */ /* 0x000fe200000006ff */
[----:B------:R-:W-:Y:S01]  /*2ca0*/  FADD.FTZ R65, R135, R120 ;  /* 0x0000007887417221 */ /* 0x000fe20000010000 */
[----:B------:R-:W-:Y:S01]  /*2cb0*/  FFMA.FTZ R124, R180, R181, R124 ;  /* 0x000000b5b47c7223 */ /* 0x000fe2000001007c */
[----:B------:R-:W-:Y:S01]  /*2cc0*/  FADD.FTZ R17, R67, R17 ;  /* 0x0000001143117221 */ /* 0x000fe20000010000 */
[----:B------:R-:W-:Y:S01]  /*2cd0*/  FFMA.FTZ R204, R165, R67, R204 ;  /* 0x00000043a5cc7223 */ /* 0x000fe200000100cc */
[----:B------:R-:W-:Y:S01]  /*2ce0*/  MOV R142, R149 ;  /* 0x00000095008e7202 */ /* 0x000fe20000000f00 */
[----:B------:R-:W-:Y:S01]  /*2cf0*/  FMUL.FTZ R118, R118, UR7 ;  /* 0x0000000776767c20 */ /* 0x000fe20008410000 */
[----:B------:R-:W-:Y:S01]  /*2d00*/  SHF.R.U32.HI R67, RZ, 0x10, R149 ;  /* 0x00000010ff437819 */ /* 0x000fe20000011695 */
[----:B------:R-:W-:Y:S01]  /*2d10*/  FMUL.FTZ R121, R216, R64 ;  /* 0x00000040d8797220 */ /* 0x000fe20000410000 */
[----:B------:R-:W-:Y:S01]  /*2d20*/  SHF.L.U32 R127, R127, 0x10, RZ ;  /* 0x000000107f7f7819 */ /* 0x000fe200000006ff */
[----:B------:R-:W-:Y:S01]  /*2d30*/  FADD.FTZ R65, R133, R65 ;  /* 0x0000004185417221 */ /* 0x000fe20000010000 */
[----:B------:R-:W-:Y:S01]  /*2d40*/  FFMA.FTZ R124, R150, R151, R124 ;  /* 0x00000097967c7223 */ /* 0x000fe2000001007c */
[----:B------:R-:W-:Y:S01]  /*2d50*/  MOV R66, R143 ;  /* 0x0000008f00427202 */ /* 0x000fe20000000f00 */
[----:B------:R-:W-:Y:S01]  /*2d60*/  FADD.FTZ R43, R119, R43 ;  /* 0x0000002b772b7221 */ /* 0x000fe20000010000 */
[-C--:B------:R-:W-:Y:S01]  /*2d70*/  FFMA.FTZ R75, R118, R119.reuse, R75 ;  /* 0x00000077764b7223 */ /* 0x080fe2000001004b */
[----:B------:R-:W-:Y:S01]  /*2d80*/  SHF.L.U32 R138, R67, 0x10, RZ ;  /* 0x00000010438a7819 */ /* 0x000fe200000006ff */
[----:B------:R-:W-:Y:S01]  /*2d90*/  FFMA.FTZ R119, R217, R119, R121 ;  /* 0x00000077d9777223 */ /* 0x000fe20000010079 */
[----:B------:R-:W-:-:S02]  /*2da0*/  IMAD.U32 R142, R142, 0x10000, RZ ;  /* 0x000100008e8e7824 */ /* 0x000fc400078e00ff */
[----:B------:R-:W-:Y:S01]  /*2db0*/  FADD.FTZ R67, R137, R65 ;  /* 0x0000004189437221 */ /* 0x000fe20000010000 */
[----:B------:R-:W-:Y:S01]  /*2dc0*/  FMUL.FTZ R120, R214, R127 ;  /* 0x0000007fd6787220 */ /* 0x000fe20000410000 */
[----:B------:R-:W-:Y:S01]  /*2dd0*/  FFMA.FTZ R124, R163, R164, R124 ;  /* 0x000000a4a37c7223 */ /* 0x000fe2000001007c */
[----:B------:R-:W-:Y:S01]  /*2de0*/  FADD.FTZ R55, R126, R55 ;  /* 0x000000377e377221 */ /* 0x000fe20000010000 */
[----:B------:R-:W-:Y:S01]  /*2df0*/  FFMA.FTZ R87, R174, R126, R87 ;  /* 0x0000007eae577223 */ /* 0x000fe20000010057 */
[----:B------:R-:W-:Y:S01]  /*2e00*/  SHF.R.U32.HI R126, RZ, 0x10, R143 ;  /* 0x00000010ff7e7819 */ /* 0x000fe2000001168f */
[----:B------:R-:W-:Y:S01]  /*2e10*/  FMUL.FTZ R121, R212, R142 ;  /* 0x0000008ed4797220 */ /* 0x000fe20000410000 */
[----:B------:R-:W-:Y:S01]  /*2e20*/  SHF.L.U32 R66, R66, 0x10, RZ ;  /* 0x0000001042427819 */ /* 0x000fe200000006ff */
[----:B------:R-:W-:Y:S01]  /*2e30*/  FFMA.FTZ R120, R215, R139, R120 ;  /* 0x0000008bd7787223 */ /* 0x000fe20000010078 */
[----:B------:R-:W-:Y:S01]  /*2e40*/  FADD.FTZ R67, R119, R67 ;  /* 0x0000004377437221 */ /* 0x000fe20000010000 */
[----:B------:R-:W-:Y:S01]  /*2e50*/  FFMA.FTZ R124, R161, R162, R124 ;  /* 0x000000a2a17c7223 */ /* 0x000fe2000001007c */
[----:B------:R-:W-:Y:S01]  /*2e60*/  FADD.FTZ R47, R122, R47 ;  /* 0x0000002f7a2f7221 */ /* 0x000fe20000010000 */
[----:B------:R-:W-:Y:S01]  /*2e70*/  FFMA.FTZ R79, R130, R122, R79 ;  /* 0x0000007a824f7223 */ /* 0x000fe2000001004f */
[----:B------:R-:W-:Y:S01]  /*2e80*/  SHF.L.U32 R126, R126, 0x10, RZ ;  /* 0x000000107e7e7819 */ /* 0x000fe200000006ff */
[----:B------:R-:W-:Y:S01]  /*2e90*/  FFMA.FTZ R121, R213, R66, R121 ;  /* 0x00000042d5797223 */ /* 0x000fe20000010079 */
[----:B------:R-:W-:Y:S01]  /*2ea0*/  FMUL.FTZ R122, R210, R138 ;  /* 0x0000008ad27a7220 */ /* 0x000fe20000410000 */
[----:B------:R-:W-:Y:S01]  /*2eb0*/  FADD.FTZ R67, R67, R120 ;  /* 0x0000007843437221 */ /* 0x000fe20000010000 */
[----:B------:R-:W-:-:S02]  /*2ec0*/  FFMA.FTZ R124, R165, R166, R124 ;  /* 0x000000a6a57c7223 */ /* 0x000fc4000001007c */
[----:B------:R-:W-:Y:S01]  /*2ed0*/  FFMA.FTZ R122, R211, R126, R122 ;  /* 0x0000007ed37a7223 */ /* 0x000fe2000001007a */
[----:B------:R-:W-:Y:S01]  /*2ee0*/  FADD.FTZ R67, R67, R121 ;  /* 0x0000007943437221 */ /* 0x000fe20000010000 */
[----:B------:R-:W-:Y:S01]  /*2ef0*/  FFMA.FTZ R124, R130, R131, R124 ;  /* 0x00000083827c7223 */ /* 0x000fe2000001007c */
[----:B------:R-:W-:Y:S02]  /*2f00*/  SHF.R.U64 R123, R140, 0x10, R141 ;  /* 0x000000108c7b7819 */ /* 0x000fe4000000128d */
[----:B------:R-:W-:Y:S01]  /*2f10*/  FADD.FTZ R67, R67, R122 ;  /* 0x0000007a43437221 */ /* 0x000fe20000010000 */
[----:B------:R-:W-:Y:S01]  /*2f20*/  FFMA.FTZ R124, R134, R135, R124 ;  /* 0x00000087867c7223 */ /* 0x000fe2000001007c */
[----:B------:R-:W-:-:S03]  /*2f30*/  SHF.L.U32 R123, R123, 0x10, RZ ;  /* 0x000000107b7b7819 */ /* 0x000fc600000006ff */
[----:B------:R-:W-:Y:S01]  /*2f40*/  FFMA.FTZ R124, R132, R133, R124 ;  /* 0x00000085847c7223 */ /* 0x000fe2000001007c */
[----:B------:R-:W0:Y:S01]  /*2f50*/  SHFL.DOWN PT, R65, R67, 0x10, 0x1f ;  /* 0x0a001f0043417f89 */ /* 0x000e2200000e0000 */
[----:B------:R-:W-:Y:S01]  /*2f60*/  SHF.L.U32 R140, R141, 0x10, RZ ;  /* 0x000000108d8c7819 */ /* 0x000fe200000006ff */
[----:B------:R-:W-:Y:S01]  /*2f70*/  FADD.FTZ R123, R123, -UR5 ;  /* 0x800000057b7b7e21 */ /* 0x000fe20008010000 */
[----:B------:R-:W-:Y:S01]  /*2f80*/  SHF.R.U32.HI R125, RZ, 0x10, R141 ;  /* 0x00000010ff7d7819 */ /* 0x000fe2000001168d */
[----:B------:R-:W-:Y:S02]  /*2f90*/  FFMA.FTZ R124, R136, R137, R124 ;  /* 0x00000089887c7223 */ /* 0x000fe4000001007c */
[----:B------:R-:W-:Y:S01]  /*2fa0*/  FADD.FTZ R140, R140, -UR5 ;  /* 0x800000058c8c7e21 */ /* 0x000fe20008010000 */
[----:B------:R-:W-:Y:S01]  /*2fb0*/  SHF.L.U32 R125, R125, 0x10, RZ ;  /* 0x000000107d7d7819 */ /* 0x000fe200000006ff */
[----:B------:R-:W-:Y:S01]  /*2fc0*/  FMUL.FTZ R123, R123, UR7 ;  /* 0x000000077b7b7c20 */ /* 0x000fe20008410000 */
[----:B------:R-:W-:Y:S01]  /*2fd0*/  FFMA.FTZ R141, R118, R119, R124 ;  /* 0x00000077768d7223 */ /* 0x000fe2000001007c */
[----:B------:R-:W-:-:S02]  /*2fe0*/  FMUL.FTZ R124, R140, UR7 ;  /* 0x000000078c7c7c20 */ /* 0x000fc40008410000 */
[----:B------:R-:W-:Y:S01]  /*2ff0*/  FADD.FTZ R125, R125, -UR5 ;  /* 0x800000057d7d7e21 */ /* 0x000fe20008010000 */
[----:B------:R-:W-:-:S03]  /*3000*/  FFMA.FTZ R141, R123, R120, R141 ;  /* 0x000000787b8d7223 */ /* 0x000fc6000001008d */
[----:B------:R-:W-:Y:S01]  /*3010*/  FMUL.FTZ R125, R125, UR7 ;  /* 0x000000077d7d7c20 */ /* 0x000fe20008410000 */
[----:B------:R-:W-:-:S04]  /*3020*/  FFMA.FTZ R140, R124, R121, R141 ;  /* 0x000000797c8c7223 */ /* 0x000fc8000001008d */
[----:B------:R-:W-:Y:S01]  /*3030*/  FFMA.FTZ R140, R125, R122, R140 ;  /* 0x0000007a7d8c7223 */ /* 0x000fe2000001008c */
[----:B0-----:R-:W-:-:S04]  /*3040*/  FADD.FTZ R65, R67, R65 ;  /* 0x0000004143417221 */ /* 0x001fc80000010000 */
[----:B------:R-:W0:Y:S02]  /*3050*/  SHFL.DOWN PT, R67, R140, 0x10, 0x1f ;  /* 0x0a001f008c437f89 */ /* 0x000e2400000e0000 */
[----:B0-----:R-:W-:Y:S02]  /*3060*/  FADD.FTZ R140, R140, R67 ;  /* 0x000000438c8c7221 */ /* 0x001fe40000010000 */
[----:B------:R-:W0:Y:S02]  /*3070*/  SHFL.DOWN PT, R67, R65, 0x8, 0x1f ;  /* 0x09001f0041437f89 */ /* 0x000e2400000e0000 */
[----:B0-----:R-:W-:Y:S02]  /*3080*/  FADD.FTZ R65, R65, R67 ;  /* 0x0000004341417221 */ /* 0x001fe40000010000 */
[----:B------:R-:W0:Y:S02]  /*3090*/  SHFL.DOWN PT, R67, R140, 0x8, 0x1f ;  /* 0x09001f008c437f89 */ /* 0x000e2400000e0000 */
[----:B0-----:R-:W-:-:S02]  /*30a0*/  FADD.FTZ R140, R140, R67 ;  /* 0x000000438c8c7221 */ /* 0x001fc40000010000 */
[----:B------:R-:W0:Y:S02]  /*30b0*/  SHFL.DOWN PT, R67, R65, 0x4, 0x1f ;  /* 0x08801f0041437f89 */ /* 0x000e2400000e0000 */
[----:B0-----:R-:W-:Y:S02]  /*30c0*/  FADD.FTZ R67, R65, R67 ;  /* 0x0000004341437221 */ /* 0x001fe40000010000 */
[----:B------:R-:W0:Y:S02]  /*30d0*/  SHFL.DOWN PT, R65, R140, 0x4, 0x1f ;  /* 0x08801f008c417f89 */ /* 0x000e2400000e0000 */
[----:B0-----:R-:W-:Y:S02]  /*30e0*/  FADD.FTZ R65, R140, R65 ;  /* 0x000000418c417221 */ /* 0x001fe40000010000 */
[----:B------:R-:W0:Y:S01]  /*30f0*/  SHFL.DOWN PT, R140, R67, 0x2, 0x1f ;  /* 0x08401f00438c7f89 */ /* 0x000e2200000e0000 */
[----:B------:R-:W-:Y:S01]  /*3100*/  FADD.FTZ R22, R64, R22 ;  /* 0x0000001640167221 */ /* 0x000fe20000010000 */
[----:B------:R-:W-:Y:S01]  /*3110*/  FFMA.FTZ R201, R118, R64, R201 ;  /* 0x0000004076c97223 */ /* 0x000fe200000100c9 */
[----:B------:R-:W1:Y:S01]  /*3120*/  S2R R147, SR_TID.X ;  /* 0x0000000000937919 */ /* 0x000e620000002100 */
[----:B0-----:R-:W-:-:S02]  /*3130*/  FADD.FTZ R67, R67, R140 ;  /* 0x0000008c43437221 */ /* 0x001fc40000010000 */
[----:B------:R-:W0:Y:S04]  /*3140*/  SHFL.DOWN PT, R140, R65, 0x2, 0x1f ;  /* 0x08401f00418c7f89 */ /* 0x000e2800000e0000 */
[----:B------:R-:W2:Y:S01]  /*3150*/  SHFL.DOWN PT, R64, R67, 0x1, 0x1f ;  /* 0x08201f0043407f89 */ /* 0x000ea200000e0000 */
[----:B-1----:R-:W-:Y:S01]  /*3160*/  LOP3.LUT P2, RZ, R147, 0x1f, RZ, 0xc0, !PT ;  /* 0x0000001f93ff7812 */ /* 0x002fe2000784c0ff */
[----:B0-----:R-:W-:Y:S01]  /*3170*/  FADD.FTZ R65, R65, R140 ;  /* 0x0000008c41417221 */ /* 0x001fe20000010000 */
[----:B--2---:R-:W-:-:S04]  /*3180*/  FADD.FTZ R64, R67, R64 ;  /* 0x0000004043407221 */ /* 0x004fc80000010000 */
[----:B------:R-:W0:Y:S01]  /*3190*/  SHFL.DOWN PT, R67, R65, 0x1, 0x1f ;  /* 0x08201f0041437f89 */ /* 0x000e2200000e0000 */
[----:B------:R-:W-:Y:S01]  /*31a0*/  BSSY.RECONVERGENT B0, `(.L_x_115) ;  /* 0x000000b000007945 */ /* 0x000fe20003800200 */
[----:B0-----:R-:W-:-:S05]  /*31b0*/  FADD.FTZ R65, R65, R67 ;  /* 0x0000004341417221 */ /* 0x001fca0000010000 */
[----:B------:R-:W-:Y:S05]  /*31c0*/  @P2 BRA `(.L_x_116) ;  /* 0x0000000000202947 */ /* 0x000fea0003800000 */
        /* <DEDUP_REMOVED lines=8> */
.L_x_116:
[----:B------:R-:W-:Y:S05]  /*3250*/  BSYNC.RECONVERGENT B0 ;  /* 0x0000000000007941 */ /* 0x000fea0003800200 */
.L_x_115:
[----:B------:R-:W1:Y:S08]  /*3260*/  S2UR UR6, SR_CgaCtaId ;  /* 0x00000000000679c3 */ /* 0x000e700000008800 */
[----:B------:R-:W-:Y:S01]  /*3270*/  BAR.SYNC.DEFER_BLOCKING 0x0 ;  /* 0x0000000000007b1d */ /* 0x000fe20000010000 */
[----:B------:R-:W-:Y:S01]  /*3280*/  FADD.FTZ R41, R66, R41 ;  /* 0x0000002942297221 */ /* 0x000fe20000010000 */
[----:B------:R-:W-:Y:S01]  /*3290*/  FFMA.FTZ R73, R124, R66, R73 ;  /* 0x000000427c497223 */ /* 0x000fe20000010049 */
[----:B------:R-:W-:Y:S01]  /*32a0*/  FADD.FTZ R42, R139, R42 ;  /* 0x0000002a8b2a7221 */ /* 0x000fe20000010000 */
[----:B------:R-:W-:Y:S01]  /*32b0*/  FFMA.FTZ R74, R123, R139, R74 ;  /* 0x0000008b7b4a7223 */ /* 0x000fe2000001004a */
[----:B------:R-:W-:Y:S01]  /*32c0*/  UIADD3 UR4, UPT, UPT, UR4, UR20, URZ ;  /* 0x0000001404047290 */ /* 0x000fe2000fffe0ff */
[----:B------:R-:W-:Y:S01]  /*32d0*/  FADD.FTZ R24, R142, R24 ;  /* 0x000000188e187221 */ /* 0x000fe20000010000 */
[----:B------:R-:W-:Y:S01]  /*32e0*/  UMOV UR5, 0x400 ;  /* 0x0000040000057882 */ /* 0x000fe20000000000 */
[----:B------:R-:W-:Y:S01]  /*32f0*/  FFMA.FTZ R183, R124, R142, R183 ;  /* 0x0000008e7cb77223 */ /* 0x000fe200000100b7 */
[----:B------:R-:W-:Y:S01]  /*3300*/  UISETP.GE.AND UP2, UPT, UR4, UR21, UPT ;  /* 0x000000150400728c */ /* 0x000fe2000bf46270 */
[----:B------:R-:W-:Y:S01]  /*3310*/  FADD.FTZ R23, R127, R23 ;  /* 0x000000177f177221 */ /* 0x000fe20000010000 */
[----:B------:R-:W-:Y:S01]  /*3320*/  FFMA.FTZ R200, R123, R127, R200 ;  /* 0x0000007f7bc87223 */ /* 0x000fe200000100c8 */
[----:B------:R-:W-:Y:S01]  /*3330*/  FADD.FTZ R40, R126, R40 ;  /* 0x000000287e287221 */ /* 0x000fe20000010000 */
[C---:B------:R-:W-:Y:S01]  /*3340*/  FFMA.FTZ R72, R125.reuse, R126, R72 ;  /* 0x0000007e7d487223 */ /* 0x040fe20000010048 */
[----:B------:R-:W-:Y:S01]  /*3350*/  FADD.FTZ R25, R138, R25 ;  /* 0x000000198a197221 */ /* 0x000fe20000010000 */
[----:B------:R-:W-:Y:S01]  /*3360*/  FFMA.FTZ R182, R125, R138, R182 ;  /* 0x0000008a7db67223 */ /* 0x000fe200000100b6 */
        /* <DEDUP_REMOVED lines=31> */
[----:B------:R-:W-:Y:S02]  /*3560*/  R2UR UR5, R65 ;  /* 0x00000000410572ca */ /* 0x000fe400000e0000 */
[----:B------:R-:W-:Y:S01]  /*3570*/  FSEL R139, R64, RZ, !P1 ;  /* 0x000000ff408b7208 */ /* 0x000fe20004800000 */
[----:B------:R-:W-:-:S12]  /*3580*/  @!P0 BRA `(.L_x_117) ;  /* 0x0000003800f08947 */ /* 0x000fd80003800000 */
[----:B------:R-:W-:-:S04]  /*3590*/  UISETP.NE.U32.AND UP0, UPT, UR24, URZ, UPT ;  /* 0x000000ff1800728c */ /* 0x000fc8000bf05070 */
[----:B------:R-:W-:-:S09]  /*35a0*/  UISETP.NE.AND.EX UP0, UPT, UR25, URZ, UPT, UP0 ;  /* 0x000000ff1900728c */ /* 0x000fd2000bf05300 */
[----:B------:R-:W-:Y:S05]  /*35b0*/  BRA.U UP0, `(.L_x_118) ;  /* 0x0000001d00247547 */ /* 0x000fea000b800000 */
[----:B------:R-:W-:-:S04]  /*35c0*/  UISETP.NE.U32.AND UP0, UPT, UR26, URZ, UPT ;  /* 0x000000ff1a00728c */ /* 0x000fc8000bf05070 */
[----:B------:R-:W-:-:S09]  /*35d0*/  UISETP.NE.AND.EX UP0, UPT, UR27, URZ, UPT, UP0 ;  /* 0x000000ff1b00728c */ /* 0x000fd2000bf05300 */
[----:B------:R-:W-:Y:S05]  /*35e0*/  BRA.U UP0, `(.L_x_119) ;  /* 0x0000000d00687547 */ /* 0x000fea000b800000 */
[----:B-----5:R-:W-:Y:S01]  /*35f0*/  SHF.R.U32.HI R66, RZ, 0x10, R117 ;  /* 0x00000010ff427819 */ /* 0x020fe20000011675 */
[--C-:B------:R-:W-:Y:S01]  /*3600*/  FFMA.FTZ R176, R176, UR5, R139.reuse ;  /* 0x00000005b0b07c23 */ /* 0x100fe2000801008b */
[----:B------:R-:W-:Y:S01]  /*3610*/  MOV R65, R116 ;  /* 0x0000007400417202 */ /* 0x000fe20000000f00 */
[----:B------:R-:W-:Y:S01]  /*3620*/  FFMA.FTZ R160, R160, UR5, R139 ;  /* 0x00000005a0a07c23 */ /* 0x000fe2000801008b */
[----:B------:R-:W-:Y:S01]  /*3630*/  SHF.L.U32 R66, R66, 0x10, RZ ;  /* 0x0000001042427819 */ /* 0x000fe200000006ff */
[----:B------:R-:W-:Y:S01]  /*3640*/  FADD.FTZ R177, R177, -R176 ;  /* 0x800000b0b1b17221 */ /* 0x000fe20000010000 */
[----:B------:R-:W-:Y:S01]  /*3650*/  SHF.R.U32.HI R147, RZ, 0x10, R109 ;  /* 0x00000010ff937819 */ /* 0x000fe2000001166d */
[--C-:B------:R-:W-:Y:S01]  /*3660*/  FFMA.FTZ R180, R180, UR5, R139.reuse ;  /* 0x00000005b4b47c23 */ /* 0x100fe2000801008b */
[----:B------:R-:W-:Y:S01]  /*3670*/  FADD.FTZ R171, R171, -R160 ;  /* 0x800000a0abab7221 */ /* 0x000fe20000010000 */
[----:B------:R-:W-:Y:S01]  /*3680*/  FFMA.FTZ R177, R177, UR7, R66 ;  /* 0x00000007b1b17c23 */ /* 0x000fe20008010042 */
[----:B------:R-:W-:Y:S01]  /*3690*/  SHF.L.U32 R66, R65, 0x10, RZ ;  /* 0x0000001041427819 */ /* 0x000fe200000006ff */
[----:B------:R-:W-:Y:S01]  /*36a0*/  FADD.FTZ R180, R181, -R180 ;  /* 0x800000b4b5b47221 */ /* 0x000fe20000010000 */
[----:B------:R-:W-:Y:S01]  /*36b0*/  SHF.L.U32 R147, R147, 0x10, RZ ;  /* 0x0000001093937819 */ /* 0x000fe200000006ff */
[----:B------:R-:W-:Y:S01]  /*36c0*/  FFMA.FTZ R169, R169, UR5, R139 ;  /* 0x00000005a9a97c23 */ /* 0x000fe2000801008b */
[----:B------:R-:W-:Y:S01]  /*36d0*/  SHF.R.U64 R67, R116, 0x10, R117 ;  /* 0x0000001074437819 */ /* 0x000fe20000001275 */
[----:B------:R-:W-:Y:S01]  /*36e0*/  FFMA.FTZ R126, R197, UR5, R139 ;  /* 0x00000005c57e7c23 */ /* 0x000fe2000801008b */
[----:B------:R-:W-:Y:S01]  /*36f0*/  FFMA.FTZ R141, R171, UR7, R66 ;  /* 0x00000007ab8d7c23 */ /* 0x000fe20008010042 */
[----:B------:R-:W-:Y:S01]  /*3700*/  FFMA.FTZ R149, R180, UR7, R147 ;  /* 0x00000007b4957c23 */ /* 0x000fe20008010093 */
[----:B------:R-:W-:Y:S01]  /*3710*/  MOV R66, R105 ;  /* 0x0000006900427202 */ /* 0x000fe20000000f00 */
[----:B------:R-:W-:Y:S01]  /*3720*/  FADD.FTZ R168, R168, -R169 ;  /* 0x800000a9a8a87221 */ /* 0x000fe20000010000 */
[----:B------:R-:W-:Y:S01]  /*3730*/  SHF.L.U32 R67, R67, 0x10, RZ ;  /* 0x0000001043437819 */ /* 0x000fe200000006ff */
[----:B------:R-:W-:Y:S01]  /*3740*/  FFMA.FTZ R178, R178, UR5, R139 ;  /* 0x00000005b2b27c23 */ /* 0x000fe2000801008b */
[----:B------:R-:W-:Y:S01]  /*3750*/  SHF.R.U64 R147, R108, 0x10, R109 ;  /* 0x000000106c937819 */ /* 0x000fe2000000126d */
[----:B------:R-:W-:Y:S01]  /*3760*/  FADD.FTZ R199, R199, -R126 ;  /* 0x8000007ec7c77221 */ /* 0x000fe20000010000 */
[----:B------:R-:W-:Y:S01]  /*3770*/  SHF.R.U32.HI R127, RZ, 0x10, R105 ;  /* 0x00000010ff7f7819 */ /* 0x000fe20000011669 */
[--C-:B------:R-:W-:Y:S01]  /*3780*/  FFMA.FTZ R138, R185, UR5, R139.reuse ;  /* 0x00000005b98a7c23 */ /* 0x100fe2000801008b */
[----:B------:R-:W-:Y:S01]  /*3790*/  SHF.L.U32 R126, R66, 0x10, RZ ;  /* 0x00000010427e7819 */ /* 0x000fe200000006ff */
[----:B------:R-:W-:Y:S01]  /*37a0*/  FFMA.FTZ R195, R195, UR5, R139 ;  /* 0x00000005c3c37c23 */ /* 0x000fe2000801008b */
[----:B------:R-:W-:Y:S01]  /*37b0*/  SHF.R.U64 R143, R104, 0x10, R105 ;  /* 0x00000010688f7819 */ /* 0x000fe20000001269 */
[----:B------:R-:W-:Y:S01]  /*37c0*/  FFMA.FTZ R66, R168, UR7, R67 ;  /* 0x00000007a8427c23 */ /* 0x000fe20008010043 */
[----:B------:R-:W-:Y:S01]  /*37d0*/  SHF.L.U32 R147, R147, 0x10, RZ ;  /* 0x0000001093937819 */ /* 0x000fe200000006ff */
[----:B------:R-:W-:Y:S01]  /*37e0*/  FADD.FTZ R178, R179, -R178 ;  /* 0x800000b2b3b27221 */ /* 0x000fe20000010000 */
[----:B------:R-:W-:Y:S01]  /*37f0*/  SHF.R.U32.HI R148, RZ, 0x10, R111 ;  /* 0x00000010ff947819 */ /* 0x000fe2000001166f */
[--C-:B------:R-:W-:Y:S01]  /*3800*/  FFMA.FTZ R67, R128, UR5, R139.reuse ;  /* 0x0000000580437c23 */ /* 0x100fe2000801008b */
[----:B------:R-:W-:Y:S01]  /*3810*/  FFMA.FTZ R165, R165, UR5, R139 ;  /* 0x00000005a5a57c23 */ /* 0x000fe2000801008b */
[----:B------:R-:W-:Y:S01]  /*3820*/  SHF.L.U32 R128, R127, 0x10, RZ ;  /* 0x000000107f807819 */ /* 0x000fe200000006ff */
[----:B------:R-:W-:Y:S01]  /*3830*/  FADD.FTZ R127, R129, -R138 ;  /* 0x8000008a817f7221 */ /* 0x000fe20000010000 */
[----:B------:R-:W-:Y:S01]  /*3840*/  SHF.L.U32 R143, R143, 0x10, RZ ;  /* 0x000000108f8f7819 */ /* 0x000fe200000006ff */
[----:B------:R-:W-:Y:S01]  /*3850*/  FADD.FTZ R196, R196, -R195 ;  /* 0x800000c3c4c47221 */ /* 0x000fe20000010000 */
[----:B------:R-:W-:Y:S01]  /*3860*/  MOV R138, R107 ;  /* 0x0000006b008a7202 */ /* 0x000fe20000000f00 */
[----:B------:R-:W-:Y:S01]  /*3870*/  FFMA.FTZ R144, R178, UR7, R147 ;  /* 0x00000007b2907c23 */ /* 0x000fe20008010093 */
[----:B------:R-:W-:Y:S01]  /*3880*/  SHF.L.U32 R148, R148, 0x10, RZ ;  /* 0x0000001094947819 */ /* 0x000fe200000006ff */
[----:B------:R-:W-:Y:S01]  /*3890*/  FADD.FTZ R165, R166, -R165 ;  /* 0x800000a5a6a57221 */ /* 0x000fe20000010000 */
[----:B------:R-:W-:Y:S01]  /*38a0*/  MOV R147, R110 ;  /* 0x0000006e00937202 */ /* 0x000fe20000000f00 */
[----:B------:R-:W-:Y:S01]  /*38b0*/  FFMA.FTZ R150, R150, UR5, R139 ;  /* 0x0000000596967c23 */ /* 0x000fe2000801008b */
[----:B------:R-:W-:Y:S01]  /*38c0*/  FFMA.FTZ R199, R199, UR7, R128 ;  /* 0x00000007c7c77c23 */ /* 0x000fe20008010080 */
[----:B------:R-:W-:Y:S01]  /*38d0*/  FFMA.FTZ R128, R196, UR7, R143 ;  /* 0x00000007c4807c23 */ /* 0x000fe2000801008f */
[----:B------:R-:W-:Y:S01]  /*38e0*/  FADD.FTZ R186, R186, -R67 ;  /* 0x80000043baba7221 */ /* 0x000fe20000010000 */
[----:B------:R-:W-:Y:S01]  /*38f0*/  IMAD.U32 R143, R138, 0x10000, RZ ;  /* 0x000100008a8f7824 */ /* 0x000fe200078e00ff */
[----:B------:R-:W-:Y:S01]  /*3900*/  MOV R146, R111 ;  /* 0x0000006f00927202 */ /* 0x000fe20000000f00 */
[----:B------:R-:W-:Y:S01]  /*3910*/  FFMA.FTZ R165, R165, UR7, R148 ;  /* 0x00000007a5a57c23 */ /* 0x000fe20008010094 */
[----:B------:R-:W-:Y:S01]  /*3920*/  SHF.L.U32 R147, R147, 0x10, RZ ;  /* 0x0000001093937819 */ /* 0x000fe200000006ff */
[----:B------:R-:W-:Y:S01]  /*3930*/  FFMA.FTZ R161, R161, UR5, R139 ;  /* 0x00000005a1a17c23 */ /* 0x000fe2000801008b */
[----:B------:R-:W-:Y:S01]  /*3940*/  FADD.FTZ R150, R151, -R150 ;  /* 0x8000009697967221 */ /* 0x000fe20000010000 */
[----:B------:R-:W-:Y:S01]  /*3950*/  SHF.R.U64 R148, R110, 0x10, R111 ;  /* 0x000000106e947819 */ /* 0x000fe2000000126f */
[----:B------:R-:W-:Y:S01]  /*3960*/  FFMA.FTZ R163, R163, UR5, R139 ;  /* 0x00000005a3a37c23 */ /* 0x000fe2000801008b */
[----:B------:R-:W-:Y:S01]  /*3970*/  FFMA.FTZ R186, R186, UR7, R143 ;  /* 0x00000007baba7c23 */ /* 0x000fe2000801008f */
[----:B------:R-:W-:Y:S01]  /*3980*/  SHF.R.U32.HI R142, RZ, 0x10, R107 ;  /* 0x00000010ff8e7819 */ /* 0x000fe2000001166b */
[----:B------:R-:W-:Y:S01]  /*3990*/  FFMA.FTZ R189, R189, UR5, R139 ;  /* 0x00000005bdbd7c23 */ /* 0x000fe2000801008b */
[----:B------:R-:W-:Y:S01]  /*39a0*/  SHF.L.U32 R146, R146, 0x10, RZ ;  /* 0x0000001092927819 */ /* 0x000fe200000006ff */
[----:B------:R-:W-:Y:S01]  /*39b0*/  FADD.FTZ R161, R162, -R161 ;  /* 0x800000a1a2a17221 */ /* 0x000fe20000010000 */
[----:B------:R-:W-:Y:S01]  /*39c0*/  SHF.R.U64 R143, R106, 0x10, R107 ;  /* 0x000000106a8f7819 */ /* 0x000fe2000000126b */
[----:B------:R-:W-:Y:S01]  /*39d0*/  FFMA.FTZ R147, R150, UR7, R147 ;  /* 0x0000000796937c23 */ /* 0x000fe20008010093 */
[----:B------:R-:W-:Y:S01]  /*39e0*/  SHF.L.U32 R148, R148, 0x10, RZ ;  /* 0x0000001094947819 */ /* 0x000fe200000006ff */
[----:B------:R-:W-:Y:S01]  /*39f0*/  FFMA.FTZ R187, R187, UR5, R139 ;  /* 0x00000005bbbb7c23 */ /* 0x000fe2000801008b */
[----:B------:R-:W-:Y:S01]  /*3a00*/  MOV R160, R113 ;  /* 0x0000007100a07202 */ /* 0x000fe20000000f00 */
[----:B------:R-:W-:Y:S01]  /*3a10*/  FADD.FTZ R163, R164, -R163 ;  /* 0x800000a3a4a37221 */ /* 0x000fe20000010000 */
[--C-:B------:R-:W-:Y:S01]  /*3a20*/  FFMA.FTZ R150, R132, UR5, R139.reuse ;  /* 0x0000000584967c23 */ /* 0x100fe2000801008b */
[----:B------:R-:W-:Y:S01]  /*3a30*/  FFMA.FTZ R191, R191, UR5, R139 ;  /* 0x00000005bfbf7c23 */ /* 0x000fe2000801008b */
[----:B------:R-:W-:Y:S01]  /*3a40*/  SHF.L.U32 R142, R142, 0x10, RZ ;  /* 0x000000108e8e7819 */ /* 0x000fe200000006ff */
[----:B------:R-:W-:Y:S01]  /*3a50*/  FADD.FTZ R189, R190, -R189 ;  /* 0x800000bdbebd7221 */ /* 0x000fe20000010000 */
[----:B------:R-:W-:Y:S01]  /*3a60*/  SHF.L.U32 R143, R143, 0x10, RZ ;  /* 0x000000108f8f7819 */ /* 0x000fe200000006ff */
[----:B------:R-:W-:Y:S01]  /*3a70*/  FFMA.FTZ R146, R161, UR7, R146 ;  /* 0x00000007a1927c23 */ /* 0x000fe20008010092 */
[----:B------:R-:W-:Y:S01]  /*3a80*/  FADD.FTZ R188, R188, -R187 ;  /* 0x800000bbbcbc7221 */ /* 0x000fe20000010000 */
[----:B------:R-:W-:Y:S01]  /*3a90*/  FFMA.FTZ R132, R163, UR7, R148 ;  /* 0x00000007a3847c23 */ /* 0x000fe20008010094 */
[----:B------:R-:W-:-:S02]  /*3aa0*/  IMAD.U32 R161, R160, 0x10000, RZ ;  /* 0x00010000a0a17824 */ /* 0x000fc400078e00ff */
[----:B------:R-:W-:Y:S01]  /*3ab0*/  FADD.FTZ R150, R133, -R150 ;  /* 0x8000009685967221 */ /* 0x000fe20000010000 */
[----:B------:R-:W-:Y:S01]  /*3ac0*/  SHF.R.U32.HI R148, RZ, 0x10, R113 ;  /* 0x00000010ff947819 */ /* 0x000fe20000011671 */
[----:B------:R-:W-:Y:S01]  /*3ad0*/  FADD.FTZ R191, R194, -R191 ;  /* 0x800000bfc2bf7221 */ /* 0x000fe20000010000 */
[----:B------:R-:W-:Y:S01]  /*3ae0*/  FFMA.FTZ R136, R136, UR5, R139 ;  /* 0x0000000588887c23 */ /* 0x000fe2000801008b */
[----:B------:R-:W-:Y:S01]  /*3af0*/  MOV R138, R106 ;  /* 0x0000006a008a7202 */ /* 0x000fe20000000f00 */
[----:B------:R-:W-:Y:S01]  /*3b00*/  FFMA.FTZ R189, R189, UR7, R142 ;  /* 0x00000007bdbd7c23 */ /* 0x000fe2000801008e */
[----:B------:R-:W-:Y:S01]  /*3b10*/  FFMA.FTZ R142, R188, UR7, R143 ;  /* 0x00000007bc8e7c23 */ /* 0x000fe2000801008f */
[----:B------:R-:W-:Y:S01]  /*3b20*/  FFMA.FTZ R133, R150, UR7, R161 ;  /* 0x0000000796857c23 */ /* 0x000fe200080100a1 */
[----:B------:R-:W-:Y:S01]  /*3b30*/  MOV R143, R109 ;  /* 0x0000006d008f7202 */ /* 0x000fe20000000f00 */
[--C-:B------:R-:W-:Y:S01]  /*3b40*/  FFMA.FTZ R161, R125, UR5, R139.reuse ;  /* 0x000000057da17c23 */ /* 0x100fe2000801008b */
[----:B------:R-:W-:Y:S01]  /*3b50*/  SHF.L.U32 R148, R148, 0x10, RZ ;  /* 0x0000001094947819 */ /* 0x000fe200000006ff */
[----:B------:R-:W-:Y:S01]  /*3b60*/  FFMA.FTZ R126, R191, UR7, R126 ;  /* 0x00000007bf7e7c23 */ /* 0x000fe2000801007e */
[----:B------:R-:W-:Y:S01]  /*3b70*/  MOV R64, R117 ;  /* 0x0000007500407202 */ /* 0x000fe20000000f00 */
[--C-:B------:R-:W-:Y:S01]  /*3b80*/  FFMA.FTZ R172, R172, UR5, R139.reuse ;  /* 0x00000005acac7c23 */ /* 0x100fe2000801008b */
[----:B------:R-:W-:Y:S01]  /*3b90*/  MOV R67, R104 ;  /* 0x0000006800437202 */ /* 0x000fe20000000f00 */
[----:B------:R-:W-:Y:S01]  /*3ba0*/  FADD.FTZ R137, R137, -R136 ;  /* 0x8000008889897221 */ /* 0x000fe20000010000 */
[----:B------:R-:W-:Y:S01]  /*3bb0*/  FFMA.FTZ R170, R170, UR5, R139 ;  /* 0x00000005aaaa7c23 */ /* 0x000fe2000801008b */
[----:B------:R-:W-:Y:S01]  /*3bc0*/  SHF.L.U32 R140, R138, 0x10, RZ ;  /* 0x000000108a8c7819 */ /* 0x000fe200000006ff */
[----:B------:R-:W-:Y:S01]  /*3bd0*/  FADD.FTZ R161, R122, -R161 ;  /* 0x800000a17aa17221 */ /* 0x000fe20000010000 */
[----:B------:R-:W-:Y:S01]  /*3be0*/  SHF.L.U32 R143, R143, 0x10, RZ ;  /* 0x000000108f8f7819 */ /* 0x000fe200000006ff */
[----:B------:R-:W-:Y:S01]  /*3bf0*/  FADD.FTZ R172, R175, -R172 ;  /* 0x800000acafac7221 */ /* 0x000fe20000010000 */
[----:B------:R-:W-:Y:S01]  /*3c00*/  SHF.L.U32 R64, R64, 0x10, RZ ;  /* 0x0000001040407819 */ /* 0x000fe200000006ff */
[----:B------:R-:W-:Y:S01]  /*3c10*/  FFMA.FTZ R137, R137, UR7, R148 ;  /* 0x0000000789897c23 */ /* 0x000fe20008010094 */
[----:B------:R-:W-:Y:S01]  /*3c20*/  SHF.R.U32.HI R122, RZ, 0x10, R115 ;  /* 0x00000010ff7a7819 */ /* 0x000fe20000011673 */
[----:B------:R-:W-:Y:S01]  /*3c30*/  FADD.FTZ R167, R167, -R170 ;  /* 0x800000aaa7a77221 */ /* 0x000fe20000010000 */
[----:B------:R-:W-:Y:S01]  /*3c40*/  SHF.L.U32 R129, R67, 0x10, RZ ;  /* 0x0000001043817819 */ /* 0x000fe200000006ff */
[----:B------:R-:W-:Y:S01]  /*3c50*/  F2F.BF16.F32 R126, R126 ;  /* 0x0000007e007e7304 */ /* 0x000fe20000202000 */
[----:B------:R-:W-:Y:S01]  /*3c60*/  MOV R148, R115 ;  /* 0x0000007300947202 */ /* 0x000fe20000000f00 */
[----:B------:R-:W-:Y:S01]  /*3c70*/  FFMA.FTZ R140, R127, UR7, R140 ;  /* 0x000000077f8c7c23 */ /* 0x000fe2000801008c */
[--C-:B------:R-:W-:Y:S01]  /*3c80*/  FFMA.FTZ R124, R124, UR5, R139.reuse ;  /* 0x000000057c7c7c23 */ /* 0x100fe2000801008b */
[----:B------:R-:W-:Y:S01]  /*3c90*/  FFMA.FTZ R193, R193, UR5, R139 ;  /* 0x00000005c1c17c23 */ /* 0x000fe2000801008b */
[----:B------:R-:W-:Y:S01]  /*3ca0*/  FFMA.FTZ R172, R172, UR7, R143 ;  /* 0x00000007acac7c23 */ /* 0x000fe2000801008f */
[----:B------:R-:W-:Y:S01]  /*3cb0*/  SHF.L.U32 R122, R122, 0x10, RZ ;  /* 0x000000107a7a7819 */ /* 0x000fe200000006ff */
[----:B------:R-:W-:Y:S01]  /*3cc0*/  FFMA.FTZ R64, R167, UR7, R64 ;  /* 0x00000007a7407c23 */ /* 0x000fe20008010040 */
[----:B------:R-:W0:Y:S01]  /*3cd0*/  F2F.BF16.F32 R67, R199 ;  /* 0x000000c700437304 */ /* 0x000e220000202000 */
[----:B------:R-:W-:Y:S01]  /*3ce0*/  SHF.L.U32 R125, R148, 0x10, RZ ;  /* 0x00000010947d7819 */ /* 0x000fe200000006ff */
[----:B------:R-:W-:Y:S01]  /*3cf0*/  FADD.FTZ R124, R121, -R124 ;  /* 0x8000007c797c7221 */ /* 0x000fe20000010000 */
[----:B------:R-:W-:Y:S01]  /*3d00*/  FADD.FTZ R192, R192, -R193 ;  /* 0x800000c1c0c07221 */ /* 0x000fe20000010000 */
[----:B------:R-:W-:Y:S01]  /*3d10*/  FFMA.FTZ R130, R130, UR5, R139 ;  /* 0x0000000582827c23 */ /* 0x000fe2000801008b */
[----:B------:R-:W-:Y:S01]  /*3d20*/  SHF.R.U64 R121, R112, 0x10, R113 ;  /* 0x0000001070797819 */ /* 0x000fe20000001271 */
[--C-:B------:R-:W-:Y:S01]  /*3d30*/  FFMA.FTZ R134, R134, UR5, R139.reuse ;  /* 0x0000000586867c23 */ /* 0x100fe2000801008b */
[----:B------:R-:W-:Y:S01]  /*3d40*/  MOV R143, R108 ;  /* 0x0000006c008f7202 */ /* 0x000fe20000000f00 */
[----:B------:R-:W1:Y:S01]  /*3d50*/  F2F.BF16.F32 R66, R66 ;  /* 0x0000004200427304 */ /* 0x000e620000202000 */
[--C-:B------:R-:W-:Y:S01]  /*3d60*/  FFMA.FTZ R174, R174, UR5, R139.reuse ;  /* 0x00000005aeae7c23 */ /* 0x100fe2000801008b */
[----:B------:R-:W-:Y:S01]  /*3d70*/  FFMA.FTZ R118, R118, UR5, R139 ;  /* 0x0000000576767c23 */ /* 0x000fe2000801008b */
[----:B------:R-:W-:Y:S01]  /*3d80*/  FFMA.FTZ R161, R161, UR7, R122 ;  /* 0x00000007a1a17c23 */ /* 0x000fe2000801007a */
[----:B------:R-:W-:Y:S01]  /*3d90*/  FFMA.FTZ R124, R124, UR7, R125 ;  /* 0x000000077c7c7c23 */ /* 0x000fe2000801007d */
[----:B------:R-:W-:Y:S01]  /*3da0*/  MOV R122, R114 ;  /* 0x00000072007a7202 */ /* 0x000fe20000000f00 */
[----:B------:R-:W-:Y:S01]  /*3db0*/  FFMA.FTZ R129, R192, UR7, R129 ;  /* 0x00000007c0817c23 */ /* 0x000fe20008010081 */
[----:B------:R-:W-:Y:S01]  /*3dc0*/  SHF.L.U32 R121, R121, 0x10, RZ ;  /* 0x0000001079797819 */ /* 0x000fe200000006ff */
[----:B------:R-:W-:Y:S01]  /*3dd0*/  F2F.BF16.F32 R145, R140 ;  /* 0x0000008c00917304 */ /* 0x000fe20000202000 */
[----:B------:R-:W-:Y:S01]  /*3de0*/  SHF.R.U64 R125, R114, 0x10, R115 ;  /* 0x00000010727d7819 */ /* 0x000fe20000001273 */
[----:B------:R-:W-:Y:S01]  /*3df0*/  FADD.FTZ R131, R131, -R130 ;  /* 0x8000008283837221 */ /* 0x000fe20000010000 */
[----:B------:R-:W-:Y:S01]  /*3e00*/  SHF.L.U32 R143, R143, 0x10, RZ ;  /* 0x000000108f8f7819 */ /* 0x000fe200000006ff */
[----:B------:R-:W-:Y:S01]  /*3e10*/  FFMA.FTZ R123, R123, UR5, R139 ;  /* 0x000000057b7b7c23 */ /* 0x000fe2000801008b */
[----:B------:R-:W-:Y:S01]  /*3e20*/  FADD.FTZ R134, R135, -R134 ;  /* 0x8000008687867221 */ /* 0x000fe20000010000 */
[----:B------:R-:W-:Y:S01]  /*3e30*/  FADD.FTZ R174, R173, -R174 ;  /* 0x800000aeadae7221 */ /* 0x000fe20000010000 */
[----:B------:R-:W-:Y:S01]  /*3e40*/  MOV R136, R112 ;  /* 0x0000007000887202 */ /* 0x000fe20000000f00 */
[----:B------:R-:W2:Y:S01]  /*3e50*/  F2F.BF16.F32 R141, R141 ;  /* 0x0000008d008d7304 */ /* 0x000ea20000202000 */
[----:B------:R-:W-:Y:S01]  /*3e60*/  FADD.FTZ R118, R119, -R118 ;  /* 0x8000007677767221 */ /* 0x000fe20000010000 */
[----:B------:R-:W-:Y:S01]  /*3e70*/  SHF.L.U32 R119, R122, 0x10, RZ ;  /* 0x000000107a777819 */ /* 0x000fe200000006ff */
[----:B------:R-:W-:Y:S01]  /*3e80*/  FFMA.FTZ R121, R134, UR7, R121 ;  /* 0x0000000786797c23 */ /* 0x000fe20008010079 */
[----:B------:R-:W-:Y:S01]  /*3e90*/  SHF.L.U32 R122, R125, 0x10, RZ ;  /* 0x000000107d7a7819 */ /* 0x000fe200000006ff */
[----:B------:R-:W-:Y:S01]  /*3ea0*/  FADD.FTZ R123, R120, -R123 ;  /* 0x8000007b787b7221 */ /* 0x000fe20000010000 */
[----:B------:R-:W-:Y:S01]  /*3eb0*/  FFMA.FTZ R143, R174, UR7, R143 ;  /* 0x00000007ae8f7c23 */ /* 0x000fe2000801008f */
[----:B------:R-:W-:Y:S01]  /*3ec0*/  SHF.L.U32 R136, R136, 0x10, RZ ;  /* 0x0000001088887819 */ /* 0x000fe200000006ff */
[----:B------:R-:W-:Y:S01]  /*3ed0*/  F2F.BF16.F32 R140, R172 ;  /* 0x000000ac008c7304 */ /* 0x000fe20000202000 */
[----:B0-----:R-:W-:Y:S01]  /*3ee0*/  PRMT R125, R126, 0x5410, R67 ;  /* 0x000054107e7d7816 */ /* 0x001fe20000000043 */
[----:B-1----:R-:W-:-:S04]  /*3ef0*/  IMAD.WIDE.U32 R66, R66, 0x10000, RZ ;  /* 0x0001000042427825 */ /* 0x002fc800078e00ff */
[----:B------:R-:W-:Y:S01]  /*3f00*/  FFMA.FTZ R122, R123, UR7, R122 ;  /* 0x000000077b7a7c23 */ /* 0x000fe2000801007a */
[----:B------:R-:W-:Y:S01]  /*3f10*/  FFMA.FTZ R131, R131, UR7, R136 ;  /* 0x0000000783837c23 */ /* 0x000fe20008010088 */
[----:B------:R-:W-:Y:S01]  /*3f20*/  FFMA.FTZ R134, R118, UR7, R119 ;  /* 0x0000000776867c23 */ /* 0x000fe20008010077 */
[----:B------:R-:W-:Y:S01]  /*3f30*/  IADD3 R139, PT, PT, R152, 0x500, RZ ;  /* 0x00000500988b7810 */ /* 0x000fe20007ffe0ff */
[----:B------:R-:W0:Y:S01]  /*3f40*/  F2F.BF16.F32 R149, R149 ;  /* 0x0000009500957304 */ /* 0x000e220000202000 */
[----:B--2---:R-:W-:-:S07]  /*3f50*/  LOP3.LUT R126, R66, R141, RZ, 0xfc, !PT ;  /* 0x0000008d427e7212 */ /* 0x004fce00078efcff */
[----:B------:R-:W-:Y:S01]  /*3f60*/  F2F.BF16.F32 R64, R64 ;  /* 0x0000004000407304 */ /* 0x000fe20000202000 */
[----:B0-----:R-:W-:-:S07]  /*3f70*/  PRMT R149, R140, 0x5410, R149 ;  /* 0x000054108c957816 */ /* 0x001fce0000000095 */
[----:B------:R-:W0:Y:S01]  /*3f80*/  F2F.BF16.F32 R65, R177 ;  /* 0x000000b100417304 */ /* 0x000e220000202000 */
[----:B------:R-:W1:Y:S07]  /*3f90*/  LDC.64 R140, c[0x0][0x468] ;  /* 0x00011a00ff8c7b82 */ /* 0x000e6e0000000a00 */
[----:B------:R-:W2:Y:S01]  /*3fa0*/  F2F.BF16.F32 R128, R128 ;  /* 0x0000008000807304 */ /* 0x000ea20000202000 */
[----:B0-----:R-:W-:-:S07]  /*3fb0*/  PRMT R119, R64, 0x5410, R65 ;  /* 0x0000541040777816 */ /* 0x001fce0000000041 */
[----:B------:R-:W-:Y:S01]  /*3fc0*/  F2F.BF16.F32 R133, R133 ;  /* 0x0000008500857304 */ /* 0x000fe20000202000 */
[----:B--2---:R-:W-:-:S07]  /*3fd0*/  IMAD.WIDE.U32 R64, R128, 0x10000, RZ ;  /* 0x0001000080407825 */ /* 0x004fce00078e00ff */
[----:B------:R-:W0:Y:S01]  /*3fe0*/  F2F.BF16.F32 R130, R137 ;  /* 0x0000008900827304 */ /* 0x000e220000202000 */
[----:B------:R-:W-:-:S07]  /*3ff0*/  LOP3.LUT R125, R125, R65, RZ, 0xfc, !PT ;  /* 0x000000417d7d7212 */ /* 0x000fce00078efcff */
[----:B------:R-:W-:Y:S01]  /*4000*/  F2F.BF16.F32 R138, R186 ;  /* 0x000000ba008a7304 */ /* 0x000fe20000202000 */
[----:B0-----:R-:W-:-:S07]  /*4010*/  PRMT R137, R133, 0x5410, R130 ;  /* 0x0000541085897816 */ /* 0x001fce0000000082 */
[----:B------:R-:W0:Y:S08]  /*4020*/  F2F.BF16.F32 R127, R189 ;  /* 0x000000bd007f7304 */ /* 0x000e300000202000 */
[----:B------:R-:W2:Y:S01]  /*4030*/  F2F.BF16.F32 R142, R142 ;  /* 0x0000008e008e7304 */ /* 0x000ea20000202000 */
[----:B0-----:R-:W-:-:S07]  /*4040*/  PRMT R123, R138, 0x5410, R127 ;  /* 0x000054108a7b7816 */ /* 0x001fce000000007f */
[----:B------:R-:W-:Y:S01]  /*4050*/  F2F.BF16.F32 R124, R124 ;  /* 0x0000007c007c7304 */ /* 0x000fe20000202000 */
[----:B------:R-:W-:Y:S01]  /*4060*/  LOP3.LUT R127, R119, R67, RZ, 0xfc, !PT ;  /* 0x00000043777f7212 */ /* 0x000fe200078efcff */
[----:B-1----:R-:W-:-:S04]  /*4070*/  IMAD.WIDE.U32 R138, R139, 0x8, R140 ;  /* 0x000000088b8a7825 */ /* 0x002fc800078e008c */
[----:B--2---:R-:W-:Y:S02]  /*4080*/  IMAD.WIDE.U32 R66, R142, 0x10000, RZ ;  /* 0x000100008e427825 */ /* 0x004fe400078e00ff */
[----:B------:R-:W0:Y:S03]  /*4090*/  F2F.BF16.F32 R161, R161 ;  /* 0x000000a100a17304 */ /* 0x000e260000202000 */
[----:B------:R-:W-:-:S05]  /*40a0*/  LOP3.LUT R123, R123, R67, RZ, 0xfc, !PT ;  /* 0x000000437b7b7212 */ /* 0x000fca00078efcff */
[----:B------:R-:W1:Y:S01]  /*40b0*/  F2F.BF16.F32 R129, R129 ;  /* 0x0000008100817304 */ /* 0x000e620000202000 */
[----:B0-----:R-:W-:-:S07]  /*40c0*/  PRMT R161, R124, 0x5410, R161 ;  /* 0x000054107ca17816 */ /* 0x001fce00000000a1 */
[----:B------:R-:W0:Y:S01]  /*40d0*/  F2F.BF16.F32 R144, R144 ;  /* 0x0000009000907304 */ /* 0x000e220000202000 */
[----:B-1----:R-:W-:-:S07]  /*40e0*/  LOP3.LUT R124, R64, R129, RZ, 0xfc, !PT ;  /* 0x00000081407c7212 */ /* 0x002fce00078efcff */
[----:B------:R-:W-:Y:S01]  /*40f0*/  F2F.BF16.F32 R121, R121 ;  /* 0x0000007900797304 */ /* 0x000fe20000202000 */
[----:B------:R-:W-:-:S05]  /*4100*/  IMAD.WIDE.U32 R128, R152, 0x8, R140 ;  /* 0x0000000898807825 */ /* 0x000fca00078e008c */
[----:B------:R1:W-:Y:S01]  /*4110*/  STG.E.64 desc[UR14][R128.64], R126 ;  /* 0x0000007e80007986 */ /* 0x0003e2000c101b0e */
[----:B0-----:R-:W-:Y:S01]  /*4120*/  IMAD.WIDE.U32 R64, R144, 0x10000, RZ ;  /* 0x0001000090407825 */ /* 0x001fe200078e00ff */
[----:B------:R-:W0:Y:S08]  /*4130*/  F2F.BF16.F32 R143, R143 ;  /* 0x0000008f008f7304 */ /* 0x000e300000202000 */
[----:B------:R2:W3:Y:S01]  /*4140*/  F2F.BF16.F32 R135, R122 ;  /* 0x0000007a00877304 */ /* 0x0004e20000202000 */
[----:B0-----:R-:W-:-:S07]  /*4150*/  LOP3.LUT R120, R64, R143, RZ, 0xfc, !PT ;  /* 0x0000008f40787212 */ /* 0x001fce00078efcff */
[----:B------:R-:W0:Y:S01]  /*4160*/  F2F.BF16.F32 R131, R131 ;  /* 0x0000008300837304 */ /* 0x000e220000202000 */
[----:B--2---:R-:W-:Y:S01]  /*4170*/  LOP3.LUT R122, R66, R145, RZ, 0xfc, !PT ;  /* 0x00000091427a7212 */ /* 0x004fe200078efcff */
[----:B------:R-:W-:Y:S01]  /*4180*/  IMAD.WIDE.U32 R66, R121, 0x10000, RZ ;  /* 0x0001000079427825 */ /* 0x000fe200078e00ff */
[----:B------:R-:W-:Y:S02]  /*4190*/  LOP3.LUT R121, R149, R65, RZ, 0xfc, !PT ;  /* 0x0000004195797212 */ /* 0x000fe400078efcff */
[C---:B------:R-:W-:Y:S01]  /*41a0*/  IADD3 R143, PT, PT, R152.reuse, 0x600, RZ ;  /* 0x00000600988f7810 */ /* 0x040fe20007ffe0ff */
[----:B---3--:R-:W-:Y:S02]  /*41b0*/  IMAD.WIDE.U32 R64, R135, 0x10000, RZ ;  /* 0x0001000087407825 */ /* 0x008fe400078e00ff */
[----:B------:R2:W3:Y:S01]  /*41c0*/  F2F.BF16.F32 R133, R134 ;  /* 0x0000008600857304 */ /* 0x0004e20000202000 */
[----:B------:R-:W-:Y:S02]  /*41d0*/  LOP3.LUT R67, R137, R67, RZ, 0xfc, !PT ;  /* 0x0000004389437212 */ /* 0x000fe400078efcff */
[----:B------:R-:W-:-:S02]  /*41e0*/  IADD3 R135, PT, PT, R152, 0x300, RZ ;  /* 0x0000030098877810 */ /* 0x000fc40007ffe0ff */
[----:B------:R-:W-:Y:S02]  /*41f0*/  IADD3 R137, PT, PT, R152, 0x400, RZ ;  /* 0x0000040098897810 */ /* 0x000fe40007ffe0ff */
[----:B0-----:R-:W-:Y:S01]  /*4200*/  LOP3.LUT R66, R66, R131, RZ, 0xfc, !PT ;  /* 0x0000008342427212 */ /* 0x001fe200078efcff */
[----:B------:R-:W0:Y:S01]  /*4210*/  F2F.BF16.F32 R132, R132 ;  /* 0x0000008400847304 */ /* 0x000e220000202000 */
[----:B------:R-:W-:Y:S01]  /*4220*/  IADD3 R131, PT, PT, R152, 0x100, RZ ;  /* 0x0000010098837810 */ /* 0x000fe20007ffe0ff */
[----:B--2---:R-:W-:Y:S01]  /*4230*/  IMAD.WIDE.U32 R134, R135, 0x8, R140 ;  /* 0x0000000887867825 */ /* 0x004fe200078e008c */
[----:B------:R-:W-:-:S03]  /*4240*/  LOP3.LUT R65, R161, R65, RZ, 0xfc, !PT ;  /* 0x00000041a1417212 */ /* 0x000fc600078efcff */
[--C-:B------:R-:W-:Y:S01]  /*4250*/  IMAD.WIDE.U32 R130, R131, 0x8, R140.reuse ;  /* 0x0000000883827825 */ /* 0x100fe200078e008c */
[----:B---3--:R-:W-:Y:S01]  /*4260*/  LOP3.LUT R64, R64, R133, RZ, 0xfc, !PT ;  /* 0x0000008540407212 */ /* 0x008fe200078efcff */
[----:B------:R-:W-:Y:S01]  /*4270*/  F2F.BF16.F32 R146, R146 ;  /* 0x0000009200927304 */ /* 0x000fe20000202000 */
[----:B------:R-:W-:Y:S01]  /*4280*/  IADD3 R133, PT, PT, R152, 0x200, RZ ;  /* 0x0000020098857810 */ /* 0x000fe20007ffe0ff */
[--C-:B------:R-:W-:Y:S01]  /*4290*/  IMAD.WIDE.U32 R136, R137, 0x8, R140.reuse ;  /* 0x0000000889887825 */ /* 0x100fe200078e008c */
[----:B------:R1:W-:Y:S03]  /*42a0*/  STG.E.64 desc[UR14][R130.64], R124 ;  /* 0x0000007c82007986 */ /* 0x0003e6000c101b0e */
[----:B0-----:R-:W-:Y:S02]  /*42b0*/  IMAD.WIDE.U32 R118, R132, 0x10000, RZ ;  /* 0x0001000084767825 */ /* 0x001fe400078e00ff */
[----:B------:R-:W0:Y:S02]  /*42c0*/  F2F.BF16.F32 R151, R165 ;  /* 0x000000a500977304 */ /* 0x000e240000202000 */
[----:B------:R-:W-:-:S04]  /*42d0*/  IMAD.WIDE.U32 R132, R133, 0x8, R140 ;  /* 0x0000000885847825 */ /* 0x000fc800078e008c */
[----:B------:R-:W-:Y:S02]  /*42e0*/  IMAD.WIDE.U32 R140, R143, 0x8, R140 ;  /* 0x000000088f8c7825 */ /* 0x000fe400078e008c */
[----:B------:R-:W2:Y:S01]  /*42f0*/  F2F.BF16.F32 R147, R147 ;  /* 0x0000009300937304 */ /* 0x000ea20000202000 */
[----:B------:R1:W-:Y:S04]  /*4300*/  STG.E.64 desc[UR14][R132.64], R122 ;  /* 0x0000007a84007986 */ /* 0x0003e8000c101b0e */
[----:B------:R1:W-:Y:S01]  /*4310*/  STG.E.64 desc[UR14][R134.64], R120 ;  /* 0x0000007886007986 */ /* 0x0003e2000c101b0e */
[----:B0-----:R-:W-:-:S04]  /*4320*/  PRMT R151, R146, 0x5410, R151 ;  /* 0x0000541092977816 */ /* 0x001fc80000000097 */
[----:B------:R-:W-:Y:S02]  /*4330*/  LOP3.LUT R119, R151, R119, RZ, 0xfc, !PT ;  /* 0x0000007797777212 */ /* 0x000fe400078efcff */
[----:B--2---:R-:W-:-:S05]  /*4340*/  LOP3.LUT R118, R118, R147, RZ, 0xfc, !PT ;  /* 0x0000009376767212 */ /* 0x004fca00078efcff */
[----:B------:R1:W-:Y:S04]  /*4350*/  STG.E.64 desc[UR14][R136.64], R118 ;  /* 0x0000007688007986 */ /* 0x0003e8000c101b0e */
[----:B------:R1:W-:Y:S04]  /*4360*/  STG.E.64 desc[UR14][R138.64], R66 ;  /* 0x000000428a007986 */ /* 0x0003e8000c101b0e */
[----:B------:R1:W-:Y:S01]  /*4370*/  STG.E.64 desc[UR14][R140.64], R64 ;  /* 0x000000408c007986 */ /* 0x0003e2000c101b0e */
[----:B------:R-:W-:Y:S05]  /*4380*/  BRA `(.L_x_120) ;  /* 0x0000006000887947 */ /* 0x000fea0003800000 */
.L_x_119:
[----:B-----5:R-:W-:Y:S01]  /*4390*/  SHF.R.U32.HI R138, RZ, 0x10, R105 ;  /* 0x00000010ff8a7819 */ /* 0x020fe20000011669 */
[--C-:B------:R-:W-:Y:S01]  /*43a0*/  FFMA.FTZ R126, R197, UR5, R139.reuse ;  /* 0x00000005c57e7c23 */ /* 0x100fe2000801008b */
[----:B------:R-:W-:Y:S01]  /*43b0*/  MOV R142, R107 ;  /* 0x0000006b008e7202 */ /* 0x000fe20000000f00 */
[--C-:B------:R-:W-:Y:S01]  /*43c0*/  FFMA.FTZ R195, R195, UR5, R139.reuse ;  /* 0x00000005c3c37c23 */ /* 0x100fe2000801008b */
[----:B------:R-:W-:Y:S01]  /*43d0*/  SHF.L.U32 R143, R138, 0x10, RZ ;  /* 0x000000108a8f7819 */ /* 0x000fe200000006ff */
[----:B------:R-:W-:Y:S01]  /*43e0*/  FADD.FTZ R126, R199, -R126 ;  /* 0x8000007ec77e7221 */ /* 0x000fe20000010000 */
[----:B------:R-:W-:Y:S01]  /*43f0*/  FFMA.FTZ R145, R128, UR5, R139 ;  /* 0x0000000580917c23 */ /* 0x000fe2000801008b */
[----:B------:R-:W-:Y:S01]  /*4400*/  SHF.L.U32 R142, R142, 0x10, RZ ;  /* 0x000000108e8e7819 */ /* 0x000fe200000006ff */
[----:B------:R-:W-:Y:S01]  /*4410*/  FADD.FTZ R196, R196, -R195 ;  /* 0x800000c3c4c47221 */ /* 0x000fe20000010000 */
[----:B------:R-:W-:Y:S01]  /*4420*/  FFMA.FTZ R138, R126, UR7, R143 ;  /* 0x000000077e8a7c23 */ /* 0x000fe2000801008f */
[----:B------:R-:W-:Y:S01]  /*4430*/  SHF.R.U64 R126, R104, 0x10, R105 ;  /* 0x00000010687e7819 */ /* 0x000fe20000001269 */
[----:B------:R-:W-:Y:S01]  /*4440*/  FADD.FTZ R145, R186, -R145 ;  /* 0x80000091ba917221 */ /* 0x000fe20000010000 */
[--C-:B------:R-:W-:Y:S01]  /*4450*/  FFMA.FTZ R172, R172, UR5, R139.reuse ;  /* 0x00000005acac7c23 */ /* 0x100fe2000801008b */
[----:B------:R0:W-:Y:S01]  /*4460*/  F2F.BF16.F32 R128, R138 ;  /* 0x0000008a00807304 */ /* 0x0001e20000202000 */
[----:B------:R-:W-:Y:S01]  /*4470*/  SHF.L.U32 R143, R126, 0x10, RZ ;  /* 0x000000107e8f7819 */ /* 0x000fe200000006ff */
[--C-:B------:R-:W-:Y:S01]  /*4480*/  FFMA.FTZ R180, R180, UR5, R139.reuse ;  /* 0x00000005b4b47c23 */ /* 0x100fe2000801008b */
[----:B------:R-:W-:Y:S01]  /*4490*/  FADD.FTZ R172, R175, -R172 ;  /* 0x800000acafac7221 */ /* 0x000fe20000010000 */
[--C-:B------:R-:W-:Y:S01]  /*44a0*/  FFMA.FTZ R178, R178, UR5, R139.reuse ;  /* 0x00000005b2b27c23 */ /* 0x100fe2000801008b */
[----:B------:R-:W-:Y:S01]  /*44b0*/  FFMA.FTZ R165, R165, UR5, R139 ;  /* 0x00000005a5a57c23 */ /* 0x000fe2000801008b */
[----:B------:R-:W-:Y:S01]  /*44c0*/  FFMA.FTZ R126, R196, UR7, R143 ;  /* 0x00000007c47e7c23 */ /* 0x000fe2000801008f */
[----:B------:R-:W-:Y:S01]  /*44d0*/  SHF.R.U32.HI R143, RZ, 0x10, R107 ;  /* 0x00000010ff8f7819 */ /* 0x000fe2000001166b */
[----:B------:R-:W-:Y:S01]  /*44e0*/  FADD.FTZ R180, R181, -R180 ;  /* 0x800000b4b5b47221 */ /* 0x000fe20000010000 */
[----:B0-----:R-:W-:Y:S01]  /*44f0*/  FFMA.FTZ R138, R145, UR7, R142 ;  /* 0x00000007918a7c23 */ /* 0x001fe2000801008e */
[----:B------:R-:W-:Y:S01]  /*4500*/  MOV R142, R109 ;  /* 0x0000006d008e7202 */ /* 0x000fe20000000f00 */
[----:B------:R-:W-:Y:S01]  /*4510*/  FADD.FTZ R178, R179, -R178 ;  /* 0x800000b2b3b27221 */ /* 0x000fe20000010000 */
[----:B------:R-:W-:Y:S01]  /*4520*/  SHF.L.U32 R144, R143, 0x10, RZ ;  /* 0x000000108f907819 */ /* 0x000fe200000006ff */
[----:B------:R-:W-:Y:S01]  /*4530*/  FADD.FTZ R165, R166, -R165 ;  /* 0x800000a5a6a57221 */ /* 0x000fe20000010000 */
[----:B------:R-:W-:Y:S01]  /*4540*/  MOV R64, R117 ;  /* 0x0000007500407202 */ /* 0x000fe20000000f00 */
[----:B------:R-:W-:Y:S01]  /*4550*/  IMAD.U32 R143, R142, 0x10000, RZ ;  /* 0x000100008e8f7824 */ /* 0x000fe200078e00ff */
[----:B------:R-:W-:Y:S01]  /*4560*/  SHF.R.U32.HI R142, RZ, 0x10, R109 ;  /* 0x00000010ff8e7819 */ /* 0x000fe2000001166d */
[--C-:B------:R-:W-:Y:S01]  /*4570*/  FFMA.FTZ R176, R176, UR5, R139.reuse ;  /* 0x00000005b0b07c23 */ /* 0x100fe2000801008b */
[----:B------:R-:W-:Y:S01]  /*4580*/  FFMA.FTZ R150, R150, UR5, R139 ;  /* 0x0000000596967c23 */ /* 0x000fe2000801008b */
[----:B------:R-:W-:Y:S01]  /*4590*/  FFMA.FTZ R172, R172, UR7, R143 ;  /* 0x00000007acac7c23 */ /* 0x000fe2000801008f */
[----:B------:R-:W-:Y:S01]  /*45a0*/  SHF.L.U32 R143, R142, 0x10, RZ ;  /* 0x000000108e8f7819 */ /* 0x000fe200000006ff */
[----:B------:R-:W-:Y:S01]  /*45b0*/  IMAD.U32 R65, R64, 0x10000, RZ ;  /* 0x0001000040417824 */ /* 0x000fe200078e00ff */
[----:B------:R-:W-:Y:S01]  /*45c0*/  MOV R142, R108 ;  /* 0x0000006c008e7202 */ /* 0x000fe20000000f00 */
[----:B------:R-:W-:Y:S01]  /*45d0*/  FFMA.FTZ R163, R163, UR5, R139 ;  /* 0x00000005a3a37c23 */ /* 0x000fe2000801008b */
[----:B------:R-:W-:Y:S01]  /*45e0*/  SHF.R.U32.HI R64, RZ, 0x10, R117 ;  /* 0x00000010ff407819 */ /* 0x000fe20000011675 */
[----:B------:R-:W-:Y:S01]  /*45f0*/  FFMA.FTZ R149, R180, UR7, R143 ;  /* 0x00000007b4957c23 */ /* 0x000fe2000801008f */
[----:B------:R-:W-:Y:S01]  /*4600*/  SHF.L.U32 R143, R142, 0x10, RZ ;  /* 0x000000108e8f7819 */ /* 0x000fe200000006ff */
[----:B------:R-:W-:Y:S01]  /*4610*/  FADD.FTZ R176, R177, -R176 ;  /* 0x800000b0b1b07221 */ /* 0x000fe20000010000 */
[----:B------:R-:W-:Y:S01]  /*4620*/  SHF.R.U64 R142, R108, 0x10, R109 ;  /* 0x000000106c8e7819 */ /* 0x000fe2000000126d */
[----:B------:R-:W-:Y:S01]  /*4630*/  FADD.FTZ R150, R151, -R150 ;  /* 0x8000009697967221 */ /* 0x000fe20000010000 */
[----:B------:R-:W-:Y:S01]  /*4640*/  SHF.L.U32 R67, R64, 0x10, RZ ;  /* 0x0000001040437819 */ /* 0x000fe200000006ff */
[----:B------:R-:W-:Y:S01]  /*4650*/  FADD.FTZ R163, R164, -R163 ;  /* 0x800000a3a4a37221 */ /* 0x000fe20000010000 */
[----:B------:R-:W-:Y:S01]  /*4660*/  SHF.L.U32 R145, R142, 0x10, RZ ;  /* 0x000000108e917819 */ /* 0x000fe200000006ff */
[----:B------:R-:W-:Y:S01]  /*4670*/  FFMA.FTZ R160, R160, UR5, R139 ;  /* 0x00000005a0a07c23 */ /* 0x000fe2000801008b */
[----:B------:R-:W-:Y:S01]  /*4680*/  MOV R64, R116 ;  /* 0x0000007400407202 */ /* 0x000fe20000000f00 */
[----:B------:R-:W-:Y:S01]  /*4690*/  FFMA.FTZ R176, R176, UR7, R67 ;  /* 0x00000007b0b07c23 */ /* 0x000fe20008010043 */
[----:B------:R-:W-:Y:S01]  /*46a0*/  SHF.R.U64 R67, R116, 0x10, R117 ;  /* 0x0000001074437819 */ /* 0x000fe20000001275 */
[----:B------:R-:W-:Y:S01]  /*46b0*/  FFMA.FTZ R142, R178, UR7, R145 ;  /* 0x00000007b28e7c23 */ /* 0x000fe20008010091 */
[----:B------:R-:W-:Y:S01]  /*46c0*/  SHF.R.U32.HI R145, RZ, 0x10, R111 ;  /* 0x00000010ff917819 */ /* 0x000fe2000001166f */
[--C-:B------:R-:W-:Y:S01]  /*46d0*/  FFMA.FTZ R169, R169, UR5, R139.reuse ;  /* 0x00000005a9a97c23 */ /* 0x100fe2000801008b */
[--C-:B------:R-:W-:Y:S01]  /*46e0*/  FFMA.FTZ R189, R189, UR5, R139.reuse ;  /* 0x00000005bdbd7c23 */ /* 0x100fe2000801008b */
[----:B------:R-:W-:Y:S01]  /*46f0*/  MOV R153, R113 ;  /* 0x0000007100997202 */ /* 0x000fe20000000f00 */
[--C-:B------:R-:W-:Y:S01]  /*4700*/  FFMA.FTZ R140, R185, UR5, R139.reuse ;  /* 0x00000005b98c7c23 */ /* 0x100fe2000801008b */
[----:B------:R-:W-:Y:S01]  /*4710*/  SHF.L.U32 R148, R145, 0x10, RZ ;  /* 0x0000001091947819 */ /* 0x000fe200000006ff */
[----:B------:R-:W-:Y:S01]  /*4720*/  FFMA.FTZ R136, R136, UR5, R139 ;  /* 0x0000000588887c23 */ /* 0x000fe2000801008b */
[----:B------:R-:W-:Y:S01]  /*4730*/  MOV R145, R110 ;  /* 0x0000006e00917202 */ /* 0x000fe20000000f00 */
[----:B------:R-:W-:Y:S01]  /*4740*/  FADD.FTZ R171, R171, -R160 ;  /* 0x800000a0abab7221 */ /* 0x000fe20000010000 */
[----:B------:R-:W-:Y:S01]  /*4750*/  SHF.L.U32 R66, R64, 0x10, RZ ;  /* 0x0000001040427819 */ /* 0x000fe200000006ff */
[----:B------:R-:W-:Y:S01]  /*4760*/  FFMA.FTZ R165, R165, UR7, R148 ;  /* 0x00000007a5a57c23 */ /* 0x000fe20008010094 */
[----:B------:R-:W-:Y:S01]  /*4770*/  SHF.R.U64 R148, R110, 0x10, R111 ;  /* 0x000000106e947819 */ /* 0x000fe2000000126f */
[----:B------:R-:W-:Y:S01]  /*4780*/  FADD.FTZ R168, R168, -R169 ;  /* 0x800000a9a8a87221 */ /* 0x000fe20000010000 */
[----:B------:R-:W-:Y:S01]  /*4790*/  SHF.L.U32 R145, R145, 0x10, RZ ;  /* 0x0000001091917819 */ /* 0x000fe200000006ff */
[----:B------:R-:W-:Y:S01]  /*47a0*/  FADD.FTZ R189, R190, -R189 ;  /* 0x800000bdbebd7221 */ /* 0x000fe20000010000 */
[----:B------:R-:W-:Y:S01]  /*47b0*/  SHF.L.U32 R148, R148, 0x10, RZ ;  /* 0x0000001094947819 */ /* 0x000fe200000006ff */
[----:B------:R-:W-:Y:S01]  /*47c0*/  FADD.FTZ R140, R129, -R140 ;  /* 0x8000008c818c7221 */ /* 0x000fe20000010000 */
[----:B------:R-:W-:Y:S01]  /*47d0*/  SHF.L.U32 R67, R67, 0x10, RZ ;  /* 0x0000001043437819 */ /* 0x000fe200000006ff */
[----:B------:R-:W-:Y:S01]  /*47e0*/  FFMA.FTZ R145, R150, UR7, R145 ;  /* 0x0000000796917c23 */ /* 0x000fe20008010091 */
[----:B------:R-:W-:Y:S01]  /*47f0*/  FFMA.FTZ R150, R132, UR5, R139 ;  /* 0x0000000584967c23 */ /* 0x000fe2000801008b */
[----:B------:R-:W-:Y:S01]  /*4800*/  FFMA.FTZ R132, R163, UR7, R148 ;  /* 0x00000007a3847c23 */ /* 0x000fe20008010094 */
[----:B------:R-:W-:Y:S01]  /*4810*/  SHF.R.U32.HI R148, RZ, 0x10, R113 ;  /* 0x00000010ff947819 */ /* 0x000fe20000011671 */
[----:B------:R-:W-:Y:S01]  /*4820*/  FADD.FTZ R136, R137, -R136 ;  /* 0x8000008889887221 */ /* 0x000fe20000010000 */
[----:B------:R-:W-:Y:S01]  /*4830*/  FADD.FTZ R150, R133, -R150 ;  /* 0x8000009685967221 */ /* 0x000fe20000010000 */
[----:B------:R-:W-:Y:S01]  /*4840*/  SHF.L.U32 R133, R153, 0x10, RZ ;  /* 0x0000001099857819 */ /* 0x000fe200000006ff */
[----:B------:R-:W-:Y:S01]  /*4850*/  FFMA.FTZ R127, R171, UR7, R66 ;  /* 0x00000007ab7f7c23 */ /* 0x000fe20008010042 */
[----:B------:R-:W-:Y:S01]  /*4860*/  SHF.L.U32 R153, R148, 0x10, RZ ;  /* 0x0000001094997819 */ /* 0x000fe200000006ff */
[----:B------:R-:W-:Y:S01]  /*4870*/  FFMA.FTZ R66, R168, UR7, R67 ;  /* 0x00000007a8427c23 */ /* 0x000fe20008010043 */
[----:B------:R-:W-:Y:S01]  /*4880*/  MOV R129, R106 ;  /* 0x0000006a00817202 */ /* 0x000fe20000000f00 */
[----:B------:R-:W-:Y:S01]  /*4890*/  FFMA.FTZ R144, R189, UR7, R144 ;  /* 0x00000007bd907c23 */ /* 0x000fe20008010090 */
[----:B------:R-:W-:Y:S01]  /*48a0*/  MOV R67, R105 ;  /* 0x0000006900437202 */ /* 0x000fe20000000f00 */
[--C-:B------:R-:W-:Y:S01]  /*48b0*/  FFMA.FTZ R170, R170, UR5, R139.reuse ;  /* 0x00000005aaaa7c23 */ /* 0x100fe2000801008b */
[----:B------:R-:W-:Y:S01]  /*48c0*/  FFMA.FTZ R191, R191, UR5, R139 ;  /* 0x00000005bfbf7c23 */ /* 0x000fe2000801008b */
[----:B------:R-:W-:Y:S01]  /*48d0*/  SHF.L.U32 R129, R129, 0x10, RZ ;  /* 0x0000001081817819 */ /* 0x000fe200000006ff */
[----:B------:R-:W-:Y:S01]  /*48e0*/  FFMA.FTZ R153, R136, UR7, R153 ;  /* 0x0000000788997c23 */ /* 0x000fe20008010099 */
[----:B------:R-:W-:Y:S01]  /*48f0*/  MOV R136, R112 ;  /* 0x0000007000887202 */ /* 0x000fe20000000f00 */
[----:B------:R-:W-:Y:S01]  /*4900*/  F2F.BF16.F32 R138, R138 ;  /* 0x0000008a008a7304 */ /* 0x000fe20000202000 */
[----:B------:R-:W-:Y:S01]  /*4910*/  FFMA.FTZ R130, R130, UR5, R139 ;  /* 0x0000000582827c23 */ /* 0x000fe2000801008b */
[----:B------:R-:W-:Y:S01]  /*4920*/  SHF.L.U32 R67, R67, 0x10, RZ ;  /* 0x0000001043437819 */ /* 0x000fe200000006ff */
[----:B------:R-:W-:Y:S01]  /*4930*/  FADD.FTZ R170, R167, -R170 ;  /* 0x800000aaa7aa7221 */ /* 0x000fe20000010000 */
[----:B------:R-:W-:Y:S01]  /*4940*/  FADD.FTZ R194, R194, -R191 ;  /* 0x800000bfc2c27221 */ /* 0x000fe20000010000 */
[----:B------:R-:W-:Y:S01]  /*4950*/  FFMA.FTZ R148, R134, UR5, R139 ;  /* 0x0000000586947c23 */ /* 0x000fe2000801008b */
[----:B------:R-:W-:Y:S01]  /*4960*/  FFMA.FTZ R129, R140, UR7, R129 ;  /* 0x000000078c817c23 */ /* 0x000fe20008010081 */
[----:B------:R-:W-:Y:S01]  /*4970*/  SHF.L.U32 R134, R136, 0x10, RZ ;  /* 0x0000001088867819 */ /* 0x000fe200000006ff */
[----:B------:R-:W0:Y:S01]  /*4980*/  F2F.BF16.F32 R147, R144 ;  /* 0x0000009000937304 */ /* 0x000e220000202000 */
[----:B------:R-:W-:Y:S01]  /*4990*/  SHF.R.U64 R140, R106, 0x10, R107 ;  /* 0x000000106a8c7819 */ /* 0x000fe2000000126b */
[----:B------:R-:W-:Y:S01]  /*49a0*/  FADD.FTZ R131, R131, -R130 ;  /* 0x8000008283837221 */ /* 0x000fe20000010000 */
[----:B------:R-:W-:Y:S01]  /*49b0*/  FFMA.FTZ R187, R187, UR5, R139 ;  /* 0x00000005bbbb7c23 */ /* 0x000fe2000801008b */
[----:B------:R-:W-:Y:S01]  /*49c0*/  FFMA.FTZ R65, R170, UR7, R65 ;  /* 0x00000007aa417c23 */ /* 0x000fe20008010041 */
[----:B------:R-:W-:Y:S01]  /*49d0*/  FFMA.FTZ R194, R194, UR7, R67 ;  /* 0x00000007c2c27c23 */ /* 0x000fe20008010043 */
[----:B------:R-:W-:Y:S01]  /*49e0*/  MOV R67, R104 ;  /* 0x0000006800437202 */ /* 0x000fe20000000f00 */
[----:B------:R-:W-:Y:S01]  /*49f0*/  FFMA.FTZ R131, R131, UR7, R134 ;  /* 0x0000000783837c23 */ /* 0x000fe20008010086 */
[----:B------:R-:W-:Y:S01]  /*4a00*/  SHF.L.U32 R140, R140, 0x10, RZ ;  /* 0x000000108c8c7819 */ /* 0x000fe200000006ff */
[----:B------:R-:W-:Y:S01]  /*4a10*/  FADD.FTZ R187, R188, -R187 ;  /* 0x800000bbbcbb7221 */ /* 0x000fe20000010000 */
[----:B------:R-:W-:Y:S01]  /*4a20*/  SHF.R.U64 R134, R114, 0x10, R115 ;  /* 0x0000001072867819 */ /* 0x000fe20000001273 */
[--C-:B------:R-:W-:Y:S01]  /*4a30*/  FFMA.FTZ R123, R123, UR5, R139.reuse ;  /* 0x000000057b7b7c23 */ /* 0x100fe2000801008b */
[--C-:B------:R-:W-:Y:S01]  /*4a40*/  FFMA.FTZ R174, R174, UR5, R139.reuse ;  /* 0x00000005aeae7c23 */ /* 0x100fe2000801008b */
[----:B------:R-:W-:Y:S01]  /*4a50*/  F2F.BF16.F32 R65, R65 ;  /* 0x0000004100417304 */ /* 0x000fe20000202000 */
[----:B------:R-:W-:Y:S01]  /*4a60*/  SHF.L.U32 R141, R67, 0x10, RZ ;  /* 0x00000010438d7819 */ /* 0x000fe200000006ff */
[----:B------:R-:W-:Y:S01]  /*4a70*/  FFMA.FTZ R118, R118, UR5, R139 ;  /* 0x0000000576767c23 */ /* 0x000fe2000801008b */
[----:B------:R-:W-:Y:S01]  /*4a80*/  FFMA.FTZ R140, R187, UR7, R140 ;  /* 0x00000007bb8c7c23 */ /* 0x000fe2000801008c */
[----:B------:R-:W-:Y:S01]  /*4a90*/  SHF.L.U32 R134, R134, 0x10, RZ ;  /* 0x0000001086867819 */ /* 0x000fe200000006ff */
[----:B------:R-:W-:Y:S01]  /*4aa0*/  FADD.FTZ R123, R120, -R123 ;  /* 0x8000007b787b7221 */ /* 0x000fe20000010000 */
[----:B------:R-:W-:Y:S01]  /*4ab0*/  MOV R146, R111 ;  /* 0x0000006f00927202 */ /* 0x000fe20000000f00 */
[----:B------:R-:W-:Y:S01]  /*4ac0*/  FFMA.FTZ R193, R193, UR5, R139 ;  /* 0x00000005c1c17c23 */ /* 0x000fe2000801008b */
[----:B------:R-:W1:Y:S01]  /*4ad0*/  F2F.BF16.F32 R64, R176 ;  /* 0x000000b000407304 */ /* 0x000e620000202000 */
[----:B------:R-:W-:Y:S01]  /*4ae0*/  SHF.R.U64 R137, R112, 0x10, R113 ;  /* 0x0000001070897819 */ /* 0x000fe20000001271 */
[----:B------:R-:W-:Y:S01]  /*4af0*/  FADD.FTZ R174, R173, -R174 ;  /* 0x800000aeadae7221 */ /* 0x000fe20000010000 */
[--C-:B------:R-:W-:Y:S01]  /*4b00*/  FFMA.FTZ R161, R161, UR5, R139.reuse ;  /* 0x00000005a1a17c23 */ /* 0x100fe2000801008b */
[--C-:B------:R-:W-:Y:S01]  /*4b10*/  FFMA.FTZ R136, R124, UR5, R139.reuse ;  /* 0x000000057c887c23 */ /* 0x100fe2000801008b */
[----:B------:R-:W-:Y:S01]  /*4b20*/  FFMA.FTZ R125, R125, UR5, R139 ;  /* 0x000000057d7d7c23 */ /* 0x000fe2000801008b */
[----:B0-----:R-:W-:Y:S01]  /*4b30*/  PRMT R147, R138, 0x5410, R147 ;  /* 0x000054108a937816 */ /* 0x001fe20000000093 */
[----:B------:R-:W-:Y:S01]  /*4b40*/  FADD.FTZ R118, R119, -R118 ;  /* 0x8000007677767221 */ /* 0x000fe20000010000 */
[----:B------:R-:W-:Y:S01]  /*4b50*/  F2F.BF16.F32 R66, R66 ;  /* 0x0000004200427304 */ /* 0x000fe20000202000 */
[----:B------:R-:W0:Y:S01]  /*4b60*/  LDC.64 R138, c[0x0][0x468] ;  /* 0x00011a00ff8a7b82 */ /* 0x000e220000000a00 */
[----:B------:R-:W-:Y:S01]  /*4b70*/  IMAD.MOV.U32 R120, RZ, RZ, R115 ;  /* 0x000000ffff787224 */ /* 0x000fe200078e0073 */
[----:B------:R-:W-:Y:S01]  /*4b80*/  MOV R119, R114 ;  /* 0x0000007200777202 */ /* 0x000fe20000000f00 */
[----:B------:R-:W-:Y:S01]  /*4b90*/  FFMA.FTZ R123, R123, UR7, R134 ;  /* 0x000000077b7b7c23 */ /* 0x000fe20008010086 */
[----:B------:R-:W-:Y:S01]  /*4ba0*/  SHF.L.U32 R146, R146, 0x10, RZ ;  /* 0x0000001092927819 */ /* 0x000fe200000006ff */
[----:B------:R-:W-:Y:S01]  /*4bb0*/  FADD.FTZ R192, R192, -R193 ;  /* 0x800000c1c0c07221 */ /* 0x000fe20000010000 */
[----:B------:R-:W-:Y:S01]  /*4bc0*/  SHF.L.U32 R137, R137, 0x10, RZ ;  /* 0x0000001089897819 */ /* 0x000fe200000006ff */
[----:B------:R-:W2:Y:S01]  /*4bd0*/  F2F.BF16.F32 R67, R194 ;  /* 0x000000c200437304 */ /* 0x000ea20000202000 */
[----:B------:R-:W-:Y:S01]  /*4be0*/  FFMA.FTZ R143, R174, UR7, R143 ;  /* 0x00000007ae8f7c23 */ /* 0x000fe2000801008f */
[----:B------:R-:W-:Y:S01]  /*4bf0*/  FADD.FTZ R161, R162, -R161 ;  /* 0x800000a1a2a17221 */ /* 0x000fe20000010000 */
[----:B------:R-:W-:Y:S01]  /*4c00*/  FADD.FTZ R148, R135, -R148 ;  /* 0x8000009487947221 */ /* 0x000fe20000010000 */
[----:B------:R-:W-:Y:S01]  /*4c10*/  SHF.R.U32.HI R134, RZ, 0x10, R115 ;  /* 0x00000010ff867819 */ /* 0x000fe20000011673 */
[----:B------:R-:W-:Y:S01]  /*4c20*/  FADD.FTZ R136, R121, -R136 ;  /* 0x8000008879887221 */ /* 0x000fe20000010000 */
[----:B------:R-:W-:Y:S01]  /*4c30*/  SHF.L.U32 R119, R119, 0x10, RZ ;  /* 0x0000001077777819 */ /* 0x000fe200000006ff */
[----:B------:R-:W3:Y:S01]  /*4c40*/  LDC.64 R154, c[0x0][0x470] ;  /* 0x00011c00ff9a7b82 */ /* 0x000ee20000000a00 */
[----:B------:R-:W4:Y:S01]  /*4c50*/  F2F.BF16.F32 R126, R126 ;  /* 0x0000007e007e7304 */ /* 0x000f220000202000 */
[----:B------:R-:W-:Y:S01]  /*4c60*/  SHF.L.U32 R121, R120, 0x10, RZ ;  /* 0x0000001078797819 */ /* 0x000fe200000006ff */
[----:B------:R-:W-:Y:S01]  /*4c70*/  FFMA.FTZ R141, R192, UR7, R141 ;  /* 0x00000007c08d7c23 */ /* 0x000fe2000801008d */
[----:B------:R-:W-:Y:S01]  /*4c80*/  FFMA.FTZ R146, R161, UR7, R146 ;  /* 0x00000007a1927c23 */ /* 0x000fe20008010092 */
[----:B------:R-:W-:Y:S01]  /*4c90*/  FFMA.FTZ R137, R148, UR7, R137 ;  /* 0x0000000794897c23 */ /* 0x000fe20008010089 */
[----:B------:R-:W-:Y:S01]  /*4ca0*/  SHF.L.U32 R134, R134, 0x10, RZ ;  /* 0x0000001086867819 */ /* 0x000fe200000006ff */
[----:B------:R-:W-:Y:S01]  /*4cb0*/  FFMA.FTZ R133, R150, UR7, R133 ;  /* 0x0000000796857c23 */ /* 0x000fe20008010085 */
[----:B------:R-:W-:Y:S01]  /*4cc0*/  FADD.FTZ R125, R122, -R125 ;  /* 0x8000007d7a7d7221 */ /* 0x000fe20000010000 */
[----:B------:R-:W4:Y:S01]  /*4cd0*/  F2F.BF16.F32 R140, R140 ;  /* 0x0000008c008c7304 */ /* 0x000f220000202000 */
[----:B------:R-:W-:Y:S01]  /*4ce0*/  FFMA.FTZ R163, R118, UR7, R119 ;  /* 0x0000000776a37c23 */ /* 0x000fe20008010077 */
[----:B------:R-:W-:Y:S01]  /*4cf0*/  FFMA.FTZ R136, R136, UR7, R121 ;  /* 0x0000000788887c23 */ /* 0x000fe20008010079 */
[----:B-1----:R-:W-:Y:S01]  /*4d00*/  PRMT R119, R65, 0x5410, R64 ;  /* 0x0000541041777816 */ /* 0x002fe20000000040 */
[----:B------:R-:W-:Y:S01]  /*4d10*/  FFMA.FTZ R125, R125, UR7, R134 ;  /* 0x000000077d7d7c23 */ /* 0x000fe20008010086 */
[----:B--2---:R-:W-:Y:S01]  /*4d20*/  PRMT R121, R67, 0x5410, R128 ;  /* 0x0000541043797816 */ /* 0x004fe20000000080 */
[----:B------:R-:W-:-:S02]  /*4d30*/  IMAD.WIDE.U32 R64, R66, 0x10000, RZ ;  /* 0x0001000042407825 */ /* 0x000fc400078e00ff */
[----:B------:R-:W1:Y:S02]  /*4d40*/  F2F.BF16.F32 R142, R142 ;  /* 0x0000008e008e7304 */ /* 0x000e640000202000 */
[----:B----4-:R-:W-:Y:S01]  /*4d50*/  IMAD.WIDE.U32 R66, R126, 0x10000, RZ ;  /* 0x000100007e427825 */ /* 0x010fe200078e00ff */
[----:B------:R-:W-:-:S03]  /*4d60*/  LOP3.LUT R65, R119, R65, RZ, 0xfc, !PT ;  /* 0x0000004177417212 */ /* 0x000fc600078efcff */
[----:B------:R-:W-:Y:S02]  /*4d70*/  IMAD.WIDE.U32 R118, R140, 0x10000, RZ ;  /* 0x000100008c767825 */ /* 0x000fe400078e00ff */
[----:B------:R-:W-:Y:S01]  /*4d80*/  F2F.BF16.F32 R132, R132 ;  /* 0x0000008400847304 */ /* 0x000fe20000202000 */
[----:B------:R-:W-:Y:S02]  /*4d90*/  LOP3.LUT R67, R121, R67, RZ, 0xfc, !PT ;  /* 0x0000004379437212 */ /* 0x000fe400078efcff */
[----:B------:R-:W-:Y:S02]  /*4da0*/  LOP3.LUT R119, R147, R119, RZ, 0xfc, !PT ;  /* 0x0000007793777212 */ /* 0x000fe400078efcff */
[----:B------:R-:W-:Y:S01]  /*4db0*/  IADD3 R147, PT, PT, R152, 0x300, RZ ;  /* 0x0000030098937810 */ /* 0x000fe20007ffe0ff */
[----:B-1----:R-:W-:Y:S02]  /*4dc0*/  IMAD.WIDE.U32 R120, R142, 0x10000, RZ ;  /* 0x000100008e787825 */ /* 0x002fe400078e00ff */
[----:B------:R-:W1:Y:S08]  /*4dd0*/  F2F.BF16.F32 R129, R129 ;  /* 0x0000008100817304 */ /* 0x000e700000202000 */
[----:B------:R-:W2:Y:S01]  /*4de0*/  F2F.BF16.F32 R127, R127 ;  /* 0x0000007f007f7304 */ /* 0x000ea20000202000 */
[----:B-1----:R-:W-:-:S07]  /*4df0*/  LOP3.LUT R118, R118, R129, RZ, 0xfc, !PT ;  /* 0x0000008176767212 */ /* 0x002fce00078efcff */
[----:B------:R-:W1:Y:S01]  /*4e00*/  F2F.BF16.F32 R143, R143 ;  /* 0x0000008f008f7304 */ /* 0x000e620000202000 */
[----:B0-----:R-:W-:Y:S01]  /*4e10*/  IMAD.WIDE.U32 R128, R152, 0x8, R138 ;  /* 0x0000000898807825 */ /* 0x001fe200078e008a */
[----:B--2---:R-:W-:-:S06]  /*4e20*/  LOP3.LUT R64, R64, R127, RZ, 0xfc, !PT ;  /* 0x0000007f40407212 */ /* 0x004fcc00078efcff */
[----:B------:R-:W-:Y:S01]  /*4e30*/  F2F.BF16.F32 R144, R172 ;  /* 0x000000ac00907304 */ /* 0x000fe20000202000 */
[----:B------:R0:W-:Y:S01]  /*4e40*/  STG.E.64 desc[UR14][R128.64], R64 ;  /* 0x0000004080007986 */ /* 0x0001e2000c101b0e */
[----:B-1----:R-:W-:-:S06]  /*4e50*/  LOP3.LUT R120, R120, R143, RZ, 0xfc, !PT ;  /* 0x0000008f78787212 */ /* 0x002fcc00078efcff */
[----:B------:R-:W1:Y:S01]  /*4e60*/  F2F.BF16.F32 R149, R149 ;  /* 0x0000009500957304 */ /* 0x000e620000202000 */
[----:B------:R-:W-:-:S07]  /*4e70*/  IADD3 R143, PT, PT, R152, 0x100, RZ ;  /* 0x00000100988f7810 */ /* 0x000fce0007ffe0ff */
[----:B------:R-:W-:Y:S01]  /*4e80*/  F2F.BF16.F32 R145, R145 ;  /* 0x0000009100917304 */ /* 0x000fe20000202000 */
[----:B0-----:R-:W-:-:S04]  /*4e90*/  IMAD.WIDE.U32 R128, R143, 0x8, R138 ;  /* 0x000000088f807825 */ /* 0x001fc800078e008a */
[----:B---3--:R-:W-:Y:S01]  /*4ea0*/  IMAD.WIDE.U32 R142, R143, 0x8, R154 ;  /* 0x000000088f8e7825 */ /* 0x008fe200078e009a */
[----:B-1----:R-:W-:Y:S02]  /*4eb0*/  PRMT R149, R144, 0x5410, R149 ;  /* 0x0000541090957816 */ /* 0x002fe40000000095 */
[----:B------:R-:W-:Y:S02]  /*4ec0*/  F2F.BF16.F32 R124, R137 ;  /* 0x00000089007c7304 */ /* 0x000fe40000202000 */
[----:B------:R-:W-:Y:S02]  /*4ed0*/  LOP3.LUT R121, R149, R121, RZ, 0xfc, !PT ;  /* 0x0000007995797212 */ /* 0x000fe400078efcff */
[----:B------:R-:W-:-:S04]  /*4ee0*/  IADD3 R149, PT, PT, R152, 0x400, RZ ;  /* 0x0000040098957810 */ /* 0x000fc80007ffe0ff */
[----:B------:R-:W0:Y:S08]  /*4ef0*/  F2F.BF16.F32 R141, R141 ;  /* 0x0000008d008d7304 */ /* 0x000e300000202000 */
[----:B------:R-:W-:Y:S01]  /*4f00*/  F2F.BF16.F32 R146, R146 ;  /* 0x0000009200927304 */ /* 0x000fe20000202000 */
[----:B0-----:R-:W-:-:S07]  /*4f10*/  LOP3.LUT R66, R66, R141, RZ, 0xfc, !PT ;  /* 0x0000008d42427212 */ /* 0x001fce00078efcff */
[----:B------:R-:W0:Y:S01]  /*4f20*/  F2F.BF16.F32 R151, R165 ;  /* 0x000000a500977304 */ /* 0x000e220000202000 */
[----:B------:R-:W-:-:S05]  /*4f30*/  IMAD.WIDE.U32 R140, R152, 0x8, R154 ;  /* 0x00000008988c7825 */ /* 0x000fca00078e009a */
[----:B------:R-:W-:Y:S02]  /*4f40*/  STG.E.64 desc[UR14][R140.64], R64 ;  /* 0x000000408c007986 */ /* 0x000fe4000c101b0e */
[----:B------:R-:W-:Y:S02]  /*4f50*/  F2F.BF16.F32 R133, R133 ;  /* 0x0000008500857304 */ /* 0x000fe40000202000 */
[----:B------:R-:W-:Y:S04]  /*4f60*/  STG.E.64 desc[UR14][R128.64], R66 ;  /* 0x0000004280007986 */ /* 0x000fe8000c101b0e */
[----:B------:R-:W-:Y:S01]  /*4f70*/  STG.E.64 desc[UR14][R142.64], R66 ;  /* 0x000000428e007986 */ /* 0x000fe2000c101b0e */
[----:B0-----:R-:W-:Y:S01]  /*4f80*/  PRMT R151, R146, 0x5410, R151 ;  /* 0x0000541092977816 */ /* 0x001fe20000000097 */
[----:B------:R0:W1:Y:S08]  /*4f90*/  F2F.BF16.F32 R130, R153 ;  /* 0x0000009900827304 */ /* 0x0000700000202000 */
[----:B------:R2:W3:Y:S01]  /*4fa0*/  F2F.BF16.F32 R156, R123 ;  /* 0x0000007b009c7304 */ /* 0x0004e20000202000 */
[----:B0-----:R-:W-:-:S02]  /*4fb0*/  IADD3 R153, PT, PT, R152, 0x600, RZ ;  /* 0x0000060098997810 */ /* 0x001fc40007ffe0ff */
[----:B-1----:R-:W-:-:S05]  /*4fc0*/  PRMT R133, R133, 0x5410, R130 ;  /* 0x0000541085857816 */ /* 0x002fca0000000082 */
[----:B------:R-:W-:Y:S01]  /*4fd0*/  F2F.BF16.F32 R131, R131 ;  /* 0x0000008300837304 */ /* 0x000fe20000202000 */
[----:B--2---:R-:W-:-:S03]  /*4fe0*/  IMAD.WIDE.U32 R122, R132, 0x10000, RZ ;  /* 0x00010000847a7825 */ /* 0x004fc600078e00ff */
[----:B------:R-:W-:Y:S01]  /*4ff0*/  LOP3.LUT R122, R122, R145, RZ, 0xfc, !PT ;  /* 0x000000917a7a7212 */ /* 0x000fe200078efcff */
[----:B---3--:R-:W-:-:S03]  /*5000*/  IMAD.WIDE.U32 R126, R156, 0x10000, RZ ;  /* 0x000100009c7e7825 */ /* 0x008fc600078e00ff */
[----:B------:R0:W-:Y:S01]  /*5010*/  F2F.BF16.F32 R161, R136 ;  /* 0x0000008800a17304 */ /* 0x0001e20000202000 */
[C---:B------:R-:W-:Y:S02]  /*5020*/  IADD3 R145, PT, PT, R152.reuse, 0x200, RZ ;  /* 0x0000020098917810 */ /* 0x040fe40007ffe0ff */
[----:B------:R-:W-:Y:S02]  /*5030*/  LOP3.LUT R123, R151, R123, RZ, 0xfc, !PT ;  /* 0x0000007b977b7212 */ /* 0x000fe400078efcff */
[----:B------:R-:W-:-:S03]  /*5040*/  IADD3 R151, PT, PT, R152, 0x500, RZ ;  /* 0x0000050098977810 */ /* 0x000fc60007ffe0ff */
[----:B------:R1:W2:Y:S02]  /*5050*/  F2F.BF16.F32 R160, R125 ;  /* 0x0000007d00a07304 */ /* 0x0002a40000202000 */
[----:B0-----:R-:W-:-:S04]  /*5060*/  IMAD.WIDE.U32 R136, R151, 0x8, R138 ;  /* 0x0000000897887825 */ /* 0x001fc800078e008a */
[----:B------:R-:W-:Y:S02]  /*5070*/  IMAD.WIDE.U32 R150, R151, 0x8, R154 ;  /* 0x0000000897967825 */ /* 0x000fe400078e009a */
[----:B------:R-:W0:Y:S02]  /*5080*/  F2F.BF16.F32 R163, R163 ;  /* 0x000000a300a37304 */ /* 0x000e240000202000 */
[----:B-1----:R-:W-:Y:S01]  /*5090*/  IMAD.WIDE.U32 R124, R124, 0x10000, RZ ;  /* 0x000100007c7c7825 */ /* 0x002fe200078e00ff */
[----:B--2---:R-:W-:Y:S02]  /*50a0*/  PRMT R135, R161, 0x5410, R160 ;  /* 0x00005410a1877816 */ /* 0x004fe400000000a0 */
[----:B------:R-:W-:Y:S01]  /*50b0*/  LOP3.LUT R124, R124, R131, RZ, 0xfc, !PT ;  /* 0x000000837c7c7212 */ /* 0x000fe200078efcff */
[----:B------:R-:W-:Y:S01]  /*50c0*/  IMAD.WIDE.U32 R130, R145, 0x8, R138 ;  /* 0x0000000891827825 */ /* 0x000fe200078e008a */
[----:B------:R-:W-:Y:S02]  /*50d0*/  LOP3.LUT R125, R133, R125, RZ, 0xfc, !PT ;  /* 0x0000007d857d7212 */ /* 0x000fe400078efcff */
[----:B------:R-:W-:Y:S01]  /*50e0*/  LOP3.LUT R127, R135, R127, RZ, 0xfc, !PT ;  /* 0x0000007f877f7212 */ /* 0x000fe200078efcff */
[----:B------:R-:W-:Y:S01]  /*50f0*/  IMAD.WIDE.U32 R144, R145, 0x8, R154 ;  /* 0x0000000891907825 */ /* 0x000fe200078e009a */
[----:B------:R-:W-:Y:S01]  /*5100*/  STG.E.64 desc[UR14][R130.64], R118 ;  /* 0x0000007682007986 */ /* 0x000fe2000c101b0e */
[----:B0-----:R-:W-:-:S02]  /*5110*/  LOP3.LUT R126, R126, R163, RZ, 0xfc, !PT ;  /* 0x000000a37e7e7212 */ /* 0x001fc400078efcff */
[C---:B------:R-:W-:Y:S01]  /*5120*/  IMAD.WIDE.U32 R132, R147.reuse, 0x8, R138 ;  /* 0x0000000893847825 */ /* 0x040fe200078e008a */
[----:B------:R-:W-:Y:S03]  /*5130*/  STG.E.64 desc[UR14][R144.64], R118 ;  /* 0x0000007690007986 */ /* 0x000fe6000c101b0e */
[----:B------:R-:W-:Y:S01]  /*5140*/  IMAD.WIDE.U32 R146, R147, 0x8, R154 ;  /* 0x0000000893927825 */ /* 0x000fe200078e009a */
[----:B------:R-:W-:Y:S03]  /*5150*/  STG.E.64 desc[UR14][R132.64], R120 ;  /* 0x0000007884007986 */ /* 0x000fe6000c101b0e */
[C---:B------:R-:W-:Y:S01]  /*5160*/  IMAD.WIDE.U32 R134, R149.reuse, 0x8, R138 ;  /* 0x0000000895867825 */ /* 0x040fe200078e008a */
[----:B------:R-:W-:Y:S03]  /*5170*/  STG.E.64 desc[UR14][R146.64], R120 ;  /* 0x0000007892007986 */ /* 0x000fe6000c101b0e */
[----:B------:R-:W-:Y:S01]  /*5180*/  IMAD.WIDE.U32 R148, R149, 0x8, R154 ;  /* 0x0000000895947825 */ /* 0x000fe200078e009a */
[----:B------:R-:W-:Y:S03]  /*5190*/  STG.E.64 desc[UR14][R134.64], R122 ;  /* 0x0000007a86007986 */ /* 0x000fe6000c101b0e */
[C---:B------:R-:W-:Y:S01]  /*51a0*/  IMAD.WIDE.U32 R138, R153.reuse, 0x8, R138 ;  /* 0x00000008998a7825 */ /* 0x040fe200078e008a */
[----:B------:R-:W-:Y:S03]  /*51b0*/  STG.E.64 desc[UR14][R148.64], R122 ;  /* 0x0000007a94007986 */ /* 0x000fe6000c101b0e */
[----:B------:R-:W-:Y:S01]  /*51c0*/  IMAD.WIDE.U32 R152, R153, 0x8, R154 ;  /* 0x0000000899987825 */ /* 0x000fe200078e009a */
[----:B------:R-:W-:Y:S01]  /*51d0*/  STG.E.64 desc[UR14][R136.64], R124 ;  /* 0x0000007c88007986 */ /* 0x000fe2000c101b0e */
[----:B------:R-:W-:-:S02]  /*51e0*/  PRMT R155, R163, 0x7610, R155 ;  /* 0x00007610a39b7816 */ /* 0x000fc4000000009b */
[----:B------:R-:W-:Y:S01]  /*51f0*/  PRMT R154, R161, 0x7610, R154 ;  /* 0x00007610a19a7816 */ /* 0x000fe2000000009a */
[----:B------:R-:W-:Y:S04]  /*5200*/  STG.E.64 desc[UR14][R150.64], R124 ;  /* 0x0000007c96007986 */ /* 0x000fe8000c101b0e */
[----:B------:R-:W-:Y:S04]  /*5210*/  STG.E.64 desc[UR14][R138.64], R126 ;  /* 0x0000007e8a007986 */ /* 0x000fe8000c101b0e */
[----:B------:R0:W-:Y:S02]  /*5220*/  STG.E.64 desc[UR14][R152.64], R126 ;  /* 0x0000007e98007986 */ /* 0x0001e4000c101b0e */
[----:B0-----:R-:W-:Y:S01]  /*5230*/  PRMT R153, R160, 0x7610, R153 ;  /* 0x00007610a0997816 */ /* 0x001fe20000000099 */
[----:B------:R-:W-:Y:S06]  /*5240*/  BRA `(.L_x_120) ;  /* 0x0000005000d87947 */ /* 0x000fec0003800000 */
.L_x_118:
[----:B------:R-:W-:-:S04]  /*5250*/  UISETP.NE.U32.AND UP0, UPT, UR26, URZ, UPT ;  /* 0x000000ff1a00728c */ /* 0x000fc8000bf05070 */
[----:B------:R-:W-:-:S09]  /*5260*/  UISETP.NE.AND.EX UP0, UPT, UR27, URZ, UPT, UP0 ;  /* 0x000000ff1b00728c */ /* 0x000fd2000bf05300 */
[----:B------:R-:W-:Y:S05]  /*5270*/  BRA.U UP0, `(.L_x_121) ;  /* 0x0000000d00b47547 */ /* 0x000fea000b800000 */
[----:B-----5:R-:W-:Y:S01]  /*5280*/  SHF.R.U32.HI R102, RZ, 0x10, R105 ;  /* 0x00000010ff667819 */ /* 0x020fe20000011669 */
[--C-:B------:R-:W-:Y:S01]  /*5290*/  FFMA.FTZ R100, R197, UR5, R139.reuse ;  /* 0x00000005c5647c23 */ /* 0x100fe2000801008b */
[--C-:B------:R-:W-:Y:S01]  /*52a0*/  FFMA.FTZ R195, R195, UR5, R139.reuse ;  /* 0x00000005c3c37c23 */ /* 0x100fe2000801008b */
[----:B------:R-:W-:Y:S01]  /*52b0*/  FFMA.FTZ R141, R128, UR5, R139 ;  /* 0x00000005808d7c23 */ /* 0x000fe2000801008b */
[----:B------:R-:W-:Y:S01]  /*52c0*/  SHF.L.U32 R127, R102, 0x10, RZ ;  /* 0x00000010667f7819 */ /* 0x000fe200000006ff */
[----:B------:R-:W-:Y:S01]  /*52d0*/  FADD.FTZ R100, R199, -R100 ;  /* 0x80000064c7647221 */ /* 0x000fe20000010000 */
[----:B------:R-:W-:Y:S01]  /*52e0*/  FADD.FTZ R196, R196, -R195 ;  /* 0x800000c3c4c47221 */ /* 0x000fe20000010000 */
[----:B------:R-:W-:Y:S01]  /*52f0*/  SHF.R.U32.HI R138, RZ, 0x10, R107 ;  /* 0x00000010ff8a7819 */ /* 0x000fe2000001166b */
[----:B------:R-:W-:Y:S01]  /*5300*/  FFMA.FTZ R189, R189, UR5, R139 ;  /* 0x00000005bdbd7c23 */ /* 0x000fe2000801008b */
[----:B------:R-:W-:Y:S01]  /*5310*/  FFMA.FTZ R102, R100, UR7, R127 ;  /* 0x0000000764667c23 */ /* 0x000fe2000801007f */
[----:B------:R-:W-:Y:S01]  /*5320*/  SHF.R.U64 R100, R104, 0x10, R105 ;  /* 0x0000001068647819 */ /* 0x000fe20000001269 */
[----:B------:R-:W-:Y:S01]  /*5330*/  FADD.FTZ R141, R186, -R141 ;  /* 0x8000008dba8d7221 */ /* 0x000fe20000010000 */
[----:B------:R-:W-:Y:S01]  /*5340*/  SHF.L.U32 R138, R138, 0x10, RZ ;  /* 0x000000108a8a7819 */ /* 0x000fe200000006ff */
[----:B------:R-:W-:Y:S01]  /*5350*/  FADD.FTZ R189, R190, -R189 ;  /* 0x800000bdbebd7221 */ /* 0x000fe20000010000 */
[----:B------:R-:W-:Y:S01]  /*5360*/  SHF.L.U32 R127, R100, 0x10, RZ ;  /* 0x00000010647f7819 */ /* 0x000fe200000006ff */
[--C-:B------:R-:W-:Y:S01]  /*5370*/  FFMA.FTZ R126, R185, UR5, R139.reuse ;  /* 0x00000005b97e7c23 */ /* 0x100fe2000801008b */
[----:B------:R-:W-:Y:S01]  /*5380*/  MOV R140, R109 ;  /* 0x0000006d008c7202 */ /* 0x000fe20000000f00 */
[----:B------:R-:W-:Y:S01]  /*5390*/  FFMA.FTZ R138, R189, UR7, R138 ;  /* 0x00000007bd8a7c23 */ /* 0x000fe2000801008a */
[----:B------:R-:W-:Y:S01]  /*53a0*/  FFMA.FTZ R172, R172, UR5, R139 ;  /* 0x00000005acac7c23 */ /* 0x000fe2000801008b */
[----:B------:R-:W-:Y:S01]  /*53b0*/  FFMA.FTZ R100, R196, UR7, R127 ;  /* 0x00000007c4647c23 */ /* 0x000fe2000801007f */
[----:B------:R-:W-:Y:S01]  /*53c0*/  MOV R127, R107 ;  /* 0x0000006b007f7202 */ /* 0x000fe20000000f00 */
[----:B------:R-:W-:Y:S01]  /*53d0*/  FADD.FTZ R126, R129, -R126 ;  /* 0x8000007e817e7221 */ /* 0x000fe20000010000 */
[----:B------:R-:W-:Y:S01]  /*53e0*/  FADD.FTZ R172, R175, -R172 ;  /* 0x800000acafac7221 */ /* 0x000fe20000010000 */
[--C-:B------:R-:W-:Y:S01]  /*53f0*/  FFMA.FTZ R180, R180, UR5, R139.reuse ;  /* 0x00000005b4b47c23 */ /* 0x100fe2000801008b */
[----:B------:R-:W-:Y:S01]  /*5400*/  SHF.L.U32 R128, R127, 0x10, RZ ;  /* 0x000000107f807819 */ /* 0x000fe200000006ff */
[--C-:B------:R-:W-:Y:S01]  /*5410*/  FFMA.FTZ R178, R178, UR5, R139.reuse ;  /* 0x00000005b2b27c23 */ /* 0x100fe2000801008b */
[----:B------:R-:W-:Y:S01]  /*5420*/  FFMA.FTZ R165, R165, UR5, R139 ;  /* 0x00000005a5a57c23 */ /* 0x000fe2000801008b */
[----:B------:R-:W-:Y:S01]  /*5430*/  FADD.FTZ R180, R181, -R180 ;  /* 0x800000b4b5b47221 */ /* 0x000fe20000010000 */
[----:B------:R-:W-:Y:S01]  /*5440*/  MOV R64, R117 ;  /* 0x0000007500407202 */ /* 0x000fe20000000f00 */
[----:B------:R-:W-:Y:S01]  /*5450*/  FFMA.FTZ R127, R141, UR7, R128 ;  /* 0x000000078d7f7c23 */ /* 0x000fe20008010080 */
[----:B------:R-:W-:Y:S01]  /*5460*/  MOV R128, R106 ;  /* 0x0000006a00807202 */ /* 0x000fe20000000f00 */
[----:B------:R-:W-:Y:S01]  /*5470*/  FADD.FTZ R178, R179, -R178 ;  /* 0x800000b2b3b27221 */ /* 0x000fe20000010000 */
[----:B------:R-:W-:Y:S01]  /*5480*/  SHF.L.U32 R141, R140, 0x10, RZ ;  /* 0x000000108c8d7819 */ /* 0x000fe200000006ff */
[----:B------:R-:W-:Y:S01]  /*5490*/  FADD.FTZ R165, R166, -R165 ;  /* 0x800000a5a6a57221 */ /* 0x000fe20000010000 */
[----:B------:R-:W-:Y:S01]  /*54a0*/  SHF.L.U32 R129, R128, 0x10, RZ ;  /* 0x0000001080817819 */ /* 0x000fe200000006ff */
[----:B------:R-:W-:Y:S01]  /*54b0*/  FFMA.FTZ R146, R132, UR5, R139 ;  /* 0x0000000584927c23 */ /* 0x000fe2000801008b */
[----:B------:R0:W-:Y:S01]  /*54c0*/  F2F.BF16.F32 R128, R138 ;  /* 0x0000008a00807304 */ /* 0x0001e20000202000 */
[----:B------:R-:W-:Y:S01]  /*54d0*/  FFMA.FTZ R140, R172, UR7, R141 ;  /* 0x00000007ac8c7c23 */ /* 0x000fe2000801008d */
[----:B------:R-:W-:Y:S01]  /*54e0*/  FFMA.FTZ R163, R163, UR5, R139 ;  /* 0x00000005a3a37c23 */ /* 0x000fe2000801008b */
[----:B------:R-:W-:Y:S01]  /*54f0*/  MOV R148, R113 ;  /* 0x0000007100947202 */ /* 0x000fe20000000f00 */
[----:B------:R-:W-:Y:S01]  /*5500*/  FADD.FTZ R146, R133, -R146 ;  /* 0x8000009285927221 */ /* 0x000fe20000010000 */
[----:B------:R-:W-:Y:S01]  /*5510*/  SHF.L.U32 R65, R64, 0x10, RZ ;  /* 0x0000001040417819 */ /* 0x000fe200000006ff */
[----:B------:R-:W-:Y:S01]  /*5520*/  FADD.FTZ R163, R164, -R163 ;  /* 0x800000a3a4a37221 */ /* 0x000fe20000010000 */
[----:B------:R-:W-:Y:S01]  /*5530*/  SHF.R.U32.HI R64, RZ, 0x10, R117 ;  /* 0x00000010ff407819 */ /* 0x000fe20000011675 */
[----:B------:R-:W-:Y:S01]  /*5540*/  FFMA.FTZ R176, R176, UR5, R139 ;  /* 0x00000005b0b07c23 */ /* 0x000fe2000801008b */
[----:B0-----:R-:W-:Y:S01]  /*5550*/  SHF.R.U32.HI R138, RZ, 0x10, R109 ;  /* 0x00000010ff8a7819 */ /* 0x001fe2000001166d */
[--C-:B------:R-:W-:Y:S01]  /*5560*/  FFMA.FTZ R136, R136, UR5, R139.reuse ;  /* 0x0000000588887c23 */ /* 0x100fe2000801008b */
[----:B------:R-:W-:Y:S01]  /*5570*/  SHF.L.U32 R133, R148, 0x10, RZ ;  /* 0x0000001094857819 */ /* 0x000fe200000006ff */
[----:B------:R-:W-:Y:S01]  /*5580*/  FADD.FTZ R176, R177, -R176 ;  /* 0x800000b0b1b07221 */ /* 0x000fe20000010000 */
[----:B------:R-:W-:Y:S01]  /*5590*/  SHF.L.U32 R141, R138, 0x10, RZ ;  /* 0x000000108a8d7819 */ /* 0x000fe200000006ff */
[----:B------:R-:W-:Y:S01]  /*55a0*/  FADD.FTZ R136, R137, -R136 ;  /* 0x8000008889887221 */ /* 0x000fe20000010000 */
[----:B------:R-:W-:Y:S01]  /*55b0*/  MOV R138, R108 ;  /* 0x0000006c008a7202 */ /* 0x000fe20000000f00 */
[----:B------:R-:W-:Y:S01]  /*55c0*/  FFMA.FTZ R160, R160, UR5, R139 ;  /* 0x00000005a0a07c23 */ /* 0x000fe2000801008b */
[----:B------:R-:W-:Y:S01]  /*55d0*/  SHF.R.U32.HI R148, RZ, 0x10, R113 ;  /* 0x00000010ff947819 */ /* 0x000fe20000011671 */
[----:B------:R-:W-:Y:S01]  /*55e0*/  FFMA.FTZ R145, R180, UR7, R141 ;  /* 0x00000007b4917c23 */ /* 0x000fe2000801008d */
[----:B------:R-:W-:Y:S01]  /*55f0*/  SHF.L.U32 R141, R138, 0x10, RZ ;  /* 0x000000108a8d7819 */ /* 0x000fe200000006ff */
[----:B------:R-:W-:Y:S01]  /*5600*/  FFMA.FTZ R169, R169, UR5, R139 ;  /* 0x00000005a9a97c23 */ /* 0x000fe2000801008b */
[----:B------:R-:W-:Y:S01]  /*5610*/  SHF.R.U64 R138, R108, 0x10, R109 ;  /* 0x000000106c8a7819 */ /* 0x000fe2000000126d */
[----:B------:R-:W-:Y:S01]  /*5620*/  FFMA.FTZ R130, R130, UR5, R139 ;  /* 0x0000000582827c23 */ /* 0x000fe2000801008b */
[----:B------:R-:W-:Y:S01]  /*5630*/  SHF.L.U32 R67, R64, 0x10, RZ ;  /* 0x0000001040437819 */ /* 0x000fe200000006ff */
[----:B------:R-:W-:Y:S01]  /*5640*/  FADD.FTZ R171, R171, -R160 ;  /* 0x800000a0abab7221 */ /* 0x000fe20000010000 */
[----:B------:R-:W-:Y:S01]  /*5650*/  SHF.L.U32 R143, R138, 0x10, RZ ;  /* 0x000000108a8f7819 */ /* 0x000fe200000006ff */
[----:B------:R-:W-:Y:S01]  /*5660*/  FADD.FTZ R168, R168, -R169 ;  /* 0x800000a9a8a87221 */ /* 0x000fe20000010000 */
[----:B------:R-:W-:Y:S01]  /*5670*/  MOV R64, R116 ;  /* 0x0000007400407202 */ /* 0x000fe20000000f00 */
[----:B------:R-:W-:Y:S01]  /*5680*/  FFMA.FTZ R176, R176, UR7, R67 ;  /* 0x00000007b0b07c23 */ /* 0x000fe20008010043 */
[----:B------:R-:W-:Y:S01]  /*5690*/  SHF.R.U64 R67, R116, 0x10, R117 ;  /* 0x0000001074437819 */ /* 0x000fe20000001275 */
[----:B------:R-:W-:Y:S01]  /*56a0*/  FFMA.FTZ R138, R178, UR7, R143 ;  /* 0x00000007b28a7c23 */ /* 0x000fe2000801008f */
[----:B------:R-:W-:Y:S01]  /*56b0*/  SHF.R.U32.HI R143, RZ, 0x10, R111 ;  /* 0x00000010ff8f7819 */ /* 0x000fe2000001166f */
[----:B------:R-:W-:Y:S01]  /*56c0*/  FADD.FTZ R130, R131, -R130 ;  /* 0x8000008283827221 */ /* 0x000fe20000010000 */
[----:B------:R-:W-:Y:S01]  /*56d0*/  SHF.L.U32 R66, R64, 0x10, RZ ;  /* 0x0000001040427819 */ /* 0x000fe200000006ff */
[--C-:B------:R-:W-:Y:S01]  /*56e0*/  FFMA.FTZ R170, R170, UR5, R139.reuse ;  /* 0x00000005aaaa7c23 */ /* 0x100fe2000801008b */
[----:B------:R-:W-:Y:S01]  /*56f0*/  SHF.L.U32 R144, R143, 0x10, RZ ;  /* 0x000000108f907819 */ /* 0x000fe200000006ff */
[--C-:B------:R-:W-:Y:S01]  /*5700*/  FFMA.FTZ R191, R191, UR5, R139.reuse ;  /* 0x00000005bfbf7c23 */ /* 0x100fe2000801008b */
[----:B------:R-:W-:Y:S01]  /*5710*/  SHF.L.U32 R67, R67, 0x10, RZ ;  /* 0x0000001043437819 */ /* 0x000fe200000006ff */
[----:B------:R-:W-:Y:S01]  /*5720*/  FFMA.FTZ R101, R171, UR7, R66 ;  /* 0x00000007ab657c23 */ /* 0x000fe20008010042 */
[----:B------:R-:W-:Y:S01]  /*5730*/  FFMA.FTZ R123, R123, UR5, R139 ;  /* 0x000000057b7b7c23 */ /* 0x000fe2000801008b */
[----:B------:R-:W-:Y:S01]  /*5740*/  FFMA.FTZ R147, R165, UR7, R144 ;  /* 0x00000007a5937c23 */ /* 0x000fe20008010090 */
[----:B------:R-:W-:Y:S01]  /*5750*/  SHF.R.U64 R144, R110, 0x10, R111 ;  /* 0x000000106e907819 */ /* 0x000fe2000000126f */
[----:B------:R-:W-:Y:S01]  /*5760*/  FFMA.FTZ R66, R168, UR7, R67 ;  /* 0x00000007a8427c23 */ /* 0x000fe20008010043 */
[----:B------:R-:W-:Y:S01]  /*5770*/  MOV R67, R105 ;  /* 0x0000006900437202 */ /* 0x000fe20000000f00 */
[----:B------:R-:W-:Y:S01]  /*5780*/  FADD.FTZ R170, R167, -R170 ;  /* 0x800000aaa7aa7221 */ /* 0x000fe20000010000 */
[----:B------:R-:W-:Y:S01]  /*5790*/  SHF.L.U32 R144, R144, 0x10, RZ ;  /* 0x0000001090907819 */ /* 0x000fe200000006ff */
[----:B------:R-:W-:Y:S01]  /*57a0*/  FFMA.FTZ R129, R126, UR7, R129 ;  /* 0x000000077e817c23 */ /* 0x000fe20008010081 */
[----:B------:R-:W-:Y:S01]  /*57b0*/  FADD.FTZ R194, R194, -R191 ;  /* 0x800000bfc2c27221 */ /* 0x000fe20000010000 */
[----:B------:R-:W-:Y:S01]  /*57c0*/  IMAD.U32 R67, R67, 0x10000, RZ ;  /* 0x0001000043437824 */ /* 0x000fe200078e00ff */
[----:B------:R-:W-:Y:S01]  /*57d0*/  SHF.R.U64 R126, R106, 0x10, R107 ;  /* 0x000000106a7e7819 */ /* 0x000fe2000000126b */
[----:B------:R-:W-:Y:S01]  /*57e0*/  FFMA.FTZ R132, R163, UR7, R144 ;  /* 0x00000007a3847c23 */ /* 0x000fe20008010090 */
[----:B------:R-:W-:Y:S01]  /*57f0*/  FFMA.FTZ R144, R146, UR7, R133 ;  /* 0x0000000792907c23 */ /* 0x000fe20008010085 */
[----:B------:R-:W-:Y:S01]  /*5800*/  SHF.L.U32 R133, R148, 0x10, RZ ;  /* 0x0000001094857819 */ /* 0x000fe200000006ff */
[----:B------:R-:W-:Y:S01]  /*5810*/  FFMA.FTZ R187, R187, UR5, R139 ;  /* 0x00000005bbbb7c23 */ /* 0x000fe2000801008b */
[----:B------:R-:W-:Y:S01]  /*5820*/  FADD.FTZ R123, R120, -R123 ;  /* 0x8000007b787b7221 */ /* 0x000fe20000010000 */
[----:B------:R-:W-:Y:S01]  /*5830*/  FFMA.FTZ R65, R170, UR7, R65 ;  /* 0x00000007aa417c23 */ /* 0x000fe20008010041 */
[----:B------:R-:W-:Y:S01]  /*5840*/  FFMA.FTZ R194, R194, UR7, R67 ;  /* 0x00000007c2c27c23 */ /* 0x000fe20008010043 */
[----:B------:R-:W-:Y:S01]  /*5850*/  FFMA.FTZ R146, R136, UR7, R133 ;  /* 0x0000000788927c23 */ /* 0x000fe20008010085 */
[----:B------:R-:W-:Y:S01]  /*5860*/  MOV R133, R112 ;  /* 0x0000007000857202 */ /* 0x000fe20000000f00 */
[----:B------:R-:W-:Y:S01]  /*5870*/  FADD.FTZ R187, R188, -R187 ;  /* 0x800000bbbcbb7221 */ /* 0x000fe20000010000 */
[----:B------:R-:W-:Y:S01]  /*5880*/  SHF.L.U32 R126, R126, 0x10, RZ ;  /* 0x000000107e7e7819 */ /* 0x000fe200000006ff */
[--C-:B------:R-:W-:Y:S01]  /*5890*/  FFMA.FTZ R193, R193, UR5, R139.reuse ;  /* 0x00000005c1c17c23 */ /* 0x100fe2000801008b */
[----:B------:R-:W-:Y:S01]  /*58a0*/  SHF.L.U32 R133, R133, 0x10, RZ ;  /* 0x0000001085857819 */ /* 0x000fe200000006ff */
[----:B------:R-:W-:Y:S01]  /*58b0*/  F2F.BF16.F32 R65, R65 ;  /* 0x0000004100417304 */ /* 0x000fe20000202000 */
[----:B------:R-:W-:Y:S01]  /*58c0*/  MOV R67, R104 ;  /* 0x0000006800437202 */ /* 0x000fe20000000f00 */
[----:B------:R-:W-:Y:S01]  /*58d0*/  FFMA.FTZ R161, R161, UR5, R139 ;  /* 0x00000005a1a17c23 */ /* 0x000fe2000801008b */
[----:B------:R-:W-:Y:S01]  /*58e0*/  MOV R142, R111 ;  /* 0x0000006f008e7202 */ /* 0x000fe20000000f00 */
[----:B------:R-:W-:Y:S01]  /*58f0*/  FFMA.FTZ R133, R130, UR7, R133 ;  /* 0x0000000782857c23 */ /* 0x000fe20008010085 */
[----:B------:R-:W-:Y:S01]  /*5900*/  FFMA.FTZ R130, R118, UR5, R139 ;  /* 0x0000000576827c23 */ /* 0x000fe2000801008b */
[----:B------:R-:W-:Y:S01]  /*5910*/  SHF.R.U64 R118, R114, 0x10, R115 ;  /* 0x0000001072767819 */ /* 0x000fe20000001273 */
[----:B------:R-:W-:Y:S01]  /*5920*/  FFMA.FTZ R126, R187, UR7, R126 ;  /* 0x00000007bb7e7c23 */ /* 0x000fe2000801007e */
[----:B------:R-:W-:Y:S01]  /*5930*/  SHF.R.U64 R136, R112, 0x10, R113 ;  /* 0x0000001070887819 */ /* 0x000fe20000001271 */
[----:B------:R-:W0:Y:S01]  /*5940*/  F2F.BF16.F32 R64, R176 ;  /* 0x000000b000407304 */ /* 0x000e220000202000 */
[----:B------:R-:W-:Y:S01]  /*5950*/  SHF.L.U32 R120, R118, 0x10, RZ ;  /* 0x0000001076787819 */ /* 0x000fe200000006ff */
[--C-:B------:R-:W-:Y:S01]  /*5960*/  FFMA.FTZ R134, R134, UR5, R139.reuse ;  /* 0x0000000586867c23 */ /* 0x100fe2000801008b */
[----:B------:R-:W-:Y:S01]  /*5970*/  SHF.L.U32 R103, R67, 0x10, RZ ;  /* 0x0000001043677819 */ /* 0x000fe200000006ff */
[----:B------:R-:W-:Y:S01]  /*5980*/  FFMA.FTZ R125, R125, UR5, R139 ;  /* 0x000000057d7d7c23 */ /* 0x000fe2000801008b */
[----:B------:R-:W-:Y:S01]  /*5990*/  FADD.FTZ R192, R192, -R193 ;  /* 0x800000c1c0c07221 */ /* 0x000fe20000010000 */
[----:B------:R-:W-:Y:S01]  /*59a0*/  FFMA.FTZ R120, R123, UR7, R120 ;  /* 0x000000077b787c23 */ /* 0x000fe20008010078 */
[----:B------:R-:W-:Y:S01]  /*59b0*/  SHF.R.U32.HI R123, RZ, 0x10, R115 ;  /* 0x00000010ff7b7819 */ /* 0x000fe20000011673 */
[----:B------:R-:W1:Y:S01]  /*59c0*/  F2F.BF16.F32 R66, R66 ;  /* 0x0000004200427304 */ /* 0x000e620000202000 */
[--C-:B------:R-:W-:Y:S01]  /*59d0*/  FFMA.FTZ R124, R124, UR5, R139.reuse ;  /* 0x000000057c7c7c23 */ /* 0x100fe2000801008b */
[----:B------:R-:W-:Y:S01]  /*59e0*/  MOV R143, R110 ;  /* 0x0000006e008f7202 */ /* 0x000fe20000000f00 */
[----:B------:R-:W-:Y:S01]  /*59f0*/  FFMA.FTZ R174, R174, UR5, R139 ;  /* 0x00000005aeae7c23 */ /* 0x000fe2000801008b */
[----:B------:R-:W-:Y:S01]  /*5a00*/  SHF.L.U32 R137, R136, 0x10, RZ ;  /* 0x0000001088897819 */ /* 0x000fe200000006ff */
[----:B------:R-:W-:-:S02]  /*5a10*/  IMAD.U32 R142, R142, 0x10000, RZ ;  /* 0x000100008e8e7824 */ /* 0x000fc400078e00ff */
[----:B------:R-:W-:Y:S01]  /*5a20*/  FADD.FTZ R161, R162, -R161 ;  /* 0x800000a1a2a17221 */ /* 0x000fe20000010000 */
[----:B------:R-:W-:Y:S01]  /*5a30*/  FFMA.FTZ R150, R150, UR5, R139 ;  /* 0x0000000596967c23 */ /* 0x000fe2000801008b */
[----:B------:R-:W-:Y:S01]  /*5a40*/  SHF.L.U32 R136, R123, 0x10, RZ ;  /* 0x000000107b887819 */ /* 0x000fe200000006ff */
[----:B------:R-:W-:Y:S01]  /*5a50*/  FADD.FTZ R134, R135, -R134 ;  /* 0x8000008687867221 */ /* 0x000fe20000010000 */
[----:B------:R-:W-:Y:S01]  /*5a60*/  FADD.FTZ R125, R122, -R125 ;  /* 0x8000007d7a7d7221 */ /* 0x000fe20000010000 */
[----:B------:R-:W-:Y:S01]  /*5a70*/  F2F.BF16.F32 R101, R101 ;  /* 0x0000006500657304 */ /* 0x000fe20000202000 */
[----:B------:R-:W-:Y:S01]  /*5a80*/  FFMA.FTZ R103, R192, UR7, R103 ;  /* 0x00000007c0677c23 */ /* 0x000fe20008010067 */
[----:B------:R-:W-:Y:S01]  /*5a90*/  FADD.FTZ R124, R121, -R124 ;  /* 0x8000007c797c7221 */ /* 0x000fe20000010000 */
[----:B------:R-:W-:Y:S01]  /*5aa0*/  SHF.L.U32 R143, R143, 0x10, RZ ;  /* 0x000000108f8f7819 */ /* 0x000fe200000006ff */
[----:B------:R-:W-:Y:S01]  /*5ab0*/  FADD.FTZ R174, R173, -R174 ;  /* 0x800000aeadae7221 */ /* 0x000fe20000010000 */
[----:B------:R-:W-:Y:S01]  /*5ac0*/  MOV R121, R115 ;  /* 0x0000007300797202 */ /* 0x000fe20000000f00 */
[----:B------:R-:W-:Y:S01]  /*5ad0*/  FFMA.FTZ R142, R161, UR7, R142 ;  /* 0x00000007a18e7c23 */ /* 0x000fe2000801008e */
[----:B------:R-:W-:Y:S01]  /*5ae0*/  FADD.FTZ R150, R151, -R150 ;  /* 0x8000009697967221 */ /* 0x000fe20000010000 */
[----:B------:R-:W-:Y:S01]  /*5af0*/  F2F.BF16.F32 R67, R194 ;  /* 0x000000c200437304 */ /* 0x000fe20000202000 */
[----:B------:R-:W-:Y:S01]  /*5b00*/  FFMA.FTZ R134, R134, UR7, R137 ;  /* 0x0000000786867c23 */ /* 0x000fe20008010089 */
[----:B------:R-:W-:Y:S01]  /*5b10*/  FFMA.FTZ R125, R125, UR7, R136 ;  /* 0x000000077d7d7c23 */ /* 0x000fe20008010088 */
[----:B------:R-:W-:Y:S01]  /*5b20*/  FADD.FTZ R130, R119, -R130 ;  /* 0x8000008277827221 */ /* 0x000fe20000010000 */
[----:B------:R-:W2:Y:S01]  /*5b30*/  LDC.64 R136, c[0x0][0x478] ;  /* 0x00011e00ff887b82 */ /* 0x000ea20000000a00 */
[----:B------:R-:W-:Y:S01]  /*5b40*/  MOV R119, R114 ;  /* 0x0000007200777202 */ /* 0x000fe20000000f00 */
[----:B------:R-:W-:Y:S01]  /*5b50*/  FFMA.FTZ R141, R174, UR7, R141 ;  /* 0x00000007ae8d7c23 */ /* 0x000fe2000801008d */
[----:B------:R-:W-:Y:S01]  /*5b60*/  SHF.L.U32 R121, R121, 0x10, RZ ;  /* 0x0000001079797819 */ /* 0x000fe200000006ff */
[----:B------:R-:W3:Y:S01]  /*5b70*/  F2F.BF16.F32 R102, R102 ;  /* 0x0000006600667304 */ /* 0x000ee20000202000 */
[----:B------:R-:W-:Y:S01]  /*5b80*/  FFMA.FTZ R143, R150, UR7, R143 ;  /* 0x00000007968f7c23 */ /* 0x000fe2000801008f */
[----:B------:R-:W-:-:S02]  /*5b90*/  SHF.L.U32 R119, R119, 0x10, RZ ;  /* 0x0000001077777819 */ /* 0x000fc400000006ff */
[----:B0-----:R-:W-:Y:S01]  /*5ba0*/  PRMT R135, R65, 0x5410, R64 ;  /* 0x0000541041877816 */ /* 0x001fe20000000040 */
[----:B------:R-:W-:Y:S01]  /*5bb0*/  FFMA.FTZ R124, R124, UR7, R121 ;  /* 0x000000077c7c7c23 */ /* 0x000fe20008010079 */
[----:B-1----:R-:W-:Y:S01]  /*5bc0*/  IMAD.WIDE.U32 R64, R66, 0x10000, RZ ;  /* 0x0001000042407825 */ /* 0x002fe200078e00ff */
[----:B------:R-:W0:Y:S01]  /*5bd0*/  LDC.64 R148, c[0x0][0x468] ;  /* 0x00011a00ff947b82 */ /* 0x000e220000000a00 */
[----:B------:R-:W1:Y:S02]  /*5be0*/  F2F.BF16.F32 R100, R100 ;  /* 0x0000006400647304 */ /* 0x000e640000202000 */
[----:B------:R-:W-:Y:S01]  /*5bf0*/  FFMA.FTZ R161, R130, UR7, R119 ;  /* 0x0000000782a17c23 */ /* 0x000fe20008010077 */
[C---:B------:R-:W-:Y:S02]  /*5c00*/  IADD3 R139, PT, PT, R152.reuse, 0x100, RZ ;  /* 0x00000100988b7810 */ /* 0x040fe40007ffe0ff */
[----:B------:R-:W-:Y:S02]  /*5c10*/  LOP3.LUT R135, R135, R65, RZ, 0xfc, !PT ;  /* 0x0000004187877212 */ /* 0x000fe400078efcff */
[----:B------:R-:W-:Y:S01]  /*5c20*/  IADD3 R163, PT, PT, R152, 0x600, RZ ;  /* 0x0000060098a37810 */ /* 0x000fe20007ffe0ff */
[----:B------:R-:W-:Y:S01]  /*5c30*/  F2F.BF16.F32 R126, R126 ;  /* 0x0000007e007e7304 */ /* 0x000fe20000202000 */
[----:B---3--:R-:W-:Y:S01]  /*5c40*/  PRMT R119, R67, 0x5410, R102 ;  /* 0x0000541043777816 */ /* 0x008fe20000000066 */
[----:B-1----:R-:W-:-:S06]  /*5c50*/  IMAD.WIDE.U32 R66, R100, 0x10000, RZ ;  /* 0x0001000064427825 */ /* 0x002fcc00078e00ff */
[----:B------:R-:W1:Y:S08]  /*5c60*/  F2F.BF16.F32 R127, R127 ;  /* 0x0000007f007f7304 */ /* 0x000e700000202000 */
[----:B------:R-:W-:Y:S01]  /*5c70*/  F2F.BF16.F32 R144, R144 ;  /* 0x0000009000907304 */ /* 0x000fe20000202000 */
[----:B-1----:R-:W-:-:S07]  /*5c80*/  PRMT R127, R127, 0x5410, R128 ;  /* 0x000054107f7f7816 */ /* 0x002fce0000000080 */
[----:B------:R-:W1:Y:S08]  /*5c90*/  F2F.BF16.F32 R131, R146 ;  /* 0x0000009200837304 */ /* 0x000e700000202000 */
[----:B------:R-:W3:Y:S01]  /*5ca0*/  F2F.BF16.F32 R103, R103 ;  /* 0x0000006700677304 */ /* 0x000ee20000202000 */
[----:B-1----:R-:W-:-:S07]  /*5cb0*/  PRMT R121, R144, 0x5410, R131 ;  /* 0x0000541090797816 */ /* 0x002fce0000000083 */
[----:B------:R-:W-:Y:S01]  /*5cc0*/  F2F.BF16.F32 R129, R129 ;  /* 0x0000008100817304 */ /* 0x000fe20000202000 */
[----:B------:R-:W-:Y:S02]  /*5cd0*/  LOP3.LUT R131, R119, R67, RZ, 0xfc, !PT ;  /* 0x0000004377837212 */ /* 0x000fe400078efcff */
[----:B---3--:R-:W-:-:S05]  /*5ce0*/  LOP3.LUT R130, R66, R103, RZ, 0xfc, !PT ;  /* 0x0000006742827212 */ /* 0x008fca00078efcff */
[----:B------:R-:W1:Y:S08]  /*5cf0*/  F2F.BF16.F32 R138, R138 ;  /* 0x0000008a008a7304 */ /* 0x000e700000202000 */
[----:B------:R-:W-:Y:S01]  /*5d00*/  F2F.BF16.F32 R132, R132 ;  /* 0x0000008400847304 */ /* 0x000fe20000202000 */
[----:B-1----:R-:W-:-:S07]  /*5d10*/  IMAD.WIDE.U32 R66, R138, 0x10000, RZ ;  /* 0x000100008a427825 */ /* 0x002fce00078e00ff */
[----:B------:R-:W-:Y:S08]  /*5d20*/  F2F.BF16.F32 R140, R140 ;  /* 0x0000008c008c7304 */ /* 0x000ff00000202000 */
[----:B------:R-:W1:Y:S08]  /*5d30*/  F2F.BF16.F32 R145, R145 ;  /* 0x0000009100917304 */ /* 0x000e700000202000 */
[----:B------:R-:W-:Y:S01]  /*5d40*/  F2F.BF16.F32 R142, R142 ;  /* 0x0000008e008e7304 */ /* 0x000fe20000202000 */
[----:B-1----:R-:W-:-:S07]  /*5d50*/  PRMT R145, R140, 0x5410, R145 ;  /* 0x000054108c917816 */ /* 0x002fce0000000091 */
[----:B------:R-:W1:Y:S01]  /*5d60*/  F2F.BF16.F32 R147, R147 ;  /* 0x0000009300937304 */ /* 0x000e620000202000 */
[----:B------:R-:W-:Y:S02]  /*5d70*/  LOP3.LUT R123, R145, R67, RZ, 0xfc, !PT ;  /* 0x00000043917b7212 */ /* 0x000fe400078efcff */
[----:B------:R-:W-:-:S05]  /*5d80*/  IADD3 R145, PT, PT, R152, 0x400, RZ ;  /* 0x0000040098917810 */ /* 0x000fca0007ffe0ff */
[----:B------:R3:W4:Y:S01]  /*5d90*/  F2F.BF16.F32 R118, R134 ;  /* 0x0000008600767304 */ /* 0x0007220000202000 */
[----:B-1----:R-:W-:-:S07]  /*5da0*/  PRMT R147, R142, 0x5410, R147 ;  /* 0x000054108e937816 */ /* 0x002fce0000000093 */
[----:B------:R-:W1:Y:S01]  /*5db0*/  F2F.BF16.F32 R141, R141 ;  /* 0x0000008d008d7304 */ /* 0x000e620000202000 */
[----:B---3--:R-:W-:Y:S01]  /*5dc0*/  LOP3.LUT R134, R64, R101, RZ, 0xfc, !PT ;  /* 0x0000006540867212 */ /* 0x008fe200078efcff */
[----:B------:R-:W-:-:S05]  /*5dd0*/  IMAD.WIDE.U32 R64, R126, 0x10000, RZ ;  /* 0x000100007e407825 */ /* 0x000fca00078e00ff */
[----:B------:R-:W-:Y:S01]  /*5de0*/  LOP3.LUT R127, R127, R65, RZ, 0xfc, !PT ;  /* 0x000000417f7f7212 */ /* 0x000fe200078efcff */
[----:B------:R-:W3:Y:S01]  /*5df0*/  F2F.BF16.F32 R143, R143 ;  /* 0x0000008f008f7304 */ /* 0x000ee20000202000 */
[----:B------:R-:W-:Y:S01]  /*5e00*/  LOP3.LUT R126, R64, R129, RZ, 0xfc, !PT ;  /* 0x00000081407e7212 */ /* 0x000fe200078efcff */
[----:B------:R-:W-:-:S04]  /*5e10*/  IMAD.WIDE.U32 R64, R132, 0x10000, RZ ;  /* 0x0001000084407825 */ /* 0x000fc800078e00ff */
[----:B----4-:R-:W-:Y:S01]  /*5e20*/  IMAD.WIDE.U32 R100, R118, 0x10000, RZ ;  /* 0x0001000076647825 */ /* 0x010fe200078e00ff */
[----:B-1----:R-:W-:Y:S01]  /*5e30*/  LOP3.LUT R122, R66, R141, RZ, 0xfc, !PT ;  /* 0x0000008d427a7212 */ /* 0x002fe200078efcff */
[----:B------:R-:W1:Y:S01]  /*5e40*/  F2F.BF16.F32 R151, R120 ;  /* 0x0000007800977304 */ /* 0x000e620000202000 */
[----:B------:R-:W-:Y:S01]  /*5e50*/  LOP3.LUT R119, R147, R65, RZ, 0xfc, !PT ;  /* 0x0000004193777212 */ /* 0x000fe200078efcff */
[C-C-:B--2---:R-:W-:Y:S01]  /*5e60*/  IMAD.WIDE.U32 R66, R152.reuse, 0x8, R136.reuse ;  /* 0x0000000898427825 */ /* 0x144fe200078e0088 */
[C---:B------:R-:W-:Y:S02]  /*5e70*/  IADD3 R147, PT, PT, R152.reuse, 0x500, RZ ;  /* 0x0000050098937810 */ /* 0x040fe40007ffe0ff */
[----:B------:R-:W-:Y:S01]  /*5e80*/  LOP3.LUT R101, R121, R101, RZ, 0xfc, !PT ;  /* 0x0000006579657212 */ /* 0x000fe200078efcff */
[----:B------:R-:W-:Y:S01]  /*5e90*/  VIADD R141, R152, 0x200 ;  /* 0x00000200988d7836 */ /* 0x000fe20000000000 */
[----:B---3--:R-:W-:Y:S01]  /*5ea0*/  LOP3.LUT R118, R64, R143, RZ, 0xfc, !PT ;  /* 0x0000008f40767212 */ /* 0x008fe200078efcff */
[----:B------:R-:W-:Y:S01]  /*5eb0*/  F2F.BF16.F32 R160, R124 ;  /* 0x0000007c00a07304 */ /* 0x000fe20000202000 */
[----:B------:R-:W-:Y:S01]  /*5ec0*/  IADD3 R143, PT, PT, R152, 0x300, RZ ;  /* 0x00000300988f7810 */ /* 0x000fe20007ffe0ff */
[----:B------:R2:W-:Y:S01]  /*5ed0*/  STG.E.64 desc[UR14][R66.64], R134 ;  /* 0x0000008642007986 */ /* 0x0005e2000c101b0e */
[----:B------:R-:W-:-:S04]  /*5ee0*/  IMAD.WIDE.U32 R128, R141, 0x8, R136 ;  /* 0x000000088d807825 */ /* 0x000fc800078e0088 */
[----:B-1----:R-:W-:Y:S01]  /*5ef0*/  IMAD.WIDE.U32 R64, R151, 0x10000, RZ ;  /* 0x0001000097407825 */ /* 0x002fe200078e00ff */
[----:B------:R1:W3:Y:S03]  /*5f00*/  F2F.BF16.F32 R150, R125 ;  /* 0x0000007d00967304 */ /* 0x0002e60000202000 */
[----:B------:R-:W-:-:S04]  /*5f10*/  IMAD.WIDE.U32 R120, R145, 0x8, R136 ;  /* 0x0000000891787825 */ /* 0x000fc800078e0088 */
[----:B0-----:R-:W-:Y:S01]  /*5f20*/  IMAD.WIDE.U32 R140, R141, 0x8, R148 ;  /* 0x000000088d8c7825 */ /* 0x001fe200078e0094 */
[----:B------:R-:W0:Y:S03]  /*5f30*/  F2F.BF16.F32 R133, R133 ;  /* 0x0000008500857304 */ /* 0x000e260000202000 */
[----:B-1----:R-:W-:Y:S01]  /*5f40*/  IMAD.WIDE.U32 R124, R143, 0x8, R136 ;  /* 0x000000088f7c7825 */ /* 0x002fe200078e0088 */
[----:B---3--:R-:W-:-:S04]  /*5f50*/  PRMT R103, R160, 0x5410, R150 ;  /* 0x00005410a0677816 */ /* 0x008fc80000000096 */
[----:B------:R-:W1:Y:S01]  /*5f60*/  F2F.BF16.F32 R161, R161 ;  /* 0x000000a100a17304 */ /* 0x000e620000202000 */
[----:B--2---:R-:W-:Y:S01]  /*5f70*/  IMAD.WIDE.U32 R66, R163, 0x8, R136 ;  /* 0x00000008a3427825 */ /* 0x004fe200078e0088 */
[----:B------:R-:W-:-:S03]  /*5f80*/  LOP3.LUT R65, R103, R65, RZ, 0xfc, !PT ;  /* 0x0000004167417212 */ /* 0x000fc600078efcff */
[----:B------:R-:W-:Y:S01]  /*5f90*/  IMAD.WIDE.U32 R102, R147, 0x8, R136 ;  /* 0x0000000893667825 */ /* 0x000fe200078e0088 */
[----:B0-----:R-:W-:-:S03]  /*5fa0*/  LOP3.LUT R100, R100, R133, RZ, 0xfc, !PT ;  /* 0x0000008564647212 */ /* 0x001fc600078efcff */
[----:B------:R-:W-:-:S04]  /*5fb0*/  IMAD.WIDE.U32 R132, R139, 0x8, R136 ;  /* 0x000000088b847825 */ /* 0x000fc800078e0088 */
[----:B------:R-:W-:Y:S01]  /*5fc0*/  IMAD.WIDE.U32 R136, R152, 0x8, R148 ;  /* 0x0000000898887825 */ /* 0x000fe200078e0094 */
[----:B-1----:R-:W-:-:S03]  /*5fd0*/  LOP3.LUT R64, R64, R161, RZ, 0xfc, !PT ;  /* 0x000000a140407212 */ /* 0x002fc600078efcff */
[--C-:B------:R-:W-:Y:S01]  /*5fe0*/  IMAD.WIDE.U32 R138, R139, 0x8, R148.reuse ;  /* 0x000000088b8a7825 */ /* 0x100fe200078e0094 */
[----:B------:R-:W-:Y:S03]  /*5ff0*/  STG.E.64 desc[UR14][R136.64], R134 ;  /* 0x0000008688007986 */ /* 0x000fe6000c101b0e */
[--C-:B------:R-:W-:Y:S01]  /*6000*/  IMAD.WIDE.U32 R142, R143, 0x8, R148.reuse ;  /* 0x000000088f8e7825 */ /* 0x100fe200078e0094 */
[----:B------:R-:W-:Y:S03]  /*6010*/  STG.E.64 desc[UR14][R132.64], R130 ;  /* 0x0000008284007986 */ /* 0x000fe6000c101b0e */
[--C-:B------:R-:W-:Y:S01]  /*6020*/  IMAD.WIDE.U32 R144, R145, 0x8, R148.reuse ;  /* 0x0000000891907825 */ /* 0x100fe200078e0094 */
[----:B------:R-:W-:Y:S03]  /*6030*/  STG.E.64 desc[UR14][R138.64], R130 ;  /* 0x000000828a007986 */ /* 0x000fe6000c101b0e */
[--C-:B------:R-:W-:Y:S01]  /*6040*/  IMAD.WIDE.U32 R146, R147, 0x8, R148.reuse ;  /* 0x0000000893927825 */ /* 0x100fe200078e0094 */
[----:B------:R-:W-:Y:S03]  /*6050*/  STG.E.64 desc[UR14][R128.64], R126 ;  /* 0x0000007e80007986 */ /* 0x000fe6000c101b0e */
[----:B------:R-:W-:Y:S01]  /*6060*/  IMAD.WIDE.U32 R148, R163, 0x8, R148 ;  /* 0x00000008a3947825 */ /* 0x000fe200078e0094 */
[----:B------:R-:W-:Y:S04]  /*6070*/  STG.E.64 desc[UR14][R140.64], R126 ;  /* 0x0000007e8c007986 */ /* 0x000fe8000c101b0e */
[----:B------:R-:W-:Y:S04]  /*6080*/  STG.E.64 desc[UR14][R124.64], R122 ;  /* 0x0000007a7c007986 */ /* 0x000fe8000c101b0e */
[----:B------:R-:W-:Y:S04]  /*6090*/  STG.E.64 desc[UR14][R142.64], R122 ;  /* 0x0000007a8e007986 */ /* 0x000fe8000c101b0e */
[----:B------:R-:W-:Y:S04]  /*60a0*/  STG.E.64 desc[UR14][R120.64], R118 ;  /* 0x0000007678007986 */ /* 0x000fe8000c101b0e */
[----:B------:R-:W-:Y:S04]  /*60b0*/  STG.E.64 desc[UR14][R144.64], R118 ;  /* 0x0000007690007986 */ /* 0x000fe8000c101b0e */
[----:B------:R0:W-:Y:S04]  /*60c0*/  STG.E.64 desc[UR14][R102.64], R100 ;  /* 0x0000006466007986 */ /* 0x0001e8000c101b0e */
[----:B------:R1:W-:Y:S04]  /*60d0*/  STG.E.64 desc[UR14][R146.64], R100 ;  /* 0x0000006492007986 */ /* 0x0003e8000c101b0e */
[----:B------:R2:W-:Y:S04]  /*60e0*/  STG.E.64 desc[UR14][R66.64], R64 ;  /* 0x0000004042007986 */ /* 0x0005e8000c101b0e */
[----:B------:R2:W-:Y:S01]  /*60f0*/  STG.E.64 desc[UR14][R148.64], R64 ;  /* 0x0000004094007986 */ /* 0x0005e2000c101b0e */
[----:B0-----:R-:W-:-:S02]  /*6100*/  PRMT R102, R160, 0x7610, R102 ;  /* 0x00007610a0667816 */ /* 0x001fc40000000066 */
[----:B------:R-:W-:Y:S02]  /*6110*/  PRMT R103, R150, 0x7610, R103 ;  /* 0x0000761096677816 */ /* 0x000fe40000000067 */
[----:B-1----:R-:W-:Y:S02]  /*6120*/  PRMT R101, R161, 0x7610, R101 ;  /* 0x00007610a1657816 */ /* 0x002fe40000000065 */
[----:B------:R-:W-:Y:S01]  /*6130*/  PRMT R100, R151, 0x7610, R100 ;  /* 0x0000761097647816 */ /* 0x000fe20000000064 */
[----:B------:R-:W-:Y:S06]  /*6140*/  BRA `(.L_x_120) ;  /* 0x0000004400187947 */ /* 0x000fec0003800000 */
.L_x_121:
[----:B-----5:R-:W-:Y:S01]  /*6150*/  SHF.R.U32.HI R102, RZ, 0x10, R105 ;  /* 0x00000010ff667819 */ /* 0x020fe20000011669 */
[--C-:B------:R-:W-:Y:S01]  /*6160*/  FFMA.FTZ R100, R197, UR5, R139.reuse ;  /* 0x00000005c5647c23 */ /* 0x100fe2000801008b */
[----:B------:R-:W-:Y:S01]  /*6170*/  MOV R64, R117 ;  /* 0x0000007500407202 */ /* 0x000fe20000000f00 */
[--C-:B------:R-:W-:Y:S01]  /*6180*/  FFMA.FTZ R160, R160, UR5, R139.reuse ;  /* 0x00000005a0a07c23 */ /* 0x100fe2000801008b */
[----:B------:R-:W-:Y:S01]  /*6190*/  SHF.L.U32 R102, R102, 0x10, RZ ;  /* 0x0000001066667819 */ /* 0x000fe200000006ff */
[----:B------:R-:W-:Y:S01]  /*61a0*/  FADD.FTZ R199, R199, -R100 ;  /* 0x80000064c7c77221 */ /* 0x000fe20000010000 */
[----:B------:R-:W-:Y:S01]  /*61b0*/  SHF.L.U32 R65, R64, 0x10, RZ ;  /* 0x0000001040417819 */ /* 0x000fe200000006ff */
[----:B------:R-:W-:Y:S01]  /*61c0*/  FFMA.FTZ R189, R189, UR5, R139 ;  /* 0x00000005bdbd7c23 */ /* 0x000fe2000801008b */
[----:B------:R-:W-:Y:S01]  /*61d0*/  MOV R64, R116 ;  /* 0x0000007400407202 */ /* 0x000fe20000000f00 */
[----:B------:R-:W-:Y:S01]  /*61e0*/  FFMA.FTZ R102, R199, UR7, R102 ;  /* 0x00000007c7667c23 */ /* 0x000fe20008010066 */
[----:B------:R-:W-:Y:S01]  /*61f0*/  FADD.FTZ R171, R171, -R160 ;  /* 0x800000a0abab7221 */ /* 0x000fe20000010000 */
[----:B------:R-:W-:Y:S01]  /*6200*/  FADD.FTZ R189, R190, -R189 ;  /* 0x800000bdbebd7221 */ /* 0x000fe20000010000 */
[----:B------:R-:W-:Y:S01]  /*6210*/  SHF.L.U32 R66, R64, 0x10, RZ ;  /* 0x0000001040427819 */ /* 0x000fe200000006ff */
[----:B------:R0:W-:Y:S01]  /*6220*/  F2F.BF16.F32 R126, R102 ;  /* 0x00000066007e7304 */ /* 0x0001e20000202000 */
[--C-:B------:R-:W-:Y:S01]  /*6230*/  FFMA.FTZ R169, R169, UR5, R139.reuse ;  /* 0x00000005a9a97c23 */ /* 0x100fe2000801008b */
[--C-:B------:R-:W-:Y:S01]  /*6240*/  FFMA.FTZ R103, R128, UR5, R139.reuse ;  /* 0x0000000580677c23 */ /* 0x100fe2000801008b */
[----:B------:R-:W-:Y:S01]  /*6250*/  FFMA.FTZ R180, R180, UR5, R139 ;  /* 0x00000005b4b47c23 */ /* 0x000fe2000801008b */
[----:B------:R-:W-:Y:S01]  /*6260*/  FFMA.FTZ R101, R171, UR7, R66 ;  /* 0x00000007ab657c23 */ /* 0x000fe20008010042 */
[----:B------:R-:W-:Y:S01]  /*6270*/  SHF.R.U64 R66, R116, 0x10, R117 ;  /* 0x0000001074427819 */ /* 0x000fe20000001275 */
[----:B------:R-:W-:Y:S01]  /*6280*/  FADD.FTZ R168, R168, -R169 ;  /* 0x800000a9a8a87221 */ /* 0x000fe20000010000 */
[----:B------:R-:W-:Y:S01]  /*6290*/  MOV R128, R107 ;  /* 0x0000006b00807202 */ /* 0x000fe20000000f00 */
[----:B------:R-:W-:Y:S01]  /*62a0*/  FFMA.FTZ R191, R191, UR5, R139 ;  /* 0x00000005bfbf7c23 */ /* 0x000fe2000801008b */
[----:B0-----:R-:W-:Y:S01]  /*62b0*/  SHF.R.U32.HI R102, RZ, 0x10, R107 ;  /* 0x00000010ff667819 */ /* 0x001fe2000001166b */
[----:B------:R-:W-:Y:S01]  /*62c0*/  FADD.FTZ R180, R181, -R180 ;  /* 0x800000b4b5b47221 */ /* 0x000fe20000010000 */
[----:B------:R-:W-:Y:S01]  /*62d0*/  SHF.L.U32 R67, R66, 0x10, RZ ;  /* 0x0000001042437819 */ /* 0x000fe200000006ff */
[----:B------:R-:W-:Y:S01]  /*62e0*/  FADD.FTZ R103, R186, -R103 ;  /* 0x80000067ba677221 */ /* 0x000fe20000010000 */
[----:B------:R-:W-:Y:S01]  /*62f0*/  SHF.L.U32 R138, R102, 0x10, RZ ;  /* 0x00000010668a7819 */ /* 0x000fe200000006ff */
[----:B------:R-:W-:-:S02]  /*6300*/  IMAD.U32 R128, R128, 0x10000, RZ ;  /* 0x0001000080807824 */ /* 0x000fc400078e00ff */
[----:B------:R-:W-:Y:S01]  /*6310*/  FFMA.FTZ R178, R178, UR5, R139 ;  /* 0x00000005b2b27c23 */ /* 0x000fe2000801008b */
[----:B------:R-:W-:Y:S01]  /*6320*/  FFMA.FTZ R66, R168, UR7, R67 ;  /* 0x00000007a8427c23 */ /* 0x000fe20008010043 */
[----:B------:R-:W-:Y:S01]  /*6330*/  MOV R67, R105 ;  /* 0x0000006900437202 */ /* 0x000fe20000000f00 */
[----:B------:R-:W-:Y:S01]  /*6340*/  FFMA.FTZ R138, R189, UR7, R138 ;  /* 0x00000007bd8a7c23 */ /* 0x000fe2000801008a */
[----:B------:R-:W-:Y:S01]  /*6350*/  FADD.FTZ R191, R194, -R191 ;  /* 0x800000bfc2bf7221 */ /* 0x000fe20000010000 */
[----:B------:R-:W-:Y:S01]  /*6360*/  FFMA.FTZ R128, R103, UR7, R128 ;  /* 0x0000000767807c23 */ /* 0x000fe20008010080 */
[----:B------:R-:W-:Y:S01]  /*6370*/  SHF.L.U32 R100, R67, 0x10, RZ ;  /* 0x0000001043647819 */ /* 0x000fe200000006ff */
[----:B------:R0:W-:Y:S01]  /*6380*/  F2F.BF16.F32 R143, R138 ;  /* 0x0000008a008f7304 */ /* 0x0001e20000202000 */
[----:B------:R-:W-:Y:S01]  /*6390*/  FADD.FTZ R178, R179, -R178 ;  /* 0x800000b2b3b27221 */ /* 0x000fe20000010000 */
[----:B------:R-:W-:Y:S01]  /*63a0*/  MOV R146, R113 ;  /* 0x0000007100927202 */ /* 0x000fe20000000f00 */
[--C-:B------:R-:W-:Y:S01]  /*63b0*/  FFMA.FTZ R132, R132, UR5, R139.reuse ;  /* 0x0000000584847c23 */ /* 0x100fe2000801008b */
[----:B------:R-:W-:Y:S01]  /*63c0*/  FFMA.FTZ R67, R191, UR7, R100 ;  /* 0x00000007bf437c23 */ /* 0x000fe20008010064 */
[----:B------:R-:W-:Y:S01]  /*63d0*/  MOV R103, R106 ;  /* 0x0000006a00677202 */ /* 0x000fe20000000f00 */
[--C-:B------:R-:W-:Y:S01]  /*63e0*/  FFMA.FTZ R170, R170, UR5, R139.reuse ;  /* 0x00000005aaaa7c23 */ /* 0x100fe2000801008b */
[----:B------:R-:W-:Y:S01]  /*63f0*/  MOV R100, R104 ;  /* 0x0000006800647202 */ /* 0x000fe20000000f00 */
[----:B------:R-:W-:Y:S01]  /*6400*/  FFMA.FTZ R102, R185, UR5, R139 ;  /* 0x00000005b9667c23 */ /* 0x000fe2000801008b */
[----:B0-----:R-:W-:Y:S01]  /*6410*/  SHF.R.U32.HI R138, RZ, 0x10, R109 ;  /* 0x00000010ff8a7819 */ /* 0x001fe2000001166d */
[----:B------:R-:W-:Y:S01]  /*6420*/  FFMA.FTZ R193, R193, UR5, R139 ;  /* 0x00000005c1c17c23 */ /* 0x000fe2000801008b */
[----:B------:R-:W-:Y:S01]  /*6430*/  SHF.L.U32 R103, R103, 0x10, RZ ;  /* 0x0000001067677819 */ /* 0x000fe200000006ff */
[----:B------:R-:W-:Y:S01]  /*6440*/  IMAD.U32 R149, R146, 0x10000, RZ ;  /* 0x0001000092957824 */ /* 0x000fe200078e00ff */
[----:B------:R-:W-:Y:S01]  /*6450*/  SHF.L.U32 R141, R138, 0x10, RZ ;  /* 0x000000108a8d7819 */ /* 0x000fe200000006ff */
[----:B------:R-:W-:Y:S01]  /*6460*/  FADD.FTZ R132, R133, -R132 ;  /* 0x8000008485847221 */ /* 0x000fe20000010000 */
[----:B------:R-:W-:Y:S01]  /*6470*/  SHF.R.U64 R138, R108, 0x10, R109 ;  /* 0x000000106c8a7819 */ /* 0x000fe2000000126d */
[----:B------:R-:W-:Y:S01]  /*6480*/  FADD.FTZ R170, R167, -R170 ;  /* 0x800000aaa7aa7221 */ /* 0x000fe20000010000 */
[----:B------:R-:W-:Y:S01]  /*6490*/  MOV R142, R111 ;  /* 0x0000006f008e7202 */ /* 0x000fe20000000f00 */
[----:B------:R-:W-:Y:S01]  /*64a0*/  FFMA.FTZ R145, R180, UR7, R141 ;  /* 0x00000007b4917c23 */ /* 0x000fe2000801008d */
[----:B------:R-:W-:Y:S01]  /*64b0*/  SHF.L.U32 R141, R138, 0x10, RZ ;  /* 0x000000108a8d7819 */ /* 0x000fe200000006ff */
[----:B------:R-:W-:Y:S01]  /*64c0*/  FADD.FTZ R102, R129, -R102 ;  /* 0x8000006681667221 */ /* 0x000fe20000010000 */
[----:B------:R-:W-:Y:S01]  /*64d0*/  SHF.L.U32 R100, R100, 0x10, RZ ;  /* 0x0000001064647819 */ /* 0x000fe200000006ff */
[--C-:B------:R-:W-:Y:S01]  /*64e0*/  FFMA.FTZ R161, R161, UR5, R139.reuse ;  /* 0x00000005a1a17c23 */ /* 0x100fe2000801008b */
[----:B------:R-:W-:Y:S01]  /*64f0*/  FFMA.FTZ R165, R165, UR5, R139 ;  /* 0x00000005a5a57c23 */ /* 0x000fe2000801008b */
[----:B------:R-:W-:Y:S01]  /*6500*/  FFMA.FTZ R138, R178, UR7, R141 ;  /* 0x00000007b28a7c23 */ /* 0x000fe2000801008d */
[----:B------:R-:W-:Y:S01]  /*6510*/  SHF.R.U32.HI R141, RZ, 0x10, R111 ;  /* 0x00000010ff8d7819 */ /* 0x000fe2000001166f */
[----:B------:R-:W-:Y:S01]  /*6520*/  FADD.FTZ R193, R192, -R193 ;  /* 0x800000c1c0c17221 */ /* 0x000fe20000010000 */
[----:B------:R-:W-:Y:S01]  /*6530*/  SHF.R.U32.HI R133, RZ, 0x10, R113 ;  /* 0x00000010ff857819 */ /* 0x000fe20000011671 */
[----:B------:R-:W-:Y:S01]  /*6540*/  FFMA.FTZ R136, R136, UR5, R139 ;  /* 0x0000000588887c23 */ /* 0x000fe2000801008b */
[----:B------:R-:W-:Y:S01]  /*6550*/  SHF.R.U64 R129, R106, 0x10, R107 ;  /* 0x000000106a817819 */ /* 0x000fe2000000126b */
[----:B------:R-:W-:Y:S01]  /*6560*/  FFMA.FTZ R132, R132, UR7, R149 ;  /* 0x0000000784847c23 */ /* 0x000fe20008010095 */
[----:B------:R-:W-:Y:S01]  /*6570*/  SHF.L.U32 R142, R142, 0x10, RZ ;  /* 0x000000108e8e7819 */ /* 0x000fe200000006ff */
[----:B------:R-:W-:Y:S01]  /*6580*/  FFMA.FTZ R170, R170, UR7, R65 ;  /* 0x00000007aaaa7c23 */ /* 0x000fe20008010041 */
[----:B------:R-:W-:Y:S01]  /*6590*/  SHF.L.U32 R144, R141, 0x10, RZ ;  /* 0x000000108d907819 */ /* 0x000fe200000006ff */
[----:B------:R-:W-:Y:S01]  /*65a0*/  FFMA.FTZ R103, R102, UR7, R103 ;  /* 0x0000000766677c23 */ /* 0x000fe20008010067 */
[----:B------:R-:W-:Y:S01]  /*65b0*/  FADD.FTZ R161, R162, -R161 ;  /* 0x800000a1a2a17221 */ /* 0x000fe20000010000 */
[----:B------:R-:W-:Y:S01]  /*65c0*/  FADD.FTZ R165, R166, -R165 ;  /* 0x800000a5a6a57221 */ /* 0x000fe20000010000 */
[----:B------:R-:W-:Y:S01]  /*65d0*/  SHF.L.U32 R149, R133, 0x10, RZ ;  /* 0x0000001085957819 */ /* 0x000fe200000006ff */
[----:B------:R-:W-:Y:S01]  /*65e0*/  FFMA.FTZ R127, R193, UR7, R100 ;  /* 0x00000007c17f7c23 */ /* 0x000fe20008010064 */
[----:B------:R-:W-:Y:S01]  /*65f0*/  SHF.R.U32.HI R65, RZ, 0x10, R117 ;  /* 0x00000010ff417819 */ /* 0x000fe20000011675 */
[----:B------:R-:W-:Y:S01]  /*6600*/  FADD.FTZ R136, R137, -R136 ;  /* 0x8000008889887221 */ /* 0x000fe20000010000 */
[----:B------:R-:W-:Y:S01]  /*6610*/  SHF.L.U32 R102, R129, 0x10, RZ ;  /* 0x0000001081667819 */ /* 0x000fe200000006ff */
[----:B------:R-:W-:Y:S01]  /*6620*/  FFMA.FTZ R176, R176, UR5, R139 ;  /* 0x00000005b0b07c23 */ /* 0x000fe2000801008b */
[----:B------:R-:W-:Y:S01]  /*6630*/  SHF.R.U64 R100, R104, 0x10, R105 ;  /* 0x0000001068647819 */ /* 0x000fe20000001269 */
[--C-:B------:R-:W-:Y:S01]  /*6640*/  FFMA.FTZ R130, R130, UR5, R139.reuse ;  /* 0x0000000582827c23 */ /* 0x100fe2000801008b */
[----:B------:R-:W-:Y:S01]  /*6650*/  MOV R129, R109 ;  /* 0x0000006d00817202 */ /* 0x000fe20000000f00 */
[--C-:B------:R-:W-:Y:S01]  /*6660*/  FFMA.FTZ R195, R195, UR5, R139.reuse ;  /* 0x00000005c3c37c23 */ /* 0x100fe2000801008b */
[--C-:B------:R-:W-:Y:S01]  /*6670*/  FFMA.FTZ R172, R172, UR5, R139.reuse ;  /* 0x00000005acac7c23 */ /* 0x100fe2000801008b */
[----:B------:R-:W-:Y:S01]  /*6680*/  MOV R133, R112 ;  /* 0x0000007000857202 */ /* 0x000fe20000000f00 */
[----:B------:R-:W-:Y:S01]  /*6690*/  FFMA.FTZ R142, R161, UR7, R142 ;  /* 0x00000007a18e7c23 */ /* 0x000fe2000801008e */
[----:B------:R-:W-:Y:S01]  /*66a0*/  FFMA.FTZ R147, R165, UR7, R144 ;  /* 0x00000007a5937c23 */ /* 0x000fe20008010090 */
[----:B------:R-:W-:Y:S01]  /*66b0*/  FFMA.FTZ R134, R134, UR5, R139 ;  /* 0x0000000586867c23 */ /* 0x000fe2000801008b */
[----:B------:R-:W-:Y:S01]  /*66c0*/  SHF.L.U32 R65, R65, 0x10, RZ ;  /* 0x0000001041417819 */ /* 0x000fe200000006ff */
[----:B------:R-:W-:Y:S01]  /*66d0*/  FFMA.FTZ R136, R136, UR7, R149 ;  /* 0x0000000788887c23 */ /* 0x000fe20008010095 */
[----:B------:R-:W-:Y:S01]  /*66e0*/  FFMA.FTZ R118, R118, UR5, R139 ;  /* 0x0000000576767c23 */ /* 0x000fe2000801008b */
[----:B------:R-:W-:Y:S01]  /*66f0*/  FADD.FTZ R176, R177, -R176 ;  /* 0x800000b0b1b07221 */ /* 0x000fe20000010000 */
[----:B------:R-:W-:Y:S01]  /*6700*/  SHF.L.U32 R100, R100, 0x10, RZ ;  /* 0x0000001064647819 */ /* 0x000fe200000006ff */
[----:B------:R-:W-:Y:S01]  /*6710*/  FADD.FTZ R130, R131, -R130 ;  /* 0x8000008283827221 */ /* 0x000fe20000010000 */
[----:B------:R-:W-:Y:S01]  /*6720*/  SHF.L.U32 R129, R129, 0x10, RZ ;  /* 0x0000001081817819 */ /* 0x000fe200000006ff */
[----:B------:R-:W-:Y:S01]  /*6730*/  FADD.FTZ R195, R196, -R195 ;  /* 0x800000c3c4c37221 */ /* 0x000fe20000010000 */
[----:B------:R-:W-:Y:S01]  /*6740*/  FFMA.FTZ R187, R187, UR5, R139 ;  /* 0x00000005bbbb7c23 */ /* 0x000fe2000801008b */
[----:B------:R-:W-:Y:S01]  /*6750*/  FADD.FTZ R172, R175, -R172 ;  /* 0x800000acafac7221 */ /* 0x000fe20000010000 */
[----:B------:R-:W-:Y:S01]  /*6760*/  SHF.R.U64 R131, R112, 0x10, R113 ;  /* 0x0000001070837819 */ /* 0x000fe20000001271 */
[----:B------:R-:W-:Y:S01]  /*6770*/  FADD.FTZ R134, R135, -R134 ;  /* 0x8000008687867221 */ /* 0x000fe20000010000 */
[----:B------:R-:W-:Y:S01]  /*6780*/  SHF.R.U64 R144, R110, 0x10, R111 ;  /* 0x000000106e907819 */ /* 0x000fe2000000126f */
[--C-:B------:R-:W-:Y:S01]  /*6790*/  FFMA.FTZ R163, R163, UR5, R139.reuse ;  /* 0x00000005a3a37c23 */ /* 0x100fe2000801008b */
[----:B------:R-:W-:Y:S01]  /*67a0*/  SHF.L.U32 R137, R133, 0x10, RZ ;  /* 0x0000001085897819 */ /* 0x000fe200000006ff */
[----:B------:R-:W-:Y:S01]  /*67b0*/  F2F.BF16.F32 R132, R132 ;  /* 0x0000008400847304 */ /* 0x000fe20000202000 */
[----:B------:R-:W-:Y:S01]  /*67c0*/  FFMA.FTZ R135, R123, UR5, R139 ;  /* 0x000000057b877c23 */ /* 0x000fe2000801008b */
[----:B------:R-:W-:Y:S01]  /*67d0*/  FADD.FTZ R118, R119, -R118 ;  /* 0x8000007677767221 */ /* 0x000fe20000010000 */
[----:B------:R-:W-:Y:S01]  /*67e0*/  FFMA.FTZ R65, R176, UR7, R65 ;  /* 0x00000007b0417c23 */ /* 0x000fe20008010041 */
[----:B------:R-:W-:Y:S01]  /*67f0*/  SHF.R.U64 R119, R114, 0x10, R115 ;  /* 0x0000001072777819 */ /* 0x000fe20000001273 */
[----:B------:R-:W-:Y:S01]  /*6800*/  FFMA.FTZ R100, R195, UR7, R100 ;  /* 0x00000007c3647c23 */ /* 0x000fe20008010064 */
[----:B------:R-:W-:Y:S01]  /*6810*/  FADD.FTZ R187, R188, -R187 ;  /* 0x800000bbbcbb7221 */ /* 0x000fe20000010000 */
[----:B------:R-:W-:Y:S01]  /*6820*/  FFMA.FTZ R140, R172, UR7, R129 ;  /* 0x00000007ac8c7c23 */ /* 0x000fe20008010081 */
[----:B------:R-:W-:Y:S01]  /*6830*/  F2F.BF16.F32 R133, R136 ;  /* 0x0000008800857304 */ /* 0x000fe20000202000 */
[----:B------:R-:W-:Y:S01]  /*6840*/  SHF.L.U32 R123, R131, 0x10, RZ ;  /* 0x00000010837b7819 */ /* 0x000fe200000006ff */
[----:B------:R-:W-:Y:S01]  /*6850*/  FFMA.FTZ R174, R174, UR5, R139 ;  /* 0x00000005aeae7c23 */ /* 0x000fe2000801008b */
[----:B------:R-:W-:Y:S01]  /*6860*/  MOV R129, R108 ;  /* 0x0000006c00817202 */ /* 0x000fe20000000f00 */
[----:B------:R-:W-:Y:S01]  /*6870*/  FADD.FTZ R163, R164, -R163 ;  /* 0x800000a3a4a37221 */ /* 0x000fe20000010000 */
[----:B------:R-:W-:Y:S01]  /*6880*/  SHF.L.U32 R144, R144, 0x10, RZ ;  /* 0x0000001090907819 */ /* 0x000fe200000006ff */
[----:B------:R-:W-:Y:S01]  /*6890*/  FADD.FTZ R135, R120, -R135 ;  /* 0x8000008778877221 */ /* 0x000fe20000010000 */
[----:B------:R-:W-:Y:S01]  /*68a0*/  MOV R141, R110 ;  /* 0x0000006e008d7202 */ /* 0x000fe20000000f00 */
[----:B------:R-:W0:Y:S01]  /*68b0*/  F2F.BF16.F32 R128, R128 ;  /* 0x0000008000807304 */ /* 0x000e220000202000 */
[--C-:B------:R-:W-:Y:S01]  /*68c0*/  FFMA.FTZ R150, R150, UR5, R139.reuse ;  /* 0x0000000596967c23 */ /* 0x100fe2000801008b */
[----:B------:R-:W-:Y:S01]  /*68d0*/  SHF.L.U32 R120, R119, 0x10, RZ ;  /* 0x0000001077787819 */ /* 0x000fe200000006ff */
[----:B------:R-:W-:Y:S01]  /*68e0*/  FFMA.FTZ R102, R187, UR7, R102 ;  /* 0x00000007bb667c23 */ /* 0x000fe20008010066 */
[----:B------:R-:W-:Y:S01]  /*68f0*/  FFMA.FTZ R124, R124, UR5, R139 ;  /* 0x000000057c7c7c23 */ /* 0x000fe2000801008b */
[----:B------:R-:W-:Y:S01]  /*6900*/  MOV R119, R114 ;  /* 0x0000007200777202 */ /* 0x000fe20000000f00 */
[----:B------:R-:W-:Y:S01]  /*6910*/  FFMA.FTZ R130, R130, UR7, R137 ;  /* 0x0000000782827c23 */ /* 0x000fe20008010089 */
[----:B------:R-:W-:Y:S01]  /*6920*/  SHF.L.U32 R129, R129, 0x10, RZ ;  /* 0x0000001081817819 */ /* 0x000fe200000006ff */
[----:B------:R-:W-:Y:S01]  /*6930*/  F2F.BF16.F32 R142, R142 ;  /* 0x0000008e008e7304 */ /* 0x000fe20000202000 */
[----:B------:R-:W-:Y:S01]  /*6940*/  FFMA.FTZ R139, R125, UR5, R139 ;  /* 0x000000057d8b7c23 */ /* 0x000fe2000801008b */
[----:B------:R-:W-:Y:S01]  /*6950*/  FFMA.FTZ R123, R134, UR7, R123 ;  /* 0x00000007867b7c23 */ /* 0x000fe2000801007b */
[----:B------:R-:W-:Y:S01]  /*6960*/  FADD.FTZ R174, R173, -R174 ;  /* 0x800000aeadae7221 */ /* 0x000fe20000010000 */
[----:B------:R-:W-:Y:S01]  /*6970*/  SHF.L.U32 R141, R141, 0x10, RZ ;  /* 0x000000108d8d7819 */ /* 0x000fe200000006ff */
[----:B------:R-:W-:Y:S01]  /*6980*/  FFMA.FTZ R144, R163, UR7, R144 ;  /* 0x00000007a3907c23 */ /* 0x000fe20008010090 */
[----:B------:R-:W-:Y:S01]  /*6990*/  MOV R125, R115 ;  /* 0x00000073007d7202 */ /* 0x000fe20000000f00 */
[----:B------:R-:W-:Y:S01]  /*69a0*/  FADD.FTZ R150, R151, -R150 ;  /* 0x8000009697967221 */ /* 0x000fe20000010000 */
[----:B------:R-:W1:Y:S01]  /*69b0*/  F2F.BF16.F32 R147, R147 ;  /* 0x0000009300937304 */ /* 0x000e620000202000 */
[----:B------:R-:W-:Y:S01]  /*69c0*/  SHF.R.U32.HI R134, RZ, 0x10, R115 ;  /* 0x00000010ff867819 */ /* 0x000fe20000011673 */
[----:B------:R-:W-:Y:S01]  /*69d0*/  FFMA.FTZ R129, R174, UR7, R129 ;  /* 0x00000007ae817c23 */ /* 0x000fe20008010081 */
[----:B------:R-:W-:Y:S01]  /*69e0*/  SHF.L.U32 R119, R119, 0x10, RZ ;  /* 0x0000001077777819 */ /* 0x000fe200000006ff */
[----:B------:R-:W-:Y:S01]  /*69f0*/  FFMA.FTZ R141, R150, UR7, R141 ;  /* 0x00000007968d7c23 */ /* 0x000fe2000801008d */
[----:B------:R-:W-:Y:S01]  /*6a00*/  SHF.L.U32 R134, R134, 0x10, RZ ;  /* 0x0000001086867819 */ /* 0x000fe200000006ff */
[----:B------:R-:W-:Y:S01]  /*6a10*/  FADD.FTZ R121, R121, -R124 ;  /* 0x8000007c79797221 */ /* 0x000fe20000010000 */
[----:B------:R-:W-:Y:S01]  /*6a20*/  FADD.FTZ R139, R122, -R139 ;  /* 0x8000008b7a8b7221 */ /* 0x000fe20000010000 */
[----:B------:R-:W2:Y:S01]  /*6a30*/  F2F.BF16.F32 R67, R67 ;  /* 0x0000004300437304 */ /* 0x000ea20000202000 */
[----:B------:R-:W-:Y:S01]  /*6a40*/  FFMA.FTZ R156, R118, UR7, R119 ;  /* 0x00000007769c7c23 */ /* 0x000fe20008010077 */
[----:B------:R-:W-:Y:S01]  /*6a50*/  FFMA.FTZ R120, R135, UR7, R120 ;  /* 0x0000000787787c23 */ /* 0x000fe20008010078 */
[----:B0-----:R-:W-:Y:S01]  /*6a60*/  PRMT R119, R128, 0x5410, R143 ;  /* 0x0000541080777816 */ /* 0x001fe2000000008f */
[----:B------:R-:W-:Y:S01]  /*6a70*/  FFMA.FTZ R134, R139, UR7, R134 ;  /* 0x000000078b867c23 */ /* 0x000fe20008010086 */
[----:B------:R-:W0:Y:S01]  /*6a80*/  LDC.64 R154, c[0x0][0x470] ;  /* 0x00011c00ff9a7b82 */ /* 0x000e220000000a00 */
[----:B------:R-:W-:-:S02]  /*6a90*/  IADD3 R149, PT, PT, R152, 0x300, RZ ;  /* 0x0000030098957810 */ /* 0x000fc40007ffe0ff */
[----:B------:R-:W3:Y:S01]  /*6aa0*/  F2F.BF16.F32 R66, R66 ;  /* 0x0000004200427304 */ /* 0x000ee20000202000 */
[----:B-1----:R-:W-:Y:S02]  /*6ab0*/  PRMT R147, R142, 0x5410, R147 ;  /* 0x000054108e937816 */ /* 0x002fe40000000093 */
[C---:B------:R-:W-:Y:S02]  /*6ac0*/  IADD3 R151, PT, PT, R152.reuse, 0x400, RZ ;  /* 0x0000040098977810 */ /* 0x040fe40007ffe0ff */
[----:B------:R-:W1:Y:S01]  /*6ad0*/  LDC.64 R142, c[0x0][0x468] ;  /* 0x00011a00ff8e7b82 */ /* 0x000e620000000a00 */
[C---:B------:R-:W-:Y:S02]  /*6ae0*/  IADD3 R153, PT, PT, R152.reuse, 0x500, RZ ;  /* 0x0000050098997810 */ /* 0x040fe40007ffe0ff */
[----:B------:R-:W-:Y:S01]  /*6af0*/  F2F.BF16.F32 R64, R170 ;  /* 0x000000aa00407304 */ /* 0x000fe20000202000 */
[----:B------:R-:W-:-:S07]  /*6b00*/  IADD3 R163, PT, PT, R152, 0x600, RZ ;  /* 0x0000060098a37810 */ /* 0x000fce0007ffe0ff */
[----:B------:R-:W-:Y:S08]  /*6b10*/  F2F.BF16.F32 R65, R65 ;  /* 0x0000004100417304 */ /* 0x000ff00000202000 */
[----:B------:R-:W-:Y:S01]  /*6b20*/  F2F.BF16.F32 R100, R100 ;  /* 0x0000006400647304 */ /* 0x000fe20000202000 */
[----:B-1----:R-:W-:-:S07]  /*6b30*/  IMAD.WIDE.U32 R136, R149, 0x8, R142 ;  /* 0x0000000895887825 */ /* 0x002fce00078e008e */
[----:B------:R-:W1:Y:S08]  /*6b40*/  F2F.BF16.F32 R101, R101 ;  /* 0x0000006500657304 */ /* 0x000e700000202000 */
[----:B------:R4:W-:Y:S08]  /*6b50*/  F2F.BF16.F32 R131, R130 ;  /* 0x0000008200837304 */ /* 0x0009f00000202000 */
[----:B------:R-:W-:Y:S01]  /*6b60*/  F2F.BF16.F32 R102, R102 ;  /* 0x0000006600667304 */ /* 0x000fe20000202000 */
[----:B----4-:R-:W-:-:S02]  /*6b70*/  SHF.L.U32 R130, R125, 0x10, RZ ;  /* 0x000000107d827819 */ /* 0x010fc400000006ff */
[----:B------:R-:W-:Y:S02]  /*6b80*/  PRMT R125, R132, 0x5410, R133 ;  /* 0x00005410847d7816 */ /* 0x000fe40000000085 */
[----:B------:R-:W4:Y:S01]  /*6b90*/  LDC.64 R132, c[0x0][0x478] ;  /* 0x00011e00ff847b82 */ /* 0x000f220000000a00 */
[----:B------:R-:W-:Y:S01]  /*6ba0*/  FFMA.FTZ R130, R121, UR7, R130 ;  /* 0x0000000779827c23 */ /* 0x000fe20008010082 */
[----:B--2---:R-:W-:Y:S01]  /*6bb0*/  PRMT R121, R67, 0x5410, R126 ;  /* 0x0000541043797816 */ /* 0x004fe2000000007e */
[----:B------:R-:W-:Y:S01]  /*6bc0*/  F2F.BF16.F32 R127, R127 ;  /* 0x0000007f007f7304 */ /* 0x000fe20000202000 */
[----:B---3--:R-:W-:-:S03]  /*6bd0*/  IMAD.WIDE.U32 R66, R66, 0x10000, RZ ;  /* 0x0001000042427825 */ /* 0x008fc600078e00ff */
[----:B-1----:R-:W-:-:S04]  /*6be0*/  LOP3.LUT R122, R66, R101, RZ, 0xfc, !PT ;  /* 0x00000065427a7212 */ /* 0x002fc800078efcff */
[----:B------:R-:W-:Y:S08]  /*6bf0*/  F2F.BF16.F32 R138, R138 ;  /* 0x0000008a008a7304 */ /* 0x000ff00000202000 */
[----:B------:R-:W-:Y:S08]  /*6c00*/  F2F.BF16.F32 R140, R140 ;  /* 0x0000008c008c7304 */ /* 0x000ff00000202000 */
[----:B------:R-:W1:Y:S08]  /*6c10*/  F2F.BF16.F32 R145, R145 ;  /* 0x0000009100917304 */ /* 0x000e700000202000 */
[----:B------:R-:W-:Y:S01]  /*6c20*/  F2F.BF16.F32 R144, R144 ;  /* 0x0000009000907304 */ /* 0x000fe20000202000 */
[----:B-1----:R-:W-:-:S07]  /*6c30*/  PRMT R145, R140, 0x5410, R145 ;  /* 0x000054108c917816 */ /* 0x002fce0000000091 */
[----:B------:R-:W1:Y:S08]  /*6c40*/  F2F.BF16.F32 R103, R103 ;  /* 0x0000006700677304 */ /* 0x000e700000202000 */
[----:B------:R-:W2:Y:S08]  /*6c50*/  F2F.BF16.F32 R129, R129 ;  /* 0x0000008100817304 */ /* 0x000eb00000202000 */
[----:B------:R-:W-:Y:S08]  /*6c60*/  F2F.BF16.F32 R141, R141 ;  /* 0x0000008d008d7304 */ /* 0x000ff00000202000 */
[----:B------:R3:W0:Y:S08]  /*6c70*/  F2F.BF16.F32 R124, R123 ;  /* 0x0000007b007c7304 */ /* 0x0006300000202000 */
[----:B------:R4:W0:Y:S01]  /*6c80*/  F2F.BF16.F32 R162, R120 ;  /* 0x0000007800a27304 */ /* 0x0008220000202000 */
[----:B---3--:R-:W-:Y:S01]  /*6c90*/  PRMT R123, R64, 0x5410, R65 ;  /* 0x00005410407b7816 */ /* 0x008fe20000000041 */
[----:B------:R-:W-:-:S03]  /*6ca0*/  IMAD.WIDE.U32 R64, R100, 0x10000, RZ ;  /* 0x0001000064407825 */ /* 0x000fc600078e00ff */
[----:B------:R-:W-:Y:S01]  /*6cb0*/  LOP3.LUT R123, R123, R67, RZ, 0xfc, !PT ;  /* 0x000000437b7b7212 */ /* 0x000fe200078efcff */
[----:B------:R-:W-:Y:S01]  /*6cc0*/  IMAD.WIDE.U32 R100, R102, 0x10000, RZ ;  /* 0x0001000066647825 */ /* 0x000fe200078e00ff */
[----:B------:R-:W-:Y:S01]  /*6cd0*/  LOP3.LUT R121, R121, R65, RZ, 0xfc, !PT ;  /* 0x0000004179797212 */ /* 0x000fe200078efcff */
[----:B------:R-:W-:Y:S01]  /*6ce0*/  F2F.BF16.F32 R161, R130 ;  /* 0x0000008200a17304 */ /* 0x000fe20000202000 */
[----:B----4-:R-:W-:Y:S01]  /*6cf0*/  LOP3.LUT R120, R64, R127, RZ, 0xfc, !PT ;  /* 0x0000007f40787212 */ /* 0x010fe200078efcff */
[----:B------:R-:W-:Y:S01]  /*6d00*/  IMAD.WIDE.U32 R66, R138, 0x10000, RZ ;  /* 0x000100008a427825 */ /* 0x000fe200078e00ff */
[----:B-1----:R-:W-:Y:S02]  /*6d10*/  LOP3.LUT R118, R100, R103, RZ, 0xfc, !PT ;  /* 0x0000006764767212 */ /* 0x002fe400078efcff */
[----:B------:R-:W-:Y:S01]  /*6d20*/  LOP3.LUT R119, R119, R101, RZ, 0xfc, !PT ;  /* 0x0000006577777212 */ /* 0x000fe200078efcff */
[----:B------:R-:W-:Y:S01]  /*6d30*/  IMAD.WIDE.U32 R64, R144, 0x10000, RZ ;  /* 0x0001000090407825 */ /* 0x000fe200078e00ff */
[----:B------:R-:W-:Y:S01]  /*6d40*/  LOP3.LUT R103, R145, R67, RZ, 0xfc, !PT ;  /* 0x0000004391677212 */ /* 0x000fe200078efcff */
[----:B------:R-:W1:Y:S01]  /*6d50*/  F2F.BF16.F32 R160, R134 ;  /* 0x0000008600a07304 */ /* 0x000e620000202000 */
[----:B--2---:R-:W-:Y:S01]  /*6d60*/  LOP3.LUT R102, R66, R129, RZ, 0xfc, !PT ;  /* 0x0000008142667212 */ /* 0x004fe200078efcff */
[----:B0-----:R-:W-:Y:S01]  /*6d70*/  IMAD.WIDE.U32 R66, R124, 0x10000, RZ ;  /* 0x000100007c427825 */ /* 0x001fe200078e00ff */
[----:B------:R-:W-:-:S02]  /*6d80*/  LOP3.LUT R101, R147, R65, RZ, 0xfc, !PT ;  /* 0x0000004193657212 */ /* 0x000fc400078efcff */
[----:B------:R-:W-:Y:S01]  /*6d90*/  LOP3.LUT R100, R64, R141, RZ, 0xfc, !PT ;  /* 0x0000008d40647212 */ /* 0x000fe200078efcff */
[----:B------:R-:W-:Y:S01]  /*6da0*/  IMAD.WIDE.U32 R64, R162, 0x10000, RZ ;  /* 0x00010000a2407825 */ /* 0x000fe200078e00ff */
[C---:B------:R-:W-:Y:S01]  /*6db0*/  IADD3 R145, PT, PT, R152.reuse, 0x100, RZ ;  /* 0x0000010098917810 */ /* 0x040fe20007ffe0ff */
[----:B------:R-:W0:Y:S01]  /*6dc0*/  F2F.BF16.F32 R156, R156 ;  /* 0x0000009c009c7304 */ /* 0x000e220000202000 */
[----:B------:R-:W-:Y:S01]  /*6dd0*/  LOP3.LUT R67, R125, R67, RZ, 0xfc, !PT ;  /* 0x000000437d437212 */ /* 0x000fe200078efcff */
[----:B------:R-:W-:Y:S01]  /*6de0*/  IMAD.WIDE.U32 R124, R152, 0x8, R132 ;  /* 0x00000008987c7825 */ /* 0x000fe200078e0084 */
[----:B------:R-:W-:Y:S02]  /*6df0*/  LOP3.LUT R66, R66, R131, RZ, 0xfc, !PT ;  /* 0x0000008342427212 */ /* 0x000fe400078efcff */
[C---:B------:R-:W-:Y:S01]  /*6e00*/  IADD3 R147, PT, PT, R152.reuse, 0x200, RZ ;  /* 0x0000020098937810 */ /* 0x040fe20007ffe0ff */
[----:B------:R-:W-:Y:S01]  /*6e10*/  IMAD.WIDE.U32 R128, R152, 0x8, R154 ;  /* 0x0000000898807825 */ /* 0x000fe200078e009a */
[----:B-1----:R-:W-:Y:S01]  /*6e20*/  PRMT R127, R161, 0x5410, R160 ;  /* 0x00005410a17f7816 */ /* 0x002fe200000000a0 */
[----:B------:R1:W-:Y:S02]  /*6e30*/  STG.E.64 desc[UR14][R124.64], R122 ;  /* 0x0000007a7c007986 */ /* 0x0003e4000c101b0e */
[----:B------:R-:W-:Y:S01]  /*6e40*/  IMAD.WIDE.U32 R130, R145, 0x8, R132 ;  /* 0x0000000891827825 */ /* 0x000fe200078e0084 */
[----:B------:R-:W-:-:S03]  /*6e50*/  LOP3.LUT R65, R127, R65, RZ, 0xfc, !PT ;  /* 0x000000417f417212 */ /* 0x000fc600078efcff */
[----:B------:R-:W-:Y:S01]  /*6e60*/  IMAD.WIDE.U32 R126, R152, 0x8, R142 ;  /* 0x00000008987e7825 */ /* 0x000fe200078e008e */
[----:B0-----:R-:W-:-:S03]  /*6e70*/  LOP3.LUT R64, R64, R156, RZ, 0xfc, !PT ;  /* 0x0000009c40407212 */ /* 0x001fc600078efcff */
[----:B------:R-:W-:Y:S01]  /*6e80*/  IMAD.WIDE.U32 R134, R147, 0x8, R142 ;  /* 0x0000000893867825 */ /* 0x000fe200078e008e */
[----:B------:R0:W-:Y:S03]  /*6e90*/  STG.E.64 desc[UR14][R126.64], R122 ;  /* 0x0000007a7e007986 */ /* 0x0001e6000c101b0e */
[C---:B-1----:R-:W-:Y:S01]  /*6ea0*/  IMAD.WIDE.U32 R124, R149.reuse, 0x8, R132 ;  /* 0x00000008957c7825 */ /* 0x042fe200078e0084 */
[----:B------:R1:W-:Y:S03]  /*6eb0*/  STG.E.64 desc[UR14][R128.64], R122 ;  /* 0x0000007a80007986 */ /* 0x0003e6000c101b0e */
[----:B------:R-:W-:Y:S01]  /*6ec0*/  IMAD.WIDE.U32 R148, R149, 0x8, R154 ;  /* 0x0000000895947825 */ /* 0x000fe200078e009a */
[----:B------:R2:W-:Y:S03]  /*6ed0*/  STG.E.64 desc[UR14][R130.64], R120 ;  /* 0x0000007882007986 */ /* 0x0005e6000c101b0e */
[----:B------:R-:W-:-:S04]  /*6ee0*/  IMAD.WIDE.U32 R138, R151, 0x8, R142 ;  /* 0x00000008978a7825 */ /* 0x000fc800078e008e */
[----:B0-----:R-:W-:-:S04]  /*6ef0*/  IMAD.WIDE.U32 R126, R151, 0x8, R132 ;  /* 0x00000008977e7825 */ /* 0x001fc800078e0084 */
[----:B-1----:R-:W-:-:S04]  /*6f00*/  IMAD.WIDE.U32 R122, R147, 0x8, R132 ;  /* 0x00000008937a7825 */ /* 0x002fc800078e0084 */
[----:B------:R-:W-:-:S04]  /*6f10*/  IMAD.WIDE.U32 R128, R153, 0x8, R132 ;  /* 0x0000000899807825 */ /* 0x000fc800078e0084 */
[----:B--2---:R-:W-:-:S04]  /*6f20*/  IMAD.WIDE.U32 R130, R163, 0x8, R132 ;  /* 0x00000008a3827825 */ /* 0x004fc800078e0084 */
[----:B------:R-:W-:-:S04]  /*6f30*/  IMAD.WIDE.U32 R132, R145, 0x8, R142 ;  /* 0x0000000891847825 */ /* 0x000fc800078e008e */
[--C-:B------:R-:W-:Y:S01]  /*6f40*/  IMAD.WIDE.U32 R144, R145, 0x8, R154.reuse ;  /* 0x0000000891907825 */ /* 0x100fe200078e009a */
[----:B------:R-:W-:Y:S03]  /*6f50*/  STG.E.64 desc[UR14][R132.64], R120 ;  /* 0x0000007884007986 */ /* 0x000fe6000c101b0e */
[--C-:B------:R-:W-:Y:S01]  /*6f60*/  IMAD.WIDE.U32 R146, R147, 0x8, R154.reuse ;  /* 0x0000000893927825 */ /* 0x100fe200078e009a */
        /* <DEDUP_REMOVED lines=10> */
[----:B------:R-:W-:Y:S04]  /*7010*/  STG.E.64 desc[UR14][R136.64], R102 ;  /* 0x0000006688007986 */ /* 0x000fe8000c101b0e */
[----:B------:R0:W-:Y:S04]  /*7020*/  STG.E.64 desc[UR14][R148.64], R102 ;  /* 0x0000006694007986 */ /* 0x0001e8000c101b0e */
[----:B------:R-:W-:Y:S04]  /*7030*/  STG.E.64 desc[UR14][R126.64], R100 ;  /* 0x000000647e007986 */ /* 0x000fe8000c101b0e */
[----:B------:R-:W-:Y:S04]  /*7040*/  STG.E.64 desc[UR14][R138.64], R100 ;  /* 0x000000648a007986 */ /* 0x000fe8000c101b0e */
[----:B------:R1:W-:Y:S01]  /*7050*/  STG.E.64 desc[UR14][R150.64], R100 ;  /* 0x0000006496007986 */ /* 0x0003e2000c101b0e */
[----:B0-----:R-:W-:-:S03]  /*7060*/  PRMT R102, R161, 0x7610, R102 ;  /* 0x00007610a1667816 */ /* 0x001fc60000000066 */
[----:B------:R-:W-:Y:S01]  /*7070*/  STG.E.64 desc[UR14][R128.64], R66 ;  /* 0x0000004280007986 */ /* 0x000fe2000c101b0e */
[----:B------:R-:W-:-:S03]  /*7080*/  PRMT R103, R160, 0x7610, R103 ;  /* 0x00007610a0677816 */ /* 0x000fc60000000067 */
[----:B------:R-:W-:Y:S04]  /*7090*/  STG.E.64 desc[UR14][R140.64], R66 ;  /* 0x000000428c007986 */ /* 0x000fe8000c101b0e */
[----:B------:R0:W-:Y:S01]  /*70a0*/  STG.E.64 desc[UR14][R152.64], R66 ;  /* 0x0000004298007986 */ /* 0x0001e2000c101b0e */
[----:B-1----:R-:W-:-:S03]  /*70b0*/  PRMT R101, R156, 0x7610, R101 ;  /* 0x000076109c657816 */ /* 0x002fc60000000065 */
[----:B------:R-:W-:Y:S01]  /*70c0*/  STG.E.64 desc[UR14][R130.64], R64 ;  /* 0x0000004082007986 */ /* 0x000fe2000c101b0e */
[----:B------:R-:W-:-:S03]  /*70d0*/  PRMT R100, R162, 0x7610, R100 ;  /* 0x00007610a2647816 */ /* 0x000fc60000000064 */
[----:B------:R-:W-:Y:S04]  /*70e0*/  STG.E.64 desc[UR14][R142.64], R64 ;  /* 0x000000408e007986 */ /* 0x000fe8000c101b0e */
[----:B------:R1:W-:Y:S01]  /*70f0*/  STG.E.64 desc[UR14][R154.64], R64 ;  /* 0x000000409a007986 */ /* 0x0003e2000c101b0e */
[----:B0-----:R-:W-:Y:S02]  /*7100*/  PRMT R153, R160, 0x7610, R153 ;  /* 0x00007610a0997816 */ /* 0x001fe40000000099 */
[----:B-1----:R-:W-:Y:S02]  /*7110*/  PRMT R155, R156, 0x7610, R155 ;  /* 0x000076109c9b7816 */ /* 0x002fe4000000009b */
[----:B------:R-:W-:Y:S02]  /*7120*/  PRMT R156, R162, 0x7610, R156 ;  /* 0x00007610a29c7816 */ /* 0x000fe4000000009c */
[----:B------:R-:W-:Y:S01]  /*7130*/  PRMT R154, R161, 0x7610, R154 ;  /* 0x00007610a19a7816 */ /* 0x000fe2000000009a */
[----:B------:R-:W-:Y:S06]  /*7140*/  BRA `(.L_x_120) ;  /* 0x0000003400187947 */ /* 0x000fec0003800000 */
.L_x_117:
[----:B------:R-:W-:-:S04]  /*7150*/  UISETP.NE.U32.AND UP0, UPT, UR24, URZ, UPT ;  /* 0x000000ff1800728c */ /* 0x000fc8000bf05070 */
[----:B------:R-:W-:-:S09]  /*7160*/  UISETP.NE.AND.EX UP0, UPT, UR25, URZ, UPT, UP0 ;  /* 0x000000ff1900728c */ /* 0x000fd2000bf05300 */
[----:B------:R-:W-:Y:S05]  /*7170*/  BRA.U UP0, `(.L_x_122) ;  /* 0x0000000100b47547 */ /* 0x000fea000b800000 */
[----:B------:R-:W-:-:S04]  /*7180*/  UISETP.NE.U32.AND UP3, UPT, UR26, URZ, UPT ;  /* 0x000000ff1a00728c */ /* 0x000fc8000bf65070 */
[----:B------:R-:W-:-:S09]  /*7190*/  UISETP.NE.AND.EX UP3, UPT, UR27, URZ, UPT, UP3 ;  /* 0x000000ff1b00728c */ /* 0x000fd2000bf65330 */
[----:B------:R-:W-:Y:S05]  /*71a0*/  BRA.U UP3, `(.L_x_123) ;  /* 0x00000001034c7547 */ /* 0x000fea000b800000 */
[--C-:B------:R-:W-:Y:S01]  /*71b0*/  FFMA.FTZ R160, R160, UR5, R139.reuse ;  /* 0x00000005a0a07c23 */ /* 0x100fe2000801008b */
[--C-:B------:R-:W-:Y:S01]  /*71c0*/  FFMA.FTZ R169, R169, UR5, R139.reuse ;  /* 0x00000005a9a97c23 */ /* 0x100fe2000801008b */
[--C-:B------:R-:W-:Y:S01]  /*71d0*/  FFMA.FTZ R170, R170, UR5, R139.reuse ;  /* 0x00000005aaaa7c23 */ /* 0x100fe2000801008b */
[----:B------:R-:W-:Y:S01]  /*71e0*/  FFMA.FTZ R176, R176, UR5, R139 ;  /* 0x00000005b0b07c23 */ /* 0x000fe2000801008b */
        /* <DEDUP_REMOVED lines=13> */
[----:B------:R-:W-:Y:S01]  /*72c0*/  PRMT R127, R66, 0x7610, R127 ;  /* 0x00007610427f7816 */ /* 0x000fe2000000007f */
[----:B------:R-:W-:Y:S06]  /*72d0*/  BRA `(.L_x_124) ;  /* 0x00000004002c7947 */ /* 0x000fec0003800000 */
.L_x_123:
        /* <DEDUP_REMOVED lines=23> */
.L_x_122:
        /* <DEDUP_REMOVED lines=26> */
.L_x_125:
        /* <DEDUP_REMOVED lines=26> */
.L_x_124:
[----:B------:R-:W0:Y:S01]  /*7790*/  LDC.64 R140, c[0x0][0x468] ;  /* 0x00011a00ff8c7b82 */ /* 0x000e220000000a00 */
[----:B------:R-:W-:Y:S02]  /*77a0*/  LOP3.LUT R65, R65, 0xffff, RZ, 0xc0, !PT ;  /* 0x0000ffff41417812 */ /* 0x000fe400078ec0ff */
[----:B------:R-:W-:-:S03]  /*77b0*/  PRMT R127, R127, 0x5410, R64 ;  /* 0x000054107f7f7816 */ /* 0x000fc60000000040 */
[----:B------:R-:W-:-:S05]  /*77c0*/  IMAD.WIDE.U32 R64, R65, 0x10000, RZ ;  /* 0x0001000041407825 */ /* 0x000fca00078e00ff */
[----:B------:R-:W-:Y:S02]  /*77d0*/  LOP3.LUT R65, R127, R65, RZ, 0xfc, !PT ;  /* 0x000000417f417212 */ /* 0x000fe400078efcff */
[----:B------:R-:W-:Y:S01]  /*77e0*/  LOP3.LUT R64, R64, 0xffff, R67, 0xf8, !PT ;  /* 0x0000ffff40407812 */ /* 0x000fe200078ef843 */
[----:B------:R-:W-:Y:S06]  /*77f0*/  BRA.U !UP0, `(.L_x_126) ;  /* 0x0000000108207547 */ /* 0x000fec000b800000 */
[----:B------:R-:W-:Y:S02]  /*7800*/  LOP3.LUT R66, R100, 0xffff, RZ, 0xc0, !PT ;  /* 0x0000ffff64427812 */ /* 0x000fe400078ec0ff */
[----:B------:R-:W-:-:S03]  /*7810*/  PRMT R127, R102, 0x5410, R103 ;  /* 0x00005410667f7816 */ /* 0x000fc60000000067 */
[----:B------:R-:W-:-:S05]  /*7820*/  IMAD.WIDE.U32 R66, R66, 0x10000, RZ ;  /* 0x0001000042427825 */ /* 0x000fca00078e00ff */
[----:B------:R-:W-:Y:S02]  /*7830*/  LOP3.LUT R67, R127, R67, RZ, 0xfc, !PT ;  /* 0x000000437f437212 */ /* 0x000fe400078efcff */
[----:B------:R-:W1:Y:S01]  /*7840*/  LDC.64 R126, c[0x0][0x478] ;  /* 0x00011e00ff7e7b82 */ /* 0x000e620000000a00 */
[----:B------:R-:W-:Y:S01]  /*7850*/  LOP3.LUT R66, R66, 0xffff, R101, 0xf8, !PT ;  /* 0x0000ffff42427812 */ /* 0x000fe200078ef865 */
[----:B-1----:R-:W-:-:S05]  /*7860*/  IMAD.WIDE.U32 R126, R152, 0x8, R126 ;  /* 0x00000008987e7825 */ /* 0x002fca00078e007e */
[----:B------:R1:W-:Y:S02]  /*7870*/  STG.E.64 desc[UR14][R126.64], R66 ;  /* 0x000000427e007986 */ /* 0x0003e4000c101b0e */
.L_x_126:
[----:B01----:R-:W-:-:S05]  /*7880*/  IMAD.WIDE.U32 R66, R152, 0x8, R140 ;  /* 0x0000000898427825 */ /* 0x003fca00078e008c */
[----:B------:R0:W-:Y:S01]  /*7890*/  STG.E.64 desc[UR14][R66.64], R64 ;  /* 0x0000004042007986 */ /* 0x0001e2000c101b0e */
[----:B------:R-:W-:Y:S05]  /*78a0*/  BRA.U !UP3, `(.L_x_127) ;  /* 0x000000010b207547 */ /* 0x000fea000b800000 */
[----:B0-----:R-:W0:Y:S01]  /*78b0*/  LDC.64 R66, c[0x0][0x470] ;  /* 0x00011c00ff427b82 */ /* 0x001e220000000a00 */
[----:B------:R-:W-:Y:S02]  /*78c0*/  LOP3.LUT R64, R156, 0xffff, RZ, 0xc0, !PT ;  /* 0x0000ffff9c407812 */ /* 0x000fe400078ec0ff */
[----:B------:R-:W-:-:S03]  /*78d0*/  PRMT R127, R154, 0x5410, R153 ;  /* 0x000054109a7f7816 */ /* 0x000fc60000000099 */
[----:B------:R-:W-:-:S05]  /*78e0*/  IMAD.WIDE.U32 R64, R64, 0x10000, RZ ;  /* 0x0001000040407825 */ /* 0x000fca00078e00ff */
[----:B------:R-:W-:Y:S02]  /*78f0*/  LOP3.LUT R65, R127, R65, RZ, 0xfc, !PT ;  /* 0x000000417f417212 */ /* 0x000fe400078efcff */
[----:B------:R-:W-:Y:S01]  /*7900*/  LOP3.LUT R64, R64, 0xffff, R155, 0xf8, !PT ;  /* 0x0000ffff40407812 */ /* 0x000fe200078ef89b */
[----:B0-----:R-:W-:-:S05]  /*7910*/  IMAD.WIDE.U32 R66, R152, 0x8, R66 ;  /* 0x0000000898427825 */ /* 0x001fca00078e0042 */
[----:B------:R1:W-:Y:S02]  /*7920*/  STG.E.64 desc[UR14][R66.64], R64 ;  /* 0x0000004042007986 */ /* 0x0003e4000c101b0e */
.L_x_127:
[----:B------:R-:W-:Y:S05]  /*7930*/  BRA.U !UP0, `(.L_x_128) ;  /* 0x0000000108c87547 */ /* 0x000fea000b800000 */
[----:B------:R-:W-:Y:S05]  /*7940*/  BRA.U !UP3, `(.L_x_129) ;  /* 0x000000010b687547 */ /* 0x000fea000b800000 */
[--C-:B------:R-:W-:Y:S01]  /*7950*/  FFMA.FTZ R191, R191, UR5, R139.reuse ;  /* 0x00000005bfbf7c23 */ /* 0x100fe2000801008b */
[--C-:B01----:R-:W-:Y:S01]  /*7960*/  FFMA.FTZ R64, R197, UR5, R139.reuse ;  /* 0x00000005c5407c23 */ /* 0x103fe2000801008b */
        /* <DEDUP_REMOVED lines=14> */
[----:B------:R-:W-:Y:S02]  /*7a50*/  PRMT R64, R67, 0x7632, R64 ;  /* 0x0000763243407816 */ /* 0x000fe40000000040 */
[----:B------:R-:W-:-:S02]  /*7a60*/  PRMT R153, R66, 0x7610, R153 ;  /* 0x0000761042997816 */ /* 0x000fc40000000099 */
[----:B------:R-:W-:Y:S02]  /*7a70*/  PRMT R154, R65, 0x7610, R154 ;  /* 0x00007610419a7816 */ /* 0x000fe4000000009a */
[----:B------:R-:W-:Y:S02]  /*7a80*/  PRMT R156, R64, 0x7610, R156 ;  /* 0x00007610409c7816 */ /* 0x000fe4000000009c */
[----:B------:R-:W-:Y:S02]  /*7a90*/  PRMT R155, R67, 0x7610, R155 ;  /* 0x00007610439b7816 */ /* 0x000fe4000000009b */
[----:B------:R-:W-:Y:S02]  /*7aa0*/  PRMT R103, R66, 0x7610, R103 ;  /* 0x0000761042677816 */ /* 0x000fe40000000067 */
[----:B------:R-:W-:Y:S02]  /*7ab0*/  PRMT R102, R65, 0x7610, R102 ;  /* 0x0000761041667816 */ /* 0x000fe40000000066 */
[----:B------:R-:W-:-:S02]  /*7ac0*/  PRMT R100, R64, 0x7610, R100 ;  /* 0x0000761040647816 */ /* 0x000fc40000000064 */
[----:B------:R-:W-:Y:S01]  /*7ad0*/  PRMT R101, R67, 0x7610, R101 ;  /* 0x0000761043657816 */ /* 0x000fe20000000065 */
[----:B------:R-:W-:Y:S06]  /*7ae0*/  BRA `(.L_x_130) ;  /* 0x0000000400047947 */ /* 0x000fec0003800000 */
.L_x_129:
[--C-:B01----:R-:W-:Y:S01]  /*7af0*/  FFMA.FTZ R64, R197, UR5, R139.reuse ;  /* 0x00000005c5407c23 */ /* 0x103fe2000801008b */
        /* <DEDUP_REMOVED lines=22> */
.L_x_128:
[----:B------:R-:W-:Y:S05]  /*7c60*/  BRA.U !UP3, `(.L_x_131) ;  /* 0x000000010b5c7547 */ /* 0x000fea000b800000 */
        /* <DEDUP_REMOVED lines=23> */
.L_x_131:
[--C-:B------:R-:W-:Y:S01]  /*7de0*/  FFMA.FTZ R193, R193, UR5, R139.reuse ;  /* 0x00000005c1c17c23 */ /* 0x100fe2000801008b */
[--C-:B------:R-:W-:Y:S01]  /*7df0*/  FFMA.FTZ R195, R195, UR5, R139.reuse ;  /* 0x00000005c3c37c23 */ /* 0x100fe2000801008b */
[--C-:B------:R-:W-:Y:S01]  /*7e00*/  FFMA.FTZ R191, R191, UR5, R139.reuse ;  /* 0x00000005bfbf7c23 */ /* 0x100fe2000801008b */
[----:B01----:R-:W-:Y:S01]  /*7e10*/  FFMA.FTZ R64, R197, UR5, R139 ;  /* 0x00000005c5407c23 */ /* 0x003fe2000801008b */
        /* <DEDUP_REMOVED lines=13> */
[----:B------:R-:W-:-:S07]  /*7ef0*/  PRMT R65, R191, 0x7610, R65 ;  /* 0x00007610bf417816 */ /* 0x000fce0000000041 */
.L_x_130:
[----:B------:R-:W-:Y:S02]  /*7f00*/  LOP3.LUT R64, R64, 0xffff, RZ, 0xc0, !PT ;  /* 0x0000ffff40407812 */ /* 0x000fe400078ec0ff */
[----:B------:R-:W-:Y:S02]  /*7f10*/  PRMT R127, R65, 0x5410, R66 ;  /* 0x00005410417f7816 */ /* 0x000fe40000000042 */
[----:B------:R-:W-:Y:S01]  /*7f20*/  IADD3 R138, PT, PT, R152, 0x100, RZ ;  /* 0x00000100988a7810 */ /* 0x000fe20007ffe0ff */
[----:B------:R-:W-:-:S05]  /*7f30*/  IMAD.WIDE.U32 R64, R64, 0x10000, RZ ;  /* 0x0001000040407825 */ /* 0x000fca00078e00ff */
[----:B------:R-:W-:Y:S02]  /*7f40*/  LOP3.LUT R65, R127, R65, RZ, 0xfc, !PT ;  /* 0x000000417f417212 */ /* 0x000fe400078efcff */
[----:B------:R-:W-:Y:S01]  /*7f50*/  LOP3.LUT R64, R64, 0xffff, R67, 0xf8, !PT ;  /* 0x0000ffff40407812 */ /* 0x000fe200078ef843 */
[----:B------:R-:W-:Y:S06]  /*7f60*/  BRA.U !UP0, `(.L_x_132) ;  /* 0x0000000108247547 */ /* 0x000fec000b800000 */
[----:B------:R-:W0:Y:S01]  /*7f70*/  LDC.64 R126, c[0x0][0x478] ;  /* 0x00011e00ff7e7b82 */ /* 0x000e220000000a00 */
[----:B------:R-:W-:Y:S02]  /*7f80*/  LOP3.LUT R66, R100, 0xffff, RZ, 0xc0, !PT ;  /* 0x0000ffff64427812 */ /* 0x000fe400078ec0ff */
[----:B------:R-:W-:-:S03]  /*7f90*/  PRMT R143, R102, 0x5410, R103 ;  /* 0x00005410668f7816 */ /* 0x000fc60000000067 */
[----:B------:R-:W-:-:S05]  /*7fa0*/  IMAD.WIDE.U32 R66, R66, 0x10000, RZ ;  /* 0x0001000042427825 */ /* 0x000fca00078e00ff */
[----:B------:R-:W-:Y:S01]  /*7fb0*/  LOP3.LUT R67, R143, R67, RZ, 0xfc, !PT ;  /* 0x000000438f437212 */ /* 0x000fe200078efcff */
[----:B------:R-:W-:Y:S01]  /*7fc0*/  VIADD R143, R152, 0x100 ;  /* 0x00000100988f7836 */ /* 0x000fe20000000000 */
[----:B------:R-:W-:-:S03]  /*7fd0*/  LOP3.LUT R66, R66, 0xffff, R101, 0xf8, !PT ;  /* 0x0000ffff42427812 */ /* 0x000fc600078ef865 */
[----:B0-----:R-:W-:-:S05]  /*7fe0*/  IMAD.WIDE.U32 R126, R143, 0x8, R126 ;  /* 0x000000088f7e7825 */ /* 0x001fca00078e007e */
[----:B------:R0:W-:Y:S02]  /*7ff0*/  STG.E.64 desc[UR14][R126.64], R66 ;  /* 0x000000427e007986 */ /* 0x0001e4000c101b0e */
.L_x_132:
[----:B0-----:R-:W-:-:S05]  /*8000*/  IMAD.WIDE.U32 R66, R138, 0x8, R140 ;  /* 0x000000088a427825 */ /* 0x001fca00078e008c */
        /* <DEDUP_REMOVED lines=10> */
.L_x_133:
[----:B------:R-:W-:Y:S05]  /*80b0*/  BRA.U !UP0, `(.L_x_134) ;  /* 0x0000000108c47547 */ /* 0x000fea000b800000 */
        /* <DEDUP_REMOVED lines=27> */
.L_x_135:
        /* <DEDUP_REMOVED lines=22> */
.L_x_134:
        /* <DEDUP_REMOVED lines=23> */
.L_x_137:
        /* <DEDUP_REMOVED lines=16> */
[----:B------:R-:W-:-:S07]  /*8640*/  PRMT R127, R66, 0x7632, R127 ;  /* 0x00007632427f7816 */ /* 0x000fce000000007f */
.L_x_136:
[----:B------:R-:W-:Y:S02]  /*8650*/  LOP3.LUT R64, R64, 0xffff, RZ, 0xc0, !PT ;  /* 0x0000ffff40407812 */ /* 0x000fe400078ec0ff */
[----:B------:R-:W-:Y:S02]  /*8660*/  IADD3 R143, PT, PT, R152, 0x200, RZ ;  /* 0x00000200988f7810 */ /* 0x000fe40007ffe0ff */
[----:B------:R-:W-:Y:S01]  /*8670*/  PRMT R127, R66, 0x5410, R127 ;  /* 0x00005410427f7816 */ /* 0x000fe2000000007f */
[----:B------:R-:W-:-:S03]  /*8680*/  IMAD.WIDE.U32 R64, R64, 0x10000, RZ ;  /* 0x0001000040407825 */ /* 0x000fc600078e00ff */
[----:B------:R-:W-:Y:S01]  /*8690*/  LOP3.LUT R64, R64, 0xffff, R67, 0xf8, !PT ;  /* 0x0000ffff40407812 */ /* 0x000fe200078ef843 */
[----:B------:R-:W-:Y:S01]  /*86a0*/  IMAD.WIDE.U32 R66, R143, 0x8, R140 ;  /* 0x000000088f427825 */ /* 0x000fe200078e008c */
[----:B------:R-:W-:Y:S01]  /*86b0*/  LOP3.LUT R65, R127, R65, RZ, 0xfc, !PT ;  /* 0x000000417f417212 */ /* 0x000fe200078efcff */
        /* <DEDUP_REMOVED lines=9> */
.L_x_138:
[----:B------:R1:W-:Y:S01]  /*8750*/  STG.E.64 desc[UR14][R66.64], R64 ;  /* 0x0000004042007986 */ /* 0x0003e2000c101b0e */
[----:B------:R-:W-:Y:S05]  /*8760*/  BRA.U !UP3, `(.L_x_139) ;  /* 0x000000010b207547 */ /* 0x000fea000b800000 */
[----:B-1----:R-:W1:Y:S01]  /*8770*/  LDC.64 R66, c[0x0][0x470] ;  /* 0x00011c00ff427b82 */ /* 0x002e620000000a00 */
[----:B------:R-:W-:Y:S02]  /*8780*/  LOP3.LUT R64, R156, 0xffff, RZ, 0xc0, !PT ;  /* 0x0000ffff9c407812 */ /* 0x000fe400078ec0ff */
[----:B0-----:R-:W-:-:S03]  /*8790*/  PRMT R127, R154, 0x5410, R153 ;  /* 0x000054109a7f7816 */ /* 0x001fc60000000099 */
[----:B------:R-:W-:-:S05]  /*87a0*/  IMAD.WIDE.U32 R64, R64, 0x10000, RZ ;  /* 0x0001000040407825 */ /* 0x000fca00078e00ff */
[----:B------:R-:W-:Y:S02]  /*87b0*/  LOP3.LUT R65, R127, R65, RZ, 0xfc, !PT ;  /* 0x000000417f417212 */ /* 0x000fe400078efcff */
[----:B------:R-:W-:Y:S01]  /*87c0*/  LOP3.LUT R64, R64, 0xffff, R155, 0xf8, !PT ;  /* 0x0000ffff40407812 */ /* 0x000fe200078ef89b */
[----:B-1----:R-:W-:-:S05]  /*87d0*/  IMAD.WIDE.U32 R66, R143, 0x8, R66 ;  /* 0x000000088f427825 */ /* 0x002fca00078e0042 */
[----:B------:R2:W-:Y:S02]  /*87e0*/  STG.E.64 desc[UR14][R66.64], R64 ;  /* 0x0000004042007986 */ /* 0x0005e4000c101b0e */
.L_x_139:
[----:B------:R-:W-:Y:S05]  /*87f0*/  BRA.U !UP0, `(.L_x_140) ;  /* 0x0000000108c87547 */ /* 0x000fea000b800000 */
[----:B------:R-:W-:Y:S05]  /*8800*/  BRA.U !UP3, `(.L_x_141) ;  /* 0x000000010b687547 */ /* 0x000fea000b800000 */
[--C-:B------:R-:W-:Y:S01]  /*8810*/  FFMA.FTZ R172, R172, UR5, R139.reuse ;  /* 0x00000005acac7c23 */ /* 0x100fe2000801008b */
[--C-:B------:R-:W-:Y:S01]  /*8820*/  FFMA.FTZ R180, R180, UR5, R139.reuse ;  /* 0x00000005b4b47c23 */ /* 0x100fe2000801008b */
[--C-:B------:R-:W-:Y:S01]  /*8830*/  FFMA.FTZ R174, R174, UR5, R139.reuse ;  /* 0x00000005aeae7c23 */ /* 0x100fe2000801008b */
[----:B------:R-:W-:Y:S01]  /*8840*/  FFMA.FTZ R178, R178, UR5, R139 ;  /* 0x00000005b2b27c23 */ /* 0x000fe2000801008b */
[----:B-12---:R-:W-:Y:S01]  /*8850*/  FADD.FTZ R66, R175, -R172 ;  /* 0x800000acaf427221 */ /* 0x006fe20000010000 */
        /* <DEDUP_REMOVED lines=8> */
[----:B0-----:R-:W-:Y:S02]  /*88e0*/  F2FP.BF16.F32.PACK_AB R127, R65, R64 ;  /* 0x00000040417f723e */ /* 0x001fe400000010ff */
        /* <DEDUP_REMOVED lines=12> */
.L_x_141:
        /* <DEDUP_REMOVED lines=9> */
[----:B-12---:R-:W-:Y:S01]  /*8a40*/  FMUL.FTZ R67, R180, UR7 ;  /* 0x00000007b4437c20 */ /* 0x006fe20008410000 */
[----:B------:R-:W-:Y:S01]  /*8a50*/  FMUL.FTZ R174, R174, UR7 ;  /* 0x00000007aeae7c20 */ /* 0x000fe20008410000 */
[----:B------:R-:W-:-:S03]  /*8a60*/  FMUL.FTZ R65, R178, UR7 ;  /* 0x00000007b2417c20 */ /* 0x000fc60008410000 */
[----:B------:R-:W-:Y:S02]  /*8a70*/  F2FP.BF16.F32.PACK_AB R67, R67, R172 ;  /* 0x000000ac4343723e */ /* 0x000fe400000010ff */
[----:B------:R-:W-:Y:S02]  /*8a80*/  F2FP.BF16.F32.PACK_AB R174, R65, R174 ;  /* 0x000000ae41ae723e */ /* 0x000fe400000010ff */
[C---:B0-----:R-:W-:Y:S02]  /*8a90*/  PRMT R126, R67.reuse, 0x7632, R126 ;  /* 0x00007632437e7816 */ /* 0x041fe4000000007e */
        /* <DEDUP_REMOVED lines=8> */
.L_x_140:
[----:B------:R-:W-:Y:S05]  /*8b20*/  BRA.U !UP3, `(.L_x_143) ;  /* 0x000000010b5c7547 */ /* 0x000fea000b800000 */
        /* <DEDUP_REMOVED lines=23> */
.L_x_143:
        /* <DEDUP_REMOVED lines=14> */
[C---:B------:R-:W-:Y:S02]  /*8d80*/  PRMT R64, R65.reuse, 0x7632, R64 ;  /* 0x0000763241407816 */ /* 0x040fe40000000040 */
[----:B0-----:R-:W-:Y:S02]  /*8d90*/  PRMT R127, R65, 0x7610, R127 ;  /* 0x00007610417f7816 */ /* 0x001fe4000000007f */
[C---:B------:R-:W-:Y:S02]  /*8da0*/  PRMT R126, R67.reuse, 0x7632, R126 ;  /* 0x00007632437e7816 */ /* 0x040fe4000000007e */
[----:B------:R-:W-:-:S07]  /*8db0*/  PRMT R65, R67, 0x7610, R65 ;  /* 0x0000761043417816 */ /* 0x000fce0000000041 */
.L_x_142:
[----:B------:R-:W-:Y:S02]  /*8dc0*/  LOP3.LUT R66, R64, 0xffff, RZ, 0xc0, !PT ;  /* 0x0000ffff40427812 */ /* 0x000fe400078ec0ff */
[----:B------:R-:W-:Y:S02]  /*8dd0*/  IADD3 R145, PT, PT, R152, 0x300, RZ ;  /* 0x0000030098917810 */ /* 0x000fe40007ffe0ff */
[----:B------:R-:W-:Y:S01]  /*8de0*/  PRMT R129, R65, 0x5410, R126 ;  /* 0x0000541041817816 */ /* 0x000fe2000000007e */
[----:B------:R-:W-:-:S04]  /*8df0*/  IMAD.WIDE.U32 R66, R66, 0x10000, RZ ;  /* 0x0001000042427825 */ /* 0x000fc800078e00ff */
[----:B------:R-:W-:Y:S01]  /*8e00*/  IMAD.WIDE.U32 R64, R145, 0x8, R140 ;  /* 0x0000000891407825 */ /* 0x000fe200078e008c */
[----:B------:R-:W-:Y:S02]  /*8e10*/  LOP3.LUT R67, R129, R67, RZ, 0xfc, !PT ;  /* 0x0000004381437212 */ /* 0x000fe400078efcff */
[----:B------:R-:W-:Y:S01]  /*8e20*/  LOP3.LUT R66, R66, 0xffff, R127, 0xf8, !PT ;  /* 0x0000ffff42427812 */ /* 0x000fe200078ef87f */
        /* <DEDUP_REMOVED lines=9> */
.L_x_144:
        /* <DEDUP_REMOVED lines=10> */
.L_x_145:
        /* <DEDUP_REMOVED lines=28> */
.L_x_147:
        /* <DEDUP_REMOVED lines=23> */
.L_x_146:
        /* <DEDUP_REMOVED lines=24> */
.L_x_149:
        /* <DEDUP_REMOVED lines=11> */
[----:B-12---:R-:W-:-:S03]  /*94c0*/  FMUL.FTZ R64, R165, UR7 ;  /* 0x00000007a5407c20 */ /* 0x006fc60008410000 */
[----:B------:R-:W-:Y:S02]  /*94d0*/  F2FP.BF16.F32.PACK_AB R150, R163, R150 ;  /* 0x00000096a396723e */ /* 0x000fe400000010ff */
[----:B------:R-:W-:Y:S02]  /*94e0*/  F2FP.BF16.F32.PACK_AB R161, R64, R161 ;  /* 0x000000a140a1723e */ /* 0x000fe400000010ff */
[C---:B------:R-:W-:Y:S02]  /*94f0*/  PRMT R64, R150.reuse, 0x7632, R64 ;  /* 0x0000763296407816 */ /* 0x040fe40000000040 */
[----:B0-----:R-:W-:Y:S02]  /*9500*/  PRMT R127, R150, 0x7610, R127 ;  /* 0x00007610967f7816 */ /* 0x001fe4000000007f */
[C---:B------:R-:W-:Y:S02]  /*9510*/  PRMT R126, R161.reuse, 0x7632, R126 ;  /* 0x00007632a17e7816 */ /* 0x040fe4000000007e */
[----:B------:R-:W-:-:S07]  /*9520*/  PRMT R65, R161, 0x7610, R65 ;  /* 0x00007610a1417816 */ /* 0x000fce0000000041 */
.L_x_148:
        /* <DEDUP_REMOVED lines=16> */
.L_x_150:
        /* <DEDUP_REMOVED lines=10> */
.L_x_151:
        /* <DEDUP_REMOVED lines=28> */
.L_x_153:
        /* <DEDUP_REMOVED lines=23> */
.L_x_152:
        /* <DEDUP_REMOVED lines=24> */
.L_x_155:
        /* <DEDUP_REMOVED lines=18> */
.L_x_154:
        /* <DEDUP_REMOVED lines=16> */
.L_x_156:
        /* <DEDUP_REMOVED lines=10> */
.L_x_157:
        /* <DEDUP_REMOVED lines=28> */
.L_x_159:
        /* <DEDUP_REMOVED lines=15> */
[----:B-12---:R-:W-:Y:S02]  /*a0f0*/  PRMT R65, R124, 0x7610, R65 ;  /* 0x000076107c417816 */ /* 0x006fe40000000041 */
[C---:B------:R-:W-:Y:S02]  /*a100*/  PRMT R64, R123.reuse, 0x7632, R64 ;  /* 0x000076327b407816 */ /* 0x040fe40000000040 */
[----:B------:R-:W-:-:S02]  /*a110*/  PRMT R119, R123, 0x7610, R119 ;  /* 0x000076107b777816 */ /* 0x000fc40000000077 */
[----:B------:R-:W-:Y:S02]  /*a120*/  PRMT R103, R118, 0x7610, R103 ;  /* 0x0000761076677816 */ /* 0x000fe40000000067 */
[----:B------:R-:W-:Y:S02]  /*a130*/  PRMT R102, R65, 0x7610, R102 ;  /* 0x0000761041667816 */ /* 0x000fe40000000066 */
[----:B------:R-:W-:Y:S02]  /*a140*/  PRMT R100, R64, 0x7610, R100 ;  /* 0x0000761040647816 */ /* 0x000fe40000000064 */
[----:B------:R-:W-:Y:S01]  /*a150*/  PRMT R101, R119, 0x7610, R101 ;  /* 0x0000761077657816 */ /* 0x000fe20000000065 */
[----:B------:R-:W-:Y:S06]  /*a160*/  BRA `(.L_x_160) ;  /* 0x0000000000a87947 */ /* 0x000fec0003800000 */
.L_x_158:
        /* <DEDUP_REMOVED lines=24> */
.L_x_161:
        /* <DEDUP_REMOVED lines=15> */
[----:B------:R-:W-:Y:S02]  /*a3e0*/  PRMT R119, R118, 0x7610, R119 ;  /* 0x0000761076777816 */ /* 0x000fe40000000077 */
[C---:B------:R-:W-:Y:S02]  /*a3f0*/  PRMT R118, R124.reuse, 0x7632, R118 ;  /* 0x000076327c767816 */ /* 0x040fe40000000076 */
[----:B------:R-:W-:-:S07]  /*a400*/  PRMT R65, R124, 0x7610, R65 ;  /* 0x000076107c417816 */ /* 0x000fce0000000041 */
.L_x_160:
        /* <DEDUP_REMOVED lines=8> */
[----:B------:R-:W1:Y:S01]  /*a490*/  LDC.64 R120, c[0x0][0x478] ;  /* 0x00011e00ff787b82 */ /* 0x000e620000000a00 */
[----:B------:R-:W-:Y:S02]  /*a4a0*/  LOP3.LUT R118, R100, 0xffff, RZ, 0xc0, !PT ;  /* 0x0000ffff64767812 */ /* 0x000fe400078ec0ff */
[----:B------:R-:W-:-:S03]  /*a4b0*/  PRMT R123, R102, 0x5410, R103 ;  /* 0x00005410667b7816 */ /* 0x000fc60000000067 */
[----:B------:R-:W-:-:S05]  /*a4c0*/  IMAD.WIDE.U32 R118, R118, 0x10000, RZ ;  /* 0x0001000076767825 */ /* 0x000fca00078e00ff */
[----:B------:R-:W-:Y:S02]  /*a4d0*/  LOP3.LUT R119, R123, R119, RZ, 0xfc, !PT ;  /* 0x000000777b777212 */ /* 0x000fe400078efcff */
[----:B------:R-:W-:Y:S01]  /*a4e0*/  LOP3.LUT R118, R118, 0xffff, R101, 0xf8, !PT ;  /* 0x0000ffff76767812 */ /* 0x000fe200078ef865 */
[----:B-1----:R-:W-:-:S05]  /*a4f0*/  IMAD.WIDE.U32 R120, R125, 0x8, R120 ;  /* 0x000000087d787825 */ /* 0x002fca00078e0078 */
[----:B------:R1:W-:Y:S02]  /*a500*/  STG.E.64 desc[UR14][R120.64], R118 ;  /* 0x0000007678007986 */ /* 0x0003e4000c101b0e */
.L_x_162:
[----:B------:R3:W-:Y:S01]  /*a510*/  STG.E.64 desc[UR14][R64.64], R66 ;  /* 0x0000004240007986 */ /* 0x0007e2000c101b0e */
[----:B------:R-:W-:Y:S05]  /*a520*/  BRA.U !UP3, `(.L_x_120) ;  /* 0x000000010b207547 */ /* 0x000fea000b800000 */
[----:B---3--:R-:W2:Y:S01]  /*a530*/  LDC.64 R66, c[0x0][0x470] ;  /* 0x00011c00ff427b82 */ /* 0x008ea20000000a00 */
[----:B------:R-:W-:Y:S02]  /*a540*/  LOP3.LUT R64, R156, 0xffff, RZ, 0xc0, !PT ;  /* 0x0000ffff9c407812 */ /* 0x000fe400078ec0ff */
[----:B-1----:R-:W-:-:S03]  /*a550*/  PRMT R119, R154, 0x5410, R153 ;  /* 0x000054109a777816 */ /* 0x002fc60000000099 */
[----:B------:R-:W-:-:S05]  /*a560*/  IMAD.WIDE.U32 R64, R64, 0x10000, RZ ;  /* 0x0001000040407825 */ /* 0x000fca00078e00ff */
[----:B------:R-:W-:Y:S02]  /*a570*/  LOP3.LUT R65, R119, R65, RZ, 0xfc, !PT ;  /* 0x0000004177417212 */ /* 0x000fe400078efcff */
[----:B------:R-:W-:Y:S01]  /*a580*/  LOP3.LUT R64, R64, 0xffff, R155, 0xf8, !PT ;  /* 0x0000ffff40407812 */ /* 0x000fe200078ef89b */
[----:B--2---:R-:W-:-:S05]  /*a590*/  IMAD.WIDE.U32 R66, R125, 0x8, R66 ;  /* 0x000000087d427825 */ /* 0x004fca00078e0042 */
[----:B------:R4:W-:Y:S02]  /*a5a0*/  STG.E.64 desc[UR14][R66.64], R64 ;  /* 0x0000004042007986 */ /* 0x0009e4000c101b0e */
.L_x_120:
[----:B------:R-:W-:Y:S01]  /*a5b0*/  UPLOP3.LUT UP1, UPT, UPT, UPT, UP1, 0x40, 0x4 ;  /* 0x000000000004789c */ /* 0x000fe20003f2e810 */
[----:B------:R-:W-:Y:S10]  /*a5c0*/  BRA.U !UP2, `(.L_x_163) ;  /* 0xffffff690a647547 */ /* 0x000ff4000b83ffff */
[----:B-----5:R-:W-:Y:S01]  /*a5d0*/  MOV R112, R71 ;  /* 0x0000004700707202 */ /* 0x020fe20000000f00 */
[----:B-1----:R-:W-:Y:S01]  /*a5e0*/  IMAD.MOV.U32 R119, RZ, RZ, R96 ;  /* 0x000000ffff777224 */ /* 0x002fe200078e0060 */
[----:B------:R-:W-:Y:S01]  /*a5f0*/  MOV R113, R70 ;  /* 0x0000004600717202 */ /* 0x000fe20000000f00 */
[----:B--234-:R-:W-:Y:S01]  /*a600*/  IMAD.MOV.U32 R67, RZ, RZ, R7 ;  /* 0x000000ffff437224 */ /* 0x01cfe200078e0007 */
[----:B------:R-:W-:Y:S01]  /*a610*/  MOV R114, R69 ;  /* 0x0000004500727202 */ /* 0x000fe20000000f00 */
[----:B------:R-:W-:Y:S01]  /*a620*/  IMAD.MOV.U32 R197, RZ, RZ, R26 ;  /* 0x000000ffffc57224 */ /* 0x000fe200078e001a */
[----:B------:R-:W-:Y:S02]  /*a630*/  MOV R115, R68 ;  /* 0x0000004400737202 */ /* 0x000fe40000000f00 */
[----:B------:R-:W-:Y:S02]  /*a640*/  MOV R68, R35 ;  /* 0x0000002300447202 */ /* 0x000fe40000000f00 */
[----:B------:R-:W-:-:S02]  /*a650*/  MOV R69, R34 ;  /* 0x0000002200457202 */ /* 0x000fc40000000f00 */
[----:B------:R-:W-:Y:S02]  /*a660*/  MOV R70, R33 ;  /* 0x0000002100467202 */ /* 0x000fe40000000f00 */
[----:B------:R-:W-:Y:S02]  /*a670*/  MOV R71, R32 ;  /* 0x0000002000477202 */ /* 0x000fe40000000f00 */
[----:B------:R-:W-:Y:S02]  /*a680*/  MOV R108, R39 ;  /* 0x00000027006c7202 */ /* 0x000fe40000000f00 */
        /* <DEDUP_REMOVED lines=31> */
[----:B------:R-:W-:Y:S01]  /*a880*/  MOV R52, R51 ;  /* 0x0000003300347202 */ /* 0x000fe20000000f00 */
[----:B------:R-:W-:Y:S01]  /*a890*/  IMAD.MOV.U32 R51, RZ, RZ, R44 ;  /* 0x000000ffff337224 */ /* 0x000fe200078e002c */
        /* <DEDUP_REMOVED lines=14> */
[----:B------:R-:W-:Y:S01]  /*a980*/  MOV R29, R86 ;  /* 0x00000056001d7202 */ /* 0x000fe20000000f00 */
[----:B------:R-:W-:Y:S01]  /*a990*/  IMAD.MOV.U32 R86, RZ, RZ, R205 ;  /* 0x000000ffff567224 */ /* 0x000fe200078e00cd */
        /* <DEDUP_REMOVED lines=38> */
[----:B0-----:R-:W-:Y:S02]  /*ac00*/  MOV R126, R73 ;  /* 0x00000049007e7202 */ /* 0x001fe40000000f00 */
[----:B------:R-:W-:-:S02]  /*ac10*/  MOV R122, R41 ;  /* 0x00000029007a7202 */ /* 0x000fc40000000f00 */
[----:B------:R-:W-:Y:S02]  /*ac20*/  MOV R46, R183 ;  /* 0x000000b7002e7202 */ /* 0x000fe40000000f00 */
[----:B------:R-:W-:Y:S02]  /*ac30*/  MOV R78, R24 ;  /* 0x00000018004e7202 */ /* 0x000fe40000000f00 */
[----:B------:R-:W-:Y:S02]  /*ac40*/  MOV R127, R72 ;  /* 0x00000048007f7202 */ /* 0x000fe40000000f00 */
[----:B------:R-:W-:Y:S02]  /*ac50*/  MOV R123, R40 ;  /* 0x00000028007b7202 */ /* 0x000fe40000000f00 */
[----:B------:R-:W-:Y:S02]  /*ac60*/  MOV R47, R182 ;  /* 0x000000b6002f7202 */ /* 0x000fe40000000f00 */
[----:B------:R-:W-:-:S07]  /*ac70*/  MOV R79, R25 ;  /* 0x00000019004f7202 */ /* 0x000fce0000000f00 */
.L_x_114:
[----:B------:R-:W1:Y:S01]  /*ac80*/  S2R R26, SR_TID.X ;  /* 0x00000000001a7919 */ /* 0x000e620000002100 */
[----:B------:R-:W2:Y:S08]  /*ac90*/  S2UR UR4, SR_CTAID.X ;  /* 0x00000000000479c3 */ /* 0x000eb00000002500 */
[----:B------:R-:W2:Y:S08]  /*aca0*/  LDC R0, c[0x0][0x388] ;  /* 0x0000e200ff007b82 */ /* 0x000eb00000000800 */
[----:B------:R-:W3:Y:S08]  /*acb0*/  LDC.64 R2, c[0x0][0x440] ;  /* 0x00011000ff027b82 */ /* 0x000ef00000000a00 */
[----:B------:R-:W4:Y:S08]  /*acc0*/  LDC.64 R20, c[0x0][0x448] ;  /* 0x00011200ff147b82 */ /* 0x000f300000000a00 */
[----:B------:R-:W5:Y:S01]  /*acd0*/  LDC.64 R22, c[0x0][0x450] ;  /* 0x00011400ff167b82 */ /* 0x000f620000000a00 */
[----:B--2---:R-:W-:-:S05]  /*ace0*/  IMAD R0, R0, UR4, RZ ;  /* 0x0000000400007c24 */ /* 0x004fca000f8e02ff */
[----:B-1----:R-:W-:Y:S02]  /*acf0*/  LEA.HI R27, R0, R26, RZ, 0x1e ;  /* 0x0000001a001b7211 */ /* 0x002fe400078ff0ff */
[----:B------:R-:W1:Y:S03]  /*ad00*/  LDC.64 R24, c[0x0][0x458] ;  /* 0x00011600ff187b82 */ /* 0x000e660000000a00 */
[----:B---3--:R-:W-:-:S04]  /*ad10*/  IMAD.WIDE.U32 R2, R27, 0x10, R2 ;  /* 0x000000101b027825 */ /* 0x008fc800078e0002 */
[C---:B----4-:R-:W-:Y:S01]  /*ad20*/  IMAD.WIDE.U32 R20, R27.reuse, 0x10, R20 ;  /* 0x000000101b147825 */ /* 0x050fe200078e0014 */
[----:B0-----:R-:W-:Y:S04]  /*ad30*/  STG.E.128 desc[UR14][R2.64], R112 ;  /* 0x0000007002007986 */ /* 0x001fe8000c101d0e */
[----:B------:R-:W-:Y:S01]  /*ad40*/  STG.E.128 desc[UR14][R20.64], R116 ;  /* 0x0000007414007986 */ /* 0x000fe2000c101d0e */
[----:B-----5:R-:W-:-:S05]  /*ad50*/  IMAD.WIDE.U32 R22, R27, 0x10, R22 ;  /* 0x000000101b167825 */ /* 0x020fca00078e0016 */
[----:B------:R-:W-:Y:S01]  /*ad60*/  STG.E.128 desc[UR14][R22.64], R104 ;  /* 0x0000006816007986 */ /* 0x000fe2000c101d0e */
[----:B-1----:R-:W-:-:S05]  /*ad70*/  IMAD.WIDE.U32 R24, R27, 0x10, R24 ;  /* 0x000000101b187825 */ /* 0x002fca00078e0018 */
[----:B------:R-:W-:Y:S04]  /*ad80*/  STG.E.128 desc[UR14][R24.64], R108 ;  /* 0x0000006c18007986 */ /* 0x000fe8000c101d0e */
        /* <DEDUP_REMOVED lines=23> */
[----:B------:R-:W-:Y:S01]  /*af00*/  STG.E.128 desc[UR14][R24.64+0x6000], R44 ;  /* 0x0060002c18007986 */ /* 0x000fe2000c101d0e */
[----:B------:R-:W-:Y:S05]  /*af10*/  EXIT ;  /* 0x000000000000794d */ /* 0x000fea0003800000 */
.L_x_164:
        /* <DEDUP_REMOVED lines=14> */
.L_x_7213:


//--------------------- .text._ZN10layer_norm31ln_parallel_residual_bwd_kernelINS_13Kernel_traitsI13__nv_bfloat16S2_S2_S2_fjLj7168ELj1ELj1ELj8ELj8ENS_18Kernel_traits_baseILj7168ES2_S2_S2_S2_fjLj256EEEEELb0ELb1ELb0EEEvNS_9BwdParamsE --------------------------
	.section	.text._ZN10layer_norm31ln_parallel_residual_bwd_kernelINS_13Kernel_traitsI13__nv_bfloat16S2_S2_S2_fjLj7168ELj1ELj1ELj8ELj8ENS_18Kernel_traits_baseILj7168ES2_S2_S2_S2_fjLj256EEEEELb0ELb1ELb0EEEvNS_9BwdParamsE,"ax",@progbits
	.align	128
        .global         _ZN10layer_norm31ln_parallel_residual_bwd_kernelINS_13Kernel_traitsI13__nv_bfloat16S2_S2_S2_fjLj7168ELj1ELj1ELj8ELj8ENS_18Kernel_traits_baseILj7168ES2_S2_S2_S2_fjLj256EEEEELb0ELb1ELb0EEEvNS_9BwdParamsE
        .type           _ZN10layer_norm31ln_parallel_residual_bwd_kernelINS_13Kernel_traitsI13__nv_bfloat16S2_S2_S2_fjLj7168ELj1ELj1ELj8ELj8ENS_18Kernel_traits_baseILj7168ES2_S2_S2_S2_fjLj256EEEEELb0ELb1ELb0EEEvNS_9BwdParamsE,@function
        .size           _ZN10layer_norm31ln_parallel_residual_bwd_kernelINS_13Kernel_traitsI13__nv_bfloat16S2_S2_S2_fjLj7168ELj1ELj1ELj8ELj8ENS_18Kernel_traits_baseILj7168ES2_S2_S2_S2_fjLj256EEEEELb0ELb1ELb0EEEvNS_9BwdParamsE,(.L_x_7214 - _ZN10layer_norm31ln_parallel_residual_bwd_kernelINS_13Kernel_traitsI13__nv_bfloat16S2_S2_S2_fjLj7168ELj1ELj1ELj8ELj8ENS_18Kernel_traits_baseILj7168ES2_S2_S2_S2_fjLj256EEEEELb0ELb1ELb0EEEvNS_9BwdParamsE)
        .other          _ZN10layer_norm31ln_parallel_residual_bwd_kernelINS_13Kernel_traitsI13__nv_bfloat16S2_S2_S2_fjLj7168ELj1ELj1ELj8ELj8ENS_18Kernel_traits_baseILj7168ES2_S2_S2_S2_fjLj256EEEEELb0ELb1ELb0EEEvNS_9BwdParamsE,@"STO_CUDA_ENTRY STV_DEFAULT"
_ZN10layer_norm31ln_parallel_residual_bwd_kernelINS_13Kernel_traitsI13__nv_bfloat16S2_S2_S2_fjLj7168ELj1ELj1ELj8ELj8ENS_18Kernel_traits_baseILj7168ES2_S2_S2_S2_fjLj256EEEEELb0ELb1ELb0EEEvNS_9BwdParamsE:
.text._ZN10layer_norm31ln_parallel_residual_bwd_kernelINS_13Kernel_traitsI13__nv_bfloat16S2_S2_S2_fjLj7168ELj1ELj1ELj8ELj8ENS_18Kernel_traits_baseILj7168ES2_S2_S2_S2_fjLj256EEEEELb0ELb1ELb0EEEvNS_9BwdParamsE:
[----:B------:R-:W-:Y:S01]  /*0000*/  LDC R1, c[0x0][0x37c] ;  /* 0x0000df00ff017b82 */ /* 0x000fe20000000800 */
[----:B------:R-:W0:Y:S01]  /*0010*/  S2R R185, SR_TID.X ;  /* 0x0000000000b97919 */ /* 0x000e220000002100 */
[----:B------:R-:W1:Y:S01]  /*0020*/  LDCU UR4, c[0x0][0x388] ;  /* 0x00007100ff0477ac */ /* 0x000e620008000800 */
[----:B------:R-:W2:Y:S01]  /*0030*/  LDCU.64 UR12, c[0x0][0x358] ;  /* 0x00006b00ff0c77ac */ /* 0x000ea20008000a00 */
[----:B------:R-:W3:Y:S01]  /*0040*/  LDCU UR5, c[0x0][0x384] ;  /* 0x00007080ff0577ac */ /* 0x000ee20008000800 */
[----:B-1----:R-:W-:-:S04]  /*0050*/  MOV R0, UR4 ;  /* 0x0000000400007c02 */ /* 0x002fc80008000f00 */
[----:B------:R-:W-:-:S04]  /*0060*/  SHF.R.S32.HI R3, RZ, 0x1f, R0 ;  /* 0x0000001fff037819 */ /* 0x000fc80000011400 */
[----:B------:R-:W-:Y:S02]  /*0070*/  LEA.HI R2, R3, R0, RZ, 0x2 ;  /* 0x0000000003027211 */ /* 0x000fe400078f10ff */
[----:B0-----:R-:W-:Y:S02]  /*0080*/  LOP3.LUT R5, R185, 0xff, RZ, 0x3c, !PT ;  /* 0x000000ffb9057812 */ /* 0x001fe400078e3cff */
[----:B------:R-:W-:Y:S02]  /*0090*/  MOV R3, R185 ;  /* 0x000000b900037202 */ /* 0x000fe40000000f00 */
[----:B------:R-:W-:-:S04]  /*00a0*/  LEA.HI.SX32 R2, R2, R5, 0x1e ;  /* 0x0000000502027211 */ /* 0x000fc800078ff2ff */
[C---:B------:R-:W-:Y:S02]  /*00b0*/  ISETP.GE.U32.AND P0, PT, R2.reuse, 0x100, PT ;  /* 0x000001000200780c */ /* 0x040fe40003f06070 */
[C---:B------:R-:W-:Y:S02]  /*00c0*/  ISETP.GE.U32.AND P1, PT, R2.reuse, 0x200, PT ;  /* 0x000002000200780c */ /* 0x040fe40003f26070 */
[C---:B------:R-:W-:Y:S02]  /*00d0*/  ISETP.GE.U32.AND P2, PT, R2.reuse, 0x300, PT ;  /* 0x000003000200780c */ /* 0x040fe40003f46070 */
[C---:B------:R-:W-:Y:S02]  /*00e0*/  ISETP.GE.U32.AND P3, PT, R2.reuse, 0x400, PT ;  /* 0x000004000200780c */ /* 0x040fe40003f66070 */
[C---:B------:R-:W-:Y:S02]  /*00f0*/  ISETP.GE.U32.AND P4, PT, R2.reuse, 0x500, PT ;  /* 0x000005000200780c */ /* 0x040fe40003f86070 */
[----:B------:R-:W-:-:S02]  /*0100*/  ISETP.GE.U32.AND P5, PT, R2, 0x600, PT ;  /* 0x000006000200780c */ /* 0x000fc40003fa6070 */
[----:B------:R-:W-:Y:S01]  /*0110*/  ISETP.GE.U32.AND P6, PT, R2, 0x700, PT ;  /* 0x000007000200780c */ /* 0x000fe20003fc6070 */
[----:B------:R-:W0:Y:S03]  /*0120*/  @P0 LDC.64 R4, c[0x0][0x3d0] ;  /* 0x0000f400ff040b82 */ /* 0x000e260000000a00 */
[----:B------:R-:W-:-:S05]  /*0130*/  P2R R36, PR, RZ, 0x40 ;  /* 0x00000040ff247803 */ /* 0x000fca0000000000 */
[----:B------:R-:W1:Y:S08]  /*0140*/  @P1 LDC.64 R18, c[0x0][0x3d0] ;  /* 0x0000f400ff121b82 */ /* 0x000e700000000a00 */
[----:B------:R-:W4:Y:S08]  /*0150*/  @P2 LDC.64 R24, c[0x0][0x3d0] ;  /* 0x0000f400ff182b82 */ /* 0x000f300000000a00 */
[----:B------:R-:W3:Y:S01]  /*0160*/  @P3 LDC.64 R26, c[0x0][0x3d0] ;  /* 0x0000f400ff1a3b82 */ /* 0x000ee20000000a00 */
[C---:B0-----:R-:W-:Y:S01]  /*0170*/  @P0 IMAD.WIDE.U32 R4, R3.reuse, 0x8, R4 ;  /* 0x0000000803040825 */ /* 0x041fe200078e0004 */
[----:B------:R-:W-:-:S04]  /*0180*/  @P0 LOP3.LUT R3, R3, 0x100, RZ, 0xfc, !PT ;  /* 0x0000010003030812 */ /* 0x000fc800078efcff */
[----:B--2---:R0:W5:Y:S02]  /*0190*/  @P0 LDG.E.64 R6, desc[UR12][R4.64] ;  /* 0x0000000c04060981 */ /* 0x004164000c1e1b00 */
[----:B------:R-:W2:Y:S01]  /*01a0*/  @P4 LDC.64 R28, c[0x0][0x3d0] ;  /* 0x0000f400ff1c4b82 */ /* 0x000ea20000000a00 */
[----:B-1----:R-:W-:-:S04]  /*01b0*/  @P1 IMAD.WIDE.U32 R22, R3, 0x8, R18 ;  /* 0x0000000803161825 */ /* 0x002fc800078e0012 */
[----:B------:R-:W-:Y:S01]  /*01c0*/  @P1 VIADD R3, R3, 0x100 ;  /* 0x0000010003031836 */ /* 0x000fe20000000000 */
[----:B------:R1:W5:Y:S02]  /*01d0*/  @P1 LDG.E.64 R8, desc[UR12][R22.64] ;  /* 0x0000000c16081981 */ /* 0x000364000c1e1b00 */
[----:B------:R-:W0:Y:S01]  /*01e0*/  @P5 LDC.64 R30, c[0x0][0x3d0] ;  /* 0x0000f400ff1e5b82 */ /* 0x000e220000000a00 */
[C---:B----4-:R-:W-:Y:S01]  /*01f0*/  @P2 IMAD.WIDE.U32 R24, R3.reuse, 0x8, R24 ;  /* 0x0000000803182825 */ /* 0x050fe200078e0018 */
[----:B------:R-:W-:-:S04]  /*0200*/  @P2 IADD3 R3, PT, PT, R3, 0x100, RZ ;  /* 0x0000010003032810 */ /* 0x000fc80007ffe0ff */
[----:B------:R1:W5:Y:S01]  /*0210*/  @P2 LDG.E.64 R10, desc[UR12][R24.64] ;  /* 0x0000000c180a2981 */ /* 0x000362000c1e1b00 */
[C---:B---3--:R-:W-:Y:S01]  /*0220*/  @P3 IMAD.WIDE.U32 R26, R3.reuse, 0x8, R26 ;  /* 0x00000008031a3825 */ /* 0x048fe200078e001a */
[----:B------:R-:W-:Y:S01]  /*0230*/  @P3 IADD3 R3, PT, PT, R3, 0x100, RZ ;  /* 0x0000010003033810 */ /* 0x000fe20007ffe0ff */
[----:B------:R-:W3:Y:S03]  /*0240*/  @P6 LDC.64 R18, c[0x0][0x3d0] ;  /* 0x0000f400ff126b82 */ /* 0x000ee60000000a00 */
[----:B------:R1:W5:Y:S01]  /*0250*/  @P3 LDG.E.64 R12, desc[UR12][R26.64] ;  /* 0x0000000c1a0c3981 */ /* 0x000362000c1e1b00 */
[----:B--2---:R-:W-:-:S04]  /*0260*/  @P4 IMAD.WIDE.U32 R28, R3, 0x8, R28 ;  /* 0x00000008031c4825 */ /* 0x004fc800078e001c */
[----:B------:R-:W-:Y:S01]  /*0270*/  @P4 VIADD R3, R3, 0x100 ;  /* 0x0000010003034836 */ /* 0x000fe20000000000 */
[----:B------:R1:W5:Y:S03]  /*0280*/  @P4 LDG.E.64 R14, desc[UR12][R28.64] ;  /* 0x0000000c1c0e4981 */ /* 0x000366000c1e1b00 */
[C---:B0-----:R-:W-:Y:S01]  /*0290*/  @P5 IMAD.WIDE.U32 R30, R3.reuse, 0x8, R30 ;  /* 0x00000008031e5825 */ /* 0x041fe200078e001e */
[----:B------:R-:W0:Y:S01]  /*02a0*/  S2UR UR4, SR_CTAID.X ;  /* 0x00000000000479c3 */ /* 0x000e220000002500 */
[----:B------:R-:W-:-:S03]  /*02b0*/  @P5 IADD3 R3, PT, PT, R3, 0x100, RZ ;  /* 0x0000010003035810 */ /* 0x000fc60007ffe0ff */
[----:B------:R1:W5:Y:S02]  /*02c0*/  @P5 LDG.E.64 R16, desc[UR12][R30.64] ;  /* 0x0000000c1e105981 */ /* 0x000364000c1e1b00 */
[----:B---3--:R-:W-:-:S05]  /*02d0*/  @P6 IMAD.WIDE.U32 R18, R3, 0x8, R18 ;  /* 0x0000000803126825 */ /* 0x008fca00078e0012 */
[----:B------:R1:W5:Y:S01]  /*02e0*/  @P6 LDG.E.64 R20, desc[UR12][R18.64] ;  /* 0x0000000c12146981 */ /* 0x000362000c1e1b00 */
[----:B0-----:R-:W-:-:S04]  /*02f0*/  MOV R5, UR4 ;  /* 0x0000000400057c02 */ /* 0x001fc80008000f00 */
[----:B------:R-:W-:Y:S02]  /*0300*/  ISETP.GE.AND P6, PT, R5, UR5, PT ;  /* 0x0000000505007c0c */ /* 0x000fe4000bfc6270 */
        /* <DEDUP_REMOVED lines=28> */
[----:B-1----:R-:W-:Y:S06]  /*04d0*/  @P6 BRA `(.L_x_165) ;  /* 0x0000009800c86947 */ /* 0x002fec0003800000 */
[----:B------:R-:W0:Y:S01]  /*04e0*/  LDCU.U8 UR4, c[0x0][0x410] ;  /* 0x00008200ff0477ac */ /* 0x000e220008000000 */
[----:B-----5:R-:W-:Y:S01]  /*04f0*/  SHF.R.U32.HI R18, RZ, 0x10, R7 ;  /* 0x00000010ff127819 */ /* 0x020fe20000011607 */
[--C-:B------:R-:W-:Y:S01]  /*0500*/  IMAD.MOV.U32 R23, RZ, RZ, R9.reuse ;  /* 0x000000ffff177224 */ /* 0x100fe200078e0009 */
[----:B------:R-:W-:Y:S01]  /*0510*/  MOV R19, R8 ;  /* 0x0000000800137202 */ /* 0x000fe20000000f00 */
[----:B------:R-:W-:Y:S01]  /*0520*/  IMAD.MOV.U32 R29, RZ, RZ, R12 ;  /* 0x000000ffff1d7224 */ /* 0x000fe200078e000c */
[--C-:B------:R-:W-:Y:S01]  /*0530*/  SHF.R.U64 R22, R8, 0x10, R9.reuse ;  /* 0x0000001008167819 */ /* 0x100fe20000001209 */
[----:B------:R-:W-:Y:S01]  /*0540*/  IMAD.MOV.U32 R0, RZ, RZ, R6 ;  /* 0x000000ffff007224 */ /* 0x000fe200078e0006 */
[----:B------:R-:W-:Y:S01]  /*0550*/  SHF.R.U32.HI R24, RZ, 0x10, R9 ;  /* 0x00000010ff187819 */ /* 0x000fe20000011609 */
[----:B------:R-:W-:Y:S01]  /*0560*/  IMAD.MOV.U32 R35, RZ, RZ, R15 ;  /* 0x000000ffff237224 */ /* 0x000fe200078e000f */
[----:B------:R-:W-:Y:S01]  /*0570*/  MOV R25, R10 ;  /* 0x0000000a00197202 */ /* 0x000fe20000000f00 */
[----:B------:R-:W-:Y:S01]  /*0580*/  IMAD.MOV.U32 R41, RZ, RZ, R20 ;  /* 0x000000ffff297224 */ /* 0x000fe200078e0014 */
[----:B------:R-:W-:-:S02]  /*0590*/  SHF.R.U64 R26, R10, 0x10, R11 ;  /* 0x000000100a1a7819 */ /* 0x000fc4000000120b */
[----:B------:R-:W-:Y:S02]  /*05a0*/  CS2R R100, SRZ ;  /* 0x0000000000647805 */ /* 0x000fe4000001ff00 */
[----:B------:R-:W-:Y:S02]  /*05b0*/  MOV R27, R11 ;  /* 0x0000000b001b7202 */ /* 0x000fe40000000f00 */
[----:B------:R-:W-:Y:S02]  /*05c0*/  CS2R R102, SRZ ;  /* 0x0000000000667805 */ /* 0x000fe4000001ff00 */
[----:B------:R-:W-:Y:S02]  /*05d0*/  SHF.R.U32.HI R28, RZ, 0x10, R11 ;  /* 0x00000010ff1c7819 */ /* 0x000fe4000001160b */
[----:B------:R-:W-:Y:S02]  /*05e0*/  CS2R R96, SRZ ;  /* 0x0000000000607805 */ /* 0x000fe4000001ff00 */
[----:B------:R-:W-:Y:S01]  /*05f0*/  SHF.R.U64 R30, R12, 0x10, R13 ;  /* 0x000000100c1e7819 */ /* 0x000fe2000000120d */
[----:B0-----:R-:W-:Y:S01]  /*0600*/  UISETP.NE.AND UP0, UPT, UR4, URZ, UPT ;  /* 0x000000ff0400728c */ /* 0x001fe2000bf05270 */
[----:B------:R-:W-:-:S02]  /*0610*/  MOV R31, R13 ;  /* 0x0000000d001f7202 */ /* 0x000fc40000000f00 */
[----:B------:R-:W-:Y:S02]  /*0620*/  CS2R R98, SRZ ;  /* 0x0000000000627805 */ /* 0x000fe4000001ff00 */
[----:B------:R-:W-:Y:S02]  /*0630*/  SHF.R.U32.HI R32, RZ, 0x10, R13 ;  /* 0x00000010ff207819 */ /* 0x000fe4000001160d */
[----:B------:R-:W-:Y:S02]  /*0640*/  CS2R R92, SRZ ;  /* 0x00000000005c7805 */ /* 0x000fe4000001ff00 */
[----:B------:R-:W-:Y:S02]  /*0650*/  MOV R33, R14 ;  /* 0x0000000e00217202 */ /* 0x000fe40000000f00 */
[----:B------:R-:W-:Y:S02]  /*0660*/  CS2R R94, SRZ ;  /* 0x00000000005e7805 */ /* 0x000fe4000001ff00 */
[----:B------:R-:W-:-:S02]  /*0670*/  SHF.R.U64 R3, R6, 0x10, R7 ;  /* 0x0000001006037819 */ /* 0x000fc40000001207 */
[----:B------:R-:W-:Y:S02]  /*0680*/  CS2R R88, SRZ ;  /* 0x0000000000587805 */ /* 0x000fe4000001ff00 */
[----:B------:R-:W-:Y:S02]  /*0690*/  MOV R4, R7 ;  /* 0x0000000700047202 */ /* 0x000fe40000000f00 */
[----:B------:R-:W-:Y:S02]  /*06a0*/  CS2R R90, SRZ ;  /* 0x00000000005a7805 */ /* 0x000fe4000001ff00 */
[--C-:B------:R-:W-:Y:S02]  /*06b0*/  SHF.R.U64 R34, R14, 0x10, R15.reuse ;  /* 0x000000100e227819 */ /* 0x100fe4000000120f */
[----:B------:R-:W-:Y:S02]  /*06c0*/  CS2R R84, SRZ ;  /* 0x0000000000547805 */ /* 0x000fe4000001ff00 */
[----:B------:R-:W-:-:S02]  /*06d0*/  SHF.R.U32.HI R36, RZ, 0x10, R15 ;  /* 0x00000010ff247819 */ /* 0x000fc4000001160f */
[----:B------:R-:W-:Y:S02]  /*06e0*/  CS2R R86, SRZ ;  /* 0x0000000000567805 */ /* 0x000fe4000001ff00 */
[----:B------:R-:W-:Y:S02]  /*06f0*/  MOV R37, R16 ;  /* 0x0000001000257202 */ /* 0x000fe40000000f00 */
[----:B------:R-:W-:Y:S02]  /*0700*/  CS2R R80, SRZ ;  /* 0x0000000000507805 */ /* 0x000fe4000001ff00 */
[----:B------:R-:W-:Y:S02]  /*0710*/  SHF.R.U64 R38, R16, 0x10, R17 ;  /* 0x0000001010267819 */ /* 0x000fe40000001211 */
[----:B------:R-:W-:Y:S02]  /*0720*/  CS2R R82, SRZ ;  /* 0x0000000000527805 */ /* 0x000fe4000001ff00 */
[----:B------:R-:W-:-:S02]  /*0730*/  MOV R39, R17 ;  /* 0x0000001100277202 */ /* 0x000fc40000000f00 */
[----:B------:R-:W-:Y:S02]  /*0740*/  CS2R R76, SRZ ;  /* 0x00000000004c7805 */ /* 0x000fe4000001ff00 */
[----:B------:R-:W-:Y:S02]  /*0750*/  SHF.R.U32.HI R40, RZ, 0x10, R17 ;  /* 0x00000010ff287819 */ /* 0x000fe40000011611 */
[----:B------:R-:W-:Y:S02]  /*0760*/  CS2R R78, SRZ ;  /* 0x00000000004e7805 */ /* 0x000fe4000001ff00 */
[----:B------:R-:W-:Y:S02]  /*0770*/  SHF.R.U64 R42, R20, 0x10, R21 ;  /* 0x00000010142a7819 */ /* 0x000fe40000001215 */
[----:B------:R-:W-:Y:S02]  /*0780*/  CS2R R72, SRZ ;  /* 0x0000000000487805 */ /* 0x000fe4000001ff00 */
[----:B------:R-:W-:-:S02]  /*0790*/  MOV R43, R21 ;  /* 0x00000015002b7202 */ /* 0x000fc40000000f00 */
[----:B------:R-:W-:Y:S02]  /*07a0*/  CS2R R74, SRZ ;  /* 0x00000000004a7805 */ /* 0x000fe4000001ff00 */
[----:B------:R-:W-:Y:S02]  /*07b0*/  SHF.R.U32.HI R44, RZ, 0x10, R21 ;  /* 0x00000010ff2c7819 */ /* 0x000fe40000011615 */
[----:B------:R-:W-:Y:S02]  /*07c0*/  CS2R R68, SRZ ;  /* 0x0000000000447805 */ /* 0x000fe4000001ff00 */
[----:B------:R-:W-:Y:S02]  /*07d0*/  PLOP3.LUT P1, PT, PT, PT, UP0, 0x80, 0x8 ;  /* 0x000000000008781c */ /* 0x000fe40003f2f008 */
[----:B------:R-:W-:Y:S02]  /*07e0*/  CS2R R70, SRZ ;  /* 0x0000000000467805 */ /* 0x000fe4000001ff00 */
[----:B------:R-:W-:-:S02]  /*07f0*/  PRMT R9, R18, 0x7610, R9 ;  /* 0x0000761012097816 */ /* 0x000fc40000000009 */
[----:B------:R-:W-:Y:S02]  /*0800*/  CS2R R64, SRZ ;  /* 0x0000000000407805 */ /* 0x000fe4000001ff00 */
[----:B------:R-:W-:Y:S02]  /*0810*/  PRMT R10, R19, 0x7610, R10 ;  /* 0x00007610130a7816 */ /* 0x000fe4000000000a */
[----:B------:R-:W-:Y:S02]  /*0820*/  CS2R R66, SRZ ;  /* 0x0000000000427805 */ /* 0x000fe4000001ff00 */
[----:B------:R-:W-:Y:S02]  /*0830*/  PRMT R11, R22, 0x7610, R11 ;  /* 0x00007610160b7816 */ /* 0x000fe4000000000b */
        /* <DEDUP_REMOVED lines=15> */
[----:B------:R-:W-:Y:S01]  /*0930*/  PRMT R19, R30, 0x7610, R19 ;  /* 0x000076101e137816 */ /* 0x000fe20000000013 */
[----:B------:R-:W-:Y:S01]  /*0940*/  UPLOP3.LUT UP1, UPT, UPT, UPT, UPT, 0x40, 0x4 ;  /* 0x000000000004789c */ /* 0x000fe20003f2e870 */
[----:B------:R-:W-:Y:S01]  /*0950*/  PRMT R20, R31, 0x7610, R20 ;  /* 0x000076101f147816 */ /* 0x000fe20000000014 */
[----:B------:R-:W0:Y:S01]  /*0960*/  LDCU UR11, c[0x0][0x400] ;  /* 0x00008000ff0b77ac */ /* 0x000e220008000800 */
[----:B------:R-:W-:Y:S02]  /*0970*/  PRMT R21, R32, 0x7610, R21 ;  /* 0x0000761020157816 */ /* 0x000fe40000000015 */
[----:B------:R-:W-:Y:S01]  /*0980*/  PRMT R22, R33, 0x7610, R22 ;  /* 0x0000761021167816 */ /* 0x000fe20000000016 */
[----:B------:R-:W1:Y:S01]  /*0990*/  LDCU.64 UR6, c[0x0][0x470] ;  /* 0x00008e00ff0677ac */ /* 0x000e620008000a00 */
[----:B------:R-:W-:-:S02]  /*09a0*/  PRMT R6, R0, 0x7610, R6 ;  /* 0x0000761000067816 */ /* 0x000fc40000000006 */
[----:B------:R-:W-:Y:S01]  /*09b0*/  PRMT R7, R3, 0x7610, R7 ;  /* 0x0000761003077816 */ /* 0x000fe20000000007 */
[----:B------:R-:W2:Y:S01]  /*09c0*/  LDCU.64 UR14, c[0x0][0x438] ;  /* 0x00008700ff0e77ac */ /* 0x000ea20008000a00 */
[----:B------:R-:W-:Y:S02]  /*09d0*/  PRMT R8, R4, 0x7610, R8 ;  /* 0x0000761004087816 */ /* 0x000fe40000000008 */
[----:B------:R-:W-:Y:S01]  /*09e0*/  PRMT R23, R34, 0x7610, R23 ;  /* 0x0000761022177816 */ /* 0x000fe20000000017 */
[----:B------:R-:W3:Y:S01]  /*09f0*/  LDCU.64 UR8, c[0x0][0x478] ;  /* 0x00008f00ff0877ac */ /* 0x000ee20008000a00 */
[----:B------:R-:W-:Y:S02]  /*0a00*/  PRMT R24, R35, 0x7610, R24 ;  /* 0x0000761023187816 */ /* 0x000fe40000000018 */
[----:B------:R-:W-:Y:S02]  /*0a10*/  PRMT R25, R36, 0x7610, R25 ;  /* 0x0000761024197816 */ /* 0x000fe40000000019 */
[----:B------:R-:W-:-:S02]  /*0a20*/  PRMT R26, R37, 0x7610, R26 ;  /* 0x00007610251a7816 */ /* 0x000fc4000000001a */
[----:B------:R-:W-:Y:S02]  /*0a30*/  PRMT R27, R38, 0x7610, R27 ;  /* 0x00007610261b7816 */ /* 0x000fe4000000001b */
[----:B------:R-:W-:Y:S02]  /*0a40*/  PRMT R28, R39, 0x7610, R28 ;  /* 0x00007610271c7816 */ /* 0x000fe4000000001c */
[----:B------:R-:W-:Y:S02]  /*0a50*/  PRMT R29, R40, 0x7610, R29 ;  /* 0x00007610281d7816 */ /* 0x000fe4000000001d */
[----:B------:R-:W-:Y:S02]  /*0a60*/  P2R R112, PR, RZ, 0x2 ;  /* 0x00000002ff707803 */ /* 0x000fe40000000000 */
[----:B------:R-:W-:Y:S02]  /*0a70*/  PRMT R30, R41, 0x7610, R30 ;  /* 0x00007610291e7816 */ /* 0x000fe4000000001e */
[----:B------:R-:W-:-:S02]  /*0a80*/  PRMT R31, R42, 0x7610, R31 ;  /* 0x000076102a1f7816 */ /* 0x000fc4000000001f */
[----:B------:R-:W-:Y:S02]  /*0a90*/  PRMT R32, R43, 0x7610, R32 ;  /* 0x000076102b207816 */ /* 0x000fe40000000020 */
[----:B0123--:R-:W-:-:S07]  /*0aa0*/  PRMT R33, R44, 0x7610, R33 ;  /* 0x000076102c217816 */ /* 0x00ffce0000000021 */
.L_x_265:
[----:B0----5:R-:W0:Y:S01]  /*0ab0*/  LDC.64 R34, c[0x0][0x3c0] ;  /* 0x0000f000ff227b82 */ /* 0x021e220000000a00 */
[----:B------:R-:W-:-:S07]  /*0ac0*/  ISETP.NE.AND P6, PT, R112, RZ, PT ;  /* 0x000000ff7000720c */ /* 0x000fce0003fc5270 */
[----:B-12-4-:R-:W1:Y:S08]  /*0ad0*/  LDC.64 R104, c[0x0][0x3c8] ;  /* 0x0000f200ff687b82 */ /* 0x016e700000000a00 */
[----:B------:R-:W2:Y:S01]  /*0ae0*/  LDC R0, c[0x0][0x388] ;  /* 0x0000e200ff007b82 */ /* 0x000ea20000000800 */
[----:B0-----:R-:W-:-:S06]  /*0af0*/  IMAD.WIDE R34, R5, 0x4, R34 ;  /* 0x0000000405227825 */ /* 0x001fcc00078e0222 */
[----:B---3--:R-:W3:Y:S01]  /*0b00*/  LDG.E R34, desc[UR12][R34.64] ;  /* 0x0000000c22227981 */ /* 0x008ee2000c1e1900 */
[C---:B------:R-:W-:Y:S01]  /*0b10*/  ISETP.GE.U32.AND P1, PT, R2.reuse, 0x200, PT ;  /* 0x000002000200780c */ /* 0x040fe20003f26070 */
[C---:B-1----:R-:W-:Y:S01]  /*0b20*/  IMAD.WIDE R104, R5.reuse, 0x4, R104 ;  /* 0x0000000405687825 */ /* 0x042fe200078e0268 */
[C---:B------:R-:W-:Y:S02]  /*0b30*/  ISETP.GE.U32.AND P2, PT, R2.reuse, 0x300, PT ;  /* 0x000003000200780c */ /* 0x040fe40003f46070 */
[C---:B------:R-:W-:Y:S02]  /*0b40*/  ISETP.GE.U32.AND P3, PT, R2.reuse, 0x400, PT ;  /* 0x000004000200780c */ /* 0x040fe40003f66070 */
[C---:B------:R-:W-:Y:S02]  /*0b50*/  ISETP.GE.U32.AND P4, PT, R2.reuse, 0x500, PT ;  /* 0x000005000200780c */ /* 0x040fe40003f86070 */
[----:B------:R-:W-:Y:S01]  /*0b60*/  ISETP.GE.U32.AND P5, PT, R2, 0x600, PT ;  /* 0x000006000200780c */ /* 0x000fe20003fa6070 */
[----:B------:R0:W5:Y:S01]  /*0b70*/  LDG.E R35, desc[UR12][R104.64] ;  /* 0x0000000c68237981 */ /* 0x000162000c1e1900 */
[----:B--2---:R-:W-:-:S05]  /*0b80*/  IMAD R36, R5, R0, RZ ;  /* 0x0000000005247224 */ /* 0x004fca00078e02ff */
[----:B------:R-:W-:-:S04]  /*0b90*/  SHF.R.S32.HI R107, RZ, 0x1f, R36 ;  /* 0x0000001fff6b7819 */ /* 0x000fc80000011424 */
[----:B------:R-:W-:Y:S01]  /*0ba0*/  LEA.HI R36, R107, R36, RZ, 0x2 ;  /* 0x000000246b247211 */ /* 0x000fe200078f10ff */
[----:B------:R-:W-:Y:S01]  /*0bb0*/  BSSY.RECONVERGENT B0, `(.L_x_166) ;  /* 0x0000043000007945 */ /* 0x000fe20003800200 */
[----:B------:R-:W-:Y:S02]  /*0bc0*/  HFMA2 R111, -RZ, RZ, 0, 0 ;  /* 0x00000000ff6f7431 */ /* 0x000fe400000001ff */
[----:B------:R-:W-:Y:S01]  /*0bd0*/  IMAD.MOV.U32 R112, RZ, RZ, RZ ;  /* 0x000000ffff707224 */ /* 0x000fe200078e00ff */
[----:B---3--:R-:W-:Y:S02]  /*0be0*/  FSEL R110, R34, RZ, !P6 ;  /* 0x000000ff226e7208 */ /* 0x008fe40007000000 */
[----:B------:R-:W-:Y:S02]  /*0bf0*/  ISETP.GE.U32.AND P6, PT, R2, 0x700, PT ;  /* 0x000007000200780c */ /* 0x000fe40003fc6070 */
[----:B------:R-:W-:Y:S02]  /*0c00*/  LEA.HI.SX32 R34, R36, R185, 0x1e ;  /* 0x000000b924227211 */ /* 0x000fe400078ff2ff */
[----:B------:R-:W-:-:S02]  /*0c10*/  P2R R36, PR, RZ, 0x40 ;  /* 0x00000040ff247803 */ /* 0x000fc40000000000 */
[----:B------:R-:W-:Y:S01]  /*0c20*/  MOV R113, R34 ;  /* 0x0000002200717202 */ /* 0x000fe20000000f00 */
[----:B0-----:R-:W-:Y:S06]  /*0c30*/  @!P0 BRA `(.L_x_167) ;  /* 0x0000000000e88947 */ /* 0x001fec0003800000 */
[----:B------:R-:W0:Y:S08]  /*0c40*/  LDC.64 R46, c[0x0][0x428] ;  /* 0x00010a00ff2e7b82 */ /* 0x000e300000000a00 */
[----:B------:R-:W1:Y:S01]  /*0c50*/  LDC.64 R44, c[0x0][0x3a8] ;  /* 0x0000ea00ff2c7b82 */ /* 0x000e620000000a00 */
[----:B0-----:R-:W-:-:S06]  /*0c60*/  IMAD.WIDE.U32 R46, R34, 0x8, R46 ;  /* 0x00000008222e7825 */ /* 0x001fcc00078e002e */
[----:B------:R-:W2:Y:S01]  /*0c70*/  LDG.E.64 R46, desc[UR12][R46.64] ;  /* 0x0000000c2e2e7981 */ /* 0x000ea2000c1e1b00 */
[----:B-1----:R-:W-:-:S06]  /*0c80*/  IMAD.WIDE.U32 R44, R34, 0x8, R44 ;  /* 0x00000008222c7825 */ /* 0x002fcc00078e002c */
[----:B------:R-:W3:Y:S01]  /*0c90*/  LDG.E.64 R44, desc[UR12][R44.64] ;  /* 0x0000000c2c2c7981 */ /* 0x000ee2000c1e1b00 */
[----:B------:R-:W-:-:S04]  /*0ca0*/  ISETP.NE.U32.AND P0, PT, RZ, UR14, PT ;  /* 0x0000000eff007c0c */ /* 0x000fc8000bf05070 */
[----:B------:R-:W-:-:S13]  /*0cb0*/  ISETP.NE.AND.EX P0, PT, RZ, UR15, PT, P0 ;  /* 0x0000000fff007c0c */ /* 0x000fda000bf05300 */
[----:B------:R-:W0:Y:S01]  /*0cc0*/  @P0 LDC.64 R104, c[0x0][0x438] ;  /* 0x00010e00ff680b82 */ /* 0x000e220000000a00 */
[----:B------:R-:W-:Y:S01]  /*0cd0*/  SHF.L.U32 R121, R9, 0x10, RZ ;  /* 0x0000001009797819 */ /* 0x000fe200000006ff */
[----:B0-----:R-:W-:-:S05]  /*0ce0*/  @P0 IMAD.WIDE.U32 R104, R34, 0x8, R104 ;  /* 0x0000000822680825 */ /* 0x001fca00078e0068 */
[----:B------:R0:W5:Y:S02]  /*0cf0*/  @P0 LDG.E.64 R166, desc[UR12][R104.64] ;  /* 0x0000000c68a60981 */ /* 0x000164000c1e1b00 */
[----:B0-----:R-:W-:Y:S02]  /*0d00*/  SHF.L.U32 R104, R8, 0x10, RZ ;  /* 0x0000001008687819 */ /* 0x001fe400000006ff */
[----:B------:R-:W-:Y:S02]  /*0d10*/  IADD3 R113, PT, PT, R34, 0x100, RZ ;  /* 0x0000010022717810 */ /* 0x000fe40007ffe0ff */
[--C-:B--2---:R-:W-:Y:S01]  /*0d20*/  SHF.R.U64 R109, R46, 0x10, R47.reuse ;  /* 0x000000102e6d7819 */ /* 0x104fe2000000122f */
[--C-:B------:R-:W-:Y:S01]  /*0d30*/  IMAD.MOV.U32 R107, RZ, RZ, R47.reuse ;  /* 0x000000ffff6b7224 */ /* 0x100fe200078e002f */
[----:B------:R-:W-:Y:S02]  /*0d40*/  SHF.R.U32.HI R108, RZ, 0x10, R47 ;  /* 0x00000010ff6c7819 */ /* 0x000fe4000001162f */
[----:B------:R-:W-:-:S02]  /*0d50*/  MOV R106, R46 ;  /* 0x0000002e006a7202 */ /* 0x000fc40000000f00 */
[C---:B---3--:R-:W-:Y:S02]  /*0d60*/  SHF.L.U32 R3, R44.reuse, 0x10, RZ ;  /* 0x000000102c037819 */ /* 0x048fe400000006ff */
[----:B------:R-:W-:Y:S02]  /*0d70*/  SHF.L.U32 R47, R45, 0x10, RZ ;  /* 0x000000102d2f7819 */ /* 0x000fe400000006ff */
[----:B------:R-:W-:Y:S01]  /*0d80*/  SHF.R.U64 R112, R44, 0x10, R45 ;  /* 0x000000102c707819 */ /* 0x000fe2000000122d */
[C---:B------:R-:W-:Y:S01]  /*0d90*/  FADD.FTZ R44, -R110.reuse, R3 ;  /* 0x000000036e2c7221 */ /* 0x040fe20000010100 */
[----:B------:R-:W-:Y:S01]  /*0da0*/  SHF.R.U32.HI R111, RZ, 0x10, R45 ;  /* 0x00000010ff6f7819 */ /* 0x000fe2000001162d */
[----:B------:R-:W-:Y:S01]  /*0db0*/  FADD.FTZ R46, -R110, R47 ;  /* 0x0000002f6e2e7221 */ /* 0x000fe20000010100 */
[----:B------:R-:W-:Y:S01]  /*0dc0*/  SHF.L.U32 R106, R106, 0x10, RZ ;  /* 0x000000106a6a7819 */ /* 0x000fe200000006ff */
[----:B------:R-:W-:Y:S01]  /*0dd0*/  IMAD.U32 R45, R6, 0x10000, RZ ;  /* 0x00010000062d7824 */ /* 0x000fe200078e00ff */
[----:B------:R-:W-:Y:S01]  /*0de0*/  SHF.L.U32 R47, R112, 0x10, RZ ;  /* 0x00000010702f7819 */ /* 0x000fe200000006ff */
[----:B------:R-:W-:-:S02]  /*0df0*/  IMAD.U32 R107, R107, 0x10000, RZ ;  /* 0x000100006b6b7824 */ /* 0x000fc400078e00ff */
[----:B-----5:R-:W-:Y:S01]  /*0e00*/  FMUL.FTZ R3, R35, R44 ;  /* 0x0000002c23037220 */ /* 0x020fe20000410000 */
[----:B------:R-:W-:Y:S01]  /*0e10*/  FMUL.FTZ R44, R45, R106 ;  /* 0x0000006a2d2c7220 */ /* 0x000fe20000410000 */
[----:B------:R-:W-:Y:S01]  /*0e20*/  FMUL.FTZ R45, R35, R46 ;  /* 0x0000002e232d7220 */ /* 0x000fe20000410000 */
[----:B------:R-:W-:Y:S01]  /*0e30*/  FADD.FTZ R120, -R110, R47 ;  /* 0x0000002f6e787221 */ /* 0x000fe20000010100 */
[-C--:B------:R-:W-:Y:S01]  /*0e40*/  FMUL.FTZ R46, R104, R107.reuse ;  /* 0x0000006b682e7220 */ /* 0x080fe20000410000 */
[----:B------:R-:W-:Y:S01]  /*0e50*/  SHF.L.U32 R104, R7, 0x10, RZ ;  /* 0x0000001007687819 */ /* 0x000fe200000006ff */
[----:B------:R-:W-:Y:S02]  /*0e60*/  IMAD.U32 R105, R109, 0x10000, RZ ;  /* 0x000100006d697824 */ /* 0x000fe400078e00ff */
[----:B------:R-:W-:Y:S01]  /*0e70*/  FMUL.FTZ R120, R35, R120 ;  /* 0x0000007823787220 */ /* 0x000fe20000410000 */
[----:B------:R-:W-:Y:S01]  /*0e80*/  FADD.FTZ R74, R74, R107 ;  /* 0x0000006b4a4a7221 */ /* 0x000fe20000010000 */
[----:B------:R-:W-:Y:S01]  /*0e90*/  FFMA.FTZ R102, R45, R107, R102 ;  /* 0x0000006b2d667223 */ /* 0x000fe20000010066 */
[----:B------:R-:W-:-:S02]  /*0ea0*/  IMAD.U32 R107, R111, 0x10000, RZ ;  /* 0x000100006f6b7824 */ /* 0x000fc400078e00ff */
[-C--:B------:R-:W-:Y:S01]  /*0eb0*/  FMUL.FTZ R47, R104, R105.reuse ;  /* 0x00000069682f7220 */ /* 0x080fe20000410000 */
[----:B------:R-:W-:Y:S01]  /*0ec0*/  FADD.FTZ R73, R73, R105 ;  /* 0x0000006949497221 */ /* 0x000fe20000010000 */
[----:B------:R-:W-:Y:S01]  /*0ed0*/  FFMA.FTZ R101, R120, R105, R101 ;  /* 0x0000006978657223 */ /* 0x000fe20000010065 */
[----:B------:R-:W-:Y:S01]  /*0ee0*/  FADD.FTZ R104, RZ, R44 ;  /* 0x0000002cff687221 */ /* 0x000fe20000010000 */
[C---:B------:R-:W-:Y:S01]  /*0ef0*/  FFMA.FTZ R105, R3.reuse, R44, RZ ;  /* 0x0000002c03697223 */ /* 0x040fe200000100ff */
[----:B------:R-:W-:Y:S01]  /*0f00*/  FADD.FTZ R122, -R110, R107 ;  /* 0x0000006b6e7a7221 */ /* 0x000fe20000010100 */
[----:B------:R-:W-:Y:S01]  /*0f10*/  SHF.L.U32 R108, R108, 0x10, RZ ;  /* 0x000000106c6c7819 */ /* 0x000fe200000006ff */
[----:B------:R-:W-:Y:S01]  /*0f20*/  FADD.FTZ R107, R104, R47 ;  /* 0x0000002f686b7221 */ /* 0x000fe20000010000 */
[----:B------:R-:W-:Y:S01]  /*0f30*/  FFMA.FTZ R104, R120, R47, R105 ;  /* 0x0000002f78687223 */ /* 0x000fe20000010069 */
[----:B------:R-:W-:Y:S01]  /*0f40*/  FADD.FTZ R72, R72, R106 ;  /* 0x0000006a48487221 */ /* 0x000fe20000010000 */
[----:B------:R-:W-:Y:S01]  /*0f50*/  FFMA.FTZ R100, R3, R106, R100 ;  /* 0x0000006a03647223 */ /* 0x000fe20000010064 */
[----:B------:R-:W-:Y:S01]  /*0f60*/  FMUL.FTZ R121, R121, R108 ;  /* 0x0000006c79797220 */ /* 0x000fe20000410000 */
[----:B------:R-:W-:Y:S01]  /*0f70*/  FMUL.FTZ R122, R35, R122 ;  /* 0x0000007a237a7220 */ /* 0x000fe20000410000 */
[----:B------:R-:W-:Y:S01]  /*0f80*/  FADD.FTZ R106, R107, R46 ;  /* 0x0000002e6b6a7221 */ /* 0x000fe20000010000 */
[----:B------:R-:W-:Y:S01]  /*0f90*/  FFMA.FTZ R104, R45, R46, R104 ;  /* 0x0000002e2d687223 */ /* 0x000fe20000010068 */
[----:B------:R-:W-:Y:S01]  /*0fa0*/  FADD.FTZ R75, R75, R108 ;  /* 0x0000006c4b4b7221 */ /* 0x000fe20000010000 */
[----:B------:R-:W-:Y:S01]  /*0fb0*/  FFMA.FTZ R103, R122, R108, R103 ;  /* 0x0000006c7a677223 */ /* 0x000fe20000010067 */
[----:B------:R-:W-:Y:S01]  /*0fc0*/  FADD.FTZ R111, R106, R121 ;  /* 0x000000796a6f7221 */ /* 0x000fe20000010000 */
[----:B------:R-:W-:-:S07]  /*0fd0*/  FFMA.FTZ R112, R122, R121, R104 ;  /* 0x000000797a707223 */ /* 0x000fce0000010068 */
.L_x_167:
[----:B------:R-:W-:Y:S05]  /*0fe0*/  BSYNC.RECONVERGENT B0 ;  /* 0x0000000000007941 */ /* 0x000fea0003800200 */
.L_x_166:
[----:B------:R-:W-:Y:S04]  /*0ff0*/  BSSY.RECONVERGENT B0, `(.L_x_168) ;  /* 0x000003c000007945 */ /* 0x000fe80003800200 */
[----:B------:R-:W-:Y:S05]  /*1000*/  @!P1 BRA `(.L_x_169) ;  /* 0x0000000000e89947 */ /* 0x000fea0003800000 */
        /* <DEDUP_REMOVED lines=9> */
[----:B------:R-:W-:Y:S01]  /*10a0*/  IMAD.U32 R124, R10, 0x10000, RZ ;  /* 0x000100000a7c7824 */ /* 0x000fe200078e00ff */
[----:B------:R-:W-:Y:S02]  /*10b0*/  SHF.L.U32 R126, R12, 0x10, RZ ;  /* 0x000000100c7e7819 */ /* 0x000fe400000006ff */
[----:B------:R-:W-:Y:S02]  /*10c0*/  SHF.L.U32 R127, R11, 0x10, RZ ;  /* 0x000000100b7f7819 */ /* 0x000fe400000006ff */
[----:B------:R-:W-:Y:S01]  /*10d0*/  SHF.L.U32 R129, R13, 0x10, RZ ;  /* 0x000000100d817819 */ /* 0x000fe200000006ff */
[----:B0-----:R-:W-:-:S05]  /*10e0*/  @P0 IMAD.WIDE.U32 R106, R113, 0x8, R106 ;  /* 0x00000008716a0825 */ /* 0x001fca00078e006a */
[----:B------:R0:W5:Y:S01]  /*10f0*/  @P0 LDG.E.64 R164, desc[UR12][R106.64] ;  /* 0x0000000c6aa40981 */ /* 0x000162000c1e1b00 */
[----:B------:R-:W-:Y:S02]  /*1100*/  IADD3 R113, PT, PT, R113, 0x100, RZ ;  /* 0x0000010071717810 */ /* 0x000fe40007ffe0ff */
[--C-:B--2---:R-:W-:Y:S01]  /*1110*/  SHF.R.U64 R118, R108, 0x10, R109.reuse ;  /* 0x000000106c767819 */ /* 0x104fe2000000126d */
[--C-:B------:R-:W-:Y:S01]  /*1120*/  IMAD.MOV.U32 R116, RZ, RZ, R109.reuse ;  /* 0x000000ffff747224 */ /* 0x100fe200078e006d */
[----:B------:R-:W-:Y:S02]  /*1130*/  SHF.R.U32.HI R117, RZ, 0x10, R109 ;  /* 0x00000010ff757819 */ /* 0x000fe4000001166d */
[----:B------:R-:W-:Y:S02]  /*1140*/  MOV R114, R108 ;  /* 0x0000006c00727202 */ /* 0x000fe40000000f00 */
[C---:B---3--:R-:W-:Y:S02]  /*1150*/  SHF.L.U32 R109, R104.reuse, 0x10, RZ ;  /* 0x00000010686d7819 */ /* 0x048fe400000006ff */
[----:B------:R-:W-:-:S03]  /*1160*/  SHF.R.U64 R108, R104, 0x10, R105 ;  /* 0x00000010686c7819 */ /* 0x000fc60000001269 */
[----:B------:R-:W-:Y:S01]  /*1170*/  FADD.FTZ R104, -R110, R109 ;  /* 0x0000006d6e687221 */ /* 0x000fe20000010100 */
[----:B------:R-:W-:Y:S02]  /*1180*/  SHF.R.U32.HI R119, RZ, 0x10, R105 ;  /* 0x00000010ff777819 */ /* 0x000fe40000011669 */
[----:B------:R-:W-:Y:S01]  /*1190*/  SHF.L.U32 R115, R105, 0x10, RZ ;  /* 0x0000001069737819 */ /* 0x000fe200000006ff */
[----:B-----5:R-:W-:Y:S01]  /*11a0*/  FMUL.FTZ R123, R35, R104 ;  /* 0x00000068237b7220 */ /* 0x020fe20000410000 */
[----:B------:R-:W-:-:S05]  /*11b0*/  SHF.L.U32 R105, R114, 0x10, RZ ;  /* 0x0000001072697819 */ /* 0x000fca00000006ff */
[-C--:B------:R-:W-:Y:S01]  /*11c0*/  FMUL.FTZ R124, R124, R105.reuse ;  /* 0x000000697c7c7220 */ /* 0x080fe20000410000 */
[----:B------:R-:W-:Y:S01]  /*11d0*/  FADD.FTZ R68, R68, R105 ;  /* 0x0000006944447221 */ /* 0x000fe20000010000 */
[----:B------:R-:W-:Y:S01]  /*11e0*/  FFMA.FTZ R96, R123, R105, R96 ;  /* 0x000000697b607223 */ /* 0x000fe20000010060 */
[----:B------:R-:W-:Y:S01]  /*11f0*/  SHF.L.U32 R105, R108, 0x10, RZ ;  /* 0x000000106c697819 */ /* 0x000fe200000006ff */
[----:B------:R-:W-:Y:S01]  /*1200*/  FADD.FTZ R104, -R110, R115 ;  /* 0x000000736e687221 */ /* 0x000fe20000010100 */
[----:B0-----:R-:W-:-:S03]  /*1210*/  IMAD.U32 R107, R116, 0x10000, RZ ;  /* 0x00010000746b7824 */ /* 0x001fc600078e00ff */
[----:B------:R-:W-:Y:S01]  /*1220*/  FADD.FTZ R128, -R110, R105 ;  /* 0x000000696e807221 */ /* 0x000fe20000010100 */
[C---:B------:R-:W-:Y:S01]  /*1230*/  FMUL.FTZ R125, R35.reuse, R104 ;  /* 0x00000068237d7220 */ /* 0x040fe20000410000 */
[----:B------:R-:W-:Y:S02]  /*1240*/  IMAD.U32 R104, R118, 0x10000, RZ ;  /* 0x0001000076687824 */ /* 0x000fe400078e00ff */
[----:B------:R-:W-:Y:S01]  /*1250*/  FMUL.FTZ R128, R35, R128 ;  /* 0x0000008023807220 */ /* 0x000fe20000410000 */
[-C--:B------:R-:W-:Y:S01]  /*1260*/  FMUL.FTZ R126, R126, R107.reuse ;  /* 0x0000006b7e7e7220 */ /* 0x080fe20000410000 */
[----:B------:R-:W-:Y:S01]  /*1270*/  FADD.FTZ R70, R70, R107 ;  /* 0x0000006b46467221 */ /* 0x000fe20000010000 */
[----:B------:R-:W-:Y:S01]  /*1280*/  FFMA.FTZ R98, R125, R107, R98 ;  /* 0x0000006b7d627223 */ /* 0x000fe20000010062 */
[----:B------:R-:W-:Y:S02]  /*1290*/  IMAD.U32 R107, R119, 0x10000, RZ ;  /* 0x00010000776b7824 */ /* 0x000fe400078e00ff */
[-C--:B------:R-:W-:Y:S01]  /*12a0*/  FMUL.FTZ R127, R127, R104.reuse ;  /* 0x000000687f7f7220 */ /* 0x080fe20000410000 */
[----:B------:R-:W-:Y:S01]  /*12b0*/  FADD.FTZ R69, R69, R104 ;  /* 0x0000006845457221 */ /* 0x000fe20000010000 */
[----:B------:R-:W-:Y:S01]  /*12c0*/  FFMA.FTZ R97, R128, R104, R97 ;  /* 0x0000006880617223 */ /* 0x000fe20000010061 */
[----:B------:R-:W-:Y:S01]  /*12d0*/  FADD.FTZ R104, R111, R124 ;  /* 0x0000007c6f687221 */ /* 0x000fe20000010000 */
[----:B------:R-:W-:Y:S01]  /*12e0*/  FFMA.FTZ R105, R123, R124, R112 ;  /* 0x0000007c7b697223 */ /* 0x000fe20000010070 */
[----:B------:R-:W-:Y:S01]  /*12f0*/  FADD.FTZ R130, -R110, R107 ;  /* 0x0000006b6e827221 */ /* 0x000fe20000010100 */
[----:B------:R-:W-:Y:S01]  /*1300*/  SHF.L.U32 R108, R117, 0x10, RZ ;  /* 0x00000010756c7819 */ /* 0x000fe200000006ff */
[----:B------:R-:W-:Y:S01]  /*1310*/  FADD.FTZ R107, R104, R127 ;  /* 0x0000007f686b7221 */ /* 0x000fe20000010000 */
[----:B------:R-:W-:Y:S01]  /*1320*/  FFMA.FTZ R104, R128, R127, R105 ;  /* 0x0000007f80687223 */ /* 0x000fe20000010069 */
[----:B------:R-:W-:-:S02]  /*1330*/  FMUL.FTZ R130, R35, R130 ;  /* 0x0000008223827220 */ /* 0x000fc40000410000 */
[----:B------:R-:W-:Y:S01]  /*1340*/  FMUL.FTZ R129, R129, R108 ;  /* 0x0000006c81817220 */ /* 0x000fe20000410000 */
[----:B------:R-:W-:Y:S01]  /*1350*/  FADD.FTZ R106, R107, R126 ;  /* 0x0000007e6b6a7221 */ /* 0x000fe20000010000 */
[----:B------:R-:W-:Y:S01]  /*1360*/  FFMA.FTZ R104, R125, R126, R104 ;  /* 0x0000007e7d687223 */ /* 0x000fe20000010068 */
[----:B------:R-:W-:Y:S01]  /*1370*/  FADD.FTZ R71, R71, R108 ;  /* 0x0000006c47477221 */ /* 0x000fe20000010000 */
[----:B------:R-:W-:Y:S01]  /*1380*/  FFMA.FTZ R99, R130, R108, R99 ;  /* 0x0000006c82637223 */ /* 0x000fe20000010063 */
[----:B------:R-:W-:Y:S01]  /*1390*/  FADD.FTZ R111, R106, R129 ;  /* 0x000000816a6f7221 */ /* 0x000fe20000010000 */
[----:B------:R-:W-:-:S07]  /*13a0*/  FFMA.FTZ R112, R130, R129, R104 ;  /* 0x0000008182707223 */ /* 0x000fce0000010068 */
.L_x_169:
[----:B------:R-:W-:Y:S05]  /*13b0*/  BSYNC.RECONVERGENT B0 ;  /* 0x0000000000007941 */ /* 0x000fea0003800200 */
.L_x_168:
        /* <DEDUP_REMOVED lines=9> */
[----:B------:R-:W-:Y:S01]  /*1450*/  ISETP.NE.AND.EX P0, PT, RZ, UR15, PT, P0 ;  /* 0x0000000fff007c0c */ /* 0x000fe2000bf05300 */
[----:B------:R-:W-:-:S12]  /*1460*/  IMAD.U32 R132, R14, 0x10000, RZ ;  /* 0x000100000e847824 */ /* 0x000fd800078e00ff */
[----:B------:R-:W0:Y:S01]  /*1470*/  @P0 LDC.64 R106, c[0x0][0x438] ;  /* 0x00010e00ff6a0b82 */ /* 0x000e220000000a00 */
[----:B------:R-:W-:Y:S02]  /*1480*/  SHF.L.U32 R135, R15, 0x10, RZ ;  /* 0x000000100f877819 */ /* 0x000fe400000006ff */
[----:B------:R-:W-:Y:S02]  /*1490*/  SHF.L.U32 R134, R16, 0x10, RZ ;  /* 0x0000001010867819 */ /* 0x000fe400000006ff */
[----:B------:R-:W-:Y:S01]  /*14a0*/  SHF.L.U32 R137, R17, 0x10, RZ ;  /* 0x0000001011897819 */ /* 0x000fe200000006ff */
[----:B0-----:R-:W-:-:S05]  /*14b0*/  @P0 IMAD.WIDE.U32 R106, R113, 0x8, R106 ;  /* 0x00000008716a0825 */ /* 0x001fca00078e006a */
[----:B------:R0:W5:Y:S01]  /*14c0*/  @P0 LDG.E.64 R162, desc[UR12][R106.64] ;  /* 0x0000000c6aa20981 */ /* 0x000162000c1e1b00 */
[----:B------:R-:W-:Y:S02]  /*14d0*/  IADD3 R113, PT, PT, R113, 0x100, RZ ;  /* 0x0000010071717810 */ /* 0x000fe40007ffe0ff */
[C---:B--2---:R-:W-:Y:S02]  /*14e0*/  SHF.L.U32 R119, R104.reuse, 0x10, RZ ;  /* 0x0000001068777819 */ /* 0x044fe400000006ff */
[----:B------:R-:W-:Y:S02]  /*14f0*/  SHF.R.U64 R104, R104, 0x10, R105 ;  /* 0x0000001068687819 */ /* 0x000fe40000001269 */
[----:B------:R-:W-:Y:S02]  /*1500*/  SHF.L.U32 R133, R105, 0x10, RZ ;  /* 0x0000001069857819 */ /* 0x000fe400000006ff */
[----:B---3--:R-:W-:Y:S02]  /*1510*/  MOV R114, R108 ;  /* 0x0000006c00727202 */ /* 0x008fe40000000f00 */
[----:B------:R-:W-:Y:S01]  /*1520*/  SHF.R.U64 R117, R108, 0x10, R109 ;  /* 0x000000106c757819 */ /* 0x000fe2000000126d */
[----:B------:R-:W-:Y:S01]  /*1530*/  FADD.FTZ R108, -R110, R119 ;  /* 0x000000776e6c7221 */ /* 0x000fe20000010100 */
[--C-:B------:R-:W-:Y:S01]  /*1540*/  IMAD.MOV.U32 R115, RZ, RZ, R109.reuse ;  /* 0x000000ffff737224 */ /* 0x100fe200078e006d */
[----:B------:R-:W-:-:S02]  /*1550*/  SHF.R.U32.HI R116, RZ, 0x10, R109 ;  /* 0x00000010ff747819 */ /* 0x000fc4000001166d */
[----:B------:R-:W-:Y:S01]  /*1560*/  SHF.R.U32.HI R109, RZ, 0x10, R105 ;  /* 0x00000010ff6d7819 */ /* 0x000fe20000011669 */
[----:B-----5:R-:W-:Y:S01]  /*1570*/  FMUL.FTZ R131, R35, R108 ;  /* 0x0000006c23837220 */ /* 0x020fe20000410000 */
[----:B------:R-:W-:-:S05]  /*1580*/  SHF.L.U32 R105, R114, 0x10, RZ ;  /* 0x0000001072697819 */ /* 0x000fca00000006ff */
[-C--:B------:R-:W-:Y:S01]  /*1590*/  FMUL.FTZ R132, R132, R105.reuse ;  /* 0x0000006984847220 */ /* 0x080fe20000410000 */
[----:B------:R-:W-:Y:S01]  /*15a0*/  FADD.FTZ R64, R64, R105 ;  /* 0x0000006940407221 */ /* 0x000fe20000010000 */
[----:B------:R-:W-:Y:S01]  /*15b0*/  FFMA.FTZ R92, R131, R105, R92 ;  /* 0x00000069835c7223 */ /* 0x000fe2000001005c */
[----:B------:R-:W-:Y:S01]  /*15c0*/  SHF.L.U32 R105, R104, 0x10, RZ ;  /* 0x0000001068697819 */ /* 0x000fe200000006ff */
[----:B------:R-:W-:-:S04]  /*15d0*/  IMAD.U32 R104, R117, 0x10000, RZ ;  /* 0x0001000075687824 */ /* 0x000fc800078e00ff */
[----:B------:R-:W-:-:S04]  /*15e0*/  FADD.FTZ R136, -R110, R105 ;  /* 0x000000696e887221 */ /* 0x000fc80000010100 */
[----:B------:R-:W-:Y:S01]  /*15f0*/  FMUL.FTZ R136, R35, R136 ;  /* 0x0000008823887220 */ /* 0x000fe20000410000 */
[-C--:B------:R-:W-:Y:S01]  /*1600*/  FMUL.FTZ R135, R135, R104.reuse ;  /* 0x0000006887877220 */ /* 0x080fe20000410000 */
[----:B------:R-:W-:Y:S02]  /*1610*/  FADD.FTZ R65, R65, R104 ;  /* 0x0000006841417221 */ /* 0x000fe40000010000 */
[----:B------:R-:W-:Y:S01]  /*1620*/  FFMA.FTZ R93, R136, R104, R93 ;  /* 0x00000068885d7223 */ /* 0x000fe2000001005d */
[----:B------:R-:W-:Y:S01]  /*1630*/  FADD.FTZ R104, R111, R132 ;  /* 0x000000846f687221 */ /* 0x000fe20000010000 */
[----:B------:R-:W-:Y:S02]  /*1640*/  IMAD.U32 R115, R115, 0x10000, RZ ;  /* 0x0001000073737824 */ /* 0x000fe400078e00ff */
[----:B0-----:R-:W-:Y:S01]  /*1650*/  FADD.FTZ R106, -R110, R133 ;  /* 0x000000856e6a7221 */ /* 0x001fe20000010100 */
[----:B------:R-:W-:Y:S02]  /*1660*/  IMAD.U32 R109, R109, 0x10000, RZ ;  /* 0x000100006d6d7824 */ /* 0x000fe400078e00ff */
[----:B------:R-:W-:Y:S01]  /*1670*/  FFMA.FTZ R105, R131, R132, R112 ;  /* 0x0000008483697223 */ /* 0x000fe20000010070 */
[----:B------:R-:W-:Y:S01]  /*1680*/  SHF.L.U32 R108, R116, 0x10, RZ ;  /* 0x00000010746c7819 */ /* 0x000fe200000006ff */
[----:B------:R-:W-:Y:S01]  /*1690*/  FADD.FTZ R107, R104, R135 ;  /* 0x00000087686b7221 */ /* 0x000fe20000010000 */
[----:B------:R-:W-:Y:S01]  /*16a0*/  FMUL.FTZ R133, R35, R106 ;  /* 0x0000006a23857220 */ /* 0x000fe20000410000 */
[----:B------:R-:W-:Y:S01]  /*16b0*/  FMUL.FTZ R134, R134, R115 ;  /* 0x0000007386867220 */ /* 0x000fe20000410000 */
[----:B------:R-:W-:Y:S01]  /*16c0*/  FADD.FTZ R138, -R110, R109 ;  /* 0x0000006d6e8a7221 */ /* 0x000fe20000010100 */
[----:B------:R-:W-:Y:S01]  /*16d0*/  FFMA.FTZ R104, R136, R135, R105 ;  /* 0x0000008788687223 */ /* 0x000fe20000010069 */
[----:B------:R-:W-:Y:S01]  /*16e0*/  FMUL.FTZ R137, R137, R108 ;  /* 0x0000006c89897220 */ /* 0x000fe20000410000 */
[----:B------:R-:W-:Y:S01]  /*16f0*/  FADD.FTZ R106, R107, R134 ;  /* 0x000000866b6a7221 */ /* 0x000fe20000010000 */
[----:B------:R-:W-:Y:S01]  /*1700*/  FMUL.FTZ R138, R35, R138 ;  /* 0x0000008a238a7220 */ /* 0x000fe20000410000 */
[C---:B------:R-:W-:Y:S01]  /*1710*/  FFMA.FTZ R104, R133.reuse, R134, R104 ;  /* 0x0000008685687223 */ /* 0x040fe20000010068 */
[----:B------:R-:W-:Y:S01]  /*1720*/  FADD.FTZ R66, R66, R115 ;  /* 0x0000007342427221 */ /* 0x000fe20000010000 */
[----:B------:R-:W-:Y:S01]  /*1730*/  FFMA.FTZ R94, R133, R115, R94 ;  /* 0x00000073855e7223 */ /* 0x000fe2000001005e */
[----:B------:R-:W-:Y:S01]  /*1740*/  FADD.FTZ R67, R67, R108 ;  /* 0x0000006c43437221 */ /* 0x000fe20000010000 */
[----:B------:R-:W-:Y:S01]  /*1750*/  FFMA.FTZ R95, R138, R108, R95 ;  /* 0x0000006c8a5f7223 */ /* 0x000fe2000001005f */
[----:B------:R-:W-:Y:S01]  /*1760*/  FADD.FTZ R111, R106, R137 ;  /* 0x000000896a6f7221 */ /* 0x000fe20000010000 */
[----:B------:R-:W-:-:S07]  /*1770*/  FFMA.FTZ R112, R138, R137, R104 ;  /* 0x000000898a707223 */ /* 0x000fce0000010068 */
.L_x_171:
[----:B------:R-:W-:Y:S05]  /*1780*/  BSYNC.RECONVERGENT B0 ;  /* 0x0000000000007941 */ /* 0x000fea0003800200 */
.L_x_170:
        /* <DEDUP_REMOVED lines=60> */
.L_x_173:
[----:B------:R-:W-:Y:S05]  /*1b50*/  BSYNC.RECONVERGENT B0 ;  /* 0x0000000000007941 */ /* 0x000fea0003800200 */
.L_x_172:
        /* <DEDUP_REMOVED lines=60> */
.L_x_175:
[----:B------:R-:W-:Y:S05]  /*1f20*/  BSYNC.RECONVERGENT B0 ;  /* 0x0000000000007941 */ /* 0x000fea0003800200 */
.L_x_174:
        /* <DEDUP_REMOVED lines=60> */
.L_x_177:
[----:B------:R-:W-:Y:S05]  /*22f0*/  BSYNC.RECONVERGENT B0 ;  /* 0x0000000000007941 */ /* 0x000fea0003800200 */
.L_x_176:
        /* <DEDUP_REMOVED lines=11> */
[----:B------:R-:W-:Y:S02]  /*23b0*/  IMAD.U32 R178, R30, 0x10000, RZ ;  /* 0x000100001eb27824 */ /* 0x000fe400078e00ff */
[----:B------:R-:W-:Y:S01]  /*23c0*/  IMAD.U32 R181, R31, 0x10000, RZ ;  /* 0x000100001fb57824 */ /* 0x000fe200078e00ff */
[----:B------:R-:W-:Y:S01]  /*23d0*/  SHF.L.U32 R180, R32, 0x10, RZ ;  /* 0x0000001020b47819 */ /* 0x000fe200000006ff */
[----:B0-----:R-:W-:-:S05]  /*23e0*/  @P0 IMAD.WIDE.U32 R106, R113, 0x8, R106 ;  /* 0x00000008716a0825 */ /* 0x001fca00078e006a */
[----:B------:R0:W5:Y:S01]  /*23f0*/  @P0 LDG.E.64 R168, desc[UR12][R106.64] ;  /* 0x0000000c6aa80981 */ /* 0x000162000c1e1b00 */
[----:B------:R-:W-:Y:S02]  /*2400*/  SHF.L.U32 R183, R33, 0x10, RZ ;  /* 0x0000001021b77819 */ /* 0x000fe400000006ff */
[----:B--2---:R-:W-:Y:S01]  /*2410*/  MOV R113, R108 ;  /* 0x0000006c00717202 */ /* 0x004fe20000000f00 */
[--C-:B------:R-:W-:Y:S01]  /*2420*/  IMAD.MOV.U32 R114, RZ, RZ, R109.reuse ;  /* 0x000000ffff727224 */ /* 0x100fe200078e006d */
[--C-:B------:R-:W-:Y:S02]  /*2430*/  SHF.R.U64 R117, R108, 0x10, R109.reuse ;  /* 0x000000106c757819 */ /* 0x100fe4000000126d */
[----:B------:R-:W-:Y:S02]  /*2440*/  SHF.R.U32.HI R116, RZ, 0x10, R109 ;  /* 0x00000010ff747819 */ /* 0x000fe4000001166d */
[----:B---3--:R-:W-:Y:S02]  /*2450*/  SHF.L.U32 R115, R105, 0x10, RZ ;  /* 0x0000001069737819 */ /* 0x008fe400000006ff */
[----:B------:R-:W-:-:S02]  /*2460*/  SHF.R.U64 R108, R104, 0x10, R105 ;  /* 0x00000010686c7819 */ /* 0x000fc40000001269 */
[----:B------:R-:W-:Y:S02]  /*2470*/  SHF.L.U32 R109, R104, 0x10, RZ ;  /* 0x00000010686d7819 */ /* 0x000fe400000006ff */
[----:B------:R-:W-:Y:S01]  /*2480*/  SHF.R.U32.HI R104, RZ, 0x10, R105 ;  /* 0x00000010ff687819 */ /* 0x000fe20000011669 */
[----:B0-----:R-:W-:Y:S01]  /*2490*/  FADD.FTZ R106, -R110, R115 ;  /* 0x000000736e6a7221 */ /* 0x001fe20000010100 */
[----:B------:R-:W-:Y:S01]  /*24a0*/  SHF.L.U32 R105, R108, 0x10, RZ ;  /* 0x000000106c697819 */ /* 0x000fe200000006ff */
[----:B------:R-:W-:Y:S01]  /*24b0*/  IMAD.U32 R113, R113, 0x10000, RZ ;  /* 0x0001000071717824 */ /* 0x000fe200078e00ff */
[----:B------:R-:W-:Y:S01]  /*24c0*/  SHF.L.U32 R107, R104, 0x10, RZ ;  /* 0x00000010686b7819 */ /* 0x000fe200000006ff */
[C---:B------:R-:W-:Y:S01]  /*24d0*/  FADD.FTZ R104, -R110.reuse, R109 ;  /* 0x0000006d6e687221 */ /* 0x040fe20000010100 */
[----:B-----5:R-:W-:Y:S01]  /*24e0*/  FMUL.FTZ R179, R35, R106 ;  /* 0x0000006a23b37220 */ /* 0x020fe20000410000 */
[----:B------:R-:W-:Y:S01]  /*24f0*/  SHF.L.U32 R106, R117, 0x10, RZ ;  /* 0x00000010756a7819 */ /* 0x000fe200000006ff */
[----:B------:R-:W-:Y:S01]  /*2500*/  FADD.FTZ R182, -R110, R105 ;  /* 0x000000696eb67221 */ /* 0x000fe20000010100 */
[----:B------:R-:W-:Y:S01]  /*2510*/  FMUL.FTZ R177, R35, R104 ;  /* 0x0000006823b17220 */ /* 0x000fe20000410000 */
[----:B------:R-:W-:Y:S01]  /*2520*/  FMUL.FTZ R178, R178, R113 ;  /* 0x00000071b2b27220 */ /* 0x000fe20000410000 */
[----:B------:R-:W-:Y:S01]  /*2530*/  SHF.L.U32 R105, R114, 0x10, RZ ;  /* 0x0000001072697819 */ /* 0x000fe200000006ff */
[----:B------:R-:W-:Y:S01]  /*2540*/  FMUL.FTZ R181, R181, R106 ;  /* 0x0000006ab5b57220 */ /* 0x000fe20000410000 */
[----:B------:R-:W-:Y:S01]  /*2550*/  FMUL.FTZ R182, R35, R182 ;  /* 0x000000b623b67220 */ /* 0x000fe20000410000 */
[----:B------:R-:W-:Y:S01]  /*2560*/  FADD.FTZ R104, R111, R178 ;  /* 0x000000b26f687221 */ /* 0x000fe20000010000 */
[----:B------:R-:W-:Y:S01]  /*2570*/  FFMA.FTZ R112, R177, R178, R112 ;  /* 0x000000b2b1707223 */ /* 0x000fe20000010070 */
[-C--:B------:R-:W-:Y:S01]  /*2580*/  FMUL.FTZ R180, R180, R105.reuse ;  /* 0x00000069b4b47220 */ /* 0x080fe20000410000 */
[----:B------:R-:W-:Y:S01]  /*2590*/  FADD.FTZ R50, R50, R105 ;  /* 0x0000006932327221 */ /* 0x000fe20000010000 */
[----:B------:R-:W-:Y:S01]  /*25a0*/  FFMA.FTZ R78, R179, R105, R78 ;  /* 0x00000069b34e7223 */ /* 0x000fe2000001004e */
[----:B------:R-:W-:Y:S01]  /*25b0*/  FADD.FTZ R184, -R110, R107 ;  /* 0x0000006b6eb87221 */ /* 0x000fe20000010100 */
[----:B------:R-:W-:-:S02]  /*25c0*/  IMAD.U32 R108, R116, 0x10000, RZ ;  /* 0x00010000746c7824 */ /* 0x000fc400078e00ff */
        /* <DEDUP_REMOVED lines=9> */
[----:B------:R-:W-:Y:S01]  /*2660*/  FFMA.FTZ R77, R182, R106, R77 ;  /* 0x0000006ab64d7223 */ /* 0x000fe2000001004d */
[----:B------:R-:W-:Y:S01]  /*2670*/  FADD.FTZ R51, R51, R108 ;  /* 0x0000006c33337221 */ /* 0x000fe20000010000 */
[----:B------:R-:W-:Y:S01]  /*2680*/  FFMA.FTZ R79, R184, R108, R79 ;  /* 0x0000006cb84f7223 */ /* 0x000fe2000001004f */
[----:B------:R-:W-:Y:S01]  /*2690*/  FADD.FTZ R111, R104, R183 ;  /* 0x000000b7686f7221 */ /* 0x000fe20000010000 */
[----:B------:R-:W-:-:S07]  /*26a0*/  FFMA.FTZ R112, R184, R183, R112 ;  /* 0x000000b7b8707223 */ /* 0x000fce0000010070 */
.L_x_179:
[----:B------:R-:W-:Y:S05]  /*26b0*/  BSYNC.RECONVERGENT B0 ;  /* 0x0000000000007941 */ /* 0x000fea0003800200 */
.L_x_178:
        /* <DEDUP_REMOVED lines=32> */
.L_x_181:
[----:B------:R-:W-:Y:S05]  /*28c0*/  BSYNC.RECONVERGENT B0 ;  /* 0x0000000000007941 */ /* 0x000fea0003800200 */
.L_x_180:
[----:B------:R-:W1:Y:S08]  /*28d0*/  S2UR UR5, SR_CgaCtaId ;  /* 0x00000000000579c3 */ /* 0x000e700000008800 */
[----:B------:R-:W-:Y:S06]  /*28e0*/  BAR.SYNC.DEFER_BLOCKING 0x0 ;  /* 0x0000000000007b1d */ /* 0x000fec0000010000 */
[----:B------:R-:W-:Y:S01]  /*28f0*/  UMOV UR4, 0x400 ;  /* 0x0000040000047882 */ /* 0x000fe20000000000 */
[----:B------:R-:W-:Y:S01]  /*2900*/  BSSY.RECONVERGENT B0, `(.L_x_182) ;  /* 0x0000139000007945 */ /* 0x000fe20003800200 */
[----:B-1----:R-:W-:-:S04]  /*2910*/  ULEA UR4, UR5, UR4, 0x18 ;  /* 0x0000000405047291 */ /* 0x002fc8000f8ec0ff */
[----:B------:R-:W-:Y:S02]  /*2920*/  UIADD3 UR5, UPT, UPT, UR4, 0x7040, URZ ;  /* 0x0000704004057890 */ /* 0x000fe4000fffe0ff */
[----:B------:R-:W-:Y:S02]  /*2930*/  @!UP1 UIADD3 UR5, UPT, UPT, UR4, 0x7000, URZ ;  /* 0x0000700004059890 */ /* 0x000fe4000fffe0ff */
[----:B------:R-:W-:Y:S02]  /*2940*/  UIADD3 UR10, UPT, UPT, UR4, 0x7050, URZ ;  /* 0x00007050040a7890 */ /* 0x000fe4000fffe0ff */
[----:B------:R-:W-:-:S05]  /*2950*/  @!UP1 UIADD3 UR10, UPT, UPT, UR4, 0x7010, URZ ;  /* 0x00007010040a9890 */ /* 0x000fca000fffe0ff */
[----:B0-----:R-:W0:Y:S01]  /*2960*/  LDS.128 R104, [UR5] ;  /* 0x00000005ff687984 */ /* 0x001e220008000c00 */
[----:B------:R-:W-:Y:S02]  /*2970*/  UIADD3 UR5, UPT, UPT, UR4, 0x7060, URZ ;  /* 0x0000706004057890 */ /* 0x000fe4000fffe0ff */
[----:B------:R-:W-:Y:S01]  /*2980*/  @!UP1 UIADD3 UR5, UPT, UPT, UR4, 0x7020, URZ ;  /* 0x0000702004059890 */ /* 0x000fe2000fffe0ff */
[----:B------:R-:W1:Y:S01]  /*2990*/  LDS.128 R108, [UR10] ;  /* 0x0000000aff6c7984 */ /* 0x000e620008000c00 */
[----:B------:R-:W-:Y:S02]  /*29a0*/  UIADD3 UR10, UPT, UPT, UR4, 0x7070, URZ ;  /* 0x00007070040a7890 */ /* 0x000fe4000fffe0ff */
[----:B------:R-:W-:-:S05]  /*29b0*/  @!UP1 UIADD3 UR10, UPT, UPT, UR4, 0x7030, URZ ;  /* 0x00007030040a9890 */ /* 0x000fca000fffe0ff */
[----:B------:R-:W2:Y:S04]  /*29c0*/  LDS.128 R112, [UR5] ;  /* 0x00000005ff707984 */ /* 0x000ea80008000c00 */
[----:B------:R-:W3:Y:S01]  /*29d0*/  LDS.128 R116, [UR10] ;  /* 0x0000000aff747984 */ /* 0x000ee20008000c00 */
[----:B0-----:R-:W-:Y:S01]  /*29e0*/  FADD.FTZ R187, RZ, R104 ;  /* 0x00000068ffbb7221 */ /* 0x001fe20000010000 */
[----:B------:R-:W-:-:S03]  /*29f0*/  FADD.FTZ R104, RZ, R105 ;  /* 0x00000069ff687221 */ /* 0x000fc60000010000 */
[----:B------:R-:W-:Y:S01]  /*2a00*/  FADD.FTZ R187, R106, R187 ;  /* 0x000000bb6abb7221 */ /* 0x000fe20000010000 */
[----:B------:R-:W-:Y:S02]  /*2a10*/  FADD.FTZ R106, R107, R104 ;  /* 0x000000686b6a7221 */ /* 0x000fe40000010000 */
[----:B------:R-:W0:Y:S01]  /*2a20*/  LDC.U8 R107, c[0x0][0x410] ;  /* 0x00010400ff6b7b82 */ /* 0x000e220000000000 */
[----:B-1----:R-:W-:Y:S01]  /*2a30*/  FADD.FTZ R187, R187, R108 ;  /* 0x0000006cbbbb7221 */ /* 0x002fe20000010000 */
[----:B------:R-:W-:-:S03]  /*2a40*/  FADD.FTZ R106, R106, R109 ;  /* 0x0000006d6a6a7221 */ /* 0x000fc60000010000 */
[----:B------:R-:W-:Y:S01]  /*2a50*/  FADD.FTZ R187, R110, R187 ;  /* 0x000000bb6ebb7221 */ /* 0x000fe20000010000 */
[----:B------:R-:W-:Y:S02]  /*2a60*/  FADD.FTZ R106, R111, R106 ;  /* 0x0000006a6f6a7221 */ /* 0x000fe40000010000 */
[----:B------:R-:W1:Y:S01]  /*2a70*/  LDC.64 R104, c[0x0][0x380] ;  /* 0x0000e000ff687b82 */ /* 0x000e620000000a00 */
[----:B--2---:R-:W-:Y:S01]  /*2a80*/  FADD.FTZ R187, R187, R112 ;  /* 0x00000070bbbb7221 */ /* 0x004fe20000010000 */
[----:B------:R-:W-:-:S03]  /*2a90*/  FADD.FTZ R106, R106, R113 ;  /* 0x000000716a6a7221 */ /* 0x000fc60000010000 */
[----:B------:R-:W-:Y:S01]  /*2aa0*/  FADD.FTZ R187, R114, R187 ;  /* 0x000000bb72bb7221 */ /* 0x000fe20000010000 */
[----:B------:R-:W-:-:S03]  /*2ab0*/  FADD.FTZ R106, R115, R106 ;  /* 0x0000006a736a7221 */ /* 0x000fc60000010000 */
[----:B---3--:R-:W-:Y:S01]  /*2ac0*/  FADD.FTZ R187, R187, R116 ;  /* 0x00000074bbbb7221 */ /* 0x008fe20000010000 */
[----:B------:R-:W-:-:S03]  /*2ad0*/  FADD.FTZ R106, R106, R117 ;  /* 0x000000756a6a7221 */ /* 0x000fc60000010000 */
[----:B------:R-:W-:Y:S01]  /*2ae0*/  FADD.FTZ R118, R118, R187 ;  /* 0x000000bb76767221 */ /* 0x000fe20000010000 */
[----:B------:R-:W-:Y:S01]  /*2af0*/  FADD.FTZ R106, R119, R106 ;  /* 0x0000006a776a7221 */ /* 0x000fe20000010000 */
[----:B0-----:R-:W-:Y:S02]  /*2b00*/  ISETP.NE.AND P0, PT, R107, RZ, PT ;  /* 0x000000ff6b00720c */ /* 0x001fe40003f05270 */
[----:B------:R-:W-:Y:S01]  /*2b10*/  FMUL.FTZ R114, R118, UR11 ;  /* 0x0000000b76727c20 */ /* 0x000fe20008410000 */
[----:B------:R-:W-:Y:S01]  /*2b20*/  FMUL.FTZ R113, R106, UR11 ;  /* 0x0000000b6a717c20 */ /* 0x000fe20008410000 */
[----:B------:R-:W-:-:S03]  /*2b30*/  P2R R112, PR, RZ, 0x1 ;  /* 0x00000001ff707803 */ /* 0x000fc60000000000 */
[----:B------:R-:W-:Y:S02]  /*2b40*/  FSEL R114, R114, RZ, !P0 ;  /* 0x000000ff72727208 */ /* 0x000fe40004000000 */
[----:B-1----:R-:W-:-:S04]  /*2b50*/  IADD3 R5, PT, PT, R5, R104, RZ ;  /* 0x0000006805057210 */ /* 0x002fc80007ffe0ff */
[----:B------:R-:W-:-:S04]  /*2b60*/  ISETP.GE.AND P0, PT, R5, R105, PT ;  /* 0x000000690500720c */ /* 0x000fc80003f06270 */
[----:B------:R-:W-:Y:S02]  /*2b70*/  P2R R115, PR, RZ, 0x1 ;  /* 0x00000001ff737803 */ /* 0x000fe40000000000 */
[----:B------:R-:W-:-:S13]  /*2b80*/  ISETP.GE.U32.AND P0, PT, R2, 0x100, PT ;  /* 0x000001000200780c */ /* 0x000fda0003f06070 */
[----:B------:R-:W-:Y:S05]  /*2b90*/  @!P0 BRA `(.L_x_183) ;  /* 0x00000010003c8947 */ /* 0x000fea0003800000 */
        /* <DEDUP_REMOVED lines=8> */
[----:B------:R-:W-:-:S04]  /*2c20*/  UISETP.NE.U32.AND UP0, UPT, UR6, URZ, UPT ;  /* 0x000000ff0600728c */ /* 0x000fc8000bf05070 */
[----:B------:R-:W-:-:S09]  /*2c30*/  UISETP.NE.AND.EX UP0, UPT, UR7, URZ, UPT, UP0 ;  /* 0x000000ff0700728c */ /* 0x000fd2000bf05300 */
[----:B------:R-:W-:Y:S05]  /*2c40*/  BRA.U UP0, `(.L_x_186) ;  /* 0x00000001004c7547 */ /* 0x000fea000b800000 */
[-CC-:B------:R-:W-:Y:S01]  /*2c50*/  FFMA.FTZ R105, R3, R113.reuse, R114.reuse ;  /* 0x0000007103697223 */ /* 0x180fe20000010072 */
[-CC-:B------:R-:W-:Y:S01]  /*2c60*/  FFMA.FTZ R106, R120, R113.reuse, R114.reuse ;  /* 0x00000071786a7223 */ /* 0x180fe20000010072 */
[-CC-:B------:R-:W-:Y:S01]  /*2c70*/  FFMA.FTZ R107, R45, R113.reuse, R114.reuse ;  /* 0x000000712d6b7223 */ /* 0x180fe20000010072 */
[----:B------:R-:W-:Y:S01]  /*2c80*/  FFMA.FTZ R110, R122, R113, R114 ;  /* 0x000000717a6e7223 */ /* 0x000fe20000010072 */
[----:B------:R-:W-:Y:S01]  /*2c90*/  FADD.FTZ R104, R44, -R105 ;  /* 0x800000692c687221 */ /* 0x000fe20000010000 */
[----:B------:R-:W-:Y:S01]  /*2ca0*/  FADD.FTZ R106, R47, -R106 ;  /* 0x8000006a2f6a7221 */ /* 0x000fe20000010000 */
[----:B------:R-:W-:Y:S01]  /*2cb0*/  FADD.FTZ R108, R46, -R107 ;  /* 0x8000006b2e6c7221 */ /* 0x000fe20000010000 */
[----:B------:R-:W-:Y:S01]  /*2cc0*/  FADD.FTZ R110, R121, -R110 ;  /* 0x8000006e796e7221 */ /* 0x000fe20000010000 */
[C---:B-----5:R-:W-:Y:S01]  /*2cd0*/  FMUL.FTZ R104, R35.reuse, R104 ;  /* 0x0000006823687220 */ /* 0x060fe20000410000 */
[C---:B------:R-:W-:Y:S01]  /*2ce0*/  FMUL.FTZ R105, R35.reuse, R106 ;  /* 0x0000006a23697220 */ /* 0x040fe20000410000 */
[C---:B------:R-:W-:Y:S01]  /*2cf0*/  FMUL.FTZ R108, R35.reuse, R108 ;  /* 0x0000006c236c7220 */ /* 0x040fe20000410000 */
[----:B------:R-:W-:-:S03]  /*2d00*/  FMUL.FTZ R107, R35, R110 ;  /* 0x0000006e236b7220 */ /* 0x000fc60000410000 */
[----:B------:R-:W-:Y:S02]  /*2d10*/  F2FP.BF16.F32.PACK_AB R105, R105, R104 ;  /* 0x000000686969723e */ /* 0x000fe400000010ff */
[----:B------:R-:W-:Y:S02]  /*2d20*/  F2FP.BF16.F32.PACK_AB R108, R107, R108 ;  /* 0x0000006c6b6c723e */ /* 0x000fe400000010ff */
[C---:B------:R-:W-:Y:S02]  /*2d30*/  PRMT R104, R105.reuse, 0x7632, R104 ;  /* 0x0000763269687816 */ /* 0x040fe40000000068 */
[----:B------:R-:W-:Y:S02]  /*2d40*/  PRMT R109, R105, 0x7610, R109 ;  /* 0x00007610696d7816 */ /* 0x000fe4000000006d */
[C---:B------:R-:W-:Y:S02]  /*2d50*/  PRMT R107, R108.reuse, 0x7632, R107 ;  /* 0x000076326c6b7816 */ /* 0x040fe4000000006b */
[----:B------:R-:W-:Y:S01]  /*2d60*/  PRMT R106, R108, 0x7610, R106 ;  /* 0x000076106c6a7816 */ /* 0x000fe2000000006a */
[----:B------:R-:W-:Y:S06]  /*2d70*/  BRA `(.L_x_187) ;  /* 0x0000000c00487947 */ /* 0x000fec0003800000 */
.L_x_186:
        /* <DEDUP_REMOVED lines=23> */
.L_x_185:
        /* <DEDUP_REMOVED lines=26> */
.L_x_188:
        /* <DEDUP_REMOVED lines=27> */
.L_x_184:
        /* <DEDUP_REMOVED lines=8> */
[----:B------:R-:W-:Y:S01]  /*32c0*/  MOV R104, R166 ;  /* 0x000000a600687202 */ /* 0x000fe20000000f00 */
[-CC-:B------:R-:W-:Y:S01]  /*32d0*/  FFMA.FTZ R107, R3, R113.reuse, R114.reuse ;  /* 0x00000071036b7223 */ /* 0x180fe20000010072 */
[-CC-:B------:R-:W-:Y:S01]  /*32e0*/  FFMA.FTZ R108, R120, R113.reuse, R114.reuse ;  /* 0x00000071786c7223 */ /* 0x180fe20000010072 */
[--C-:B------:R-:W-:Y:S01]  /*32f0*/  SHF.R.U64 R106, R166, 0x10, R167.reuse ;  /* 0x00000010a66a7819 */ /* 0x100fe200000012a7 */
[-CC-:B------:R-:W-:Y:S01]  /*3300*/  FFMA.FTZ R111, R45, R113.reuse, R114.reuse ;  /* 0x000000712d6f7223 */ /* 0x180fe20000010072 */
[--C-:B------:R-:W-:Y:S01]  /*3310*/  SHF.R.U32.HI R110, RZ, 0x10, R167.reuse ;  /* 0x00000010ff6e7819 */ /* 0x100fe200000116a7 */
[----:B------:R-:W-:Y:S02]  /*3320*/  IMAD.MOV.U32 R105, RZ, RZ, R167 ;  /* 0x000000ffff697224 */ /* 0x000fe400078e00a7 */
[----:B------:R-:W-:Y:S01]  /*3330*/  FFMA.FTZ R116, R122, R113, R114 ;  /* 0x000000717a747223 */ /* 0x000fe20000010072 */
[----:B------:R-:W-:Y:S01]  /*3340*/  SHF.L.U32 R104, R104, 0x10, RZ ;  /* 0x0000001068687819 */ /* 0x000fe200000006ff */
[----:B------:R-:W-:Y:S01]  /*3350*/  FADD.FTZ R107, R44, -R107 ;  /* 0x8000006b2c6b7221 */ /* 0x000fe20000010000 */
[----:B------:R-:W-:Y:S01]  /*3360*/  FADD.FTZ R109, R47, -R108 ;  /* 0x8000006c2f6d7221 */ /* 0x000fe20000010000 */
[----:B------:R-:W-:Y:S01]  /*3370*/  SHF.L.U32 R106, R106, 0x10, RZ ;  /* 0x000000106a6a7819 */ /* 0x000fe200000006ff */
[----:B------:R-:W-:Y:S01]  /*3380*/  FADD.FTZ R111, R46, -R111 ;  /* 0x8000006f2e6f7221 */ /* 0x000fe20000010000 */
[----:B------:R-:W-:Y:S01]  /*3390*/  SHF.L.U32 R110, R110, 0x10, RZ ;  /* 0x000000106e6e7819 */ /* 0x000fe200000006ff */
[----:B------:R-:W-:-:S02]  /*33a0*/  IMAD.U32 R108, R105, 0x10000, RZ ;  /* 0x00010000696c7824 */ /* 0x000fc400078e00ff */
[----:B------:R-:W-:Y:S01]  /*33b0*/  FADD.FTZ R117, R121, -R116 ;  /* 0x8000007479757221 */ /* 0x000fe20000010000 */
[C---:B-----5:R-:W-:Y:S01]  /*33c0*/  FFMA.FTZ R104, R35.reuse, R107, R104 ;  /* 0x0000006b23687223 */ /* 0x060fe20000010068 */
[C---:B------:R-:W-:Y:S01]  /*33d0*/  FFMA.FTZ R105, R35.reuse, R109, R106 ;  /* 0x0000006d23697223 */ /* 0x040fe2000001006a */
[C---:B------:R-:W-:Y:S01]  /*33e0*/  FFMA.FTZ R108, R35.reuse, R111, R108 ;  /* 0x0000006f236c7223 */ /* 0x040fe2000001006c */
[----:B------:R-:W-:-:S03]  /*33f0*/  FFMA.FTZ R107, R35, R117, R110 ;  /* 0x00000075236b7223 */ /* 0x000fc6000001006e */
[----:B------:R-:W-:Y:S02]  /*3400*/  F2FP.BF16.F32.PACK_AB R105, R105, R104 ;  /* 0x000000686969723e */ /* 0x000fe400000010ff */
[----:B------:R-:W-:Y:S02]  /*3410*/  F2FP.BF16.F32.PACK_AB R108, R107, R108 ;  /* 0x0000006c6b6c723e */ /* 0x000fe400000010ff */
[C---:B------:R-:W-:Y:S02]  /*3420*/  PRMT R104, R105.reuse, 0x7632, R104 ;  /* 0x0000763269687816 */ /* 0x040fe40000000068 */
[----:B------:R-:W-:Y:S02]  /*3430*/  PRMT R109, R105, 0x7610, R109 ;  /* 0x00007610696d7816 */ /* 0x000fe4000000006d */
[C---:B------:R-:W-:Y:S02]  /*3440*/  PRMT R107, R108.reuse, 0x7632, R107 ;  /* 0x000076326c6b7816 */ /* 0x040fe4000000006b */
[----:B------:R-:W-:Y:S01]  /*3450*/  PRMT R106, R108, 0x7610, R106 ;  /* 0x000076106c6a7816 */ /* 0x000fe2000000006a */
[----:B------:R-:W-:Y:S06]  /*3460*/  BRA `(.L_x_187) ;  /* 0x00000004008c7947 */ /* 0x000fec0003800000 */
.L_x_190:
[-CC-:B------:R-:W-:Y:S01]  /*3470*/  FFMA.FTZ R41, R3, R113.reuse, R114.reuse ;  /* 0x0000007103297223 */ /* 0x180fe20000010072 */
[--C-:B------:R-:W-:Y:S01]  /*3480*/  IMAD.MOV.U32 R106, RZ, RZ, R167.reuse ;  /* 0x000000ffff6a7224 */ /* 0x100fe200078e00a7 */
[----:B------:R-:W-:Y:S01]  /*3490*/  MOV R42, R166 ;  /* 0x000000a6002a7202 */ /* 0x000fe20000000f00 */
[-CC-:B------:R-:W-:Y:S01]  /*34a0*/  FFMA.FTZ R104, R120, R113.reuse, R114.reuse ;  /* 0x0000007178687223 */ /* 0x180fe20000010072 */
[--C-:B------:R-:W-:Y:S01]  /*34b0*/  SHF.R.U64 R43, R166, 0x10, R167.reuse ;  /* 0x00000010a62b7819 */ /* 0x100fe200000012a7 */
[-CC-:B------:R-:W-:Y:S01]  /*34c0*/  FFMA.FTZ R105, R45, R113.reuse, R114.reuse ;  /* 0x000000712d697223 */ /* 0x180fe20000010072 */
[----:B------:R-:W-:Y:S01]  /*34d0*/  SHF.R.U32.HI R107, RZ, 0x10, R167 ;  /* 0x00000010ff6b7819 */ /* 0x000fe200000116a7 */
[----:B------:R-:W-:Y:S01]  /*34e0*/  FFMA.FTZ R108, R122, R113, R114 ;  /* 0x000000717a6c7223 */ /* 0x000fe20000010072 */
[----:B------:R-:W-:Y:S01]  /*34f0*/  FADD.FTZ R40, R44, -R41 ;  /* 0x800000292c287221 */ /* 0x000fe20000010000 */
[----:B------:R-:W-:Y:S01]  /*3500*/  SHF.L.U32 R41, R42, 0x10, RZ ;  /* 0x000000102a297819 */ /* 0x000fe200000006ff */
[----:B------:R-:W-:Y:S01]  /*3510*/  FADD.FTZ R42, R46, -R105 ;  /* 0x800000692e2a7221 */ /* 0x000fe20000010000 */
[----:B------:R-:W-:Y:S01]  /*3520*/  SHF.L.U32 R106, R106, 0x10, RZ ;  /* 0x000000106a6a7819 */ /* 0x000fe200000006ff */
[----:B------:R-:W-:Y:S01]  /*3530*/  IMAD.U32 R107, R107, 0x10000, RZ ;  /* 0x000100006b6b7824 */ /* 0x000fe200078e00ff */
[----:B------:R-:W-:Y:S01]  /*3540*/  SHF.L.U32 R43, R43, 0x10, RZ ;  /* 0x000000102b2b7819 */ /* 0x000fe200000006ff */
[----:B------:R-:W-:Y:S01]  /*3550*/  FADD.FTZ R108, R121, -R108 ;  /* 0x8000006c796c7221 */ /* 0x000fe20000010000 */
[----:B------:R-:W-:Y:S01]  /*3560*/  FADD.FTZ R104, R47, -R104 ;  /* 0x800000682f687221 */ /* 0x000fe20000010000 */
[C---:B-----5:R-:W-:Y:S01]  /*3570*/  FFMA.FTZ R42, R35.reuse, R42, R106 ;  /* 0x0000002a232a7223 */ /* 0x060fe2000001006a */
[C---:B------:R-:W-:Y:S01]  /*3580*/  FFMA.FTZ R40, R35.reuse, R40, R41 ;  /* 0x0000002823287223 */ /* 0x040fe20000010029 */
[C---:B------:R-:W-:Y:S01]  /*3590*/  FFMA.FTZ R107, R35.reuse, R108, R107 ;  /* 0x0000006c236b7223 */ /* 0x040fe2000001006b */
[----:B------:R-:W-:-:S04]  /*35a0*/  FFMA.FTZ R43, R35, R104, R43 ;  /* 0x00000068232b7223 */ /* 0x000fc8000001002b */
        /* <DEDUP_REMOVED lines=11> */
.L_x_189:
[----:B------:R-:W-:-:S04]  /*3660*/  UISETP.NE.U32.AND UP0, UPT, UR6, URZ, UPT ;  /* 0x000000ff0600728c */ /* 0x000fc8000bf05070 */
[----:B------:R-:W-:-:S09]  /*3670*/  UISETP.NE.AND.EX UP0, UPT, UR7, URZ, UPT, UP0 ;  /* 0x000000ff0700728c */ /* 0x000fd2000bf05300 */
[----:B------:R-:W-:Y:S05]  /*3680*/  BRA.U UP0, `(.L_x_191) ;  /* 0x00000001007c7547 */ /* 0x000fea000b800000 */
        /* <DEDUP_REMOVED lines=31> */
.L_x_191:
        /* <DEDUP_REMOVED lines=33> */
[----:B------:R-:W-:-:S07]  /*3a90*/  PRMT R38, R109, 0x7610, R38 ;  /* 0x000076106d267816 */ /* 0x000fce0000000026 */
.L_x_187:
        /* <DEDUP_REMOVED lines=18> */
.L_x_192:
[----:B------:R1:W-:Y:S01]  /*3bc0*/  STG.E.64 desc[UR12][R110.64], R106 ;  /* 0x0000006a6e007986 */ /* 0x0003e2000c101b0c */
[----:B------:R-:W-:-:S04]  /*3bd0*/  UISETP.NE.U32.AND UP0, UPT, UR6, URZ, UPT ;  /* 0x000000ff0600728c */ /* 0x000fc8000bf05070 */
[----:B------:R-:W-:-:S09]  /*3be0*/  UISETP.NE.AND.EX UP0, UPT, UR7, URZ, UPT, UP0 ;  /* 0x000000ff0700728c */ /* 0x000fd2000bf05300 */
[----:B-1----:R-:W-:Y:S05]  /*3bf0*/  BRA.U !UP0, `(.L_x_193) ;  /* 0x0000000108207547 */ /* 0x002fea000b800000 */
        /* <DEDUP_REMOVED lines=8> */
.L_x_193:
[----:B------:R-:W-:-:S07]  /*3c80*/  IADD3 R34, PT, PT, R34, 0x100, RZ ;  /* 0x0000010022227810 */ /* 0x000fce0007ffe0ff */
.L_x_183:
[----:B------:R-:W-:Y:S05]  /*3c90*/  BSYNC.RECONVERGENT B0 ;  /* 0x0000000000007941 */ /* 0x000fea0003800200 */
.L_x_182:
        /* <DEDUP_REMOVED lines=11> */
[----:B------:R-:W-:Y:S01]  /*3d50*/  FFMA.FTZ R37, R123, R113, R114 ;  /* 0x000000717b257223 */ /* 0x000fe20000010072 */
[----:B------:R-:W-:Y:S01]  /*3d60*/  IMAD.MOV.U32 R38, RZ, RZ, R164 ;  /* 0x000000ffff267224 */ /* 0x000fe200078e00a4 */
[----:B------:R-:W-:Y:S01]  /*3d70*/  MOV R41, R165 ;  /* 0x000000a500297202 */ /* 0x000fe20000000f00 */
[-CC-:B------:R-:W-:Y:S01]  /*3d80*/  FFMA.FTZ R39, R125, R113.reuse, R114.reuse ;  /* 0x000000717d277223 */ /* 0x180fe20000010072 */
[--C-:B01----:R-:W-:Y:S01]  /*3d90*/  SHF.R.U64 R105, R164, 0x10, R165.reuse ;  /* 0x00000010a4697819 */ /* 0x103fe200000012a5 */
[-CC-:B------:R-:W-:Y:S01]  /*3da0*/  FFMA.FTZ R40, R128, R113.reuse, R114.reuse ;  /* 0x0000007180287223 */ /* 0x180fe20000010072 */
[----:B------:R-:W-:Y:S01]  /*3db0*/  SHF.R.U32.HI R43, RZ, 0x10, R165 ;  /* 0x00000010ff2b7819 */ /* 0x000fe200000116a5 */
[----:B------:R-:W-:Y:S01]  /*3dc0*/  FFMA.FTZ R104, R130, R113, R114 ;  /* 0x0000007182687223 */ /* 0x000fe20000010072 */
[----:B------:R-:W-:Y:S01]  /*3dd0*/  FADD.FTZ R4, R124, -R37 ;  /* 0x800000257c047221 */ /* 0x000fe20000010000 */
[----:B------:R-:W-:Y:S01]  /*3de0*/  SHF.L.U32 R37, R38, 0x10, RZ ;  /* 0x0000001026257819 */ /* 0x000fe200000006ff */
[----:B------:R-:W-:Y:S01]  /*3df0*/  FADD.FTZ R38, R126, -R39 ;  /* 0x800000277e267221 */ /* 0x000fe20000010000 */
[----:B------:R-:W-:Y:S01]  /*3e00*/  IMAD.U32 R42, R41, 0x10000, RZ ;  /* 0x00010000292a7824 */ /* 0x000fe200078e00ff */
[----:B------:R-:W-:Y:S01]  /*3e10*/  SHF.L.U32 R41, R43, 0x10, RZ ;  /* 0x000000102b297819 */ /* 0x000fe200000006ff */
[----:B------:R-:W-:Y:S01]  /*3e20*/  FADD.FTZ R104, R129, -R104 ;  /* 0x8000006881687221 */ /* 0x000fe20000010000 */
[----:B------:R-:W-:Y:S01]  /*3e30*/  SHF.L.U32 R39, R105, 0x10, RZ ;  /* 0x0000001069277819 */ /* 0x000fe200000006ff */
        /* <DEDUP_REMOVED lines=20> */
.L_x_198:
[-C--:B------:R-:W-:Y:S01]  /*3f80*/  FFMA.FTZ R37, R123, R113.reuse, R114 ;  /* 0x000000717b257223 */ /* 0x080fe20000010072 */
[----:B------:R-:W-:Y:S01]  /*3f90*/  IMAD.MOV.U32 R38, RZ, RZ, R164 ;  /* 0x000000ffff267224 */ /* 0x000fe200078e00a4 */
[--C-:B------:R-:W-:Y:S01]  /*3fa0*/  SHF.R.U64 R39, R164, 0x10, R165.reuse ;  /* 0x00000010a4277819 */ /* 0x100fe200000012a5 */
[--C-:B01----:R-:W-:Y:S01]  /*3fb0*/  FFMA.FTZ R104, R128, R113, R114.reuse ;  /* 0x0000007180687223 */ /* 0x103fe20000010072 */
[----:B------:R-:W-:Y:S01]  /*3fc0*/  MOV R106, R165 ;  /* 0x000000a5006a7202 */ /* 0x000fe20000000f00 */
        /* <DEDUP_REMOVED lines=26> */
.L_x_197:
[----:B------:R-:W-:-:S04]  /*4170*/  UISETP.NE.U32.AND UP2, UPT, UR6, URZ, UPT ;  /* 0x000000ff0600728c */ /* 0x000fc8000bf45070 */
[----:B------:R-:W-:-:S09]  /*4180*/  UISETP.NE.AND.EX UP2, UPT, UR7, URZ, UPT, UP2 ;  /* 0x000000ff0700728c */ /* 0x000fd2000bf45320 */
[----:B------:R-:W-:Y:S05]  /*4190*/  BRA.U !UP2, `(.L_x_200) ;  /* 0x000000010a7c7547 */ /* 0x000fea000b800000 */
        /* <DEDUP_REMOVED lines=31> */
.L_x_200:
[-C--:B01----:R-:W-:Y:S01]  /*4390*/  FFMA.FTZ R105, R123, R113.reuse, R114 ;  /* 0x000000717b697223 */ /* 0x083fe20000010072 */
[----:B------:R-:W-:Y:S01]  /*43a0*/  IMAD.MOV.U32 R106, RZ, RZ, R164 ;  /* 0x000000ffff6a7224 */ /* 0x000fe200078e00a4 */
[--C-:B------:R-:W-:Y:S01]  /*43b0*/  SHF.R.U64 R107, R164, 0x10, R165.reuse ;  /* 0x00000010a46b7819 */ /* 0x100fe200000012a5 */
[--C-:B------:R-:W-:Y:S01]  /*43c0*/  FFMA.FTZ R108, R128, R113, R114.reuse ;  /* 0x00000071806c7223 */ /* 0x100fe20000010072 */
        /* <DEDUP_REMOVED lines=23> */
.L_x_196:
[----:B------:R-:W-:-:S04]  /*4540*/  UISETP.NE.U32.AND UP0, UPT, UR8, URZ, UPT ;  /* 0x000000ff0800728c */ /* 0x000fc8000bf05070 */
[----:B------:R-:W-:-:S09]  /*4550*/  UISETP.NE.AND.EX UP0, UPT, UR9, URZ, UPT, UP0 ;  /* 0x000000ff0900728c */ /* 0x000fd2000bf05300 */
[----:B------:R-:W-:Y:S05]  /*4560*/  BRA.U !UP0, `(.L_x_201) ;  /* 0x0000000108d47547 */ /* 0x000fea000b800000 */
[----:B------:R-:W-:-:S04]  /*4570*/  UISETP.NE.U32.AND UP2, UPT, UR6, URZ, UPT ;  /* 0x000000ff0600728c */ /* 0x000fc8000bf45070 */
[----:B------:R-:W-:-:S09]  /*4580*/  UISETP.NE.AND.EX UP2, UPT, UR7, URZ, UPT, UP2 ;  /* 0x000000ff0700728c */ /* 0x000fd2000bf45320 */
[----:B------:R-:W-:Y:S05]  /*4590*/  BRA.U !UP2, `(.L_x_202) ;  /* 0x000000010a6c7547 */ /* 0x000fea000b800000 */
[-CC-:B------:R-:W-:Y:S01]  /*45a0*/  FFMA.FTZ R4, R130, R113.reuse, R114.reuse ;  /* 0x0000007182047223 */ /* 0x180fe20000010072 */
[-CC-:B------:R-:W-:Y:S01]  /*45b0*/  FFMA.FTZ R39, R125, R113.reuse, R114.reuse ;  /* 0x000000717d277223 */ /* 0x180fe20000010072 */
[-CC-:B------:R-:W-:Y:S01]  /*45c0*/  FFMA.FTZ R37, R123, R113.reuse, R114.reuse ;  /* 0x000000717b257223 */ /* 0x180fe20000010072 */
[----:B------:R-:W-:Y:S01]  /*45d0*/  FFMA.FTZ R38, R128, R113, R114 ;  /* 0x0000007180267223 */ /* 0x000fe20000010072 */
[----:B01----:R-:W-:Y:S01]  /*45e0*/  FADD.FTZ R104, R129, -R4 ;  /* 0x8000000481687221 */ /* 0x003fe20000010000 */
        /* <DEDUP_REMOVED lines=22> */
.L_x_202:
[-CC-:B------:R-:W-:Y:S01]  /*4750*/  FFMA.FTZ R4, R130, R113.reuse, R114.reuse ;  /* 0x0000007182047223 */ /* 0x180fe20000010072 */
[-CC-:B------:R-:W-:Y:S01]  /*4760*/  FFMA.FTZ R39, R125, R113.reuse, R114.reuse ;  /* 0x000000717d277223 */ /* 0x180fe20000010072 */
[-CC-:B------:R-:W-:Y:S01]  /*4770*/  FFMA.FTZ R37, R123, R113.reuse, R114.reuse ;  /* 0x000000717b257223 */ /* 0x180fe20000010072 */
[----:B------:R-:W-:Y:S01]  /*4780*/  FFMA.FTZ R38, R128, R113, R114 ;  /* 0x0000007180267223 */ /* 0x000fe20000010072 */
[----:B-1----:R-:W-:Y:S01]  /*4790*/  FADD.FTZ R106, R129, -R4 ;  /* 0x80000004816a7221 */ /* 0x002fe20000010000 */
[----:B0-----:R-:W-:Y:S01]  /*47a0*/  FADD.FTZ R104, R126, -R39 ;  /* 0x800000277e687221 */ /* 0x001fe20000010000 */
        /* <DEDUP_REMOVED lines=17> */
.L_x_201:
[----:B------:R-:W-:-:S04]  /*48c0*/  UISETP.NE.U32.AND UP2, UPT, UR6, URZ, UPT ;  /* 0x000000ff0600728c */ /* 0x000fc8000bf45070 */
[----:B------:R-:W-:-:S09]  /*48d0*/  UISETP.NE.AND.EX UP2, UPT, UR7, URZ, UPT, UP2 ;  /* 0x000000ff0700728c */ /* 0x000fd2000bf45320 */
[----:B------:R-:W-:Y:S05]  /*48e0*/  BRA.U !UP2, `(.L_x_203) ;  /* 0x000000010a5c7547 */ /* 0x000fea000b800000 */
        /* <DEDUP_REMOVED lines=23> */
.L_x_203:
[-CC-:B01----:R-:W-:Y:S01]  /*4a60*/  FFMA.FTZ R105, R123, R113.reuse, R114.reuse ;  /* 0x000000717b697223 */ /* 0x183fe20000010072 */
        /* <DEDUP_REMOVED lines=15> */
[----:B------:R-:W-:-:S07]  /*4b60*/  PRMT R111, R108, 0x7632, R111 ;  /* 0x000076326c6f7816 */ /* 0x000fce000000006f */
.L_x_199:
        /* <DEDUP_REMOVED lines=16> */
.L_x_204:
[----:B------:R1:W-:Y:S01]  /*4c70*/  STG.E.64 desc[UR12][R104.64], R110 ;  /* 0x0000006e68007986 */ /* 0x0003e2000c101b0c */
[----:B------:R-:W-:Y:S05]  /*4c80*/  BRA.U !UP2, `(.L_x_205) ;  /* 0x000000010a207547 */ /* 0x000fea000b800000 */
[----:B0-----:R-:W0:Y:S01]  /*4c90*/  LDC.64 R106, c[0x0][0x470] ;  /* 0x00011c00ff6a7b82 */ /* 0x001e220000000a00 */
[----:B-1----:R-:W-:Y:S02]  /*4ca0*/  LOP3.LUT R104, R42, 0xffff, RZ, 0xc0, !PT ;  /* 0x0000ffff2a687812 */ /* 0x002fe400078ec0ff */
[----:B------:R-:W-:-:S03]  /*4cb0*/  PRMT R109, R41, 0x5410, R40 ;  /* 0x00005410296d7816 */ /* 0x000fc60000000028 */
[----:B------:R-:W-:-:S05]  /*4cc0*/  IMAD.WIDE.U32 R104, R104, 0x10000, RZ ;  /* 0x0001000068687825 */ /* 0x000fca00078e00ff */
[----:B------:R-:W-:Y:S02]  /*4cd0*/  LOP3.LUT R105, R109, R105, RZ, 0xfc, !PT ;  /* 0x000000696d697212 */ /* 0x000fe400078efcff */
[----:B------:R-:W-:Y:S01]  /*4ce0*/  LOP3.LUT R104, R104, 0xffff, R43, 0xf8, !PT ;  /* 0x0000ffff68687812 */ /* 0x000fe200078ef82b */
[----:B0-----:R-:W-:-:S05]  /*4cf0*/  IMAD.WIDE.U32 R106, R34, 0x8, R106 ;  /* 0x00000008226a7825 */ /* 0x001fca00078e006a */
[----:B------:R2:W-:Y:S02]  /*4d00*/  STG.E.64 desc[UR12][R106.64], R104 ;  /* 0x000000686a007986 */ /* 0x0005e4000c101b0c */
.L_x_205:
[----:B------:R-:W-:-:S07]  /*4d10*/  VIADD R34, R34, 0x100 ;  /* 0x0000010022227836 */ /* 0x000fce0000000000 */
.L_x_195:
[----:B------:R-:W-:Y:S05]  /*4d20*/  BSYNC.RECONVERGENT B0 ;  /* 0x0000000000007941 */ /* 0x000fea0003800200 */
.L_x_194:
        /* <DEDUP_REMOVED lines=11> */
[-CC-:B------:R-:W-:Y:S01]  /*4de0*/  FFMA.FTZ R37, R131, R113.reuse, R114.reuse ;  /* 0x0000007183257223 */ /* 0x180fe20000010072 */
[----:B------:R-:W-:Y:S01]  /*4df0*/  MOV R38, R162 ;  /* 0x000000a200267202 */ /* 0x000fe20000000f00 */
[--C-:B------:R-:W-:Y:S01]  /*4e00*/  FFMA.FTZ R39, R133, R113, R114.reuse ;  /* 0x0000007185277223 */ /* 0x100fe20000010072 */
[----:B------:R-:W-:Y:S01]  /*4e10*/  MOV R41, R163 ;  /* 0x000000a300297202 */ /* 0x000fe20000000f00 */
[-CC-:B------:R-:W-:Y:S01]  /*4e20*/  FFMA.FTZ R40, R136, R113.reuse, R114.reuse ;  /* 0x0000007188287223 */ /* 0x180fe20000010072 */
[--C-:B012---:R-:W-:Y:S01]  /*4e30*/  SHF.R.U64 R105, R162, 0x10, R163.reuse ;  /* 0x00000010a2697819 */ /* 0x107fe200000012a3 */
[----:B------:R-:W-:Y:S01]  /*4e40*/  FFMA.FTZ R104, R138, R113, R114 ;  /* 0x000000718a687223 */ /* 0x000fe20000010072 */
[----:B------:R-:W-:Y:S01]  /*4e50*/  SHF.R.U32.HI R43, RZ, 0x10, R163 ;  /* 0x00000010ff2b7819 */ /* 0x000fe200000116a3 */
[----:B------:R-:W-:Y:S01]  /*4e60*/  FADD.FTZ R4, R132, -R37 ;  /* 0x8000002584047221 */ /* 0x000fe20000010000 */
[----:B------:R-:W-:Y:S01]  /*4e70*/  IMAD.U32 R37, R38, 0x10000, RZ ;  /* 0x0001000026257824 */ /* 0x000fe200078e00ff */
[----:B------:R-:W-:Y:S01]  /*4e80*/  SHF.L.U32 R42, R41, 0x10, RZ ;  /* 0x00000010292a7819 */ /* 0x000fe200000006ff */
[----:B------:R-:W-:Y:S01]  /*4e90*/  FADD.FTZ R38, R134, -R39 ;  /* 0x8000002786267221 */ /* 0x000fe20000010000 */
[----:B------:R-:W-:Y:S01]  /*4ea0*/  SHF.L.U32 R41, R43, 0x10, RZ ;  /* 0x000000102b297819 */ /* 0x000fe200000006ff */
[----:B------:R-:W-:Y:S01]  /*4eb0*/  FADD.FTZ R104, R137, -R104 ;  /* 0x8000006889687221 */ /* 0x000fe20000010000 */
        /* <DEDUP_REMOVED lines=21> */
.L_x_210:
[-CC-:B------:R-:W-:Y:S01]  /*5010*/  FFMA.FTZ R37, R131, R113.reuse, R114.reuse ;  /* 0x0000007183257223 */ /* 0x180fe20000010072 */
[----:B------:R-:W-:Y:S01]  /*5020*/  MOV R38, R162 ;  /* 0x000000a200267202 */ /* 0x000fe20000000f00 */
[-CC-:B012---:R-:W-:Y:S01]  /*5030*/  FFMA.FTZ R104, R136, R113.reuse, R114.reuse ;  /* 0x0000007188687223 */ /* 0x187fe20000010072 */
[--C-:B------:R-:W-:Y:S01]  /*5040*/  SHF.R.U64 R39, R162, 0x10, R163.reuse ;  /* 0x00000010a2277819 */ /* 0x100fe200000012a3 */
[--C-:B------:R-:W-:Y:S01]  /*5050*/  FFMA.FTZ R105, R133, R113, R114.reuse ;  /* 0x0000007185697223 */ /* 0x100fe20000010072 */
[----:B------:R-:W-:Y:S01]  /*5060*/  MOV R106, R163 ;  /* 0x000000a3006a7202 */ /* 0x000fe20000000f00 */
        /* <DEDUP_REMOVED lines=25> */
.L_x_209:
[----:B------:R-:W-:-:S04]  /*5200*/  UISETP.NE.U32.AND UP2, UPT, UR6, URZ, UPT ;  /* 0x000000ff0600728c */ /* 0x000fc8000bf45070 */
[----:B------:R-:W-:-:S09]  /*5210*/  UISETP.NE.AND.EX UP2, UPT, UR7, URZ, UPT, UP2 ;  /* 0x000000ff0700728c */ /* 0x000fd2000bf45320 */
[----:B------:R-:W-:Y:S05]  /*5220*/  BRA.U !UP2, `(.L_x_212) ;  /* 0x000000010a7c7547 */ /* 0x000fea000b800000 */
        /* <DEDUP_REMOVED lines=31> */
.L_x_212:
[-CC-:B012---:R-:W-:Y:S01]  /*5420*/  FFMA.FTZ R105, R131, R113.reuse, R114.reuse ;  /* 0x0000007183697223 */ /* 0x187fe20000010072 */
[----:B------:R-:W-:Y:S01]  /*5430*/  MOV R106, R162 ;  /* 0x000000a2006a7202 */ /* 0x000fe20000000f00 */
[-CC-:B------:R-:W-:Y:S01]  /*5440*/  FFMA.FTZ R108, R136, R113.reuse, R114.reuse ;  /* 0x00000071886c7223 */ /* 0x180fe20000010072 */
[--C-:B------:R-:W-:Y:S01]  /*5450*/  SHF.R.U64 R107, R162, 0x10, R163.reuse ;  /* 0x00000010a26b7819 */ /* 0x100fe200000012a3 */
[--C-:B------:R-:W-:Y:S01]  /*5460*/  FFMA.FTZ R109, R133, R113, R114.reuse ;  /* 0x00000071856d7223 */ /* 0x100fe20000010072 */
[----:B------:R-:W-:Y:S01]  /*5470*/  MOV R111, R163 ;  /* 0x000000a3006f7202 */ /* 0x000fe20000000f00 */
[----:B------:R-:W-:Y:S01]  /*5480*/  FFMA.FTZ R116, R138, R113, R114 ;  /* 0x000000718a747223 */ /* 0x000fe20000010072 */
[----:B------:R-:W-:Y:S01]  /*5490*/  SHF.R.U32.HI R117, RZ, 0x10, R163 ;  /* 0x00000010ff757819 */ /* 0x000fe200000116a3 */
[----:B------:R-:W-:Y:S01]  /*54a0*/  FADD.FTZ R104, R132, -R105 ;  /* 0x8000006984687221 */ /* 0x000fe20000010000 */
[----:B------:R-:W-:Y:S01]  /*54b0*/  SHF.L.U32 R107, R107, 0x10, RZ ;  /* 0x000000106b6b7819 */ /* 0x000fe200000006ff */
[----:B------:R-:W-:Y:S01]  /*54c0*/  IMAD.U32 R106, R106, 0x10000, RZ ;  /* 0x000100006a6a7824 */ /* 0x000fe200078e00ff */
[----:B------:R-:W-:Y:S01]  /*54d0*/  SHF.L.U32 R105, R111, 0x10, RZ ;  /* 0x000000106f697819 */ /* 0x000fe200000006ff */
[----:B------:R-:W-:Y:S01]  /*54e0*/  FADD.FTZ R108, R135, -R108 ;  /* 0x8000006c876c7221 */ /* 0x000fe20000010000 */
        /* <DEDUP_REMOVED lines=14> */
.L_x_208:
        /* <DEDUP_REMOVED lines=10> */
[----:B012---:R-:W-:Y:S01]  /*5670*/  FADD.FTZ R104, R137, -R4 ;  /* 0x8000000489687221 */ /* 0x007fe20000010000 */
        /* <DEDUP_REMOVED lines=22> */
.L_x_214:
        /* <DEDUP_REMOVED lines=23> */
.L_x_213:
        /* <DEDUP_REMOVED lines=26> */
.L_x_215:
[-CC-:B012---:R-:W-:Y:S01]  /*5af0*/  FFMA.FTZ R105, R131, R113.reuse, R114.reuse ;  /* 0x0000007183697223 */ /* 0x187fe20000010072 */
        /* <DEDUP_REMOVED lines=16> */
.L_x_211:
        /* <DEDUP_REMOVED lines=16> */
.L_x_216:
        /* <DEDUP_REMOVED lines=10> */
.L_x_217:
[----:B------:R-:W-:-:S07]  /*5da0*/  IADD3 R34, PT, PT, R34, 0x100, RZ ;  /* 0x0000010022227810 */ /* 0x000fce0007ffe0ff */
.L_x_207:
[----:B------:R-:W-:Y:S05]  /*5db0*/  BSYNC.RECONVERGENT B0 ;  /* 0x0000000000007941 */ /* 0x000fea0003800200 */
.L_x_206:
        /* <DEDUP_REMOVED lines=13> */
[-CC-:B------:R-:W-:Y:S01]  /*5e90*/  FFMA.FTZ R39, R141, R113.reuse, R114.reuse ;  /* 0x000000718d277223 */ /* 0x180fe20000010072 */
[--C-:B------:R-:W-:Y:S01]  /*5ea0*/  IMAD.MOV.U32 R41, RZ, RZ, R161.reuse ;  /* 0x000000ffff297224 */ /* 0x100fe200078e00a1 */
[--C-:B012---:R-:W-:Y:S01]  /*5eb0*/  SHF.R.U64 R105, R160, 0x10, R161.reuse ;  /* 0x00000010a0697819 */ /* 0x107fe200000012a1 */
        /* <DEDUP_REMOVED lines=30> */
.L_x_222:
[-CC-:B------:R-:W-:Y:S01]  /*60a0*/  FFMA.FTZ R37, R139, R113.reuse, R114.reuse ;  /* 0x000000718b257223 */ /* 0x180fe20000010072 */
[--C-:B012---:R-:W-:Y:S01]  /*60b0*/  IMAD.MOV.U32 R106, RZ, RZ, R161.reuse ;  /* 0x000000ffff6a7224 */ /* 0x107fe200078e00a1 */
        /* <DEDUP_REMOVED lines=29> */
.L_x_221:
[----:B------:R-:W-:-:S04]  /*6290*/  UISETP.NE.U32.AND UP2, UPT, UR6, URZ, UPT ;  /* 0x000000ff0600728c */ /* 0x000fc8000bf45070 */
[----:B------:R-:W-:-:S09]  /*62a0*/  UISETP.NE.AND.EX UP2, UPT, UR7, URZ, UPT, UP2 ;  /* 0x000000ff0700728c */ /* 0x000fd2000bf45320 */
[----:B------:R-:W-:Y:S05]  /*62b0*/  BRA.U !UP2, `(.L_x_224) ;  /* 0x000000010a7c7547 */ /* 0x000fea000b800000 */
        /* <DEDUP_REMOVED lines=31> */
.L_x_224:
[-CC-:B012---:R-:W-:Y:S01]  /*64b0*/  FFMA.FTZ R105, R139, R113.reuse, R114.reuse ;  /* 0x000000718b697223 */ /* 0x187fe20000010072 */
[----:B------:R-:W-:Y:S01]  /*64c0*/  MOV R106, R160 ;  /* 0x000000a0006a7202 */ /* 0x000fe20000000f00 */
[-CC-:B------:R-:W-:Y:S01]  /*64d0*/  FFMA.FTZ R108, R144, R113.reuse, R114.reuse ;  /* 0x00000071906c7223 */ /* 0x180fe20000010072 */
[--C-:B------:R-:W-:Y:S01]  /*64e0*/  SHF.R.U64 R107, R160, 0x10, R161.reuse ;  /* 0x00000010a06b7819 */ /* 0x100fe200000012a1 */
[-CC-:B------:R-:W-:Y:S01]  /*64f0*/  FFMA.FTZ R109, R141, R113.reuse, R114.reuse ;  /* 0x000000718d6d7223 */ /* 0x180fe20000010072 */
[--C-:B------:R-:W-:Y:S01]  /*6500*/  SHF.R.U32.HI R117, RZ, 0x10, R161.reuse ;  /* 0x00000010ff757819 */ /* 0x100fe200000116a1 */
[----:B------:R-:W-:Y:S02]  /*6510*/  IMAD.MOV.U32 R111, RZ, RZ, R161 ;  /* 0x000000ffff6f7224 */ /* 0x000fe400078e00a1 */
[----:B------:R-:W-:Y:S01]  /*6520*/  FFMA.FTZ R116, R146, R113, R114 ;  /* 0x0000007192747223 */ /* 0x000fe20000010072 */
[----:B------:R-:W-:Y:S01]  /*6530*/  FADD.FTZ R104, R140, -R105 ;  /* 0x800000698c687221 */ /* 0x000fe20000010000 */
[----:B------:R-:W-:Y:S01]  /*6540*/  SHF.L.U32 R106, R106, 0x10, RZ ;  /* 0x000000106a6a7819 */ /* 0x000fe200000006ff */
        /* <DEDUP_REMOVED lines=17> */
.L_x_220:
        /* <DEDUP_REMOVED lines=33> */
.L_x_226:
        /* <DEDUP_REMOVED lines=23> */
.L_x_225:
        /* <DEDUP_REMOVED lines=26> */
.L_x_227:
        /* <DEDUP_REMOVED lines=17> */
.L_x_223:
        /* <DEDUP_REMOVED lines=16> */
.L_x_228:
        /* <DEDUP_REMOVED lines=10> */
.L_x_229:
[----:B------:R-:W-:-:S07]  /*6e30*/  IADD3 R34, PT, PT, R34, 0x100, RZ ;  /* 0x0000010022227810 */ /* 0x000fce0007ffe0ff */
.L_x_219:
[----:B------:R-:W-:Y:S05]  /*6e40*/  BSYNC.RECONVERGENT B0 ;  /* 0x0000000000007941 */ /* 0x000fea0003800200 */
.L_x_218:
        /* <DEDUP_REMOVED lines=15> */
[--C-:B012---:R-:W-:Y:S01]  /*6f40*/  SHF.R.U64 R105, R158, 0x10, R159.reuse ;  /* 0x000000109e697819 */ /* 0x107fe2000000129f */
        /* <DEDUP_REMOVED lines=30> */
.L_x_234:
[-C--:B------:R-:W-:Y:S01]  /*7130*/  FFMA.FTZ R37, R147, R113.reuse, R114 ;  /* 0x0000007193257223 */ /* 0x080fe20000010072 */
[----:B------:R-:W-:Y:S01]  /*7140*/  IMAD.MOV.U32 R38, RZ, RZ, R158 ;  /* 0x000000ffff267224 */ /* 0x000fe200078e009e */
[--C-:B------:R-:W-:Y:S01]  /*7150*/  SHF.R.U64 R39, R158, 0x10, R159.reuse ;  /* 0x000000109e277819 */ /* 0x100fe2000000129f */
[--C-:B012---:R-:W-:Y:S01]  /*7160*/  FFMA.FTZ R104, R152, R113, R114.reuse ;  /* 0x0000007198687223 */ /* 0x107fe20000010072 */
        /* <DEDUP_REMOVED lines=27> */
.L_x_233:
[----:B------:R-:W-:-:S04]  /*7320*/  UISETP.NE.U32.AND UP2, UPT, UR6, URZ, UPT ;  /* 0x000000ff0600728c */ /* 0x000fc8000bf45070 */
[----:B------:R-:W-:-:S09]  /*7330*/  UISETP.NE.AND.EX UP2, UPT, UR7, URZ, UPT, UP2 ;  /* 0x000000ff0700728c */ /* 0x000fd2000bf45320 */
[----:B------:R-:W-:Y:S05]  /*7340*/  BRA.U !UP2, `(.L_x_236) ;  /* 0x000000010a7c7547 */ /* 0x000fea000b800000 */
        /* <DEDUP_REMOVED lines=31> */
.L_x_236:
[-C--:B012---:R-:W-:Y:S01]  /*7540*/  FFMA.FTZ R105, R147, R113.reuse, R114 ;  /* 0x0000007193697223 */ /* 0x087fe20000010072 */
        /* <DEDUP_REMOVED lines=26> */
.L_x_232:
        /* <DEDUP_REMOVED lines=33> */
.L_x_238:
        /* <DEDUP_REMOVED lines=23> */
.L_x_237:
        /* <DEDUP_REMOVED lines=26> */
.L_x_239:
        /* <DEDUP_REMOVED lines=17> */
.L_x_235:
        /* <DEDUP_REMOVED lines=16> */
.L_x_240:
        /* <DEDUP_REMOVED lines=10> */
.L_x_241:
[----:B------:R-:W-:-:S07]  /*7ec0*/  VIADD R34, R34, 0x100 ;  /* 0x0000010022227836 */ /* 0x000fce0000000000 */
.L_x_231:
[----:B------:R-:W-:Y:S05]  /*7ed0*/  BSYNC.RECONVERGENT B0 ;  /* 0x0000000000007941 */ /* 0x000fea0003800200 */
.L_x_230:
        /* <DEDUP_REMOVED lines=46> */
.L_x_246:
        /* <DEDUP_REMOVED lines=31> */
.L_x_245:
        /* <DEDUP_REMOVED lines=34> */
.L_x_248:
[-CC-:B012---:R-:W-:Y:S01]  /*85d0*/  FFMA.FTZ R105, R155, R113.reuse, R114.reuse ;  /* 0x000000719b697223 */ /* 0x187fe20000010072 */
        /* <DEDUP_REMOVED lines=26> */
.L_x_244:
        /* <DEDUP_REMOVED lines=33> */
.L_x_250:
        /* <DEDUP_REMOVED lines=23> */
.L_x_249:
        /* <DEDUP_REMOVED lines=26> */
.L_x_251:
        /* <DEDUP_REMOVED lines=17> */
.L_x_247:
        /* <DEDUP_REMOVED lines=16> */
.L_x_252:
        /* <DEDUP_REMOVED lines=10> */
.L_x_253:
[----:B------:R-:W-:-:S07]  /*8f50*/  IADD3 R34, PT, PT, R34, 0x100, RZ ;  /* 0x0000010022227810 */ /* 0x000fce0007ffe0ff */
.L_x_243:
[----:B------:R-:W-:Y:S05]  /*8f60*/  BSYNC.RECONVERGENT B0 ;  /* 0x0000000000007941 */ /* 0x000fea0003800200 */
.L_x_242:
        /* <DEDUP_REMOVED lines=16> */
[--C-:B------:R-:W-:Y:S01]  /*9070*/  SHF.R.U64 R43, R168, 0x10, R169.reuse ;  /* 0x00000010a82b7819 */ /* 0x100fe200000012a9 */
[----:B------:R-:W-:Y:S01]  /*9080*/  FFMA.FTZ R113, R179, R113, R114 ;  /* 0x00000071b3717223 */ /* 0x000fe20000010072 */
[----:B012---:R-:W-:Y:S01]  /*9090*/  SHF.R.U32.HI R104, RZ, 0x10, R169 ;  /* 0x00000010ff687819 */ /* 0x007fe200000116a9 */
[----:B------:R-:W-:Y:S01]  /*90a0*/  FADD.FTZ R4, R178, -R37 ;  /* 0x80000025b2047221 */ /* 0x000fe20000010000 */
[----:B------:R-:W-:Y:S01]  /*90b0*/  SHF.L.U32 R41, R39, 0x10, RZ ;  /* 0x0000001027297819 */ /* 0x000fe200000006ff */
[----:B------:R-:W-:Y:S01]  /*90c0*/  IMAD.U32 R37, R38, 0x10000, RZ ;  /* 0x0001000026257824 */ /* 0x000fe200078e00ff */
[----:B------:R-:W-:Y:S01]  /*90d0*/  SHF.L.U32 R104, R104, 0x10, RZ ;  /* 0x0000001068687819 */ /* 0x000fe200000006ff */
[----:B------:R-:W-:Y:S01]  /*90e0*/  FADD.FTZ R42, R183, -R42 ;  /* 0x8000002ab72a7221 */ /* 0x000fe20000010000 */
        /* <DEDUP_REMOVED lines=22> */
.L_x_258:
[-C--:B------:R-:W-:Y:S01]  /*9250*/  FFMA.FTZ R37, R177, R113.reuse, R114 ;  /* 0x00000071b1257223 */ /* 0x080fe20000010072 */
[----:B------:R-:W-:Y:S02]  /*9260*/  IMAD.MOV.U32 R38, RZ, RZ, R168 ;  /* 0x000000ffff267224 */ /* 0x000fe400078e00a8 */
[-CC-:B012---:R-:W-:Y:S01]  /*9270*/  FFMA.FTZ R104, R182, R113.reuse, R114.reuse ;  /* 0x00000071b6687223 */ /* 0x187fe20000010072 */
[-CC-:B------:R-:W-:Y:S01]  /*9280*/  FFMA.FTZ R106, R184, R113.reuse, R114.reuse ;  /* 0x00000071b86a7223 */ /* 0x180fe20000010072 */
[--C-:B------:R-:W-:Y:S01]  /*9290*/  SHF.R.U64 R39, R168, 0x10, R169.reuse ;  /* 0x00000010a8277819 */ /* 0x100fe200000012a9 */
[----:B------:R-:W-:Y:S01]  /*92a0*/  FFMA.FTZ R113, R179, R113, R114 ;  /* 0x00000071b3717223 */ /* 0x000fe20000010072 */
[----:B------:R-:W-:Y:S01]  /*92b0*/  SHF.R.U32.HI R107, RZ, 0x10, R169 ;  /* 0x00000010ff6b7819 */ /* 0x000fe200000116a9 */
[----:B------:R-:W-:Y:S01]  /*92c0*/  FADD.FTZ R4, R178, -R37 ;  /* 0x80000025b2047221 */ /* 0x000fe20000010000 */
[----:B------:R-:W-:Y:S01]  /*92d0*/  MOV R105, R169 ;  /* 0x000000a900697202 */ /* 0x000fe20000000f00 */
[----:B------:R-:W-:Y:S01]  /*92e0*/  FADD.FTZ R106, R183, -R106 ;  /* 0x8000006ab76a7221 */ /* 0x000fe20000010000 */
[----:B------:R-:W-:Y:S01]  /*92f0*/  SHF.L.U32 R37, R38, 0x10, RZ ;  /* 0x0000001026257819 */ /* 0x000fe200000006ff */
[----:B------:R-:W-:Y:S01]  /*9300*/  FADD.FTZ R38, R180, -R113 ;  /* 0x80000071b4267221 */ /* 0x000fe20000010000 */
[----:B------:R-:W-:Y:S01]  /*9310*/  SHF.L.U32 R108, R107, 0x10, RZ ;  /* 0x000000106b6c7819 */ /* 0x000fe200000006ff */
[----:B------:R-:W-:Y:S01]  /*9320*/  IMAD.U32 R105, R105, 0x10000, RZ ;  /* 0x0001000069697824 */ /* 0x000fe200078e00ff */
[----:B------:R-:W-:Y:S01]  /*9330*/  SHF.L.U32 R39, R39, 0x10, RZ ;  /* 0x0000001027277819 */ /* 0x000fe200000006ff */
        /* <DEDUP_REMOVED lines=16> */
.L_x_257:
[----:B------:R-:W-:-:S04]  /*9440*/  UISETP.NE.U32.AND UP2, UPT, UR6, URZ, UPT ;  /* 0x000000ff0600728c */ /* 0x000fc8000bf45070 */
[----:B------:R-:W-:-:S09]  /*9450*/  UISETP.NE.AND.EX UP2, UPT, UR7, URZ, UPT, UP2 ;  /* 0x000000ff0700728c */ /* 0x000fd2000bf45320 */
[----:B------:R-:W-:Y:S05]  /*9460*/  BRA.U !UP2, `(.L_x_260) ;  /* 0x000000010a7c7547 */ /* 0x000fea000b800000 */
[-CC-:B------:R-:W-:Y:S01]  /*9470*/  FFMA.FTZ R41, R177, R113.reuse, R114.reuse ;  /* 0x00000071b1297223 */ /* 0x180fe20000010072 */
[----:B------:R-:W-:Y:S01]  /*9480*/  MOV R42, R168 ;  /* 0x000000a8002a7202 */ /* 0x000fe20000000f00 */
[-CC-:B012---:R-:W-:Y:S01]  /*9490*/  FFMA.FTZ R104, R182, R113.reuse, R114.reuse ;  /* 0x00000071b6687223 */ /* 0x187fe20000010072 */
[-CC-:B------:R-:W-:Y:S01]  /*94a0*/  FFMA.FTZ R106, R184, R113.reuse, R114.reuse ;  /* 0x00000071b86a7223 */ /* 0x180fe20000010072 */
[--C-:B------:R-:W-:Y:S01]  /*94b0*/  SHF.R.U64 R43, R168, 0x10, R169.reuse ;  /* 0x00000010a82b7819 */ /* 0x100fe200000012a9 */
[----:B------:R-:W-:Y:S01]  /*94c0*/  FFMA.FTZ R113, R179, R113, R114 ;  /* 0x00000071b3717223 */ /* 0x000fe20000010072 */
[----:B------:R-:W-:Y:S01]  /*94d0*/  SHF.R.U32.HI R107, RZ, 0x10, R169 ;  /* 0x00000010ff6b7819 */ /* 0x000fe200000116a9 */
[----:B------:R-:W-:Y:S01]  /*94e0*/  FADD.FTZ R40, R178, -R41 ;  /* 0x80000029b2287221 */ /* 0x000fe20000010000 */
[----:B------:R-:W-:Y:S01]  /*94f0*/  MOV R105, R169 ;  /* 0x000000a900697202 */ /* 0x000fe20000000f00 */
[----:B------:R-:W-:Y:S01]  /*9500*/  IMAD.U32 R41, R42, 0x10000, RZ ;  /* 0x000100002a297824 */ /* 0x000fe200078e00ff */
[----:B------:R-:W-:Y:S01]  /*9510*/  SHF.L.U32 R108, R107, 0x10, RZ ;  /* 0x000000106b6c7819 */ /* 0x000fe200000006ff */
[----:B------:R-:W-:Y:S01]  /*9520*/  FADD.FTZ R106, R183, -R106 ;  /* 0x8000006ab76a7221 */ /* 0x000fe20000010000 */
        /* <DEDUP_REMOVED lines=19> */
.L_x_260:
[----:B012---:R-:W-:Y:S02]  /*9660*/  IMAD.MOV.U32 R106, RZ, RZ, R168 ;  /* 0x000000ffff6a7224 */ /* 0x007fe400078e00a8 */
[-CC-:B------:R-:W-:Y:S01]  /*9670*/  FFMA.FTZ R105, R177, R113.reuse, R114.reuse ;  /* 0x00000071b1697223 */ /* 0x180fe20000010072 */
[--C-:B------:R-:W-:Y:S01]  /*9680*/  SHF.R.U64 R107, R168, 0x10, R169.reuse ;  /* 0x00000010a86b7819 */ /* 0x100fe200000012a9 */
[-CC-:B------:R-:W-:Y:S01]  /*9690*/  FFMA.FTZ R108, R182, R113.reuse, R114.reuse ;  /* 0x00000071b66c7223 */ /* 0x180fe20000010072 */
[-CC-:B------:R-:W-:Y:S01]  /*96a0*/  FFMA.FTZ R110, R184, R113.reuse, R114.reuse ;  /* 0x00000071b86e7223 */ /* 0x180fe20000010072 */
[----:B------:R-:W-:Y:S01]  /*96b0*/  SHF.R.U32.HI R111, RZ, 0x10, R169 ;  /* 0x00000010ff6f7819 */ /* 0x000fe200000116a9 */
[----:B------:R-:W-:Y:S01]  /*96c0*/  FFMA.FTZ R113, R179, R113, R114 ;  /* 0x00000071b3717223 */ /* 0x000fe20000010072 */
[----:B------:R-:W-:Y:S01]  /*96d0*/  MOV R109, R169 ;  /* 0x000000a9006d7202 */ /* 0x000fe20000000f00 */
        /* <DEDUP_REMOVED lines=19> */
.L_x_256:
        /* <DEDUP_REMOVED lines=20> */
[C---:B012---:R-:W-:Y:S02]  /*9950*/  PRMT R107, R37.reuse, 0x7632, R107 ;  /* 0x00007632256b7816 */ /* 0x047fe4000000006b */
        /* <DEDUP_REMOVED lines=11> */
.L_x_262:
        /* <DEDUP_REMOVED lines=20> */
[----:B------:R-:W-:Y:S01]  /*9b50*/  PRMT R38, R35, 0x7610, R38 ;  /* 0x0000761023267816 */ /* 0x000fe20000000026 */
[----:B------:R-:W-:Y:S06]  /*9b60*/  BRA `(.L_x_259) ;  /* 0x0000000000ac7947 */ /* 0x000fec0003800000 */
.L_x_261:
        /* <DEDUP_REMOVED lines=25> */
.L_x_263:
        /* <DEDUP_REMOVED lines=17> */
[----:B------:R-:W-:-:S07]  /*9e10*/  PRMT R106, R108, 0x7610, R106 ;  /* 0x000076106c6a7816 */ /* 0x000fce000000006a */
.L_x_259:
        /* <DEDUP_REMOVED lines=16> */
.L_x_264:
        /* <DEDUP_REMOVED lines=10> */
.L_x_255:
[----:B------:R-:W-:Y:S05]  /*9fc0*/  BSYNC.RECONVERGENT B0 ;  /* 0x0000000000007941 */ /* 0x000fea0003800200 */
.L_x_254:
[----:B------:R-:W-:Y:S01]  /*9fd0*/  ISETP.NE.AND P6, PT, R115, RZ, PT ;  /* 0x000000ff7300720c */ /* 0x000fe20003fc5270 */
[----:B------:R-:W-:-:S12]  /*9fe0*/  UPLOP3.LUT UP1, UPT, UPT, UPT, UP1, 0x40, 0x4 ;  /* 0x000000000004789c */ /* 0x000fd80003f2e810 */
[----:B------:R-:W-:Y:S05]  /*9ff0*/  @!P6 BRA `(.L_x_265) ;  /* 0xffffff6800ace947 */ /* 0x000fea000383ffff */
.L_x_165:
[----:B------:R-:W0:Y:S01]  /*a000*/  S2UR UR4, SR_CTAID.X ;  /* 0x00000000000479c3 */ /* 0x000e220000002500 */
[----:B------:R-:W-:-:S07]  /*a010*/  ISETP.NE.AND P6, PT, R36, RZ, PT ;  /* 0x000000ff2400720c */ /* 0x000fce0003fc5270 */
[----:B------:R-:W1:Y:S08]  /*a020*/  LDC.64 R2, c[0x0][0x440] ;  /* 0x00011000ff027b82 */ /* 0x000e700000000a00 */
[----:B------:R-:W2:Y:S08]  /*a030*/  LDC.64 R4, c[0x0][0x448] ;  /* 0x00011200ff047b82 */ /* 0x000eb00000000a00 */
[----:B-----5:R-:W3:Y:S01]  /*a040*/  LDC.64 R6, c[0x0][0x440] ;  /* 0x00011000ff067b82 */ /* 0x020ee20000000a00 */
[----:B0-----:R-:W-:-:S05]  /*a050*/  IMAD R0, R0, UR4, RZ ;  /* 0x0000000400007c24 */ /* 0x001fca000f8e02ff */
[----:B------:R-:W-:Y:S02]  /*a060*/  LEA.HI R185, R0, R185, RZ, 0x1e ;  /* 0x000000b900b97211 */ /* 0x000fe400078ff0ff */
[----:B------:R-:W0:Y:S03]  /*a070*/  LDC.64 R8, c[0x0][0x448] ;  /* 0x00011200ff087b82 */ /* 0x000e260000000a00 */
[----:B-1----:R-:W-:-:S05]  /*a080*/  @P0 IMAD.WIDE.U32 R2, R185, 0x10, R2 ;  /* 0x00000010b9020825 */ /* 0x002fca00078e0002 */
[----:B------:R-:W1:Y:S01]  /*a090*/  LDC.64 R10, c[0x0][0x440] ;  /* 0x00011000ff0a7b82 */ /* 0x000e620000000a00 */
[C---:B--2---:R-:W-:Y:S01]  /*a0a0*/  @P0 IMAD.WIDE.U32 R4, R185.reuse, 0x10, R4 ;  /* 0x00000010b9040825 */ /* 0x044fe200078e0004 */
[----:B------:R-:W-:Y:S01]  /*a0b0*/  @P0 IADD3 R185, PT, PT, R185, 0x100, RZ ;  /* 0x00000100b9b90810 */ /* 0x000fe20007ffe0ff */
[----:B------:R2:W-:Y:S04]  /*a0c0*/  @P0 STG.E.128 desc[UR12][R2.64], R72 ;  /* 0x0000004802000986 */ /* 0x0005e8000c101d0c */
[----:B------:R2:W-:Y:S01]  /*a0d0*/  @P0 STG.E.128 desc[UR12][R4.64], R100 ;  /* 0x0000006404000986 */ /* 0x0005e2000c101d0c */
[----:B------:R-:W4:Y:S01]  /*a0e0*/  LDC.64 R12, c[0x0][0x448] ;  /* 0x00011200ff0c7b82 */ /* 0x000f220000000a00 */
[----:B---3--:R-:W-:-:S05]  /*a0f0*/  @P1 IMAD.WIDE.U32 R6, R185, 0x10, R6 ;  /* 0x00000010b9061825 */ /* 0x008fca00078e0006 */
[----:B------:R2:W-:Y:S02]  /*a100*/  @P1 STG.E.128 desc[UR12][R6.64], R68 ;  /* 0x0000004406001986 */ /* 0x0005e4000c101d0c */
[----:B------:R-:W3:Y:S01]  /*a110*/  LDC.64 R14, c[0x0][0x440] ;  /* 0x00011000ff0e7b82 */ /* 0x000ee20000000a00 */
[C---:B0-----:R-:W-:Y:S01]  /*a120*/  @P1 IMAD.WIDE.U32 R8, R185.reuse, 0x10, R8 ;  /* 0x00000010b9081825 */ /* 0x041fe200078e0008 */
[----:B------:R-:W-:-:S04]  /*a130*/  @P1 IADD3 R185, PT, PT, R185, 0x100, RZ ;  /* 0x00000100b9b91810 */ /* 0x000fc80007ffe0ff */
[----:B------:R2:W-:Y:S02]  /*a140*/  @P1 STG.E.128 desc[UR12][R8.64], R96 ;  /* 0x0000006008001986 */ /* 0x0005e4000c101d0c */
[----:B------:R-:W0:Y:S01]  /*a150*/  LDC.64 R16, c[0x0][0x448] ;  /* 0x00011200ff107b82 */ /* 0x000e220000000a00 */
[----:B-1----:R-:W-:-:S05]  /*a160*/  @P2 IMAD.WIDE.U32 R10, R185, 0x10, R10 ;  /* 0x00000010b90a2825 */ /* 0x002fca00078e000a */
[----:B------:R2:W-:Y:S02]  /*a170*/  @P2 STG.E.128 desc[UR12][R10.64], R64 ;  /* 0x000000400a002986 */ /* 0x0005e4000c101d0c */
[----:B------:R-:W1:Y:S01]  /*a180*/  LDC.64 R18, c[0x0][0x440] ;  /* 0x00011000ff127b82 */ /* 0x000e620000000a00 */
[----:B----4-:R-:W-:-:S04]  /*a190*/  @P2 IMAD.WIDE.U32 R12, R185, 0x10, R12 ;  /* 0x00000010b90c2825 */ /* 0x010fc800078e000c */
[----:B------:R-:W-:Y:S01]  /*a1a0*/  @P2 VIADD R185, R185, 0x100 ;  /* 0x00000100b9b92836 */ /* 0x000fe20000000000 */
[----:B------:R2:W-:Y:S02]  /*a1b0*/  @P2 STG.E.128 desc[UR12][R12.64], R92 ;  /* 0x0000005c0c002986 */ /* 0x0005e4000c101d0c */
        /* <DEDUP_REMOVED lines=9> */
[----:B------:R2:W-:Y:S01]  /*a250*/  @P4 STG.E.128 desc[UR12][R18.64], R56 ;  /* 0x0000003812004986 */ /* 0x0005e2000c101d0c */
[C---:B----4-:R-:W-:Y:S01]  /*a260*/  @P4 IMAD.WIDE.U32 R20, R185.reuse, 0x10, R20 ;  /* 0x00000010b9144825 */ /* 0x050fe200078e0014 */
[----:B------:R-:W-:-:S04]  /*a270*/  @P4 IADD3 R185, PT, PT, R185, 0x100, RZ ;  /* 0x00000100b9b94810 */ /* 0x000fc80007ffe0ff */
[----:B------:R2:W-:Y:S01]  /*a280*/  @P4 STG.E.128 desc[UR12][R20.64], R84 ;  /* 0x0000005414004986 */ /* 0x0005e2000c101d0c */
[----:B---3--:R-:W-:-:S05]  /*a290*/  @P5 IMAD.WIDE.U32 R22, R185, 0x10, R22 ;  /* 0x00000010b9165825 */ /* 0x008fca00078e0016 */
[----:B------:R2:W-:Y:S01]  /*a2a0*/  @P5 STG.E.128 desc[UR12][R22.64], R52 ;  /* 0x0000003416005986 */ /* 0x0005e2000c101d0c */
[----:B0-----:R-:W-:-:S05]  /*a2b0*/  @P5 IMAD.WIDE.U32 R24, R185, 0x10, R24 ;  /* 0x00000010b9185825 */ /* 0x001fca00078e0018 */
[----:B------:R2:W-:Y:S01]  /*a2c0*/  @P5 STG.E.128 desc[UR12][R24.64], R80 ;  /* 0x0000005018005986 */ /* 0x0005e2000c101d0c */
[----:B------:R-:W-:Y:S05]  /*a2d0*/  @!P6 EXIT ;  /* 0x000000000000e94d */ /* 0x000fea0003800000 */
[----:B--2---:R-:W0:Y:S01]  /*a2e0*/  LDC.64 R2, c[0x0][0x440] ;  /* 0x00011000ff027b82 */ /* 0x004e220000000a00 */
[----:B------:R-:W-:-:S07]  /*a2f0*/  @P5 IADD3 R185, PT, PT, R185, 0x100, RZ ;  /* 0x00000100b9b95810 */ /* 0x000fce0007ffe0ff */
[----:B------:R-:W1:Y:S01]  /*a300*/  LDC.64 R4, c[0x0][0x448] ;  /* 0x00011200ff047b82 */ /* 0x000e620000000a00 */
[----:B0-----:R-:W-:-:S05]  /*a310*/  IMAD.WIDE.U32 R2, R185, 0x10, R2 ;  /* 0x00000010b9027825 */ /* 0x001fca00078e0002 */
[----:B------:R-:W-:Y:S01]  /*a320*/  STG.E.128 desc[UR12][R2.64], R48 ;  /* 0x0000003002007986 */ /* 0x000fe2000c101d0c */
[----:B-1----:R-:W-:-:S05]  /*a330*/  IMAD.WIDE.U32 R4, R185, 0x10, R4 ;  /* 0x00000010b9047825 */ /* 0x002fca00078e0004 */
[----:B------:R-:W-:Y:S01]  /*a340*/  STG.E.128 desc[UR12][R4.64], R76 ;  /* 0x0000004c04007986 */ /* 0x000fe2000c101d0c */
[----:B------:R-:W-:Y:S05]  /*a350*/  EXIT ;  /* 0x000000000000794d */ /* 0x000fea0003800000 */
.L_x_266:
        /* <DEDUP_REMOVED lines=10> */
.L_x_7214:


//--------------------- .text._ZN10layer_norm31ln_parallel_residual_bwd_kernelINS_13Kernel_traitsI13__nv_bfloat16S2_S2_S2_fjLj7168ELj1ELj1ELj8ELj8ENS_18Kernel_traits_baseILj7168ES2_S2_S2_S2_fjLj256EEEEELb0ELb1ELb1EEEvNS_9BwdParamsE --------------------------
	.section	.text._ZN10layer_norm31ln_parallel_residual_bwd_kernelINS_13Kernel_traitsI13__nv_bfloat16S2_S2_S2_fjLj7168ELj1ELj1ELj8ELj8ENS_18Kernel_traits_baseILj7168ES2_S2_S2_S2_fjLj256EEEEELb0ELb1ELb1EEEvNS_9BwdParamsE,"ax",@progbits
	.align	128
        .global         _ZN10layer_norm31ln_parallel_residual_bwd_kernelINS_13Kernel_traitsI13__nv_bfloat16S2_S2_S2_fjLj7168ELj1ELj1ELj8ELj8ENS_18Kernel_traits_baseILj7168ES2_S2_S2_S2_fjLj256EEEEELb0ELb1ELb1EEEvNS_9BwdParamsE
        .type           _ZN10layer_norm31ln_parallel_residual_bwd_kernelINS_13Kernel_traitsI13__nv_bfloat16S2_S2_S2_fjLj7168ELj1ELj1ELj8ELj8ENS_18Kernel_traits_baseILj7168ES2_S2_S2_S2_fjLj256EEEEELb0ELb1ELb1EEEvNS_9BwdParamsE,@function
        .size           _ZN10layer_norm31ln_parallel_residual_bwd_kernelINS_13Kernel_traitsI13__nv_bfloat16S2_S2_S2_fjLj7168ELj1ELj1ELj8ELj8ENS_18Kernel_traits_baseILj7168ES2_S2_S2_S2_fjLj256EEEEELb0ELb1ELb1EEEvNS_9BwdParamsE,(.L_x_7215 - _ZN10layer_norm31ln_parallel_residual_bwd_kernelINS_13Kernel_traitsI13__nv_bfloat16S2_S2_S2_fjLj7168ELj1ELj1ELj8ELj8ENS_18Kernel_traits_baseILj7168ES2_S2_S2_S2_fjLj256EEEEELb0ELb1ELb1EEEvNS_9BwdParamsE)
        .other          _ZN10layer_norm31ln_parallel_residual_bwd_kernelINS_13Kernel_traitsI13__nv_bfloat16S2_S2_S2_fjLj7168ELj1ELj1ELj8ELj8ENS_18Kernel_traits_baseILj7168ES2_S2_S2_S2_fjLj256EEEEELb0ELb1ELb1EEEvNS_9BwdParamsE,@"STO_CUDA_ENTRY STV_DEFAULT"
_ZN10layer_norm31ln_parallel_residual_bwd_kernelINS_13Kernel_traitsI13__nv_bfloat16S2_S2_S2_fjLj7168ELj1ELj1ELj8ELj8ENS_18Kernel_traits_baseILj7168ES2_S2_S2_S2_fjLj256EEEEELb0ELb1ELb1EEEvNS_9BwdParamsE:
.text._ZN10layer_norm31ln_parallel_residual_bwd_kernelINS_13Kernel_traitsI13__nv_bfloat16S2_S2_S2_fjLj7168ELj1ELj1ELj8ELj8ENS_18Kernel_traits_baseILj7168ES2_S2_S2_S2_fjLj256EEEEELb0ELb1ELb1EEEvNS_9BwdParamsE:
[----:B------:R-:W-:Y:S08]  /*0000*/  LDC R1, c[0x0][0x37c] ;  /* 0x0000df00ff017b82 */ /* 0x000ff00000000800 */
[----:B------:R-:W0:Y:S01]  /*0010*/  S2UR UR4, SR_CTAID.X ;  /* 0x00000000000479c3 */ /* 0x000e220000002500 */
[----:B------:R-:W0:Y:S01]  /*0020*/  LDCU UR5, c[0x0][0x384] ;  /* 0x00007080ff0577ac */ /* 0x000e220008000800 */
        /* <DEDUP_REMOVED lines=22> */
[----:B0-----:R-:W-:Y:S01]  /*0190*/  UISETP.GE.AND UP0, UPT, UR4, UR5, UPT ;  /* 0x000000050400728c */ /* 0x001fe2000bf06270 */
[----:B------:R-:W-:Y:S02]  /*01a0*/  CS2R R86, SRZ ;  /* 0x0000000000567805 */ /* 0x000fe4000001ff00 */
[----:B------:R-:W-:Y:S02]  /*01b0*/  CS2R R80, SRZ ;  /* 0x0000000000507805 */ /* 0x000fe4000001ff00 */
[----:B------:R-:W-:-:S02]  /*01c0*/  CS2R R82, SRZ ;  /* 0x0000000000527805 */ /* 0x000fc4000001ff00 */
[----:B------:R-:W-:Y:S02]  /*01d0*/  CS2R R4, SRZ ;  /* 0x0000000000047805 */ /* 0x000fe4000001ff00 */
[----:B------:R-:W-:Y:S02]  /*01e0*/  CS2R R14, SRZ ;  /* 0x00000000000e7805 */ /* 0x000fe4000001ff00 */
[----:B------:R-:W-:Y:S01]  /*01f0*/  CS2R R12, SRZ ;  /* 0x00000000000c7805 */ /* 0x000fe2000001ff00 */
[----:B------:R-:W0:Y:S01]  /*0200*/  LDCU.64 UR12, c[0x0][0x358] ;  /* 0x00006b00ff0c77ac */ /* 0x000e220008000a00 */
[----:B------:R-:W-:Y:S05]  /*0210*/  BRA.U UP0, `(.L_x_267) ;  /* 0x000000a100ec7547 */ /* 0x000fea000b800000 */
[----:B------:R-:W1:Y:S01]  /*0220*/  S2R R127, SR_TID.X ;  /* 0x00000000007f7919 */ /* 0x000e620000002100 */
[----:B------:R-:W1:Y:S01]  /*0230*/  LDC.64 R4, c[0x0][0x3d0] ;  /* 0x0000f400ff047b82 */ /* 0x000e620000000a00 */
[----:B------:R-:W-:Y:S02]  /*0240*/  MOV R126, UR4 ;  /* 0x00000004007e7c02 */ /* 0x000fe40008000f00 */
        /* <DEDUP_REMOVED lines=27> */
[----:B------:R-:W-:Y:S01]  /*0400*/  CS2R R70, SRZ ;  /* 0x0000000000467805 */ /* 0x000fe2000001ff00 */
[----:B------:R-:W-:Y:S01]  /*0410*/  UPLOP3.LUT UP3, UPT, UPT, UPT, UPT, 0x40, 0x4 ;  /* 0x000000000004789c */ /* 0x000fe20003f6e870 */
[----:B-1----:R-:W-:Y:S01]  /*0420*/  IMAD.WIDE.U32 R4, R127, 0x8, R4 ;  /* 0x000000087f047825 */ /* 0x002fe200078e0004 */
[----:B------:R-:W1:Y:S04]  /*0430*/  LDCU UR16, c[0x0][0x388] ;  /* 0x00007100ff1077ac */ /* 0x000e680008000800 */
[----:B0-----:R-:W2:Y:S01]  /*0440*/  LDG.E.64 R30, desc[UR12][R4.64+0x3000] ;  /* 0x0030000c041e7981 */ /* 0x001ea2000c1e1b00 */
[----:B------:R-:W0:Y:S03]  /*0450*/  LDCU.U8 UR11, c[0x0][0x410] ;  /* 0x00008200ff0b77ac */ /* 0x000e260008000000 */
[----:B------:R-:W3:Y:S01]  /*0460*/  LDG.E.64 R28, desc[UR12][R4.64+0x2800] ;  /* 0x0028000c041c7981 */ /* 0x000ee2000c1e1b00 */
[----:B------:R-:W4:Y:S03]  /*0470*/  LDCU UR17, c[0x0][0x400] ;  /* 0x00008000ff1177ac */ /* 0x000f260008000800 */
[----:B------:R-:W5:Y:S01]  /*0480*/  LDG.E.64 R26, desc[UR12][R4.64+0x2000] ;  /* 0x0020000c041a7981 */ /* 0x000f62000c1e1b00 */
[----:B------:R-:W0:Y:S03]  /*0490*/  LDCU.64 UR6, c[0x0][0x470] ;  /* 0x00008e00ff0677ac */ /* 0x000e260008000a00 */
[----:B------:R-:W4:Y:S01]  /*04a0*/  LDG.E.64 R24, desc[UR12][R4.64+0x1800] ;  /* 0x0018000c04187981 */ /* 0x000f22000c1e1b00 */
[----:B------:R-:W0:Y:S03]  /*04b0*/  LDCU.64 UR8, c[0x0][0x478] ;  /* 0x00008f00ff0877ac */ /* 0x000e260008000a00 */
[----:B------:R-:W4:Y:S01]  /*04c0*/  LDG.E.64 R22, desc[UR12][R4.64+0x1000] ;  /* 0x0010000c04167981 */ /* 0x000f22000c1e1b00 */
[----:B------:R-:W0:Y:S03]  /*04d0*/  LDCU.64 UR14, c[0x0][0x438] ;  /* 0x00008700ff0e77ac */ /* 0x000e260008000a00 */
[----:B------:R-:W4:Y:S04]  /*04e0*/  LDG.E.64 R20, desc[UR12][R4.64+0x800] ;  /* 0x0008000c04147981 */ /* 0x000f28000c1e1b00 */
[----:B------:R-:W4:Y:S01]  /*04f0*/  LDG.E.64 R2, desc[UR12][R4.64] ;  /* 0x0000000c04027981 */ /* 0x000f22000c1e1b00 */
[----:B--2---:R-:W-:-:S02]  /*0500*/  SHF.R.U64 R69, R30, 0x10, R31 ;  /* 0x000000101e457819 */ /* 0x004fc4000000121f */
[----:B------:R-:W-:Y:S02]  /*0510*/  SHF.R.U32.HI R68, RZ, 0x10, R31 ;  /* 0x00000010ff447819 */ /* 0x000fe4000001161f */
[--C-:B---3--:R-:W-:Y:S02]  /*0520*/  SHF.R.U64 R67, R28, 0x10, R29.reuse ;  /* 0x000000101c437819 */ /* 0x108fe4000000121d */
[----:B------:R-:W-:Y:S02]  /*0530*/  SHF.R.U32.HI R66, RZ, 0x10, R29 ;  /* 0x00000010ff427819 */ /* 0x000fe4000001161d */
[--C-:B-----5:R-:W-:Y:S02]  /*0540*/  SHF.R.U64 R65, R26, 0x10, R27.reuse ;  /* 0x000000101a417819 */ /* 0x120fe4000000121b */
[----:B------:R-:W-:Y:S02]  /*0550*/  SHF.R.U32.HI R64, RZ, 0x10, R27 ;  /* 0x00000010ff407819 */ /* 0x000fe4000001161b */
[----:B----4-:R-:W-:-:S02]  /*0560*/  SHF.R.U64 R63, R24, 0x10, R25 ;  /* 0x00000010183f7819 */ /* 0x010fc40000001219 */
[----:B------:R-:W-:Y:S02]  /*0570*/  SHF.R.U32.HI R62, RZ, 0x10, R25 ;  /* 0x00000010ff3e7819 */ /* 0x000fe40000011619 */
[--C-:B------:R-:W-:Y:S02]  /*0580*/  SHF.R.U64 R61, R22, 0x10, R23.reuse ;  /* 0x00000010163d7819 */ /* 0x100fe40000001217 */
[----:B------:R-:W-:Y:S02]  /*0590*/  SHF.R.U32.HI R60, RZ, 0x10, R23 ;  /* 0x00000010ff3c7819 */ /* 0x000fe40000011617 */
[--C-:B------:R-:W-:Y:S02]  /*05a0*/  SHF.R.U64 R59, R20, 0x10, R21.reuse ;  /* 0x00000010143b7819 */ /* 0x100fe40000001215 */
[----:B------:R-:W-:Y:S02]  /*05b0*/  SHF.R.U32.HI R58, RZ, 0x10, R21 ;  /* 0x00000010ff3a7819 */ /* 0x000fe40000011615 */
[----:B------:R-:W-:-:S02]  /*05c0*/  SHF.R.U64 R56, R2, 0x10, R3 ;  /* 0x0000001002387819 */ /* 0x000fc40000001203 */
[----:B01----:R-:W-:-:S07]  /*05d0*/  SHF.R.U32.HI R54, RZ, 0x10, R3 ;  /* 0x00000010ff367819 */ /* 0x003fce0000011603 */
.L_x_342:
[----:B------:R-:W0:Y:S08]  /*05e0*/  LDC.64 R4, c[0x0][0x3c0] ;  /* 0x0000f000ff047b82 */ /* 0x000e300000000a00 */
[----:B-1----:R-:W1:Y:S01]  /*05f0*/  LDC.64 R52, c[0x0][0x3c8] ;  /* 0x0000f200ff347b82 */ /* 0x002e620000000a00 */
[----:B0-----:R-:W-:-:S05]  /*0600*/  IMAD.WIDE R4, R126, 0x4, R4 ;  /* 0x000000047e047825 */ /* 0x001fca00078e0204 */
[----:B------:R-:W2:Y:S01]  /*0610*/  LDG.E R0, desc[UR12][R4.64] ;  /* 0x0000000c04007981 */ /* 0x000ea2000c1e1900 */
[----:B-1----:R-:W-:-:S06]  /*0620*/  IMAD.WIDE R52, R126, 0x4, R52 ;  /* 0x000000047e347825 */ /* 0x002fcc00078e0234 */
[----:B------:R0:W5:Y:S01]  /*0630*/  LDG.E R52, desc[UR12][R52.64] ;  /* 0x0000000c34347981 */ /* 0x000162000c1e1900 */
[----:B------:R-:W-:Y:S01]  /*0640*/  UISETP.NE.U32.AND UP0, UPT, UR14, URZ, UPT ;  /* 0x000000ff0e00728c */ /* 0x000fe2000bf05070 */
[----:B------:R-:W-:Y:S01]  /*0650*/  IMAD R6, R126, UR16, RZ ;  /* 0x000000107e067c24 */ /* 0x000fe2000f8e02ff */
[----:B------:R-:W-:Y:S02]  /*0660*/  ISETP.NE.AND P1, PT, RZ, UR11, PT ;  /* 0x0000000bff007c0c */ /* 0x000fe4000bf25270 */
[----:B------:R-:W-:Y:S02]  /*0670*/  UISETP.NE.AND.EX UP0, UPT, UR15, URZ, UPT, UP0 ;  /* 0x000000ff0f00728c */ /* 0x000fe4000bf05300 */
[----:B------:R-:W-:-:S04]  /*0680*/  SHF.R.S32.HI R7, RZ, 0x1f, R6 ;  /* 0x0000001fff077819 */ /* 0x000fc80000011406 */
[----:B------:R-:W-:-:S04]  /*0690*/  LEA.HI R6, R7, R6, RZ, 0x2 ;  /* 0x0000000607067211 */ /* 0x000fc800078f10ff */
[----:B------:R-:W-:Y:S02]  /*06a0*/  LEA.HI.SX32 R177, R6, R127, 0x1e ;  /* 0x0000007f06b17211 */ /* 0x000fe400078ff2ff */
[----:B--2---:R-:W-:Y:S01]  /*06b0*/  FSEL R0, R0, RZ, !P1 ;  /* 0x000000ff00007208 */ /* 0x004fe20004800000 */
[----:B0-----:R-:W-:Y:S06]  /*06c0*/  BRA.U UP0, `(.L_x_268) ;  /* 0x0000001100f47547 */ /* 0x001fec000b800000 */
[----:B------:R-:W0:Y:S01]  /*06d0*/  LDC.64 R132, c[0x0][0x3a8] ;  /* 0x0000ea00ff847b82 */ /* 0x000e220000000a00 */
[C---:B------:R-:W-:Y:S02]  /*06e0*/  IADD3 R167, PT, PT, R177.reuse, 0x100, RZ ;  /* 0x00000100b1a77810 */ /* 0x040fe40007ffe0ff */
[----:B------:R-:W-:-:S05]  /*06f0*/  IADD3 R157, PT, PT, R177, 0x200, RZ ;  /* 0x00000200b19d7810 */ /* 0x000fca0007ffe0ff */
[----:B------:R-:W1:Y:S01]  /*0700*/  LDC.64 R4, c[0x0][0x428] ;  /* 0x00010a00ff047b82 */ /* 0x000e620000000a00 */
[C---:B------:R-:W-:Y:S02]  /*0710*/  IADD3 R155, PT, PT, R177.reuse, 0x300, RZ ;  /* 0x00000300b19b7810 */ /* 0x040fe40007ffe0ff */
[C---:B------:R-:W-:Y:S02]  /*0720*/  IADD3 R57, PT, PT, R177.reuse, 0x400, RZ ;  /* 0x00000400b1397810 */ /* 0x040fe40007ffe0ff */
[C---:B------:R-:W-:Y:S02]  /*0730*/  IADD3 R55, PT, PT, R177.reuse, 0x500, RZ ;  /* 0x00000500b1377810 */ /* 0x040fe40007ffe0ff */
[C---:B------:R-:W-:Y:S01]  /*0740*/  IADD3 R53, PT, PT, R177.reuse, 0x600, RZ ;  /* 0x00000600b1357810 */ /* 0x040fe20007ffe0ff */
[----:B0-----:R-:W-:-:S04]  /*0750*/  IMAD.WIDE.U32 R18, R177, 0x8, R132 ;  /* 0x00000008b1127825 */ /* 0x001fc800078e0084 */
[--C-:B------:R-:W-:Y:S02]  /*0760*/  IMAD.WIDE.U32 R46, R167, 0x8, R132.reuse ;  /* 0x00000008a72e7825 */ /* 0x100fe400078e0084 */
[----:B------:R-:W2:Y:S02]  /*0770*/  LDG.E.64 R18, desc[UR12][R18.64] ;  /* 0x0000000c12127981 */ /* 0x000ea4000c1e1b00 */
[--C-:B------:R-:W-:Y:S02]  /*0780*/  IMAD.WIDE.U32 R48, R157, 0x8, R132.reuse ;  /* 0x000000089d307825 */ /* 0x100fe400078e0084 */
[----:B------:R-:W3:Y:S02]  /*0790*/  LDG.E.64 R46, desc[UR12][R46.64] ;  /* 0x0000000c2e2e7981 */ /* 0x000ee4000c1e1b00 */
[--C-:B------:R-:W-:Y:S02]  /*07a0*/  IMAD.WIDE.U32 R50, R155, 0x8, R132.reuse ;  /* 0x000000089b327825 */ /* 0x100fe400078e0084 */
[----:B------:R-:W4:Y:S02]  /*07b0*/  LDG.E.64 R48, desc[UR12][R48.64] ;  /* 0x0000000c30307981 */ /* 0x000f24000c1e1b00 */
[----:B------:R-:W-:-:S02]  /*07c0*/  IMAD.WIDE.U32 R128, R57, 0x8, R132 ;  /* 0x0000000839807825 */ /* 0x000fc400078e0084 */
[----:B------:R-:W4:Y:S02]  /*07d0*/  LDG.E.64 R50, desc[UR12][R50.64] ;  /* 0x0000000c32327981 */ /* 0x000f24000c1e1b00 */
[--C-:B------:R-:W-:Y:S02]  /*07e0*/  IMAD.WIDE.U32 R130, R55, 0x8, R132.reuse ;  /* 0x0000000837827825 */ /* 0x100fe400078e0084 */
[----:B------:R-:W4:Y:S02]  /*07f0*/  LDG.E.64 R128, desc[UR12][R128.64] ;  /* 0x0000000c80807981 */ /* 0x000f24000c1e1b00 */
[----:B------:R-:W-:Y:S02]  /*0800*/  IMAD.WIDE.U32 R132, R53, 0x8, R132 ;  /* 0x0000000835847825 */ /* 0x000fe400078e0084 */
[----:B------:R-:W4:Y:S04]  /*0810*/  LDG.E.64 R130, desc[UR12][R130.64] ;  /* 0x0000000c82827981 */ /* 0x000f28000c1e1b00 */
[----:B------:R-:W4:Y:S01]  /*0820*/  LDG.E.64 R132, desc[UR12][R132.64] ;  /* 0x0000000c84847981 */ /* 0x000f22000c1e1b00 */
[----:B-1----:R-:W-:-:S04]  /*0830*/  IMAD.WIDE.U32 R16, R177, 0x8, R4 ;  /* 0x00000008b1107825 */ /* 0x002fc800078e0004 */
[--C-:B------:R-:W-:Y:S02]  /*0840*/  IMAD.WIDE.U32 R10, R155, 0x8, R4.reuse ;  /* 0x000000089b0a7825 */ /* 0x100fe400078e0004 */
[----:B------:R-:W4:Y:S02]  /*0850*/  LDG.E.64 R16, desc[UR12][R16.64] ;  /* 0x0000000c10107981 */ /* 0x000f24000c1e1b00 */
[--C-:B------:R-:W-:Y:S02]  /*0860*/  IMAD.WIDE.U32 R8, R57, 0x8, R4.reuse ;  /* 0x0000000839087825 */ /* 0x100fe400078e0004 */
[----:B------:R-:W4:Y:S02]  /*0870*/  LDG.E.64 R10, desc[UR12][R10.64] ;  /* 0x0000000c0a0a7981 */ /* 0x000f24000c1e1b00 */
        /* <DEDUP_REMOVED lines=23> */
[--C-:B--2---:R-:W-:Y:S02]  /*09f0*/  SHF.R.U64 R201, R18, 0x10, R19.reuse ;  /* 0x0000001012c97819 */ /* 0x104fe40000001213 */
[----:B------:R-:W-:Y:S02]  /*0a00*/  SHF.R.U32.HI R203, RZ, 0x10, R19 ;  /* 0x00000010ffcb7819 */ /* 0x000fe40000011613 */
[--C-:B---3--:R-:W-:Y:S02]  /*0a10*/  SHF.R.U64 R181, R46, 0x10, R47.reuse ;  /* 0x000000102eb57819 */ /* 0x108fe4000000122f */
        /* <DEDUP_REMOVED lines=8> */
[----:B------:R-:W-:Y:S02]  /*0aa0*/  SHF.R.U32.HI R207, RZ, 0x10, R131 ;  /* 0x00000010ffcf7819 */ /* 0x000fe40000011683 */
[--C-:B------:R-:W-:Y:S02]  /*0ab0*/  SHF.R.U64 R145, R132, 0x10, R133.reuse ;  /* 0x0000001084917819 */ /* 0x100fe40000001285 */
[----:B------:R-:W-:Y:S02]  /*0ac0*/  SHF.R.U32.HI R205, RZ, 0x10, R133 ;  /* 0x00000010ffcd7819 */ /* 0x000fe40000011685 */
[----:B------:R-:W-:Y:S02]  /*0ad0*/  SHF.L.U32 R135, R18, 0x10, RZ ;  /* 0x0000001012877819 */ /* 0x000fe400000006ff */
[----:B------:R-:W-:Y:S02]  /*0ae0*/  SHF.L.U32 R191, R19, 0x10, RZ ;  /* 0x0000001013bf7819 */ /* 0x000fe400000006ff */
[----:B------:R-:W-:Y:S01]  /*0af0*/  SHF.L.U32 R183, R47, 0x10, RZ ;  /* 0x000000102fb77819 */ /* 0x000fe200000006ff */
[----:B------:R-:W-:Y:S01]  /*0b00*/  IMAD.U32 R141, R141, 0x10000, RZ ;  /* 0x000100008d8d7824 */ /* 0x000fe200078e00ff */
        /* <DEDUP_REMOVED lines=23> */
[----:B------:R-:W-:Y:S01]  /*0c80*/  SHF.L.U32 R205, R205, 0x10, RZ ;  /* 0x00000010cdcd7819 */ /* 0x000fe200000006ff */
[C---:B------:R-:W-:Y:S01]  /*0c90*/  FADD.FTZ R129, -R0.reuse, R135 ;  /* 0x0000008700817221 */ /* 0x040fe20000010100 */
        /* <DEDUP_REMOVED lines=26> */
[----:B------:R-:W-:Y:S01]  /*0e40*/  FADD.FTZ R205, -R0, R205 ;  /* 0x000000cd00cd7221 */ /* 0x000fe20000010100 */
[----:B------:R-:W-:-:S02]  /*0e50*/  SHF.R.U64 R200, R16, 0x10, R17 ;  /* 0x0000001010c87819 */ /* 0x000fc40000001211 */
[----:B------:R-:W-:Y:S02]  /*0e60*/  SHF.R.U32.HI R198, RZ, 0x10, R17 ;  /* 0x00000010ffc67819 */ /* 0x000fe40000011611 */
[----:B------:R-:W-:Y:S02]  /*0e70*/  SHF.L.U32 R189, R17, 0x10, RZ ;  /* 0x0000001011bd7819 */ /* 0x000fe400000006ff */
[----:B------:R-:W-:Y:S02]  /*0e80*/  SHF.L.U32 R187, R16, 0x10, RZ ;  /* 0x0000001010bb7819 */ /* 0x000fe400000006ff */
[----:B------:R-:W-:Y:S02]  /*0e90*/  SHF.L.U32 R186, R10, 0x10, RZ ;  /* 0x000000100aba7819 */ /* 0x000fe400000006ff */
[C---:B------:R-:W-:Y:S02]  /*0ea0*/  SHF.R.U64 R202, R8.reuse, 0x10, R9 ;  /* 0x0000001008ca7819 */ /* 0x040fe40000001209 */
[----:B------:R-:W-:-:S02]  /*0eb0*/  SHF.L.U32 R17, R8, 0x10, RZ ;  /* 0x0000001008117819 */ /* 0x000fc400000006ff */
[----:B------:R-:W-:Y:S02]  /*0ec0*/  SHF.L.U32 R0, R2, 0x10, RZ ;  /* 0x0000001002007819 */ /* 0x000fe400000006ff */
[----:B------:R-:W-:Y:S02]  /*0ed0*/  SHF.L.U32 R51, R24, 0x10, RZ ;  /* 0x0000001018337819 */ /* 0x000fe400000006ff */
[----:B------:R-:W-:Y:S02]  /*0ee0*/  SHF.L.U32 R8, R26, 0x10, RZ ;  /* 0x000000101a087819 */ /* 0x000fe400000006ff */
[----:B------:R-:W-:Y:S01]  /*0ef0*/  SHF.R.U64 R132, R4, 0x10, R5 ;  /* 0x0000001004847819 */ /* 0x000fe20000001205 */
[----:B------:R-:W-:Y:S01]  /*0f00*/  FMUL.FTZ R193, R0, R187 ;  /* 0x000000bb00c17220 */ /* 0x000fe20000410000 */
[----:B------:R-:W-:Y:S01]  /*0f10*/  SHF.L.U32 R200, R200, 0x10, RZ ;  /* 0x00000010c8c87819 */ /* 0x000fe200000006ff */
[----:B------:R-:W-:Y:S01]  /*0f20*/  FMUL.FTZ R150, R51, R186 ;  /* 0x000000ba33967220 */ /* 0x000fe20000410000 */
[----:B------:R-:W-:Y:S01]  /*0f30*/  FMUL.FTZ R51, R8, R17 ;  /* 0x0000001108337220 */ /* 0x000fe20000410000 */
[----:B-----5:R-:W-:Y:S01]  /*0f40*/  FMUL.FTZ R0, R52, R129 ;  /* 0x0000008134007220 */ /* 0x020fe20000410000 */
[----:B------:R-:W-:Y:S01]  /*0f50*/  SHF.L.U32 R8, R132, 0x10, RZ ;  /* 0x0000001084087819 */ /* 0x000fe200000006ff */
[C---:B------:R-:W-:Y:S01]  /*0f60*/  FMUL.FTZ R132, R52.reuse, R197 ;  /* 0x000000c534847220 */ /* 0x040fe20000410000 */
[----:B------:R-:W-:Y:S01]  /*0f70*/  FMUL.FTZ R197, R199, R200 ;  /* 0x000000c8c7c57220 */ /* 0x000fe20000410000 */
[----:B------:R-:W-:Y:S01]  /*0f80*/  FADD.FTZ R134, RZ, R193 ;  /* 0x000000c1ff867221 */ /* 0x000fe20000010000 */
[----:B------:R-:W-:Y:S01]  /*0f90*/  FMUL.FTZ R201, R52, R201 ;  /* 0x000000c934c97220 */ /* 0x000fe20000410000 */
[----:B------:R-:W-:Y:S01]  /*0fa0*/  FFMA.FTZ R138, R0, R193, RZ ;  /* 0x000000c1008a7223 */ /* 0x000fe200000100ff */
[----:B------:R-:W-:Y:S01]  /*0fb0*/  SHF.L.U32 R198, R198, 0x10, RZ ;  /* 0x00000010c6c67819 */ /* 0x000fe200000006ff */
[----:B------:R-:W-:Y:S01]  /*0fc0*/  FMUL.FTZ R129, R52, R135 ;  /* 0x0000008734817220 */ /* 0x000fe20000410000 */
[----:B------:R-:W-:Y:S01]  /*0fd0*/  FMUL.FTZ R188, R188, R189 ;  /* 0x000000bdbcbc7220 */ /* 0x000fe20000410000 */
[----:B------:R-:W-:Y:S01]  /*0fe0*/  FADD.FTZ R135, R134, R197 ;  /* 0x000000c586877221 */ /* 0x000fe20000010000 */
[----:B------:R-:W-:Y:S01]  /*0ff0*/  FMUL.FTZ R191, R52, R191 ;  /* 0x000000bf34bf7220 */ /* 0x000fe20000410000 */
[----:B------:R-:W-:Y:S01]  /*1000*/  FFMA.FTZ R138, R201, R197, R138 ;  /* 0x000000c5c98a7223 */ /* 0x000fe2000001008a */
[----:B------:R-:W-:-:S02]  /*1010*/  SHF.R.U32.HI R50, RZ, 0x10, R9 ;  /* 0x00000010ff327819 */ /* 0x000fc40000011609 */
[----:B------:R-:W-:Y:S01]  /*1020*/  SHF.L.U32 R18, R9, 0x10, RZ ;  /* 0x0000001009127819 */ /* 0x000fe200000006ff */
[----:B------:R-:W-:Y:S01]  /*1030*/  FMUL.FTZ R199, R219, R198 ;  /* 0x000000c6dbc77220 */ /* 0x000fe20000410000 */
[C---:B------:R-:W-:Y:S01]  /*1040*/  SHF.R.U64 R196, R14.reuse, 0x10, R15 ;  /* 0x000000100ec47819 */ /* 0x040fe2000000120f */
[----:B------:R-:W-:Y:S01]  /*1050*/  FADD.FTZ R134, R135, R188 ;  /* 0x000000bc87867221 */ /* 0x000fe20000010000 */
[----:B------:R-:W-:Y:S02]  /*1060*/  SHF.L.U32 R178, R14, 0x10, RZ ;  /* 0x000000100eb27819 */ /* 0x000fe400000006ff */
[----:B------:R-:W-:Y:S01]  /*1070*/  SHF.L.U32 R9, R20, 0x10, RZ ;  /* 0x0000001014097819 */ /* 0x000fe200000006ff */
[----:B------:R-:W-:Y:S01]  /*1080*/  FMUL.FTZ R203, R52, R203 ;  /* 0x000000cb34cb7220 */ /* 0x000fe20000410000 */
[----:B------:R-:W-:Y:S01]  /*1090*/  FFMA.FTZ R138, R191, R188, R138 ;  /* 0x000000bcbf8a7223 */ /* 0x000fe2000001008a */
[----:B------:R-:W-:Y:S01]  /*10a0*/  SHF.L.U32 R196, R196, 0x10, RZ ;  /* 0x00000010c4c47819 */ /* 0x000fe200000006ff */
[----:B------:R-:W-:Y:S01]  /*10b0*/  FADD.FTZ R135, R134, R199 ;  /* 0x000000c786877221 */ /* 0x000fe20000010000 */
[----:B------:R-:W-:Y:S01]  /*10c0*/  FMUL.FTZ R176, R9, R178 ;  /* 0x000000b209b07220 */ /* 0x000fe20000410000 */
[--C-:B------:R-:W-:Y:S01]  /*10d0*/  SHF.R.U64 R206, R10, 0x10, R11.reuse ;  /* 0x000000100ace7819 */ /* 0x100fe2000000120b */
[----:B------:R-:W-:Y:S01]  /*10e0*/  FMUL.FTZ R185, R52, R185 ;  /* 0x000000b934b97220 */ /* 0x000fe20000410000 */
[----:B------:R-:W-:Y:S01]  /*10f0*/  SHF.R.U32.HI R204, RZ, 0x10, R11 ;  /* 0x00000010ffcc7819 */ /* 0x000fe2000001160b */
[----:B------:R-:W-:Y:S01]  /*1100*/  FFMA.FTZ R138, R203, R199, R138 ;  /* 0x000000c7cb8a7223 */ /* 0x000fe2000001008a */
[----:B------:R-:W-:Y:S01]  /*1110*/  SHF.L.U32 R16, R11, 0x10, RZ ;  /* 0x000000100b107819 */ /* 0x000fe200000006ff */
[----:B------:R-:W-:Y:S01]  /*1120*/  IMAD.U32 R202, R202, 0x10000, RZ ;  /* 0x00010000caca7824 */ /* 0x000fe200078e00ff */
[----:B------:R-:W-:Y:S01]  /*1130*/  SHF.L.U32 R11, R65, 0x10, RZ ;  /* 0x00000010410b7819 */ /* 0x000fe200000006ff */
[----:B------:R-:W-:Y:S01]  /*1140*/  FMUL.FTZ R172, R221, R196 ;  /* 0x000000c4ddac7220 */ /* 0x000fe20000410000 */
[----:B------:R-:W-:Y:S01]  /*1150*/  SHF.R.U32.HI R194, RZ, 0x10, R15 ;  /* 0x00000010ffc27819 */ /* 0x000fe2000001160f */
[----:B------:R-:W-:Y:S01]  /*1160*/  FADD.FTZ R135, R135, R176 ;  /* 0x000000b087877221 */ /* 0x000fe20000010000 */
[----:B------:R-:W-:-:S02]  /*1170*/  SHF.L.U32 R180, R15, 0x10, RZ ;  /* 0x000000100fb47819 */ /* 0x000fc400000006ff */
[----:B------:R-:W-:Y:S01]  /*1180*/  SHF.L.U32 R19, R21, 0x10, RZ ;  /* 0x0000001015137819 */ /* 0x000fe200000006ff */
[----:B------:R-:W-:Y:S01]  /*1190*/  FMUL.FTZ R181, R52, R181 ;  /* 0x000000b534b57220 */ /* 0x000fe20000410000 */
[----:B------:R-:W-:Y:S01]  /*11a0*/  FFMA.FTZ R138, R185, R176, R138 ;  /* 0x000000b0b98a7223 */ /* 0x000fe2000001008a */
[----:B------:R-:W-:Y:S01]  /*11b0*/  SHF.R.U32.HI R48, RZ, 0x10, R7 ;  /* 0x00000010ff307819 */ /* 0x000fe20000011607 */
[----:B------:R-:W-:Y:S01]  /*11c0*/  FMUL.FTZ R134, R11, R202 ;  /* 0x000000ca0b867220 */ /* 0x000fe20000410000 */
[----:B------:R-:W-:Y:S01]  /*11d0*/  SHF.L.U32 R194, R194, 0x10, RZ ;  /* 0x00000010c2c27819 */ /* 0x000fe200000006ff */
[----:B------:R-:W-:Y:S01]  /*11e0*/  FMUL.FTZ R174, R19, R180 ;  /* 0x000000b413ae7220 */ /* 0x000fe20000410000 */
[----:B------:R-:W-:Y:S01]  /*11f0*/  FADD.FTZ R11, R135, R172 ;  /* 0x000000ac870b7221 */ /* 0x000fe20000010000 */
[--C-:B------:R-:W-:Y:S01]  /*1200*/  SHF.R.U64 R192, R12, 0x10, R13.reuse ;  /* 0x000000100cc07819 */ /* 0x100fe2000000120d */
[----:B------:R-:W-:Y:S01]  /*1210*/  FMUL.FTZ R183, R52, R183 ;  /* 0x000000b734b77220 */ /* 0x000fe20000410000 */
[----:B------:R-:W-:Y:S01]  /*1220*/  SHF.R.U32.HI R190, RZ, 0x10, R13 ;  /* 0x00000010ffbe7819 */ /* 0x000fe2000001160d */
[----:B------:R-:W-:Y:S01]  /*1230*/  FFMA.FTZ R138, R181, R172, R138 ;  /* 0x000000acb58a7223 */ /* 0x000fe2000001008a */
[----:B------:R-:W-:Y:S01]  /*1240*/  SHF.L.U32 R184, R13, 0x10, RZ ;  /* 0x000000100db87819 */ /* 0x000fe200000006ff */
[----:B------:R-:W-:Y:S01]  /*1250*/  FMUL.FTZ R152, R195, R16 ;  /* 0x00000010c3987220 */ /* 0x000fe20000410000 */
[----:B------:R-:W-:-:S02]  /*1260*/  SHF.R.U64 R14, R6, 0x10, R7 ;  /* 0x00000010060e7819 */ /* 0x000fc40000001207 */
[----:B------:R-:W-:Y:S02]  /*1270*/  SHF.L.U32 R13, R6, 0x10, RZ ;  /* 0x00000010060d7819 */ /* 0x000fe400000006ff */
[----:B------:R-:W-:Y:S01]  /*1280*/  SHF.R.U32.HI R130, RZ, 0x10, R5 ;  /* 0x00000010ff827819 */ /* 0x000fe20000011605 */
[----:B------:R-:W-:Y:S01]  /*1290*/  IMAD.U32 R47, R22, 0x10000, RZ ;  /* 0x00010000162f7824 */ /* 0x000fe200078e00ff */
[----:B------:R-:W-:Y:S01]  /*12a0*/  SHF.L.U32 R182, R12, 0x10, RZ ;  /* 0x000000100cb67819 */ /* 0x000fe200000006ff */
[----:B------:R-:W-:Y:S01]  /*12b0*/  FMUL.FTZ R170, R223, R194 ;  /* 0x000000c2dfaa7220 */ /* 0x000fe20000410000 */
[----:B------:R-:W-:Y:S01]  /*12c0*/  SHF.L.U32 R6, R66, 0x10, RZ ;  /* 0x0000001042067819 */ /* 0x000fe200000006ff */
[----:B------:R-:W-:Y:S01]  /*12d0*/  FADD.FTZ R11, R11, R174 ;  /* 0x000000ae0b0b7221 */ /* 0x000fe20000010000 */
[----:B------:R-:W-:Y:S01]  /*12e0*/  SHF.L.U32 R195, R48, 0x10, RZ ;  /* 0x0000001030c37819 */ /* 0x000fe200000006ff */
[----:B------:R-:W-:Y:S01]  /*12f0*/  FMUL.FTZ R179, R52, R179 ;  /* 0x000000b334b37220 */ /* 0x000fe20000410000 */
[----:B------:R-:W-:Y:S01]  /*1300*/  FFMA.FTZ R138, R183, R174, R138 ;  /* 0x000000aeb78a7223 */ /* 0x000fe2000001008a */
[----:B------:R-:W-:Y:S01]  /*1310*/  SHF.L.U32 R9, R130, 0x10, RZ ;  /* 0x0000001082097819 */ /* 0x000fe200000006ff */
[----:B------:R-:W-:Y:S01]  /*1320*/  FMUL.FTZ R130, R52, R137 ;  /* 0x0000008934827220 */ /* 0x000fe20000410000 */
[----:B------:R-:W-:Y:S01]  /*1330*/  SHF.L.U32 R192, R192, 0x10, RZ ;  /* 0x00000010c0c07819 */ /* 0x000fe200000006ff */
[----:B------:R-:W-:Y:S01]  /*1340*/  FMUL.FTZ R164, R47, R182 ;  /* 0x000000b62fa47220 */ /* 0x000fe20000410000 */
[----:B------:R-:W-:Y:S01]  /*1350*/  FMUL.FTZ R137, R6, R195 ;  /* 0x000000c306897220 */ /* 0x000fe20000410000 */
[----:B------:R-:W-:Y:S01]  /*1360*/  FADD.FTZ R11, R11, R170 ;  /* 0x000000aa0b0b7221 */ /* 0x000fe20000010000 */
[C---:B------:R-:W-:Y:S01]  /*1370*/  FMUL.FTZ R169, R52.reuse, R169 ;  /* 0x000000a934a97220 */ /* 0x040fe20000410000 */
[----:B------:R-:W-:Y:S01]  /*1380*/  FFMA.FTZ R6, R179, R170, R138 ;  /* 0x000000aab3067223 */ /* 0x000fe2000001008a */
[----:B------:R-:W-:Y:S01]  /*1390*/  SHF.L.U32 R49, R23, 0x10, RZ ;  /* 0x0000001017317819 */ /* 0x000fe200000006ff */
[----:B------:R-:W-:Y:S01]  /*13a0*/  FMUL.FTZ R166, R217, R192 ;  /* 0x000000c0d9a67220 */ /* 0x000fe20000410000 */
[----:B------:R-:W-:Y:S01]  /*13b0*/  FADD.FTZ R11, R11, R164 ;  /* 0x000000a40b0b7221 */ /* 0x000fe20000010000 */
[----:B------:R-:W-:Y:S01]  /*13c0*/  FMUL.FTZ R173, R52, R173 ;  /* 0x000000ad34ad7220 */ /* 0x000fe20000410000 */
[----:B------:R-:W-:Y:S01]  /*13d0*/  FFMA.FTZ R6, R169, R164, R6 ;  /* 0x000000a4a9067223 */ /* 0x000fe20000010006 */
[----:B------:R-:W-:Y:S01]  /*13e0*/  SHF.L.U32 R190, R190, 0x10, RZ ;  /* 0x00000010bebe7819 */ /* 0x000fe200000006ff */
[----:B------:R-:W-:Y:S01]  /*13f0*/  FMUL.FTZ R162, R49, R184 ;  /* 0x000000b831a27220 */ /* 0x000fe20000410000 */
[----:B------:R-:W-:Y:S01]  /*1400*/  FADD.FTZ R11, R11, R166 ;  /* 0x000000a60b0b7221 */ /* 0x000fe20000010000 */
[C---:B------:R-:W-:Y:S01]  /*1410*/  FMUL.FTZ R171, R52.reuse, R171 ;  /* 0x000000ab34ab7220 */ /* 0x040fe20000410000 */
[----:B------:R-:W-:Y:S01]  /*1420*/  FFMA.FTZ R6, R173, R166, R6 ;  /* 0x000000a6ad067223 */ /* 0x000fe20000010006 */
[----:B------:R-:W-:Y:S01]  /*1430*/  FMUL.FTZ R168, R215, R190 ;  /* 0x000000bed7a87220 */ /* 0x000fe20000410000 */
[----:B------:R-:W-:Y:S01]  /*1440*/  FADD.FTZ R11, R11, R162 ;  /* 0x000000a20b0b7221 */ /* 0x000fe20000010000 */
[----:B------:R-:W-:Y:S01]  /*1450*/  FMUL.FTZ R175, R52, R175 ;  /* 0x000000af34af7220 */ /* 0x000fe20000410000 */
[----:B------:R-:W-:Y:S01]  /*1460*/  FFMA.FTZ R6, R171, R162, R6 ;  /* 0x000000a2ab067223 */ /* 0x000fe20000010006 */
[----:B------:R-:W-:Y:S01]  /*1470*/  SHF.L.U32 R206, R206, 0x10, RZ ;  /* 0x00000010cece7819 */ /* 0x000fe200000006ff */
        /* <DEDUP_REMOVED lines=9> */
[----:B------:R-:W-:Y:S01]  /*1510*/  FADD.FTZ R11, R11, R158 ;  /* 0x0000009e0b0b7221 */ /* 0x000fe20000010000 */
[----:B------:R-:W-:-:S02]  /*1520*/  SHF.L.U32 R15, R4, 0x10, RZ ;  /* 0x00000010040f7819 */ /* 0x000fc400000006ff */
[----:B------:R-:W-:Y:S02]  /*1530*/  SHF.L.U32 R128, R30, 0x10, RZ ;  /* 0x000000101e807819 */ /* 0x000fe400000006ff */
[----:B------:R-:W-:Y:S01]  /*1540*/  SHF.L.U32 R204, R204, 0x10, RZ ;  /* 0x00000010cccc7819 */ /* 0x000fe200000006ff */
[----:B------:R-:W-:Y:S01]  /*1550*/  FMUL.FTZ R161, R52, R161 ;  /* 0x000000a134a17220 */ /* 0x000fe20000410000 */
[----:B------:R-:W-:Y:S01]  /*1560*/  FFMA.FTZ R6, R163, R158, R6 ;  /* 0x0000009ea3067223 */ /* 0x000fe20000010006 */
[----:B------:R-:W-:Y:S01]  /*1570*/  SHF.L.U32 R4, R68, 0x10, RZ ;  /* 0x0000001044047819 */ /* 0x000fe200000006ff */
[----:B------:R-:W-:Y:S01]  /*1580*/  FMUL.FTZ R138, R5, R8 ;  /* 0x00000008058a7220 */ /* 0x000fe20000410000 */
[----:B------:R-:W-:Y:S01]  /*1590*/  FMUL.FTZ R47, R128, R15 ;  /* 0x0000000f802f7220 */ /* 0x000fe20000410000 */
[----:B------:R-:W-:Y:S01]  /*15a0*/  FMUL.FTZ R160, R211, R204 ;  /* 0x000000ccd3a07220 */ /* 0x000fe20000410000 */
[----:B------:R-:W-:Y:S01]  /*15b0*/  FADD.FTZ R5, R11, R152 ;  /* 0x000000980b057221 */ /* 0x000fe20000010000 */
[C---:B------:R-:W-:Y:S01]  /*15c0*/  FMUL.FTZ R128, R52.reuse, R131 ;  /* 0x0000008334807220 */ /* 0x040fe20000410000 */
[C---:B------:R-:W-:Y:S01]  /*15d0*/  FMUL.FTZ R165, R52.reuse, R165 ;  /* 0x000000a534a57220 */ /* 0x040fe20000410000 */
[----:B------:R-:W-:Y:S01]  /*15e0*/  FFMA.FTZ R6, R161, R152, R6 ;  /* 0x00000098a1067223 */ /* 0x000fe20000010006 */
[----:B------:R-:W-:Y:S01]  /*15f0*/  FMUL.FTZ R131, R52, R139 ;  /* 0x0000008b34837220 */ /* 0x000fe20000410000 */
[----:B------:R-:W-:Y:S01]  /*1600*/  FMUL.FTZ R139, R4, R9 ;  /* 0x00000009048b7220 */ /* 0x000fe20000410000 */
[----:B------:R-:W-:Y:S01]  /*1610*/  FADD.FTZ R4, R5, R160 ;  /* 0x000000a005047221 */ /* 0x000fe20000010000 */
[----:B------:R-:W-:Y:S01]  /*1620*/  FFMA.FTZ R5, R165, R160, R6 ;  /* 0x000000a0a5057223 */ /* 0x000fe20000010006 */
[----:B------:R-:W-:-:S02]  /*1630*/  FMUL.FTZ R141, R52, R141 ;  /* 0x0000008d348d7220 */ /* 0x000fc40000410000 */
[----:B------:R-:W-:Y:S01]  /*1640*/  FADD.FTZ R213, R4, R51 ;  /* 0x0000003304d57221 */ /* 0x000fe20000010000 */
[----:B------:R-:W-:Y:S01]  /*1650*/  FFMA.FTZ R4, R128, R51, R5 ;  /* 0x0000003380047223 */ /* 0x000fe20000010005 */
[----:B------:R-:W-:Y:S01]  /*1660*/  SHF.L.U32 R19, R50, 0x10, RZ ;  /* 0x0000001032137819 */ /* 0x000fe200000006ff */
[----:B------:R-:W-:Y:S01]  /*1670*/  FMUL.FTZ R50, R225, R18 ;  /* 0x00000012e1327220 */ /* 0x000fe20000410000 */
[----:B------:R-:W-:Y:S01]  /*1680*/  FADD.FTZ R5, R213, R134 ;  /* 0x00000086d5057221 */ /* 0x000fe20000010000 */
        /* <DEDUP_REMOVED lines=8> */
[----:B------:R-:W-:Y:S01]  /*1710*/  SHF.L.U32 R7, R67, 0x10, RZ ;  /* 0x0000001043077819 */ /* 0x000fe200000006ff */
[----:B------:R-:W-:Y:S01]  /*1720*/  FADD.FTZ R6, R6, R135 ;  /* 0x0000008706067221 */ /* 0x000fe20000010000 */
[----:B------:R-:W-:Y:S01]  /*1730*/  SHF.L.U32 R14, R14, 0x10, RZ ;  /* 0x000000100e0e7819 */ /* 0x000fe200000006ff */
[----:B------:R-:W-:Y:S01]  /*1740*/  FFMA.FTZ R5, R140, R135, R5 ;  /* 0x000000878c057223 */ /* 0x000fe20000010005 */
[----:B------:R-:W-:Y:S01]  /*1750*/  FMUL.FTZ R46, R229, R10 ;  /* 0x0000000ae52e7220 */ /* 0x000fe20000410000 */
[----:B------:R-:W-:Y:S01]  /*1760*/  FADD.FTZ R229, R6, R49 ;  /* 0x0000003106e57221 */ /* 0x000fe20000010000 */
[----:B------:R-:W-:Y:S01]  /*1770*/  FMUL.FTZ R143, R52, R143 ;  /* 0x0000008f348f7220 */ /* 0x000fe20000410000 */
[----:B------:R-:W-:Y:S01]  /*1780*/  FMUL.FTZ R136, R7, R14 ;  /* 0x0000000e07887220 */ /* 0x000fe20000410000 */
[----:B------:R-:W-:Y:S01]  /*1790*/  FFMA.FTZ R4, R130, R49, R5 ;  /* 0x0000003182047223 */ /* 0x000fe20000010005 */
[----:B------:R-:W-:-:S02]  /*17a0*/  FMUL.FTZ R48, R227, R12 ;  /* 0x0000000ce3307220 */ /* 0x000fc40000410000 */
[----:B------:R-:W-:Y:S01]  /*17b0*/  FADD.FTZ R229, R229, R136 ;  /* 0x00000088e5e57221 */ /* 0x000fe20000010000 */
[----:B------:R-:W-:Y:S01]  /*17c0*/  FFMA.FTZ R4, R143, R136, R4 ;  /* 0x000000888f047223 */ /* 0x000fe20000010004 */
[----:B------:R-:W-:Y:S02]  /*17d0*/  FMUL.FTZ R142, R52, R207 ;  /* 0x000000cf348e7220 */ /* 0x000fe40000410000 */
[----:B------:R-:W-:Y:S01]  /*17e0*/  FADD.FTZ R214, R229, R48 ;  /* 0x00000030e5d67221 */ /* 0x000fe20000010000 */
[----:B------:R-:W-:-:S03]  /*17f0*/  FFMA.FTZ R5, R131, R48, R4 ;  /* 0x0000003083057223 */ /* 0x000fc60000010004 */
[----:B------:R-:W-:Y:S01]  /*1800*/  FADD.FTZ R4, R214, R137 ;  /* 0x00000089d6047221 */ /* 0x000fe20000010000 */
[----:B------:R-:W-:Y:S01]  /*1810*/  FFMA.FTZ R5, R142, R137, R5 ;  /* 0x000000898e057223 */ /* 0x000fe20000010005 */
[----:B------:R-:W-:Y:S02]  /*1820*/  FMUL.FTZ R145, R52, R145 ;  /* 0x0000009134917220 */ /* 0x000fe40000410000 */
[----:B------:R-:W-:Y:S01]  /*1830*/  FADD.FTZ R229, R4, R47 ;  /* 0x0000002f04e57221 */ /* 0x000fe20000010000 */
[----:B------:R-:W-:Y:S01]  /*1840*/  FFMA.FTZ R4, R132, R47, R5 ;  /* 0x0000002f84047223 */ /* 0x000fe20000010005 */
[C---:B------:R-:W-:Y:S02]  /*1850*/  FMUL.FTZ R133, R52.reuse, R133 ;  /* 0x0000008534857220 */ /* 0x040fe40000410000 */
[----:B------:R-:W-:Y:S01]  /*1860*/  FADD.FTZ R229, R229, R138 ;  /* 0x0000008ae5e57221 */ /* 0x000fe20000010000 */
[----:B------:R-:W-:Y:S01]  /*1870*/  FFMA.FTZ R4, R145, R138, R4 ;  /* 0x0000008a91047223 */ /* 0x000fe20000010004 */
[----:B------:R-:W-:-:S02]  /*1880*/  FMUL.FTZ R144, R52, R205 ;  /* 0x000000cd34907220 */ /* 0x000fc40000410000 */
[----:B------:R-:W-:Y:S01]  /*1890*/  FADD.FTZ R234, R229, R46 ;  /* 0x0000002ee5ea7221 */ /* 0x000fe20000010000 */
[----:B------:R-:W-:Y:S01]  /*18a0*/  FFMA.FTZ R5, R133, R46, R4 ;  /* 0x0000002e85057223 */ /* 0x000fe20000010004 */
[----:B------:R-:W-:Y:S01]  /*18b0*/  FMUL.FTZ R7, R0, R187 ;  /* 0x000000bb00077220 */ /* 0x000fe20000410000 */
        /* <DEDUP_REMOVED lines=27> */
[----:B------:R-:W-:Y:S01]  /*1a70*/  FADD.FTZ R234, R234, R139 ;  /* 0x0000008beaea7221 */ /* 0x000fe20000010000 */
[----:B------:R-:W-:Y:S01]  /*1a80*/  FFMA.FTZ R5, R144, R139, R5 ;  /* 0x0000008b90057223 */ /* 0x000fe20000010005 */
[----:B------:R-:W-:Y:S06]  /*1a90*/  BRA `(.L_x_269) ;  /* 0x00000014002c7947 */ /* 0x000fec0003800000 */
.L_x_268:
[----:B------:R-:W0:Y:S01]  /*1aa0*/  LDC.64 R4, c[0x0][0x3a8] ;  /* 0x0000ea00ff047b82 */ /* 0x000e220000000a00 */
[C---:B------:R-:W-:Y:S02]  /*1ab0*/  IADD3 R167, PT, PT, R177.reuse, 0x100, RZ ;  /* 0x00000100b1a77810 */ /* 0x040fe40007ffe0ff */
[C---:B------:R-:W-:Y:S02]  /*1ac0*/  IADD3 R157, PT, PT, R177.reuse, 0x200, RZ ;  /* 0x00000200b19d7810 */ /* 0x040fe40007ffe0ff */
[C---:B------:R-:W-:Y:S02]  /*1ad0*/  IADD3 R155, PT, PT, R177.reuse, 0x300, RZ ;  /* 0x00000300b19b7810 */ /* 0x040fe40007ffe0ff */
[C---:B------:R-:W-:Y:S01]  /*1ae0*/  IADD3 R57, PT, PT, R177.reuse, 0x400, RZ ;  /* 0x00000400b1397810 */ /* 0x040fe20007ffe0ff */
[----:B------:R-:W1:Y:S01]  /*1af0*/  LDC.64 R44, c[0x0][0x438] ;  /* 0x00010e00ff2c7b82 */ /* 0x000e620000000a00 */
        /* <DEDUP_REMOVED lines=14> */
[----:B------:R-:W0:Y:S01]  /*1be0*/  LDC.64 R4, c[0x0][0x428] ;  /* 0x00010a00ff047b82 */ /* 0x000e220000000a00 */
[----:B------:R-:W4:Y:S04]  /*1bf0*/  LDG.E.64 R50, desc[UR12][R50.64] ;  /* 0x0000000c32327981 */ /* 0x000f28000c1e1b00 */
[----:B------:R-:W4:Y:S01]  /*1c00*/  LDG.E.64 R48, desc[UR12][R48.64] ;  /* 0x0000000c30307981 */ /* 0x000f22000c1e1b00 */
[----:B0-----:R-:W-:-:S04]  /*1c10*/  IMAD.WIDE.U32 R188, R177, 0x8, R4 ;  /* 0x00000008b1bc7825 */ /* 0x001fc800078e0004 */
        /* <DEDUP_REMOVED lines=15> */
[----:B------:R-:W5:Y:S02]  /*1d10*/  LDG.E.64 R32, desc[UR12][R32.64] ;  /* 0x0000000c20207981 */ /* 0x000f64000c1e1b00 */
[--C-:B------:R-:W-:Y:S02]  /*1d20*/  IMAD.WIDE.U32 R36, R157, 0x8, R44.reuse ;  /* 0x000000089d247825 */ /* 0x100fe400078e002c */
[----:B------:R-:W5:Y:S02]  /*1d30*/  LDG.E.64 R34, desc[UR12][R34.64] ;  /* 0x0000000c22227981 */ /* 0x000f64000c1e1b00 */
[--C-:B------:R-:W-:Y:S02]  /*1d40*/  IMAD.WIDE.U32 R38, R155, 0x8, R44.reuse ;  /* 0x000000089b267825 */ /* 0x100fe400078e002c */
[----:B------:R-:W5:Y:S02]  /*1d50*/  LDG.E.64 R36, desc[UR12][R36.64] ;  /* 0x0000000c24247981 */ /* 0x000f64000c1e1b00 */
[----:B------:R-:W-:-:S02]  /*1d60*/  IMAD.WIDE.U32 R40, R57, 0x8, R44 ;  /* 0x0000000839287825 */ /* 0x000fc400078e002c */
[----:B------:R-:W5:Y:S02]  /*1d70*/  LDG.E.64 R38, desc[UR12][R38.64] ;  /* 0x0000000c26267981 */ /* 0x000f64000c1e1b00 */
[--C-:B------:R-:W-:Y:S02]  /*1d80*/  IMAD.WIDE.U32 R42, R55, 0x8, R44.reuse ;  /* 0x00000008372a7825 */ /* 0x100fe400078e002c */
[----:B------:R-:W5:Y:S02]  /*1d90*/  LDG.E.64 R40, desc[UR12][R40.64] ;  /* 0x0000000c28287981 */ /* 0x000f64000c1e1b00 */
[----:B------:R-:W-:Y:S02]  /*1da0*/  IMAD.WIDE.U32 R44, R53, 0x8, R44 ;  /* 0x00000008352c7825 */ /* 0x000fe400078e002c */
[----:B------:R-:W5:Y:S04]  /*1db0*/  LDG.E.64 R42, desc[UR12][R42.64] ;  /* 0x0000000c2a2a7981 */ /* 0x000f68000c1e1b00 */
[----:B------:R-:W5:Y:S01]  /*1dc0*/  LDG.E.64 R44, desc[UR12][R44.64] ;  /* 0x0000000c2c2c7981 */ /* 0x000f62000c1e1b00 */
        /* <DEDUP_REMOVED lines=12> */
[----:B--2---:R-:W-:-:S02]  /*1e90*/  SHF.R.U64 R128, R46, 0x10, R47 ;  /* 0x000000102e807819 */ /* 0x004fc4000000122f */
[----:B------:R-:W-:Y:S02]  /*1ea0*/  SHF.L.U32 R129, R46, 0x10, RZ ;  /* 0x000000102e817819 */ /* 0x000fe400000006ff */
[----:B------:R-:W-:Y:S02]  /*1eb0*/  SHF.R.U32.HI R46, RZ, 0x10, R47 ;  /* 0x00000010ff2e7819 */ /* 0x000fe4000001162f */
[----:B------:R-:W-:Y:S02]  /*1ec0*/  SHF.L.U32 R191, R47, 0x10, RZ ;  /* 0x000000102fbf7819 */ /* 0x000fe400000006ff */
[C-C-:B---3--:R-:W-:Y:S02]  /*1ed0*/  SHF.R.U64 R47, R16.reuse, 0x10, R17.reuse ;  /* 0x00000010102f7819 */ /* 0x148fe40000001211 */
[----:B------:R-:W-:Y:S02]  /*1ee0*/  SHF.L.U32 R185, R16, 0x10, RZ ;  /* 0x0000001010b97819 */ /* 0x000fe400000006ff */
[----:B------:R-:W-:-:S02]  /*1ef0*/  SHF.R.U32.HI R16, RZ, 0x10, R17 ;  /* 0x00000010ff107819 */ /* 0x000fc40000011611 */
[----:B------:R-:W-:Y:S02]  /*1f00*/  SHF.L.U32 R131, R17, 0x10, RZ ;  /* 0x0000001011837819 */ /* 0x000fe400000006ff */
[C-C-:B----4-:R-:W-:Y:S02]  /*1f10*/  SHF.R.U64 R17, R18.reuse, 0x10, R19.reuse ;  /* 0x0000001012117819 */ /* 0x150fe40000001213 */
[----:B------:R-:W-:Y:S02]  /*1f20*/  SHF.L.U32 R169, R18, 0x10, RZ ;  /* 0x0000001012a97819 */ /* 0x000fe400000006ff */
[----:B------:R-:W-:Y:S02]  /*1f30*/  SHF.R.U32.HI R18, RZ, 0x10, R19 ;  /* 0x00000010ff127819 */ /* 0x000fe40000011613 */
[----:B------:R-:W-:Y:S02]  /*1f40*/  SHF.L.U32 R171, R19, 0x10, RZ ;  /* 0x0000001013ab7819 */ /* 0x000fe400000006ff */
[----:B------:R-:W-:-:S02]  /*1f50*/  SHF.R.U64 R19, R12, 0x10, R13 ;  /* 0x000000100c137819 */ /* 0x000fc4000000120d */
[----:B------:R-:W-:Y:S02]  /*1f60*/  SHF.L.U32 R159, R12, 0x10, RZ ;  /* 0x000000100c9f7819 */ /* 0x000fe400000006ff */
[----:B------:R-:W-:Y:S02]  /*1f70*/  SHF.R.U32.HI R12, RZ, 0x10, R13 ;  /* 0x00000010ff0c7819 */ /* 0x000fe4000001160d */
[----:B------:R-:W-:Y:S02]  /*1f80*/  SHF.L.U32 R161, R13, 0x10, RZ ;  /* 0x000000100da17819 */ /* 0x000fe400000006ff */
[C-C-:B------:R-:W-:Y:S02]  /*1f90*/  SHF.R.U64 R13, R14.reuse, 0x10, R15.reuse ;  /* 0x000000100e0d7819 */ /* 0x140fe4000000120f */
[----:B------:R-:W-:Y:S02]  /*1fa0*/  SHF.L.U32 R197, R14, 0x10, RZ ;  /* 0x000000100ec57819 */ /* 0x000fe400000006ff */
[----:B------:R-:W-:-:S02]  /*1fb0*/  SHF.R.U32.HI R14, RZ, 0x10, R15 ;  /* 0x00000010ff0e7819 */ /* 0x000fc4000001160f */
[----:B------:R-:W-:Y:S02]  /*1fc0*/  SHF.L.U32 R199, R15, 0x10, RZ ;  /* 0x000000100fc77819 */ /* 0x000fe400000006ff */
[C-C-:B------:R-:W-:Y:S02]  /*1fd0*/  SHF.R.U64 R15, R50.reuse, 0x10, R51.reuse ;  /* 0x00000010320f7819 */ /* 0x140fe40000001233 */
[----:B------:R-:W-:Y:S02]  /*1fe0*/  SHF.L.U32 R211, R50, 0x10, RZ ;  /* 0x0000001032d37819 */ /* 0x000fe400000006ff */
[----:B------:R-:W-:Y:S02]  /*1ff0*/  SHF.R.U32.HI R50, RZ, 0x10, R51 ;  /* 0x00000010ff327819 */ /* 0x000fe40000011633 */
[----:B------:R-:W-:Y:S02]  /*2000*/  SHF.L.U32 R139, R51, 0x10, RZ ;  /* 0x00000010338b7819 */ /* 0x000fe400000006ff */
[----:B------:R-:W-:-:S02]  /*2010*/  SHF.R.U64 R51, R48, 0x10, R49 ;  /* 0x0000001030337819 */ /* 0x000fc40000001231 */
[----:B------:R-:W-:Y:S02]  /*2020*/  SHF.L.U32 R135, R48, 0x10, RZ ;  /* 0x0000001030877819 */ /* 0x000fe400000006ff */
[----:B------:R-:W-:Y:S01]  /*2030*/  SHF.R.U32.HI R48, RZ, 0x10, R49 ;  /* 0x00000010ff307819 */ /* 0x000fe20000011631 */
[----:B------:R-:W-:Y:S01]  /*2040*/  IMAD.U32 R47, R47, 0x10000, RZ ;  /* 0x000100002f2f7824 */ /* 0x000fe200078e00ff */
        /* <DEDUP_REMOVED lines=43> */
[----:B------:R-:W-:Y:S02]  /*2300*/  SHF.L.U32 R187, R188, 0x10, RZ ;  /* 0x00000010bcbb7819 */ /* 0x000fe400000006ff */
[----:B------:R-:W-:Y:S02]  /*2310*/  SHF.L.U32 R0, R2, 0x10, RZ ;  /* 0x0000001002007819 */ /* 0x000fe400000006ff */
[C---:B------:R-:W-:Y:S02]  /*2320*/  SHF.R.U64 R192, R182.reuse, 0x10, R183 ;  /* 0x00000010b6c07819 */ /* 0x040fe400000012b7 */
[----:B------:R-:W-:Y:S02]  /*2330*/  SHF.L.U32 R184, R183, 0x10, RZ ;  /* 0x00000010b7b87819 */ /* 0x000fe400000006ff */
[----:B------:R-:W-:Y:S02]  /*2340*/  SHF.L.U32 R49, R23, 0x10, RZ ;  /* 0x0000001017317819 */ /* 0x000fe400000006ff */
[----:B------:R-:W-:-:S02]  /*2350*/  SHF.L.U32 R182, R182, 0x10, RZ ;  /* 0x00000010b6b67819 */ /* 0x000fc400000006ff */
[----:B------:R-:W-:Y:S02]  /*2360*/  SHF.L.U32 R13, R6, 0x10, RZ ;  /* 0x00000010060d7819 */ /* 0x000fe400000006ff */
[----:B------:R-:W-:Y:S02]  /*2370*/  SHF.L.U32 R47, R22, 0x10, RZ ;  /* 0x00000010162f7819 */ /* 0x000fe400000006ff */
[----:B------:R-:W-:Y:S02]  /*2380*/  SHF.L.U32 R128, R28, 0x10, RZ ;  /* 0x000000101c807819 */ /* 0x000fe400000006ff */
[C---:B------:R-:W-:Y:S02]  /*2390*/  SHF.R.U64 R202, R8.reuse, 0x10, R9 ;  /* 0x0000001008ca7819 */ /* 0x040fe40000001209 */
[----:B------:R-:W-:Y:S02]  /*23a0*/  SHF.L.U32 R17, R8, 0x10, RZ ;  /* 0x0000001008117819 */ /* 0x000fe400000006ff */
[----:B------:R-:W-:Y:S01]  /*23b0*/  SHF.L.U32 R15, R4, 0x10, RZ ;  /* 0x00000010040f7819 */ /* 0x000fe200000006ff */
[----:B------:R-:W-:Y:S01]  /*23c0*/  FMUL.FTZ R193, R0, R187 ;  /* 0x000000bb00c17220 */ /* 0x000fe20000410000 */
[----:B------:R-:W-:-:S02]  /*23d0*/  SHF.R.U64 R196, R178, 0x10, R179 ;  /* 0x00000010b2c47819 */ /* 0x000fc400000012b3 */
[----:B------:R-:W-:Y:S02]  /*23e0*/  SHF.R.U32.HI R8, RZ, 0x10, R9 ;  /* 0x00000010ff087819 */ /* 0x000fe40000011609 */
[----:B------:R-:W-:Y:S02]  /*23f0*/  SHF.L.U32 R18, R9, 0x10, RZ ;  /* 0x0000001009127819 */ /* 0x000fe400000006ff */
[----:B------:R-:W-:Y:S01]  /*2400*/  SHF.L.U32 R200, R200, 0x10, RZ ;  /* 0x00000010c8c87819 */ /* 0x000fe200000006ff */
[----:B------:R-:W-:Y:S01]  /*2410*/  FMUL.FTZ R162, R49, R184 ;  /* 0x000000b831a27220 */ /* 0x000fe20000410000 */
[----:B------:R-:W-:Y:S01]  /*2420*/  SHF.L.U32 R178, R178, 0x10, RZ ;  /* 0x00000010b2b27819 */ /* 0x000fe200000006ff */
[----:B-----5:R-:W-:Y:S01]  /*2430*/  FMUL.FTZ R0, R52, R129 ;  /* 0x0000008134007220 */ /* 0x020fe20000410000 */
[----:B------:R-:W-:Y:S01]  /*2440*/  SHF.L.U32 R9, R20, 0x10, RZ ;  /* 0x0000001014097819 */ /* 0x000fe200000006ff */
[----:B------:R-:W-:Y:S01]  /*2450*/  FMUL.FTZ R164, R47, R182 ;  /* 0x000000b62fa47220 */ /* 0x000fe20000410000 */
[----:B------:R-:W-:Y:S01]  /*2460*/  SHF.R.U32.HI R198, RZ, 0x10, R189 ;  /* 0x00000010ffc67819 */ /* 0x000fe200000116bd */
[----:B------:R-:W-:Y:S01]  /*2470*/  FMUL.FTZ R49, R128, R13 ;  /* 0x0000000d80317220 */ /* 0x000fe20000410000 */
[----:B------:R-:W-:Y:S01]  /*2480*/  SHF.R.U32.HI R132, RZ, 0x10, R5 ;  /* 0x00000010ff847819 */ /* 0x000fe20000011605 */
[----:B------:R-:W-:Y:S01]  /*2490*/  FMUL.FTZ R47, R134, R15 ;  /* 0x0000000f862f7220 */ /* 0x000fe20000410000 */
[----:B------:R-:W-:Y:S01]  /*24a0*/  SHF.L.U32 R189, R189, 0x10, RZ ;  /* 0x00000010bdbd7819 */ /* 0x000fe200000006ff */
[----:B------:R-:W-:Y:S01]  /*24b0*/  FMUL.FTZ R128, R52, R197 ;  /* 0x000000c534807220 */ /* 0x000fe20000410000 */
[----:B------:R-:W-:-:S02]  /*24c0*/  IMAD.U32 R188, R3, 0x10000, RZ ;  /* 0x0001000003bc7824 */ /* 0x000fc400078e00ff */
[----:B------:R-:W-:Y:S01]  /*24d0*/  FMUL.FTZ R197, R219, R200 ;  /* 0x000000c8dbc57220 */ /* 0x000fe20000410000 */
[----:B------:R-:W-:Y:S01]  /*24e0*/  FADD.FTZ R134, RZ, R193 ;  /* 0x000000c1ff867221 */ /* 0x000fe20000010000 */
[----:B------:R-:W-:Y:S01]  /*24f0*/  FMUL.FTZ R176, R9, R178 ;  /* 0x000000b209b07220 */ /* 0x000fe20000410000 */
[----:B------:R-:W-:Y:S01]  /*2500*/  FMUL.FTZ R201, R52, R201 ;  /* 0x000000c934c97220 */ /* 0x000fe20000410000 */
[----:B------:R-:W-:Y:S01]  /*2510*/  FFMA.FTZ R138, R0, R193, RZ ;  /* 0x000000c1008a7223 */ /* 0x000fe200000100ff */
[----:B------:R-:W-:Y:S01]  /*2520*/  SHF.L.U32 R9, R132, 0x10, RZ ;  /* 0x0000001084097819 */ /* 0x000fe200000006ff */
[----:B------:R-:W-:Y:S01]  /*2530*/  FMUL.FTZ R132, R52, R135 ;  /* 0x0000008734847220 */ /* 0x000fe20000410000 */
[----:B------:R-:W-:Y:S01]  /*2540*/  SHF.L.U32 R198, R198, 0x10, RZ ;  /* 0x00000010c6c67819 */ /* 0x000fe200000006ff */
[----:B------:R-:W-:Y:S01]  /*2550*/  FMUL.FTZ R188, R188, R189 ;  /* 0x000000bdbcbc7220 */ /* 0x000fe20000410000 */
[----:B------:R-:W-:Y:S01]  /*2560*/  FADD.FTZ R135, R134, R197 ;  /* 0x000000c586877221 */ /* 0x000fe20000010000 */
[C---:B------:R-:W-:Y:S01]  /*2570*/  FMUL.FTZ R191, R52.reuse, R191 ;  /* 0x000000bf34bf7220 */ /* 0x040fe20000410000 */
[----:B------:R-:W-:Y:S01]  /*2580*/  FFMA.FTZ R138, R201, R197, R138 ;  /* 0x000000c5c98a7223 */ /* 0x000fe2000001008a */
[C---:B------:R-:W-:Y:S01]  /*2590*/  FMUL.FTZ R129, R52.reuse, R199 ;  /* 0x000000c734817220 */ /* 0x040fe20000410000 */
[----:B------:R-:W-:Y:S01]  /*25a0*/  FMUL.FTZ R199, R221, R198 ;  /* 0x000000c6ddc77220 */ /* 0x000fe20000410000 */
[----:B------:R-:W-:Y:S01]  /*25b0*/  FADD.FTZ R134, R135, R188 ;  /* 0x000000bc87867221 */ /* 0x000fe20000010000 */
[----:B------:R-:W-:Y:S01]  /*25c0*/  FMUL.FTZ R203, R52, R203 ;  /* 0x000000cb34cb7220 */ /* 0x000fe20000410000 */
[----:B------:R-:W-:Y:S01]  /*25d0*/  FFMA.FTZ R138, R191, R188, R138 ;  /* 0x000000bcbf8a7223 */ /* 0x000fe2000001008a */
[----:B------:R-:W-:-:S02]  /*25e0*/  IMAD.U32 R196, R196, 0x10000, RZ ;  /* 0x00010000c4c47824 */ /* 0x000fc400078e00ff */
[----:B------:R-:W-:Y:S01]  /*25f0*/  FADD.FTZ R135, R134, R199 ;  /* 0x000000c786877221 */ /* 0x000fe20000010000 */
[--C-:B------:R-:W-:Y:S01]  /*2600*/  SHF.R.U64 R206, R10, 0x10, R11.reuse ;  /* 0x000000100ace7819 */ /* 0x100fe2000000120b */
[----:B------:R-:W-:Y:S01]  /*2610*/  FMUL.FTZ R185, R52, R185 ;  /* 0x000000b934b97220 */ /* 0x000fe20000410000 */
[----:B------:R-:W-:Y:S01]  /*2620*/  SHF.R.U32.HI R204, RZ, 0x10, R11 ;  /* 0x00000010ffcc7819 */ /* 0x000fe2000001160b */
[----:B------:R-:W-:Y:S01]  /*2630*/  FFMA.FTZ R138, R203, R199, R138 ;  /* 0x000000c7cb8a7223 */ /* 0x000fe2000001008a */
[----:B------:R-:W-:Y:S02]  /*2640*/  SHF.L.U32 R16, R11, 0x10, RZ ;  /* 0x000000100b107819 */ /* 0x000fe400000006ff */
[----:B------:R-:W-:Y:S02]  /*2650*/  SHF.R.U32.HI R190, RZ, 0x10, R183 ;  /* 0x00000010ffbe7819 */ /* 0x000fe400000116b7 */
[----:B------:R-:W-:Y:S02]  /*2660*/  SHF.L.U32 R11, R65, 0x10, RZ ;  /* 0x00000010410b7819 */ /* 0x000fe400000006ff */
[----:B------:R-:W-:Y:S01]  /*2670*/  SHF.L.U32 R202, R202, 0x10, RZ ;  /* 0x00000010caca7819 */ /* 0x000fe200000006ff */
[----:B------:R-:W-:Y:S01]  /*2680*/  FMUL.FTZ R172, R223, R196 ;  /* 0x000000c4dfac7220 */ /* 0x000fe20000410000 */
[----:B------:R-:W-:Y:S01]  /*2690*/  SHF.R.U32.HI R194, RZ, 0x10, R179 ;  /* 0x00000010ffc27819 */ /* 0x000fe200000116b3 */
[----:B------:R-:W-:Y:S01]  /*26a0*/  FADD.FTZ R135, R135, R176 ;  /* 0x000000b087877221 */ /* 0x000fe20000010000 */
[----:B------:R-:W-:-:S02]  /*26b0*/  SHF.L.U32 R180, R179, 0x10, RZ ;  /* 0x00000010b3b47819 */ /* 0x000fc400000006ff */
[----:B------:R-:W-:Y:S02]  /*26c0*/  SHF.L.U32 R19, R21, 0x10, RZ ;  /* 0x0000001015137819 */ /* 0x000fe400000006ff */
[----:B------:R-:W-:Y:S01]  /*26d0*/  SHF.L.U32 R183, R25, 0x10, RZ ;  /* 0x0000001019b77819 */ /* 0x000fe200000006ff */
[----:B------:R-:W-:Y:S01]  /*26e0*/  FMUL.FTZ R181, R52, R181 ;  /* 0x000000b534b57220 */ /* 0x000fe20000410000 */
[----:B------:R-:W-:Y:S01]  /*26f0*/  FFMA.FTZ R138, R185, R176, R138 ;  /* 0x000000b0b98a7223 */ /* 0x000fe2000001008a */
[--C-:B------:R-:W-:Y:S01]  /*2700*/  SHF.R.U32.HI R48, RZ, 0x10, R7.reuse ;  /* 0x00000010ff307819 */ /* 0x100fe20000011607 */
[----:B------:R-:W-:Y:S01]  /*2710*/  FMUL.FTZ R134, R11, R202 ;  /* 0x000000ca0b867220 */ /* 0x000fe20000410000 */
[----:B------:R-:W-:Y:S01]  /*2720*/  SHF.L.U32 R179, R62, 0x10, RZ ;  /* 0x000000103eb37819 */ /* 0x000fe200000006ff */
[----:B------:R-:W-:Y:S01]  /*2730*/  FMUL.FTZ R174, R19, R180 ;  /* 0x000000b413ae7220 */ /* 0x000fe20000410000 */
[----:B------:R-:W-:Y:S01]  /*2740*/  SHF.L.U32 R194, R194, 0x10, RZ ;  /* 0x00000010c2c27819 */ /* 0x000fe200000006ff */
[----:B------:R-:W-:Y:S01]  /*2750*/  FMUL.FTZ R152, R183, R16 ;  /* 0x00000010b7987220 */ /* 0x000fe20000410000 */
[----:B------:R-:W-:Y:S01]  /*2760*/  SHF.L.U32 R204, R204, 0x10, RZ ;  /* 0x00000010cccc7819 */ /* 0x000fe200000006ff */
[----:B------:R-:W-:Y:S01]  /*2770*/  FADD.FTZ R11, R135, R172 ;  /* 0x000000ac870b7221 */ /* 0x000fe20000010000 */
[----:B------:R-:W-:Y:S01]  /*2780*/  FMUL.FTZ R183, R52, R131 ;  /* 0x0000008334b77220 */ /* 0x000fe20000410000 */
[----:B------:R-:W-:Y:S01]  /*2790*/  FFMA.FTZ R138, R181, R172, R138 ;  /* 0x000000acb58a7223 */ /* 0x000fe2000001008a */
[----:B------:R-:W-:Y:S01]  /*27a0*/  SHF.R.U64 R46, R6, 0x10, R7 ;  /* 0x00000010062e7819 */ /* 0x000fe20000001207 */
[----:B------:R-:W-:Y:S01]  /*27b0*/  FMUL.FTZ R50, R195, R18 ;  /* 0x00000012c3327220 */ /* 0x000fe20000410000 */
[----:B------:R-:W-:Y:S01]  /*27c0*/  SHF.L.U32 R6, R66, 0x10, RZ ;  /* 0x0000001042067819 */ /* 0x000fe200000006ff */
[----:B------:R-:W-:Y:S01]  /*27d0*/  FMUL.FTZ R170, R225, R194 ;  /* 0x000000c2e1aa7220 */ /* 0x000fe20000410000 */
        /* <DEDUP_REMOVED lines=16> */
[----:B------:R-:W-:Y:S01]  /*28e0*/  FMUL.FTZ R171, R52, R171 ;  /* 0x000000ab34ab7220 */ /* 0x000fe20000410000 */
[----:B------:R-:W-:Y:S01]  /*28f0*/  FFMA.FTZ R6, R173, R166, R6 ;  /* 0x000000a6ad067223 */ /* 0x000fe20000010006 */
[----:B------:R-:W-:Y:S01]  /*2900*/  SHF.L.U32 R186, R10, 0x10, RZ ;  /* 0x000000100aba7819 */ /* 0x000fe200000006ff */
[----:B------:R-:W-:Y:S01]  /*2910*/  FMUL.FTZ R168, R215, R190 ;  /* 0x000000bed7a87220 */ /* 0x000fe20000410000 */
[----:B------:R-:W-:Y:S01]  /*2920*/  SHF.L.U32 R51, R24, 0x10, RZ ;  /* 0x0000001018337819 */ /* 0x000fe200000006ff */
[----:B------:R-:W-:Y:S01]  /*2930*/  FADD.FTZ R11, R11, R162 ;  /* 0x000000a20b0b7221 */ /* 0x000fe20000010000 */
[----:B------:R-:W-:Y:S01]  /*2940*/  FMUL.FTZ R175, R52, R175 ;  /* 0x000000af34af7220 */ /* 0x000fe20000410000 */
[----:B------:R-:W-:Y:S01]  /*2950*/  FFMA.FTZ R6, R171, R162, R6 ;  /* 0x000000a2ab067223 */ /* 0x000fe20000010006 */
[----:B------:R-:W-:Y:S01]  /*2960*/  SHF.L.U32 R206, R206, 0x10, RZ ;  /* 0x00000010cece7819 */ /* 0x000fe200000006ff */
[----:B------:R-:W-:Y:S01]  /*2970*/  FMUL.FTZ R150, R51, R186 ;  /* 0x000000ba33967220 */ /* 0x000fe20000410000 */
[----:B------:R-:W-:Y:S01]  /*2980*/  FADD.FTZ R11, R11, R168 ;  /* 0x000000a80b0b7221 */ /* 0x000fe20000010000 */
[----:B------:R-:W-:Y:S01]  /*2990*/  FMUL.FTZ R159, R52, R159 ;  /* 0x0000009f349f7220 */ /* 0x000fe20000410000 */
[----:B------:R-:W-:Y:S01]  /*29a0*/  FFMA.FTZ R6, R175, R168, R6 ;  /* 0x000000a8af067223 */ /* 0x000fe20000010006 */
[----:B------:R-:W-:Y:S01]  /*29b0*/  SHF.R.U64 R130, R4, 0x10, R5 ;  /* 0x0000001004827819 */ /* 0x000fe20000001205 */
[----:B------:R-:W-:Y:S01]  /*29c0*/  FMUL.FTZ R158, R213, R206 ;  /* 0x000000ced59e7220 */ /* 0x000fe20000410000 */
[----:B------:R-:W-:Y:S01]  /*29d0*/  FADD.FTZ R11, R11, R150 ;  /* 0x000000960b0b7221 */ /* 0x000fe20000010000 */
[----:B------:R-:W-:Y:S01]  /*29e0*/  SHF.L.U32 R10, R5, 0x10, RZ ;  /* 0x00000010050a7819 */ /* 0x000fe200000006ff */
[----:B------:R-:W-:Y:S01]  /*29f0*/  FMUL.FTZ R163, R52, R163 ;  /* 0x000000a334a37220 */ /* 0x000fe20000410000 */
[----:B------:R-:W-:Y:S01]  /*2a00*/  SHF.L.U32 R19, R8, 0x10, RZ ;  /* 0x0000001008137819 */ /* 0x000fe200000006ff */
[----:B------:R-:W-:Y:S01]  /*2a10*/  FFMA.FTZ R6, R159, R150, R6 ;  /* 0x000000969f067223 */ /* 0x000fe20000010006 */
[----:B------:R-:W-:-:S02]  /*2a20*/  SHF.L.U32 R5, R69, 0x10, RZ ;  /* 0x0000001045057819 */ /* 0x000fc400000006ff */
        /* <DEDUP_REMOVED lines=8> */
[C---:B------:R-:W-:Y:S01]  /*2ab0*/  FMUL.FTZ R165, R52.reuse, R165 ;  /* 0x000000a534a57220 */ /* 0x040fe20000410000 */
[----:B------:R-:W-:Y:S01]  /*2ac0*/  FFMA.FTZ R6, R161, R152, R6 ;  /* 0x00000098a1067223 */ /* 0x000fe20000010006 */
[----:B------:R-:W-:Y:S01]  /*2ad0*/  FMUL.FTZ R131, R52, R139 ;  /* 0x0000008b34837220 */ /* 0x000fe20000410000 */
[----:B------:R-:W-:Y:S01]  /*2ae0*/  FMUL.FTZ R139, R4, R9 ;  /* 0x00000009048b7220 */ /* 0x000fe20000410000 */
[----:B------:R-:W-:Y:S01]  /*2af0*/  FMUL.FTZ R51, R14, R17 ;  /* 0x000000110e337220 */ /* 0x000fe20000410000 */
[----:B------:R-:W-:Y:S01]  /*2b00*/  FADD.FTZ R4, R5, R160 ;  /* 0x000000a005047221 */ /* 0x000fe20000010000 */
[----:B------:R-:W-:Y:S01]  /*2b10*/  FFMA.FTZ R5, R165, R160, R6 ;  /* 0x000000a0a5057223 */ /* 0x000fe20000010006 */
[----:B------:R-:W-:-:S02]  /*2b20*/  FMUL.FTZ R141, R52, R141 ;  /* 0x0000008d348d7220 */ /* 0x000fc40000410000 */
[----:B------:R-:W-:Y:S01]  /*2b30*/  FADD.FTZ R213, R4, R51 ;  /* 0x0000003304d57221 */ /* 0x000fe20000010000 */
[----:B------:R-:W-:-:S03]  /*2b40*/  FFMA.FTZ R4, R128, R51, R5 ;  /* 0x0000003380047223 */ /* 0x000fc60000010005 */
[----:B------:R-:W-:Y:S01]  /*2b50*/  FADD.FTZ R5, R213, R134 ;  /* 0x00000086d5057221 */ /* 0x000fe20000010000 */
[----:B------:R-:W-:Y:S01]  /*2b60*/  FFMA.FTZ R4, R141, R134, R4 ;  /* 0x000000868d047223 */ /* 0x000fe20000010004 */
[----:B------:R-:W-:Y:S01]  /*2b70*/  FMUL.FTZ R135, R136, R19 ;  /* 0x0000001388877220 */ /* 0x000fe20000410000 */
[----:B------:R-:W-:Y:S01]  /*2b80*/  FMUL.FTZ R140, R52, R209 ;  /* 0x000000d1348c7220 */ /* 0x000fe20000410000 */
[----:B------:R-:W-:Y:S01]  /*2b90*/  FADD.FTZ R6, R5, R50 ;  /* 0x0000003205067221 */ /* 0x000fe20000010000 */
[----:B------:R-:W-:Y:S01]  /*2ba0*/  FFMA.FTZ R5, R129, R50, R4 ;  /* 0x0000003281057223 */ /* 0x000fe20000010004 */
[----:B------:R-:W-:Y:S02]  /*2bb0*/  SHF.L.U32 R12, R7, 0x10, RZ ;  /* 0x00000010070c7819 */ /* 0x000fe400000006ff */
[----:B------:R-:W-:Y:S01]  /*2bc0*/  SHF.L.U32 R7, R67, 0x10, RZ ;  /* 0x0000001043077819 */ /* 0x000fe200000006ff */
[----:B------:R-:W-:Y:S01]  /*2bd0*/  FADD.FTZ R6, R6, R135 ;  /* 0x0000008706067221 */ /* 0x000fe20000010000 */
[----:B------:R-:W-:Y:S01]  /*2be0*/  SHF.L.U32 R14, R46, 0x10, RZ ;  /* 0x000000102e0e7819 */ /* 0x000fe200000006ff */
[----:B------:R-:W-:Y:S01]  /*2bf0*/  FMUL.FTZ R130, R52, R211 ;  /* 0x000000d334827220 */ /* 0x000fe20000410000 */
[----:B------:R-:W-:Y:S01]  /*2c00*/  FFMA.FTZ R5, R140, R135, R5 ;  /* 0x000000878c057223 */ /* 0x000fe20000010005 */
[----:B------:R-:W-:Y:S01]  /*2c10*/  FMUL.FTZ R46, R229, R10 ;  /* 0x0000000ae52e7220 */ /* 0x000fe20000410000 */
[----:B------:R-:W-:Y:S01]  /*2c20*/  FADD.FTZ R229, R6, R49 ;  /* 0x0000003106e57221 */ /* 0x000fe20000010000 */
[----:B------:R-:W-:Y:S01]  /*2c30*/  FMUL.FTZ R136, R7, R14 ;  /* 0x0000000e07887220 */ /* 0x000fe20000410000 */
[----:B------:R-:W-:Y:S01]  /*2c40*/  FMUL.FTZ R143, R52, R143 ;  /* 0x0000008f348f7220 */ /* 0x000fe20000410000 */
[----:B------:R-:W-:Y:S01]  /*2c50*/  FFMA.FTZ R4, R130, R49, R5 ;  /* 0x0000003182047223 */ /* 0x000fe20000010005 */
[----:B------:R-:W-:Y:S01]  /*2c60*/  FMUL.FTZ R48, R227, R12 ;  /* 0x0000000ce3307220 */ /* 0x000fe20000410000 */
[----:B------:R-:W-:-:S02]  /*2c70*/  FADD.FTZ R229, R229, R136 ;  /* 0x00000088e5e57221 */ /* 0x000fc40000010000 */
[----:B------:R-:W-:Y:S01]  /*2c80*/  FFMA.FTZ R4, R143, R136, R4 ;  /* 0x000000888f047223 */ /* 0x000fe20000010004 */
[----:B------:R-:W-:Y:S01]  /*2c90*/  FMUL.FTZ R142, R52, R207 ;  /* 0x000000cf348e7220 */ /* 0x000fe20000410000 */
[----:B------:R-:W-:Y:S02]  /*2ca0*/  FADD.FTZ R214, R229, R48 ;  /* 0x00000030e5d67221 */ /* 0x000fe40000010000 */
[----:B------:R-:W-:Y:S02]  /*2cb0*/  FFMA.FTZ R5, R131, R48, R4 ;  /* 0x0000003083057223 */ /* 0x000fe40000010004 */
[----:B------:R-:W-:Y:S02]  /*2cc0*/  FADD.FTZ R4, R214, R137 ;  /* 0x00000089d6047221 */ /* 0x000fe40000010000 */
[----:B------:R-:W-:Y:S01]  /*2cd0*/  FFMA.FTZ R5, R142, R137, R5 ;  /* 0x000000898e057223 */ /* 0x000fe20000010005 */
[----:B------:R-:W-:Y:S01]  /*2ce0*/  FMUL.FTZ R145, R52, R145 ;  /* 0x0000009134917220 */ /* 0x000fe20000410000 */
[----:B------:R-:W-:-:S02]  /*2cf0*/  FADD.FTZ R229, R4, R47 ;  /* 0x0000002f04e57221 */ /* 0x000fc40000010000 */
[----:B------:R-:W-:Y:S01]  /*2d00*/  FFMA.FTZ R4, R132, R47, R5 ;  /* 0x0000002f84047223 */ /* 0x000fe20000010005 */
[C---:B------:R-:W-:Y:S01]  /*2d10*/  FMUL.FTZ R133, R52.reuse, R133 ;  /* 0x0000008534857220 */ /* 0x040fe20000410000 */
[----:B------:R-:W-:Y:S02]  /*2d20*/  FADD.FTZ R229, R229, R138 ;  /* 0x0000008ae5e57221 */ /* 0x000fe40000010000 */
[----:B------:R-:W-:Y:S01]  /*2d30*/  FFMA.FTZ R4, R145, R138, R4 ;  /* 0x0000008a91047223 */ /* 0x000fe20000010004 */
[----:B------:R-:W-:Y:S01]  /*2d40*/  FMUL.FTZ R144, R52, R205 ;  /* 0x000000cd34907220 */ /* 0x000fe20000410000 */
[----:B------:R-:W-:Y:S02]  /*2d50*/  FADD.FTZ R234, R229, R46 ;  /* 0x0000002ee5ea7221 */ /* 0x000fe40000010000 */
        /* <DEDUP_REMOVED lines=30> */
[----:B------:R-:W-:-:S07]  /*2f40*/  FFMA.FTZ R5, R144, R139, R5 ;  /* 0x0000008b90057223 */ /* 0x000fce0000010005 */
.L_x_269:
[----:B------:R-:W0:Y:S01]  /*2f50*/  SHFL.DOWN PT, R229, R234, 0x10, 0x1f ;  /* 0x0a001f00eae57f89 */ /* 0x000e2200000e0000 */
[----:B------:R-:W-:Y:S01]  /*2f60*/  LOP3.LUT P0, RZ, R127, 0x1f, RZ, 0xc0, !PT ;  /* 0x0000001f7fff7812 */ /* 0x000fe2000780c0ff */
[----:B------:R-:W-:Y:S02]  /*2f70*/  BSSY.RECONVERGENT B0, `(.L_x_270) ;  /* 0x000001e000007945 */ /* 0x000fe40003800200 */
        /* <DEDUP_REMOVED lines=20> */
[----:B------:R-:W0:Y:S01]  /*30c0*/  S2R R127, SR_TID.X ;  /* 0x00000000007f7919 */ /* 0x000e220000002100 */
[----:B------:R-:W1:Y:S01]  /*30d0*/  S2UR UR5, SR_CgaCtaId ;  /* 0x00000000000579c3 */ /* 0x000e620000008800 */
[----:B------:R-:W-:Y:S02]  /*30e0*/  UMOV UR4, 0x400 ;  /* 0x0000040000047882 */ /* 0x000fe40000000000 */
[----:B-1----:R-:W-:-:S04]  /*30f0*/  ULEA UR4, UR5, UR4, 0x18 ;  /* 0x0000000405047291 */ /* 0x002fc8000f8ec0ff */
[----:B------:R-:W-:Y:S02]  /*3100*/  UIADD3 UR5, UPT, UPT, UR4, 0x7040, URZ ;  /* 0x0000704004057890 */ /* 0x000fe4000fffe0ff */
[----:B------:R-:W-:Y:S01]  /*3110*/  @!UP3 UIADD3 UR5, UPT, UPT, UR4, 0x7000, URZ ;  /* 0x000070000405b890 */ /* 0x000fe2000fffe0ff */
[----:B0-----:R-:W-:-:S04]  /*3120*/  SHF.R.U32.HI R229, RZ, 0x2, R127 ;  /* 0x00000002ffe57819 */ /* 0x001fc8000001167f */
[----:B------:R-:W-:-:S05]  /*3130*/  LOP3.LUT R229, R229, 0x38, RZ, 0xc0, !PT ;  /* 0x00000038e5e57812 */ /* 0x000fca00078ec0ff */
[----:B------:R0:W-:Y:S02]  /*3140*/  STS.64 [R229+UR5], R4 ;  /* 0x00000004e5007988 */ /* 0x0001e40008000a05 */
.L_x_271:
[----:B------:R-:W-:Y:S05]  /*3150*/  BSYNC.RECONVERGENT B0 ;  /* 0x0000000000007941 */ /* 0x000fea0003800200 */
.L_x_270:
[----:B------:R-:W1:Y:S08]  /*3160*/  S2UR UR5, SR_CgaCtaId ;  /* 0x00000000000579c3 */ /* 0x000e700000008800 */
[----:B------:R-:W-:Y:S01]  /*3170*/  BAR.SYNC.DEFER_BLOCKING 0x0 ;  /* 0x0000000000007b1d */ /* 0x000fe20000010000 */
[----:B------:R-:W-:Y:S01]  /*3180*/  FADD.FTZ R70, R7, R70 ;  /* 0x0000004607467221 */ /* 0x000fe20000010000 */
[----:B------:R-:W-:Y:S01]  /*3190*/  FADD.FTZ R71, R6, R71 ;  /* 0x0000004706477221 */ /* 0x000fe20000010000 */
[----:B------:R-:W-:Y:S01]  /*31a0*/  FADD.FTZ R76, R11, R76 ;  /* 0x0000004c0b4c7221 */ /* 0x000fe20000010000 */
[----:B------:R-:W-:Y:S01]  /*31b0*/  FADD.FTZ R77, R9, R77 ;  /* 0x0000004d094d7221 */ /* 0x000fe20000010000 */
[----:B------:R-:W-:Y:S01]  /*31c0*/  FADD.FTZ R78, R10, R78 ;  /* 0x0000004e0a4e7221 */ /* 0x000fe20000010000 */
[----:B------:R-:W-:Y:S01]  /*31d0*/  UMOV UR4, 0x400 ;  /* 0x0000040000047882 */ /* 0x000fe20000000000 */
[----:B------:R-:W-:Y:S01]  /*31e0*/  FADD.FTZ R79, R8, R79 ;  /* 0x0000004f084f7221 */ /* 0x000fe20000010000 */
        /* <DEDUP_REMOVED lines=15> */
[----:B-1----:R-:W-:Y:S01]  /*32e0*/  ULEA UR4, UR5, UR4, 0x18 ;  /* 0x0000000405047291 */ /* 0x002fe2000f8ec0ff */
[----:B------:R-:W-:Y:S01]  /*32f0*/  FADD.FTZ R89, R204, R89 ;  /* 0x00000059cc597221 */ /* 0x000fe20000010000 */
[----:B------:R-:W-:Y:S01]  /*3300*/  FADD.FTZ R91, R206, R91 ;  /* 0x0000005bce5b7221 */ /* 0x000fe20000010000 */
[----:B------:R-:W-:Y:S01]  /*3310*/  FADD.FTZ R92, R186, R92 ;  /* 0x0000005cba5c7221 */ /* 0x000fe20000010000 */
[----:B------:R-:W-:Y:S01]  /*3320*/  UIADD3 UR5, UPT, UPT, UR4, 0x7040, URZ ;  /* 0x0000704004057890 */ /* 0x000fe2000fffe0ff */
[----:B------:R-:W-:Y:S01]  /*3330*/  FADD.FTZ R93, R190, R93 ;  /* 0x0000005dbe5d7221 */ /* 0x000fe20000010000 */
[----:B------:R-:W-:Y:S01]  /*3340*/  @!UP3 UIADD3 UR5, UPT, UPT, UR4, 0x7000, URZ ;  /* 0x000070000405b890 */ /* 0x000fe2000fffe0ff */
[----:B------:R-:W-:Y:S01]  /*3350*/  FADD.FTZ R94, R184, R94 ;  /* 0x0000005eb85e7221 */ /* 0x000fe20000010000 */
[----:B------:R-:W-:Y:S01]  /*3360*/  UIADD3 UR10, UPT, UPT, UR4, 0x7050, URZ ;  /* 0x00007050040a7890 */ /* 0x000fe2000fffe0ff */
[----:B------:R-:W-:Y:S01]  /*3370*/  FADD.FTZ R95, R192, R95 ;  /* 0x0000005fc05f7221 */ /* 0x000fe20000010000 */
[----:B------:R-:W-:Y:S01]  /*3380*/  @!UP3 UIADD3 UR10, UPT, UPT, UR4, 0x7010, URZ ;  /* 0x00007010040ab890 */ /* 0x000fe2000fffe0ff */
[----:B------:R-:W-:Y:S01]  /*3390*/  FADD.FTZ R96, R182, R96 ;  /* 0x00000060b6607221 */ /* 0x000fe20000010000 */
[----:B------:R-:W-:Y:S01]  /*33a0*/  FADD.FTZ R97, R194, R97 ;  /* 0x00000061c2617221 */ /* 0x000fe20000010000 */
[----:B------:R-:W-:Y:S01]  /*33b0*/  FADD.FTZ R98, R180, R98 ;  /* 0x00000062b4627221 */ /* 0x000fe20000010000 */
[----:B------:R-:W-:Y:S01]  /*33c0*/  FADD.FTZ R99, R196, R99 ;  /* 0x00000063c4637221 */ /* 0x000fe20000010000 */
[----:B0-----:R-:W0:Y:S01]  /*33d0*/  LDS.128 R4, [UR5] ;  /* 0x00000005ff047984 */ /* 0x001e220008000c00 */
[----:B------:R-:W-:Y:S01]  /*33e0*/  UIADD3 UR5, UPT, UPT, UR4, 0x7060, URZ ;  /* 0x0000706004057890 */ /* 0x000fe2000fffe0ff */
[----:B------:R-:W-:Y:S01]  /*33f0*/  FADD.FTZ R100, R178, R100 ;  /* 0x00000064b2647221 */ /* 0x000fe20000010000 */
[----:B------:R-:W-:Y:S01]  /*3400*/  @!UP3 UIADD3 UR5, UPT, UPT, UR4, 0x7020, URZ ;  /* 0x000070200405b890 */ /* 0x000fe2000fffe0ff */
[----:B------:R-:W1:Y:S01]  /*3410*/  LDS.128 R8, [UR10] ;  /* 0x0000000aff087984 */ /* 0x000e620008000c00 */
[----:B------:R-:W-:Y:S01]  /*3420*/  UIADD3 UR10, UPT, UPT, UR4, 0x7070, URZ ;  /* 0x00007070040a7890 */ /* 0x000fe2000fffe0ff */
[----:B------:R-:W-:Y:S01]  /*3430*/  FADD.FTZ R101, R198, R101 ;  /* 0x00000065c6657221 */ /* 0x000fe20000010000 */
[----:B------:R-:W-:Y:S01]  /*3440*/  @!UP3 UIADD3 UR10, UPT, UPT, UR4, 0x7030, URZ ;  /* 0x00007030040ab890 */ /* 0x000fe2000fffe0ff */
[----:B------:R-:W-:Y:S01]  /*3450*/  FADD.FTZ R102, R189, R102 ;  /* 0x00000066bd667221 */ /* 0x000fe20000010000 */
[----:B------:R-:W-:Y:S01]  /*3460*/  FADD.FTZ R103, R200, R103 ;  /* 0x00000067c8677221 */ /* 0x000fe20000010000 */
[----:B------:R-:W-:Y:S01]  /*3470*/  FADD.FTZ R105, R228, R105 ;  /* 0x00000069e4697221 */ /* 0x000fe20000010000 */
[----:B------:R-:W-:Y:S01]  /*3480*/  FADD.FTZ R106, R223, R106 ;  /* 0x0000006adf6a7221 */ /* 0x000fe20000010000 */
[----:B------:R-:W2:Y:S01]  /*3490*/  LDS.128 R12, [UR5] ;  /* 0x00000005ff0c7984 */ /* 0x000ea20008000c00 */
[----:B------:R-:W-:Y:S01]  /*34a0*/  FADD.FTZ R107, R226, R107 ;  /* 0x0000006be26b7221 */ /* 0x000fe20000010000 */
[----:B------:R-:W-:Y:S01]  /*34b0*/  FADD.FTZ R108, R221, R108 ;  /* 0x0000006cdd6c7221 */ /* 0x000fe20000010000 */
[----:B------:R-:W-:Y:S01]  /*34c0*/  FADD.FTZ R109, R224, R109 ;  /* 0x0000006de06d7221 */ /* 0x000fe20000010000 */
[----:B------:R-:W3:Y:S01]  /*34d0*/  LDS.128 R16, [UR10] ;  /* 0x0000000aff107984 */ /* 0x000ee20008000c00 */
        /* <DEDUP_REMOVED lines=16> */
[----:B0-----:R-:W-:Y:S01]  /*35e0*/  FADD.FTZ R187, RZ, R4 ;  /* 0x00000004ffbb7221 */ /* 0x001fe20000010000 */
[----:B------:R-:W-:-:S03]  /*35f0*/  FADD.FTZ R4, RZ, R5 ;  /* 0x00000005ff047221 */ /* 0x000fc60000010000 */
[----:B------:R-:W-:Y:S01]  /*3600*/  FADD.FTZ R187, R6, R187 ;  /* 0x000000bb06bb7221 */ /* 0x000fe20000010000 */
[----:B------:R-:W-:-:S03]  /*3610*/  FADD.FTZ R4, R7, R4 ;  /* 0x0000000407047221 */ /* 0x000fc60000010000 */
[----:B-1----:R-:W-:Y:S01]  /*3620*/  FADD.FTZ R187, R187, R8 ;  /* 0x00000008bbbb7221 */ /* 0x002fe20000010000 */
[----:B------:R-:W-:-:S03]  /*3630*/  FADD.FTZ R4, R4, R9 ;  /* 0x0000000904047221 */ /* 0x000fc60000010000 */
[----:B------:R-:W-:Y:S01]  /*3640*/  FADD.FTZ R187, R10, R187 ;  /* 0x000000bb0abb7221 */ /* 0x000fe20000010000 */
[----:B------:R-:W-:-:S03]  /*3650*/  FADD.FTZ R4, R11, R4 ;  /* 0x000000040b047221 */ /* 0x000fc60000010000 */
[----:B--2---:R-:W-:Y:S01]  /*3660*/  FADD.FTZ R187, R187, R12 ;  /* 0x0000000cbbbb7221 */ /* 0x004fe20000010000 */
[----:B------:R-:W-:-:S03]  /*3670*/  FADD.FTZ R4, R4, R13 ;  /* 0x0000000d04047221 */ /* 0x000fc60000010000 */
[----:B------:R-:W-:Y:S01]  /*3680*/  FADD.FTZ R187, R14, R187 ;  /* 0x000000bb0ebb7221 */ /* 0x000fe20000010000 */
[----:B------:R-:W-:-:S03]  /*3690*/  FADD.FTZ R4, R15, R4 ;  /* 0x000000040f047221 */ /* 0x000fc60000010000 */
[----:B---3--:R-:W-:Y:S01]  /*36a0*/  FADD.FTZ R187, R187, R16 ;  /* 0x00000010bbbb7221 */ /* 0x008fe20000010000 */
[----:B------:R-:W-:-:S03]  /*36b0*/  FADD.FTZ R4, R4, R17 ;  /* 0x0000001104047221 */ /* 0x000fc60000010000 */
[----:B------:R-:W-:Y:S01]  /*36c0*/  FADD.FTZ R18, R18, R187 ;  /* 0x000000bb12127221 */ /* 0x000fe20000010000 */
[----:B------:R-:W-:-:S03]  /*36d0*/  FADD.FTZ R4, R19, R4 ;  /* 0x0000000413047221 */ /* 0x000fc60000010000 */
[----:B------:R-:W-:Y:S01]  /*36e0*/  FMUL.FTZ R14, R18, UR17 ;  /* 0x00000011120e7c20 */ /* 0x000fe20008410000 */
[----:B------:R-:W-:-:S04]  /*36f0*/  FMUL.FTZ R15, R4, UR17 ;  /* 0x00000011040f7c20 */ /* 0x000fc80008410000 */
[----:B------:R-:W-:Y:S01]  /*3700*/  FSEL R14, R14, RZ, !P1 ;  /* 0x000000ff0e0e7208 */ /* 0x000fe20004800000 */
[----:B------:R-:W-:Y:S06]  /*3710*/  BRA.U UP0, `(.L_x_272) ;  /* 0x00000005009c7547 */ /* 0x000fec000b800000 */
        /* <DEDUP_REMOVED lines=8> */
[C-C-:B------:R-:W-:Y:S01]  /*37a0*/  FFMA.FTZ R0, R15.reuse, R0, R14.reuse ;  /* 0x000000000f007223 */ /* 0x140fe2000001000e */
[C-C-:B------:R-:W-:Y:S01]  /*37b0*/  FFMA.FTZ R4, R15.reuse, R201, R14.reuse ;  /* 0x000000c90f047223 */ /* 0x140fe2000001000e */
[C-C-:B------:R-:W-:Y:S01]  /*37c0*/  FFMA.FTZ R191, R15.reuse, R191, R14.reuse ;  /* 0x000000bf0fbf7223 */ /* 0x140fe2000001000e */
[----:B------:R-:W-:Y:S01]  /*37d0*/  FFMA.FTZ R6, R15, R203, R14 ;  /* 0x000000cb0f067223 */ /* 0x000fe2000001000e */
[----:B------:R-:W-:Y:S01]  /*37e0*/  FADD.FTZ R193, -R0, R193 ;  /* 0x000000c100c17221 */ /* 0x000fe20000010100 */
[----:B------:R-:W-:Y:S01]  /*37f0*/  FADD.FTZ R197, -R4, R197 ;  /* 0x000000c504c57221 */ /* 0x000fe20000010100 */
[----:B------:R-:W-:Y:S01]  /*3800*/  FADD.FTZ R191, -R191, R188 ;  /* 0x000000bcbfbf7221 */ /* 0x000fe20000010100 */
[----:B------:R-:W-:Y:S01]  /*3810*/  FADD.FTZ R199, -R6, R199 ;  /* 0x000000c706c77221 */ /* 0x000fe20000010100 */
[C---:B------:R-:W-:Y:S01]  /*3820*/  FMUL.FTZ R193, R52.reuse, R193 ;  /* 0x000000c134c17220 */ /* 0x040fe20000410000 */
        /* <DEDUP_REMOVED lines=10> */
.L_x_274:
        /* <DEDUP_REMOVED lines=23> */
.L_x_273:
        /* <DEDUP_REMOVED lines=26> */
.L_x_276:
        /* <DEDUP_REMOVED lines=27> */
.L_x_272:
        /* <DEDUP_REMOVED lines=10> */
[----:B------:R-:W-:Y:S01]  /*3e30*/  SHF.R.U64 R7, R32, 0x10, R33 ;  /* 0x0000001020077819 */ /* 0x000fe20000001221 */
[C-C-:B------:R-:W-:Y:S01]  /*3e40*/  FFMA.FTZ R191, R15.reuse, R191, R14.reuse ;  /* 0x000000bf0fbf7223 */ /* 0x140fe2000001000e */
[----:B------:R-:W-:Y:S01]  /*3e50*/  FADD.FTZ R193, -R0, R193 ;  /* 0x000000c100c17221 */ /* 0x000fe20000010100 */
[----:B------:R-:W-:Y:S01]  /*3e60*/  FADD.FTZ R6, -R4, R197 ;  /* 0x000000c504067221 */ /* 0x000fe20000010100 */
[----:B------:R-:W-:Y:S01]  /*3e70*/  MOV R0, R32 ;  /* 0x0000002000007202 */ /* 0x000fe20000000f00 */
[----:B------:R-:W-:Y:S01]  /*3e80*/  FFMA.FTZ R8, R15, R203, R14 ;  /* 0x000000cb0f087223 */ /* 0x000fe2000001000e */
[----:B------:R-:W-:Y:S01]  /*3e90*/  MOV R4, R33 ;  /* 0x0000002100047202 */ /* 0x000fe20000000f00 */
[----:B------:R-:W-:Y:S01]  /*3ea0*/  FADD.FTZ R188, -R191, R188 ;  /* 0x000000bcbfbc7221 */ /* 0x000fe20000010100 */
[----:B------:R-:W-:-:S02]  /*3eb0*/  SHF.R.U32.HI R11, RZ, 0x10, R33 ;  /* 0x00000010ff0b7819 */ /* 0x000fc40000011621 */
[----:B------:R-:W-:Y:S02]  /*3ec0*/  SHF.L.U32 R5, R0, 0x10, RZ ;  /* 0x0000001000057819 */ /* 0x000fe400000006ff */
[----:B------:R-:W-:Y:S02]  /*3ed0*/  SHF.L.U32 R7, R7, 0x10, RZ ;  /* 0x0000001007077819 */ /* 0x000fe400000006ff */
[----:B------:R-:W-:Y:S01]  /*3ee0*/  SHF.L.U32 R9, R4, 0x10, RZ ;  /* 0x0000001004097819 */ /* 0x000fe200000006ff */
[----:B------:R-:W-:Y:S01]  /*3ef0*/  FADD.FTZ R4, -R8, R199 ;  /* 0x000000c708047221 */ /* 0x000fe20000010100 */
[----:B------:R-:W-:Y:S01]  /*3f00*/  SHF.L.U32 R11, R11, 0x10, RZ ;  /* 0x000000100b0b7819 */ /* 0x000fe200000006ff */
[C---:B------:R-:W-:Y:S01]  /*3f10*/  FFMA.FTZ R5, R52.reuse, R193, R5 ;  /* 0x000000c134057223 */ /* 0x040fe20000010005 */
[C---:B------:R-:W-:Y:S01]  /*3f20*/  FFMA.FTZ R0, R52.reuse, R6, R7 ;  /* 0x0000000634007223 */ /* 0x040fe20000010007 */
[C---:B------:R-:W-:Y:S02]  /*3f30*/  FFMA.FTZ R9, R52.reuse, R188, R9 ;  /* 0x000000bc34097223 */ /* 0x040fe40000010009 */
[----:B------:R-:W-:-:S02]  /*3f40*/  FFMA.FTZ R4, R52, R4, R11 ;  /* 0x0000000434047223 */ /* 0x000fc4000001000b */
[----:B------:R-:W-:-:S03]  /*3f50*/  F2FP.BF16.F32.PACK_AB R5, R0, R5 ;  /* 0x000000050005723e */ /* 0x000fc600000010ff */
[----:B------:R-:W-:Y:S02]  /*3f60*/  F2FP.BF16.F32.PACK_AB R4, R4, R9 ;  /* 0x000000090404723e */ /* 0x000fe400000010ff */
[C---:B------:R-:W-:Y:S02]  /*3f70*/  PRMT R0, R5.reuse, 0x7632, R0 ;  /* 0x0000763205007816 */ /* 0x040fe40000000000 */
[----:B------:R-:W-:Y:S02]  /*3f80*/  PRMT R9, R5, 0x7610, R9 ;  /* 0x0000761005097816 */ /* 0x000fe40000000009 */
[C---:B------:R-:W-:Y:S02]  /*3f90*/  PRMT R11, R4.reuse, 0x7632, R11 ;  /* 0x00007632040b7816 */ /* 0x040fe4000000000b */
[----:B------:R-:W-:Y:S01]  /*3fa0*/  PRMT R8, R4, 0x7610, R8 ;  /* 0x0000761004087816 */ /* 0x000fe20000000008 */
[----:B------:R-:W-:Y:S06]  /*3fb0*/  BRA `(.L_x_275) ;  /* 0x0000000400807947 */ /* 0x000fec0003800000 */
.L_x_278:
[C-C-:B------:R-:W-:Y:S01]  /*3fc0*/  FFMA.FTZ R0, R15.reuse, R0, R14.reuse ;  /* 0x000000000f007223 */ /* 0x140fe2000001000e */
[C-C-:B------:R-:W-:Y:S01]  /*3fd0*/  FFMA.FTZ R4, R15.reuse, R203, R14.reuse ;  /* 0x000000cb0f047223 */ /* 0x140fe2000001000e */
[----:B------:R-:W-:Y:S01]  /*3fe0*/  MOV R6, R33 ;  /* 0x0000002100067202 */ /* 0x000fe20000000f00 */
[C-C-:B------:R-:W-:Y:S01]  /*3ff0*/  FFMA.FTZ R191, R15.reuse, R191, R14.reuse ;  /* 0x000000bf0fbf7223 */ /* 0x140fe2000001000e */
[----:B------:R-:W-:Y:S01]  /*4000*/  FADD.FTZ R193, -R0, R193 ;  /* 0x000000c100c17221 */ /* 0x000fe20000010100 */
[----:B------:R-:W-:Y:S01]  /*4010*/  FADD.FTZ R199, -R4, R199 ;  /* 0x000000c704c77221 */ /* 0x000fe20000010100 */
[--C-:B------:R-:W-:Y:S01]  /*4020*/  SHF.R.U32.HI R8, RZ, 0x10, R33.reuse ;  /* 0x00000010ff087819 */ /* 0x100fe20000011621 */
[----:B------:R-:W-:Y:S01]  /*4030*/  FFMA.FTZ R4, R15, R201, R14 ;  /* 0x000000c90f047223 */ /* 0x000fe2000001000e */
[----:B------:R-:W-:Y:S01]  /*4040*/  MOV R0, R32 ;  /* 0x0000002000007202 */ /* 0x000fe20000000f00 */
[----:B------:R-:W-:Y:S01]  /*4050*/  FADD.FTZ R191, -R191, R188 ;  /* 0x000000bcbfbf7221 */ /* 0x000fe20000010100 */
[----:B------:R-:W-:Y:S01]  /*4060*/  SHF.R.U64 R5, R32, 0x10, R33 ;  /* 0x0000001020057819 */ /* 0x000fe20000001221 */
[----:B------:R-:W-:Y:S01]  /*4070*/  FADD.FTZ R197, -R4, R197 ;  /* 0x000000c504c57221 */ /* 0x000fe20000010100 */
[----:B------:R-:W-:-:S02]  /*4080*/  SHF.L.U32 R7, R6, 0x10, RZ ;  /* 0x0000001006077819 */ /* 0x000fc400000006ff */
[----:B------:R-:W-:Y:S02]  /*4090*/  SHF.L.U32 R8, R8, 0x10, RZ ;  /* 0x0000001008087819 */ /* 0x000fe400000006ff */
[----:B------:R-:W-:Y:S01]  /*40a0*/  SHF.L.U32 R0, R0, 0x10, RZ ;  /* 0x0000001000007819 */ /* 0x000fe200000006ff */
[C---:B------:R-:W-:Y:S01]  /*40b0*/  FFMA.FTZ R7, R52.reuse, R191, R7 ;  /* 0x000000bf34077223 */ /* 0x040fe20000010007 */
[----:B------:R-:W-:Y:S01]  /*40c0*/  SHF.L.U32 R6, R5, 0x10, RZ ;  /* 0x0000001005067819 */ /* 0x000fe200000006ff */
[C---:B------:R-:W-:Y:S02]  /*40d0*/  FFMA.FTZ R8, R52.reuse, R199, R8 ;  /* 0x000000c734087223 */ /* 0x040fe40000010008 */
[C---:B------:R-:W-:Y:S02]  /*40e0*/  FFMA.FTZ R0, R52.reuse, R193, R0 ;  /* 0x000000c134007223 */ /* 0x040fe40000010000 */
[----:B------:R-:W-:Y:S01]  /*40f0*/  FFMA.FTZ R197, R52, R197, R6 ;  /* 0x000000c534c57223 */ /* 0x000fe20000010006 */
[----:B------:R-:W-:-:S04]  /*4100*/  F2FP.BF16.F32.PACK_AB R8, R8, R7 ;  /* 0x000000070808723e */ /* 0x000fc800000010ff */
[----:B------:R-:W-:Y:S02]  /*4110*/  F2FP.BF16.F32.PACK_AB R197, R197, R0 ;  /* 0x00000000c5c5723e */ /* 0x000fe400000010ff */
[C---:B------:R-:W-:Y:S02]  /*4120*/  PRMT R11, R8.reuse, 0x7632, R11 ;  /* 0x00007632080b7816 */ /* 0x040fe4000000000b */
[C---:B------:R-:W-:Y:S02]  /*4130*/  PRMT R0, R197.reuse, 0x7632, R0 ;  /* 0x00007632c5007816 */ /* 0x040fe40000000000 */
[----:B------:R-:W-:Y:S02]  /*4140*/  PRMT R9, R197, 0x7610, R9 ;  /* 0x00007610c5097816 */ /* 0x000fe40000000009 */
[----:B------:R-:W-:Y:S02]  /*4150*/  PRMT R146, R11, 0x7610, R146 ;  /* 0x000076100b927816 */ /* 0x000fe40000000092 */
[----:B------:R-:W-:-:S02]  /*4160*/  PRMT R147, R8, 0x7610, R147 ;  /* 0x0000761008937816 */ /* 0x000fc40000000093 */
[----:B------:R-:W-:Y:S02]  /*4170*/  PRMT R154, R0, 0x7610, R154 ;  /* 0x00007610009a7816 */ /* 0x000fe4000000009a */
[----:B------:R-:W-:Y:S01]  /*4180*/  PRMT R149, R9, 0x7610, R149 ;  /* 0x0000761009957816 */ /* 0x000fe20000000095 */
[----:B------:R-:W-:Y:S06]  /*4190*/  BRA `(.L_x_275) ;  /* 0x0000000400087947 */ /* 0x000fec0003800000 */
.L_x_277:
[----:B------:R-:W-:-:S04]  /*41a0*/  UISETP.NE.U32.AND UP0, UPT, UR6, URZ, UPT ;  /* 0x000000ff0600728c */ /* 0x000fc8000bf05070 */
[----:B------:R-:W-:-:S09]  /*41b0*/  UISETP.NE.AND.EX UP0, UPT, UR7, URZ, UPT, UP0 ;  /* 0x000000ff0700728c */ /* 0x000fd2000bf05300 */
[----:B------:R-:W-:Y:S05]  /*41c0*/  BRA.U UP0, `(.L_x_279) ;  /* 0x0000000100787547 */ /* 0x000fea000b800000 */
        /* <DEDUP_REMOVED lines=12> */
[----:B------:R-:W-:Y:S01]  /*4290*/  SHF.L.U32 R7, R6, 0x10, RZ ;  /* 0x0000001006077819 */ /* 0x000fe200000006ff */
[----:B------:R-:W-:Y:S01]  /*42a0*/  IMAD.U32 R0, R0, 0x10000, RZ ;  /* 0x0001000000007824 */ /* 0x000fe200078e00ff */
[----:B------:R-:W-:-:S02]  /*42b0*/  SHF.L.U32 R8, R8, 0x10, RZ ;  /* 0x0000001008087819 */ /* 0x000fc400000006ff */
[----:B------:R-:W-:Y:S01]  /*42c0*/  SHF.L.U32 R6, R5, 0x10, RZ ;  /* 0x0000001005067819 */ /* 0x000fe200000006ff */
[C---:B------:R-:W-:Y:S01]  /*42d0*/  FFMA.FTZ R7, R52.reuse, R191, R7 ;  /* 0x000000bf34077223 */ /* 0x040fe20000010007 */
[C---:B------:R-:W-:Y:S01]  /*42e0*/  FFMA.FTZ R0, R52.reuse, R193, R0 ;  /* 0x000000c134007223 */ /* 0x040fe20000010000 */
[C---:B------:R-:W-:Y:S02]  /*42f0*/  FFMA.FTZ R8, R52.reuse, R199, R8 ;  /* 0x000000c734087223 */ /* 0x040fe40000010008 */
[----:B------:R-:W-:-:S03]  /*4300*/  FFMA.FTZ R197, R52, R197, R6 ;  /* 0x000000c534c57223 */ /* 0x000fc60000010006 */
        /* <DEDUP_REMOVED lines=10> */
.L_x_279:
        /* <DEDUP_REMOVED lines=32> */
[----:B------:R-:W-:-:S07]  /*45b0*/  PRMT R153, R9, 0x7610, R153 ;  /* 0x0000761009997816 */ /* 0x000fce0000000099 */
.L_x_275:
[----:B------:R-:W0:Y:S01]  /*45c0*/  LDC.64 R4, c[0x0][0x468] ;  /* 0x00011a00ff047b82 */ /* 0x000e220000000a00 */
[----:B------:R-:W-:Y:S01]  /*45d0*/  UISETP.NE.U32.AND UP0, UPT, UR4, URZ, UPT ;  /* 0x000000ff0400728c */ /* 0x000fe2000bf05070 */
[----:B------:R-:W-:Y:S01]  /*45e0*/  LOP3.LUT R6, R0, 0xffff, RZ, 0xc0, !PT ;  /* 0x0000ffff00067812 */ /* 0x000fe200078ec0ff */
[----:B------:R-:W-:Y:S01]  /*45f0*/  UISETP.NE.U32.AND UP2, UPT, UR14, URZ, UPT ;  /* 0x000000ff0e00728c */ /* 0x000fe2000bf45070 */
[----:B------:R-:W-:Y:S01]  /*4600*/  PRMT R11, R8, 0x5410, R11 ;  /* 0x00005410080b7816 */ /* 0x000fe2000000000b */
[----:B------:R-:W-:Y:S02]  /*4610*/  UISETP.NE.AND.EX UP0, UPT, UR5, URZ, UPT, UP0 ;  /* 0x000000ff0500728c */ /* 0x000fe4000bf05300 */
[----:B------:R-:W-:-:S03]  /*4620*/  IMAD.WIDE.U32 R6, R6, 0x10000, RZ ;  /* 0x0001000006067825 */ /* 0x000fc600078e00ff */
[----:B------:R-:W-:Y:S02]  /*4630*/  LOP3.LUT R6, R6, 0xffff, R9, 0xf8, !PT ;  /* 0x0000ffff06067812 */ /* 0x000fe400078ef809 */
[----:B------:R-:W-:Y:S01]  /*4640*/  LOP3.LUT R7, R11, R7, RZ, 0xfc, !PT ;  /* 0x000000070b077212 */ /* 0x000fe200078efcff */
        /* <DEDUP_REMOVED lines=10> */
.L_x_280:
[----:B------:R1:W-:Y:S01]  /*46f0*/  STG.E.64 desc[UR12][R8.64], R6 ;  /* 0x0000000608007986 */ /* 0x0003e2000c101b0c */
[----:B------:R-:W-:Y:S02]  /*4700*/  UISETP.NE.U32.AND UP1, UPT, UR6, URZ, UPT ;  /* 0x000000ff0600728c */ /* 0x000fe4000bf25070 */
[----:B------:R-:W-:Y:S02]  /*4710*/  UISETP.NE.AND.EX UP2, UPT, UR15, URZ, UPT, UP2 ;  /* 0x000000ff0f00728c */ /* 0x000fe4000bf45320 */
[----:B------:R-:W-:-:S09]  /*4720*/  UISETP.NE.AND.EX UP1, UPT, UR7, URZ, UPT, UP1 ;  /* 0x000000ff0700728c */ /* 0x000fd2000bf25310 */
[----:B-1----:R-:W-:Y:S05]  /*4730*/  BRA.U !UP1, `(.L_x_281) ;  /* 0x0000000109207547 */ /* 0x002fea000b800000 */
[----:B------:R-:W1:Y:S01]  /*4740*/  LDC.64 R6, c[0x0][0x470] ;  /* 0x00011c00ff067b82 */ /* 0x000e620000000a00 */
[----:B------:R-:W-:Y:S02]  /*4750*/  LOP3.LUT R8, R154, 0xffff, RZ, 0xc0, !PT ;  /* 0x0000ffff9a087812 */ /* 0x000fe400078ec0ff */
[----:B0-----:R-:W-:-:S03]  /*4760*/  PRMT R11, R147, 0x5410, R146 ;  /* 0x00005410930b7816 */ /* 0x001fc60000000092 */
[----:B------:R-:W-:-:S05]  /*4770*/  IMAD.WIDE.U32 R8, R8, 0x10000, RZ ;  /* 0x0001000008087825 */ /* 0x000fca00078e00ff */
[----:B------:R-:W-:Y:S02]  /*4780*/  LOP3.LUT R9, R11, R9, RZ, 0xfc, !PT ;  /* 0x000000090b097212 */ /* 0x000fe400078efcff */
[----:B------:R-:W-:Y:S01]  /*4790*/  LOP3.LUT R8, R8, 0xffff, R149, 0xf8, !PT ;  /* 0x0000ffff08087812 */ /* 0x000fe200078ef895 */
[----:B-1----:R-:W-:-:S05]  /*47a0*/  IMAD.WIDE.U32 R6, R177, 0x8, R6 ;  /* 0x00000008b1067825 */ /* 0x002fca00078e0006 */
[----:B------:R1:W-:Y:S02]  /*47b0*/  STG.E.64 desc[UR12][R6.64], R8 ;  /* 0x0000000806007986 */ /* 0x0003e4000c101b0c */
.L_x_281:
[----:B------:R-:W-:Y:S05]  /*47c0*/  BRA.U !UP2, `(.L_x_282) ;  /* 0x000000050afc7547 */ /* 0x000fea000b800000 */
[----:B------:R-:W-:Y:S05]  /*47d0*/  BRA.U !UP0, `(.L_x_283) ;  /* 0x00000005080c7547 */ /* 0x000fea000b800000 */
[----:B------:R-:W-:Y:S05]  /*47e0*/  BRA.U !UP1, `(.L_x_284) ;  /* 0x00000001098c7547 */ /* 0x000fea000b800000 */
[----:B-1----:R-:W-:Y:S01]  /*47f0*/  MOV R6, R35 ;  /* 0x0000002300067202 */ /* 0x002fe20000000f00 */
[C-C-:B------:R-:W-:Y:S01]  /*4800*/  FFMA.FTZ R185, R15.reuse, R185, R14.reuse ;  /* 0x000000b90fb97223 */ /* 0x140fe2000001000e */
[--C-:B------:R-:W-:Y:S01]  /*4810*/  SHF.R.U32.HI R8, RZ, 0x10, R35.reuse ;  /* 0x00000010ff087819 */ /* 0x100fe20000011623 */
[C-C-:B------:R-:W-:Y:S01]  /*4820*/  FFMA.FTZ R183, R15.reuse, R183, R14.reuse ;  /* 0x000000b70fb77223 */ /* 0x140fe2000001000e */
[----:B------:R-:W-:Y:S01]  /*4830*/  MOV R0, R34 ;  /* 0x0000002200007202 */ /* 0x000fe20000000f00 */
[C-C-:B------:R-:W-:Y:S01]  /*4840*/  FFMA.FTZ R179, R15.reuse, R179, R14.reuse ;  /* 0x000000b30fb37223 */ /* 0x140fe2000001000e */
[----:B------:R-:W-:Y:S01]  /*4850*/  SHF.R.U64 R9, R34, 0x10, R35 ;  /* 0x0000001022097819 */ /* 0x000fe20000001223 */
[----:B------:R-:W-:Y:S01]  /*4860*/  FFMA.FTZ R181, R15, R181, R14 ;  /* 0x000000b50fb57223 */ /* 0x000fe2000001000e */
[----:B------:R-:W-:Y:S01]  /*4870*/  SHF.L.U32 R7, R6, 0x10, RZ ;  /* 0x0000001006077819 */ /* 0x000fe200000006ff */
[----:B------:R-:W-:Y:S01]  /*4880*/  FADD.FTZ R185, -R185, R176 ;  /* 0x000000b0b9b97221 */ /* 0x000fe20000010100 */
[----:B------:R-:W-:Y:S01]  /*4890*/  SHF.L.U32 R8, R8, 0x10, RZ ;  /* 0x0000001008087819 */ /* 0x000fe200000006ff */
[----:B------:R-:W-:Y:S01]  /*48a0*/  FADD.FTZ R183, -R183, R174 ;  /* 0x000000aeb7b77221 */ /* 0x000fe20000010100 */
[----:B------:R-:W-:Y:S01]  /*48b0*/  SHF.L.U32 R0, R0, 0x10, RZ ;  /* 0x0000001000007819 */ /* 0x000fe200000006ff */
[----:B------:R-:W-:Y:S01]  /*48c0*/  FADD.FTZ R179, -R179, R170 ;  /* 0x000000aab3b37221 */ /* 0x000fe20000010100 */
[----:B------:R-:W-:Y:S01]  /*48d0*/  SHF.L.U32 R6, R9, 0x10, RZ ;  /* 0x0000001009067819 */ /* 0x000fe200000006ff */
[----:B------:R-:W-:Y:S01]  /*48e0*/  FADD.FTZ R181, -R181, R172 ;  /* 0x000000acb5b57221 */ /* 0x000fe20000010100 */
[C---:B------:R-:W-:Y:S01]  /*48f0*/  FFMA.FTZ R7, R52.reuse, R183, R7 ;  /* 0x000000b734077223 */ /* 0x040fe20000010007 */
        /* <DEDUP_REMOVED lines=8> */
[----:B0-----:R-:W-:-:S02]  /*4980*/  PRMT R11, R181, 0x7610, R11 ;  /* 0x00007610b50b7816 */ /* 0x001fc4000000000b */
        /* <DEDUP_REMOVED lines=9> */
.L_x_284:
        /* <DEDUP_REMOVED lines=29> */
[----:B------:R-:W-:Y:S01]  /*4bf0*/  PRMT R153, R11, 0x7610, R153 ;  /* 0x000076100b997816 */ /* 0x000fe20000000099 */
[----:B------:R-:W-:Y:S06]  /*4c00*/  BRA `(.L_x_285) ;  /* 0x0000000800507947 */ /* 0x000fec0003800000 */
.L_x_283:
        /* <DEDUP_REMOVED lines=32> */
.L_x_286:
[----:B------:R-:W-:Y:S01]  /*4e10*/  MOV R0, R34 ;  /* 0x0000002200007202 */ /* 0x000fe20000000f00 */
[C-C-:B------:R-:W-:Y:S01]  /*4e20*/  FFMA.FTZ R185, R15.reuse, R185, R14.reuse ;  /* 0x000000b90fb97223 */ /* 0x140fe2000001000e */
[--C-:B-1----:R-:W-:Y:S01]  /*4e30*/  SHF.R.U64 R6, R34, 0x10, R35.reuse ;  /* 0x0000001022067819 */ /* 0x102fe20000001223 */
[C-C-:B------:R-:W-:Y:S01]  /*4e40*/  FFMA.FTZ R181, R15.reuse, R181, R14.reuse ;  /* 0x000000b50fb57223 */ /* 0x140fe2000001000e */
[----:B------:R-:W-:Y:S01]  /*4e50*/  MOV R8, R35 ;  /* 0x0000002300087202 */ /* 0x000fe20000000f00 */
[C-C-:B------:R-:W-:Y:S01]  /*4e60*/  FFMA.FTZ R183, R15.reuse, R183, R14.reuse ;  /* 0x000000b70fb77223 */ /* 0x140fe2000001000e */
[----:B------:R-:W-:Y:S01]  /*4e70*/  SHF.R.U32.HI R9, RZ, 0x10, R35 ;  /* 0x00000010ff097819 */ /* 0x000fe20000011623 */
[----:B------:R-:W-:Y:S01]  /*4e80*/  FFMA.FTZ R179, R15, R179, R14 ;  /* 0x000000b30fb37223 */ /* 0x000fe2000001000e */
[----:B------:R-:W-:Y:S01]  /*4e90*/  IMAD.U32 R7, R0, 0x10000, RZ ;  /* 0x0001000000077824 */ /* 0x000fe200078e00ff */
[----:B------:R-:W-:Y:S01]  /*4ea0*/  SHF.L.U32 R6, R6, 0x10, RZ ;  /* 0x0000001006067819 */ /* 0x000fe200000006ff */
[----:B------:R-:W-:Y:S01]  /*4eb0*/  FADD.FTZ R185, -R185, R176 ;  /* 0x000000b0b9b97221 */ /* 0x000fe20000010100 */
[----:B------:R-:W-:Y:S01]  /*4ec0*/  SHF.L.U32 R0, R8, 0x10, RZ ;  /* 0x0000001008007819 */ /* 0x000fe200000006ff */
[----:B------:R-:W-:Y:S01]  /*4ed0*/  FADD.FTZ R181, -R181, R172 ;  /* 0x000000acb5b57221 */ /* 0x000fe20000010100 */
[----:B------:R-:W-:Y:S01]  /*4ee0*/  SHF.L.U32 R8, R9, 0x10, RZ ;  /* 0x0000001009087819 */ /* 0x000fe200000006ff */
[----:B------:R-:W-:Y:S01]  /*4ef0*/  FADD.FTZ R183, -R183, R174 ;  /* 0x000000aeb7b77221 */ /* 0x000fe20000010100 */
        /* <DEDUP_REMOVED lines=8> */
[----:B0-----:R-:W-:Y:S02]  /*4f80*/  PRMT R11, R6, 0x7610, R11 ;  /* 0x00007610060b7816 */ /* 0x001fe4000000000b */
[C---:B------:R-:W-:Y:S02]  /*4f90*/  PRMT R7, R179.reuse, 0x7632, R7 ;  /* 0x00007632b3077816 */ /* 0x040fe40000000007 */
[----:B------:R-:W-:Y:S01]  /*4fa0*/  PRMT R6, R179, 0x7610, R6 ;  /* 0x00007610b3067816 */ /* 0x000fe20000000006 */
[----:B------:R-:W-:Y:S06]  /*4fb0*/  BRA `(.L_x_285) ;  /* 0x0000000400647947 */ /* 0x000fec0003800000 */
.L_x_282:
[----:B------:R-:W-:Y:S05]  /*4fc0*/  BRA.U !UP0, `(.L_x_287) ;  /* 0x0000000108c07547 */ /* 0x000fea000b800000 */
[----:B------:R-:W-:Y:S05]  /*4fd0*/  BRA.U !UP1, `(.L_x_288) ;  /* 0x0000000109647547 */ /* 0x000fea000b800000 */
[C-C-:B------:R-:W-:Y:S01]  /*4fe0*/  FFMA.FTZ R183, R15.reuse, R183, R14.reuse ;  /* 0x000000b70fb77223 */ /* 0x140fe2000001000e */
[C-C-:B------:R-:W-:Y:S01]  /*4ff0*/  FFMA.FTZ R179, R15.reuse, R179, R14.reuse ;  /* 0x000000b30fb37223 */ /* 0x140fe2000001000e */
[C-C-:B------:R-:W-:Y:S01]  /*5000*/  FFMA.FTZ R185, R15.reuse, R185, R14.reuse ;  /* 0x000000b90fb97223 */ /* 0x140fe2000001000e */
[----:B------:R-:W-:Y:S01]  /*5010*/  FFMA.FTZ R181, R15, R181, R14 ;  /* 0x000000b50fb57223 */ /* 0x000fe2000001000e */
[----:B------:R-:W-:Y:S01]  /*5020*/  FADD.FTZ R183, -R183, R174 ;  /* 0x000000aeb7b77221 */ /* 0x000fe20000010100 */
[----:B-1----:R-:W-:Y:S01]  /*5030*/  FADD.FTZ R9, -R179, R170 ;  /* 0x000000aab3097221 */ /* 0x002fe20000010100 */
[----:B------:R-:W-:Y:S01]  /*5040*/  FADD.FTZ R185, -R185, R176 ;  /* 0x000000b0b9b97221 */ /* 0x000fe20000010100 */
[----:B------:R-:W-:Y:S01]  /*5050*/  FADD.FTZ R7, -R181, R172 ;  /* 0x000000acb5077221 */ /* 0x000fe20000010100 */
[C---:B------:R-:W-:Y:S01]  /*5060*/  FMUL.FTZ R6, R52.reuse, R183 ;  /* 0x000000b734067220 */ /* 0x040fe20000410000 */
[C---:B------:R-:W-:Y:S01]  /*5070*/  FMUL.FTZ R9, R52.reuse, R9 ;  /* 0x0000000934097220 */ /* 0x040fe20000410000 */
[C---:B------:R-:W-:Y:S01]  /*5080*/  FMUL.FTZ R0, R52.reuse, R185 ;  /* 0x000000b934007220 */ /* 0x040fe20000410000 */
[----:B------:R-:W-:-:S03]  /*5090*/  FMUL.FTZ R7, R52, R7 ;  /* 0x0000000734077220 */ /* 0x000fc60000410000 */
        /* <DEDUP_REMOVED lines=11> */
[----:B------:R-:W-:Y:S01]  /*5150*/  PRMT R153, R11, 0x7610, R153 ;  /* 0x000076100b997816 */ /* 0x000fe20000000099 */
[----:B------:R-:W-:Y:S06]  /*5160*/  BRA `(.L_x_285) ;  /* 0x0000000000f87947 */ /* 0x000fec0003800000 */
.L_x_288:
        /* <DEDUP_REMOVED lines=9> */
[C---:B-1----:R-:W-:Y:S01]  /*5200*/  FMUL.FTZ R6, R52.reuse, R179 ;  /* 0x000000b334067220 */ /* 0x042fe20000410000 */
[C---:B------:R-:W-:Y:S01]  /*5210*/  FMUL.FTZ R185, R52.reuse, R185 ;  /* 0x000000b934b97220 */ /* 0x040fe20000410000 */
[----:B------:R-:W-:-:S03]  /*5220*/  FMUL.FTZ R0, R52, R181 ;  /* 0x000000b534007220 */ /* 0x000fc60000410000 */
[----:B------:R-:W-:Y:S02]  /*5230*/  F2FP.BF16.F32.PACK_AB R6, R6, R183 ;  /* 0x000000b70606723e */ /* 0x000fe400000010ff */
[----:B------:R-:W-:Y:S02]  /*5240*/  F2FP.BF16.F32.PACK_AB R185, R0, R185 ;  /* 0x000000b900b9723e */ /* 0x000fe400000010ff */
[----:B------:R-:W-:Y:S02]  /*5250*/  PRMT R7, R6, 0x7632, R7 ;  /* 0x0000763206077816 */ /* 0x000fe40000000007 */
[C---:B------:R-:W-:Y:S02]  /*5260*/  PRMT R0, R185.reuse, 0x7632, R0 ;  /* 0x00007632b9007816 */ /* 0x040fe40000000000 */
[----:B0-----:R-:W-:Y:S02]  /*5270*/  PRMT R11, R185, 0x7610, R11 ;  /* 0x00007610b90b7816 */ /* 0x001fe4000000000b */
[----:B------:R-:W-:-:S02]  /*5280*/  PRMT R148, R7, 0x7610, R148 ;  /* 0x0000761007947816 */ /* 0x000fc40000000094 */
[----:B------:R-:W-:Y:S02]  /*5290*/  PRMT R151, R6, 0x7610, R151 ;  /* 0x0000761006977816 */ /* 0x000fe40000000097 */
[----:B------:R-:W-:Y:S02]  /*52a0*/  PRMT R156, R0, 0x7610, R156 ;  /* 0x00007610009c7816 */ /* 0x000fe4000000009c */
[----:B------:R-:W-:Y:S01]  /*52b0*/  PRMT R153, R11, 0x7610, R153 ;  /* 0x000076100b997816 */ /* 0x000fe20000000099 */
[----:B------:R-:W-:Y:S06]  /*52c0*/  BRA `(.L_x_285) ;  /* 0x0000000000a07947 */ /* 0x000fec0003800000 */
.L_x_287:
[----:B------:R-:W-:Y:S05]  /*52d0*/  BRA.U !UP1, `(.L_x_289) ;  /* 0x0000000109587547 */ /* 0x000fea000b800000 */
        /* <DEDUP_REMOVED lines=22> */
.L_x_289:
        /* <DEDUP_REMOVED lines=11> */
[----:B-1----:R-:W-:-:S03]  /*54f0*/  FMUL.FTZ R6, R52, R179 ;  /* 0x000000b334067220 */ /* 0x002fc60000410000 */
[----:B------:R-:W-:Y:S02]  /*5500*/  F2FP.BF16.F32.PACK_AB R185, R0, R185 ;  /* 0x000000b900b9723e */ /* 0x000fe400000010ff */
[----:B------:R-:W-:Y:S02]  /*5510*/  F2FP.BF16.F32.PACK_AB R6, R6, R183 ;  /* 0x000000b70606723e */ /* 0x000fe400000010ff */
[C---:B------:R-:W-:Y:S02]  /*5520*/  PRMT R0, R185.reuse, 0x7632, R0 ;  /* 0x00007632b9007816 */ /* 0x040fe40000000000 */
[----:B0-----:R-:W-:Y:S02]  /*5530*/  PRMT R11, R185, 0x7610, R11 ;  /* 0x00007610b90b7816 */ /* 0x001fe4000000000b */
[----:B------:R-:W-:-:S07]  /*5540*/  PRMT R7, R6, 0x7632, R7 ;  /* 0x0000763206077816 */ /* 0x000fce0000000007 */
.L_x_285:
[----:B------:R-:W-:Y:S02]  /*5550*/  LOP3.LUT R8, R0, 0xffff, RZ, 0xc0, !PT ;  /* 0x0000ffff00087812 */ /* 0x000fe400078ec0ff */
[----:B------:R-:W-:Y:S01]  /*5560*/  PRMT R13, R6, 0x5410, R7 ;  /* 0x00005410060d7816 */ /* 0x000fe20000000007 */
[----:B------:R-:W-:-:S04]  /*5570*/  IMAD.WIDE.U32 R6, R167, 0x8, R4 ;  /* 0x00000008a7067825 */ /* 0x000fc800078e0004 */
        /* <DEDUP_REMOVED lines=12> */
.L_x_290:
        /* <DEDUP_REMOVED lines=10> */
.L_x_291:
[----:B------:R-:W-:Y:S05]  /*56e0*/  BRA.U !UP2, `(.L_x_292) ;  /* 0x000000050afc7547 */ /* 0x000fea000b800000 */
[----:B------:R-:W-:Y:S05]  /*56f0*/  BRA.U !UP0, `(.L_x_293) ;  /* 0x00000005080c7547 */ /* 0x000fea000b800000 */
[----:B------:R-:W-:Y:S05]  /*5700*/  BRA.U !UP1, `(.L_x_294) ;  /* 0x00000001098c7547 */ /* 0x000fea000b800000 */
[----:B-12---:R-:W-:Y:S01]  /*5710*/  MOV R6, R37 ;  /* 0x0000002500067202 */ /* 0x006fe20000000f00 */
        /* <DEDUP_REMOVED lines=34> */
.L_x_294:
        /* <DEDUP_REMOVED lines=31> */
.L_x_293:
        /* <DEDUP_REMOVED lines=32> */
.L_x_296:
[----:B------:R-:W-:Y:S01]  /*5d30*/  MOV R0, R36 ;  /* 0x0000002400007202 */ /* 0x000fe20000000f00 */
[C-C-:B------:R-:W-:Y:S01]  /*5d40*/  FFMA.FTZ R169, R15.reuse, R169, R14.reuse ;  /* 0x000000a90fa97223 */ /* 0x140fe2000001000e */
[--C-:B-12---:R-:W-:Y:S01]  /*5d50*/  SHF.R.U64 R6, R36, 0x10, R37.reuse ;  /* 0x0000001024067819 */ /* 0x106fe20000001225 */
[C-C-:B------:R-:W-:Y:S01]  /*5d60*/  FFMA.FTZ R173, R15.reuse, R173, R14.reuse ;  /* 0x000000ad0fad7223 */ /* 0x140fe2000001000e */
[----:B------:R-:W-:Y:S01]  /*5d70*/  MOV R8, R37 ;  /* 0x0000002500087202 */ /* 0x000fe20000000f00 */
[C-C-:B------:R-:W-:Y:S01]  /*5d80*/  FFMA.FTZ R171, R15.reuse, R171, R14.reuse ;  /* 0x000000ab0fab7223 */ /* 0x140fe2000001000e */
[----:B------:R-:W-:Y:S01]  /*5d90*/  SHF.R.U32.HI R9, RZ, 0x10, R37 ;  /* 0x00000010ff097819 */ /* 0x000fe20000011625 */
        /* <DEDUP_REMOVED lines=20> */
.L_x_292:
[----:B------:R-:W-:Y:S05]  /*5ee0*/  BRA.U !UP0, `(.L_x_297) ;  /* 0x0000000108c07547 */ /* 0x000fea000b800000 */
[----:B------:R-:W-:Y:S05]  /*5ef0*/  BRA.U !UP1, `(.L_x_298) ;  /* 0x0000000109647547 */ /* 0x000fea000b800000 */
[C-C-:B------:R-:W-:Y:S01]  /*5f00*/  FFMA.FTZ R171, R15.reuse, R171, R14.reuse ;  /* 0x000000ab0fab7223 */ /* 0x140fe2000001000e */
[C-C-:B------:R-:W-:Y:S01]  /*5f10*/  FFMA.FTZ R175, R15.reuse, R175, R14.reuse ;  /* 0x000000af0faf7223 */ /* 0x140fe2000001000e */
[C-C-:B------:R-:W-:Y:S01]  /*5f20*/  FFMA.FTZ R169, R15.reuse, R169, R14.reuse ;  /* 0x000000a90fa97223 */ /* 0x140fe2000001000e */
[----:B------:R-:W-:Y:S01]  /*5f30*/  FFMA.FTZ R173, R15, R173, R14 ;  /* 0x000000ad0fad7223 */ /* 0x000fe2000001000e */
[----:B------:R-:W-:Y:S01]  /*5f40*/  FADD.FTZ R171, -R171, R162 ;  /* 0x000000a2abab7221 */ /* 0x000fe20000010100 */
[----:B-12---:R-:W-:Y:S01]  /*5f50*/  FADD.FTZ R9, -R175, R168 ;  /* 0x000000a8af097221 */ /* 0x006fe20000010100 */
        /* <DEDUP_REMOVED lines=19> */
.L_x_298:
        /* <DEDUP_REMOVED lines=9> */
[C---:B-12---:R-:W-:Y:S01]  /*6120*/  FMUL.FTZ R6, R52.reuse, R175 ;  /* 0x000000af34067220 */ /* 0x046fe20000410000 */
        /* <DEDUP_REMOVED lines=12> */
.L_x_297:
        /* <DEDUP_REMOVED lines=23> */
.L_x_299:
        /* <DEDUP_REMOVED lines=11> */
[----:B-12---:R-:W-:-:S03]  /*6410*/  FMUL.FTZ R6, R52, R175 ;  /* 0x000000af34067220 */ /* 0x006fc60000410000 */
[----:B------:R-:W-:Y:S02]  /*6420*/  F2FP.BF16.F32.PACK_AB R169, R0, R169 ;  /* 0x000000a900a9723e */ /* 0x000fe400000010ff */
[----:B------:R-:W-:Y:S02]  /*6430*/  F2FP.BF16.F32.PACK_AB R6, R6, R171 ;  /* 0x000000ab0606723e */ /* 0x000fe400000010ff */
[C---:B------:R-:W-:Y:S02]  /*6440*/  PRMT R0, R169.reuse, 0x7632, R0 ;  /* 0x00007632a9007816 */ /* 0x040fe40000000000 */
[----:B0-----:R-:W-:Y:S02]  /*6450*/  PRMT R11, R169, 0x7610, R11 ;  /* 0x00007610a90b7816 */ /* 0x001fe4000000000b */
[----:B------:R-:W-:-:S07]  /*6460*/  PRMT R7, R6, 0x7632, R7 ;  /* 0x0000763206077816 */ /* 0x000fce0000000007 */
.L_x_295:
        /* <DEDUP_REMOVED lines=15> */
.L_x_300:
        /* <DEDUP_REMOVED lines=10> */
.L_x_301:
[----:B------:R-:W-:Y:S05]  /*6600*/  BRA.U !UP2, `(.L_x_302) ;  /* 0x000000050afc7547 */ /* 0x000fea000b800000 */
[----:B------:R-:W-:Y:S05]  /*6610*/  BRA.U !UP0, `(.L_x_303) ;  /* 0x00000005080c7547 */ /* 0x000fea000b800000 */
[----:B------:R-:W-:Y:S05]  /*6620*/  BRA.U !UP1, `(.L_x_304) ;  /* 0x00000001098c7547 */ /* 0x000fea000b800000 */
[--C-:B-12---:R-:W-:Y:S01]  /*6630*/  IMAD.MOV.U32 R6, RZ, RZ, R39.reuse ;  /* 0x000000ffff067224 */ /* 0x106fe200078e0027 */
[--C-:B------:R-:W-:Y:S01]  /*6640*/  SHF.R.U32.HI R8, RZ, 0x10, R39.reuse ;  /* 0x00000010ff087819 */ /* 0x100fe20000011627 */
[C-C-:B------:R-:W-:Y:S01]  /*6650*/  FFMA.FTZ R159, R15.reuse, R159, R14.reuse ;  /* 0x0000009f0f9f7223 */ /* 0x140fe2000001000e */
[----:B------:R-:W-:Y:S01]  /*6660*/  MOV R0, R38 ;  /* 0x0000002600007202 */ /* 0x000fe20000000f00 */
[C-C-:B------:R-:W-:Y:S01]  /*6670*/  FFMA.FTZ R161, R15.reuse, R161, R14.reuse ;  /* 0x000000a10fa17223 */ /* 0x140fe2000001000e */
[----:B------:R-:W-:Y:S01]  /*6680*/  SHF.R.U64 R9, R38, 0x10, R39 ;  /* 0x0000001026097819 */ /* 0x000fe20000001227 */
[C-C-:B------:R-:W-:Y:S01]  /*6690*/  FFMA.FTZ R165, R15.reuse, R165, R14.reuse ;  /* 0x000000a50fa57223 */ /* 0x140fe2000001000e */
        /* <DEDUP_REMOVED lines=28> */
.L_x_304:
        /* <DEDUP_REMOVED lines=31> */
.L_x_303:
        /* <DEDUP_REMOVED lines=32> */
.L_x_306:
        /* <DEDUP_REMOVED lines=27> */
.L_x_302:
        /* <DEDUP_REMOVED lines=27> */
.L_x_308:
        /* <DEDUP_REMOVED lines=22> */
.L_x_307:
        /* <DEDUP_REMOVED lines=23> */
.L_x_309:
        /* <DEDUP_REMOVED lines=17> */
.L_x_305:
        /* <DEDUP_REMOVED lines=15> */
.L_x_310:
        /* <DEDUP_REMOVED lines=10> */
.L_x_311:
        /* <DEDUP_REMOVED lines=17> */
[----:B------:R-:W-:-:S02]  /*7630*/  IMAD.U32 R0, R0, 0x10000, RZ ;  /* 0x0001000000007824 */ /* 0x000fc400078e00ff */
        /* <DEDUP_REMOVED lines=20> */
.L_x_314:
        /* <DEDUP_REMOVED lines=31> */
.L_x_313:
        /* <DEDUP_REMOVED lines=32> */
.L_x_316:
        /* <DEDUP_REMOVED lines=27> */
.L_x_312:
        /* <DEDUP_REMOVED lines=27> */
.L_x_318:
        /* <DEDUP_REMOVED lines=22> */
.L_x_317:
        /* <DEDUP_REMOVED lines=23> */
.L_x_319:
        /* <DEDUP_REMOVED lines=17> */
.L_x_315:
        /* <DEDUP_REMOVED lines=15> */
.L_x_320:
        /* <DEDUP_REMOVED lines=10> */
.L_x_321:
        /* <DEDUP_REMOVED lines=37> */
.L_x_324:
        /* <DEDUP_REMOVED lines=19> */
[----:B------:R-:W-:-:S04]  /*87c0*/  FFMA.FTZ R143, R52, R143, R6 ;  /* 0x0000008f348f7223 */ /* 0x000fc80000010006 */
        /* <DEDUP_REMOVED lines=10> */
.L_x_323:
        /* <DEDUP_REMOVED lines=31> */
.L_x_326:
[----:B------:R-:W-:Y:S01]  /*8a60*/  MOV R0, R42 ;  /* 0x0000002a00007202 */ /* 0x000fe20000000f00 */
[C-C-:B------:R-:W-:Y:S01]  /*8a70*/  FFMA.FTZ R130, R15.reuse, R130, R14.reuse ;  /* 0x000000820f827223 */ /* 0x140fe2000001000e */
[----:B-1----:R-:W-:Y:S01]  /*8a80*/  MOV R8, R43 ;  /* 0x0000002b00087202 */ /* 0x002fe20000000f00 */
[C-C-:B------:R-:W-:Y:S01]  /*8a90*/  FFMA.FTZ R143, R15.reuse, R143, R14.reuse ;  /* 0x0000008f0f8f7223 */ /* 0x140fe2000001000e */
[--C-:B--2---:R-:W-:Y:S01]  /*8aa0*/  SHF.R.U64 R6, R42, 0x10, R43.reuse ;  /* 0x000000102a067819 */ /* 0x104fe2000000122b */
        /* <DEDUP_REMOVED lines=22> */
.L_x_322:
        /* <DEDUP_REMOVED lines=9> */
[----:B--2---:R-:W-:Y:S01]  /*8ca0*/  FADD.FTZ R7, -R143, R136 ;  /* 0x000000888f077221 */ /* 0x004fe20000010100 */
        /* <DEDUP_REMOVED lines=19> */
.L_x_328:
        /* <DEDUP_REMOVED lines=23> */
.L_x_327:
        /* <DEDUP_REMOVED lines=24> */
.L_x_329:
        /* <DEDUP_REMOVED lines=15> */
[----:B------:R-:W-:Y:S02]  /*91c0*/  PRMT R13, R49, 0x7610, R13 ;  /* 0x00007610310d7816 */ /* 0x000fe4000000000d */
[C---:B------:R-:W-:Y:S02]  /*91d0*/  PRMT R9, R6.reuse, 0x7632, R9 ;  /* 0x0000763206097816 */ /* 0x040fe40000000009 */
[----:B------:R-:W-:-:S07]  /*91e0*/  PRMT R8, R6, 0x7610, R8 ;  /* 0x0000761006087816 */ /* 0x000fce0000000008 */
.L_x_325:
[----:B------:R-:W-:Y:S02]  /*91f0*/  LOP3.LUT R6, R0, 0xffff, RZ, 0xc0, !PT ;  /* 0x0000ffff00067812 */ /* 0x000fe400078ec0ff */
[----:B0-----:R-:W-:Y:S01]  /*9200*/  PRMT R11, R8, 0x5410, R9 ;  /* 0x00005410080b7816 */ /* 0x001fe20000000009 */
        /* <DEDUP_REMOVED lines=13> */
.L_x_330:
[----:B------:R1:W-:Y:S01]  /*92e0*/  STG.E.64 desc[UR12][R8.64], R10 ;  /* 0x0000000a08007986 */ /* 0x0003e2000c101b0c */
[----:B------:R-:W-:Y:S05]  /*92f0*/  BRA.U !UP1, `(.L_x_331) ;  /* 0x0000000109207547 */ /* 0x000fea000b800000 */
[----:B-1----:R-:W1:Y:S01]  /*9300*/  LDC.64 R8, c[0x0][0x470] ;  /* 0x00011c00ff087b82 */ /* 0x002e620000000a00 */
[----:B0-----:R-:W-:Y:S02]  /*9310*/  LOP3.LUT R6, R154, 0xffff, RZ, 0xc0, !PT ;  /* 0x0000ffff9a067812 */ /* 0x001fe400078ec0ff */
[----:B------:R-:W-:-:S03]  /*9320*/  PRMT R11, R147, 0x5410, R146 ;  /* 0x00005410930b7816 */ /* 0x000fc60000000092 */
[----:B------:R-:W-:-:S05]  /*9330*/  IMAD.WIDE.U32 R6, R6, 0x10000, RZ ;  /* 0x0001000006067825 */ /* 0x000fca00078e00ff */
[----:B------:R-:W-:Y:S02]  /*9340*/  LOP3.LUT R11, R11, R7, RZ, 0xfc, !PT ;  /* 0x000000070b0b7212 */ /* 0x000fe400078efcff */
[----:B------:R-:W-:Y:S01]  /*9350*/  LOP3.LUT R10, R6, 0xffff, R149, 0xf8, !PT ;  /* 0x0000ffff060a7812 */ /* 0x000fe200078ef895 */
[----:B-1----:R-:W-:-:S05]  /*9360*/  IMAD.WIDE.U32 R6, R55, 0x8, R8 ;  /* 0x0000000837067825 */ /* 0x002fca00078e0008 */
[----:B------:R2:W-:Y:S02]  /*9370*/  STG.E.64 desc[UR12][R6.64], R10 ;  /* 0x0000000a06007986 */ /* 0x0005e4000c101b0c */
.L_x_331:
[----:B------:R-:W-:Y:S05]  /*9380*/  BRA.U !UP2, `(.L_x_332) ;  /* 0x000000050af07547 */ /* 0x000fea000b800000 */
[----:B------:R-:W-:Y:S05]  /*9390*/  BRA.U !UP0, `(.L_x_333) ;  /* 0x0000000508047547 */ /* 0x000fea000b800000 */
[----:B------:R-:W-:Y:S05]  /*93a0*/  BRA.U !UP1, `(.L_x_334) ;  /* 0x0000000109887547 */ /* 0x000fea000b800000 */
[----:B0-2---:R-:W-:Y:S01]  /*93b0*/  MOV R6, R45 ;  /* 0x0000002d00067202 */ /* 0x005fe20000000f00 */
[C-C-:B------:R-:W-:Y:S01]  /*93c0*/  FFMA.FTZ R132, R15.reuse, R132, R14.reuse ;  /* 0x000000840f847223 */ /* 0x140fe2000001000e */
[C-C-:B------:R-:W-:Y:S01]  /*93d0*/  FFMA.FTZ R133, R15.reuse, R133, R14.reuse ;  /* 0x000000850f857223 */ /* 0x140fe2000001000e */
[C-C-:B------:R-:W-:Y:S01]  /*93e0*/  FFMA.FTZ R144, R15.reuse, R144, R14.reuse ;  /* 0x000000900f907223 */ /* 0x140fe2000001000e */
[----:B------:R-:W-:Y:S01]  /*93f0*/  SHF.R.U32.HI R7, RZ, 0x10, R45 ;  /* 0x00000010ff077819 */ /* 0x000fe2000001162d */
[----:B------:R-:W-:Y:S01]  /*9400*/  FFMA.FTZ R15, R15, R145, R14 ;  /* 0x000000910f0f7223 */ /* 0x000fe2000001000e */
[----:B------:R-:W-:Y:S01]  /*9410*/  MOV R0, R44 ;  /* 0x0000002c00007202 */ /* 0x000fe20000000f00 */
[----:B------:R-:W-:Y:S01]  /*9420*/  FADD.FTZ R47, -R132, R47 ;  /* 0x0000002f842f7221 */ /* 0x000fe20000010100 */
[----:B-1----:R-:W-:Y:S01]  /*9430*/  SHF.R.U64 R9, R44, 0x10, R45 ;  /* 0x000000102c097819 */ /* 0x002fe2000000122d */
[----:B------:R-:W-:Y:S01]  /*9440*/  FADD.FTZ R133, -R133, R46 ;  /* 0x0000002e85857221 */ /* 0x000fe20000010100 */
[----:B------:R-:W-:Y:S01]  /*9450*/  SHF.L.U32 R8, R6, 0x10, RZ ;  /* 0x0000001006087819 */ /* 0x000fe200000006ff */
[----:B------:R-:W-:Y:S01]  /*9460*/  FADD.FTZ R139, -R144, R139 ;  /* 0x0000008b908b7221 */ /* 0x000fe20000010100 */
[----:B------:R-:W-:Y:S01]  /*9470*/  SHF.L.U32 R7, R7, 0x10, RZ ;  /* 0x0000001007077819 */ /* 0x000fe200000006ff */
[----:B------:R-:W-:Y:S01]  /*9480*/  FADD.FTZ R15, -R15, R138 ;  /* 0x0000008a0f0f7221 */ /* 0x000fe20000010100 */
[----:B------:R-:W-:Y:S01]  /*9490*/  SHF.L.U32 R0, R0, 0x10, RZ ;  /* 0x0000001000007819 */ /* 0x000fe200000006ff */
[C---:B------:R-:W-:Y:S01]  /*94a0*/  FFMA.FTZ R8, R52.reuse, R133, R8 ;  /* 0x0000008534087223 */ /* 0x040fe20000010008 */
[----:B------:R-:W-:Y:S01]  /*94b0*/  SHF.L.U32 R6, R9, 0x10, RZ ;  /* 0x0000001009067819 */ /* 0x000fe200000006ff */
[----:B------:R-:W-:-:S02]  /*94c0*/  FFMA.FTZ R7, R52, R139, R7 ;  /* 0x0000008b34077223 */ /* 0x000fc40000010007 */
        /* <DEDUP_REMOVED lines=16> */
.L_x_334:
[----:B-1----:R-:W-:Y:S01]  /*95d0*/  SHF.R.U32.HI R8, RZ, 0x10, R45 ;  /* 0x00000010ff087819 */ /* 0x002fe2000001162d */
[C-C-:B------:R-:W-:Y:S01]  /*95e0*/  FFMA.FTZ R132, R15.reuse, R132, R14.reuse ;  /* 0x000000840f847223 */ /* 0x140fe2000001000e */
[C-C-:B------:R-:W-:Y:S01]  /*95f0*/  FFMA.FTZ R133, R15.reuse, R133, R14.reuse ;  /* 0x000000850f857223 */ /* 0x140fe2000001000e */
[C-C-:B------:R-:W-:Y:S01]  /*9600*/  FFMA.FTZ R144, R15.reuse, R144, R14.reuse ;  /* 0x000000900f907223 */ /* 0x140fe2000001000e */
[----:B0-2---:R-:W-:Y:S01]  /*9610*/  MOV R7, R45 ;  /* 0x0000002d00077202 */ /* 0x005fe20000000f00 */
[----:B------:R-:W-:Y:S01]  /*9620*/  FFMA.FTZ R15, R15, R145, R14 ;  /* 0x000000910f0f7223 */ /* 0x000fe2000001000e */
[----:B------:R-:W-:Y:S01]  /*9630*/  MOV R0, R44 ;  /* 0x0000002c00007202 */ /* 0x000fe20000000f00 */
[----:B------:R-:W-:Y:S01]  /*9640*/  FADD.FTZ R47, -R132, R47 ;  /* 0x0000002f842f7221 */ /* 0x000fe20000010100 */
[----:B------:R-:W-:Y:S01]  /*9650*/  SHF.R.U64 R6, R44, 0x10, R45 ;  /* 0x000000102c067819 */ /* 0x000fe2000000122d */
[----:B------:R-:W-:Y:S01]  /*9660*/  FADD.FTZ R133, -R133, R46 ;  /* 0x0000002e85857221 */ /* 0x000fe20000010100 */
[----:B------:R-:W-:Y:S01]  /*9670*/  SHF.L.U32 R9, R8, 0x10, RZ ;  /* 0x0000001008097819 */ /* 0x000fe200000006ff */
[----:B------:R-:W-:Y:S01]  /*9680*/  FADD.FTZ R139, -R144, R139 ;  /* 0x0000008b908b7221 */ /* 0x000fe20000010100 */
[----:B------:R-:W-:Y:S01]  /*9690*/  SHF.L.U32 R8, R7, 0x10, RZ ;  /* 0x0000001007087819 */ /* 0x000fe200000006ff */
[----:B------:R-:W-:Y:S01]  /*96a0*/  FADD.FTZ R15, -R15, R138 ;  /* 0x0000008a0f0f7221 */ /* 0x000fe20000010100 */
[----:B------:R-:W-:Y:S01]  /*96b0*/  SHF.L.U32 R0, R0, 0x10, RZ ;  /* 0x0000001000007819 */ /* 0x000fe200000006ff */
[----:B------:R-:W-:Y:S01]  /*96c0*/  FFMA.FTZ R9, R52, R139, R9 ;  /* 0x0000008b34097223 */ /* 0x000fe20000010009 */
        /* <DEDUP_REMOVED lines=14> */
.L_x_333:
[----:B------:R-:W-:Y:S05]  /*97b0*/  BRA.U !UP1, `(.L_x_336) ;  /* 0x0000000109787547 */ /* 0x000fea000b800000 */
[--C-:B-1----:R-:W-:Y:S01]  /*97c0*/  SHF.R.U32.HI R8, RZ, 0x10, R45.reuse ;  /* 0x00000010ff087819 */ /* 0x102fe2000001162d */
[--C-:B0-2---:R-:W-:Y:S02]  /*97d0*/  IMAD.MOV.U32 R7, RZ, RZ, R45.reuse ;  /* 0x000000ffff077224 */ /* 0x105fe400078e002d */
[C-C-:B------:R-:W-:Y:S01]  /*97e0*/  FFMA.FTZ R132, R15.reuse, R132, R14.reuse ;  /* 0x000000840f847223 */ /* 0x140fe2000001000e */
[C-C-:B------:R-:W-:Y:S01]  /*97f0*/  FFMA.FTZ R133, R15.reuse, R133, R14.reuse ;  /* 0x000000850f857223 */ /* 0x140fe2000001000e */
[C-C-:B------:R-:W-:Y:S01]  /*9800*/  FFMA.FTZ R144, R15.reuse, R144, R14.reuse ;  /* 0x000000900f907223 */ /* 0x140fe2000001000e */
[----:B------:R-:W-:Y:S01]  /*9810*/  MOV R0, R44 ;  /* 0x0000002c00007202 */ /* 0x000fe20000000f00 */
[----:B------:R-:W-:Y:S01]  /*9820*/  FFMA.FTZ R15, R15, R145, R14 ;  /* 0x000000910f0f7223 */ /* 0x000fe2000001000e */
[----:B------:R-:W-:Y:S01]  /*9830*/  SHF.R.U64 R6, R44, 0x10, R45 ;  /* 0x000000102c067819 */ /* 0x000fe2000000122d */
[----:B------:R-:W-:Y:S01]  /*9840*/  FADD.FTZ R47, -R132, R47 ;  /* 0x0000002f842f7221 */ /* 0x000fe20000010100 */
[----:B------:R-:W-:Y:S01]  /*9850*/  SHF.L.U32 R9, R8, 0x10, RZ ;  /* 0x0000001008097819 */ /* 0x000fe200000006ff */
[----:B------:R-:W-:Y:S01]  /*9860*/  FADD.FTZ R133, -R133, R46 ;  /* 0x0000002e85857221 */ /* 0x000fe20000010100 */
[----:B------:R-:W-:Y:S01]  /*9870*/  SHF.L.U32 R8, R7, 0x10, RZ ;  /* 0x0000001007087819 */ /* 0x000fe200000006ff */
[----:B------:R-:W-:Y:S01]  /*9880*/  FADD.FTZ R139, -R144, R139 ;  /* 0x0000008b908b7221 */ /* 0x000fe20000010100 */
[----:B------:R-:W-:Y:S01]  /*9890*/  SHF.L.U32 R0, R0, 0x10, RZ ;  /* 0x0000001000007819 */ /* 0x000fe200000006ff */
[----:B------:R-:W-:Y:S01]  /*98a0*/  FADD.FTZ R15, -R15, R138 ;  /* 0x0000008a0f0f7221 */ /* 0x000fe20000010100 */
[----:B------:R-:W-:Y:S01]  /*98b0*/  SHF.L.U32 R6, R6, 0x10, RZ ;  /* 0x0000001006067819 */ /* 0x000fe200000006ff */
[C---:B------:R-:W-:Y:S01]  /*98c0*/  FFMA.FTZ R9, R52.reuse, R139, R9 ;  /* 0x0000008b34097223 */ /* 0x040fe20000010009 */
[C---:B------:R-:W-:Y:S01]  /*98d0*/  FFMA.FTZ R8, R52.reuse, R133, R8 ;  /* 0x0000008534087223 */ /* 0x040fe20000010008 */
[----:B------:R-:W-:-:S02]  /*98e0*/  FFMA.FTZ R0, R52, R47, R0 ;  /* 0x0000002f34007223 */ /* 0x000fc40000010000 */
[----:B------:R-:W-:Y:S02]  /*98f0*/  FFMA.FTZ R15, R52, R15, R6 ;  /* 0x0000000f340f7223 */ /* 0x000fe40000010006 */
[----:B------:R-:W-:-:S03]  /*9900*/  F2FP.BF16.F32.PACK_AB R8, R9, R8 ;  /* 0x000000080908723e */ /* 0x000fc600000010ff */
        /* <DEDUP_REMOVED lines=9> */
.L_x_336:
[----:B------:R-:W-:Y:S01]  /*99a0*/  MOV R0, R44 ;  /* 0x0000002c00007202 */ /* 0x000fe20000000f00 */
[C-C-:B------:R-:W-:Y:S01]  /*99b0*/  FFMA.FTZ R132, R15.reuse, R132, R14.reuse ;  /* 0x000000840f847223 */ /* 0x140fe2000001000e */
[C-C-:B------:R-:W-:Y:S01]  /*99c0*/  FFMA.FTZ R145, R15.reuse, R145, R14.reuse ;  /* 0x000000910f917223 */ /* 0x140fe2000001000e */
[C-C-:B------:R-:W-:Y:S01]  /*99d0*/  FFMA.FTZ R144, R15.reuse, R144, R14.reuse ;  /* 0x000000900f907223 */ /* 0x140fe2000001000e */
[--C-:B0-2---:R-:W-:Y:S01]  /*99e0*/  SHF.R.U64 R6, R44, 0x10, R45.reuse ;  /* 0x000000102c067819 */ /* 0x105fe2000000122d */
[----:B------:R-:W-:Y:S01]  /*99f0*/  FFMA.FTZ R15, R15, R133, R14 ;  /* 0x000000850f0f7223 */ /* 0x000fe2000001000e */
[----:B-1----:R-:W-:Y:S01]  /*9a00*/  SHF.R.U32.HI R9, RZ, 0x10, R45 ;  /* 0x00000010ff097819 */ /* 0x002fe2000001162d */
[----:B------:R-:W-:Y:S01]  /*9a10*/  FADD.FTZ R47, -R132, R47 ;  /* 0x0000002f842f7221 */ /* 0x000fe20000010100 */
[----:B------:R-:W-:Y:S01]  /*9a20*/  MOV R8, R45 ;  /* 0x0000002d00087202 */ /* 0x000fe20000000f00 */
        /* <DEDUP_REMOVED lines=14> */
[----:B------:R-:W-:Y:S02]  /*9b10*/  PRMT R11, R6, 0x7610, R11 ;  /* 0x00007610060b7816 */ /* 0x000fe4000000000b */
[C---:B------:R-:W-:Y:S02]  /*9b20*/  PRMT R9, R139.reuse, 0x7632, R9 ;  /* 0x000076328b097816 */ /* 0x040fe40000000009 */
[----:B------:R-:W-:Y:S01]  /*9b30*/  PRMT R8, R139, 0x7610, R8 ;  /* 0x000076108b087816 */ /* 0x000fe20000000008 */
[----:B------:R-:W-:Y:S06]  /*9b40*/  BRA `(.L_x_335) ;  /* 0x0000000400787947 */ /* 0x000fec0003800000 */
.L_x_332:
        /* <DEDUP_REMOVED lines=9> */
[----:B0-2---:R-:W-:Y:S01]  /*9be0*/  FADD.FTZ R7, -R15, R138 ;  /* 0x0000008a0f077221 */ /* 0x005fe20000010100 */
        /* <DEDUP_REMOVED lines=19> */
.L_x_338:
        /* <DEDUP_REMOVED lines=14> */
[C---:B-1----:R-:W-:Y:S02]  /*9e00*/  PRMT R9, R0.reuse, 0x7632, R9 ;  /* 0x0000763200097816 */ /* 0x042fe40000000009 */
[----:B------:R-:W-:Y:S02]  /*9e10*/  PRMT R8, R0, 0x7610, R8 ;  /* 0x0000761000087816 */ /* 0x000fe40000000008 */
[C---:B------:R-:W-:Y:S02]  /*9e20*/  PRMT R0, R47.reuse, 0x7632, R0 ;  /* 0x000076322f007816 */ /* 0x040fe40000000000 */
[----:B--2---:R-:W-:-:S02]  /*9e30*/  PRMT R11, R47, 0x7610, R11 ;  /* 0x000076102f0b7816 */ /* 0x004fc4000000000b */
[----:B------:R-:W-:Y:S02]  /*9e40*/  PRMT R148, R9, 0x7610, R148 ;  /* 0x0000761009947816 */ /* 0x000fe40000000094 */
[----:B------:R-:W-:Y:S02]  /*9e50*/  PRMT R151, R8, 0x7610, R151 ;  /* 0x0000761008977816 */ /* 0x000fe40000000097 */
[----:B------:R-:W-:Y:S02]  /*9e60*/  PRMT R156, R0, 0x7610, R156 ;  /* 0x00007610009c7816 */ /* 0x000fe4000000009c */
[----:B------:R-:W-:Y:S01]  /*9e70*/  PRMT R153, R11, 0x7610, R153 ;  /* 0x000076100b997816 */ /* 0x000fe20000000099 */
[----:B------:R-:W-:Y:S06]  /*9e80*/  BRA `(.L_x_335) ;  /* 0x0000000000a87947 */ /* 0x000fec0003800000 */
.L_x_337:
        /* <DEDUP_REMOVED lines=24> */
.L_x_339:
        /* <DEDUP_REMOVED lines=15> */
[----:B-12---:R-:W-:Y:S02]  /*a100*/  PRMT R11, R47, 0x7610, R11 ;  /* 0x000076102f0b7816 */ /* 0x006fe4000000000b */
[C---:B------:R-:W-:Y:S02]  /*a110*/  PRMT R9, R52.reuse, 0x7632, R9 ;  /* 0x0000763234097816 */ /* 0x040fe40000000009 */
[----:B------:R-:W-:-:S07]  /*a120*/  PRMT R8, R52, 0x7610, R8 ;  /* 0x0000761034087816 */ /* 0x000fce0000000008 */
.L_x_335:
[----:B0-----:R-:W-:Y:S02]  /*a130*/  LOP3.LUT R6, R0, 0xffff, RZ, 0xc0, !PT ;  /* 0x0000ffff00067812 */ /* 0x001fe400078ec0ff */
        /* <DEDUP_REMOVED lines=14> */
.L_x_340:
        /* <DEDUP_REMOVED lines=10> */
.L_x_341:
[----:B0-2---:R-:W0:Y:S01]  /*a2c0*/  LDC.64 R4, c[0x0][0x380] ;  /* 0x0000e000ff047b82 */ /* 0x005e220000000a00 */
[----:B------:R-:W-:Y:S01]  /*a2d0*/  UPLOP3.LUT UP3, UPT, UPT, UPT, UP3, 0x40, 0x4 ;  /* 0x000000000004789c */ /* 0x000fe20003f6e830 */
[----:B0-----:R-:W-:-:S04]  /*a2e0*/  IADD3 R126, PT, PT, R126, R4, RZ ;  /* 0x000000047e7e7210 */ /* 0x001fc80007ffe0ff */
[----:B------:R-:W-:-:S13]  /*a2f0*/  ISETP.GE.AND P0, PT, R126, R5, PT ;  /* 0x000000057e00720c */ /* 0x000fda0003f06270 */
[----:B------:R-:W-:Y:S05]  /*a300*/  @!P0 BRA `(.L_x_342) ;  /* 0xffffff6000b48947 */ /* 0x000fea000383ffff */
[----:B-1----:R-:W-:Y:S02]  /*a310*/  MOV R7, R125 ;  /* 0x0000007d00077202 */ /* 0x002fe40000000f00 */
        /* <DEDUP_REMOVED lines=42> */
[----:B------:R-:W-:-:S07]  /*a5c0*/  MOV R12, R70 ;  /* 0x00000046000c7202 */ /* 0x000fce0000000f00 */
.L_x_267:
[----:B------:R-:W1:Y:S01]  /*a5d0*/  S2R R11, SR_TID.X ;  /* 0x00000000000b7919 */ /* 0x000e620000002100 */
[----:B------:R-:W2:Y:S08]  /*a5e0*/  S2UR UR4, SR_CTAID.X ;  /* 0x00000000000479c3 */ /* 0x000eb00000002500 */
[----:B------:R-:W2:Y:S08]  /*a5f0*/  LDC R0, c[0x0][0x388] ;  /* 0x0000e200ff007b82 */ /* 0x000eb00000000800 */
[----:B------:R-:W3:Y:S08]  /*a600*/  LDC.64 R2, c[0x0][0x440] ;  /* 0x00011000ff027b82 */ /* 0x000ef00000000a00 */
[----:B------:R-:W4:Y:S01]  /*a610*/  LDC.64 R8, c[0x0][0x448] ;  /* 0x00011200ff087b82 */ /* 0x000f220000000a00 */
[----:B--2---:R-:W-:-:S05]  /*a620*/  IMAD R0, R0, UR4, RZ ;  /* 0x0000000400007c24 */ /* 0x004fca000f8e02ff */
[----:B-1----:R-:W-:-:S05]  /*a630*/  LEA.HI R11, R0, R11, RZ, 0x1e ;  /* 0x0000000b000b7211 */ /* 0x002fca00078ff0ff */
[----:B---3--:R-:W-:-:S05]  /*a640*/  IMAD.WIDE.U32 R2, R11, 0x10, R2 ;  /* 0x000000100b027825 */ /* 0x008fca00078e0002 */
[----:B0-----:R-:W-:Y:S01]  /*a650*/  STG.E.128 desc[UR12][R2.64], R104 ;  /* 0x0000006802007986 */ /* 0x001fe2000c101d0c */
[----:B----4-:R-:W-:-:S05]  /*a660*/  IMAD.WIDE.U32 R8, R11, 0x10, R8 ;  /* 0x000000100b087825 */ /* 0x010fca00078e0008 */
        /* <DEDUP_REMOVED lines=14> */
.L_x_343:
        /* <DEDUP_REMOVED lines=11> */
.L_x_7215:


//--------------------- .text._ZN10layer_norm31ln_parallel_residual_bwd_kernelINS_13Kernel_traitsI13__nv_bfloat16S2_S2_S2_fjLj7168ELj1ELj1ELj8ELj8ENS_18Kernel_traits_baseILj7168ES2_S2_S2_S2_fjLj256EEEEELb1ELb0ELb0EEEvNS_9BwdParamsE --------------------------
	.section	.text._ZN10layer_norm31ln_parallel_residual_bwd_kernelINS_13Kernel_traitsI13__nv_bfloat16S2_S2_S2_fjLj7168ELj1ELj1ELj8ELj8ENS_18Kernel_traits_baseILj7168ES2_S2_S2_S2_fjLj256EEEEELb1ELb0ELb0EEEvNS_9BwdParamsE,"ax",@progbits
	.align	128
        .global         _ZN10layer_norm31ln_parallel_residual_bwd_kernelINS_13Kernel_traitsI13__nv_bfloat16S2_S2_S2_fjLj7168ELj1ELj1ELj8ELj8ENS_18Kernel_traits_baseILj7168ES2_S2_S2_S2_fjLj256EEEEELb1ELb0ELb0EEEvNS_9BwdParamsE
        .type           _ZN10layer_norm31ln_parallel_residual_bwd_kernelINS_13Kernel_traitsI13__nv_bfloat16S2_S2_S2_fjLj7168ELj1ELj1ELj8ELj8ENS_18Kernel_traits_baseILj7168ES2_S2_S2_S2_fjLj256EEEEELb1ELb0ELb0EEEvNS_9BwdParamsE,@function
        .size           _ZN10layer_norm31ln_parallel_residual_bwd_kernelINS_13Kernel_traitsI13__nv_bfloat16S2_S2_S2_fjLj7168ELj1ELj1ELj8ELj8ENS_18Kernel_traits_baseILj7168ES2_S2_S2_S2_fjLj256EEEEELb1ELb0ELb0EEEvNS_9BwdParamsE,(.L_x_7216 - _ZN10layer_norm31ln_parallel_residual_bwd_kernelINS_13Kernel_traitsI13__nv_bfloat16S2_S2_S2_fjLj7168ELj1ELj1ELj8ELj8ENS_18Kernel_traits_baseILj7168ES2_S2_S2_S2_fjLj256EEEEELb1ELb0ELb0EEEvNS_9BwdParamsE)
        .other          _ZN10layer_norm31ln_parallel_residual_bwd_kernelINS_13Kernel_traitsI13__nv_bfloat16S2_S2_S2_fjLj7168ELj1ELj1ELj8ELj8ENS_18Kernel_traits_baseILj7168ES2_S2_S2_S2_fjLj256EEEEELb1ELb0ELb0EEEvNS_9BwdParamsE,@"STO_CUDA_ENTRY STV_DEFAULT"
_ZN10layer_norm31ln_parallel_residual_bwd_kernelINS_13Kernel_traitsI13__nv_bfloat16S2_S2_S2_fjLj7168ELj1ELj1ELj8ELj8ENS_18Kernel_traits_baseILj7168ES2_S2_S2_S2_fjLj256EEEEELb1ELb0ELb0EEEvNS_9BwdParamsE:
.text._ZN10layer_norm31ln_parallel_residual_bwd_kernelINS_13Kernel_traitsI13__nv_bfloat16S2_S2_S2_fjLj7168ELj1ELj1ELj8ELj8ENS_18Kernel_traits_baseILj7168ES2_S2_S2_S2_fjLj256EEEEELb1ELb0ELb0EEEvNS_9BwdParamsE:
[----:B------:R-:W0:Y:S01]  /*0000*/  LDC R1, c[0x0][0x37c] ;  /* 0x0000df00ff017b82 */ /* 0x000e220000000800 */
[----:B------:R-:W1:Y:S01]  /*0010*/  S2R R0, SR_TID.X ;  /* 0x0000000000007919 */ /* 0x000e620000002100 */
[----:B------:R-:W2:Y:S06]  /*0020*/  LDCU UR6, c[0x0][0x388] ;  /* 0x00007100ff0677ac */ /* 0x000eac0008000800 */
[----:B------:R-:W3:Y:S01]  /*0030*/  LDC.64 R20, c[0x0][0x3d0] ;  /* 0x0000f400ff147b82 */ /* 0x000ee20000000a00 */
[----:B0-----:R-:W-:Y:S01]  /*0040*/  VIADD R1, R1, 0xffffffb0 ;  /* 0xffffffb001017836 */ /* 0x001fe20000000000 */
        /* <DEDUP_REMOVED lines=9> */
[----:B------:R-:W-:Y:S01]  /*00e0*/  MOV R59, R0 ;  /* 0x00000000003b7202 */ /* 0x000fe20000000f00 */
[----:B------:R-:W1:Y:S01]  /*00f0*/  LDCU UR4, c[0x0][0x384] ;  /* 0x00007080ff0477ac */ /* 0x000e620008000800 */
[----:B------:R-:W-:-:S04]  /*0100*/  LEA.HI.SX32 R212, R35, R212, 0x1e ;  /* 0x000000d423d47211 */ /* 0x000fc800078ff2ff */
[C---:B------:R-:W-:Y:S01]  /*0110*/  ISETP.GE.U32.AND P0, PT, R212.reuse, 0x100, PT ;  /* 0x00000100d400780c */ /* 0x040fe20003f06070 */
[----:B------:R-:W2:Y:S01]  /*0120*/  LDC.64 R34, c[0x0][0x3d0] ;  /* 0x0000f400ff227b82 */ /* 0x000ea20000000a00 */
[C---:B------:R-:W-:Y:S02]  /*0130*/  ISETP.GE.U32.AND P1, PT, R212.reuse, 0x200, PT ;  /* 0x00000200d400780c */ /* 0x040fe40003f26070 */
[C---:B------:R-:W-:Y:S02]  /*0140*/  ISETP.GE.U32.AND P2, PT, R212.reuse, 0x300, PT ;  /* 0x00000300d400780c */ /* 0x040fe40003f46070 */
[C---:B------:R-:W-:Y:S02]  /*0150*/  ISETP.GE.U32.AND P3, PT, R212.reuse, 0x400, PT ;  /* 0x00000400d400780c */ /* 0x040fe40003f66070 */
[C---:B------:R-:W-:Y:S01]  /*0160*/  ISETP.GE.U32.AND P4, PT, R212.reuse, 0x500, PT ;  /* 0x00000500d400780c */ /* 0x040fe20003f86070 */
[----:B------:R-:W1:Y:S01]  /*0170*/  LDC.64 R42, c[0x0][0x3d0] ;  /* 0x0000f400ff2a7b82 */ /* 0x000e620000000a00 */
[----:B------:R-:W-:-:S03]  /*0180*/  ISETP.GE.U32.AND P5, PT, R212, 0x600, PT ;  /* 0x00000600d400780c */ /* 0x000fc60003fa6070 */
[----:B---3--:R-:W-:-:S04]  /*0190*/  @P0 IMAD.WIDE.U32 R20, R59, 0x8, R20 ;  /* 0x000000083b140825 */ /* 0x008fc800078e0014 */
[----:B------:R-:W3:Y:S01]  /*01a0*/  LDC.64 R44, c[0x0][0x3d8] ;  /* 0x0000f600ff2c7b82 */ /* 0x000ee20000000a00 */
[C---:B----4-:R-:W-:Y:S01]  /*01b0*/  @P0 IMAD.WIDE.U32 R24, R59.reuse, 0x8, R24 ;  /* 0x000000083b180825 */ /* 0x050fe200078e0018 */
[----:B------:R-:W-:Y:S01]  /*01c0*/  @P0 LOP3.LUT R59, R59, 0x100, RZ, 0xfc, !PT ;  /* 0x000001003b3b0812 */ /* 0x000fe200078efcff */
[----:B0-----:R0:W5:Y:S04]  /*01d0*/  @P0 LDG.E.64 R22, desc[UR10][R20.64] ;  /* 0x0000000a14160981 */ /* 0x001168000c1e1b00 */
[C---:B------:R-:W-:Y:S01]  /*01e0*/  @P1 IMAD.WIDE.U32 R36, R59.reuse, 0x8, R36 ;  /* 0x000000083b241825 */ /* 0x040fe200078e0024 */
[----:B------:R-:W4:Y:S08]  /*01f0*/  LDC.64 R46, c[0x0][0x3d0] ;  /* 0x0000f400ff2e7b82 */ /* 0x000f300000000a00 */
[----:B------:R-:W0:Y:S01]  /*0200*/  LDC.64 R48, c[0x0][0x3d8] ;  /* 0x0000f600ff307b82 */ /* 0x000e220000000a00 */
[----:B--2---:R-:W-:-:S07]  /*0210*/  @P1 IMAD.WIDE.U32 R34, R59, 0x8, R34 ;  /* 0x000000083b221825 */ /* 0x004fce00078e0022 */
[----:B------:R-:W2:Y:S01]  /*0220*/  LDC.64 R50, c[0x0][0x3d0] ;  /* 0x0000f400ff327b82 */ /* 0x000ea20000000a00 */
[----:B------:R-:W-:-:S07]  /*0230*/  @P1 VIADD R59, R59, 0x100 ;  /* 0x000001003b3b1836 */ /* 0x000fce0000000000 */
[----:B------:R-:W2:Y:S01]  /*0240*/  LDC.64 R52, c[0x0][0x3d8] ;  /* 0x0000f600ff347b82 */ /* 0x000ea20000000a00 */
[----:B------:R-:W-:-:S07]  /*0250*/  @P2 IMAD.WIDE.U32 R38, R59, 0x8, R38 ;  /* 0x000000083b262825 */ /* 0x000fce00078e0026 */
[----:B------:R-:W2:Y:S01]  /*0260*/  LDC.64 R54, c[0x0][0x3d0] ;  /* 0x0000f400ff367b82 */ /* 0x000ea20000000a00 */
[----:B-1----:R-:W-:-:S07]  /*0270*/  @P2 IMAD.WIDE.U32 R40, R59, 0x8, R40 ;  /* 0x000000083b282825 */ /* 0x002fce00078e0028 */
[----:B------:R-:W1:Y:S01]  /*0280*/  LDC.64 R56, c[0x0][0x3d8] ;  /* 0x0000f600ff387b82 */ /* 0x000e620000000a00 */
[----:B------:R-:W-:Y:S01]  /*0290*/  @P2 VIADD R59, R59, 0x100 ;  /* 0x000001003b3b2836 */ /* 0x000fe20000000000 */
[----:B------:R-:W-:Y:S01]  /*02a0*/  ISETP.GE.U32.AND P6, PT, R212, 0x700, PT ;  /* 0x00000700d400780c */ /* 0x000fe20003fc6070 */
[----:B------:R1:W5:Y:S02]  /*02b0*/  @P0 LDG.E.64 R26, desc[UR10][R24.64] ;  /* 0x0000000a181a0981 */ /* 0x000364000c1e1b00 */
[C---:B------:R-:W-:Y:S02]  /*02c0*/  @P3 IMAD.WIDE.U32 R42, R59.reuse, 0x8, R42 ;  /* 0x000000083b2a3825 */ /* 0x040fe400078e002a */
[----:B------:R-:W5:Y:S02]  /*02d0*/  @P1 LDG.E.64 R28, desc[UR10][R34.64] ;  /* 0x0000000a221c1981 */ /* 0x000f64000c1e1b00 */
[C---:B---3--:R-:W-:Y:S01]  /*02e0*/  @P3 IMAD.WIDE.U32 R44, R59.reuse, 0x8, R44 ;  /* 0x000000083b2c3825 */ /* 0x048fe200078e002c */
[----:B------:R-:W-:Y:S01]  /*02f0*/  @P3 IADD3 R59, PT, PT, R59, 0x100, RZ ;  /* 0x000001003b3b3810 */ /* 0x000fe20007ffe0ff */
[----:B------:R-:W3:Y:S01]  /*0300*/  S2UR UR7, SR_CTAID.X ;  /* 0x00000000000779c3 */ /* 0x000ee20000002500 */
[----:B------:R1:W5:Y:S03]  /*0310*/  @P1 LDG.E.64 R30, desc[UR10][R36.64] ;  /* 0x0000000a241e1981 */ /* 0x000366000c1e1b00 */
[C---:B----4-:R-:W-:Y:S01]  /*0320*/  @P4 IMAD.WIDE.U32 R46, R59.reuse, 0x8, R46 ;  /* 0x000000083b2e4825 */ /* 0x050fe200078e002e */
[----:B------:R4:W5:Y:S03]  /*0330*/  @P2 LDG.E.64 R32, desc[UR10][R38.64] ;  /* 0x0000000a26202981 */ /* 0x000966000c1e1b00 */
[C---:B0-----:R-:W-:Y:S01]  /*0340*/  @P4 IMAD.WIDE.U32 R48, R59.reuse, 0x8, R48 ;  /* 0x000000083b304825 */ /* 0x041fe200078e0030 */
[----:B------:R0:W5:Y:S03]  /*0350*/  @P2 LDG.E.64 R18, desc[UR10][R40.64] ;  /* 0x0000000a28122981 */ /* 0x000166000c1e1b00 */
[----:B------:R-:W-:Y:S01]  /*0360*/  @P4 VIADD R59, R59, 0x100 ;  /* 0x000001003b3b4836 */ /* 0x000fe20000000000 */
[----:B------:R0:W5:Y:S03]  /*0370*/  @P3 LDG.E.64 R6, desc[UR10][R42.64] ;  /* 0x0000000a2a063981 */ /* 0x000166000c1e1b00 */
[C---:B--2---:R-:W-:Y:S01]  /*0380*/  @P5 IMAD.WIDE.U32 R50, R59.reuse, 0x8, R50 ;  /* 0x000000083b325825 */ /* 0x044fe200078e0032 */
[----:B------:R2:W5:Y:S03]  /*0390*/  @P3 LDG.E.64 R14, desc[UR10][R44.64] ;  /* 0x0000000a2c0e3981 */ /* 0x000566000c1e1b00 */
[C---:B------:R-:W-:Y:S01]  /*03a0*/  @P5 IMAD.WIDE.U32 R52, R59.reuse, 0x8, R52 ;  /* 0x000000083b345825 */ /* 0x040fe200078e0034 */
[----:B------:R2:W5:Y:S03]  /*03b0*/  @P4 LDG.E.64 R4, desc[UR10][R46.64] ;  /* 0x0000000a2e044981 */ /* 0x000566000c1e1b00 */
[----:B------:R-:W-:Y:S01]  /*03c0*/  @P5 VIADD R59, R59, 0x100 ;  /* 0x000001003b3b5836 */ /* 0x000fe20000000000 */
[----:B---3--:R-:W-:Y:S01]  /*03d0*/  UISETP.GE.AND UP0, UPT, UR7, UR4, UPT ;  /* 0x000000040700728c */ /* 0x008fe2000bf06270 */
[----:B------:R3:W5:Y:S02]  /*03e0*/  @P4 LDG.E.64 R16, desc[UR10][R48.64] ;  /* 0x0000000a30104981 */ /* 0x000764000c1e1b00 */
[C---:B------:R-:W-:Y:S01]  /*03f0*/  @P6 IMAD.WIDE.U32 R20, R59.reuse, 0x8, R54 ;  /* 0x000000083b146825 */ /* 0x040fe200078e0036 */
[----:B------:R-:W-:Y:S01]  /*0400*/  P2R R216, PR, RZ, 0x40 ;  /* 0x00000040ffd87803 */ /* 0x000fe20000000000 */
[----:B------:R3:W5:Y:S02]  /*0410*/  @P5 LDG.E.64 R10, desc[UR10][R50.64] ;  /* 0x0000000a320a5981 */ /* 0x000764000c1e1b00 */
[----:B-1----:R-:W-:-:S02]  /*0420*/  @P6 IMAD.WIDE.U32 R24, R59, 0x8, R56 ;  /* 0x000000083b186825 */ /* 0x002fc400078e0038 */
[----:B------:R-:W5:Y:S04]  /*0430*/  @P6 LDG.E.64 R12, desc[UR10][R20.64] ;  /* 0x0000000a140c6981 */ /* 0x000f68000c1e1b00 */
[----:B------:R-:W5:Y:S01]  /*0440*/  @P6 LDG.E.64 R2, desc[UR10][R24.64] ;  /* 0x0000000a18026981 */ /* 0x000f62000c1e1b00 */
[----:B------:R-:W-:Y:S02]  /*0450*/  CS2R R208, SRZ ;  /* 0x0000000000d07805 */ /* 0x000fe4000001ff00 */
[----:B------:R-:W-:Y:S02]  /*0460*/  CS2R R210, SRZ ;  /* 0x0000000000d27805 */ /* 0x000fe4000001ff00 */
[----:B------:R-:W-:Y:S01]  /*0470*/  CS2R R204, SRZ ;  /* 0x0000000000cc7805 */ /* 0x000fe2000001ff00 */
[----:B------:R1:W5:Y:S01]  /*0480*/  @P5 LDG.E.64 R8, desc[UR10][R52.64] ;  /* 0x0000000a34085981 */ /* 0x000362000c1e1b00 */
[----:B------:R-:W-:-:S02]  /*0490*/  CS2R R206, SRZ ;  /* 0x0000000000ce7805 */ /* 0x000fc4000001ff00 */
[----:B------:R-:W-:Y:S02]  /*04a0*/  CS2R R36, SRZ ;  /* 0x0000000000247805 */ /* 0x000fe4000001ff00 */
[----:B----4-:R-:W-:Y:S02]  /*04b0*/  CS2R R38, SRZ ;  /* 0x0000000000267805 */ /* 0x010fe4000001ff00 */
[----:B0-----:R-:W-:Y:S02]  /*04c0*/  CS2R R40, SRZ ;  /* 0x0000000000287805 */ /* 0x001fe4000001ff00 */
[----:B------:R-:W-:Y:S02]  /*04d0*/  CS2R R42, SRZ ;  /* 0x00000000002a7805 */ /* 0x000fe4000001ff00 */
[----:B--2---:R-:W-:Y:S02]  /*04e0*/  CS2R R44, SRZ ;  /* 0x00000000002c7805 */ /* 0x004fe4000001ff00 */
[----:B------:R-:W-:-:S02]  /*04f0*/  CS2R R46, SRZ ;  /* 0x00000000002e7805 */ /* 0x000fc4000001ff00 */
[----:B---3--:R-:W-:Y:S02]  /*0500*/  CS2R R48, SRZ ;  /* 0x0000000000307805 */ /* 0x008fe4000001ff00 */
[----:B------:R-:W-:Y:S02]  /*0510*/  CS2R R50, SRZ ;  /* 0x0000000000327805 */ /* 0x000fe4000001ff00 */
[----:B-1----:R-:W-:Y:S02]  /*0520*/  CS2R R52, SRZ ;  /* 0x0000000000347805 */ /* 0x002fe4000001ff00 */
        /* <DEDUP_REMOVED lines=43> */
[----:B------:R-:W-:Y:S06]  /*07e0*/  BRA.U UP0, `(.L_x_344) ;  /* 0x000000f1003c7547 */ /* 0x000fec000b800000 */
[----:B-----5:R-:W-:Y:S01]  /*07f0*/  MOV R0, R22 ;  /* 0x0000001600007202 */ /* 0x020fe20000000f00 */
[--C-:B------:R-:W-:Y:S01]  /*0800*/  IMAD.MOV.U32 R24, RZ, RZ, R23.reuse ;  /* 0x000000ffff187224 */ /* 0x100fe200078e0017 */
[--C-:B------:R-:W-:Y:S01]  /*0810*/  SHF.R.U64 R21, R22, 0x10, R23.reuse ;  /* 0x0000001016157819 */ /* 0x100fe20000001217 */
[----:B------:R-:W-:Y:S01]  /*0820*/  IMAD.MOV.U32 R20, RZ, RZ, R26 ;  /* 0x000000ffff147224 */ /* 0x000fe200078e001a */
[----:B------:R-:W-:Y:S01]  /*0830*/  SHF.R.U32.HI R25, RZ, 0x10, R23 ;  /* 0x00000010ff197819 */ /* 0x000fe20000011617 */
[----:B------:R-:W-:Y:S01]  /*0840*/  IMAD.MOV.U32 R35, RZ, RZ, R29 ;  /* 0x000000ffff237224 */ /* 0x000fe200078e001d */
[----:B------:R-:W-:Y:S01]  /*0850*/  SHF.R.U64 R22, R26, 0x10, R27 ;  /* 0x000000101a167819 */ /* 0x000fe2000000121b */
[----:B------:R-:W-:Y:S01]  /*0860*/  IMAD.MOV.U32 R140, RZ, RZ, R31 ;  /* 0x000000ffff8c7224 */ /* 0x000fe200078e001f */
[----:B------:R-:W-:Y:S01]  /*0870*/  MOV R23, R27 ;  /* 0x0000001b00177202 */ /* 0x000fe20000000f00 */
[----:B------:R-:W-:Y:S01]  /*0880*/  IMAD.MOV.U32 R251, RZ, RZ, R19 ;  /* 0x000000fffffb7224 */ /* 0x000fe200078e0013 */
[----:B------:R-:W-:Y:S01]  /*0890*/  SHF.R.U32.HI R26, RZ, 0x10, R27 ;  /* 0x00000010ff1a7819 */ /* 0x000fe2000001161b */
[----:B------:R-:W-:Y:S01]  /*08a0*/  IMAD.MOV.U32 R27, RZ, RZ, R28 ;  /* 0x000000ffff1b7224 */ /* 0x000fe200078e001c */
[----:B------:R-:W-:Y:S01]  /*08b0*/  SHF.R.U64 R34, R28, 0x10, R29 ;  /* 0x000000101c227819 */ /* 0x000fe2000000121d */
[----:B------:R-:W-:Y:S01]  /*08c0*/  IMAD.MOV.U32 R235, RZ, RZ, R17 ;  /* 0x000000ffffeb7224 */ /* 0x000fe200078e0011 */
[----:B------:R-:W-:Y:S01]  /*08d0*/  SHF.R.U32.HI R141, RZ, 0x10, R29 ;  /* 0x00000010ff8d7819 */ /* 0x000fe2000001161d */
[----:B------:R-:W-:Y:S01]  /*08e0*/  IMAD.MOV.U32 R247, RZ, RZ, R14 ;  /* 0x000000fffff77224 */ /* 0x000fe200078e000e */
[----:B------:R-:W-:Y:S01]  /*08f0*/  MOV R28, R30 ;  /* 0x0000001e001c7202 */ /* 0x000fe20000000f00 */
[----:B------:R-:W-:Y:S01]  /*0900*/  IMAD.MOV.U32 R220, RZ, RZ, R13 ;  /* 0x000000ffffdc7224 */ /* 0x000fe200078e000d */
        /* <DEDUP_REMOVED lines=8> */
[--C-:B------:R-:W-:Y:S01]  /*0990*/  SHF.R.U32.HI R250, RZ, 0x10, R33.reuse ;  /* 0x00000010fffa7819 */ /* 0x100fe20000011621 */
[----:B------:R-:W-:Y:S01]  /*09a0*/  IMAD.MOV.U32 R231, RZ, RZ, R8 ;  /* 0x000000ffffe77224 */ /* 0x000fe200078e0008 */
[----:B------:R-:W-:Y:S01]  /*09b0*/  PRMT R33, R0, 0x7610, R33 ;  /* 0x0000761000217816 */ /* 0x000fe20000000021 */
[----:B------:R-:W-:Y:S01]  /*09c0*/  IMAD.MOV.U32 R244, RZ, RZ, R7 ;  /* 0x000000fffff47224 */ /* 0x000fe200078e0007 */
[----:B------:R-:W-:Y:S01]  /*09d0*/  SHF.R.U64 R18, R18, 0x10, R19 ;  /* 0x0000001012127819 */ /* 0x000fe20000001213 */
[----:B------:R-:W-:Y:S01]  /*09e0*/  IMAD.MOV.U32 R236, RZ, RZ, R5 ;  /* 0x000000ffffec7224 */ /* 0x000fe200078e0005 */
[----:B------:R-:W-:Y:S01]  /*09f0*/  SHF.R.U32.HI R249, RZ, 0x10, R19 ;  /* 0x00000010fff97819 */ /* 0x000fe20000011613 */
[----:B------:R0:W-:Y:S01]  /*0a00*/  STL.S16 [R1+0x4c], R33 ;  /* 0x00004c2101007387 */ /* 0x0001e20000100600 */
[--C-:B------:R-:W-:Y:S01]  /*0a10*/  SHF.R.U64 R237, R16, 0x10, R17.reuse ;  /* 0x0000001010ed7819 */ /* 0x100fe20000001211 */
[----:B------:R-:W-:Y:S01]  /*0a20*/  IMAD.MOV.U32 R240, RZ, RZ, R4 ;  /* 0x000000fffff07224 */ /* 0x000fe200078e0004 */
[----:B------:R-:W-:Y:S01]  /*0a30*/  SHF.R.U32.HI R233, RZ, 0x10, R17 ;  /* 0x00000010ffe97819 */ /* 0x000fe20000011611 */
[----:B------:R0:W-:Y:S01]  /*0a40*/  STL.S16 [R1+0x44], R21 ;  /* 0x0000441501007387 */ /* 0x0001e20000100600 */
[----:B------:R-:W-:Y:S01]  /*0a50*/  PRMT R19, R24, 0x7610, R19 ;  /* 0x0000761018137816 */ /* 0x000fe20000000013 */
[----:B------:R-:W-:Y:S01]  /*0a60*/  IMAD.MOV.U32 R223, RZ, RZ, R2 ;  /* 0x000000ffffdf7224 */ /* 0x000fe200078e0002 */
[----:B------:R-:W-:Y:S01]  /*0a70*/  MOV R239, R16 ;  /* 0x0000001000ef7202 */ /* 0x000fe20000000f00 */
[----:B------:R-:W1:Y:S01]  /*0a80*/  LDCU.U8 UR4, c[0x0][0x410] ;  /* 0x00008200ff0477ac */ /* 0x000e620008000000 */
[----:B------:R-:W-:Y:S01]  /*0a90*/  PRMT R17, R25, 0x7610, R17 ;  /* 0x0000761019117816 */ /* 0x000fe20000000011 */
[----:B------:R0:W-:Y:S01]  /*0aa0*/  STL.S16 [R1+0x3c], R19 ;  /* 0x00003c1301007387 */ /* 0x0001e20000100600 */
[----:B------:R-:W-:-:S02]  /*0ab0*/  SHF.R.U64 R245, R14, 0x10, R15 ;  /* 0x000000100ef57819 */ /* 0x000fc4000000120f */
[----:B------:R-:W-:Y:S02]  /*0ac0*/  CS2R R208, SRZ ;  /* 0x0000000000d07805 */ /* 0x000fe4000001ff00 */
[----:B------:R-:W-:Y:S01]  /*0ad0*/  MOV R243, R15 ;  /* 0x0000000f00f37202 */ /* 0x000fe20000000f00 */
[----:B------:R0:W-:Y:S01]  /*0ae0*/  STL.S16 [R1+0x34], R17 ;  /* 0x0000341101007387 */ /* 0x0001e20000100600 */
[----:B------:R-:W-:Y:S02]  /*0af0*/  SHF.R.U32.HI R241, RZ, 0x10, R15 ;  /* 0x00000010fff17819 */ /* 0x000fe4000001160f */
[----:B------:R-:W-:Y:S02]  /*0b00*/  CS2R R210, SRZ ;  /* 0x0000000000d27805 */ /* 0x000fe4000001ff00 */
[----:B------:R-:W-:Y:S02]  /*0b10*/  PRMT R16, R20, 0x7610, R16 ;  /* 0x0000761014107816 */ /* 0x000fe40000000010 */
[----:B------:R-:W-:-:S02]  /*0b20*/  CS2R R204, SRZ ;  /* 0x0000000000cc7805 */ /* 0x000fc4000001ff00 */
[----:B------:R-:W-:Y:S02]  /*0b30*/  PRMT R15, R22, 0x7610, R15 ;  /* 0x00007610160f7816 */ /* 0x000fe4000000000f */
[----:B------:R-:W-:Y:S02]  /*0b40*/  CS2R R206, SRZ ;  /* 0x0000000000ce7805 */ /* 0x000fe4000001ff00 */
[--C-:B------:R-:W-:Y:S01]  /*0b50*/  SHF.R.U64 R222, R12, 0x10, R13.reuse ;  /* 0x000000100cde7819 */ /* 0x100fe2000000120d */
[----:B------:R0:W-:Y:S01]  /*0b60*/  STL.S16 [R1+0x48], R16 ;  /* 0x0000481001007387 */ /* 0x0001e20000100600 */
[----:B------:R-:W-:Y:S02]  /*0b70*/  SHF.R.U32.HI R218, RZ, 0x10, R13 ;  /* 0x00000010ffda7819 */ /* 0x000fe4000001160d */
[----:B------:R-:W-:Y:S02]  /*0b80*/  CS2R R36, SRZ ;  /* 0x0000000000247805 */ /* 0x000fe4000001ff00 */
[----:B------:R-:W-:Y:S01]  /*0b90*/  PRMT R14, R23, 0x7610, R14 ;  /* 0x00007610170e7816 */ /* 0x000fe2000000000e */
[----:B------:R0:W-:Y:S01]  /*0ba0*/  STL.S16 [R1+0x40], R15 ;  /* 0x0000400f01007387 */ /* 0x0001e20000100600 */
[----:B------:R-:W-:-:S02]  /*0bb0*/  MOV R224, R12 ;  /* 0x0000000c00e07202 */ /* 0x000fc40000000f00 */
[----:B------:R-:W-:Y:S02]  /*0bc0*/  CS2R R38, SRZ ;  /* 0x0000000000267805 */ /* 0x000fe4000001ff00 */
[----:B------:R-:W-:Y:S01]  /*0bd0*/  PRMT R13, R26, 0x7610, R13 ;  /* 0x000076101a0d7816 */ /* 0x000fe2000000000d */
[----:B------:R0:W-:Y:S01]  /*0be0*/  STL.S16 [R1+0x38], R14 ;  /* 0x0000380e01007387 */ /* 0x0001e20000100600 */
[--C-:B------:R-:W-:Y:S02]  /*0bf0*/  SHF.R.U64 R230, R10, 0x10, R11.reuse ;  /* 0x000000100ae67819 */ /* 0x100fe4000000120b */
[----:B------:R-:W-:Y:S02]  /*0c00*/  CS2R R40, SRZ ;  /* 0x0000000000287805 */ /* 0x000fe4000001ff00 */
[----:B------:R-:W-:Y:S01]  /*0c10*/  MOV R228, R11 ;  /* 0x0000000b00e47202 */ /* 0x000fe20000000f00 */
[----:B------:R0:W-:Y:S01]  /*0c20*/  STL.S16 [R1+0x30], R13 ;  /* 0x0000300d01007387 */ /* 0x0001e20000100600 */
[----:B------:R-:W-:-:S02]  /*0c30*/  SHF.R.U32.HI R226, RZ, 0x10, R11 ;  /* 0x00000010ffe27819 */ /* 0x000fc4000001160b */
[----:B------:R-:W-:Y:S02]  /*0c40*/  CS2R R42, SRZ ;  /* 0x00000000002a7805 */ /* 0x000fe4000001ff00 */
[----:B------:R-:W-:Y:S02]  /*0c50*/  PRMT R12, R27, 0x7610, R12 ;  /* 0x000076101b0c7816 */ /* 0x000fe4000000000c */
[----:B------:R-:W-:Y:S02]  /*0c60*/  CS2R R44, SRZ ;  /* 0x00000000002c7805 */ /* 0x000fe4000001ff00 */
[----:B------:R-:W-:Y:S02]  /*0c70*/  PRMT R11, R34, 0x7610, R11 ;  /* 0x00007610220b7816 */ /* 0x000fe4000000000b */
[----:B------:R-:W-:Y:S02]  /*0c80*/  CS2R R46, SRZ ;  /* 0x00000000002e7805 */ /* 0x000fe4000001ff00 */
[--C-:B------:R-:W-:Y:S01]  /*0c90*/  SHF.R.U64 R229, R8, 0x10, R9.reuse ;  /* 0x0000001008e57819 */ /* 0x100fe20000001209 */
[----:B------:R0:W-:Y:S01]  /*0ca0*/  STL.S16 [R1+0x2c], R12 ;  /* 0x00002c0c01007387 */ /* 0x0001e20000100600 */
[----:B------:R-:W-:-:S02]  /*0cb0*/  SHF.R.U32.HI R225, RZ, 0x10, R9 ;  /* 0x00000010ffe17819 */ /* 0x000fc40000011609 */
[----:B------:R-:W-:Y:S02]  /*0cc0*/  CS2R R48, SRZ ;  /* 0x0000000000307805 */ /* 0x000fe4000001ff00 */
[----:B------:R-:W-:Y:S01]  /*0cd0*/  PRMT R10, R35, 0x7610, R10 ;  /* 0x00007610230a7816 */ /* 0x000fe2000000000a */
[----:B------:R0:W-:Y:S01]  /*0ce0*/  STL.S16 [R1+0x24], R11 ;  /* 0x0000240b01007387 */ /* 0x0001e20000100600 */
        /* <DEDUP_REMOVED lines=8> */
[----:B------:R-:W-:Y:S02]  /*0d70*/  MOV R248, R6 ;  /* 0x0000000600f87202 */ /* 0x000fe40000000f00 */
[----:B------:R-:W-:Y:S02]  /*0d80*/  CS2R R54, SRZ ;  /* 0x0000000000367805 */ /* 0x000fe4000001ff00 */
[----:B------:R-:W-:Y:S01]  /*0d90*/  PRMT R7, R29, 0x7610, R7 ;  /* 0x000076101d077816 */ /* 0x000fe20000000007 */
[----:B------:R0:W-:Y:S01]  /*0da0*/  STL.S16 [R1+0x28], R8 ;  /* 0x0000280801007387 */ /* 0x0001e20000100600 */
[----:B------:R-:W-:-:S02]  /*0db0*/  SHF.R.U64 R238, R4, 0x10, R5 ;  /* 0x0000001004ee7819 */ /* 0x000fc40000001205 */
[----:B------:R-:W-:Y:S02]  /*0dc0*/  CS2R R56, SRZ ;  /* 0x0000000000387805 */ /* 0x000fe4000001ff00 */
[--C-:B------:R-:W-:Y:S01]  /*0dd0*/  SHF.R.U32.HI R234, RZ, 0x10, R5.reuse ;  /* 0x00000010ffea7819 */ /* 0x100fe20000011605 */
[----:B------:R0:W-:Y:S01]  /*0de0*/  STL.S16 [R1+0x20], R7 ;  /* 0x0000200701007387 */ /* 0x0001e20000100600 */
[----:B------:R-:W-:Y:S02]  /*0df0*/  PRMT R6, R140, 0x7610, R6 ;  /* 0x000076108c067816 */ /* 0x000fe40000000006 */
[----:B------:R-:W-:Y:S02]  /*0e00*/  CS2R R58, SRZ ;  /* 0x00000000003a7805 */ /* 0x000fe4000001ff00 */
[----:B------:R-:W-:Y:S02]  /*0e10*/  PRMT R5, R30, 0x7610, R5 ;  /* 0x000076101e057816 */ /* 0x000fe40000000005 */
[----:B------:R-:W-:-:S02]  /*0e20*/  CS2R R60, SRZ ;  /* 0x00000000003c7805 */ /* 0x000fc4000001ff00 */
[--C-:B------:R-:W-:Y:S01]  /*0e30*/  SHF.R.U64 R221, R2, 0x10, R3.reuse ;  /* 0x0000001002dd7819 */ /* 0x100fe20000001203 */
[----:B------:R0:W-:Y:S01]  /*0e40*/  STL.S16 [R1+0x18], R6 ;  /* 0x0000180601007387 */ /* 0x0001e20000100600 */
[----:B------:R-:W-:Y:S02]  /*0e50*/  MOV R219, R3 ;  /* 0x0000000300db7202 */ /* 0x000fe40000000f00 */
[----:B------:R-:W-:Y:S02]  /*0e60*/  CS2R R62, SRZ ;  /* 0x00000000003e7805 */ /* 0x000fe4000001ff00 */
[----:B------:R-:W-:Y:S01]  /*0e70*/  SHF.R.U32.HI R217, RZ, 0x10, R3 ;  /* 0x00000010ffd97819 */ /* 0x000fe20000011603 */
[----:B------:R0:W-:Y:S01]  /*0e80*/  STL.S16 [R1+0x10], R5 ;  /* 0x0000100501007387 */ /* 0x0001e20000100600 */
[----:B------:R-:W-:Y:S02]  /*0e90*/  PRMT R4, R31, 0x7610, R4 ;  /* 0x000076101f047816 */ /* 0x000fe40000000004 */
[----:B------:R-:W-:-:S02]  /*0ea0*/  CS2R R64, SRZ ;  /* 0x0000000000407805 */ /* 0x000fc4000001ff00 */
[----:B------:R-:W-:Y:S02]  /*0eb0*/  PRMT R3, R142, 0x7610, R3 ;  /* 0x000076108e037816 */ /* 0x000fe40000000003 */
[----:B------:R-:W-:Y:S02]  /*0ec0*/  CS2R R66, SRZ ;  /* 0x0000000000427805 */ /* 0x000fe4000001ff00 */
[----:B------:R-:W-:Y:S01]  /*0ed0*/  PRMT R2, R32, 0x7610, R2 ;  /* 0x0000761020027816 */ /* 0x000fe20000000002 */
[----:B------:R0:W-:Y:S01]  /*0ee0*/  STL.S16 [R1+0xc], R4 ;  /* 0x00000c0401007387 */ /* 0x0001e20000100600 */
[----:B------:R-:W-:Y:S02]  /*0ef0*/  PRMT R0, R18, 0x7610, R0 ;  /* 0x0000761012007816 */ /* 0x000fe40000000000 */
[----:B------:R-:W-:Y:S02]  /*0f00*/  CS2R R68, SRZ ;  /* 0x0000000000447805 */ /* 0x000fe4000001ff00 */
[----:B------:R-:W-:Y:S01]  /*0f10*/  CS2R R70, SRZ ;  /* 0x0000000000467805 */ /* 0x000fe2000001ff00 */
[----:B------:R0:W-:Y:S01]  /*0f20*/  STL.S16 [R1+0x4], R3 ;  /* 0x0000040301007387 */ /* 0x0001e20000100600 */
[----:B------:R-:W-:-:S02]  /*0f30*/  CS2R R72, SRZ ;  /* 0x0000000000487805 */ /* 0x000fc4000001ff00 */
[----:B------:R-:W-:Y:S02]  /*0f40*/  CS2R R74, SRZ ;  /* 0x00000000004a7805 */ /* 0x000fe4000001ff00 */
[----:B------:R-:W-:Y:S01]  /*0f50*/  CS2R R76, SRZ ;  /* 0x00000000004c7805 */ /* 0x000fe2000001ff00 */
[----:B------:R0:W-:Y:S01]  /*0f60*/  STL.S16 [R1+0x8], R2 ;  /* 0x0000080201007387 */ /* 0x0001e20000100600 */
[----:B------:R-:W-:Y:S02]  /*0f70*/  CS2R R78, SRZ ;  /* 0x00000000004e7805 */ /* 0x000fe4000001ff00 */
[----:B------:R-:W-:Y:S02]  /*0f80*/  CS2R R80, SRZ ;  /* 0x0000000000507805 */ /* 0x000fe4000001ff00 */
[----:B------:R-:W-:Y:S01]  /*0f90*/  CS2R R82, SRZ ;  /* 0x0000000000527805 */ /* 0x000fe2000001ff00 */
[----:B------:R0:W-:Y:S01]  /*0fa0*/  STL.S16 [R1], R0 ;  /* 0x0000000001007387 */ /* 0x0001e20000100600 */
        /* <DEDUP_REMOVED lines=28> */
[----:B------:R-:W-:Y:S01]  /*1170*/  UPLOP3.LUT UP3, UPT, UPT, UPT, UPT, 0x40, 0x4 ;  /* 0x000000000004789c */ /* 0x000fe20003f6e870 */
[----:B------:R-:W2:Y:S01]  /*1180*/  LDCU UR21, c[0x0][0x408] ;  /* 0x00008100ff1577ac */ /* 0x000ea20008000800 */
[----:B------:R-:W3:Y:S01]  /*1190*/  LDCU UR6, c[0x0][0x388] ;  /* 0x00007100ff0677ac */ /* 0x000ee20008000800 */
[----:B------:R-:W4:Y:S01]  /*11a0*/  LDCU.U8 UR25, c[0x0][0x410] ;  /* 0x00008200ff1977ac */ /* 0x000f220008000000 */
[----:B------:R-:W0:Y:S01]  /*11b0*/  LDCU UR20, c[0x0][0x400] ;  /* 0x00008000ff1477ac */ /* 0x000e220008000800 */
[----:B------:R-:W0:Y:S01]  /*11c0*/  LDCU.64 UR8, c[0x0][0x478] ;  /* 0x00008f00ff0877ac */ /* 0x000e220008000a00 */
[----:B------:R-:W0:Y:S01]  /*11d0*/  LDCU.64 UR26, c[0x0][0x438] ;  /* 0x00008700ff1a77ac */ /* 0x000e220008000a00 */
[----:B------:R-:W0:Y:S01]  /*11e0*/  LDCU.64 UR18, c[0x0][0x470] ;  /* 0x00008e00ff1277ac */ /* 0x000e220008000a00 */
[----:B------:R-:W0:Y:S01]  /*11f0*/  LDCU.128 UR12, c[0x0][0x3c0] ;  /* 0x00007800ff0c77ac */ /* 0x000e220008000c00 */
[----:B------:R-:W0:Y:S01]  /*1200*/  LDCU.64 UR16, c[0x0][0x380] ;  /* 0x00007000ff1077ac */ /* 0x000e220008000a00 */
[----:B-1----:R-:W-:-:S11]  /*1210*/  UISETP.NE.AND UP2, UPT, UR4, URZ, UPT ;  /* 0x000000ff0400728c */ /* 0x002fd6000bf45270 */
.L_x_444:
[----:B0-----:R-:W-:-:S06]  /*1220*/  UIMAD.WIDE UR4, UR7, 0x4, UR12 ;  /* 0x00000004070478a5 */ /* 0x001fcc000f8e020c */
[----:B-12-4-:R-:W-:Y:S02]  /*1230*/  IMAD.U32 R140, RZ, RZ, UR4 ;  /* 0x00000004ff8c7e24 */ /* 0x016fe4000f8e00ff */
[----:B------:R-:W-:Y:S01]  /*1240*/  IMAD.U32 R141, RZ, RZ, UR5 ;  /* 0x00000005ff8d7e24 */ /* 0x000fe2000f8e00ff */
[----:B------:R-:W-:-:S04]  /*1250*/  UIMAD.WIDE UR4, UR7, 0x4, UR14 ;  /* 0x00000004070478a5 */ /* 0x000fc8000f8e020e */
[----:B-----5:R0:W5:Y:S02]  /*1260*/  LDG.E R16, desc[UR10][R140.64] ;  /* 0x0000000a8c107981 */ /* 0x020164000c1e1900 */
[----:B0-----:R-:W-:Y:S01]  /*1270*/  MOV R140, UR4 ;  /* 0x00000004008c7c02 */ /* 0x001fe20008000f00 */
[----:B------:R-:W-:-:S05]  /*1280*/  IMAD.U32 R141, RZ, RZ, UR5 ;  /* 0x00000005ff8d7e24 */ /* 0x000fca000f8e00ff */
[----:B------:R-:W2:Y:S01]  /*1290*/  LDG.E R140, desc[UR10][R140.64] ;  /* 0x0000000a8c8c7981 */ /* 0x000ea2000c1e1900 */
[----:B---3--:R-:W-:Y:S01]  /*12a0*/  UIMAD UR4, UR7, UR6, URZ ;  /* 0x00000006070472a4 */ /* 0x008fe2000f8e02ff */
[----:B------:R-:W-:Y:S01]  /*12b0*/  PLOP3.LUT P1, PT, PT, PT, UP2, 0x40, 0x4 ;  /* 0x000000000004781c */ /* 0x000fe20003f2e828 */
[----:B------:R-:W-:Y:S01]  /*12c0*/  BSSY.RECONVERGENT B0, `(.L_x_345) ;  /* 0x0000079000007945 */ /* 0x000fe20003800200 */
[----:B------:R-:W0:Y:S01]  /*12d0*/  S2R R142, SR_TID.X ;  /* 0x00000000008e7919 */ /* 0x000e220000002100 */
[----:B------:R-:W-:Y:S01]  /*12e0*/  USHF.R.S32.HI UR5, URZ, 0x1f, UR4 ;  /* 0x0000001fff057899 */ /* 0x000fe20008011404 */
[----:B------:R-:W-:Y:S01]  /*12f0*/  HFMA2 R213, -RZ, RZ, 0, 0 ;  /* 0x00000000ffd57431 */ /* 0x000fe200000001ff */
[C---:B------:R-:W-:Y:S01]  /*1300*/  ISETP.GE.U32.AND P2, PT, R212.reuse, 0x300, PT ;  /* 0x00000300d400780c */ /* 0x040fe20003f46070 */
[----:B------:R-:W-:Y:S01]  /*1310*/  IMAD.MOV.U32 R215, RZ, RZ, RZ ;  /* 0x000000ffffd77224 */ /* 0x000fe200078e00ff */
[----:B------:R-:W-:Y:S01]  /*1320*/  ULEA.HI UR5, UR5, UR4, URZ, 0x2 ;  /* 0x0000000405057291 */ /* 0x000fe2000f8f10ff */
[----:B------:R-:W-:-:S02]  /*1330*/  ISETP.GE.U32.AND P3, PT, R212, 0x400, PT ;  /* 0x00000400d400780c */ /* 0x000fc40003f66070 */
[C---:B------:R-:W-:Y:S02]  /*1340*/  ISETP.GE.U32.AND P4, PT, R212.reuse, 0x500, PT ;  /* 0x00000500d400780c */ /* 0x040fe40003f86070 */
[----:B------:R-:W-:Y:S02]  /*1350*/  ISETP.GE.U32.AND P5, PT, R212, 0x600, PT ;  /* 0x00000600d400780c */ /* 0x000fe40003fa6070 */
[----:B-----5:R-:W-:Y:S02]  /*1360*/  FSEL R16, R16, RZ, P1 ;  /* 0x000000ff10107208 */ /* 0x020fe40000800000 */
[----:B------:R-:W-:Y:S02]  /*1370*/  ISETP.GE.U32.AND P1, PT, R212, 0x200, PT ;  /* 0x00000200d400780c */ /* 0x000fe40003f26070 */
[----:B------:R-:W-:Y:S01]  /*1380*/  R2UR UR23, R16 ;  /* 0x00000000101772ca */ /* 0x000fe200000e0000 */
[----:B------:R-:W-:-:S05]  /*1390*/  IMAD.U32 R16, RZ, RZ, UR5 ;  /* 0x00000005ff107e24 */ /* 0x000fca000f8e00ff */
[----:B0-----:R-:W-:-:S05]  /*13a0*/  LEA.HI.SX32 R16, R16, R142, 0x1e ;  /* 0x0000008e10107211 */ /* 0x001fca00078ff2ff */
[----:B------:R-:W-:Y:S01]  /*13b0*/  IMAD.MOV.U32 R214, RZ, RZ, R16 ;  /* 0x000000ffffd67224 */ /* 0x000fe200078e0010 */
[----:B--2---:R-:W-:Y:S01]  /*13c0*/  R2UR UR22, R140 ;  /* 0x000000008c1672ca */ /* 0x004fe200000e0000 */
[----:B------:R-:W-:-:S14]  /*13d0*/  @!P0 BRA `(.L_x_346) ;  /* 0x00000004009c8947 */ /* 0x000fdc0003800000 */
[----:B------:R-:W0:Y:S01]  /*13e0*/  LDC.64 R30, c[0x0][0x3a8] ;  /* 0x0000ea00ff1e7b82 */ /* 0x000e220000000a00 */
[----:B------:R-:W2:Y:S04]  /*13f0*/  LDL R215, [R1+0x48] ;  /* 0x0000480001d77983 */ /* 0x000ea80000100800 */
[----:B------:R-:W3:Y:S03]  /*1400*/  LDL R216, [R1+0x4c] ;  /* 0x00004c0001d87983 */ /* 0x000ee60000100800 */
[----:B------:R-:W1:Y:S01]  /*1410*/  LDC.64 R26, c[0x0][0x428] ;  /* 0x00010a00ff1a7b82 */ /* 0x000e620000000a00 */
[----:B------:R-:W4:Y:S07]  /*1420*/  LDL R214, [R1+0x40] ;  /* 0x0000400001d67983 */ /* 0x000f2e0000100800 */
[----:B------:R-:W1:Y:S01]  /*1430*/  LDC.64 R28, c[0x0][0x430] ;  /* 0x00010c00ff1c7b82 */ /* 0x000e620000000a00 */
[----:B------:R-:W-:Y:S01]  /*1440*/  ISETP.NE.U32.AND P0, PT, RZ, UR26, PT ;  /* 0x0000001aff007c0c */ /* 0x000fe2000bf05070 */
[----:B------:R-:W4:Y:S01]  /*1450*/  LDL R213, [R1+0x30] ;  /* 0x0000300001d57983 */ /* 0x000f220000100800 */
[----:B0-----:R-:W-:Y:S01]  /*1460*/  IMAD.WIDE.U32 R30, R16, 0x8, R30 ;  /* 0x00000008101e7825 */ /* 0x001fe200078e001e */
[----:B------:R-:W-:-:S04]  /*1470*/  ISETP.NE.U32.AND P6, PT, RZ, UR18, PT ;  /* 0x00000012ff007c0c */ /* 0x000fc8000bfc5070 */
[----:B------:R-:W0:Y:S01]  /*1480*/  LDC.64 R186, c[0x0][0x3b0] ;  /* 0x0000ec00ffba7b82 */ /* 0x000e220000000a00 */
[----:B------:R-:W2:Y:S01]  /*1490*/  LDG.E.64 R30, desc[UR10][R30.64] ;  /* 0x0000000a1e1e7981 */ /* 0x000ea2000c1e1b00 */
[----:B-1----:R-:W-:-:S06]  /*14a0*/  IMAD.WIDE.U32 R26, R16, 0x8, R26 ;  /* 0x00000008101a7825 */ /* 0x002fcc00078e001a */
[----:B------:R-:W3:Y:S01]  /*14b0*/  LDG.E.64 R26, desc[UR10][R26.64] ;  /* 0x0000000a1a1a7981 */ /* 0x000ee2000c1e1b00 */
[----:B------:R-:W-:-:S06]  /*14c0*/  IMAD.WIDE.U32 R28, R16, 0x8, R28 ;  /* 0x00000008101c7825 */ /* 0x000fcc00078e001c */
[----:B------:R-:W4:Y:S01]  /*14d0*/  LDG.E.64 R28, desc[UR10][R28.64] ;  /* 0x0000000a1c1c7981 */ /* 0x000f22000c1e1b00 */
[----:B------:R-:W-:Y:S02]  /*14e0*/  ISETP.NE.AND.EX P0, PT, RZ, UR27, PT, P0 ;  /* 0x0000001bff007c0c */ /* 0x000fe4000bf05300 */
[----:B------:R-:W-:-:S11]  /*14f0*/  ISETP.NE.AND.EX P6, PT, RZ, UR19, PT, P6 ;  /* 0x00000013ff007c0c */ /* 0x000fd6000bfc5360 */
[----:B------:R-:W1:Y:S08]  /*1500*/  @P0 LDC.64 R140, c[0x0][0x438] ;  /* 0x00010e00ff8c0b82 */ /* 0x000e700000000a00 */
[----:B------:R-:W0:Y:S01]  /*1510*/  @P6 LDC.64 R142, c[0x0][0x3b8] ;  /* 0x0000ee00ff8e6b82 */ /* 0x000e220000000a00 */
[----:B-1----:R-:W-:-:S05]  /*1520*/  @P0 IMAD.WIDE.U32 R140, R16, 0x8, R140 ;  /* 0x00000008108c0825 */ /* 0x002fca00078e008c */
[----:B------:R0:W5:Y:S02]  /*1530*/  @P0 LDG.E.64 R176, desc[UR10][R140.64] ;  /* 0x0000000a8cb00981 */ /* 0x000164000c1e1b00 */
[----:B0-----:R-:W-:-:S05]  /*1540*/  @P6 IMAD.WIDE.U32 R140, R16, 0x4, R142 ;  /* 0x00000004108c6825 */ /* 0x001fca00078e008e */
[----:B------:R0:W5:Y:S02]  /*1550*/  @P6 LDG.E R15, desc[UR10][R140.64] ;  /* 0x0000000a8c0f6981 */ /* 0x000164000c1e1900 */
[----:B0-----:R-:W-:-:S05]  /*1560*/  IMAD.WIDE.U32 R140, R16, 0x4, R186 ;  /* 0x00000004108c7825 */ /* 0x001fca00078e00ba */
[----:B------:R0:W5:Y:S01]  /*1570*/  LDG.E R14, desc[UR10][R140.64] ;  /* 0x0000000a8c0e7981 */ /* 0x000162000c1e1900 */
[----:B--2---:R-:W-:-:S04]  /*1580*/  IMAD.MOV.U32 R186, RZ, RZ, R30 ;  /* 0x000000ffffba7224 */ /* 0x004fc800078e001e */
[----:B------:R-:W-:Y:S01]  /*1590*/  IMAD.U32 R187, R186, 0x10000, RZ ;  /* 0x00010000babb7824 */ /* 0x000fe200078e00ff */
[----:B---3--:R-:W-:Y:S01]  /*15a0*/  MOV R0, R26 ;  /* 0x0000001a00007202 */ /* 0x008fe20000000f00 */
[--C-:B0-----:R-:W-:Y:S01]  /*15b0*/  IMAD.MOV.U32 R140, RZ, RZ, R27.reuse ;  /* 0x000000ffff8c7224 */ /* 0x101fe200078e001b */
[--C-:B------:R-:W-:Y:S02]  /*15c0*/  SHF.R.U64 R26, R26, 0x10, R27.reuse ;  /* 0x000000101a1a7819 */ /* 0x100fe4000000121b */
[----:B------:R-:W-:Y:S02]  /*15d0*/  SHF.R.U32.HI R141, RZ, 0x10, R27 ;  /* 0x00000010ff8d7819 */ /* 0x000fe4000001161b */
[----:B------:R-:W-:Y:S01]  /*15e0*/  SHF.L.U32 R186, R0, 0x10, RZ ;  /* 0x0000001000ba7819 */ /* 0x000fe200000006ff */
[----:B----4-:R-:W-:Y:S01]  /*15f0*/  IMAD.MOV.U32 R25, RZ, RZ, R28 ;  /* 0x000000ffff197224 */ /* 0x010fe200078e001c */
[----:B------:R-:W-:Y:S01]  /*1600*/  SHF.R.U64 R27, R28, 0x10, R29 ;  /* 0x000000101c1b7819 */ /* 0x000fe2000000121d */
[----:B------:R-:W-:Y:S01]  /*1610*/  FADD.FTZ R0, R187, -UR23 ;  /* 0x80000017bb007e21 */ /* 0x000fe20008010000 */
[----:B------:R-:W-:-:S02]  /*1620*/  MOV R28, R29 ;  /* 0x0000001d001c7202 */ /* 0x000fc40000000f00 */
[----:B------:R-:W-:Y:S01]  /*1630*/  SHF.R.U32.HI R142, RZ, 0x10, R29 ;  /* 0x00000010ff8e7819 */ /* 0x000fe2000001161d */
[--C-:B------:R-:W-:Y:S01]  /*1640*/  IMAD.MOV.U32 R29, RZ, RZ, R31.reuse ;  /* 0x000000ffff1d7224 */ /* 0x100fe200078e001f */
[--C-:B------:R-:W-:Y:S02]  /*1650*/  SHF.R.U64 R143, R30, 0x10, R31.reuse ;  /* 0x000000101e8f7819 */ /* 0x100fe4000000121f */
[----:B------:R-:W-:Y:S01]  /*1660*/  SHF.R.U32.HI R30, RZ, 0x10, R31 ;  /* 0x00000010ff1e7819 */ /* 0x000fe2000001161f */
[----:B------:R-:W-:Y:S01]  /*1670*/  IMAD.U32 R187, R216, 0x10000, RZ ;  /* 0x00010000d8bb7824 */ /* 0x000fe200078e00ff */
[----:B------:R-:W-:Y:S01]  /*1680*/  SHF.L.U32 R31, R25, 0x10, RZ ;  /* 0x00000010191f7819 */ /* 0x000fe200000006ff */
[----:B------:R-:W-:Y:S02]  /*1690*/  IMAD.U32 R25, R215, 0x10000, RZ ;  /* 0x00010000d7197824 */ /* 0x000fe400078e00ff */
[----:B------:R-:W-:Y:S01]  /*16a0*/  FMUL.FTZ R0, R0, UR22 ;  /* 0x0000001600007c20 */ /* 0x000fe20008410000 */
[----:B------:R-:W2:Y:S04]  /*16b0*/  LDL R216, [R1+0x44] ;  /* 0x0000440001d87983 */ /* 0x000ea80000100800 */
[----:B------:R-:W3:Y:S01]  /*16c0*/  LDL R215, [R1+0x38] ;  /* 0x0000380001d77983 */ /* 0x000ee20000100800 */
[-C--:B------:R-:W-:Y:S01]  /*16d0*/  FMUL.FTZ R25, R25, R31.reuse ;  /* 0x0000001f19197220 */ /* 0x080fe20000410000 */
[----:B------:R-:W-:Y:S01]  /*16e0*/  FADD.FTZ R112, R112, R31 ;  /* 0x0000001f70707221 */ /* 0x000fe20000010000 */
[----:B------:R-:W-:Y:S01]  /*16f0*/  FFMA.FTZ R84, R0, R31, R84 ;  /* 0x0000001f00547223 */ /* 0x000fe20000010054 */
[----:B------:R-:W-:-:S02]  /*1700*/  IMAD.U32 R31, R27, 0x10000, RZ ;  /* 0x000100001b1f7824 */ /* 0x000fc400078e00ff */
[----:B------:R-:W-:Y:S02]  /*1710*/  IMAD.U32 R27, R214, 0x10000, RZ ;  /* 0x00010000d61b7824 */ /* 0x000fe400078e00ff */
[----:B------:R-:W4:Y:S01]  /*1720*/  LDL R214, [R1+0x3c] ;  /* 0x00003c0001d67983 */ /* 0x000f220000100800 */
[----:B------:R-:W-:-:S03]  /*1730*/  FFMA.FTZ R25, R187, R186, R25 ;  /* 0x000000babb197223 */ /* 0x000fc60000010019 */
[----:B------:R-:W4:Y:S01]  /*1740*/  LDL R187, [R1+0x34] ;  /* 0x0000340001bb7983 */ /* 0x000f220000100800 */
[----:B------:R-:W-:Y:S01]  /*1750*/  FADD.FTZ R56, R56, R186 ;  /* 0x000000ba38387221 */ /* 0x000fe20000010000 */
[----:B------:R-:W-:Y:S01]  /*1760*/  FFMA.FTZ R208, R0, R186, R208 ;  /* 0x000000ba00d07223 */ /* 0x000fe200000100d0 */
[----:B------:R-:W-:Y:S01]  /*1770*/  SHF.L.U32 R186, R143, 0x10, RZ ;  /* 0x000000108fba7819 */ /* 0x000fe200000006ff */
[----:B------:R-:W-:-:S04]  /*1780*/  IMAD.U32 R143, R26, 0x10000, RZ ;  /* 0x000100001a8f7824 */ /* 0x000fc800078e00ff */
[----:B------:R-:W-:-:S04]  /*1790*/  FADD.FTZ R26, R186, -UR23 ;  /* 0x80000017ba1a7e21 */ /* 0x000fc80008010000 */
[----:B------:R-:W-:Y:S01]  /*17a0*/  FMUL.FTZ R26, R26, UR22 ;  /* 0x000000161a1a7c20 */ /* 0x000fe20008410000 */
[-C--:B------:R-:W-:Y:S01]  /*17b0*/  FMUL.FTZ R27, R27, R31.reuse ;  /* 0x0000001f1b1b7220 */ /* 0x080fe20000410000 */
[----:B------:R-:W-:Y:S02]  /*17c0*/  FADD.FTZ R113, R113, R31 ;  /* 0x0000001f71717221 */ /* 0x000fe40000010000 */
[----:B------:R-:W-:Y:S01]  /*17d0*/  FFMA.FTZ R85, R26, R31, R85 ;  /* 0x0000001f1a557223 */ /* 0x000fe20000010055 */
[----:B------:R-:W-:Y:S02]  /*17e0*/  IMAD.U32 R31, R28, 0x10000, RZ ;  /* 0x000100001c1f7824 */ /* 0x000fe400078e00ff */
[----:B------:R-:W-:-:S04]  /*17f0*/  IMAD.U32 R28, R29, 0x10000, RZ ;  /* 0x000100001d1c7824 */ /* 0x000fc800078e00ff */
[----:B------:R-:W-:-:S04]  /*1800*/  FADD.FTZ R28, R28, -UR23 ;  /* 0x800000171c1c7e21 */ /* 0x000fc80008010000 */
[----:B------:R-:W-:Y:S01]  /*1810*/  FMUL.FTZ R28, R28, UR22 ;  /* 0x000000161c1c7c20 */ /* 0x000fe20008410000 */
[----:B------:R-:W-:Y:S01]  /*1820*/  FADD.FTZ R57, R57, R143 ;  /* 0x0000008f39397221 */ /* 0x000fe20000010000 */
[----:B------:R-:W-:Y:S01]  /*1830*/  FFMA.FTZ R209, R26, R143, R209 ;  /* 0x0000008f1ad17223 */ /* 0x000fe200000100d1 */
[----:B------:R-:W-:Y:S01]  /*1840*/  FADD.FTZ R114, R114, R31 ;  /* 0x0000001f72727221 */ /* 0x000fe20000010000 */
[----:B------:R-:W-:Y:S01]  /*1850*/  FFMA.FTZ R86, R28, R31, R86 ;  /* 0x0000001f1c567223 */ /* 0x000fe20000010056 */
[----:B------:R-:W-:Y:S01]  /*1860*/  IMAD.U32 R140, R140, 0x10000, RZ ;  /* 0x000100008c8c7824 */ /* 0x000fe200078e00ff */
[----:B------:R-:W-:Y:S01]  /*1870*/  SHF.L.U32 R142, R142, 0x10, RZ ;  /* 0x000000108e8e7819 */ /* 0x000fe200000006ff */
[----:B------:R-:W-:Y:S01]  /*1880*/  IMAD.U32 R30, R30, 0x10000, RZ ;  /* 0x000100001e1e7824 */ /* 0x000fe200078e00ff */
[----:B------:R-:W-:Y:S01]  /*1890*/  SHF.L.U32 R141, R141, 0x10, RZ ;  /* 0x000000108d8d7819 */ /* 0x000fe200000006ff */
[----:B------:R-:W-:Y:S01]  /*18a0*/  FADD.FTZ R58, R58, R140 ;  /* 0x0000008c3a3a7221 */ /* 0x000fe20000010000 */
[----:B------:R-:W-:Y:S01]  /*18b0*/  FFMA.FTZ R210, R28, R140, R210 ;  /* 0x0000008c1cd27223 */ /* 0x000fe200000100d2 */
[----:B------:R-:W-:-:S04]  /*18c0*/  FADD.FTZ R30, R30, -UR23 ;  /* 0x800000171e1e7e21 */ /* 0x000fc80008010000 */
[----:B------:R-:W-:Y:S01]  /*18d0*/  FMUL.FTZ R30, R30, UR22 ;  /* 0x000000161e1e7c20 */ /* 0x000fe20008410000 */
[----:B------:R-:W-:Y:S01]  /*18e0*/  FADD.FTZ R59, R59, R141 ;  /* 0x0000008d3b3b7221 */ /* 0x000fe20000010000 */
[----:B------:R-:W-:Y:S02]  /*18f0*/  FADD.FTZ R115, R115, R142 ;  /* 0x0000008e73737221 */ /* 0x000fe40000010000 */
[C---:B------:R-:W-:Y:S01]  /*1900*/  FFMA.FTZ R211, R30.reuse, R141, R211 ;  /* 0x0000008d1ed37223 */ /* 0x040fe200000100d3 */
[----:B------:R-:W-:Y:S01]  /*1910*/  FFMA.FTZ R87, R30, R142, R87 ;  /* 0x0000008e1e577223 */ /* 0x000fe20000010057 */
[----:B--2---:R-:W-:Y:S02]  /*1920*/  SHF.L.U32 R186, R216, 0x10, RZ ;  /* 0x00000010d8ba7819 */ /* 0x004fe400000006ff */
[----:B---3--:R-:W-:-:S03]  /*1930*/  SHF.L.U32 R29, R215, 0x10, RZ ;  /* 0x00000010d71d7819 */ /* 0x008fc600000006ff */
[----:B------:R-:W-:Y:S01]  /*1940*/  FFMA.FTZ R27, R186, R143, R27 ;  /* 0x0000008fba1b7223 */ /* 0x000fe2000001001b */
[----:B------:R-:W-:Y:S01]  /*1950*/  FFMA.FTZ R215, R0, R25, RZ ;  /* 0x0000001900d77223 */ /* 0x000fe200000100ff */
[----:B------:R-:W-:Y:S01]  /*1960*/  FMUL.FTZ R29, R29, R31 ;  /* 0x0000001f1d1d7220 */ /* 0x000fe20000410000 */
[----:B------:R-:W-:Y:S02]  /*1970*/  IMAD.U32 R31, R213, 0x10000, RZ ;  /* 0x00010000d51f7824 */ /* 0x000fe400078e00ff */
[----:B------:R-:W-:Y:S01]  /*1980*/  FADD.FTZ R213, RZ, R25 ;  /* 0x00000019ffd57221 */ /* 0x000fe20000010000 */
[----:B----4-:R-:W-:Y:S02]  /*1990*/  IMAD.U32 R143, R214, 0x10000, RZ ;  /* 0x00010000d68f7824 */ /* 0x010fe400078e00ff */
[----:B------:R-:W-:Y:S01]  /*19a0*/  FFMA.FTZ R215, R26, R27, R215 ;  /* 0x0000001b1ad77223 */ /* 0x000fe200000100d7 */
[----:B------:R-:W-:Y:S01]  /*19b0*/  FMUL.FTZ R31, R31, R142 ;  /* 0x0000008e1f1f7220 */ /* 0x000fe20000410000 */
[----:B------:R-:W-:Y:S01]  /*19c0*/  FADD.FTZ R213, R213, R27 ;  /* 0x0000001bd5d57221 */ /* 0x000fe20000010000 */
[----:B------:R-:W-:Y:S01]  /*19d0*/  FFMA.FTZ R29, R143, R140, R29 ;  /* 0x0000008c8f1d7223 */ /* 0x000fe2000001001d */
[----:B------:R-:W-:-:S03]  /*19e0*/  IMAD.U32 R140, R187, 0x10000, RZ ;  /* 0x00010000bb8c7824 */ /* 0x000fc600078e00ff */
[----:B------:R-:W-:Y:S01]  /*19f0*/  FADD.FTZ R213, R213, R29 ;  /* 0x0000001dd5d57221 */ /* 0x000fe20000010000 */
[----:B------:R-:W-:Y:S01]  /*1a00*/  FFMA.FTZ R31, R140, R141, R31 ;  /* 0x0000008d8c1f7223 */ /* 0x000fe2000001001f */
[----:B------:R-:W-:Y:S01]  /*1a10*/  FFMA.FTZ R215, R28, R29, R215 ;  /* 0x0000001d1cd77223 */ /* 0x000fe200000100d7 */
[----:B------:R-:W-:Y:S02]  /*1a20*/  VIADD R214, R16, 0x100 ;  /* 0x0000010010d67836 */ /* 0x000fe40000000000 */
[----:B------:R-:W-:Y:S01]  /*1a30*/  FADD.FTZ R213, R213, R31 ;  /* 0x0000001fd5d57221 */ /* 0x000fe20000010000 */
[----:B------:R-:W-:-:S07]  /*1a40*/  FFMA.FTZ R215, R30, R31, R215 ;  /* 0x0000001f1ed77223 */ /* 0x000fce00000100d7 */
.L_x_346:
[----:B----4-:R-:W-:Y:S05]  /*1a50*/  BSYNC.RECONVERGENT B0 ;  /* 0x0000000000007941 */ /* 0x010fea0003800200 */
.L_x_345:
[----:B------:R-:W-:Y:S04]  /*1a60*/  BSSY.RECONVERGENT B0, `(.L_x_347) ;  /* 0x0000069000007945 */ /* 0x000fe80003800200 */
[----:B------:R-:W-:Y:S05]  /*1a70*/  @!P1 BRA `(.L_x_348) ;  /* 0x00000004009c9947 */ /* 0x000fea0003800000 */
[----:B------:R-:W0:Y:S01]  /*1a80*/  LDC.64 R32, c[0x0][0x428] ;  /* 0x00010a00ff207b82 */ /* 0x000e220000000a00 */
[----:B------:R-:W2:Y:S04]  /*1a90*/  LDL R187, [R1+0x2c] ;  /* 0x00002c0001bb7983 */ /* 0x000ea80000100800 */
[----:B------:R-:W3:Y:S03]  /*1aa0*/  LDL R216, [R1+0x20] ;  /* 0x0000200001d87983 */ /* 0x000ee60000100800 */
[----:B------:R-:W1:Y:S08]  /*1ab0*/  LDC.64 R34, c[0x0][0x430] ;  /* 0x00010c00ff227b82 */ /* 0x000e700000000a00 */
[----:B------:R-:W4:Y:S01]  /*1ac0*/  LDC.64 R140, c[0x0][0x3a8] ;  /* 0x0000ea00ff8c7b82 */ /* 0x000f220000000a00 */
[----:B0-----:R-:W-:Y:S01]  /*1ad0*/  IMAD.WIDE.U32 R32, R214, 0x8, R32 ;  /* 0x00000008d6207825 */ /* 0x001fe200078e0020 */
[----:B------:R-:W-:-:S06]  /*1ae0*/  ISETP.NE.U32.AND P0, PT, RZ, UR26, PT ;  /* 0x0000001aff007c0c */ /* 0x000fcc000bf05070 */
[----:B------:R-:W0:Y:S01]  /*1af0*/  LDC.64 R146, c[0x0][0x3b0] ;  /* 0x0000ec00ff927b82 */ /* 0x000e220000000a00 */
[----:B------:R-:W2:Y:S01]  /*1b00*/  LDG.E.64 R32, desc[UR10][R32.64] ;  /* 0x0000000a20207981 */ /* 0x000ea2000c1e1b00 */
[----:B-1----:R-:W-:-:S06]  /*1b10*/  IMAD.WIDE.U32 R34, R214, 0x8, R34 ;  /* 0x00000008d6227825 */ /* 0x002fcc00078e0022 */
[----:B------:R-:W3:Y:S01]  /*1b20*/  LDG.E.64 R34, desc[UR10][R34.64] ;  /* 0x0000000a22227981 */ /* 0x000ee2000c1e1b00 */
[----:B----4-:R-:W-:-:S06]  /*1b30*/  IMAD.WIDE.U32 R140, R214, 0x8, R140 ;  /* 0x00000008d68c7825 */ /* 0x010fcc00078e008c */
[----:B------:R-:W4:Y:S01]  /*1b40*/  LDG.E.64 R140, desc[UR10][R140.64] ;  /* 0x0000000a8c8c7981 */ /* 0x000f22000c1e1b00 */
[----:B------:R-:W-:Y:S02]  /*1b50*/  ISETP.NE.AND.EX P0, PT, RZ, UR27, PT, P0 ;  /* 0x0000001bff007c0c */ /* 0x000fe4000bf05300 */
[----:B------:R-:W-:-:S04]  /*1b60*/  ISETP.NE.U32.AND P6, PT, RZ, UR18, PT ;  /* 0x00000012ff007c0c */ /* 0x000fc8000bfc5070 */
[----:B------:R-:W-:-:S07]  /*1b70*/  ISETP.NE.AND.EX P6, PT, RZ, UR19, PT, P6 ;  /* 0x00000013ff007c0c */ /* 0x000fce000bfc5360 */
        /* <DEDUP_REMOVED lines=8> */
[----:B--2---:R-:W-:Y:S01]  /*1c00*/  MOV R147, R32 ;  /* 0x0000002000937202 */ /* 0x004fe20000000f00 */
[--C-:B0-----:R-:W-:Y:S01]  /*1c10*/  IMAD.MOV.U32 R142, RZ, RZ, R33.reuse ;  /* 0x000000ffff8e7224 */ /* 0x101fe200078e0021 */
[--C-:B------:R-:W-:Y:S02]  /*1c20*/  SHF.R.U64 R145, R32, 0x10, R33.reuse ;  /* 0x0000001020917819 */ /* 0x100fe40000001221 */
[----:B------:R-:W-:Y:S01]  /*1c30*/  SHF.R.U32.HI R143, RZ, 0x10, R33 ;  /* 0x00000010ff8f7819 */ /* 0x000fe20000011621 */
[----:B---3--:R-:W-:Y:S02]  /*1c40*/  IMAD.MOV.U32 R32, RZ, RZ, R34 ;  /* 0x000000ffff207224 */ /* 0x008fe400078e0022 */
[----:B----4-:R-:W-:-:S03]  /*1c50*/  IMAD.MOV.U32 R33, RZ, RZ, R140 ;  /* 0x000000ffff217224 */ /* 0x010fc600078e008c */
[----:B------:R-:W-:Y:S01]  /*1c60*/  SHF.L.U32 R186, R32, 0x10, RZ ;  /* 0x0000001020ba7819 */ /* 0x000fe200000006ff */
[----:B------:R-:W-:Y:S02]  /*1c70*/  IMAD.U32 R32, R33, 0x10000, RZ ;  /* 0x0001000021207824 */ /* 0x000fe400078e00ff */
[----:B------:R-:W2:Y:S01]  /*1c80*/  LDL R33, [R1+0x28] ;  /* 0x0000280001217983 */ /* 0x000ea20000100800 */
[----:B------:R-:W-:Y:S01]  /*1c90*/  SHF.L.U32 R147, R147, 0x10, RZ ;  /* 0x0000001093937819 */ /* 0x000fe200000006ff */
[----:B------:R-:W-:Y:S02]  /*1ca0*/  IMAD.U32 R187, R187, 0x10000, RZ ;  /* 0x00010000bbbb7824 */ /* 0x000fe400078e00ff */
[----:B------:R-:W-:Y:S01]  /*1cb0*/  FADD.FTZ R32, R32, -UR23 ;  /* 0x8000001720207e21 */ /* 0x000fe20008010000 */
[----:B--2---:R-:W-:-:S04]  /*1cc0*/  IMAD.U32 R33, R33, 0x10000, RZ ;  /* 0x0001000021217824 */ /* 0x004fc800078e00ff */
[----:B------:R-:W-:-:S04]  /*1cd0*/  FMUL.FTZ R33, R33, R186 ;  /* 0x000000ba21217220 */ /* 0x000fc80000410000 */
[----:B------:R-:W-:Y:S02]  /*1ce0*/  FFMA.FTZ R33, R187, R147, R33 ;  /* 0x00000093bb217223 */ /* 0x000fe40000010021 */
[----:B------:R-:W2:Y:S01]  /*1cf0*/  LDL R187, [R1+0x24] ;  /* 0x0000240001bb7983 */ /* 0x000ea20000100800 */
[--C-:B------:R-:W-:Y:S01]  /*1d00*/  SHF.R.U64 R34, R34, 0x10, R35.reuse ;  /* 0x0000001022227819 */ /* 0x100fe20000001223 */
[----:B------:R-:W-:Y:S01]  /*1d10*/  FMUL.FTZ R32, R32, UR22 ;  /* 0x0000001620207c20 */ /* 0x000fe20008410000 */
[----:B------:R-:W-:Y:S02]  /*1d20*/  MOV R144, R35 ;  /* 0x0000002300907202 */ /* 0x000fe40000000f00 */
[----:B------:R-:W-:Y:S02]  /*1d30*/  SHF.R.U32.HI R146, RZ, 0x10, R35 ;  /* 0x00000010ff927819 */ /* 0x000fe40000011623 */
[----:B------:R-:W-:Y:S01]  /*1d40*/  SHF.R.U64 R35, R140, 0x10, R141 ;  /* 0x000000108c237819 */ /* 0x000fe2000000128d */
[----:B------:R-:W-:Y:S01]  /*1d50*/  FADD.FTZ R60, R60, R147 ;  /* 0x000000933c3c7221 */ /* 0x000fe20000010000 */
[----:B------:R-:W-:Y:S01]  /*1d60*/  FFMA.FTZ R204, R32, R147, R204 ;  /* 0x0000009320cc7223 */ /* 0x000fe200000100cc */
[----:B------:R-:W-:Y:S01]  /*1d70*/  IMAD.U32 R147, R34, 0x10000, RZ ;  /* 0x0001000022937824 */ /* 0x000fe200078e00ff */
[----:B------:R-:W-:Y:S01]  /*1d80*/  SHF.L.U32 R34, R35, 0x10, RZ ;  /* 0x0000001023227819 */ /* 0x000fe200000006ff */
[----:B------:R-:W-:-:S02]  /*1d90*/  IMAD.U32 R35, R216, 0x10000, RZ ;  /* 0x00010000d8237824 */ /* 0x000fc400078e00ff */
[----:B------:R-:W-:Y:S01]  /*1da0*/  FADD.FTZ R116, R116, R186 ;  /* 0x000000ba74747221 */ /* 0x000fe20000010000 */
[----:B------:R-:W-:Y:S01]  /*1db0*/  FFMA.FTZ R88, R32, R186, R88 ;  /* 0x000000ba20587223 */ /* 0x000fe20000010058 */
[----:B------:R-:W-:Y:S02]  /*1dc0*/  IMAD.U32 R145, R145, 0x10000, RZ ;  /* 0x0001000091917824 */ /* 0x000fe400078e00ff */
[----:B------:R-:W-:Y:S01]  /*1dd0*/  FMUL.FTZ R35, R35, R147 ;  /* 0x0000009323237220 */ /* 0x000fe20000410000 */
[----:B------:R-:W3:Y:S01]  /*1de0*/  LDL R216, [R1+0x1c] ;  /* 0x00001c0001d87983 */ /* 0x000ee20000100800 */
[----:B--2---:R-:W-:Y:S01]  /*1df0*/  SHF.L.U32 R186, R187, 0x10, RZ ;  /* 0x00000010bbba7819 */ /* 0x004fe200000006ff */
[----:B------:R-:W-:Y:S02]  /*1e00*/  FADD.FTZ R34, R34, -UR23 ;  /* 0x8000001722227e21 */ /* 0x000fe40008010000 */
[----:B------:R-:W2:Y:S02]  /*1e10*/  LDL R187, [R1+0x10] ;  /* 0x0000100001bb7983 */ /* 0x000ea40000100800 */
[----:B------:R-:W-:-:S02]  /*1e20*/  FFMA.FTZ R35, R186, R145, R35 ;  /* 0x00000091ba237223 */ /* 0x000fc40000010023 */
[----:B------:R-:W4:Y:S01]  /*1e30*/  LDL R186, [R1+0x18] ;  /* 0x0000180001ba7983 */ /* 0x000f220000100800 */
[----:B------:R-:W-:Y:S01]  /*1e40*/  FMUL.FTZ R34, R34, UR22 ;  /* 0x0000001622227c20 */ /* 0x000fe20008410000 */
[----:B------:R-:W-:-:S03]  /*1e50*/  FADD.FTZ R61, R61, R145 ;  /* 0x000000913d3d7221 */ /* 0x000fc60000010000 */
[C---:B------:R-:W-:Y:S01]  /*1e60*/  FFMA.FTZ R205, R34.reuse, R145, R205 ;  /* 0x0000009122cd7223 */ /* 0x040fe200000100cd */
[----:B------:R-:W-:Y:S02]  /*1e70*/  IMAD.MOV.U32 R140, RZ, RZ, R141 ;  /* 0x000000ffff8c7224 */ /* 0x000fe400078e008d */
[----:B------:R-:W-:Y:S01]  /*1e80*/  FADD.FTZ R117, R117, R147 ;  /* 0x0000009375757221 */ /* 0x000fe20000010000 */
[----:B------:R-:W-:Y:S01]  /*1e90*/  FFMA.FTZ R89, R34, R147, R89 ;  /* 0x0000009322597223 */ /* 0x000fe20000010059 */
[----:B------:R-:W-:Y:S02]  /*1ea0*/  IMAD.U32 R140, R140, 0x10000, RZ ;  /* 0x000100008c8c7824 */ /* 0x000fe400078e00ff */
[----:B------:R-:W-:Y:S01]  /*1eb0*/  IMAD.U32 R147, R144, 0x10000, RZ ;  /* 0x0001000090937824 */ /* 0x000fe200078e00ff */
[----:B----4-:R-:W-:Y:S02]  /*1ec0*/  SHF.L.U32 R145, R186, 0x10, RZ ;  /* 0x00000010ba917819 */ /* 0x010fe400000006ff */
[----:B------:R-:W4:Y:S01]  /*1ed0*/  LDL R186, [R1+0x14] ;  /* 0x0000140001ba7983 */ /* 0x000f220000100800 */
[----:B------:R-:W-:Y:S01]  /*1ee0*/  FADD.FTZ R144, R140, -UR23 ;  /* 0x800000178c907e21 */ /* 0x000fe20008010000 */
[----:B------:R-:W-:Y:S01]  /*1ef0*/  SHF.R.U32.HI R141, RZ, 0x10, R141 ;  /* 0x00000010ff8d7819 */ /* 0x000fe2000001168d */
[----:B------:R-:W-:-:S02]  /*1f00*/  IMAD.U32 R142, R142, 0x10000, RZ ;  /* 0x000100008e8e7824 */ /* 0x000fc400078e00ff */
[-C--:B------:R-:W-:Y:S01]  /*1f10*/  FMUL.FTZ R145, R145, R147.reuse ;  /* 0x0000009391917220 */ /* 0x080fe20000410000 */
[----:B---3--:R-:W-:Y:S02]  /*1f20*/  IMAD.U32 R140, R216, 0x10000, RZ ;  /* 0x00010000d88c7824 */ /* 0x008fe400078e00ff */
[----:B------:R-:W-:Y:S01]  /*1f30*/  FMUL.FTZ R144, R144, UR22 ;  /* 0x0000001690907c20 */ /* 0x000fe20008410000 */
[----:B------:R-:W-:Y:S01]  /*1f40*/  FADD.FTZ R118, R118, R147 ;  /* 0x0000009376767221 */ /* 0x000fe20000010000 */
[----:B------:R-:W-:Y:S02]  /*1f50*/  IMAD.U32 R141, R141, 0x10000, RZ ;  /* 0x000100008d8d7824 */ /* 0x000fe400078e00ff */
[----:B------:R-:W-:Y:S01]  /*1f60*/  FFMA.FTZ R145, R140, R142, R145 ;  /* 0x0000008e8c917223 */ /* 0x000fe20000010091 */
[----:B------:R-:W-:Y:S01]  /*1f70*/  FFMA.FTZ R90, R144, R147, R90 ;  /* 0x00000093905a7223 */ /* 0x000fe2000001005a */
[----:B------:R-:W-:Y:S01]  /*1f80*/  SHF.L.U32 R140, R146, 0x10, RZ ;  /* 0x00000010928c7819 */ /* 0x000fe200000006ff */
[----:B--2---:R-:W-:-:S02]  /*1f90*/  IMAD.U32 R147, R187, 0x10000, RZ ;  /* 0x00010000bb937824 */ /* 0x004fc400078e00ff */
[----:B------:R-:W-:Y:S01]  /*1fa0*/  FADD.FTZ R213, R213, R33 ;  /* 0x00000021d5d57221 */ /* 0x000fe20000010000 */
[----:B------:R-:W-:Y:S01]  /*1fb0*/  FFMA.FTZ R215, R32, R33, R215 ;  /* 0x0000002120d77223 */ /* 0x000fe200000100d7 */
[----:B------:R-:W-:Y:S01]  /*1fc0*/  SHF.L.U32 R143, R143, 0x10, RZ ;  /* 0x000000108f8f7819 */ /* 0x000fe200000006ff */
[----:B------:R-:W-:Y:S01]  /*1fd0*/  FADD.FTZ R146, R141, -UR23 ;  /* 0x800000178d927e21 */ /* 0x000fe20008010000 */
[----:B------:R-:W-:Y:S01]  /*1fe0*/  FMUL.FTZ R147, R147, R140 ;  /* 0x0000008c93937220 */ /* 0x000fe20000410000 */
[----:B------:R-:W-:Y:S01]  /*1ff0*/  FADD.FTZ R213, R213, R35 ;  /* 0x00000023d5d57221 */ /* 0x000fe20000010000 */
[----:B------:R-:W-:Y:S01]  /*2000*/  FFMA.FTZ R215, R34, R35, R215 ;  /* 0x0000002322d77223 */ /* 0x000fe200000100d7 */
[----:B------:R-:W-:Y:S02]  /*2010*/  FMUL.FTZ R146, R146, UR22 ;  /* 0x0000001692927c20 */ /* 0x000fe40008410000 */
[----:B------:R-:W-:Y:S01]  /*2020*/  FADD.FTZ R213, R213, R145 ;  /* 0x00000091d5d57221 */ /* 0x000fe20000010000 */
[----:B------:R-:W-:Y:S01]  /*2030*/  FFMA.FTZ R215, R144, R145, R215 ;  /* 0x0000009190d77223 */ /* 0x000fe200000100d7 */
[----:B------:R-:W-:Y:S01]  /*2040*/  FADD.FTZ R62, R62, R142 ;  /* 0x0000008e3e3e7221 */ /* 0x000fe20000010000 */
[----:B------:R-:W-:Y:S01]  /*2050*/  FFMA.FTZ R206, R144, R142, R206 ;  /* 0x0000008e90ce7223 */ /* 0x000fe200000100ce */
[----:B------:R-:W-:Y:S01]  /*2060*/  FADD.FTZ R63, R63, R143 ;  /* 0x0000008f3f3f7221 */ /* 0x000fe20000010000 */
[C---:B------:R-:W-:Y:S01]  /*2070*/  FFMA.FTZ R207, R146.reuse, R143, R207 ;  /* 0x0000008f92cf7223 */ /* 0x040fe200000100cf */
[----:B------:R-:W-:Y:S01]  /*2080*/  FADD.FTZ R119, R119, R140 ;  /* 0x0000008c77777221 */ /* 0x000fe20000010000 */
[----:B------:R-:W-:Y:S01]  /*2090*/  FFMA.FTZ R91, R146, R140, R91 ;  /* 0x0000008c925b7223 */ /* 0x000fe2000001005b */
[----:B------:R-:W-:-:S02]  /*20a0*/  VIADD R214, R214, 0x100 ;  /* 0x00000100d6d67836 */ /* 0x000fc40000000000 */
[----:B----4-:R-:W-:-:S04]  /*20b0*/  IMAD.U32 R141, R186, 0x10000, RZ ;  /* 0x00010000ba8d7824 */ /* 0x010fc800078e00ff */
[----:B------:R-:W-:-:S04]  /*20c0*/  FFMA.FTZ R147, R141, R143, R147 ;  /* 0x0000008f8d937223 */ /* 0x000fc80000010093 */
[----:B------:R-:W-:Y:S01]  /*20d0*/  FADD.FTZ R213, R213, R147 ;  /* 0x00000093d5d57221 */ /* 0x000fe20000010000 */
[----:B------:R-:W-:-:S07]  /*20e0*/  FFMA.FTZ R215, R146, R147, R215 ;  /* 0x0000009392d77223 */ /* 0x000fce00000100d7 */
.L_x_348:
[----:B------:R-:W-:Y:S05]  /*20f0*/  BSYNC.RECONVERGENT B0 ;  /* 0x0000000000007941 */ /* 0x000fea0003800200 */
.L_x_347:
[----:B------:R-:W-:Y:S04]  /*2100*/  BSSY.RECONVERGENT B0, `(.L_x_349) ;  /* 0x0000065000007945 */ /* 0x000fe80003800200 */
[----:B------:R-:W-:Y:S05]  /*2110*/  @!P2 BRA `(.L_x_350) ;  /* 0x00000004008ca947 */ /* 0x000fea0003800000 */
[----:B------:R-:W0:Y:S01]  /*2120*/  LDC.64 R148, c[0x0][0x3a8] ;  /* 0x0000ea00ff947b82 */ /* 0x000e220000000a00 */
[----:B------:R-:W2:Y:S07]  /*2130*/  LDL R216, [R1+0x8] ;  /* 0x0000080001d87983 */ /* 0x000eae0000100800 */
[----:B------:R-:W1:Y:S08]  /*2140*/  LDC.64 R142, c[0x0][0x430] ;  /* 0x00010c00ff8e7b82 */ /* 0x000e700000000a00 */
[----:B------:R-:W3:Y:S01]  /*2150*/  LDC.64 R140, c[0x0][0x428] ;  /* 0x00010a00ff8c7b82 */ /* 0x000ee20000000a00 */
[----:B0-----:R-:W-:Y:S01]  /*2160*/  IMAD.WIDE.U32 R148, R214, 0x8, R148 ;  /* 0x00000008d6947825 */ /* 0x001fe200078e0094 */
[----:B------:R-:W-:-:S06]  /*2170*/  ISETP.NE.U32.AND P0, PT, RZ, UR26, PT ;  /* 0x0000001aff007c0c */ /* 0x000fcc000bf05070 */
[----:B------:R-:W0:Y:S01]  /*2180*/  LDC.64 R154, c[0x0][0x3b0] ;  /* 0x0000ec00ff9a7b82 */ /* 0x000e220000000a00 */
[----:B------:R-:W4:Y:S01]  /*2190*/  LDG.E.64 R148, desc[UR10][R148.64] ;  /* 0x0000000a94947981 */ /* 0x000f22000c1e1b00 */
[----:B-1----:R-:W-:-:S06]  /*21a0*/  IMAD.WIDE.U32 R142, R214, 0x8, R142 ;  /* 0x00000008d68e7825 */ /* 0x002fcc00078e008e */
[----:B------:R-:W2:Y:S01]  /*21b0*/  LDG.E.64 R142, desc[UR10][R142.64] ;  /* 0x0000000a8e8e7981 */ /* 0x000ea2000c1e1b00 */
[----:B---3--:R-:W-:-:S06]  /*21c0*/  IMAD.WIDE.U32 R140, R214, 0x8, R140 ;  /* 0x00000008d68c7825 */ /* 0x008fcc00078e008c */
[----:B------:R-:W3:Y:S01]  /*21d0*/  LDG.E.64 R140, desc[UR10][R140.64] ;  /* 0x0000000a8c8c7981 */ /* 0x000ee2000c1e1b00 */
[----:B------:R-:W-:Y:S02]  /*21e0*/  ISETP.NE.AND.EX P0, PT, RZ, UR27, PT, P0 ;  /* 0x0000001bff007c0c */ /* 0x000fe4000bf05300 */
[----:B------:R-:W-:-:S04]  /*21f0*/  ISETP.NE.U32.AND P6, PT, RZ, UR18, PT ;  /* 0x00000012ff007c0c */ /* 0x000fc8000bfc5070 */
[----:B------:R-:W-:-:S07]  /*2200*/  ISETP.NE.AND.EX P6, PT, RZ, UR19, PT, P6 ;  /* 0x00000013ff007c0c */ /* 0x000fce000bfc5360 */
[----:B------:R-:W1:Y:S08]  /*2210*/  @P0 LDC.64 R150, c[0x0][0x438] ;  /* 0x00010e00ff960b82 */ /* 0x000e700000000a00 */
[----:B------:R-:W0:Y:S01]  /*2220*/  @P6 LDC.64 R152, c[0x0][0x3b8] ;  /* 0x0000ee00ff986b82 */ /* 0x000e220000000a00 */
[----:B----4-:R-:W-:-:S04]  /*2230*/  IMAD.MOV.U32 R187, RZ, RZ, R148 ;  /* 0x000000ffffbb7224 */ /* 0x010fc800078e0094 */
[----:B------:R-:W-:Y:S01]  /*2240*/  IMAD.U32 R187, R187, 0x10000, RZ ;  /* 0x00010000bbbb7824 */ /* 0x000fe200078e00ff */
[----:B------:R-:W-:-:S03]  /*2250*/  SHF.R.U64 R186, R148, 0x10, R149 ;  /* 0x0000001094ba7819 */ /* 0x000fc60000001295 */
[----:B------:R-:W-:Y:S02]  /*2260*/  FADD.FTZ R148, R187, -UR23 ;  /* 0x80000017bb947e21 */ /* 0x000fe40008010000 */
[----:B------:R-:W4:Y:S01]  /*2270*/  LDL R187, [R1+0xc] ;  /* 0x00000c0001bb7983 */ /* 0x000f220000100800 */
[----:B-1----:R-:W-:-:S05]  /*2280*/  @P0 IMAD.WIDE.U32 R150, R214, 0x8, R150 ;  /* 0x00000008d6960825 */ /* 0x002fca00078e0096 */
[----:B------:R0:W5:Y:S02]  /*2290*/  @P0 LDG.E.64 R172, desc[UR10][R150.64] ;  /* 0x0000000a96ac0981 */ /* 0x000164000c1e1b00 */
[----:B0-----:R-:W-:-:S05]  /*22a0*/  @P6 IMAD.WIDE.U32 R150, R214, 0x4, R152 ;  /* 0x00000004d6966825 */ /* 0x001fca00078e0098 */
[----:B------:R0:W5:Y:S01]  /*22b0*/  @P6 LDG.E R11, desc[UR10][R150.64] ;  /* 0x0000000a960b6981 */ /* 0x000162000c1e1900 */
[----:B------:R-:W-:Y:S02]  /*22c0*/  IMAD.MOV.U32 R153, RZ, RZ, R149 ;  /* 0x000000ffff997224 */ /* 0x000fe400078e0095 */
[----:B0-----:R-:W-:-:S04]  /*22d0*/  IMAD.WIDE.U32 R150, R214, 0x4, R154 ;  /* 0x00000004d6967825 */ /* 0x001fc800078e009a */
[----:B--2---:R-:W-:Y:S01]  /*22e0*/  IMAD.MOV.U32 R155, RZ, RZ, R142 ;  /* 0x000000ffff9b7224 */ /* 0x004fe200078e008e */
[----:B------:R3:W5:Y:S01]  /*22f0*/  LDG.E R10, desc[UR10][R150.64] ;  /* 0x0000000a960a7981 */ /* 0x000762000c1e1900 */
[----:B------:R-:W-:Y:S01]  /*2300*/  SHF.R.U32.HI R154, RZ, 0x10, R149 ;  /* 0x00000010ff9a7819 */ /* 0x000fe20000011695 */
[----:B------:R-:W-:Y:S02]  /*2310*/  IMAD.U32 R149, R216, 0x10000, RZ ;  /* 0x00010000d8957824 */ /* 0x000fe400078e00ff */
[----:B------:R-:W-:Y:S01]  /*2320*/  SHF.L.U32 R155, R155, 0x10, RZ ;  /* 0x000000109b9b7819 */ /* 0x000fe200000006ff */
[----:B------:R-:W2:Y:S01]  /*2330*/  LDL R216, [R1+0x4] ;  /* 0x0000040001d87983 */ /* 0x000ea20000100800 */
[----:B---3--:R-:W-:-:S03]  /*2340*/  MOV R151, R140 ;  /* 0x0000008c00977202 */ /* 0x008fc60000000f00 */
[----:B------:R-:W-:Y:S01]  /*2350*/  FMUL.FTZ R149, R149, R155 ;  /* 0x0000009b95957220 */ /* 0x000fe20000410000 */
[----:B------:R-:W-:Y:S01]  /*2360*/  SHF.L.U32 R151, R151, 0x10, RZ ;  /* 0x0000001097977819 */ /* 0x000fe200000006ff */
[----:B----4-:R-:W-:-:S04]  /*2370*/  IMAD.U32 R187, R187, 0x10000, RZ ;  /* 0x00010000bbbb7824 */ /* 0x010fc800078e00ff */
[----:B------:R-:W-:Y:S02]  /*2380*/  FFMA.FTZ R149, R187, R151, R149 ;  /* 0x00000097bb957223 */ /* 0x000fe40000010095 */
[----:B------:R-:W3:Y:S01]  /*2390*/  LDL R187, [R1] ;  /* 0x0000000001bb7983 */ /* 0x000ee20000100800 */
[----:B------:R-:W-:Y:S01]  /*23a0*/  SHF.R.U64 R150, R140, 0x10, R141 ;  /* 0x000000108c967819 */ /* 0x000fe2000000128d */
[----:B------:R-:W-:Y:S01]  /*23b0*/  FMUL.FTZ R148, R148, UR22 ;  /* 0x0000001694947c20 */ /* 0x000fe20008410000 */
[----:B------:R-:W-:Y:S01]  /*23c0*/  SHF.L.U32 R186, R186, 0x10, RZ ;  /* 0x00000010baba7819 */ /* 0x000fe200000006ff */
[----:B------:R-:W-:Y:S01]  /*23d0*/  FADD.FTZ R120, R120, R155 ;  /* 0x0000009b78787221 */ /* 0x000fe20000010000 */
[----:B------:R-:W-:Y:S01]  /*23e0*/  SHF.R.U64 R152, R142, 0x10, R143 ;  /* 0x000000108e987819 */ /* 0x000fe2000000128f */
[----:B------:R-:W-:Y:S01]  /*23f0*/  FFMA.FTZ R92, R148, R155, R92 ;  /* 0x0000009b945c7223 */ /* 0x000fe2000001005c */
[----:B------:R-:W-:Y:S02]  /*2400*/  IMAD.U32 R155, R150, 0x10000, RZ ;  /* 0x00010000969b7824 */ /* 0x000fe400078e00ff */
[----:B------:R-:W-:Y:S01]  /*2410*/  FADD.FTZ R150, R186, -UR23 ;  /* 0x80000017ba967e21 */ /* 0x000fe20008010000 */
[----:B------:R-:W-:Y:S01]  /*2420*/  FADD.FTZ R64, R64, R151 ;  /* 0x0000009740407221 */ /* 0x000fe20000010000 */
[----:B------:R-:W-:Y:S01]  /*2430*/  FFMA.FTZ R36, R148, R151, R36 ;  /* 0x0000009794247223 */ /* 0x000fe20000010024 */
[----:B------:R-:W-:-:S02]  /*2440*/  IMAD.U32 R152, R152, 0x10000, RZ ;  /* 0x0001000098987824 */ /* 0x000fc400078e00ff */
[----:B------:R-:W-:Y:S01]  /*2450*/  FMUL.FTZ R150, R150, UR22 ;  /* 0x0000001696967c20 */ /* 0x000fe20008410000 */
[----:B------:R-:W-:Y:S01]  /*2460*/  MOV R142, R143 ;  /* 0x0000008f008e7202 */ /* 0x000fe20000000f00 */
[----:B------:R-:W-:Y:S02]  /*2470*/  FADD.FTZ R121, R121, R152 ;  /* 0x0000009879797221 */ /* 0x000fe40000010000 */
[----:B------:R-:W-:Y:S01]  /*2480*/  FFMA.FTZ R93, R150, R152, R93 ;  /* 0x00000098965d7223 */ /* 0x000fe2000001005d */
[----:B------:R-:W-:Y:S02]  /*2490*/  IMAD.MOV.U32 R140, RZ, RZ, R141 ;  /* 0x000000ffff8c7224 */ /* 0x000fe400078e008d */
[----:B------:R-:W-:Y:S02]  /*24a0*/  IMAD.U32 R142, R142, 0x10000, RZ ;  /* 0x000100008e8e7824 */ /* 0x000fe400078e00ff */
[----:B------:R-:W-:Y:S01]  /*24b0*/  FADD.FTZ R65, R65, R155 ;  /* 0x0000009b41417221 */ /* 0x000fe20000010000 */
[----:B------:R-:W-:Y:S01]  /*24c0*/  FFMA.FTZ R37, R150, R155, R37 ;  /* 0x0000009b96257223 */ /* 0x000fe20000010025 */
[----:B------:R-:W-:Y:S01]  /*24d0*/  SHF.R.U32.HI R143, RZ, 0x10, R143 ;  /* 0x00000010ff8f7819 */ /* 0x000fe2000001168f */
[----:B------:R-:W-:Y:S01]  /*24e0*/  IMAD.U32 R140, R140, 0x10000, RZ ;  /* 0x000100008c8c7824 */ /* 0x000fe200078e00ff */
[----:B------:R-:W-:-:S02]  /*24f0*/  SHF.R.U32.HI R141, RZ, 0x10, R141 ;  /* 0x00000010ff8d7819 */ /* 0x000fc4000001168d */
[----:B--2---:R-:W-:Y:S01]  /*2500*/  SHF.L.U32 R186, R216, 0x10, RZ ;  /* 0x00000010d8ba7819 */ /* 0x004fe200000006ff */
[----:B------:R-:W-:Y:S01]  /*2510*/  IMAD.U32 R154, R154, 0x10000, RZ ;  /* 0x000100009a9a7824 */ /* 0x000fe200078e00ff */
[----:B------:R-:W-:Y:S01]  /*2520*/  SHF.L.U32 R143, R143, 0x10, RZ ;  /* 0x000000108f8f7819 */ /* 0x000fe200000006ff */
[----:B------:R-:W-:Y:S01]  /*2530*/  FADD.FTZ R213, R213, R149 ;  /* 0x00000095d5d57221 */ /* 0x000fe20000010000 */
[----:B------:R-:W-:Y:S01]  /*2540*/  FFMA.FTZ R215, R148, R149, R215 ;  /* 0x0000009594d77223 */ /* 0x000fe200000100d7 */
[----:B------:R-:W-:Y:S01]  /*2550*/  FADD.FTZ R66, R66, R140 ;  /* 0x0000008c42427221 */ /* 0x000fe20000010000 */
[----:B------:R-:W-:Y:S01]  /*2560*/  SHF.L.U32 R141, R141, 0x10, RZ ;  /* 0x000000108d8d7819 */ /* 0x000fe200000006ff */
[----:B------:R-:W-:-:S04]  /*2570*/  FADD.FTZ R154, R154, -UR23 ;  /* 0x800000179a9a7e21 */ /* 0x000fc80008010000 */
[----:B------:R-:W-:Y:S01]  /*2580*/  FMUL.FTZ R154, R154, UR22 ;  /* 0x000000169a9a7c20 */ /* 0x000fe20008410000 */
[----:B------:R-:W-:Y:S01]  /*2590*/  FADD.FTZ R122, R122, R142 ;  /* 0x0000008e7a7a7221 */ /* 0x000fe20000010000 */
[----:B------:R-:W-:Y:S01]  /*25a0*/  FADD.FTZ R67, R67, R141 ;  /* 0x0000008d43437221 */ /* 0x000fe20000010000 */
[----:B------:R-:W-:Y:S01]  /*25b0*/  FADD.FTZ R123, R123, R143 ;  /* 0x0000008f7b7b7221 */ /* 0x000fe20000010000 */
[C---:B------:R-:W-:Y:S01]  /*25c0*/  FFMA.FTZ R39, R154.reuse, R141, R39 ;  /* 0x0000008d9a277223 */ /* 0x040fe20000010027 */
[----:B------:R-:W-:Y:S01]  /*25d0*/  FFMA.FTZ R95, R154, R143, R95 ;  /* 0x0000008f9a5f7223 */ /* 0x000fe2000001005f */
[----:B------:R-:W-:Y:S02]  /*25e0*/  VIADD R214, R214, 0x100 ;  /* 0x00000100d6d67836 */ /* 0x000fe40000000000 */
[----:B---3--:R-:W-:-:S04]  /*25f0*/  IMAD.U32 R151, R187, 0x10000, RZ ;  /* 0x00010000bb977824 */ /* 0x008fc800078e00ff */
[----:B------:R-:W-:Y:S01]  /*2600*/  FMUL.FTZ R151, R151, R152 ;  /* 0x0000009897977220 */ /* 0x000fe20000410000 */
[----:B------:R-:W-:Y:S01]  /*2610*/  IMAD.U32 R152, R153, 0x10000, RZ ;  /* 0x0001000099987824 */ /* 0x000fe200078e00ff */
[----:B------:R-:W-:Y:S02]  /*2620*/  SHF.L.U32 R153, R251, 0x10, RZ ;  /* 0x00000010fb997819 */ /* 0x000fe400000006ff */
[----:B------:R-:W-:Y:S01]  /*2630*/  FFMA.FTZ R151, R186, R155, R151 ;  /* 0x0000009bba977223 */ /* 0x000fe20000010097 */
[----:B------:R-:W-:Y:S01]  /*2640*/  FADD.FTZ R152, R152, -UR23 ;  /* 0x8000001798987e21 */ /* 0x000fe20008010000 */
[----:B------:R-:W-:Y:S02]  /*2650*/  IMAD.U32 R155, R252, 0x10000, RZ ;  /* 0x00010000fc9b7824 */ /* 0x000fe400078e00ff */
[----:B------:R-:W-:Y:S01]  /*2660*/  FMUL.FTZ R153, R153, R142 ;  /* 0x0000008e99997220 */ /* 0x000fe20000410000 */
[----:B------:R-:W-:-:S03]  /*2670*/  FMUL.FTZ R152, R152, UR22 ;  /* 0x0000001698987c20 */ /* 0x000fc60008410000 */
[-C--:B------:R-:W-:Y:S01]  /*2680*/  FFMA.FTZ R153, R155, R140.reuse, R153 ;  /* 0x0000008c9b997223 */ /* 0x080fe20000010099 */
[----:B------:R-:W-:Y:S02]  /*2690*/  IMAD.U32 R155, R249, 0x10000, RZ ;  /* 0x00010000f99b7824 */ /* 0x000fe400078e00ff */
[----:B------:R-:W-:Y:S01]  /*26a0*/  FFMA.FTZ R38, R152, R140, R38 ;  /* 0x0000008c98267223 */ /* 0x000fe20000010026 */
[----:B------:R-:W-:Y:S02]  /*26b0*/  IMAD.U32 R140, R250, 0x10000, RZ ;  /* 0x00010000fa8c7824 */ /* 0x000fe400078e00ff */
[----:B------:R-:W-:Y:S01]  /*26c0*/  FADD.FTZ R213, R213, R151 ;  /* 0x00000097d5d57221 */ /* 0x000fe20000010000 */
[----:B------:R-:W-:Y:S01]  /*26d0*/  FMUL.FTZ R155, R155, R143 ;  /* 0x0000008f9b9b7220 */ /* 0x000fe20000410000 */
[----:B------:R-:W-:Y:S02]  /*26e0*/  FFMA.FTZ R215, R150, R151, R215 ;  /* 0x0000009796d77223 */ /* 0x000fe400000100d7 */
[----:B------:R-:W-:Y:S01]  /*26f0*/  FADD.FTZ R213, R213, R153 ;  /* 0x00000099d5d57221 */ /* 0x000fe20000010000 */
[----:B------:R-:W-:Y:S01]  /*2700*/  FFMA.FTZ R155, R140, R141, R155 ;  /* 0x0000008d8c9b7223 */ /* 0x000fe2000001009b */
[C---:B------:R-:W-:Y:S01]  /*2710*/  FFMA.FTZ R215, R152.reuse, R153, R215 ;  /* 0x0000009998d77223 */ /* 0x040fe200000100d7 */
[----:B------:R-:W-:-:S02]  /*2720*/  FFMA.FTZ R94, R152, R142, R94 ;  /* 0x0000008e985e7223 */ /* 0x000fc4000001005e */
[----:B------:R-:W-:Y:S01]  /*2730*/  FADD.FTZ R213, R213, R155 ;  /* 0x0000009bd5d57221 */ /* 0x000fe20000010000 */
[----:B------:R-:W-:-:S07]  /*2740*/  FFMA.FTZ R215, R154, R155, R215 ;  /* 0x0000009b9ad77223 */ /* 0x000fce00000100d7 */
.L_x_350:
[----:B------:R-:W-:Y:S05]  /*2750*/  BSYNC.RECONVERGENT B0 ;  /* 0x0000000000007941 */ /* 0x000fea0003800200 */
.L_x_349:
[----:B------:R-:W-:Y:S04]  /*2760*/  BSSY.RECONVERGENT B0, `(.L_x_351) ;  /* 0x0000061000007945 */ /* 0x000fe80003800200 */
[----:B------:R-:W-:Y:S05]  /*2770*/  @!P3 BRA `(.L_x_352) ;  /* 0x00000004007cb947 */ /* 0x000fea0003800000 */
[----:B------:R-:W0:Y:S08]  /*2780*/  LDC.64 R156, c[0x0][0x3a8] ;  /* 0x0000ea00ff9c7b82 */ /* 0x000e300000000a00 */
[----:B------:R-:W1:Y:S08]  /*2790*/  LDC.64 R142, c[0x0][0x430] ;  /* 0x00010c00ff8e7b82 */ /* 0x000e700000000a00 */
[----:B------:R-:W2:Y:S01]  /*27a0*/  LDC.64 R140, c[0x0][0x428] ;  /* 0x00010a00ff8c7b82 */ /* 0x000ea20000000a00 */
[----:B0-----:R-:W-:Y:S01]  /*27b0*/  IMAD.WIDE.U32 R156, R214, 0x8, R156 ;  /* 0x00000008d69c7825 */ /* 0x001fe200078e009c */
[----:B------:R-:W-:-:S06]  /*27c0*/  ISETP.NE.U32.AND P0, PT, RZ, UR26, PT ;  /* 0x0000001aff007c0c */ /* 0x000fcc000bf05070 */
[----:B------:R-:W0:Y:S01]  /*27d0*/  LDC.64 R162, c[0x0][0x3b0] ;  /* 0x0000ec00ffa27b82 */ /* 0x000e220000000a00 */
[----:B------:R-:W3:Y:S01]  /*27e0*/  LDG.E.64 R156, desc[UR10][R156.64] ;  /* 0x0000000a9c9c7981 */ /* 0x000ee2000c1e1b00 */
[----:B-1----:R-:W-:-:S06]  /*27f0*/  IMAD.WIDE.U32 R142, R214, 0x8, R142 ;  /* 0x00000008d68e7825 */ /* 0x002fcc00078e008e */
[----:B------:R-:W4:Y:S01]  /*2800*/  LDG.E.64 R142, desc[UR10][R142.64] ;  /* 0x0000000a8e8e7981 */ /* 0x000f22000c1e1b00 */
[----:B--2---:R-:W-:-:S06]  /*2810*/  IMAD.WIDE.U32 R140, R214, 0x8, R140 ;  /* 0x00000008d68c7825 */ /* 0x004fcc00078e008c */
[----:B------:R-:W2:Y:S01]  /*2820*/  LDG.E.64 R140, desc[UR10][R140.64] ;  /* 0x0000000a8c8c7981 */ /* 0x000ea2000c1e1b00 */
        /* <DEDUP_REMOVED lines=11> */
[----:B------:R-:W-:Y:S02]  /*28e0*/  VIADD R214, R214, 0x100 ;  /* 0x00000100d6d67836 */ /* 0x000fe40000000000 */
[----:B---3--:R-:W-:Y:S01]  /*28f0*/  IMAD.MOV.U32 R187, RZ, RZ, R156 ;  /* 0x000000ffffbb7224 */ /* 0x008fe200078e009c */
[----:B------:R-:W-:-:S03]  /*2900*/  SHF.R.U64 R186, R156, 0x10, R157 ;  /* 0x000000109cba7819 */ /* 0x000fc6000000129d */
[----:B------:R-:W-:Y:S02]  /*2910*/  IMAD.U32 R187, R187, 0x10000, RZ ;  /* 0x00010000bbbb7824 */ /* 0x000fe400078e00ff */
[----:B----4-:R-:W-:Y:S02]  /*2920*/  IMAD.MOV.U32 R163, RZ, RZ, R142 ;  /* 0x000000ffffa37224 */ /* 0x010fe400078e008e */
[----:B------:R-:W-:Y:S01]  /*2930*/  FADD.FTZ R156, R187, -UR23 ;  /* 0x80000017bb9c7e21 */ /* 0x000fe20008010000 */
[--C-:B------:R-:W-:Y:S01]  /*2940*/  IMAD.MOV.U32 R161, RZ, RZ, R157.reuse ;  /* 0x000000ffffa17224 */ /* 0x100fe200078e009d */
[----:B------:R-:W-:Y:S01]  /*2950*/  SHF.R.U32.HI R162, RZ, 0x10, R157 ;  /* 0x00000010ffa27819 */ /* 0x000fe2000001169d */
[----:B------:R-:W-:Y:S01]  /*2960*/  IMAD.U32 R157, R247, 0x10000, RZ ;  /* 0x00010000f79d7824 */ /* 0x000fe200078e00ff */
[----:B------:R-:W-:Y:S01]  /*2970*/  SHF.L.U32 R163, R163, 0x10, RZ ;  /* 0x00000010a3a37819 */ /* 0x000fe200000006ff */
[----:B------:R-:W-:Y:S01]  /*2980*/  FMUL.FTZ R156, R156, UR22 ;  /* 0x000000169c9c7c20 */ /* 0x000fe20008410000 */
[----:B------:R-:W-:-:S02]  /*2990*/  SHF.L.U32 R186, R186, 0x10, RZ ;  /* 0x00000010baba7819 */ /* 0x000fc400000006ff */
[----:B--2---:R-:W-:Y:S02]  /*29a0*/  MOV R159, R140 ;  /* 0x0000008c009f7202 */ /* 0x004fe40000000f00 */
[----:B------:R-:W-:Y:S01]  /*29b0*/  SHF.R.U64 R158, R140, 0x10, R141 ;  /* 0x000000108c9e7819 */ /* 0x000fe2000000128d */
[-C--:B------:R-:W-:Y:S01]  /*29c0*/  FMUL.FTZ R157, R157, R163.reuse ;  /* 0x000000a39d9d7220 */ /* 0x080fe20000410000 */
[----:B------:R-:W-:Y:S01]  /*29d0*/  SHF.L.U32 R159, R159, 0x10, RZ ;  /* 0x000000109f9f7819 */ /* 0x000fe200000006ff */
[----:B------:R-:W-:Y:S01]  /*29e0*/  FADD.FTZ R124, R124, R163 ;  /* 0x000000a37c7c7221 */ /* 0x000fe20000010000 */
[----:B------:R-:W-:Y:S01]  /*29f0*/  FFMA.FTZ R96, R156, R163, R96 ;  /* 0x000000a39c607223 */ /* 0x000fe20000010060 */
[----:B------:R-:W-:Y:S01]  /*2a00*/  SHF.R.U64 R160, R142, 0x10, R143 ;  /* 0x000000108ea07819 */ /* 0x000fe2000000128f */
[----:B------:R-:W-:Y:S02]  /*2a10*/  IMAD.U32 R187, R248, 0x10000, RZ ;  /* 0x00010000f8bb7824 */ /* 0x000fe400078e00ff */
[----:B------:R-:W-:-:S02]  /*2a20*/  IMAD.U32 R163, R158, 0x10000, RZ ;  /* 0x000100009ea37824 */ /* 0x000fc400078e00ff */
[----:B------:R-:W-:Y:S01]  /*2a30*/  FADD.FTZ R158, R186, -UR23 ;  /* 0x80000017ba9e7e21 */ /* 0x000fe20008010000 */
[-C--:B------:R-:W-:Y:S01]  /*2a40*/  FFMA.FTZ R157, R187, R159.reuse, R157 ;  /* 0x0000009fbb9d7223 */ /* 0x080fe2000001009d */
[----:B------:R-:W-:Y:S01]  /*2a50*/  FADD.FTZ R68, R68, R159 ;  /* 0x0000009f44447221 */ /* 0x000fe20000010000 */
[----:B------:R-:W-:Y:S01]  /*2a60*/  FFMA.FTZ R40, R156, R159, R40 ;  /* 0x0000009f9c287223 */ /* 0x000fe20000010028 */
[----:B------:R-:W-:Y:S02]  /*2a70*/  IMAD.U32 R160, R160, 0x10000, RZ ;  /* 0x00010000a0a07824 */ /* 0x000fe400078e00ff */
[----:B------:R-:W-:Y:S01]  /*2a80*/  FMUL.FTZ R158, R158, UR22 ;  /* 0x000000169e9e7c20 */ /* 0x000fe20008410000 */
[----:B------:R-:W-:Y:S01]  /*2a90*/  IMAD.U32 R159, R245, 0x10000, RZ ;  /* 0x00010000f59f7824 */ /* 0x000fe200078e00ff */
[----:B------:R-:W-:Y:S01]  /*2aa0*/  MOV R142, R143 ;  /* 0x0000008f008e7202 */ /* 0x000fe20000000f00 */
[----:B------:R-:W-:Y:S01]  /*2ab0*/  FADD.FTZ R125, R125, R160 ;  /* 0x000000a07d7d7221 */ /* 0x000fe20000010000 */
[-C--:B------:R-:W-:Y:S01]  /*2ac0*/  FFMA.FTZ R97, R158, R160.reuse, R97 ;  /* 0x000000a09e617223 */ /* 0x080fe20000010061 */
[----:B------:R-:W-:Y:S01]  /*2ad0*/  FMUL.FTZ R159, R159, R160 ;  /* 0x000000a09f9f7220 */ /* 0x000fe20000410000 */
[----:B------:R-:W-:Y:S01]  /*2ae0*/  SHF.L.U32 R186, R246, 0x10, RZ ;  /* 0x00000010f6ba7819 */ /* 0x000fe200000006ff */
[----:B------:R-:W-:Y:S01]  /*2af0*/  IMAD.U32 R160, R161, 0x10000, RZ ;  /* 0x00010000a1a07824 */ /* 0x000fe200078e00ff */
[----:B------:R-:W-:Y:S01]  /*2b00*/  SHF.L.U32 R161, R243, 0x10, RZ ;  /* 0x00000010f3a17819 */ /* 0x000fe200000006ff */
[----:B------:R-:W-:-:S02]  /*2b10*/  IMAD.MOV.U32 R140, RZ, RZ, R141 ;  /* 0x000000ffff8c7224 */ /* 0x000fc400078e008d */
[----:B------:R-:W-:Y:S02]  /*2b20*/  IMAD.U32 R142, R142, 0x10000, RZ ;  /* 0x000100008e8e7824 */ /* 0x000fe400078e00ff */
[-C--:B------:R-:W-:Y:S01]  /*2b30*/  FFMA.FTZ R159, R186, R163.reuse, R159 ;  /* 0x000000a3ba9f7223 */ /* 0x080fe2000001009f */
[----:B------:R-:W-:Y:S01]  /*2b40*/  FADD.FTZ R69, R69, R163 ;  /* 0x000000a345457221 */ /* 0x000fe20000010000 */
[----:B------:R-:W-:Y:S01]  /*2b50*/  FFMA.FTZ R41, R158, R163, R41 ;  /* 0x000000a39e297223 */ /* 0x000fe20000010029 */
[----:B------:R-:W-:Y:S01]  /*2b60*/  SHF.R.U32.HI R143, RZ, 0x10, R143 ;  /* 0x00000010ff8f7819 */ /* 0x000fe2000001168f */
[----:B------:R-:W-:Y:S02]  /*2b70*/  IMAD.U32 R140, R140, 0x10000, RZ ;  /* 0x000100008c8c7824 */ /* 0x000fe400078e00ff */
[----:B------:R-:W-:Y:S01]  /*2b80*/  FMUL.FTZ R161, R161, R142 ;  /* 0x0000008ea1a17220 */ /* 0x000fe20000410000 */
[----:B------:R-:W-:Y:S01]  /*2b90*/  FADD.FTZ R160, R160, -UR23 ;  /* 0x80000017a0a07e21 */ /* 0x000fe20008010000 */
[----:B------:R-:W-:Y:S01]  /*2ba0*/  IMAD.U32 R163, R244, 0x10000, RZ ;  /* 0x00010000f4a37824 */ /* 0x000fe200078e00ff */
[----:B------:R-:W-:Y:S01]  /*2bb0*/  SHF.R.U32.HI R141, RZ, 0x10, R141 ;  /* 0x00000010ff8d7819 */ /* 0x000fe2000001168d */
[----:B------:R-:W-:-:S02]  /*2bc0*/  IMAD.U32 R162, R162, 0x10000, RZ ;  /* 0x00010000a2a27824 */ /* 0x000fc400078e00ff */
[----:B------:R-:W-:Y:S01]  /*2bd0*/  FMUL.FTZ R160, R160, UR22 ;  /* 0x00000016a0a07c20 */ /* 0x000fe20008410000 */
[-C--:B------:R-:W-:Y:S01]  /*2be0*/  FFMA.FTZ R161, R163, R140.reuse, R161 ;  /* 0x0000008ca3a17223 */ /* 0x080fe200000100a1 */
[----:B------:R-:W-:Y:S01]  /*2bf0*/  SHF.L.U32 R143, R143, 0x10, RZ ;  /* 0x000000108f8f7819 */ /* 0x000fe200000006ff */
[----:B------:R-:W-:Y:S02]  /*2c00*/  IMAD.U32 R163, R241, 0x10000, RZ ;  /* 0x00010000f1a37824 */ /* 0x000fe400078e00ff */
[----:B------:R-:W-:Y:S01]  /*2c10*/  FADD.FTZ R213, R213, R157 ;  /* 0x0000009dd5d57221 */ /* 0x000fe20000010000 */
[----:B------:R-:W-:Y:S01]  /*2c20*/  FFMA.FTZ R215, R156, R157, R215 ;  /* 0x0000009d9cd77223 */ /* 0x000fe200000100d7 */
[----:B------:R-:W-:Y:S01]  /*2c30*/  FADD.FTZ R70, R70, R140 ;  /* 0x0000008c46467221 */ /* 0x000fe20000010000 */
[----:B------:R-:W-:Y:S01]  /*2c40*/  FFMA.FTZ R42, R160, R140, R42 ;  /* 0x0000008ca02a7223 */ /* 0x000fe2000001002a */
[----:B------:R-:W-:Y:S01]  /*2c50*/  SHF.L.U32 R141, R141, 0x10, RZ ;  /* 0x000000108d8d7819 */ /* 0x000fe200000006ff */
[----:B------:R-:W-:Y:S01]  /*2c60*/  FMUL.FTZ R163, R163, R143 ;  /* 0x0000008fa3a37220 */ /* 0x000fe20000410000 */
[----:B------:R-:W-:Y:S01]  /*2c70*/  FADD.FTZ R162, R162, -UR23 ;  /* 0x80000017a2a27e21 */ /* 0x000fe20008010000 */
[----:B------:R-:W-:-:S02]  /*2c80*/  IMAD.U32 R140, R242, 0x10000, RZ ;  /* 0x00010000f28c7824 */ /* 0x000fc400078e00ff */
        /* <DEDUP_REMOVED lines=8> */
[----:B------:R-:W-:Y:S01]  /*2d10*/  FADD.FTZ R71, R71, R141 ;  /* 0x0000008d47477221 */ /* 0x000fe20000010000 */
[C---:B------:R-:W-:Y:S01]  /*2d20*/  FFMA.FTZ R43, R162.reuse, R141, R43 ;  /* 0x0000008da22b7223 */ /* 0x040fe2000001002b */
[----:B------:R-:W-:Y:S01]  /*2d30*/  FADD.FTZ R127, R127, R143 ;  /* 0x0000008f7f7f7221 */ /* 0x000fe20000010000 */
[C---:B------:R-:W-:Y:S01]  /*2d40*/  FFMA.FTZ R99, R162.reuse, R143, R99 ;  /* 0x0000008fa2637223 */ /* 0x040fe20000010063 */
[----:B------:R-:W-:Y:S01]  /*2d50*/  FADD.FTZ R213, R213, R163 ;  /* 0x000000a3d5d57221 */ /* 0x000fe20000010000 */
[----:B------:R-:W-:-:S07]  /*2d60*/  FFMA.FTZ R215, R162, R163, R215 ;  /* 0x000000a3a2d77223 */ /* 0x000fce00000100d7 */
.L_x_352:
[----:B------:R-:W-:Y:S05]  /*2d70*/  BSYNC.RECONVERGENT B0 ;  /* 0x0000000000007941 */ /* 0x000fea0003800200 */
.L_x_351:
        /* <DEDUP_REMOVED lines=97> */
.L_x_354:
[----:B------:R-:W-:Y:S05]  /*3390*/  BSYNC.RECONVERGENT B0 ;  /* 0x0000000000007941 */ /* 0x000fea0003800200 */
.L_x_353:
        /* <DEDUP_REMOVED lines=25> */
[----:B---3--:R-:W-:-:S04]  /*3530*/  IMAD.MOV.U32 R193, RZ, RZ, R186 ;  /* 0x000000ffffc17224 */ /* 0x008fc800078e00ba */
[----:B------:R-:W-:Y:S01]  /*3540*/  IMAD.U32 R195, R193, 0x10000, RZ ;  /* 0x00010000c1c37824 */ /* 0x000fe200078e00ff */
[----:B----4-:R-:W-:-:S04]  /*3550*/  MOV R188, R140 ;  /* 0x0000008c00bc7202 */ /* 0x010fc80000000f00 */
[----:B------:R-:W-:Y:S01]  /*3560*/  SHF.L.U32 R193, R188, 0x10, RZ ;  /* 0x00000010bcc17819 */ /* 0x000fe200000006ff */
[----:B------:R-:W-:Y:S01]  /*3570*/  FADD.FTZ R188, R195, -UR23 ;  /* 0x80000017c3bc7e21 */ /* 0x000fe20008010000 */
[----:B--2---:R-:W-:-:S03]  /*3580*/  IMAD.MOV.U32 R189, RZ, RZ, R142 ;  /* 0x000000ffffbd7224 */ /* 0x004fc600078e008e */
[----:B------:R-:W-:Y:S01]  /*3590*/  FMUL.FTZ R188, R188, UR22 ;  /* 0x00000016bcbc7c20 */ /* 0x000fe20008410000 */
[----:B------:R-:W-:Y:S02]  /*35a0*/  SHF.R.U64 R192, R186, 0x10, R187 ;  /* 0x00000010bac07819 */ /* 0x000fe400000012bb */
[----:B------:R-:W-:Y:S01]  /*35b0*/  SHF.L.U32 R194, R189, 0x10, RZ ;  /* 0x00000010bdc27819 */ /* 0x000fe200000006ff */
[----:B------:R-:W-:Y:S01]  /*35c0*/  IMAD.U32 R189, R231, 0x10000, RZ ;  /* 0x00010000e7bd7824 */ /* 0x000fe200078e00ff */
[----:B------:R-:W-:Y:S01]  /*35d0*/  SHF.R.U64 R190, R140, 0x10, R141 ;  /* 0x000000108cbe7819 */ /* 0x000fe2000000128d */
[----:B------:R-:W-:Y:S01]  /*35e0*/  IMAD.U32 R195, R232, 0x10000, RZ ;  /* 0x00010000e8c37824 */ /* 0x000fe200078e00ff */
[----:B------:R-:W-:Y:S01]  /*35f0*/  SHF.R.U64 R191, R142, 0x10, R143 ;  /* 0x000000108ebf7819 */ /* 0x000fe2000000128f */
[-C--:B------:R-:W-:Y:S01]  /*3600*/  FMUL.FTZ R189, R189, R194.reuse ;  /* 0x000000c2bdbd7220 */ /* 0x080fe20000410000 */
[----:B------:R-:W-:Y:S01]  /*3610*/  FADD.FTZ R132, R132, R194 ;  /* 0x000000c284847221 */ /* 0x000fe20000010000 */
[----:B------:R-:W-:Y:S01]  /*3620*/  FFMA.FTZ R104, R188, R194, R104 ;  /* 0x000000c2bc687223 */ /* 0x000fe20000010068 */
[----:B------:R-:W-:Y:S01]  /*3630*/  SHF.L.U32 R194, R192, 0x10, RZ ;  /* 0x00000010c0c27819 */ /* 0x000fe200000006ff */
[-C--:B------:R-:W-:Y:S01]  /*3640*/  FFMA.FTZ R189, R195, R193.reuse, R189 ;  /* 0x000000c1c3bd7223 */ /* 0x080fe200000100bd */
[----:B------:R-:W-:Y:S01]  /*3650*/  FADD.FTZ R76, R76, R193 ;  /* 0x000000c14c4c7221 */ /* 0x000fe20000010000 */
[----:B------:R-:W-:Y:S01]  /*3660*/  FFMA.FTZ R48, R188, R193, R48 ;  /* 0x000000c1bc307223 */ /* 0x000fe20000010030 */
[----:B------:R-:W-:-:S02]  /*3670*/  IMAD.U32 R192, R190, 0x10000, RZ ;  /* 0x00010000bec07824 */ /* 0x000fc400078e00ff */
[----:B------:R-:W-:Y:S01]  /*3680*/  FADD.FTZ R190, R194, -UR23 ;  /* 0x80000017c2be7e21 */ /* 0x000fe20008010000 */
[----:B------:R-:W-:Y:S02]  /*3690*/  IMAD.U32 R193, R191, 0x10000, RZ ;  /* 0x00010000bfc17824 */ /* 0x000fe400078e00ff */
[----:B------:R-:W-:Y:S02]  /*36a0*/  IMAD.U32 R191, R229, 0x10000, RZ ;  /* 0x00010000e5bf7824 */ /* 0x000fe400078e00ff */
[----:B------:R-:W-:Y:S01]  /*36b0*/  IMAD.MOV.U32 R186, RZ, RZ, R187 ;  /* 0x000000ffffba7224 */ /* 0x000fe200078e00bb */
[----:B------:R-:W-:Y:S01]  /*36c0*/  SHF.L.U32 R194, R230, 0x10, RZ ;  /* 0x00000010e6c27819 */ /* 0x000fe200000006ff */
[----:B------:R-:W-:Y:S01]  /*36d0*/  FMUL.FTZ R190, R190, UR22 ;  /* 0x00000016bebe7c20 */ /* 0x000fe20008410000 */
[----:B------:R-:W-:Y:S01]  /*36e0*/  MOV R142, R143 ;  /* 0x0000008f008e7202 */ /* 0x000fe20000000f00 */
[----:B------:R-:W-:Y:S01]  /*36f0*/  FMUL.FTZ R191, R191, R193 ;  /* 0x000000c1bfbf7220 */ /* 0x000fe20000410000 */
[----:B------:R-:W-:-:S02]  /*3700*/  IMAD.U32 R186, R186, 0x10000, RZ ;  /* 0x00010000baba7824 */ /* 0x000fc400078e00ff */
[----:B------:R-:W-:Y:S01]  /*3710*/  FADD.FTZ R133, R133, R193 ;  /* 0x000000c185857221 */ /* 0x000fe20000010000 */
[----:B------:R-:W-:Y:S01]  /*3720*/  FFMA.FTZ R105, R190, R193, R105 ;  /* 0x000000c1be697223 */ /* 0x000fe20000010069 */
[-C--:B------:R-:W-:Y:S01]  /*3730*/  FFMA.FTZ R191, R194, R192.reuse, R191 ;  /* 0x000000c0c2bf7223 */ /* 0x080fe200000100bf */
[----:B------:R-:W-:Y:S01]  /*3740*/  FADD.FTZ R77, R77, R192 ;  /* 0x000000c04d4d7221 */ /* 0x000fe20000010000 */
[----:B------:R-:W-:Y:S01]  /*3750*/  FFMA.FTZ R49, R190, R192, R49 ;  /* 0x000000c0be317223 */ /* 0x000fe20000010031 */
[----:B------:R-:W-:Y:S01]  /*3760*/  SHF.L.U32 R193, R227, 0x10, RZ ;  /* 0x00000010e3c17819 */ /* 0x000fe200000006ff */
[----:B------:R-:W-:Y:S01]  /*3770*/  IMAD.MOV.U32 R140, RZ, RZ, R141 ;  /* 0x000000ffff8c7224 */ /* 0x000fe200078e008d */
[----:B------:R-:W-:Y:S01]  /*3780*/  SHF.R.U32.HI R143, RZ, 0x10, R143 ;  /* 0x00000010ff8f7819 */ /* 0x000fe2000001168f */
[----:B------:R-:W-:Y:S01]  /*3790*/  IMAD.U32 R142, R142, 0x10000, RZ ;  /* 0x000100008e8e7824 */ /* 0x000fe200078e00ff */
[----:B------:R-:W-:Y:S01]  /*37a0*/  SHF.R.U32.HI R187, RZ, 0x10, R187 ;  /* 0x00000010ffbb7819 */ /* 0x000fe200000116bb */
[----:B------:R-:W-:Y:S01]  /*37b0*/  FADD.FTZ R192, R186, -UR23 ;  /* 0x80000017bac07e21 */ /* 0x000fe20008010000 */
[----:B------:R-:W-:Y:S01]  /*37c0*/  SHF.R.U32.HI R141, RZ, 0x10, R141 ;  /* 0x00000010ff8d7819 */ /* 0x000fe2000001168d */
[----:B------:R-:W-:-:S02]  /*37d0*/  IMAD.U32 R140, R140, 0x10000, RZ ;  /* 0x000100008c8c7824 */ /* 0x000fc400078e00ff */
[----:B------:R-:W-:Y:S01]  /*37e0*/  FMUL.FTZ R193, R193, R142 ;  /* 0x0000008ec1c17220 */ /* 0x000fe20000410000 */
[----:B------:R-:W-:Y:S02]  /*37f0*/  IMAD.U32 R186, R228, 0x10000, RZ ;  /* 0x00010000e4ba7824 */ /* 0x000fe400078e00ff */
[----:B------:R-:W-:Y:S01]  /*3800*/  FMUL.FTZ R192, R192, UR22 ;  /* 0x00000016c0c07c20 */ /* 0x000fe20008410000 */
[----:B------:R-:W-:Y:S01]  /*3810*/  SHF.L.U32 R143, R143, 0x10, RZ ;  /* 0x000000108f8f7819 */ /* 0x000fe200000006ff */
[----:B------:R-:W-:Y:S02]  /*3820*/  IMAD.U32 R187, R187, 0x10000, RZ ;  /* 0x00010000bbbb7824 */ /* 0x000fe400078e00ff */
[----:B------:R-:W-:Y:S01]  /*3830*/  FADD.FTZ R213, R213, R189 ;  /* 0x000000bdd5d57221 */ /* 0x000fe20000010000 */
[----:B------:R-:W-:Y:S02]  /*3840*/  IMAD.U32 R195, R225, 0x10000, RZ ;  /* 0x00010000e1c37824 */ /* 0x000fe400078e00ff */
[----:B------:R-:W-:Y:S01]  /*3850*/  FFMA.FTZ R215, R188, R189, R215 ;  /* 0x000000bdbcd77223 */ /* 0x000fe200000100d7 */
[-C--:B------:R-:W-:Y:S01]  /*3860*/  FFMA.FTZ R193, R186, R140.reuse, R193 ;  /* 0x0000008cbac17223 */ /* 0x080fe200000100c1 */
        /* <DEDUP_REMOVED lines=20> */
.L_x_356:
[----:B------:R-:W-:Y:S05]  /*39b0*/  BSYNC.RECONVERGENT B0 ;  /* 0x0000000000007941 */ /* 0x000fea0003800200 */
.L_x_355:
[----:B------:R-:W-:Y:S01]  /*39c0*/  ISETP.GE.U32.AND P0, PT, R212, 0x700, PT ;  /* 0x00000700d400780c */ /* 0x000fe20003f06070 */
[----:B------:R-:W-:Y:S03]  /*39d0*/  BSSY.RECONVERGENT B0, `(.L_x_357) ;  /* 0x0000061000007945 */ /* 0x000fe60003800200 */
[----:B------:R-:W-:-:S09]  /*39e0*/  P2R R216, PR, RZ, 0x1 ;  /* 0x00000001ffd87803 */ /* 0x000fd20000000000 */
        /* <DEDUP_REMOVED lines=15> */
[----:B------:R-:W-:-:S04]  /*3ae0*/  ISETP.NE.U32.AND P0, PT, RZ, UR18, PT ;  /* 0x00000012ff007c0c */ /* 0x000fc8000bf05070 */
[----:B------:R-:W-:Y:S01]  /*3af0*/  ISETP.NE.AND.EX P0, PT, RZ, UR19, PT, P0 ;  /* 0x00000013ff007c0c */ /* 0x000fe2000bf05300 */
[----:B0-----:R-:W0:-:S12]  /*3b00*/  LDC.64 R196, c[0x0][0x3b0] ;  /* 0x0000ec00ffc47b82 */ /* 0x001e180000000a00 */
[----:B------:R-:W1:Y:S01]  /*3b10*/  @P0 LDC.64 R198, c[0x0][0x3b8] ;  /* 0x0000ee00ffc60b82 */ /* 0x000e620000000a00 */
[----:B0-----:R-:W-:-:S05]  /*3b20*/  IMAD.WIDE.U32 R196, R214, 0x4, R196 ;  /* 0x00000004d6c47825 */ /* 0x001fca00078e00c4 */
[----:B------:R4:W5:Y:S01]  /*3b30*/  LDG.E R2, desc[UR10][R196.64] ;  /* 0x0000000ac4027981 */ /* 0x000962000c1e1900 */
[----:B-1----:R-:W-:-:S05]  /*3b40*/  @P0 IMAD.WIDE.U32 R198, R214, 0x4, R198 ;  /* 0x00000004d6c60825 */ /* 0x002fca00078e00c6 */
[----:B------:R0:W5:Y:S01]  /*3b50*/  @P0 LDG.E R3, desc[UR10][R198.64] ;  /* 0x0000000ac6030981 */ /* 0x000162000c1e1900 */
        /* <DEDUP_REMOVED lines=10> */
[----:B0-----:R-:W-:Y:S01]  /*3c00*/  SHF.R.U64 R198, R140, 0x10, R141 ;  /* 0x000000108cc67819 */ /* 0x001fe2000000128d */
        /* <DEDUP_REMOVED lines=61> */
.L_x_358:
[----:B------:R-:W-:Y:S05]  /*3fe0*/  BSYNC.RECONVERGENT B0 ;  /* 0x0000000000007941 */ /* 0x000fea0003800200 */
.L_x_357:
        /* <DEDUP_REMOVED lines=19> */
[----:B------:R-:W0:Y:S02]  /*4120*/  SHFL.DOWN PT, R141, R213, 0x1, 0x1f ;  /* 0x08201f00d58d7f89 */ /* 0x000e2400000e0000 */
[----:B0-----:R-:W-:Y:S02]  /*4130*/  FADD.FTZ R140, R213, R141 ;  /* 0x0000008dd58c7221 */ /* 0x001fe40000010000 */
[----:B------:R-:W0:Y:S02]  /*4140*/  SHFL.DOWN PT, R141, R142, 0x1, 0x1f ;  /* 0x08201f008e8d7f89 */ /* 0x000e2400000e0000 */
[----:B0-----:R-:W-:Y:S01]  /*4150*/  FADD.FTZ R141, R142, R141 ;  /* 0x0000008d8e8d7221 */ /* 0x001fe20000010000 */
        /* <DEDUP_REMOVED lines=9> */
.L_x_360:
[----:B------:R-:W-:Y:S05]  /*41f0*/  BSYNC.RECONVERGENT B0 ;  /* 0x0000000000007941 */ /* 0x000fea0003800200 */
.L_x_359:
        /* <DEDUP_REMOVED lines=55> */
[----:B------:R-:W-:Y:S01]  /*4570*/  IMAD.U32 R140, RZ, RZ, UR23 ;  /* 0x00000017ff8c7e24 */ /* 0x000fe2000f8e00ff */
[----:B-----5:R-:W-:-:S03]  /*4580*/  LOP3.LUT P6, RZ, R14, 0xff, RZ, 0xc0, !PT ;  /* 0x000000ff0eff7812 */ /* 0x020fc600078cc0ff */
[----:B------:R-:W-:-:S04]  /*4590*/  FFMA.FTZ R140, R0, R140, UR24 ;  /* 0x00000018008c7e23 */ /* 0x000fc8000801008c */
[----:B------:R-:W-:-:S04]  /*45a0*/  FADD.FTZ R140, R25, -R140 ;  /* 0x8000008c198c7221 */ /* 0x000fc80000010000 */
[----:B------:R-:W-:-:S04]  /*45b0*/  FMUL.FTZ R140, R140, UR22 ;  /* 0x000000168c8c7c20 */ /* 0x000fc80008410000 */
[----:B------:R-:W-:-:S05]  /*45c0*/  FMUL.FTZ R140, R140, UR21 ;  /* 0x000000158c8c7c20 */ /* 0x000fca0008410000 */
[----:B------:R-:W-:Y:S02]  /*45d0*/  FSEL R142, R140, RZ, P6 ;  /* 0x000000ff8c8e7208 */ /* 0x000fe40003000000 */
[----:B------:R-:W-:Y:S02]  /*45e0*/  MOV R140, UR23 ;  /* 0x00000017008c7c02 */ /* 0x000fe40008000f00 */
[----:B------:R-:W-:-:S03]  /*45f0*/  LOP3.LUT P6, RZ, R14, 0xff00, RZ, 0xc0, !PT ;  /* 0x0000ff000eff7812 */ /* 0x000fc600078cc0ff */
[----:B------:R-:W-:-:S04]  /*4600*/  FFMA.FTZ R140, R26, R140, UR24 ;  /* 0x000000181a8c7e23 */ /* 0x000fc8000801008c */
[----:B------:R-:W-:-:S04]  /*4610*/  FADD.FTZ R140, R27, -R140 ;  /* 0x8000008c1b8c7221 */ /* 0x000fc80000010000 */
[----:B------:R-:W-:-:S04]  /*4620*/  FMUL.FTZ R140, R140, UR22 ;  /* 0x000000168c8c7c20 */ /* 0x000fc80008410000 */
[----:B------:R-:W-:-:S05]  /*4630*/  FMUL.FTZ R140, R140, UR21 ;  /* 0x000000158c8c7c20 */ /* 0x000fca0008410000 */
[----:B------:R-:W-:Y:S02]  /*4640*/  FSEL R140, R140, RZ, P6 ;  /* 0x000000ff8c8c7208 */ /* 0x000fe40003000000 */
[----:B------:R-:W-:Y:S02]  /*4650*/  LOP3.LUT P6, RZ, R14, 0xff0000, RZ, 0xc0, !PT ;  /* 0x00ff00000eff7812 */ /* 0x000fe400078cc0ff */
[----:B------:R-:W-:Y:S01]  /*4660*/  F2FP.BF16.F32.PACK_AB R142, R140, R142 ;  /* 0x0000008e8c8e723e */ /* 0x000fe200000010ff */
[----:B------:R-:W-:-:S04]  /*4670*/  IMAD.U32 R140, RZ, RZ, UR23 ;  /* 0x00000017ff8c7e24 */ /* 0x000fc8000f8e00ff */
[----:B------:R-:W-:-:S04]  /*4680*/  FFMA.FTZ R140, R28, R140, UR24 ;  /* 0x000000181c8c7e23 */ /* 0x000fc8000801008c */
[----:B------:R-:W-:-:S04]  /*4690*/  FADD.FTZ R140, R29, -R140 ;  /* 0x8000008c1d8c7221 */ /* 0x000fc80000010000 */
[----:B------:R-:W-:-:S04]  /*46a0*/  FMUL.FTZ R140, R140, UR22 ;  /* 0x000000168c8c7c20 */ /* 0x000fc80008410000 */
[----:B------:R-:W-:-:S05]  /*46b0*/  FMUL.FTZ R140, R140, UR21 ;  /* 0x000000158c8c7c20 */ /* 0x000fca0008410000 */
[----:B------:R-:W-:Y:S01]  /*46c0*/  FSEL R141, R140, RZ, P6 ;  /* 0x000000ff8c8d7208 */ /* 0x000fe20003000000 */
[----:B------:R-:W-:Y:S01]  /*46d0*/  IMAD.U32 R140, RZ, RZ, UR23 ;  /* 0x00000017ff8c7e24 */ /* 0x000fe2000f8e00ff */
[----:B------:R-:W-:-:S03]  /*46e0*/  ISETP.GE.U32.AND P6, PT, R14, 0x1000000, PT ;  /* 0x010000000e00780c */ /* 0x000fc60003fc6070 */
[----:B------:R-:W-:-:S04]  /*46f0*/  FFMA.FTZ R140, R30, R140, UR24 ;  /* 0x000000181e8c7e23 */ /* 0x000fc8000801008c */
[----:B------:R-:W-:-:S04]  /*4700*/  FADD.FTZ R140, R31, -R140 ;  /* 0x8000008c1f8c7221 */ /* 0x000fc80000010000 */
[----:B------:R-:W-:-:S04]  /*4710*/  FMUL.FTZ R140, R140, UR22 ;  /* 0x000000168c8c7c20 */ /* 0x000fc80008410000 */
[----:B------:R-:W-:-:S05]  /*4720*/  FMUL.FTZ R140, R140, UR21 ;  /* 0x000000158c8c7c20 */ /* 0x000fca0008410000 */
[----:B------:R-:W-:-:S04]  /*4730*/  FSEL R140, R140, RZ, P6 ;  /* 0x000000ff8c8c7208 */ /* 0x000fc80003000000 */
[----:B------:R-:W-:Y:S02]  /*4740*/  F2FP.BF16.F32.PACK_AB R141, R140, R141 ;  /* 0x0000008d8c8d723e */ /* 0x000fe400000010ff */
[----:B------:R-:W-:Y:S02]  /*4750*/  PRMT R140, R142, 0x7632, R140 ;  /* 0x000076328e8c7816 */ /* 0x000fe4000000008c */
[----:B------:R-:W-:Y:S01]  /*4760*/  PRMT R143, R141, 0x7632, R143 ;  /* 0x000076328d8f7816 */ /* 0x000fe2000000008f */
[----:B------:R-:W-:Y:S06]  /*4770*/  BRA `(.L_x_366) ;  /* 0x0000001400607947 */ /* 0x000fec0003800000 */
.L_x_365:
[----:B------:R-:W-:Y:S01]  /*4780*/  MOV R17, UR23 ;  /* 0x0000001700117c02 */ /* 0x000fe20008000f00 */
[----:B------:R-:W-:Y:S01]  /*4790*/  IMAD.U32 R18, RZ, RZ, UR23 ;  /* 0x00000017ff127e24 */ /* 0x000fe2000f8e00ff */
[----:B-----5:R-:W-:Y:S01]  /*47a0*/  LOP3.LUT P6, RZ, R14, 0xff, RZ, 0xc0, !PT ;  /* 0x000000ff0eff7812 */ /* 0x020fe200078cc0ff */
[----:B------:R-:W-:Y:S02]  /*47b0*/  IMAD.U32 R19, RZ, RZ, UR23 ;  /* 0x00000017ff137e24 */ /* 0x000fe4000f8e00ff */
[----:B------:R-:W-:Y:S01]  /*47c0*/  FFMA.FTZ R17, R0, R17, UR24 ;  /* 0x0000001800117e23 */ /* 0x000fe20008010011 */
[----:B------:R-:W-:Y:S01]  /*47d0*/  FFMA.FTZ R18, R26, R18, UR24 ;  /* 0x000000181a127e23 */ /* 0x000fe20008010012 */
[----:B------:R-:W-:Y:S02]  /*47e0*/  FFMA.FTZ R19, R28, R19, UR24 ;  /* 0x000000181c137e23 */ /* 0x000fe40008010013 */
[----:B------:R-:W-:Y:S01]  /*47f0*/  FADD.FTZ R17, R25, -R17 ;  /* 0x8000001119117221 */ /* 0x000fe20000010000 */
[----:B------:R-:W-:Y:S01]  /*4800*/  FADD.FTZ R18, R27, -R18 ;  /* 0x800000121b127221 */ /* 0x000fe20000010000 */
[----:B------:R-:W-:-:S02]  /*4810*/  FADD.FTZ R19, R29, -R19 ;  /* 0x800000131d137221 */ /* 0x000fc40000010000 */
[----:B------:R-:W-:Y:S01]  /*4820*/  FMUL.FTZ R140, R17, UR22 ;  /* 0x00000016118c7c20 */ /* 0x000fe20008410000 */
[----:B------:R-:W-:Y:S01]  /*4830*/  FMUL.FTZ R18, R18, UR22 ;  /* 0x0000001612127c20 */ /* 0x000fe20008410000 */
[----:B------:R-:W-:Y:S02]  /*4840*/  FMUL.FTZ R19, R19, UR22 ;  /* 0x0000001613137c20 */ /* 0x000fe40008410000 */
[----:B------:R-:W-:Y:S01]  /*4850*/  FMUL.FTZ R17, R140, UR21 ;  /* 0x000000158c117c20 */ /* 0x000fe20008410000 */
[----:B------:R-:W-:-:S04]  /*4860*/  FMUL.FTZ R20, R18, UR21 ;  /* 0x0000001512147c20 */ /* 0x000fc80008410000 */
[----:B------:R-:W-:Y:S02]  /*4870*/  FSEL R17, R17, RZ, P6 ;  /* 0x000000ff11117208 */ /* 0x000fe40003000000 */
[----:B------:R-:W-:Y:S02]  /*4880*/  LOP3.LUT P6, RZ, R14, 0xff00, RZ, 0xc0, !PT ;  /* 0x0000ff000eff7812 */ /* 0x000fe400078cc0ff */
[----:B------:R-:W-:Y:S01]  /*4890*/  F2FP.BF16.F32.PACK_AB R17, R17, R140 ;  /* 0x0000008c1111723e */ /* 0x000fe200000010ff */
[----:B------:R-:W-:Y:S01]  /*48a0*/  FMUL.FTZ R140, R19, UR21 ;  /* 0x00000015138c7c20 */ /* 0x000fe20008410000 */
[----:B------:R-:W-:Y:S02]  /*48b0*/  FSEL R20, R20, RZ, P6 ;  /* 0x000000ff14147208 */ /* 0x000fe40003000000 */
[----:B------:R-:W-:Y:S02]  /*48c0*/  LOP3.LUT P6, RZ, R14, 0xff0000, RZ, 0xc0, !PT ;  /* 0x00ff00000eff7812 */ /* 0x000fe400078cc0ff */
[----:B------:R-:W-:-:S02]  /*48d0*/  F2FP.BF16.F32.PACK_AB R18, R20, R18 ;  /* 0x000000121412723e */ /* 0x000fc400000010ff */
[----:B------:R-:W-:Y:S02]  /*48e0*/  MOV R20, UR23 ;  /* 0x0000001700147c02 */ /* 0x000fe40008000f00 */
[----:B------:R-:W-:Y:S02]  /*48f0*/  FSEL R140, R140, RZ, P6 ;  /* 0x000000ff8c8c7208 */ /* 0x000fe40003000000 */
[----:B------:R-:W-:Y:S01]  /*4900*/  ISETP.GE.U32.AND P6, PT, R14, 0x1000000, PT ;  /* 0x010000000e00780c */ /* 0x000fe20003fc6070 */
[----:B------:R-:W-:Y:S01]  /*4910*/  FFMA.FTZ R20, R30, R20, UR24 ;  /* 0x000000181e147e23 */ /* 0x000fe20008010014 */
[----:B------:R-:W-:Y:S02]  /*4920*/  F2FP.BF16.F32.PACK_AB R19, R140, R19 ;  /* 0x000000138c13723e */ /* 0x000fe400000010ff */
[----:B------:R-:W-:Y:S01]  /*4930*/  PRMT R142, R17, 0x7632, R142 ;  /* 0x00007632118e7816 */ /* 0x000fe2000000008e */
[----:B------:R-:W-:Y:S01]  /*4940*/  FADD.FTZ R20, R31, -R20 ;  /* 0x800000141f147221 */ /* 0x000fe20000010000 */
[----:B------:R-:W-:-:S03]  /*4950*/  PRMT R141, R19, 0x7632, R141 ;  /* 0x00007632138d7816 */ /* 0x000fc6000000008d */
[----:B------:R-:W-:-:S04]  /*4960*/  FMUL.FTZ R20, R20, UR22 ;  /* 0x0000001614147c20 */ /* 0x000fc80008410000 */
[----:B------:R-:W-:-:S05]  /*4970*/  FMUL.FTZ R140, R20, UR21 ;  /* 0x00000015148c7c20 */ /* 0x000fca0008410000 */
[----:B------:R-:W-:-:S04]  /*4980*/  FSEL R140, R140, RZ, P6 ;  /* 0x000000ff8c8c7208 */ /* 0x000fc80003000000 */
[----:B------:R-:W-:Y:S02]  /*4990*/  F2FP.BF16.F32.PACK_AB R20, R140, R20 ;  /* 0x000000148c14723e */ /* 0x000fe400000010ff */
[----:B------:R-:W-:Y:S02]  /*49a0*/  PRMT R140, R18, 0x7632, R140 ;  /* 0x00007632128c7816 */ /* 0x000fe4000000008c */
[----:B------:R-:W-:Y:S01]  /*49b0*/  PRMT R143, R20, 0x7632, R143 ;  /* 0x00007632148f7816 */ /* 0x000fe2000000008f */
[----:B------:R-:W-:Y:S06]  /*49c0*/  BRA `(.L_x_366) ;  /* 0x0000001000cc7947 */ /* 0x000fec0003800000 */
.L_x_364:
[----:B------:R-:W-:Y:S01]  /*49d0*/  UMOV UR4, UR8 ;  /* 0x0000000800047c82 */ /* 0x000fe20008000000 */
[----:B------:R-:W-:Y:S01]  /*49e0*/  UMOV UR5, UR9 ;  /* 0x0000000900057c82 */ /* 0x000fe20008000000 */
[----:B------:R-:W-:-:S04]  /*49f0*/  UISETP.NE.U32.AND UP0, UPT, UR4, URZ, UPT ;  /* 0x000000ff0400728c */ /* 0x000fc8000bf05070 */
[----:B------:R-:W-:-:S09]  /*4a00*/  UISETP.NE.AND.EX UP0, UPT, UR5, URZ, UPT, UP0 ;  /* 0x000000ff0500728c */ /* 0x000fd2000bf05300 */
[----:B------:R-:W-:Y:S05]  /*4a10*/  BRA.U UP0, `(.L_x_367) ;  /* 0x0000000100a47547 */ /* 0x000fea000b800000 */
[----:B------:R-:W-:Y:S01]  /*4a20*/  IMAD.U32 R140, RZ, RZ, UR23 ;  /* 0x00000017ff8c7e24 */ /* 0x000fe2000f8e00ff */
[----:B-----5:R-:W-:Y:S01]  /*4a30*/  LOP3.LUT P6, RZ, R14, 0xff, RZ, 0xc0, !PT ;  /* 0x000000ff0eff7812 */ /* 0x020fe200078cc0ff */
[----:B------:R-:W-:Y:S01]  /*4a40*/  IMAD.MOV.U32 R141, RZ, RZ, R176 ;  /* 0x000000ffff8d7224 */ /* 0x000fe200078e00b0 */
[----:B------:R-:W-:Y:S01]  /*4a50*/  SHF.R.U32.HI R143, RZ, 0x10, R177 ;  /* 0x00000010ff8f7819 */ /* 0x000fe200000116b1 */
[----:B------:R-:W-:-:S03]  /*4a60*/  FFMA.FTZ R140, R0, R140, UR24 ;  /* 0x00000018008c7e23 */ /* 0x000fc6000801008c */
[----:B------:R-:W-:Y:S01]  /*4a70*/  SHF.L.U32 R141, R141, 0x10, RZ ;  /* 0x000000108d8d7819 */ /* 0x000fe200000006ff */
[----:B------:R-:W-:Y:S01]  /*4a80*/  FADD.FTZ R140, R25, -R140 ;  /* 0x8000008c198c7221 */ /* 0x000fe20000010000 */
[----:B------:R-:W-:-:S03]  /*4a90*/  IMAD.U32 R143, R143, 0x10000, RZ ;  /* 0x000100008f8f7824 */ /* 0x000fc600078e00ff */
[----:B------:R-:W-:Y:S01]  /*4aa0*/  FFMA.FTZ R140, R140, UR22, R141 ;  /* 0x000000168c8c7c23 */ /* 0x000fe2000801008d */
[----:B------:R-:W-:-:S03]  /*4ab0*/  SHF.R.U64 R141, R176, 0x10, R177 ;  /* 0x00000010b08d7819 */ /* 0x000fc600000012b1 */
[----:B------:R-:W-:Y:S02]  /*4ac0*/  FMUL.FTZ R140, R140, UR21 ;  /* 0x000000158c8c7c20 */ /* 0x000fe40008410000 */
[----:B------:R-:W-:-:S03]  /*4ad0*/  IMAD.U32 R141, R141, 0x10000, RZ ;  /* 0x000100008d8d7824 */ /* 0x000fc600078e00ff */
[----:B------:R-:W-:Y:S01]  /*4ae0*/  FSEL R142, R140, RZ, P6 ;  /* 0x000000ff8c8e7208 */ /* 0x000fe20003000000 */
[----:B------:R-:W-:Y:S01]  /*4af0*/  IMAD.U32 R140, RZ, RZ, UR23 ;  /* 0x00000017ff8c7e24 */ /* 0x000fe2000f8e00ff */
[----:B------:R-:W-:-:S03]  /*4b00*/  LOP3.LUT P6, RZ, R14, 0xff00, RZ, 0xc0, !PT ;  /* 0x0000ff000eff7812 */ /* 0x000fc600078cc0ff */
[----:B------:R-:W-:-:S04]  /*4b10*/  FFMA.FTZ R140, R26, R140, UR24 ;  /* 0x000000181a8c7e23 */ /* 0x000fc8000801008c */
[----:B------:R-:W-:-:S04]  /*4b20*/  FADD.FTZ R140, R27, -R140 ;  /* 0x8000008c1b8c7221 */ /* 0x000fc80000010000 */
[----:B------:R-:W-:Y:S01]  /*4b30*/  FFMA.FTZ R140, R140, UR22, R141 ;  /* 0x000000168c8c7c23 */ /* 0x000fe2000801008d */
[----:B------:R-:W-:-:S03]  /*4b40*/  IMAD.MOV.U32 R141, RZ, RZ, R177 ;  /* 0x000000ffff8d7224 */ /* 0x000fc600078e00b1 */
[----:B------:R-:W-:Y:S01]  /*4b50*/  FMUL.FTZ R140, R140, UR21 ;  /* 0x000000158c8c7c20 */ /* 0x000fe20008410000 */
[----:B------:R-:W-:-:S04]  /*4b60*/  IMAD.U32 R141, R141, 0x10000, RZ ;  /* 0x000100008d8d7824 */ /* 0x000fc800078e00ff */
[----:B------:R-:W-:Y:S02]  /*4b70*/  FSEL R140, R140, RZ, P6 ;  /* 0x000000ff8c8c7208 */ /* 0x000fe40003000000 */
[----:B------:R-:W-:Y:S02]  /*4b80*/  LOP3.LUT P6, RZ, R14, 0xff0000, RZ, 0xc0, !PT ;  /* 0x00ff00000eff7812 */ /* 0x000fe400078cc0ff */
[----:B------:R-:W-:Y:S02]  /*4b90*/  F2FP.BF16.F32.PACK_AB R142, R140, R142 ;  /* 0x0000008e8c8e723e */ /* 0x000fe400000010ff */
[----:B------:R-:W-:-:S05]  /*4ba0*/  MOV R140, UR23 ;  /* 0x00000017008c7c02 */ /* 0x000fca0008000f00 */
[----:B------:R-:W-:-:S04]  /*4bb0*/  FFMA.FTZ R140, R28, R140, UR24 ;  /* 0x000000181c8c7e23 */ /* 0x000fc8000801008c */
[----:B------:R-:W-:-:S04]  /*4bc0*/  FADD.FTZ R140, R29, -R140 ;  /* 0x8000008c1d8c7221 */ /* 0x000fc80000010000 */
[----:B------:R-:W-:-:S04]  /*4bd0*/  FFMA.FTZ R140, R140, UR22, R141 ;  /* 0x000000168c8c7c23 */ /* 0x000fc8000801008d */
[----:B------:R-:W-:-:S05]  /*4be0*/  FMUL.FTZ R140, R140, UR21 ;  /* 0x000000158c8c7c20 */ /* 0x000fca0008410000 */
[----:B------:R-:W-:Y:S02]  /*4bf0*/  FSEL R141, R140, RZ, P6 ;  /* 0x000000ff8c8d7208 */ /* 0x000fe40003000000 */
[----:B------:R-:W-:Y:S02]  /*4c00*/  MOV R140, UR23 ;  /* 0x00000017008c7c02 */ /* 0x000fe40008000f00 */
[----:B------:R-:W-:-:S03]  /*4c10*/  ISETP.GE.U32.AND P6, PT, R14, 0x1000000, PT ;  /* 0x010000000e00780c */ /* 0x000fc60003fc6070 */
[----:B------:R-:W-:-:S04]  /*4c20*/  FFMA.FTZ R140, R30, R140, UR24 ;  /* 0x000000181e8c7e23 */ /* 0x000fc8000801008c */
[----:B------:R-:W-:-:S04]  /*4c30*/  FADD.FTZ R140, R31, -R140 ;  /* 0x8000008c1f8c7221 */ /* 0x000fc80000010000 */
[----:B------:R-:W-:-:S04]  /*4c40*/  FFMA.FTZ R140, R140, UR22, R143 ;  /* 0x000000168c8c7c23 */ /* 0x000fc8000801008f */
[----:B------:R-:W-:-:S05]  /*4c50*/  FMUL.FTZ R140, R140, UR21 ;  /* 0x000000158c8c7c20 */ /* 0x000fca0008410000 */
[----:B------:R-:W-:-:S04]  /*4c60*/  FSEL R140, R140, RZ, P6 ;  /* 0x000000ff8c8c7208 */ /* 0x000fc80003000000 */
[----:B------:R-:W-:Y:S02]  /*4c70*/  F2FP.BF16.F32.PACK_AB R141, R140, R141 ;  /* 0x0000008d8c8d723e */ /* 0x000fe400000010ff */
[----:B------:R-:W-:Y:S02]  /*4c80*/  PRMT R140, R142, 0x7632, R140 ;  /* 0x000076328e8c7816 */ /* 0x000fe4000000008c */
[----:B------:R-:W-:Y:S01]  /*4c90*/  PRMT R143, R141, 0x7632, R143 ;  /* 0x000076328d8f7816 */ /* 0x000fe2000000008f */
[----:B------:R-:W-:Y:S06]  /*4ca0*/  BRA `(.L_x_366) ;  /* 0x0000001000147947 */ /* 0x000fec0003800000 */
.L_x_367:
[----:B------:R-:W-:Y:S01]  /*4cb0*/  IMAD.U32 R17, RZ, RZ, UR23 ;  /* 0x00000017ff117e24 */ /* 0x000fe2000f8e00ff */
[----:B-----5:R-:W-:Y:S01]  /*4cc0*/  MOV R18, R176 ;  /* 0x000000b000127202 */ /* 0x020fe20000000f00 */
[--C-:B------:R-:W-:Y:S01]  /*4cd0*/  IMAD.MOV.U32 R20, RZ, RZ, R177.reuse ;  /* 0x000000ffff147224 */ /* 0x100fe200078e00b1 */
[----:B------:R-:W-:Y:S01]  /*4ce0*/  LOP3.LUT P6, RZ, R14, 0xff, RZ, 0xc0, !PT ;  /* 0x000000ff0eff7812 */ /* 0x000fe200078cc0ff */
[----:B------:R-:W-:Y:S01]  /*4cf0*/  FFMA.FTZ R17, R0, R17, UR24 ;  /* 0x0000001800117e23 */ /* 0x000fe20008010011 */
[----:B------:R-:W-:Y:S01]  /*4d00*/  SHF.R.U64 R140, R176, 0x10, R177 ;  /* 0x00000010b08c7819 */ /* 0x000fe200000012b1 */
[----:B------:R-:W-:Y:S01]  /*4d10*/  IMAD.U32 R19, R18, 0x10000, RZ ;  /* 0x0001000012137824 */ /* 0x000fe200078e00ff */
[----:B------:R-:W-:Y:S01]  /*4d20*/  SHF.L.U32 R20, R20, 0x10, RZ ;  /* 0x0000001014147819 */ /* 0x000fe200000006ff */
[----:B------:R-:W-:Y:S01]  /*4d30*/  FADD.FTZ R17, R25, -R17 ;  /* 0x8000001119117221 */ /* 0x000fe20000010000 */
[----:B------:R-:W-:Y:S01]  /*4d40*/  IMAD.U32 R18, RZ, RZ, UR23 ;  /* 0x00000017ff127e24 */ /* 0x000fe2000f8e00ff */
[----:B------:R-:W-:-:S02]  /*4d50*/  SHF.L.U32 R140, R140, 0x10, RZ ;  /* 0x000000108c8c7819 */ /* 0x000fc400000006ff */
[----:B------:R-:W-:Y:S01]  /*4d60*/  FFMA.FTZ R19, R17, UR22, R19 ;  /* 0x0000001611137c23 */ /* 0x000fe20008010013 */
[----:B------:R-:W-:-:S03]  /*4d70*/  FFMA.FTZ R18, R26, R18, UR24 ;  /* 0x000000181a127e23 */ /* 0x000fc60008010012 */
[----:B------:R-:W-:Y:S01]  /*4d80*/  FMUL.FTZ R17, R19, UR21 ;  /* 0x0000001513117c20 */ /* 0x000fe20008410000 */
[----:B------:R-:W-:-:S04]  /*4d90*/  FADD.FTZ R18, R27, -R18 ;  /* 0x800000121b127221 */ /* 0x000fc80000010000 */
[----:B------:R-:W-:Y:S01]  /*4da0*/  FSEL R17, R17, RZ, P6 ;  /* 0x000000ff11117208 */ /* 0x000fe20003000000 */
[----:B------:R-:W-:Y:S01]  /*4db0*/  FFMA.FTZ R140, R18, UR22, R140 ;  /* 0x00000016128c7c23 */ /* 0x000fe2000801008c */
[----:B------:R-:W-:Y:S02]  /*4dc0*/  LOP3.LUT P6, RZ, R14, 0xff00, RZ, 0xc0, !PT ;  /* 0x0000ff000eff7812 */ /* 0x000fe400078cc0ff */
[----:B------:R-:W-:Y:S01]  /*4dd0*/  F2FP.BF16.F32.PACK_AB R17, R17, R19 ;  /* 0x000000131111723e */ /* 0x000fe200000010ff */
[----:B------:R-:W-:Y:S02]  /*4de0*/  IMAD.U32 R19, RZ, RZ, UR23 ;  /* 0x00000017ff137e24 */ /* 0x000fe4000f8e00ff */
[----:B------:R-:W-:Y:S01]  /*4df0*/  FMUL.FTZ R18, R140, UR21 ;  /* 0x000000158c127c20 */ /* 0x000fe20008410000 */
[----:B------:R-:W-:Y:S01]  /*4e00*/  PRMT R142, R17, 0x7632, R142 ;  /* 0x00007632118e7816 */ /* 0x000fe2000000008e */
[----:B------:R-:W-:-:S03]  /*4e10*/  FFMA.FTZ R19, R28, R19, UR24 ;  /* 0x000000181c137e23 */ /* 0x000fc60008010013 */
[----:B------:R-:W-:Y:S01]  /*4e20*/  FSEL R18, R18, RZ, P6 ;  /* 0x000000ff12127208 */ /* 0x000fe20003000000 */
[----:B------:R-:W-:Y:S01]  /*4e30*/  FADD.FTZ R19, R29, -R19 ;  /* 0x800000131d137221 */ /* 0x000fe20000010000 */
[----:B------:R-:W-:Y:S02]  /*4e40*/  LOP3.LUT P6, RZ, R14, 0xff0000, RZ, 0xc0, !PT ;  /* 0x00ff00000eff7812 */ /* 0x000fe400078cc0ff */
[----:B------:R-:W-:Y:S01]  /*4e50*/  F2FP.BF16.F32.PACK_AB R18, R18, R140 ;  /* 0x0000008c1212723e */ /* 0x000fe200000010ff */
[----:B------:R-:W-:Y:S01]  /*4e60*/  FFMA.FTZ R19, R19, UR22, R20 ;  /* 0x0000001613137c23 */ /* 0x000fe20008010014 */
[----:B------:R-:W-:-:S03]  /*4e70*/  SHF.R.U32.HI R140, RZ, 0x10, R177 ;  /* 0x00000010ff8c7819 */ /* 0x000fc600000116b1 */
[----:B------:R-:W-:Y:S02]  /*4e80*/  FMUL.FTZ R20, R19, UR21 ;  /* 0x0000001513147c20 */ /* 0x000fe40008410000 */
[----:B------:R-:W-:-:S03]  /*4e90*/  IMAD.U32 R140, R140, 0x10000, RZ ;  /* 0x000100008c8c7824 */ /* 0x000fc600078e00ff */
[----:B------:R-:W-:Y:S02]  /*4ea0*/  FSEL R20, R20, RZ, P6 ;  /* 0x000000ff14147208 */ /* 0x000fe40003000000 */
[----:B------:R-:W-:Y:S02]  /*4eb0*/  ISETP.GE.U32.AND P6, PT, R14, 0x1000000, PT ;  /* 0x010000000e00780c */ /* 0x000fe40003fc6070 */
[----:B------:R-:W-:Y:S01]  /*4ec0*/  F2FP.BF16.F32.PACK_AB R19, R20, R19 ;  /* 0x000000131413723e */ /* 0x000fe200000010ff */
[----:B------:R-:W-:-:S03]  /*4ed0*/  IMAD.U32 R20, RZ, RZ, UR23 ;  /* 0x00000017ff147e24 */ /* 0x000fc6000f8e00ff */
[----:B------:R-:W-:Y:S01]  /*4ee0*/  PRMT R141, R19, 0x7632, R141 ;  /* 0x00007632138d7816 */ /* 0x000fe2000000008d */
        /* <DEDUP_REMOVED lines=9> */
.L_x_363:
        /* <DEDUP_REMOVED lines=10> */
[----:B-----5:R-:W-:-:S03]  /*5020*/  LOP3.LUT P6, RZ, R14, 0xff00, RZ, 0xc0, !PT ;  /* 0x0000ff000eff7812 */ /* 0x020fc600078cc0ff */
[----:B------:R-:W-:Y:S01]  /*5030*/  FFMA.FTZ R21, R26, R21, UR24 ;  /* 0x000000181a157e23 */ /* 0x000fe20008010015 */
[----:B------:R-:W-:-:S03]  /*5040*/  FFMA.FTZ R22, R30, R22, UR24 ;  /* 0x000000181e167e23 */ /* 0x000fc60008010016 */
[----:B------:R-:W-:Y:S01]  /*5050*/  FADD.FTZ R21, R27, -R21 ;  /* 0x800000151b157221 */ /* 0x000fe20000010000 */
[----:B------:R-:W-:-:S03]  /*5060*/  FADD.FTZ R22, R31, -R22 ;  /* 0x800000161f167221 */ /* 0x000fc60000010000 */
[----:B------:R-:W-:Y:S01]  /*5070*/  FMUL.FTZ R21, R21, UR22 ;  /* 0x0000001615157c20 */ /* 0x000fe20008410000 */
[----:B------:R-:W-:-:S03]  /*5080*/  FMUL.FTZ R22, R22, UR22 ;  /* 0x0000001616167c20 */ /* 0x000fc60008410000 */
[----:B------:R-:W-:Y:S01]  /*5090*/  FMUL.FTZ R140, R21, UR21 ;  /* 0x00000015158c7c20 */ /* 0x000fe20008410000 */
[----:B------:R-:W-:Y:S02]  /*50a0*/  IMAD.U32 R21, RZ, RZ, UR23 ;  /* 0x00000017ff157e24 */ /* 0x000fe4000f8e00ff */
[----:B------:R-:W-:Y:S02]  /*50b0*/  FMUL.FTZ R22, R22, UR21 ;  /* 0x0000001516167c20 */ /* 0x000fe40008410000 */
[----:B------:R-:W-:Y:S01]  /*50c0*/  FFMA.FTZ R21, R28, R21, UR24 ;  /* 0x000000181c157e23 */ /* 0x000fe20008010015 */
[----:B------:R-:W-:Y:S02]  /*50d0*/  FSEL R23, R140, RZ, P6 ;  /* 0x000000ff8c177208 */ /* 0x000fe40003000000 */
[----:B------:R-:W-:Y:S01]  /*50e0*/  LOP3.LUT P6, RZ, R15, 0xff00, RZ, 0xc0, !PT ;  /* 0x0000ff000fff7812 */ /* 0x000fe200078cc0ff */
[----:B------:R-:W-:-:S03]  /*50f0*/  FADD.FTZ R21, R29, -R21 ;  /* 0x800000151d157221 */ /* 0x000fc60000010000 */
[----:B------:R-:W-:Y:S01]  /*5100*/  FSEL R140, R140, RZ, P6 ;  /* 0x000000ff8c8c7208 */ /* 0x000fe20003000000 */
[----:B------:R-:W-:Y:S01]  /*5110*/  FMUL.FTZ R21, R21, UR22 ;  /* 0x0000001615157c20 */ /* 0x000fe20008410000 */
[----:B------:R-:W-:Y:S02]  /*5120*/  LOP3.LUT P6, RZ, R14, 0xff0000, RZ, 0xc0, !PT ;  /* 0x00ff00000eff7812 */ /* 0x000fe400078cc0ff */
[----:B------:R-:W-:Y:S01]  /*5130*/  F2FP.BF16.F32.PACK_AB R140, R140, R23 ;  /* 0x000000178c8c723e */ /* 0x000fe200000010ff */
[----:B------:R-:W-:-:S05]  /*5140*/  FMUL.FTZ R141, R21, UR21 ;  /* 0x00000015158d7c20 */ /* 0x000fca0008410000 */
[----:B------:R-:W-:Y:S02]  /*5150*/  FSEL R21, R141, RZ, P6 ;  /* 0x000000ff8d157208 */ /* 0x000fe40003000000 */
[----:B------:R-:W-:-:S04]  /*5160*/  LOP3.LUT P6, RZ, R15, 0xff0000, RZ, 0xc0, !PT ;  /* 0x00ff00000fff7812 */ /* 0x000fc800078cc0ff */
[----:B------:R-:W-:Y:S02]  /*5170*/  FSEL R141, R141, RZ, P6 ;  /* 0x000000ff8d8d7208 */ /* 0x000fe40003000000 */
[----:B------:R-:W-:Y:S02]  /*5180*/  ISETP.GE.U32.AND P6, PT, R14, 0x1000000, PT ;  /* 0x010000000e00780c */ /* 0x000fe40003fc6070 */
[----:B------:R-:W-:Y:S02]  /*5190*/  F2FP.BF16.F32.PACK_AB R141, R141, R21 ;  /* 0x000000158d8d723e */ /* 0x000fe400000010ff */
[----:B------:R-:W-:Y:S02]  /*51a0*/  MOV R21, UR23 ;  /* 0x0000001700157c02 */ /* 0x000fe40008000f00 */
[----:B------:R-:W-:Y:S02]  /*51b0*/  FSEL R143, R22, RZ, P6 ;  /* 0x000000ff168f7208 */ /* 0x000fe40003000000 */
[----:B------:R-:W-:Y:S01]  /*51c0*/  ISETP.GE.U32.AND P6, PT, R15, 0x1000000, PT ;  /* 0x010000000f00780c */ /* 0x000fe20003fc6070 */
[----:B------:R-:W-:Y:S01]  /*51d0*/  FFMA.FTZ R21, R0, R21, UR24 ;  /* 0x0000001800157e23 */ /* 0x000fe20008010015 */
[----:B------:R-:W-:-:S02]  /*51e0*/  PRMT R23, R141, 0x7632, R23 ;  /* 0x000076328d177816 */ /* 0x000fc40000000017 */
[----:B------:R-:W-:Y:S01]  /*51f0*/  FSEL R22, R22, RZ, P6 ;  /* 0x000000ff16167208 */ /* 0x000fe20003000000 */
[----:B------:R-:W-:Y:S01]  /*5200*/  FADD.FTZ R21, R25, -R21 ;  /* 0x8000001519157221 */ /* 0x000fe20000010000 */
[----:B------:R-:W-:Y:S02]  /*5210*/  LOP3.LUT P6, RZ, R14, 0xff, RZ, 0xc0, !PT ;  /* 0x000000ff0eff7812 */ /* 0x000fe400078cc0ff */
[----:B------:R-:W-:Y:S01]  /*5220*/  F2FP.BF16.F32.PACK_AB R143, R22, R143 ;  /* 0x0000008f168f723e */ /* 0x000fe200000010ff */
[----:B------:R-:W-:Y:S01]  /*5230*/  FMUL.FTZ R21, R21, UR22 ;  /* 0x0000001615157c20 */ /* 0x000fe20008410000 */
[----:B------:R-:W-:Y:S02]  /*5240*/  PRMT R22, R140, 0x7632, R22 ;  /* 0x000076328c167816 */ /* 0x000fe40000000016 */
[----:B------:R-:W-:Y:S01]  /*5250*/  PRMT R24, R143, 0x7632, R24 ;  /* 0x000076328f187816 */ /* 0x000fe20000000018 */
[----:B------:R-:W-:-:S05]  /*5260*/  FMUL.FTZ R21, R21, UR21 ;  /* 0x0000001515157c20 */ /* 0x000fca0008410000 */
[----:B------:R-:W-:Y:S02]  /*5270*/  FSEL R142, R21, RZ, P6 ;  /* 0x000000ff158e7208 */ /* 0x000fe40003000000 */
[----:B------:R-:W-:-:S04]  /*5280*/  LOP3.LUT P6, RZ, R15, 0xff, RZ, 0xc0, !PT ;  /* 0x000000ff0fff7812 */ /* 0x000fc800078cc0ff */
[----:B------:R-:W-:-:S04]  /*5290*/  FSEL R21, R21, RZ, P6 ;  /* 0x000000ff15157208 */ /* 0x000fc80003000000 */
[----:B------:R-:W-:-:S04]  /*52a0*/  F2FP.BF16.F32.PACK_AB R142, R21, R142 ;  /* 0x0000008e158e723e */ /* 0x000fc800000010ff */
[----:B------:R-:W-:Y:S01]  /*52b0*/  PRMT R21, R142, 0x7632, R21 ;  /* 0x000076328e157816 */ /* 0x000fe20000000015 */
[----:B------:R-:W-:Y:S06]  /*52c0*/  BRA `(.L_x_366) ;  /* 0x00000008008c7947 */ /* 0x000fec0003800000 */
.L_x_369:
[----:B------:R-:W-:Y:S01]  /*52d0*/  IMAD.U32 R17, RZ, RZ, UR23 ;  /* 0x00000017ff117e24 */ /* 0x000fe2000f8e00ff */
[----:B-----5:R-:W-:-:S03]  /*52e0*/  LOP3.LUT P6, RZ, R14, 0xff0000, RZ, 0xc0, !PT ;  /* 0x00ff00000eff7812 */ /* 0x020fc600078cc0ff */
[----:B------:R-:W-:-:S04]  /*52f0*/  FFMA.FTZ R17, R28, R17, UR24 ;  /* 0x000000181c117e23 */ /* 0x000fc80008010011 */
[----:B------:R-:W-:-:S04]  /*5300*/  FADD.FTZ R17, R29, -R17 ;  /* 0x800000111d117221 */ /* 0x000fc80000010000 */
[----:B------:R-:W-:Y:S01]  /*5310*/  FMUL.FTZ R20, R17, UR22 ;  /* 0x0000001611147c20 */ /* 0x000fe20008410000 */
[----:B------:R-:W-:-:S03]  /*5320*/  IMAD.U32 R17, RZ, RZ, UR23 ;  /* 0x00000017ff117e24 */ /* 0x000fc6000f8e00ff */
[----:B------:R-:W-:Y:S01]  /*5330*/  FMUL.FTZ R23, R20, UR21 ;  /* 0x0000001514177c20 */ /* 0x000fe20008410000 */
[----:B------:R-:W-:-:S04]  /*5340*/  FFMA.FTZ R17, R30, R17, UR24 ;  /* 0x000000181e117e23 */ /* 0x000fc80008010011 */
[----:B------:R-:W-:Y:S01]  /*5350*/  FADD.FTZ R17, R31, -R17 ;  /* 0x800000111f117221 */ /* 0x000fe20000010000 */
[----:B------:R-:W-:Y:S02]  /*5360*/  FSEL R19, R23, RZ, P6 ;  /* 0x000000ff17137208 */ /* 0x000fe40003000000 */
[----:B------:R-:W-:Y:S01]  /*5370*/  LOP3.LUT P6, RZ, R15, 0xff0000, RZ, 0xc0, !PT ;  /* 0x00ff00000fff7812 */ /* 0x000fe200078cc0ff */
[----:B------:R-:W-:Y:S01]  /*5380*/  FMUL.FTZ R24, R17, UR22 ;  /* 0x0000001611187c20 */ /* 0x000fe20008410000 */
[----:B------:R-:W-:Y:S02]  /*5390*/  MOV R17, UR23 ;  /* 0x0000001700117c02 */ /* 0x000fe40008000f00 */
[----:B------:R-:W-:Y:S01]  /*53a0*/  FSEL R23, R23, RZ, P6 ;  /* 0x000000ff17177208 */ /* 0x000fe20003000000 */
[----:B------:R-:W-:Y:S01]  /*53b0*/  FMUL.FTZ R22, R24, UR21 ;  /* 0x0000001518167c20 */ /* 0x000fe20008410000 */
[----:B------:R-:W-:Y:S01]  /*53c0*/  ISETP.GE.U32.AND P6, PT, R14, 0x1000000, PT ;  /* 0x010000000e00780c */ /* 0x000fe20003fc6070 */
[----:B------:R-:W-:Y:S01]  /*53d0*/  FFMA.FTZ R17, R0, R17, UR24 ;  /* 0x0000001800117e23 */ /* 0x000fe20008010011 */
[----:B------:R-:W-:Y:S01]  /*53e0*/  F2FP.BF16.F32.PACK_AB R19, R19, R20 ;  /* 0x000000141313723e */ /* 0x000fe200000010ff */
[----:B------:R-:W-:Y:S01]  /*53f0*/  IMAD.U32 R20, RZ, RZ, UR23 ;  /* 0x00000017ff147e24 */ /* 0x000fe2000f8e00ff */
[----:B------:R-:W-:Y:S01]  /*5400*/  FSEL R143, R22, RZ, P6 ;  /* 0x000000ff168f7208 */ /* 0x000fe20003000000 */
[----:B------:R-:W-:Y:S01]  /*5410*/  FADD.FTZ R17, R25, -R17 ;  /* 0x8000001119117221 */ /* 0x000fe20000010000 */
[----:B------:R-:W-:Y:S01]  /*5420*/  ISETP.GE.U32.AND P6, PT, R15, 0x1000000, PT ;  /* 0x010000000f00780c */ /* 0x000fe20003fc6070 */
[----:B------:R-:W-:Y:S01]  /*5430*/  FFMA.FTZ R20, R26, R20, UR24 ;  /* 0x000000181a147e23 */ /* 0x000fe20008010014 */
[----:B------:R-:W-:Y:S01]  /*5440*/  F2FP.BF16.F32.PACK_AB R23, R24, R23 ;  /* 0x000000171817723e */ /* 0x000fe200000010ff */
[----:B------:R-:W-:Y:S01]  /*5450*/  FMUL.FTZ R17, R17, UR22 ;  /* 0x0000001611117c20 */ /* 0x000fe20008410000 */
[----:B------:R-:W-:Y:S01]  /*5460*/  FSEL R22, R22, RZ, P6 ;  /* 0x000000ff16167208 */ /* 0x000fe20003000000 */
[----:B------:R-:W-:Y:S01]  /*5470*/  FADD.FTZ R20, R27, -R20 ;  /* 0x800000141b147221 */ /* 0x000fe20000010000 */
[----:B------:R-:W-:Y:S01]  /*5480*/  LOP3.LUT P6, RZ, R14, 0xff, RZ, 0xc0, !PT ;  /* 0x000000ff0eff7812 */ /* 0x000fe200078cc0ff */
[----:B------:R-:W-:Y:S01]  /*5490*/  FMUL.FTZ R21, R17, UR21 ;  /* 0x0000001511157c20 */ /* 0x000fe20008410000 */
[----:B------:R-:W-:Y:S01]  /*54a0*/  F2FP.BF16.F32.PACK_AB R143, R22, R143 ;  /* 0x0000008f168f723e */ /* 0x000fe200000010ff */
[----:B------:R-:W-:Y:S01]  /*54b0*/  FMUL.FTZ R20, R20, UR22 ;  /* 0x0000001614147c20 */ /* 0x000fe20008410000 */
[----:B------:R-:W-:-:S02]  /*54c0*/  PRMT R141, R19, 0x7632, R141 ;  /* 0x00007632138d7816 */ /* 0x000fc4000000008d */
[----:B------:R-:W-:Y:S02]  /*54d0*/  FSEL R18, R21, RZ, P6 ;  /* 0x000000ff15127208 */ /* 0x000fe40003000000 */
[----:B------:R-:W-:Y:S02]  /*54e0*/  LOP3.LUT P6, RZ, R15, 0xff, RZ, 0xc0, !PT ;  /* 0x000000ff0fff7812 */ /* 0x000fe400078cc0ff */
[----:B------:R-:W-:Y:S01]  /*54f0*/  F2FP.BF16.F32.PACK_AB R17, R18, R17 ;  /* 0x000000111211723e */ /* 0x000fe200000010ff */
[----:B------:R-:W-:Y:S01]  /*5500*/  FMUL.FTZ R18, R20, UR21 ;  /* 0x0000001514127c20 */ /* 0x000fe20008410000 */
[----:B------:R-:W-:Y:S02]  /*5510*/  FSEL R21, R21, RZ, P6 ;  /* 0x000000ff15157208 */ /* 0x000fe40003000000 */
[----:B------:R-:W-:Y:S02]  /*5520*/  LOP3.LUT P6, RZ, R14, 0xff00, RZ, 0xc0, !PT ;  /* 0x0000ff000eff7812 */ /* 0x000fe400078cc0ff */
[----:B------:R-:W-:-:S02]  /*5530*/  F2FP.BF16.F32.PACK_AB R21, R20, R21 ;  /* 0x000000151415723e */ /* 0x000fc400000010ff */
[C---:B------:R-:W-:Y:S02]  /*5540*/  FSEL R140, R18.reuse, RZ, P6 ;  /* 0x000000ff128c7208 */ /* 0x040fe40003000000 */
[----:B------:R-:W-:Y:S02]  /*5550*/  LOP3.LUT P6, RZ, R15, 0xff00, RZ, 0xc0, !PT ;  /* 0x0000ff000fff7812 */ /* 0x000fe400078cc0ff */
[----:B------:R-:W-:Y:S02]  /*5560*/  PRMT R142, R17, 0x7632, R142 ;  /* 0x00007632118e7816 */ /* 0x000fe4000000008e */
[----:B------:R-:W-:Y:S02]  /*5570*/  FSEL R18, R18, RZ, P6 ;  /* 0x000000ff12127208 */ /* 0x000fe40003000000 */
[----:B------:R-:W-:Y:S02]  /*5580*/  PRMT R20, R23, 0x7632, R20 ;  /* 0x0000763217147816 */ /* 0x000fe40000000014 */
[----:B------:R-:W-:-:S02]  /*5590*/  F2FP.BF16.F32.PACK_AB R140, R18, R140 ;  /* 0x0000008c128c723e */ /* 0x000fc400000010ff */
[----:B------:R-:W-:Y:S02]  /*55a0*/  PRMT R18, R21, 0x7632, R18 ;  /* 0x0000763215127816 */ /* 0x000fe40000000012 */
[----:B------:R-:W-:Y:S02]  /*55b0*/  PRMT R22, R140, 0x7632, R22 ;  /* 0x000076328c167816 */ /* 0x000fe40000000016 */
[----:B------:R-:W-:Y:S01]  /*55c0*/  PRMT R24, R143, 0x7632, R24 ;  /* 0x000076328f187816 */ /* 0x000fe20000000018 */
[----:B------:R-:W-:Y:S06]  /*55d0*/  BRA `(.L_x_366) ;  /* 0x0000000400c87947 */ /* 0x000fec0003800000 */
.L_x_368:
[----:B------:R-:W-:Y:S01]  /*55e0*/  UMOV UR4, UR8 ;  /* 0x0000000800047c82 */ /* 0x000fe20008000000 */
[----:B------:R-:W-:Y:S01]  /*55f0*/  UMOV UR5, UR9 ;  /* 0x0000000900057c82 */ /* 0x000fe20008000000 */
[----:B------:R-:W-:-:S04]  /*5600*/  UISETP.NE.U32.AND UP0, UPT, UR4, URZ, UPT ;  /* 0x000000ff0400728c */ /* 0x000fc8000bf05070 */
[----:B------:R-:W-:-:S09]  /*5610*/  UISETP.NE.AND.EX UP0, UPT, UR5, URZ, UPT, UP0 ;  /* 0x000000ff0500728c */ /* 0x000fd2000bf05300 */
[----:B------:R-:W-:Y:S05]  /*5620*/  BRA.U UP0, `(.L_x_370) ;  /* 0x0000000100d47547 */ /* 0x000fea000b800000 */
[----:B------:R-:W-:Y:S01]  /*5630*/  IMAD.U32 R21, RZ, RZ, UR23 ;  /* 0x00000017ff157e24 */ /* 0x000fe2000f8e00ff */
[--C-:B-----5:R-:W-:Y:S01]  /*5640*/  SHF.R.U64 R22, R176, 0x10, R177.reuse ;  /* 0x00000010b0167819 */ /* 0x120fe200000012b1 */
[----:B------:R-:W-:Y:S01]  /*5650*/  IMAD.MOV.U32 R23, RZ, RZ, R177 ;  /* 0x000000ffff177224 */ /* 0x000fe200078e00b1 */
[----:B------:R-:W-:Y:S01]  /*5660*/  LOP3.LUT P6, RZ, R14, 0xff00, RZ, 0xc0, !PT ;  /* 0x0000ff000eff7812 */ /* 0x000fe200078cc0ff */
[----:B------:R-:W-:Y:S01]  /*5670*/  FFMA.FTZ R21, R26, R21, UR24 ;  /* 0x000000181a157e23 */ /* 0x000fe20008010015 */
[----:B------:R-:W-:Y:S02]  /*5680*/  SHF.L.U32 R22, R22, 0x10, RZ ;  /* 0x0000001016167819 */ /* 0x000fe400000006ff */
[----:B------:R-:W-:Y:S01]  /*5690*/  SHF.L.U32 R23, R23, 0x10, RZ ;  /* 0x0000001017177819 */ /* 0x000fe200000006ff */
[----:B------:R-:W-:-:S04]  /*56a0*/  FADD.FTZ R21, R27, -R21 ;  /* 0x800000151b157221 */ /* 0x000fc80000010000 */
[----:B------:R-:W-:Y:S01]  /*56b0*/  FFMA.FTZ R21, R21, UR22, R22 ;  /* 0x0000001615157c23 */ /* 0x000fe20008010016 */
[----:B------:R-:W-:-:S03]  /*56c0*/  IMAD.U32 R22, RZ, RZ, UR23 ;  /* 0x00000017ff167e24 */ /* 0x000fc6000f8e00ff */
[----:B------:R-:W-:Y:S01]  /*56d0*/  FMUL.FTZ R21, R21, UR21 ;  /* 0x0000001515157c20 */ /* 0x000fe20008410000 */
[----:B------:R-:W-:-:S04]  /*56e0*/  FFMA.FTZ R22, R28, R22, UR24 ;  /* 0x000000181c167e23 */ /* 0x000fc80008010016 */
[----:B------:R-:W-:Y:S01]  /*56f0*/  FSEL R140, R21, RZ, P6 ;  /* 0x000000ff158c7208 */ /* 0x000fe20003000000 */
[----:B------:R-:W-:Y:S01]  /*5700*/  FADD.FTZ R22, R29, -R22 ;  /* 0x800000161d167221 */ /* 0x000fe20000010000 */
[----:B------:R-:W-:-:S03]  /*5710*/  LOP3.LUT P6, RZ, R15, 0xff00, RZ, 0xc0, !PT ;  /* 0x0000ff000fff7812 */ /* 0x000fc600078cc0ff */
[----:B------:R-:W-:Y:S01]  /*5720*/  FFMA.FTZ R22, R22, UR22, R23 ;  /* 0x0000001616167c23 */ /* 0x000fe20008010017 */
[----:B------:R-:W-:Y:S02]  /*5730*/  FSEL R21, R21, RZ, P6 ;  /* 0x000000ff15157208 */ /* 0x000fe40003000000 */
[----:B------:R-:W-:Y:S01]  /*5740*/  SHF.R.U32.HI R23, RZ, 0x10, R177 ;  /* 0x00000010ff177819 */ /* 0x000fe200000116b1 */
[----:B------:R-:W-:Y:S01]  /*5750*/  FMUL.FTZ R22, R22, UR21 ;  /* 0x0000001516167c20 */ /* 0x000fe20008410000 */
[----:B------:R-:W-:Y:S01]  /*5760*/  F2FP.BF16.F32.PACK_AB R140, R21, R140 ;  /* 0x0000008c158c723e */ /* 0x000fe200000010ff */
[----:B------:R-:W-:Y:S01]  /*5770*/  IMAD.U32 R21, RZ, RZ, UR23 ;  /* 0x00000017ff157e24 */ /* 0x000fe2000f8e00ff */
[----:B------:R-:W-:Y:S01]  /*5780*/  LOP3.LUT P6, RZ, R14, 0xff0000, RZ, 0xc0, !PT ;  /* 0x00ff00000eff7812 */ /* 0x000fe200078cc0ff */
[----:B------:R-:W-:Y:S02]  /*5790*/  IMAD.U32 R23, R23, 0x10000, RZ ;  /* 0x0001000017177824 */ /* 0x000fe400078e00ff */
[----:B------:R-:W-:Y:S01]  /*57a0*/  FFMA.FTZ R21, R30, R21, UR24 ;  /* 0x000000181e157e23 */ /* 0x000fe20008010015 */
[----:B------:R-:W-:-:S02]  /*57b0*/  FSEL R141, R22, RZ, P6 ;  /* 0x000000ff168d7208 */ /* 0x000fc40003000000 */
[----:B------:R-:W-:Y:S01]  /*57c0*/  LOP3.LUT P6, RZ, R15, 0xff0000, RZ, 0xc0, !PT ;  /* 0x00ff00000fff7812 */ /* 0x000fe200078cc0ff */
[----:B------:R-:W-:-:S03]  /*57d0*/  FADD.FTZ R21, R31, -R21 ;  /* 0x800000151f157221 */ /* 0x000fc60000010000 */
[----:B------:R-:W-:Y:S01]  /*57e0*/  FSEL R22, R22, RZ, P6 ;  /* 0x000000ff16167208 */ /* 0x000fe20003000000 */
[--C-:B------:R-:W-:Y:S01]  /*57f0*/  FFMA.FTZ R21, R21, UR22, R23.reuse ;  /* 0x0000001615157c23 */ /* 0x100fe20008010017 */
[----:B------:R-:W-:Y:S02]  /*5800*/  ISETP.GE.U32.AND P6, PT, R14, 0x1000000, PT ;  /* 0x010000000e00780c */ /* 0x000fe40003fc6070 */
[----:B------:R-:W-:Y:S01]  /*5810*/  F2FP.BF16.F32.PACK_AB R141, R22, R141 ;  /* 0x0000008d168d723e */ /* 0x000fe200000010ff */
[----:B------:R-:W-:Y:S01]  /*5820*/  FMUL.FTZ R21, R21, UR21 ;  /* 0x0000001515157c20 */ /* 0x000fe20008410000 */
[----:B------:R-:W-:Y:S02]  /*5830*/  IMAD.MOV.U32 R22, RZ, RZ, R176 ;  /* 0x000000ffff167224 */ /* 0x000fe400078e00b0 */
[----:B------:R-:W-:Y:S02]  /*5840*/  PRMT R23, R141, 0x7632, R23 ;  /* 0x000076328d177816 */ /* 0x000fe40000000017 */
[----:B------:R-:W-:Y:S01]  /*5850*/  FSEL R143, R21, RZ, P6 ;  /* 0x000000ff158f7208 */ /* 0x000fe20003000000 */
[----:B------:R-:W-:Y:S01]  /*5860*/  IMAD.U32 R22, R22, 0x10000, RZ ;  /* 0x0001000016167824 */ /* 0x000fe200078e00ff */
[----:B------:R-:W-:-:S04]  /*5870*/  ISETP.GE.U32.AND P6, PT, R15, 0x1000000, PT ;  /* 0x010000000f00780c */ /* 0x000fc80003fc6070 */
[----:B------:R-:W-:Y:S02]  /*5880*/  FSEL R21, R21, RZ, P6 ;  /* 0x000000ff15157208 */ /* 0x000fe40003000000 */
[----:B------:R-:W-:Y:S02]  /*5890*/  LOP3.LUT P6, RZ, R14, 0xff, RZ, 0xc0, !PT ;  /* 0x000000ff0eff7812 */ /* 0x000fe400078cc0ff */
[----:B------:R-:W-:Y:S02]  /*58a0*/  F2FP.BF16.F32.PACK_AB R143, R21, R143 ;  /* 0x0000008f158f723e */ /* 0x000fe400000010ff */
[----:B------:R-:W-:Y:S02]  /*58b0*/  MOV R21, UR23 ;  /* 0x0000001700157c02 */ /* 0x000fe40008000f00 */
[----:B------:R-:W-:-:S03]  /*58c0*/  PRMT R24, R143, 0x7632, R24 ;  /* 0x000076328f187816 */ /* 0x000fc60000000018 */
[----:B------:R-:W-:-:S04]  /*58d0*/  FFMA.FTZ R21, R0, R21, UR24 ;  /* 0x0000001800157e23 */ /* 0x000fc80008010015 */
[----:B------:R-:W-:-:S04]  /*58e0*/  FADD.FTZ R21, R25, -R21 ;  /* 0x8000001519157221 */ /* 0x000fc80000010000 */
[--C-:B------:R-:W-:Y:S01]  /*58f0*/  FFMA.FTZ R21, R21, UR22, R22.reuse ;  /* 0x0000001615157c23 */ /* 0x100fe20008010016 */
[----:B------:R-:W-:-:S03]  /*5900*/  PRMT R22, R140, 0x7632, R22 ;  /* 0x000076328c167816 */ /* 0x000fc60000000016 */
[----:B------:R-:W-:-:S05]  /*5910*/  FMUL.FTZ R21, R21, UR21 ;  /* 0x0000001515157c20 */ /* 0x000fca0008410000 */
[----:B------:R-:W-:Y:S02]  /*5920*/  FSEL R142, R21, RZ, P6 ;  /* 0x000000ff158e7208 */ /* 0x000fe40003000000 */
[----:B------:R-:W-:-:S04]  /*5930*/  LOP3.LUT P6, RZ, R15, 0xff, RZ, 0xc0, !PT ;  /* 0x000000ff0fff7812 */ /* 0x000fc800078cc0ff */
[----:B------:R-:W-:-:S04]  /*5940*/  FSEL R21, R21, RZ, P6 ;  /* 0x000000ff15157208 */ /* 0x000fc80003000000 */
[----:B------:R-:W-:-:S04]  /*5950*/  F2FP.BF16.F32.PACK_AB R142, R21, R142 ;  /* 0x0000008e158e723e */ /* 0x000fc800000010ff */
[----:B------:R-:W-:Y:S01]  /*5960*/  PRMT R21, R142, 0x7632, R21 ;  /* 0x000076328e157816 */ /* 0x000fe20000000015 */
[----:B------:R-:W-:Y:S06]  /*5970*/  BRA `(.L_x_366) ;  /* 0x0000000000e07947 */ /* 0x000fec0003800000 */
.L_x_370:
[----:B------:R-:W-:Y:S01]  /*5980*/  MOV R17, UR23 ;  /* 0x0000001700117c02 */ /* 0x000fe20008000f00 */
[--C-:B-----5:R-:W-:Y:S01]  /*5990*/  IMAD.MOV.U32 R18, RZ, RZ, R177.reuse ;  /* 0x000000ffff127224 */ /* 0x120fe200078e00b1 */
[----:B------:R-:W-:Y:S02]  /*59a0*/  SHF.R.U32.HI R20, RZ, 0x10, R177 ;  /* 0x00000010ff147819 */ /* 0x000fe400000116b1 */
[----:B------:R-:W-:Y:S01]  /*59b0*/  LOP3.LUT P6, RZ, R14, 0xff0000, RZ, 0xc0, !PT ;  /* 0x00ff00000eff7812 */ /* 0x000fe200078cc0ff */
[----:B------:R-:W-:Y:S01]  /*59c0*/  FFMA.FTZ R17, R28, R17, UR24 ;  /* 0x000000181c117e23 */ /* 0x000fe20008010011 */
[----:B------:R-:W-:Y:S01]  /*59d0*/  IMAD.U32 R24, R18, 0x10000, RZ ;  /* 0x0001000012187824 */ /* 0x000fe200078e00ff */
[----:B------:R-:W-:Y:S01]  /*59e0*/  MOV R18, R176 ;  /* 0x000000b000127202 */ /* 0x000fe20000000f00 */
[----:B------:R-:W-:Y:S02]  /*59f0*/  IMAD.U32 R20, R20, 0x10000, RZ ;  /* 0x0001000014147824 */ /* 0x000fe400078e00ff */
[----:B------:R-:W-:-:S02]  /*5a00*/  FADD.FTZ R17, R29, -R17 ;  /* 0x800000111d117221 */ /* 0x000fc40000010000 */
[----:B------:R-:W-:Y:S02]  /*5a10*/  IMAD.U32 R18, R18, 0x10000, RZ ;  /* 0x0001000012127824 */ /* 0x000fe400078e00ff */
[----:B------:R-:W-:Y:S01]  /*5a20*/  FFMA.FTZ R24, R17, UR22, R24 ;  /* 0x0000001611187c23 */ /* 0x000fe20008010018 */
[----:B------:R-:W-:-:S03]  /*5a30*/  MOV R17, UR23 ;  /* 0x0000001700117c02 */ /* 0x000fc60008000f00 */
[----:B------:R-:W-:Y:S02]  /*5a40*/  FMUL.FTZ R23, R24, UR21 ;  /* 0x0000001518177c20 */ /* 0x000fe40008410000 */
[----:B------:R-:W-:-:S03]  /*5a50*/  FFMA.FTZ R17, R30, R17, UR24 ;  /* 0x000000181e117e23 */ /* 0x000fc60008010011 */
[----:B------:R-:W-:Y:S01]  /*5a60*/  FSEL R19, R23, RZ, P6 ;  /* 0x000000ff17137208 */ /* 0x000fe20003000000 */
[----:B------:R-:W-:Y:S01]  /*5a70*/  FADD.FTZ R17, R31, -R17 ;  /* 0x800000111f117221 */ /* 0x000fe20000010000 */
[----:B------:R-:W-:Y:S02]  /*5a80*/  LOP3.LUT P6, RZ, R15, 0xff0000, RZ, 0xc0, !PT ;  /* 0x00ff00000fff7812 */ /* 0x000fe400078cc0ff */
[----:B------:R-:W-:Y:S01]  /*5a90*/  F2FP.BF16.F32.PACK_AB R19, R19, R24 ;  /* 0x000000181313723e */ /* 0x000fe200000010ff */
[----:B------:R-:W-:Y:S01]  /*5aa0*/  FFMA.FTZ R20, R17, UR22, R20 ;  /* 0x0000001611147c23 */ /* 0x000fe20008010014 */
[----:B------:R-:W-:Y:S01]  /*5ab0*/  IMAD.U32 R17, RZ, RZ, UR23 ;  /* 0x00000017ff117e24 */ /* 0x000fe2000f8e00ff */
[----:B------:R-:W-:Y:S02]  /*5ac0*/  FSEL R23, R23, RZ, P6 ;  /* 0x000000ff17177208 */ /* 0x000fe40003000000 */
[----:B------:R-:W-:Y:S01]  /*5ad0*/  FMUL.FTZ R22, R20, UR21 ;  /* 0x0000001514167c20 */ /* 0x000fe20008410000 */
[----:B------:R-:W-:Y:S01]  /*5ae0*/  FFMA.FTZ R17, R0, R17, UR24 ;  /* 0x0000001800117e23 */ /* 0x000fe20008010011 */
[----:B------:R-:W-:-:S02]  /*5af0*/  ISETP.GE.U32.AND P6, PT, R14, 0x1000000, PT ;  /* 0x010000000e00780c */ /* 0x000fc40003fc6070 */
[----:B------:R-:W-:Y:S01]  /*5b00*/  F2FP.BF16.F32.PACK_AB R23, R20, R23 ;  /* 0x000000171417723e */ /* 0x000fe200000010ff */
[----:B------:R-:W-:Y:S01]  /*5b10*/  FADD.FTZ R17, R25, -R17 ;  /* 0x8000001119117221 */ /* 0x000fe20000010000 */
[----:B------:R-:W-:Y:S01]  /*5b20*/  IMAD.U32 R20, RZ, RZ, UR23 ;  /* 0x00000017ff147e24 */ /* 0x000fe2000f8e00ff */
[----:B------:R-:W-:Y:S02]  /*5b30*/  FSEL R143, R22, RZ, P6 ;  /* 0x000000ff168f7208 */ /* 0x000fe40003000000 */
[----:B------:R-:W-:Y:S01]  /*5b40*/  ISETP.GE.U32.AND P6, PT, R15, 0x1000000, PT ;  /* 0x010000000f00780c */ /* 0x000fe20003fc6070 */
[----:B------:R-:W-:Y:S01]  /*5b50*/  FFMA.FTZ R17, R17, UR22, R18 ;  /* 0x0000001611117c23 */ /* 0x000fe20008010012 */
[----:B------:R-:W-:Y:S01]  /*5b60*/  SHF.R.U64 R24, R176, 0x10, R177 ;  /* 0x00000010b0187819 */ /* 0x000fe200000012b1 */
[----:B------:R-:W-:Y:S01]  /*5b70*/  FFMA.FTZ R20, R26, R20, UR24 ;  /* 0x000000181a147e23 */ /* 0x000fe20008010014 */
[----:B------:R-:W-:Y:S01]  /*5b80*/  FSEL R22, R22, RZ, P6 ;  /* 0x000000ff16167208 */ /* 0x000fe20003000000 */
[----:B------:R-:W-:Y:S01]  /*5b90*/  FMUL.FTZ R21, R17, UR21 ;  /* 0x0000001511157c20 */ /* 0x000fe20008410000 */
[----:B------:R-:W-:Y:S01]  /*5ba0*/  LOP3.LUT P6, RZ, R14, 0xff, RZ, 0xc0, !PT ;  /* 0x000000ff0eff7812 */ /* 0x000fe200078cc0ff */
[----:B------:R-:W-:Y:S01]  /*5bb0*/  FADD.FTZ R20, R27, -R20 ;  /* 0x800000141b147221 */ /* 0x000fe20000010000 */
[----:B------:R-:W-:-:S02]  /*5bc0*/  SHF.L.U32 R24, R24, 0x10, RZ ;  /* 0x0000001018187819 */ /* 0x000fc400000006ff */
[----:B------:R-:W-:Y:S02]  /*5bd0*/  FSEL R18, R21, RZ, P6 ;  /* 0x000000ff15127208 */ /* 0x000fe40003000000 */
[----:B------:R-:W-:Y:S01]  /*5be0*/  LOP3.LUT P6, RZ, R15, 0xff, RZ, 0xc0, !PT ;  /* 0x000000ff0fff7812 */ /* 0x000fe200078cc0ff */
[----:B------:R-:W-:Y:S01]  /*5bf0*/  FFMA.FTZ R20, R20, UR22, R24 ;  /* 0x0000001614147c23 */ /* 0x000fe20008010018 */
[----:B------:R-:W-:Y:S02]  /*5c00*/  F2FP.BF16.F32.PACK_AB R17, R18, R17 ;  /* 0x000000111211723e */ /* 0x000fe400000010ff */
[----:B------:R-:W-:Y:S01]  /*5c10*/  FSEL R21, R21, RZ, P6 ;  /* 0x000000ff15157208 */ /* 0x000fe20003000000 */
[----:B------:R-:W-:Y:S01]  /*5c20*/  FMUL.FTZ R18, R20, UR21 ;  /* 0x0000001514127c20 */ /* 0x000fe20008410000 */
[----:B------:R-:W-:Y:S02]  /*5c30*/  LOP3.LUT P6, RZ, R14, 0xff00, RZ, 0xc0, !PT ;  /* 0x0000ff000eff7812 */ /* 0x000fe400078cc0ff */
[----:B------:R-:W-:-:S02]  /*5c40*/  F2FP.BF16.F32.PACK_AB R143, R22, R143 ;  /* 0x0000008f168f723e */ /* 0x000fc400000010ff */
[----:B------:R-:W-:Y:S02]  /*5c50*/  FSEL R140, R18, RZ, P6 ;  /* 0x000000ff128c7208 */ /* 0x000fe40003000000 */
[----:B------:R-:W-:Y:S02]  /*5c60*/  LOP3.LUT P6, RZ, R15, 0xff00, RZ, 0xc0, !PT ;  /* 0x0000ff000fff7812 */ /* 0x000fe400078cc0ff */
[----:B------:R-:W-:Y:S02]  /*5c70*/  F2FP.BF16.F32.PACK_AB R21, R20, R21 ;  /* 0x000000151415723e */ /* 0x000fe400000010ff */
[----:B------:R-:W-:Y:S02]  /*5c80*/  FSEL R18, R18, RZ, P6 ;  /* 0x000000ff12127208 */ /* 0x000fe40003000000 */
[----:B------:R-:W-:Y:S02]  /*5c90*/  PRMT R142, R17, 0x7632, R142 ;  /* 0x00007632118e7816 */ /* 0x000fe4000000008e */
[----:B------:R-:W-:-:S02]  /*5ca0*/  F2FP.BF16.F32.PACK_AB R140, R18, R140 ;  /* 0x0000008c128c723e */ /* 0x000fc400000010ff */
[----:B------:R-:W-:Y:S02]  /*5cb0*/  PRMT R18, R21, 0x7632, R18 ;  /* 0x0000763215127816 */ /* 0x000fe40000000012 */
[----:B------:R-:W-:Y:S02]  /*5cc0*/  PRMT R22, R140, 0x7632, R22 ;  /* 0x000076328c167816 */ /* 0x000fe40000000016 */
[----:B------:R-:W-:Y:S02]  /*5cd0*/  PRMT R141, R19, 0x7632, R141 ;  /* 0x00007632138d7816 */ /* 0x000fe4000000008d */
[----:B------:R-:W-:Y:S02]  /*5ce0*/  PRMT R20, R23, 0x7632, R20 ;  /* 0x0000763217147816 */ /* 0x000fe40000000014 */
[----:B------:R-:W-:-:S07]  /*5cf0*/  PRMT R24, R143, 0x7632, R24 ;  /* 0x000076328f187816 */ /* 0x000fce0000000018 */
.L_x_366:
        /* <DEDUP_REMOVED lines=10> */
[----:B------:R-:W-:Y:S02]  /*5da0*/  LOP3.LUT R140, R18, 0xffff, RZ, 0xc0, !PT ;  /* 0x0000ffff128c7812 */ /* 0x000fe400078ec0ff */
[----:B------:R-:W-:-:S03]  /*5db0*/  PRMT R186, R19, 0x5410, R20 ;  /* 0x0000541013ba7816 */ /* 0x000fc60000000014 */
[----:B------:R-:W-:-:S05]  /*5dc0*/  IMAD.WIDE.U32 R140, R140, 0x10000, RZ ;  /* 0x000100008c8c7825 */ /* 0x000fca00078e00ff */
[----:B------:R-:W-:Y:S02]  /*5dd0*/  LOP3.LUT R141, R186, R141, RZ, 0xfc, !PT ;  /* 0x0000008dba8d7212 */ /* 0x000fe400078efcff */
[----:B------:R-:W0:Y:S01]  /*5de0*/  LDC.64 R186, c[0x0][0x478] ;  /* 0x00011e00ffba7b82 */ /* 0x000e220000000a00 */
[----:B------:R-:W-:Y:S01]  /*5df0*/  LOP3.LUT R140, R140, 0xffff, R17, 0xf8, !PT ;  /* 0x0000ffff8c8c7812 */ /* 0x000fe200078ef811 */
[----:B0-----:R-:W-:-:S05]  /*5e00*/  IMAD.WIDE.U32 R186, R16, 0x8, R186 ;  /* 0x0000000810ba7825 */ /* 0x001fca00078e00ba */
[----:B------:R0:W-:Y:S02]  /*5e10*/  STG.E.64 desc[UR10][R186.64], R140 ;  /* 0x0000008cba007986 */ /* 0x0001e4000c101b0a */
.L_x_371:
        /* <DEDUP_REMOVED lines=12> */
.L_x_372:
[----:B------:R-:W-:-:S07]  /*5ee0*/  VIADD R16, R16, 0x100 ;  /* 0x0000010010107836 */ /* 0x000fce0000000000 */
.L_x_362:
[----:B------:R-:W-:Y:S05]  /*5ef0*/  BSYNC.RECONVERGENT B0 ;  /* 0x0000000000007941 */ /* 0x000fea0003800200 */
.L_x_361:
        /* <DEDUP_REMOVED lines=12> */
[----:B-----5:R-:W-:Y:S02]  /*5fc0*/  MOV R18, R175 ;  /* 0x000000af00127202 */ /* 0x020fe40000000f00 */
[----:B------:R-:W-:Y:S01]  /*5fd0*/  SHF.R.U32.HI R20, RZ, 0x10, R175 ;  /* 0x00000010ff147819 */ /* 0x000fe200000116af */
[----:B------:R-:W-:Y:S01]  /*5fe0*/  FFMA.FTZ R17, R144, R17, UR24 ;  /* 0x0000001890117e23 */ /* 0x000fe20008010011 */
[----:B------:R-:W-:Y:S01]  /*5ff0*/  LOP3.LUT P6, RZ, R12, 0xff0000, RZ, 0xc0, !PT ;  /* 0x00ff00000cff7812 */ /* 0x000fe200078cc0ff */
[----:B------:R-:W-:Y:S01]  /*6000*/  IMAD.U32 R24, R18, 0x10000, RZ ;  /* 0x0001000012187824 */ /* 0x000fe200078e00ff */
[----:B------:R-:W-:Y:S01]  /*6010*/  SHF.L.U32 R20, R20, 0x10, RZ ;  /* 0x0000001014147819 */ /* 0x000fe200000006ff */
[----:B------:R-:W-:Y:S01]  /*6020*/  FADD.FTZ R17, R145, -R17 ;  /* 0x8000001191117221 */ /* 0x000fe20000010000 */
[----:B------:R-:W-:-:S03]  /*6030*/  IMAD.MOV.U32 R18, RZ, RZ, R174 ;  /* 0x000000ffff127224 */ /* 0x000fc600078e00ae */
[----:B------:R-:W-:Y:S01]  /*6040*/  FFMA.FTZ R24, R17, UR22, R24 ;  /* 0x0000001611187c23 */ /* 0x000fe20008010018 */
[----:B------:R-:W-:Y:S01]  /*6050*/  IMAD.U32 R17, RZ, RZ, UR23 ;  /* 0x00000017ff117e24 */ /* 0x000fe2000f8e00ff */
[----:B------:R-:W-:Y:S02]  /*6060*/  SHF.L.U32 R18, R18, 0x10, RZ ;  /* 0x0000001012127819 */ /* 0x000fe400000006ff */
[----:B------:R-:W-:Y:S01]  /*6070*/  FMUL.FTZ R23, R24, UR21 ;  /* 0x0000001518177c20 */ /* 0x000fe20008410000 */
[----:B------:R-:W-:-:S04]  /*6080*/  FFMA.FTZ R17, R146, R17, UR24 ;  /* 0x0000001892117e23 */ /* 0x000fc80008010011 */
[----:B------:R-:W-:Y:S01]  /*6090*/  FADD.FTZ R17, R147, -R17 ;  /* 0x8000001193117221 */ /* 0x000fe20000010000 */
[----:B------:R-:W-:Y:S02]  /*60a0*/  FSEL R19, R23, RZ, P6 ;  /* 0x000000ff17137208 */ /* 0x000fe40003000000 */
[----:B------:R-:W-:Y:S01]  /*60b0*/  LOP3.LUT P6, RZ, R13, 0xff0000, RZ, 0xc0, !PT ;  /* 0x00ff00000dff7812 */ /* 0x000fe200078cc0ff */
[----:B------:R-:W-:Y:S01]  /*60c0*/  FFMA.FTZ R20, R17, UR22, R20 ;  /* 0x0000001611147c23 */ /* 0x000fe20008010014 */
[----:B------:R-:W-:Y:S01]  /*60d0*/  IMAD.U32 R17, RZ, RZ, UR23 ;  /* 0x00000017ff117e24 */ /* 0x000fe2000f8e00ff */
[----:B------:R-:W-:Y:S02]  /*60e0*/  F2FP.BF16.F32.PACK_AB R19, R19, R24 ;  /* 0x000000181313723e */ /* 0x000fe400000010ff */
[----:B------:R-:W-:Y:S01]  /*60f0*/  FSEL R23, R23, RZ, P6 ;  /* 0x000000ff17177208 */ /* 0x000fe20003000000 */
[----:B------:R-:W-:Y:S01]  /*6100*/  FFMA.FTZ R17, R32, R17, UR24 ;  /* 0x0000001820117e23 */ /* 0x000fe20008010011 */
[----:B------:R-:W-:Y:S01]  /*6110*/  FMUL.FTZ R22, R20, UR21 ;  /* 0x0000001514167c20 */ /* 0x000fe20008410000 */
[----:B------:R-:W-:-:S02]  /*6120*/  ISETP.GE.U32.AND P6, PT, R12, 0x1000000, PT ;  /* 0x010000000c00780c */ /* 0x000fc40003fc6070 */
[----:B------:R-:W-:Y:S01]  /*6130*/  FADD.FTZ R17, R33, -R17 ;  /* 0x8000001121117221 */ /* 0x000fe20000010000 */
[----:B------:R-:W-:Y:S01]  /*6140*/  F2FP.BF16.F32.PACK_AB R23, R20, R23 ;  /* 0x000000171417723e */ /* 0x000fe200000010ff */
[----:B------:R-:W-:Y:S01]  /*6150*/  IMAD.U32 R20, RZ, RZ, UR23 ;  /* 0x00000017ff147e24 */ /* 0x000fe2000f8e00ff */
[----:B01----:R-:W-:Y:S01]  /*6160*/  FSEL R141, R22, RZ, P6 ;  /* 0x000000ff168d7208 */ /* 0x003fe20003000000 */
[----:B------:R-:W-:Y:S01]  /*6170*/  FFMA.FTZ R17, R17, UR22, R18 ;  /* 0x0000001611117c23 */ /* 0x000fe20008010012 */
[----:B------:R-:W-:Y:S01]  /*6180*/  ISETP.GE.U32.AND P6, PT, R13, 0x1000000, PT ;  /* 0x010000000d00780c */ /* 0x000fe20003fc6070 */
[----:B------:R-:W-:Y:S01]  /*6190*/  FFMA.FTZ R20, R34, R20, UR24 ;  /* 0x0000001822147e23 */ /* 0x000fe20008010014 */
[----:B------:R-:W-:Y:S01]  /*61a0*/  SHF.R.U64 R24, R174, 0x10, R175 ;  /* 0x00000010ae187819 */ /* 0x000fe200000012af */
[----:B------:R-:W-:Y:S01]  /*61b0*/  FMUL.FTZ R21, R17, UR21 ;  /* 0x0000001511157c20 */ /* 0x000fe20008410000 */
[----:B------:R-:W-:Y:S01]  /*61c0*/  FSEL R22, R22, RZ, P6 ;  /* 0x000000ff16167208 */ /* 0x000fe20003000000 */
[----:B------:R-:W-:Y:S01]  /*61d0*/  FADD.FTZ R20, R35, -R20 ;  /* 0x8000001423147221 */ /* 0x000fe20000010000 */
[----:B------:R-:W-:Y:S01]  /*61e0*/  LOP3.LUT P6, RZ, R12, 0xff, RZ, 0xc0, !PT ;  /* 0x000000ff0cff7812 */ /* 0x000fe200078cc0ff */
[----:B------:R-:W-:Y:S01]  /*61f0*/  IMAD.U32 R24, R24, 0x10000, RZ ;  /* 0x0001000018187824 */ /* 0x000fe200078e00ff */
[----:B------:R-:W-:-:S02]  /*6200*/  F2FP.BF16.F32.PACK_AB R141, R22, R141 ;  /* 0x0000008d168d723e */ /* 0x000fc400000010ff */
[----:B------:R-:W-:Y:S01]  /*6210*/  FSEL R18, R21, RZ, P6 ;  /* 0x000000ff15127208 */ /* 0x000fe20003000000 */
[----:B------:R-:W-:Y:S01]  /*6220*/  FFMA.FTZ R20, R20, UR22, R24 ;  /* 0x0000001614147c23 */ /* 0x000fe20008010018 */
        /* <DEDUP_REMOVED lines=14> */
[----:B------:R-:W-:Y:S02]  /*6310*/  PRMT R20, R23, 0x7632, R20 ;  /* 0x0000763217147816 */ /* 0x000fe40000000014 */
[----:B------:R-:W-:Y:S01]  /*6320*/  PRMT R24, R141, 0x7632, R24 ;  /* 0x000076328d187816 */ /* 0x000fe20000000018 */
[----:B------:R-:W-:Y:S06]  /*6330*/  BRA `(.L_x_378) ;  /* 0x0000001000e87947 */ /* 0x000fec0003800000 */
.L_x_377:
[----:B------:R-:W-:Y:S02]  /*6340*/  MOV R21, UR23 ;  /* 0x0000001700157c02 */ /* 0x000fe40008000f00 */
[----:B-----5:R-:W-:Y:S02]  /*6350*/  SHF.R.U64 R22, R174, 0x10, R175 ;  /* 0x00000010ae167819 */ /* 0x020fe400000012af */
[----:B------:R-:W-:Y:S01]  /*6360*/  LOP3.LUT P6, RZ, R12, 0xff00, RZ, 0xc0, !PT ;  /* 0x0000ff000cff7812 */ /* 0x000fe200078cc0ff */
[----:B------:R-:W-:Y:S01]  /*6370*/  FFMA.FTZ R21, R34, R21, UR24 ;  /* 0x0000001822157e23 */ /* 0x000fe20008010015 */
[----:B------:R-:W-:Y:S01]  /*6380*/  MOV R23, R175 ;  /* 0x000000af00177202 */ /* 0x000fe20000000f00 */
[----:B------:R-:W-:Y:S02]  /*6390*/  IMAD.U32 R22, R22, 0x10000, RZ ;  /* 0x0001000016167824 */ /* 0x000fe400078e00ff */
[----:B------:R-:W-:Y:S02]  /*63a0*/  FADD.FTZ R21, R35, -R21 ;  /* 0x8000001523157221 */ /* 0x000fe40000010000 */
[----:B------:R-:W-:-:S02]  /*63b0*/  IMAD.U32 R23, R23, 0x10000, RZ ;  /* 0x0001000017177824 */ /* 0x000fc400078e00ff */
[----:B------:R-:W-:Y:S01]  /*63c0*/  FFMA.FTZ R21, R21, UR22, R22 ;  /* 0x0000001615157c23 */ /* 0x000fe20008010016 */
[----:B------:R-:W-:-:S03]  /*63d0*/  IMAD.U32 R22, RZ, RZ, UR23 ;  /* 0x00000017ff167e24 */ /* 0x000fc6000f8e00ff */
[----:B------:R-:W-:Y:S01]  /*63e0*/  FMUL.FTZ R21, R21, UR21 ;  /* 0x0000001515157c20 */ /* 0x000fe20008410000 */
[----:B------:R-:W-:-:S04]  /*63f0*/  FFMA.FTZ R22, R144, R22, UR24 ;  /* 0x0000001890167e23 */ /* 0x000fc80008010016 */
[----:B01----:R-:W-:Y:S01]  /*6400*/  FSEL R140, R21, RZ, P6 ;  /* 0x000000ff158c7208 */ /* 0x003fe20003000000 */
        /* <DEDUP_REMOVED lines=8> */
[----:B------:R-:W-:Y:S02]  /*6490*/  LOP3.LUT P6, RZ, R12, 0xff0000, RZ, 0xc0, !PT ;  /* 0x00ff00000cff7812 */ /* 0x000fe400078cc0ff */
[----:B------:R-:W-:Y:S01]  /*64a0*/  SHF.L.U32 R23, R23, 0x10, RZ ;  /* 0x0000001017177819 */ /* 0x000fe200000006ff */
        /* <DEDUP_REMOVED lines=11> */
[----:B------:R-:W-:-:S02]  /*6560*/  FSEL R141, R21, RZ, P6 ;  /* 0x000000ff158d7208 */ /* 0x000fc40003000000 */
[----:B------:R-:W-:Y:S02]  /*6570*/  ISETP.GE.U32.AND P6, PT, R13, 0x1000000, PT ;  /* 0x010000000d00780c */ /* 0x000fe40003fc6070 */
[----:B------:R-:W-:Y:S02]  /*6580*/  SHF.L.U32 R22, R22, 0x10, RZ ;  /* 0x0000001016167819 */ /* 0x000fe400000006ff */
[----:B------:R-:W-:Y:S02]  /*6590*/  FSEL R21, R21, RZ, P6 ;  /* 0x000000ff15157208 */ /* 0x000fe40003000000 */
[----:B------:R-:W-:Y:S02]  /*65a0*/  LOP3.LUT P6, RZ, R12, 0xff, RZ, 0xc0, !PT ;  /* 0x000000ff0cff7812 */ /* 0x000fe400078cc0ff */
[----:B------:R-:W-:Y:S01]  /*65b0*/  F2FP.BF16.F32.PACK_AB R141, R21, R141 ;  /* 0x0000008d158d723e */ /* 0x000fe200000010ff */
[----:B------:R-:W-:-:S03]  /*65c0*/  IMAD.U32 R21, RZ, RZ, UR23 ;  /* 0x00000017ff157e24 */ /* 0x000fc6000f8e00ff */
[----:B------:R-:W-:Y:S01]  /*65d0*/  PRMT R24, R141, 0x7632, R24 ;  /* 0x000076328d187816 */ /* 0x000fe20000000018 */
        /* <DEDUP_REMOVED lines=11> */
.L_x_376:
[----:B------:R-:W-:-:S04]  /*6690*/  UISETP.NE.U32.AND UP4, UPT, UR8, URZ, UPT ;  /* 0x000000ff0800728c */ /* 0x000fc8000bf85070 */
[----:B------:R-:W-:-:S09]  /*66a0*/  UISETP.NE.AND.EX UP4, UPT, UR9, URZ, UPT, UP4 ;  /* 0x000000ff0900728c */ /* 0x000fd2000bf85340 */
[----:B------:R-:W-:Y:S05]  /*66b0*/  BRA.U !UP4, `(.L_x_379) ;  /* 0x000000010cc47547 */ /* 0x000fea000b800000 */
        /* <DEDUP_REMOVED lines=19> */
[----:B01----:R-:W-:Y:S01]  /*67f0*/  FSEL R141, R22, RZ, P6 ;  /* 0x000000ff168d7208 */ /* 0x003fe20003000000 */
        /* <DEDUP_REMOVED lines=29> */
.L_x_379:
[----:B------:R-:W-:Y:S01]  /*69d0*/  IMAD.U32 R21, RZ, RZ, UR23 ;  /* 0x00000017ff157e24 */ /* 0x000fe2000f8e00ff */
[----:B-----5:R-:W-:Y:S01]  /*69e0*/  LOP3.LUT P6, RZ, R12, 0xff00, RZ, 0xc0, !PT ;  /* 0x0000ff000cff7812 */ /* 0x020fe200078cc0ff */
[----:B------:R-:W-:Y:S02]  /*69f0*/  IMAD.U32 R22, RZ, RZ, UR23 ;  /* 0x00000017ff167e24 */ /* 0x000fe4000f8e00ff */
[----:B------:R-:W-:Y:S02]  /*6a00*/  FFMA.FTZ R21, R34, R21, UR24 ;  /* 0x0000001822157e23 */ /* 0x000fe40008010015 */
[----:B------:R-:W-:Y:S02]  /*6a10*/  FFMA.FTZ R22, R146, R22, UR24 ;  /* 0x0000001892167e23 */ /* 0x000fe40008010016 */
[----:B------:R-:W-:Y:S02]  /*6a20*/  FADD.FTZ R21, R35, -R21 ;  /* 0x8000001523157221 */ /* 0x000fe40000010000 */
[----:B------:R-:W-:-:S02]  /*6a30*/  FADD.FTZ R22, R147, -R22 ;  /* 0x8000001693167221 */ /* 0x000fc40000010000 */
[----:B------:R-:W-:Y:S02]  /*6a40*/  FMUL.FTZ R21, R21, UR22 ;  /* 0x0000001615157c20 */ /* 0x000fe40008410000 */
[----:B------:R-:W-:Y:S02]  /*6a50*/  FMUL.FTZ R22, R22, UR22 ;  /* 0x0000001616167c20 */ /* 0x000fe40008410000 */
[----:B01----:R-:W-:Y:S01]  /*6a60*/  FMUL.FTZ R140, R21, UR21 ;  /* 0x00000015158c7c20 */ /* 0x003fe20008410000 */
[----:B------:R-:W-:Y:S01]  /*6a70*/  MOV R21, UR23 ;  /* 0x0000001700157c02 */ /* 0x000fe20008000f00 */
[----:B------:R-:W-:-:S03]  /*6a80*/  FMUL.FTZ R22, R22, UR21 ;  /* 0x0000001516167c20 */ /* 0x000fc60008410000 */
[----:B------:R-:W-:Y:S01]  /*6a90*/  FSEL R23, R140, RZ, P6 ;  /* 0x000000ff8c177208 */ /* 0x000fe20003000000 */
[----:B------:R-:W-:Y:S01]  /*6aa0*/  FFMA.FTZ R21, R144, R21, UR24 ;  /* 0x0000001890157e23 */ /* 0x000fe20008010015 */
[----:B------:R-:W-:-:S03]  /*6ab0*/  LOP3.LUT P6, RZ, R13, 0xff00, RZ, 0xc0, !PT ;  /* 0x0000ff000dff7812 */ /* 0x000fc600078cc0ff */
[----:B------:R-:W-:Y:S01]  /*6ac0*/  FADD.FTZ R21, R145, -R21 ;  /* 0x8000001591157221 */ /* 0x000fe20000010000 */
[----:B------:R-:W-:Y:S02]  /*6ad0*/  FSEL R140, R140, RZ, P6 ;  /* 0x000000ff8c8c7208 */ /* 0x000fe40003000000 */
[----:B------:R-:W-:Y:S01]  /*6ae0*/  LOP3.LUT P6, RZ, R12, 0xff0000, RZ, 0xc0, !PT ;  /* 0x00ff00000cff7812 */ /* 0x000fe200078cc0ff */
[----:B------:R-:W-:Y:S01]  /*6af0*/  FMUL.FTZ R21, R21, UR22 ;  /* 0x0000001615157c20 */ /* 0x000fe20008410000 */
[----:B------:R-:W-:-:S03]  /*6b00*/  F2FP.BF16.F32.PACK_AB R140, R140, R23 ;  /* 0x000000178c8c723e */ /* 0x000fc600000010ff */
[----:B------:R-:W-:-:S05]  /*6b10*/  FMUL.FTZ R21, R21, UR21 ;  /* 0x0000001515157c20 */ /* 0x000fca0008410000 */
[----:B------:R-:W-:Y:S02]  /*6b20*/  FSEL R143, R21, RZ, P6 ;  /* 0x000000ff158f7208 */ /* 0x000fe40003000000 */
[----:B------:R-:W-:-:S04]  /*6b30*/  LOP3.LUT P6, RZ, R13, 0xff0000, RZ, 0xc0, !PT ;  /* 0x00ff00000dff7812 */ /* 0x000fc800078cc0ff */
[----:B------:R-:W-:Y:S02]  /*6b40*/  FSEL R21, R21, RZ, P6 ;  /* 0x000000ff15157208 */ /* 0x000fe40003000000 */
[----:B------:R-:W-:Y:S02]  /*6b50*/  ISETP.GE.U32.AND P6, PT, R12, 0x1000000, PT ;  /* 0x010000000c00780c */ /* 0x000fe40003fc6070 */
[----:B------:R-:W-:Y:S01]  /*6b60*/  F2FP.BF16.F32.PACK_AB R143, R21, R143 ;  /* 0x0000008f158f723e */ /* 0x000fe200000010ff */
[----:B------:R-:W-:Y:S01]  /*6b70*/  IMAD.U32 R21, RZ, RZ, UR23 ;  /* 0x00000017ff157e24 */ /* 0x000fe2000f8e00ff */
        /* <DEDUP_REMOVED lines=18> */
.L_x_375:
[----:B------:R-:W-:-:S04]  /*6ca0*/  UISETP.NE.U32.AND UP4, UPT, UR26, URZ, UPT ;  /* 0x000000ff1a00728c */ /* 0x000fc8000bf85070 */
[----:B------:R-:W-:-:S09]  /*6cb0*/  UISETP.NE.AND.EX UP4, UPT, UR27, URZ, UPT, UP4 ;  /* 0x000000ff1b00728c */ /* 0x000fd2000bf85340 */
[----:B------:R-:W-:Y:S05]  /*6cc0*/  BRA.U !UP4, `(.L_x_380) ;  /* 0x000000050c647547 */ /* 0x000fea000b800000 */
[----:B------:R-:W-:-:S04]  /*6cd0*/  UISETP.NE.U32.AND UP4, UPT, UR8, URZ, UPT ;  /* 0x000000ff0800728c */ /* 0x000fc8000bf85070 */
[----:B------:R-:W-:-:S09]  /*6ce0*/  UISETP.NE.AND.EX UP4, UPT, UR9, URZ, UPT, UP4 ;  /* 0x000000ff0900728c */ /* 0x000fd2000bf85340 */
[----:B------:R-:W-:Y:S05]  /*6cf0*/  BRA.U !UP4, `(.L_x_381) ;  /* 0x000000010cb47547 */ /* 0x000fea000b800000 */
[----:B------:R-:W-:Y:S01]  /*6d00*/  MOV R17, UR23 ;  /* 0x0000001700117c02 */ /* 0x000fe20008000f00 */
[----:B-----5:R-:W-:Y:S01]  /*6d10*/  IMAD.MOV.U32 R18, RZ, RZ, R174 ;  /* 0x000000ffff127224 */ /* 0x020fe200078e00ae */
[----:B------:R-:W-:Y:S02]  /*6d20*/  LOP3.LUT P6, RZ, R12, 0xff, RZ, 0xc0, !PT ;  /* 0x000000ff0cff7812 */ /* 0x000fe400078cc0ff */
[----:B------:R-:W-:Y:S01]  /*6d30*/  SHF.R.U64 R20, R174, 0x10, R175 ;  /* 0x00000010ae147819 */ /* 0x000fe200000012af */
[----:B------:R-:W-:Y:S01]  /*6d40*/  FFMA.FTZ R17, R32, R17, UR24 ;  /* 0x0000001820117e23 */ /* 0x000fe20008010011 */
[----:B------:R-:W-:-:S03]  /*6d50*/  IMAD.U32 R18, R18, 0x10000, RZ ;  /* 0x0001000012127824 */ /* 0x000fc600078e00ff */
[----:B------:R-:W-:Y:S01]  /*6d60*/  FADD.FTZ R17, R33, -R17 ;  /* 0x8000001121117221 */ /* 0x000fe20000010000 */
[----:B------:R-:W-:-:S03]  /*6d70*/  IMAD.U32 R20, R20, 0x10000, RZ ;  /* 0x0001000014147824 */ /* 0x000fc600078e00ff */
        /* <DEDUP_REMOVED lines=8> */
[----:B------:R-:W-:Y:S02]  /*6e00*/  IMAD.U32 R19, RZ, RZ, UR23 ;  /* 0x00000017ff137e24 */ /* 0x000fe4000f8e00ff */
[----:B------:R-:W-:Y:S01]  /*6e10*/  FFMA.FTZ R18, R18, UR22, R20 ;  /* 0x0000001612127c23 */ /* 0x000fe20008010014 */
[----:B------:R-:W-:Y:S01]  /*6e20*/  MOV R20, R175 ;  /* 0x000000af00147202 */ /* 0x000fe20000000f00 */
[----:B------:R-:W-:Y:S02]  /*6e30*/  FFMA.FTZ R19, R144, R19, UR24 ;  /* 0x0000001890137e23 */ /* 0x000fe40008010013 */
[----:B01----:R-:W-:Y:S01]  /*6e40*/  FMUL.FTZ R140, R18, UR21 ;  /* 0x00000015128c7c20 */ /* 0x003fe20008410000 */
[----:B------:R-:W-:Y:S01]  /*6e50*/  PRMT R142, R17, 0x7632, R142 ;  /* 0x00007632118e7816 */ /* 0x000fe2000000008e */
[----:B------:R-:W-:-:S02]  /*6e60*/  IMAD.U32 R20, R20, 0x10000, RZ ;  /* 0x0001000014147824 */ /* 0x000fc400078e00ff */
[----:B------:R-:W-:Y:S01]  /*6e70*/  FADD.FTZ R19, R145, -R19 ;  /* 0x8000001391137221 */ /* 0x000fe20000010000 */
[----:B------:R-:W-:-:S03]  /*6e80*/  FSEL R140, R140, RZ, P6 ;  /* 0x000000ff8c8c7208 */ /* 0x000fc60003000000 */
[----:B------:R-:W-:Y:S01]  /*6e90*/  FFMA.FTZ R19, R19, UR22, R20 ;  /* 0x0000001613137c23 */ /* 0x000fe20008010014 */
[----:B------:R-:W-:Y:S02]  /*6ea0*/  LOP3.LUT P6, RZ, R12, 0xff0000, RZ, 0xc0, !PT ;  /* 0x00ff00000cff7812 */ /* 0x000fe400078cc0ff */
[----:B------:R-:W-:Y:S01]  /*6eb0*/  F2FP.BF16.F32.PACK_AB R18, R140, R18 ;  /* 0x000000128c12723e */ /* 0x000fe200000010ff */
[----:B------:R-:W-:Y:S01]  /*6ec0*/  FMUL.FTZ R20, R19, UR21 ;  /* 0x0000001513147c20 */ /* 0x000fe20008410000 */
[----:B------:R-:W-:-:S04]  /*6ed0*/  SHF.R.U32.HI R140, RZ, 0x10, R175 ;  /* 0x00000010ff8c7819 */ /* 0x000fc800000116af */
[----:B------:R-:W-:Y:S02]  /*6ee0*/  FSEL R20, R20, RZ, P6 ;  /* 0x000000ff14147208 */ /* 0x000fe40003000000 */
[----:B------:R-:W-:Y:S02]  /*6ef0*/  SHF.L.U32 R140, R140, 0x10, RZ ;  /* 0x000000108c8c7819 */ /* 0x000fe400000006ff */
[----:B------:R-:W-:Y:S01]  /*6f00*/  F2FP.BF16.F32.PACK_AB R19, R20, R19 ;  /* 0x000000131413723e */ /* 0x000fe200000010ff */
[----:B------:R-:W-:Y:S01]  /*6f10*/  IMAD.U32 R20, RZ, RZ, UR23 ;  /* 0x00000017ff147e24 */ /* 0x000fe2000f8e00ff */
[----:B------:R-:W-:Y:S02]  /*6f20*/  ISETP.GE.U32.AND P6, PT, R12, 0x1000000, PT ;  /* 0x010000000c00780c */ /* 0x000fe40003fc6070 */
        /* <DEDUP_REMOVED lines=10> */
.L_x_381:
[----:B01----:R-:W-:Y:S01]  /*6fd0*/  IMAD.U32 R140, RZ, RZ, UR23 ;  /* 0x00000017ff8c7e24 */ /* 0x003fe2000f8e00ff */
[----:B-----5:R-:W-:Y:S01]  /*6fe0*/  LOP3.LUT P6, RZ, R12, 0xff, RZ, 0xc0, !PT ;  /* 0x000000ff0cff7812 */ /* 0x020fe200078cc0ff */
[----:B------:R-:W-:Y:S02]  /*6ff0*/  IMAD.MOV.U32 R141, RZ, RZ, R174 ;  /* 0x000000ffff8d7224 */ /* 0x000fe400078e00ae */
[----:B------:R-:W-:-:S03]  /*7000*/  FFMA.FTZ R140, R32, R140, UR24 ;  /* 0x00000018208c7e23 */ /* 0x000fc6000801008c */
[----:B------:R-:W-:Y:S01]  /*7010*/  SHF.L.U32 R141, R141, 0x10, RZ ;  /* 0x000000108d8d7819 */ /* 0x000fe200000006ff */
[----:B------:R-:W-:-:S04]  /*7020*/  FADD.FTZ R140, R33, -R140 ;  /* 0x8000008c218c7221 */ /* 0x000fc80000010000 */
        /* <DEDUP_REMOVED lines=19> */
[----:B------:R-:W-:Y:S01]  /*7160*/  FFMA.FTZ R140, R140, UR22, R141 ;  /* 0x000000168c8c7c23 */ /* 0x000fe2000801008d */
[----:B------:R-:W-:-:S03]  /*7170*/  SHF.R.U32.HI R141, RZ, 0x10, R175 ;  /* 0x00000010ff8d7819 */ /* 0x000fc600000116af */
[----:B------:R-:W-:Y:S02]  /*7180*/  FMUL.FTZ R140, R140, UR21 ;  /* 0x000000158c8c7c20 */ /* 0x000fe40008410000 */
[----:B------:R-:W-:-:S03]  /*7190*/  IMAD.U32 R141, R141, 0x10000, RZ ;  /* 0x000100008d8d7824 */ /* 0x000fc600078e00ff */
        /* <DEDUP_REMOVED lines=12> */
.L_x_380:
[----:B------:R-:W-:-:S04]  /*7260*/  UISETP.NE.U32.AND UP4, UPT, UR8, URZ, UPT ;  /* 0x000000ff0800728c */ /* 0x000fc8000bf85070 */
[----:B------:R-:W-:-:S09]  /*7270*/  UISETP.NE.AND.EX UP4, UPT, UR9, URZ, UPT, UP4 ;  /* 0x000000ff0900728c */ /* 0x000fd2000bf85340 */
[----:B------:R-:W-:Y:S05]  /*7280*/  BRA.U !UP4, `(.L_x_382) ;  /* 0x000000010c947547 */ /* 0x000fea000b800000 */
[----:B------:R-:W-:Y:S01]  /*7290*/  IMAD.U32 R17, RZ, RZ, UR23 ;  /* 0x00000017ff117e24 */ /* 0x000fe2000f8e00ff */
[----:B------:R-:W-:Y:S01]  /*72a0*/  MOV R18, UR23 ;  /* 0x0000001700127c02 */ /* 0x000fe20008000f00 */
[----:B------:R-:W-:Y:S01]  /*72b0*/  IMAD.U32 R19, RZ, RZ, UR23 ;  /* 0x00000017ff137e24 */ /* 0x000fe2000f8e00ff */
[----:B-----5:R-:W-:Y:S01]  /*72c0*/  LOP3.LUT P6, RZ, R12, 0xff, RZ, 0xc0, !PT ;  /* 0x000000ff0cff7812 */ /* 0x020fe200078cc0ff */
[----:B------:R-:W-:Y:S02]  /*72d0*/  FFMA.FTZ R17, R32, R17, UR24 ;  /* 0x0000001820117e23 */ /* 0x000fe40008010011 */
[----:B------:R-:W-:Y:S01]  /*72e0*/  FFMA.FTZ R18, R34, R18, UR24 ;  /* 0x0000001822127e23 */ /* 0x000fe20008010012 */
[----:B------:R-:W-:Y:S01]  /*72f0*/  FFMA.FTZ R19, R144, R19, UR24 ;  /* 0x0000001890137e23 */ /* 0x000fe20008010013 */
[----:B------:R-:W-:Y:S02]  /*7300*/  FADD.FTZ R17, R33, -R17 ;  /* 0x8000001121117221 */ /* 0x000fe40000010000 */
[----:B------:R-:W-:Y:S01]  /*7310*/  FADD.FTZ R18, R35, -R18 ;  /* 0x8000001223127221 */ /* 0x000fe20000010000 */
[----:B------:R-:W-:Y:S01]  /*7320*/  FADD.FTZ R19, R145, -R19 ;  /* 0x8000001391137221 */ /* 0x000fe20000010000 */
[----:B01----:R-:W-:-:S02]  /*7330*/  FMUL.FTZ R140, R17, UR22 ;  /* 0x00000016118c7c20 */ /* 0x003fc40008410000 */
[----:B------:R-:W-:Y:S01]  /*7340*/  FMUL.FTZ R18, R18, UR22 ;  /* 0x0000001612127c20 */ /* 0x000fe20008410000 */
[----:B------:R-:W-:Y:S01]  /*7350*/  FMUL.FTZ R19, R19, UR22 ;  /* 0x0000001613137c20 */ /* 0x000fe20008410000 */
[----:B------:R-:W-:Y:S02]  /*7360*/  FMUL.FTZ R17, R140, UR21 ;  /* 0x000000158c117c20 */ /* 0x000fe40008410000 */
[----:B------:R-:W-:-:S03]  /*7370*/  FMUL.FTZ R20, R18, UR21 ;  /* 0x0000001512147c20 */ /* 0x000fc60008410000 */
[----:B------:R-:W-:Y:S02]  /*7380*/  FSEL R17, R17, RZ, P6 ;  /* 0x000000ff11117208 */ /* 0x000fe40003000000 */
[----:B------:R-:W-:Y:S02]  /*7390*/  LOP3.LUT P6, RZ, R12, 0xff00, RZ, 0xc0, !PT ;  /* 0x0000ff000cff7812 */ /* 0x000fe400078cc0ff */
[----:B------:R-:W-:Y:S01]  /*73a0*/  F2FP.BF16.F32.PACK_AB R17, R17, R140 ;  /* 0x0000008c1111723e */ /* 0x000fe200000010ff */
[----:B------:R-:W-:Y:S01]  /*73b0*/  FMUL.FTZ R140, R19, UR21 ;  /* 0x00000015138c7c20 */ /* 0x000fe20008410000 */
[----:B------:R-:W-:Y:S02]  /*73c0*/  FSEL R20, R20, RZ, P6 ;  /* 0x000000ff14147208 */ /* 0x000fe40003000000 */
[----:B------:R-:W-:Y:S02]  /*73d0*/  LOP3.LUT P6, RZ, R12, 0xff0000, RZ, 0xc0, !PT ;  /* 0x00ff00000cff7812 */ /* 0x000fe400078cc0ff */
[----:B------:R-:W-:Y:S01]  /*73e0*/  F2FP.BF16.F32.PACK_AB R18, R20, R18 ;  /* 0x000000121412723e */ /* 0x000fe200000010ff */
[----:B------:R-:W-:Y:S01]  /*73f0*/  IMAD.U32 R20, RZ, RZ, UR23 ;  /* 0x00000017ff147e24 */ /* 0x000fe2000f8e00ff */
[----:B------:R-:W-:-:S02]  /*7400*/  FSEL R140, R140, RZ, P6 ;  /* 0x000000ff8c8c7208 */ /* 0x000fc40003000000 */
        /* <DEDUP_REMOVED lines=13> */
.L_x_382:
[----:B01----:R-:W-:Y:S02]  /*74e0*/  MOV R140, UR23 ;  /* 0x00000017008c7c02 */ /* 0x003fe40008000f00 */
[----:B-----5:R-:W-:-:S03]  /*74f0*/  LOP3.LUT P6, RZ, R12, 0xff, RZ, 0xc0, !PT ;  /* 0x000000ff0cff7812 */ /* 0x020fc600078cc0ff */
[----:B------:R-:W-:-:S04]  /*7500*/  FFMA.FTZ R140, R32, R140, UR24 ;  /* 0x00000018208c7e23 */ /* 0x000fc8000801008c */
[----:B------:R-:W-:-:S04]  /*7510*/  FADD.FTZ R140, R33, -R140 ;  /* 0x8000008c218c7221 */ /* 0x000fc80000010000 */
[----:B------:R-:W-:-:S04]  /*7520*/  FMUL.FTZ R140, R140, UR22 ;  /* 0x000000168c8c7c20 */ /* 0x000fc80008410000 */
[----:B------:R-:W-:-:S05]  /*7530*/  FMUL.FTZ R140, R140, UR21 ;  /* 0x000000158c8c7c20 */ /* 0x000fca0008410000 */
[----:B------:R-:W-:Y:S01]  /*7540*/  FSEL R142, R140, RZ, P6 ;  /* 0x000000ff8c8e7208 */ /* 0x000fe20003000000 */
[----:B------:R-:W-:Y:S01]  /*7550*/  IMAD.U32 R140, RZ, RZ, UR23 ;  /* 0x00000017ff8c7e24 */ /* 0x000fe2000f8e00ff */
        /* <DEDUP_REMOVED lines=13> */
[----:B------:R-:W-:Y:S02]  /*7630*/  FSEL R143, R140, RZ, P6 ;  /* 0x000000ff8c8f7208 */ /* 0x000fe40003000000 */
[----:B------:R-:W-:Y:S02]  /*7640*/  MOV R140, UR23 ;  /* 0x00000017008c7c02 */ /* 0x000fe40008000f00 */
        /* <DEDUP_REMOVED lines=8> */
[----:B------:R-:W-:-:S07]  /*76d0*/  PRMT R141, R143, 0x7632, R141 ;  /* 0x000076328f8d7816 */ /* 0x000fce000000008d */
.L_x_378:
        /* <DEDUP_REMOVED lines=16> */
.L_x_383:
        /* <DEDUP_REMOVED lines=10> */
.L_x_384:
[----:B------:R-:W-:-:S07]  /*7880*/  VIADD R16, R16, 0x100 ;  /* 0x0000010010107836 */ /* 0x000fce0000000000 */
.L_x_374:
[----:B------:R-:W-:Y:S05]  /*7890*/  BSYNC.RECONVERGENT B0 ;  /* 0x0000000000007941 */ /* 0x000fea0003800200 */
.L_x_373:
        /* <DEDUP_REMOVED lines=38> */
[----:B012---:R-:W-:Y:S01]  /*7b00*/  FSEL R141, R22, RZ, P6 ;  /* 0x000000ff168d7208 */ /* 0x007fe20003000000 */
        /* <DEDUP_REMOVED lines=29> */
.L_x_389:
        /* <DEDUP_REMOVED lines=12> */
[----:B012---:R-:W-:Y:S01]  /*7da0*/  FSEL R140, R21, RZ, P6 ;  /* 0x000000ff158c7208 */ /* 0x007fe20003000000 */
        /* <DEDUP_REMOVED lines=40> */
.L_x_388:
        /* <DEDUP_REMOVED lines=22> */
[----:B012---:R-:W-:Y:S01]  /*8190*/  FSEL R141, R22, RZ, P6 ;  /* 0x000000ff168d7208 */ /* 0x007fe20003000000 */
        /* <DEDUP_REMOVED lines=29> */
.L_x_391:
        /* <DEDUP_REMOVED lines=9> */
[----:B012---:R-:W-:Y:S01]  /*8400*/  FMUL.FTZ R140, R21, UR21 ;  /* 0x00000015158c7c20 */ /* 0x007fe20008410000 */
        /* <DEDUP_REMOVED lines=35> */
.L_x_387:
        /* <DEDUP_REMOVED lines=26> */
[----:B012---:R-:W-:Y:S01]  /*87e0*/  FMUL.FTZ R140, R18, UR21 ;  /* 0x00000015128c7c20 */ /* 0x007fe20008410000 */
        /* <DEDUP_REMOVED lines=24> */
.L_x_393:
[----:B012---:R-:W-:Y:S01]  /*8970*/  IMAD.U32 R140, RZ, RZ, UR23 ;  /* 0x00000017ff8c7e24 */ /* 0x007fe2000f8e00ff */
        /* <DEDUP_REMOVED lines=40> */
.L_x_392:
        /* <DEDUP_REMOVED lines=13> */
[----:B012---:R-:W-:-:S02]  /*8cd0*/  FMUL.FTZ R140, R17, UR22 ;  /* 0x00000016118c7c20 */ /* 0x007fc40008410000 */
        /* <DEDUP_REMOVED lines=26> */
.L_x_394:
[----:B012---:R-:W-:Y:S02]  /*8e80*/  MOV R140, UR23 ;  /* 0x00000017008c7c02 */ /* 0x007fe40008000f00 */
        /* <DEDUP_REMOVED lines=31> */
.L_x_390:
        /* <DEDUP_REMOVED lines=16> */
.L_x_395:
        /* <DEDUP_REMOVED lines=10> */
.L_x_396:
[----:B------:R-:W-:-:S07]  /*9220*/  VIADD R16, R16, 0x100 ;  /* 0x0000010010107836 */ /* 0x000fce0000000000 */
.L_x_386:
[----:B------:R-:W-:Y:S05]  /*9230*/  BSYNC.RECONVERGENT B0 ;  /* 0x0000000000007941 */ /* 0x000fea0003800200 */
.L_x_385:
        /* <DEDUP_REMOVED lines=68> */
.L_x_401:
        /* <DEDUP_REMOVED lines=53> */
.L_x_400:
        /* <DEDUP_REMOVED lines=52> */
.L_x_403:
        /* <DEDUP_REMOVED lines=45> */
.L_x_399:
        /* <DEDUP_REMOVED lines=51> */
.L_x_405:
        /* <DEDUP_REMOVED lines=41> */
.L_x_404:
        /* <DEDUP_REMOVED lines=40> */
.L_x_406:
        /* <DEDUP_REMOVED lines=32> */
.L_x_402:
        /* <DEDUP_REMOVED lines=16> */
.L_x_407:
        /* <DEDUP_REMOVED lines=10> */
.L_x_408:
[----:B------:R-:W-:-:S07]  /*abc0*/  VIADD R16, R16, 0x100 ;  /* 0x0000010010107836 */ /* 0x000fce0000000000 */
.L_x_398:
[----:B------:R-:W-:Y:S05]  /*abd0*/  BSYNC.RECONVERGENT B0 ;  /* 0x0000000000007941 */ /* 0x000fea0003800200 */
.L_x_397:
        /* <DEDUP_REMOVED lines=68> */
.L_x_413:
        /* <DEDUP_REMOVED lines=53> */
.L_x_412:
        /* <DEDUP_REMOVED lines=52> */
.L_x_415:
        /* <DEDUP_REMOVED lines=45> */
.L_x_411:
        /* <DEDUP_REMOVED lines=51> */
.L_x_417:
        /* <DEDUP_REMOVED lines=41> */
.L_x_416:
        /* <DEDUP_REMOVED lines=40> */
.L_x_418:
        /* <DEDUP_REMOVED lines=32> */
.L_x_414:
        /* <DEDUP_REMOVED lines=16> */
.L_x_419:
        /* <DEDUP_REMOVED lines=10> */
.L_x_420:
[----:B------:R-:W-:-:S07]  /*c560*/  VIADD R16, R16, 0x100 ;  /* 0x0000010010107836 */ /* 0x000fce0000000000 */
.L_x_410:
[----:B------:R-:W-:Y:S05]  /*c570*/  BSYNC.RECONVERGENT B0 ;  /* 0x0000000000007941 */ /* 0x000fea0003800200 */
.L_x_409:
        /* <DEDUP_REMOVED lines=68> */
.L_x_425:
        /* <DEDUP_REMOVED lines=53> */
.L_x_424:
        /* <DEDUP_REMOVED lines=52> */
.L_x_427:
        /* <DEDUP_REMOVED lines=45> */
.L_x_423:
        /* <DEDUP_REMOVED lines=51> */
.L_x_429:
        /* <DEDUP_REMOVED lines=41> */
.L_x_428:
        /* <DEDUP_REMOVED lines=40> */
.L_x_430:
        /* <DEDUP_REMOVED lines=32> */
.L_x_426:
        /* <DEDUP_REMOVED lines=16> */
.L_x_431:
        /* <DEDUP_REMOVED lines=10> */
.L_x_432:
[----:B------:R-:W-:-:S07]  /*df00*/  VIADD R16, R16, 0x100 ;  /* 0x0000010010107836 */ /* 0x000fce0000000000 */
.L_x_422:
[----:B------:R-:W-:Y:S05]  /*df10*/  BSYNC.RECONVERGENT B0 ;  /* 0x0000000000007941 */ /* 0x000fea0003800200 */
.L_x_421:
[----:B------:R-:W-:Y:S01]  /*df20*/  ISETP.NE.AND P6, PT, R216, RZ, PT ;  /* 0x000000ffd800720c */ /* 0x000fe20003fc5270 */
[----:B------:R-:W-:-:S12]  /*df30*/  BSSY.RECONVERGENT B0, `(.L_x_433) ;  /* 0x0000198000007945 */ /* 0x000fd80003800200 */
        /* <DEDUP_REMOVED lines=10> */
[----:B------:R-:W-:Y:S01]  /*dfe0*/  MOV R17, UR23 ;  /* 0x0000001700117c02 */ /* 0x000fe20008000f00 */
[--C-:B-----5:R-:W-:Y:S01]  /*dff0*/  IMAD.MOV.U32 R18, RZ, RZ, R181.reuse ;  /* 0x000000ffff127224 */ /* 0x120fe200078e00b5 */
[----:B------:R-:W-:Y:S02]  /*e000*/  SHF.R.U32.HI R20, RZ, 0x10, R181 ;  /* 0x00000010ff147819 */ /* 0x000fe400000116b5 */
[----:B------:R-:W-:Y:S01]  /*e010*/  LOP3.LUT P6, RZ, R2, 0xff0000, RZ, 0xc0, !PT ;  /* 0x00ff000002ff7812 */ /* 0x000fe200078cc0ff */
[----:B------:R-:W-:Y:S01]  /*e020*/  FFMA.FTZ R17, R200, R17, UR24 ;  /* 0x00000018c8117e23 */ /* 0x000fe20008010011 */
[----:B------:R-:W-:Y:S02]  /*e030*/  SHF.L.U32 R24, R18, 0x10, RZ ;  /* 0x0000001012187819 */ /* 0x000fe400000006ff */
[----:B------:R-:W-:Y:S01]  /*e040*/  SHF.L.U32 R20, R20, 0x10, RZ ;  /* 0x0000001014147819 */ /* 0x000fe200000006ff */
[----:B------:R-:W-:Y:S01]  /*e050*/  FADD.FTZ R17, R201, -R17 ;  /* 0x80000011c9117221 */ /* 0x000fe20000010000 */
[----:B------:R-:W-:-:S03]  /*e060*/  MOV R18, R180 ;  /* 0x000000b400127202 */ /* 0x000fc60000000f00 */
[----:B------:R-:W-:Y:S01]  /*e070*/  FFMA.FTZ R24, R17, UR22, R24 ;  /* 0x0000001611187c23 */ /* 0x000fe20008010018 */
[----:B------:R-:W-:Y:S02]  /*e080*/  IMAD.U32 R17, RZ, RZ, UR23 ;  /* 0x00000017ff117e24 */ /* 0x000fe4000f8e00ff */
[----:B------:R-:W-:Y:S02]  /*e090*/  IMAD.U32 R18, R18, 0x10000, RZ ;  /* 0x0001000012127824 */ /* 0x000fe400078e00ff */
        /* <DEDUP_REMOVED lines=13> */
[----:B------:R-:W-:Y:S02]  /*e170*/  F2FP.BF16.F32.PACK_AB R23, R20, R23 ;  /* 0x000000171417723e */ /* 0x000fe400000010ff */
[----:B------:R-:W-:Y:S01]  /*e180*/  MOV R20, UR23 ;  /* 0x0000001700147c02 */ /* 0x000fe20008000f00 */
[----:B------:R-:W-:Y:S01]  /*e190*/  FFMA.FTZ R17, R17, UR22, R18 ;  /* 0x0000001611117c23 */ /* 0x000fe20008010012 */
[----:B012---:R-:W-:Y:S02]  /*e1a0*/  FSEL R141, R22, RZ, P6 ;  /* 0x000000ff168d7208 */ /* 0x007fe40003000000 */
        /* <DEDUP_REMOVED lines=28> */
.L_x_437:
[----:B------:R-:W-:Y:S01]  /*e370*/  MOV R21, UR23 ;  /* 0x0000001700157c02 */ /* 0x000fe20008000f00 */
[--C-:B-----5:R-:W-:Y:S01]  /*e380*/  IMAD.MOV.U32 R23, RZ, RZ, R181.reuse ;  /* 0x000000ffff177224 */ /* 0x120fe200078e00b5 */
[----:B------:R-:W-:Y:S02]  /*e390*/  SHF.R.U64 R22, R180, 0x10, R181 ;  /* 0x00000010b4167819 */ /* 0x000fe400000012b5 */
[----:B------:R-:W-:Y:S01]  /*e3a0*/  LOP3.LUT P6, RZ, R2, 0xff00, RZ, 0xc0, !PT ;  /* 0x0000ff0002ff7812 */ /* 0x000fe200078cc0ff */
[----:B------:R-:W-:Y:S01]  /*e3b0*/  FFMA.FTZ R21, R198, R21, UR24 ;  /* 0x00000018c6157e23 */ /* 0x000fe20008010015 */
[----:B------:R-:W-:Y:S01]  /*e3c0*/  SHF.L.U32 R23, R23, 0x10, RZ ;  /* 0x0000001017177819 */ /* 0x000fe200000006ff */
[----:B------:R-:W-:Y:S02]  /*e3d0*/  IMAD.U32 R22, R22, 0x10000, RZ ;  /* 0x0001000016167824 */ /* 0x000fe400078e00ff */
[----:B------:R-:W-:-:S04]  /*e3e0*/  FADD.FTZ R21, R199, -R21 ;  /* 0x80000015c7157221 */ /* 0x000fc80000010000 */
[----:B------:R-:W-:Y:S01]  /*e3f0*/  FFMA.FTZ R21, R21, UR22, R22 ;  /* 0x0000001615157c23 */ /* 0x000fe20008010016 */
[----:B------:R-:W-:-:S03]  /*e400*/  MOV R22, UR23 ;  /* 0x0000001700167c02 */ /* 0x000fc60008000f00 */
[----:B------:R-:W-:Y:S02]  /*e410*/  FMUL.FTZ R21, R21, UR21 ;  /* 0x0000001515157c20 */ /* 0x000fe40008410000 */
[----:B------:R-:W-:-:S03]  /*e420*/  FFMA.FTZ R22, R200, R22, UR24 ;  /* 0x00000018c8167e23 */ /* 0x000fc60008010016 */
        /* <DEDUP_REMOVED lines=20> */
[----:B------:R-:W-:Y:S02]  /*e570*/  MOV R22, R180 ;  /* 0x000000b400167202 */ /* 0x000fe40000000f00 */
[----:B------:R-:W-:Y:S02]  /*e580*/  PRMT R23, R143, 0x7632, R23 ;  /* 0x000076328f177816 */ /* 0x000fe40000000017 */
[----:B------:R-:W-:Y:S01]  /*e590*/  FSEL R141, R21, RZ, P6 ;  /* 0x000000ff158d7208 */ /* 0x000fe20003000000 */
[----:B------:R-:W-:Y:S01]  /*e5a0*/  IMAD.U32 R22, R22, 0x10000, RZ ;  /* 0x0001000016167824 */ /* 0x000fe200078e00ff */
[----:B------:R-:W-:-:S04]  /*e5b0*/  ISETP.GE.U32.AND P6, PT, R3, 0x1000000, PT ;  /* 0x010000000300780c */ /* 0x000fc80003fc6070 */
        /* <DEDUP_REMOVED lines=16> */
.L_x_436:
[----:B------:R-:W-:-:S04]  /*e6c0*/  UISETP.NE.U32.AND UP4, UPT, UR8, URZ, UPT ;  /* 0x000000ff0800728c */ /* 0x000fc8000bf85070 */
[----:B------:R-:W-:-:S09]  /*e6d0*/  UISETP.NE.AND.EX UP4, UPT, UR9, URZ, UPT, UP4 ;  /* 0x000000ff0900728c */ /* 0x000fd2000bf85340 */
[----:B------:R-:W-:Y:S05]  /*e6e0*/  BRA.U !UP4, `(.L_x_439) ;  /* 0x000000010cc47547 */ /* 0x000fea000b800000 */
[----:B------:R-:W-:Y:S02]  /*e6f0*/  MOV R17, UR23 ;  /* 0x0000001700117c02 */ /* 0x000fe40008000f00 */
        /* <DEDUP_REMOVED lines=48> */
.L_x_439:
[----:B------:R-:W-:Y:S02]  /*ea00*/  MOV R21, UR23 ;  /* 0x0000001700157c02 */ /* 0x000fe40008000f00 */
[----:B-----5:R-:W-:Y:S02]  /*ea10*/  LOP3.LUT P6, RZ, R2, 0xff00, RZ, 0xc0, !PT ;  /* 0x0000ff0002ff7812 */ /* 0x020fe400078cc0ff */
[----:B------:R-:W-:Y:S01]  /*ea20*/  MOV R22, UR23 ;  /* 0x0000001700167c02 */ /* 0x000fe20008000f00 */
[----:B------:R-:W-:-:S04]  /*ea30*/  FFMA.FTZ R21, R198, R21, UR24 ;  /* 0x00000018c6157e23 */ /* 0x000fc80008010015 */
[----:B------:R-:W-:Y:S01]  /*ea40*/  FADD.FTZ R21, R199, -R21 ;  /* 0x80000015c7157221 */ /* 0x000fe20000010000 */
[----:B------:R-:W-:-:S03]  /*ea50*/  FFMA.FTZ R22, R202, R22, UR24 ;  /* 0x00000018ca167e23 */ /* 0x000fc60008010016 */
[----:B------:R-:W-:Y:S01]  /*ea60*/  FMUL.FTZ R21, R21, UR22 ;  /* 0x0000001615157c20 */ /* 0x000fe20008410000 */
[----:B------:R-:W-:-:S03]  /*ea70*/  FADD.FTZ R22, R203, -R22 ;  /* 0x80000016cb167221 */ /* 0x000fc60000010000 */
[----:B012---:R-:W-:Y:S01]  /*ea80*/  FMUL.FTZ R140, R21, UR21 ;  /* 0x00000015158c7c20 */ /* 0x007fe20008410000 */
[----:B------:R-:W-:Y:S02]  /*ea90*/  IMAD.U32 R21, RZ, RZ, UR23 ;  /* 0x00000017ff157e24 */ /* 0x000fe4000f8e00ff */
[----:B------:R-:W-:Y:S02]  /*eaa0*/  FMUL.FTZ R22, R22, UR22 ;  /* 0x0000001616167c20 */ /* 0x000fe40008410000 */
[----:B------:R-:W-:Y:S01]  /*eab0*/  FFMA.FTZ R21, R200, R21, UR24 ;  /* 0x00000018c8157e23 */ /* 0x000fe20008010015 */
[----:B------:R-:W-:Y:S01]  /*eac0*/  FSEL R23, R140, RZ, P6 ;  /* 0x000000ff8c177208 */ /* 0x000fe20003000000 */
[----:B------:R-:W-:Y:S01]  /*ead0*/  FMUL.FTZ R22, R22, UR21 ;  /* 0x0000001516167c20 */ /* 0x000fe20008410000 */
        /* <DEDUP_REMOVED lines=31> */
.L_x_435:
        /* <DEDUP_REMOVED lines=36> */
[----:B------:R-:W-:Y:S01]  /*ef10*/  FSEL R20, R20, RZ, P6 ;  /* 0x000000ff14147208 */ /* 0x000fe20003000000 */
[----:B------:R-:W-:Y:S01]  /*ef20*/  IMAD.U32 R140, R140, 0x10000, RZ ;  /* 0x000100008c8c7824 */ /* 0x000fe200078e00ff */
[----:B------:R-:W-:Y:S02]  /*ef30*/  ISETP.GE.U32.AND P6, PT, R2, 0x1000000, PT ;  /* 0x010000000200780c */ /* 0x000fe40003fc6070 */
[----:B------:R-:W-:Y:S02]  /*ef40*/  F2FP.BF16.F32.PACK_AB R19, R20, R19 ;  /* 0x000000131413723e */ /* 0x000fe400000010ff */
[----:B------:R-:W-:Y:S02]  /*ef50*/  MOV R20, UR23 ;  /* 0x0000001700147c02 */ /* 0x000fe40008000f00 */
[----:B------:R-:W-:-:S03]  /*ef60*/  PRMT R143, R19, 0x7632, R143 ;  /* 0x00007632138f7816 */ /* 0x000fc6000000008f */
        /* <DEDUP_REMOVED lines=9> */
.L_x_441:
[----:B012---:R-:W-:Y:S01]  /*f000*/  MOV R140, UR23 ;  /* 0x00000017008c7c02 */ /* 0x007fe20008000f00 */
[----:B-----5:R-:W-:Y:S01]  /*f010*/  IMAD.MOV.U32 R141, RZ, RZ, R180 ;  /* 0x000000ffff8d7224 */ /* 0x020fe200078e00b4 */
[----:B------:R-:W-:-:S03]  /*f020*/  LOP3.LUT P6, RZ, R2, 0xff, RZ, 0xc0, !PT ;  /* 0x000000ff02ff7812 */ /* 0x000fc600078cc0ff */
[----:B------:R-:W-:Y:S01]  /*f030*/  FFMA.FTZ R140, R196, R140, UR24 ;  /* 0x00000018c48c7e23 */ /* 0x000fe2000801008c */
[----:B------:R-:W-:-:S03]  /*f040*/  SHF.L.U32 R141, R141, 0x10, RZ ;  /* 0x000000108d8d7819 */ /* 0x000fc600000006ff */
[----:B------:R-:W-:-:S04]  /*f050*/  FADD.FTZ R140, R197, -R140 ;  /* 0x8000008cc58c7221 */ /* 0x000fc80000010000 */
[----:B------:R-:W-:Y:S01]  /*f060*/  FFMA.FTZ R140, R140, UR22, R141 ;  /* 0x000000168c8c7c23 */ /* 0x000fe2000801008d */
[----:B------:R-:W-:-:S03]  /*f070*/  SHF.R.U64 R141, R180, 0x10, R181 ;  /* 0x00000010b48d7819 */ /* 0x000fc600000012b5 */
[----:B------:R-:W-:Y:S01]  /*f080*/  FMUL.FTZ R140, R140, UR21 ;  /* 0x000000158c8c7c20 */ /* 0x000fe20008410000 */
[----:B------:R-:W-:-:S04]  /*f090*/  SHF.L.U32 R141, R141, 0x10, RZ ;  /* 0x000000108d8d7819 */ /* 0x000fc800000006ff */
[----:B------:R-:W-:Y:S01]  /*f0a0*/  FSEL R142, R140, RZ, P6 ;  /* 0x000000ff8c8e7208 */ /* 0x000fe20003000000 */
[----:B------:R-:W-:Y:S01]  /*f0b0*/  IMAD.U32 R140, RZ, RZ, UR23 ;  /* 0x00000017ff8c7e24 */ /* 0x000fe2000f8e00ff */
[----:B------:R-:W-:-:S03]  /*f0c0*/  LOP3.LUT P6, RZ, R2, 0xff00, RZ, 0xc0, !PT ;  /* 0x0000ff0002ff7812 */ /* 0x000fc600078cc0ff */
[----:B------:R-:W-:-:S04]  /*f0d0*/  FFMA.FTZ R140, R198, R140, UR24 ;  /* 0x00000018c68c7e23 */ /* 0x000fc8000801008c */
[----:B------:R-:W-:-:S04]  /*f0e0*/  FADD.FTZ R140, R199, -R140 ;  /* 0x8000008cc78c7221 */ /* 0x000fc80000010000 */
[----:B------:R-:W-:Y:S01]  /*f0f0*/  FFMA.FTZ R140, R140, UR22, R141 ;  /* 0x000000168c8c7c23 */ /* 0x000fe2000801008d */
[----:B------:R-:W-:-:S03]  /*f100*/  MOV R141, R181 ;  /* 0x000000b5008d7202 */ /* 0x000fc60000000f00 */
[----:B------:R-:W-:Y:S02]  /*f110*/  FMUL.FTZ R140, R140, UR21 ;  /* 0x000000158c8c7c20 */ /* 0x000fe40008410000 */
[----:B------:R-:W-:-:S03]  /*f120*/  IMAD.U32 R141, R141, 0x10000, RZ ;  /* 0x000100008d8d7824 */ /* 0x000fc600078e00ff */
[----:B------:R-:W-:Y:S02]  /*f130*/  FSEL R140, R140, RZ, P6 ;  /* 0x000000ff8c8c7208 */ /* 0x000fe40003000000 */
[----:B------:R-:W-:Y:S02]  /*f140*/  LOP3.LUT P6, RZ, R2, 0xff0000, RZ, 0xc0, !PT ;  /* 0x00ff000002ff7812 */ /* 0x000fe400078cc0ff */
[----:B------:R-:W-:Y:S01]  /*f150*/  F2FP.BF16.F32.PACK_AB R142, R140, R142 ;  /* 0x0000008e8c8e723e */ /* 0x000fe200000010ff */
[----:B------:R-:W-:-:S04]  /*f160*/  IMAD.U32 R140, RZ, RZ, UR23 ;  /* 0x00000017ff8c7e24 */ /* 0x000fc8000f8e00ff */
        /* <DEDUP_REMOVED lines=18> */
.L_x_440:
[----:B------:R-:W-:-:S04]  /*f290*/  UISETP.NE.U32.AND UP4, UPT, UR8, URZ, UPT ;  /* 0x000000ff0800728c */ /* 0x000fc8000bf85070 */
[----:B------:R-:W-:-:S09]  /*f2a0*/  UISETP.NE.AND.EX UP4, UPT, UR9, URZ, UPT, UP4 ;  /* 0x000000ff0900728c */ /* 0x000fd2000bf85340 */
[----:B------:R-:W-:Y:S05]  /*f2b0*/  BRA.U !UP4, `(.L_x_442) ;  /* 0x000000010c947547 */ /* 0x000fea000b800000 */
[----:B------:R-:W-:Y:S01]  /*f2c0*/  MOV R17, UR23 ;  /* 0x0000001700117c02 */ /* 0x000fe20008000f00 */
[----:B------:R-:W-:Y:S01]  /*f2d0*/  IMAD.U32 R18, RZ, RZ, UR23 ;  /* 0x00000017ff127e24 */ /* 0x000fe2000f8e00ff */
[----:B-----5:R-:W-:Y:S02]  /*f2e0*/  LOP3.LUT P6, RZ, R2, 0xff, RZ, 0xc0, !PT ;  /* 0x000000ff02ff7812 */ /* 0x020fe400078cc0ff */
[----:B------:R-:W-:Y:S01]  /*f2f0*/  MOV R19, UR23 ;  /* 0x0000001700137c02 */ /* 0x000fe20008000f00 */
[----:B------:R-:W-:Y:S01]  /*f300*/  FFMA.FTZ R17, R196, R17, UR24 ;  /* 0x00000018c4117e23 */ /* 0x000fe20008010011 */
[----:B------:R-:W-:-:S03]  /*f310*/  FFMA.FTZ R18, R198, R18, UR24 ;  /* 0x00000018c6127e23 */ /* 0x000fc60008010012 */
[----:B------:R-:W-:Y:S01]  /*f320*/  FADD.FTZ R17, R197, -R17 ;  /* 0x80000011c5117221 */ /* 0x000fe20000010000 */
[----:B------:R-:W-:Y:S01]  /*f330*/  FADD.FTZ R18, R199, -R18 ;  /* 0x80000012c7127221 */ /* 0x000fe20000010000 */
[----:B------:R-:W-:Y:S02]  /*f340*/  FFMA.FTZ R19, R200, R19, UR24 ;  /* 0x00000018c8137e23 */ /* 0x000fe40008010013 */
[----:B012---:R-:W-:Y:S01]  /*f350*/  FMUL.FTZ R140, R17, UR22 ;  /* 0x00000016118c7c20 */ /* 0x007fe20008410000 */
[----:B------:R-:W-:Y:S01]  /*f360*/  FMUL.FTZ R18, R18, UR22 ;  /* 0x0000001612127c20 */ /* 0x000fe20008410000 */
[----:B------:R-:W-:Y:S02]  /*f370*/  FADD.FTZ R19, R201, -R19 ;  /* 0x80000013c9137221 */ /* 0x000fe40000010000 */
[----:B------:R-:W-:Y:S01]  /*f380*/  FMUL.FTZ R17, R140, UR21 ;  /* 0x000000158c117c20 */ /* 0x000fe20008410000 */
[----:B------:R-:W-:Y:S01]  /*f390*/  FMUL.FTZ R20, R18, UR21 ;  /* 0x0000001512147c20 */ /* 0x000fe20008410000 */
        /* <DEDUP_REMOVED lines=23> */
.L_x_442:
        /* <DEDUP_REMOVED lines=15> */
[----:B------:R-:W-:Y:S02]  /*f600*/  F2FP.BF16.F32.PACK_AB R142, R140, R142 ;  /* 0x0000008e8c8e723e */ /* 0x000fe400000010ff */
[----:B------:R-:W-:-:S05]  /*f610*/  MOV R140, UR23 ;  /* 0x00000017008c7c02 */ /* 0x000fca0008000f00 */
        /* <DEDUP_REMOVED lines=15> */
.L_x_438:
        /* <DEDUP_REMOVED lines=16> */
.L_x_443:
        /* <DEDUP_REMOVED lines=10> */
.L_x_434:
[----:B------:R-:W-:Y:S05]  /*f8b0*/  BSYNC.RECONVERGENT B0 ;  /* 0x0000000000007941 */ /* 0x000fea0003800200 */
.L_x_433:
[----:B------:R-:W-:Y:S01]  /*f8c0*/  UPLOP3.LUT UP3, UPT, UPT, UPT, UP3, 0x40, 0x4 ;  /* 0x000000000004789c */ /* 0x000fe20003f6e830 */
[----:B------:R-:W-:Y:S10]  /*f8d0*/  BRA.U !UP1, `(.L_x_444) ;  /* 0xffffff1909507547 */ /* 0x000ff4000b83ffff */
.L_x_344:
        /* <DEDUP_REMOVED lines=20> */
.L_x_446:
[----:B------:R-:W-:Y:S05]  /*fa20*/  BSYNC.RECONVERGENT B0 ;  /* 0x0000000000007941 */ /* 0x000fea0003800200 */
.L_x_445:
        /* <DEDUP_REMOVED lines=15> */
.L_x_448:
[----:B------:R-:W-:Y:S05]  /*fb20*/  BSYNC.RECONVERGENT B0 ;  /* 0x0000000000007941 */ /* 0x000fea0003800200 */
.L_x_447:
        /* <DEDUP_REMOVED lines=15> */
.L_x_450:
[----:B------:R-:W-:Y:S05]  /*fc20*/  BSYNC.RECONVERGENT B0 ;  /* 0x0000000000007941 */ /* 0x000fea0003800200 */
.L_x_449:
        /* <DEDUP_REMOVED lines=15> */
.L_x_452:
[----:B------:R-:W-:Y:S05]  /*fd20*/  BSYNC.RECONVERGENT B0 ;  /* 0x0000000000007941 */ /* 0x000fea0003800200 */
.L_x_451:
        /* <DEDUP_REMOVED lines=15> */
.L_x_454:
[----:B------:R-:W-:Y:S05]  /*fe20*/  BSYNC.RECONVERGENT B0 ;  /* 0x0000000000007941 */ /* 0x000fea0003800200 */
.L_x_453:
        /* <DEDUP_REMOVED lines=15> */
.L_x_456:
[----:B------:R-:W-:Y:S05]  /*ff20*/  BSYNC.RECONVERGENT B0 ;  /* 0x0000000000007941 */ /* 0x000fea0003800200 */
.L_x_455:
[----:B------:R-:W-:-:S13]  /*ff30*/  ISETP.NE.AND P0, PT, R216, RZ, PT ;  /* 0x000000ffd800720c */ /* 0x000fda0003f05270 */
        /* <DEDUP_REMOVED lines=14> */
.L_x_457:
        /* <DEDUP_REMOVED lines=14> */
.L_x_7216:


//--------------------- .text._ZN10layer_norm31ln_parallel_residual_bwd_kernelINS_13Kernel_traitsI13__nv_bfloat16S2_S2_S2_fjLj7168ELj1ELj1ELj8ELj8ENS_18Kernel_traits_baseILj7168ES2_S2_S2_S2_fjLj256EEEEELb1ELb0ELb1EEEvNS_9BwdParamsE --------------------------
	.section	.text._ZN10layer_norm31ln_parallel_residual_bwd_kernelINS_13Kernel_traitsI13__nv_bfloat16S2_S2_S2_fjLj7168ELj1ELj1ELj8ELj8ENS_18Kernel_traits_baseILj7168ES2_S2_S2_S2_fjLj256EEEEELb1ELb0ELb1EEEvNS_9BwdParamsE,"ax",@progbits
	.align	128
        .global         _ZN10layer_norm31ln_parallel_residual_bwd_kernelINS_13Kernel_traitsI13__nv_bfloat16S2_S2_S2_fjLj7168ELj1ELj1ELj8ELj8ENS_18Kernel_traits_baseILj7168ES2_S2_S2_S2_fjLj256EEEEELb1ELb0ELb1EEEvNS_9BwdParamsE
        .type           _ZN10layer_norm31ln_parallel_residual_bwd_kernelINS_13Kernel_traitsI13__nv_bfloat16S2_S2_S2_fjLj7168ELj1ELj1ELj8ELj8ENS_18Kernel_traits_baseILj7168ES2_S2_S2_S2_fjLj256EEEEELb1ELb0ELb1EEEvNS_9BwdParamsE,@function
        .size           _ZN10layer_norm31ln_parallel_residual_bwd_kernelINS_13Kernel_traitsI13__nv_bfloat16S2_S2_S2_fjLj7168ELj1ELj1ELj8ELj8ENS_18Kernel_traits_baseILj7168ES2_S2_S2_S2_fjLj256EEEEELb1ELb0ELb1EEEvNS_9BwdParamsE,(.L_x_7217 - _ZN10layer_norm31ln_parallel_residual_bwd_kernelINS_13Kernel_traitsI13__nv_bfloat16S2_S2_S2_fjLj7168ELj1ELj1ELj8ELj8ENS_18Kernel_traits_baseILj7168ES2_S2_S2_S2_fjLj256EEEEELb1ELb0ELb1EEEvNS_9BwdParamsE)
        .other          _ZN10layer_norm31ln_parallel_residual_bwd_kernelINS_13Kernel_traitsI13__nv_bfloat16S2_S2_S2_fjLj7168ELj1ELj1ELj8ELj8ENS_18Kernel_traits_baseILj7168ES2_S2_S2_S2_fjLj256EEEEELb1ELb0ELb1EEEvNS_9BwdParamsE,@"STO_CUDA_ENTRY STV_DEFAULT"
_ZN10layer_norm31ln_parallel_residual_bwd_kernelINS_13Kernel_traitsI13__nv_bfloat16S2_S2_S2_fjLj7168ELj1ELj1ELj8ELj8ENS_18Kernel_traits_baseILj7168ES2_S2_S2_S2_fjLj256EEEEELb1ELb0ELb1EEEvNS_9BwdParamsE:
.text._ZN10layer_norm31ln_parallel_residual_bwd_kernelINS_13Kernel_traitsI13__nv_bfloat16S2_S2_S2_fjLj7168ELj1ELj1ELj8ELj8ENS_18Kernel_traits_baseILj7168ES2_S2_S2_S2_fjLj256EEEEELb1ELb0ELb1EEEvNS_9BwdParamsE:
[----:B------:R-:W0:Y:S08]  /*0000*/  LDC R1, c[0x0][0x37c] ;  /* 0x0000df00ff017b82 */ /* 0x000e300000000800 */
[----:B------:R-:W1:Y:S01]  /*0010*/  S2UR UR4, SR_CTAID.X ;  /* 0x00000000000479c3 */ /* 0x000e620000002500 */
[----:B------:R-:W1:Y:S01]  /*0020*/  LDCU UR5, c[0x0][0x384] ;  /* 0x00007080ff0577ac */ /* 0x000e620008000800 */
[----:B------:R-:W2:Y:S01]  /*0030*/  S2R R139, SR_TID.X ;  /* 0x00000000008b7919 */ /* 0x000ea20000002100 */
[----:B0-----:R-:W-:Y:S01]  /*0040*/  VIADD R1, R1, 0xffffff98 ;  /* 0xffffff9801017836 */ /* 0x001fe20000000000 */
        /* <DEDUP_REMOVED lines=19> */
[----:B------:R-:W-:Y:S01]  /*0180*/  CS2R R56, SRZ ;  /* 0x0000000000387805 */ /* 0x000fe2000001ff00 */
[----:B-1----:R-:W-:Y:S01]  /*0190*/  UISETP.GE.AND UP0, UPT, UR4, UR5, UPT ;  /* 0x000000050400728c */ /* 0x002fe2000bf06270 */
        /* <DEDUP_REMOVED lines=36> */
[----:B------:R-:W0:Y:S01]  /*03e0*/  LDCU.64 UR10, c[0x0][0x358] ;  /* 0x00006b00ff0a77ac */ /* 0x000e220008000a00 */
[----:B--2---:R-:W-:Y:S05]  /*03f0*/  BRA.U UP0, `(.L_x_458) ;  /* 0x000000f1000c7547 */ /* 0x004fea000b800000 */
[----:B------:R-:W1:Y:S08]  /*0400*/  LDC.64 R4, c[0x0][0x3d8] ;  /* 0x0000f600ff047b82 */ /* 0x000e700000000a00 */
[----:B------:R-:W2:Y:S01]  /*0410*/  LDC.64 R2, c[0x0][0x3d0] ;  /* 0x0000f400ff027b82 */ /* 0x000ea20000000a00 */
[----:B------:R-:W-:Y:S02]  /*0420*/  HFMA2 R202, -RZ, RZ, 0, 0 ;  /* 0x00000000ffca7431 */ /* 0x000fe400000001ff */
[----:B------:R-:W-:Y:S01]  /*0430*/  IMAD.MOV.U32 R214, RZ, RZ, RZ ;  /* 0x000000ffffd67224 */ /* 0x000fe200078e00ff */
[----:B------:R-:W-:Y:S01]  /*0440*/  CS2R R212, SRZ ;  /* 0x0000000000d47805 */ /* 0x000fe2000001ff00 */
[----:B------:R-:W-:Y:S01]  /*0450*/  IMAD.MOV.U32 R211, RZ, RZ, RZ ;  /* 0x000000ffffd37224 */ /* 0x000fe200078e00ff */
[----:B------:R-:W-:-:S02]  /*0460*/  CS2R R200, SRZ ;  /* 0x0000000000c87805 */ /* 0x000fc4000001ff00 */
[----:B------:R-:W-:Y:S02]  /*0470*/  CS2R R180, SRZ ;  /* 0x0000000000b47805 */ /* 0x000fe4000001ff00 */
[----:B------:R-:W-:Y:S02]  /*0480*/  CS2R R178, SRZ ;  /* 0x0000000000b27805 */ /* 0x000fe4000001ff00 */
[----:B------:R-:W-:Y:S02]  /*0490*/  CS2R R176, SRZ ;  /* 0x0000000000b07805 */ /* 0x000fe4000001ff00 */
[----:B------:R-:W-:Y:S02]  /*04a0*/  CS2R R174, SRZ ;  /* 0x0000000000ae7805 */ /* 0x000fe4000001ff00 */
[----:B------:R-:W-:Y:S02]  /*04b0*/  CS2R R172, SRZ ;  /* 0x0000000000ac7805 */ /* 0x000fe4000001ff00 */
[----:B------:R-:W-:Y:S01]  /*04c0*/  CS2R R170, SRZ ;  /* 0x0000000000aa7805 */ /* 0x000fe2000001ff00 */
[----:B------:R-:W-:Y:S01]  /*04d0*/  IMAD.MOV.U32 R199, RZ, RZ, RZ ;  /* 0x000000ffffc77224 */ /* 0x000fe200078e00ff */
[----:B------:R-:W-:-:S02]  /*04e0*/  CS2R R190, SRZ ;  /* 0x0000000000be7805 */ /* 0x000fc4000001ff00 */
[----:B------:R-:W-:Y:S02]  /*04f0*/  CS2R R188, SRZ ;  /* 0x0000000000bc7805 */ /* 0x000fe4000001ff00 */
[----:B------:R-:W-:Y:S01]  /*0500*/  CS2R R186, SRZ ;  /* 0x0000000000ba7805 */ /* 0x000fe2000001ff00 */
[----:B-1----:R-:W-:Y:S01]  /*0510*/  IMAD.WIDE.U32 R4, R139, 0x8, R4 ;  /* 0x000000088b047825 */ /* 0x002fe200078e0004 */
[----:B------:R-:W-:Y:S02]  /*0520*/  CS2R R184, SRZ ;  /* 0x0000000000b87805 */ /* 0x000fe4000001ff00 */
[----:B------:R-:W-:Y:S02]  /*0530*/  CS2R R182, SRZ ;  /* 0x0000000000b67805 */ /* 0x000fe4000001ff00 */
[----:B------:R-:W-:Y:S01]  /*0540*/  CS2R R168, SRZ ;  /* 0x0000000000a87805 */ /* 0x000fe2000001ff00 */
[----:B------:R-:W-:Y:S01]  /*0550*/  IMAD.MOV.U32 R96, RZ, RZ, RZ ;  /* 0x000000ffff607224 */ /* 0x000fe200078e00ff */
[----:B0-----:R-:W3:Y:S01]  /*0560*/  LDG.E.64 R246, desc[UR10][R4.64+0x1800] ;  /* 0x0018000a04f67981 */ /* 0x001ee2000c1e1b00 */
        /* <DEDUP_REMOVED lines=8> */
[----:B--2---:R-:W-:Y:S01]  /*05f0*/  IMAD.WIDE.U32 R2, R139, 0x8, R2 ;  /* 0x000000088b027825 */ /* 0x004fe200078e0002 */
[----:B------:R-:W-:-:S02]  /*0600*/  CS2R R82, SRZ ;  /* 0x0000000000527805 */ /* 0x000fc4000001ff00 */
[----:B------:R-:W-:Y:S01]  /*0610*/  CS2R R80, SRZ ;  /* 0x0000000000507805 */ /* 0x000fe2000001ff00 */
[----:B------:R-:W2:Y:S01]  /*0620*/  LDG.E.64 R24, desc[UR10][R4.64] ;  /* 0x0000000a04187981 */ /* 0x000ea2000c1e1b00 */
[----:B------:R-:W-:Y:S02]  /*0630*/  CS2R R78, SRZ ;  /* 0x00000000004e7805 */ /* 0x000fe4000001ff00 */
[----:B------:R-:W-:Y:S02]  /*0640*/  CS2R R76, SRZ ;  /* 0x00000000004c7805 */ /* 0x000fe4000001ff00 */
[----:B------:R-:W-:Y:S01]  /*0650*/  CS2R R74, SRZ ;  /* 0x00000000004a7805 */ /* 0x000fe2000001ff00 */
[----:B------:R-:W2:Y:S01]  /*0660*/  LDG.E.64 R18, desc[UR10][R2.64+0x1800] ;  /* 0x0018000a02127981 */ /* 0x000ea2000c1e1b00 */
[----:B------:R-:W-:Y:S02]  /*0670*/  CS2R R72, SRZ ;  /* 0x0000000000487805 */ /* 0x000fe4000001ff00 */
        /* <DEDUP_REMOVED lines=27> */
[----:B------:R-:W-:Y:S01]  /*0830*/  UPLOP3.LUT UP1, UPT, UPT, UPT, UPT, 0x40, 0x4 ;  /* 0x000000000004789c */ /* 0x000fe20003f2e870 */
[----:B------:R-:W0:Y:S02]  /*0840*/  LDCU UR7, c[0x0][0x408] ;  /* 0x00008100ff0777ac */ /* 0x000e240008000800 */
[----:B------:R-:W2:Y:S01]  /*0850*/  LDG.E.64 R14, desc[UR10][R2.64+0x2800] ;  /* 0x0028000a020e7981 */ /* 0x000ea2000c1e1b00 */
[----:B------:R-:W1:Y:S03]  /*0860*/  LDCU UR19, c[0x0][0x388] ;  /* 0x00007100ff1377ac */ /* 0x000e660008000800 */
[----:B------:R4:W2:Y:S01]  /*0870*/  LDG.E.64 R16, desc[UR10][R2.64+0x2000] ;  /* 0x0020000a02107981 */ /* 0x0008a2000c1e1b00 */
[----:B------:R-:W0:Y:S01]  /*0880*/  LDCU.U8 UR18, c[0x0][0x410] ;  /* 0x00008200ff1277ac */ /* 0x000e220008000000 */
[----:B------:R-:W0:Y:S01]  /*0890*/  LDCU UR26, c[0x0][0x400] ;  /* 0x00008000ff1a77ac */ /* 0x000e220008000800 */
[----:B------:R-:W0:Y:S01]  /*08a0*/  LDCU.64 UR28, c[0x0][0x468] ;  /* 0x00008d00ff1c77ac */ /* 0x000e220008000a00 */
[----:B------:R-:W0:Y:S01]  /*08b0*/  LDCU.64 UR8, c[0x0][0x478] ;  /* 0x00008f00ff0877ac */ /* 0x000e220008000a00 */
[----:B------:R-:W0:Y:S01]  /*08c0*/  LDCU.128 UR12, c[0x0][0x3c0] ;  /* 0x00007800ff0c77ac */ /* 0x000e220008000c00 */
[----:B------:R-:W0:Y:S01]  /*08d0*/  LDCU.64 UR20, c[0x0][0x438] ;  /* 0x00008700ff1477ac */ /* 0x000e220008000a00 */
[----:B------:R-:W0:Y:S01]  /*08e0*/  LDCU.64 UR22, c[0x0][0x380] ;  /* 0x00007000ff1677ac */ /* 0x000e220008000a00 */
[----:B------:R-:W0:Y:S01]  /*08f0*/  LDCU.64 UR24, c[0x0][0x470] ;  /* 0x00008e00ff1877ac */ /* 0x000e220008000a00 */
[----:B---3--:R-:W-:-:S05]  /*0900*/  SHF.L.U32 R0, R246, 0x10, RZ ;  /* 0x00000010f6007819 */ /* 0x008fca00000006ff */
[----:B------:R3:W-:Y:S01]  /*0910*/  STL [R1], R0 ;  /* 0x0000000001007387 */ /* 0x0007e20000100800 */
[----:B----4-:R-:W-:Y:S01]  /*0920*/  IMAD.U32 R2, R7, 0x10000, RZ ;  /* 0x0001000007027824 */ /* 0x010fe200078e00ff */
[----:B-----5:R-:W-:Y:S01]  /*0930*/  SHF.L.U32 R4, R8, 0x10, RZ ;  /* 0x0000001008047819 */ /* 0x020fe200000006ff */
[----:B---3--:R-:W-:-:S05]  /*0940*/  IMAD.U32 R0, R6, 0x10000, RZ ;  /* 0x0001000006007824 */ /* 0x008fca00078e00ff */
[----:B------:R-:W-:Y:S04]  /*0950*/  STL [R1+0x20], R0 ;  /* 0x0000200001007387 */ /* 0x000fe80000100800 */
[----:B------:R3:W-:Y:S04]  /*0960*/  STL [R1+0x10], R2 ;  /* 0x0000100201007387 */ /* 0x0007e80000100800 */
[----:B------:R2:W-:Y:S01]  /*0970*/  STL [R1+0x40], R4 ;  /* 0x0000400401007387 */ /* 0x0005e20000100800 */
[----:B---3--:R-:W-:Y:S02]  /*0980*/  IMAD.U32 R2, R9, 0x10000, RZ ;  /* 0x0001000009027824 */ /* 0x008fe400078e00ff */
[----:B--2---:R-:W-:-:S03]  /*0990*/  IMAD.U32 R4, R24, 0x10000, RZ ;  /* 0x0001000018047824 */ /* 0x004fc600078e00ff */
[----:B------:R2:W-:Y:S04]  /*09a0*/  STL [R1+0x30], R2 ;  /* 0x0000300201007387 */ /* 0x0005e80000100800 */
[----:B------:R-:W-:Y:S01]  /*09b0*/  STL [R1+0x60], R4 ;  /* 0x0000600401007387 */ /* 0x000fe20000100800 */
[----:B--2---:R-:W-:-:S05]  /*09c0*/  IMAD.U32 R2, R25, 0x10000, RZ ;  /* 0x0001000019027824 */ /* 0x004fca00078e00ff */
[----:B------:R2:W-:Y:S01]  /*09d0*/  STL [R1+0x50], R2 ;  /* 0x0000500201007387 */ /* 0x0005e20000100800 */
[----:B------:R-:W-:Y:S01]  /*09e0*/  SHF.R.U64 R3, R6, 0x10, R7 ;  /* 0x0000001006037819 */ /* 0x000fe20000001207 */
[----:B------:R-:W-:Y:S02]  /*09f0*/  IMAD.U32 R6, R21, 0x10000, RZ ;  /* 0x0001000015067824 */ /* 0x000fe400078e00ff */
[----:B--2---:R-:W-:-:S05]  /*0a00*/  IMAD.U32 R2, R18, 0x10000, RZ ;  /* 0x0001000012027824 */ /* 0x004fca00078e00ff */
[----:B------:R2:W-:Y:S01]  /*0a10*/  STL [R1+0x4], R2 ;  /* 0x0000040201007387 */ /* 0x0005e20000100800 */
[----:B------:R-:W-:Y:S01]  /*0a20*/  IMAD.U32 R10, R23, 0x10000, RZ ;  /* 0x00010000170a7824 */ /* 0x000fe200078e00ff */
[----:B--2---:R-:W-:-:S05]  /*0a30*/  SHF.L.U32 R2, R20, 0x10, RZ ;  /* 0x0000001014027819 */ /* 0x004fca00000006ff */
[----:B------:R-:W-:Y:S04]  /*0a40*/  STL [R1+0x24], R2 ;  /* 0x0000240201007387 */ /* 0x000fe80000100800 */
[----:B------:R2:W-:Y:S01]  /*0a50*/  STL [R1+0x14], R6 ;  /* 0x0000140601007387 */ /* 0x0005e20000100800 */
[----:B------:R-:W-:Y:S01]  /*0a60*/  SHF.R.U32.HI R0, RZ, 0x10, R7 ;  /* 0x00000010ff007819 */ /* 0x000fe20000011607 */
[----:B------:R-:W-:Y:S01]  /*0a70*/  IMAD.U32 R226, R13, 0x10000, RZ ;  /* 0x000100000de27824 */ /* 0x000fe200078e00ff */
[----:B------:R-:W-:Y:S01]  /*0a80*/  SHF.R.U64 R7, R8, 0x10, R9 ;  /* 0x0000001008077819 */ /* 0x000fe20000001209 */
[----:B--2---:R-:W-:Y:S01]  /*0a90*/  IMAD.U32 R6, R22, 0x10000, RZ ;  /* 0x0001000016067824 */ /* 0x004fe200078e00ff */
[--C-:B------:R-:W-:Y:S02]  /*0aa0*/  SHF.R.U64 R228, R12, 0x10, R13.reuse ;  /* 0x000000100ce47819 */ /* 0x100fe4000000120d */
[----:B------:R-:W-:-:S02]  /*0ab0*/  SHF.R.U32.HI R224, RZ, 0x10, R13 ;  /* 0x00000010ffe07819 */ /* 0x000fc4000001160d */
[----:B------:R-:W-:Y:S01]  /*0ac0*/  STL [R1+0x44], R6 ;  /* 0x0000440601007387 */ /* 0x000fe20000100800 */
[----:B------:R-:W-:-:S03]  /*0ad0*/  IMAD.U32 R13, R27, 0x10000, RZ ;  /* 0x000100001b0d7824 */ /* 0x000fc600078e00ff */
[----:B------:R2:W-:Y:S01]  /*0ae0*/  STL [R1+0x34], R10 ;  /* 0x0000340a01007387 */ /* 0x0005e20000100800 */
[----:B------:R-:W-:Y:S01]  /*0af0*/  SHF.L.U32 R64, R3, 0x10, RZ ;  /* 0x0000001003407819 */ /* 0x000fe200000006ff */
[----:B------:R-:W-:Y:S01]  /*0b00*/  IMAD.U32 R3, R0, 0x10000, RZ ;  /* 0x0001000000037824 */ /* 0x000fe200078e00ff */
[----:B------:R-:W-:Y:S01]  /*0b10*/  SHF.R.U32.HI R5, RZ, 0x10, R9 ;  /* 0x00000010ff057819 */ /* 0x000fe20000011609 */
[----:B------:R-:W-:Y:S01]  /*0b20*/  IMAD.U32 R0, R7, 0x10000, RZ ;  /* 0x0001000007007824 */ /* 0x000fe200078e00ff */
[--C-:B------:R-:W-:Y:S02]  /*0b30*/  SHF.R.U64 R11, R24, 0x10, R25.reuse ;  /* 0x00000010180b7819 */ /* 0x100fe40000001219 */
[----:B--2---:R-:W-:Y:S02]  /*0b40*/  SHF.L.U32 R10, R26, 0x10, RZ ;  /* 0x000000101a0a7819 */ /* 0x004fe400000006ff */
[----:B------:R-:W-:-:S03]  /*0b50*/  SHF.R.U32.HI R9, RZ, 0x10, R25 ;  /* 0x00000010ff097819 */ /* 0x000fc60000011619 */
[----:B------:R-:W-:Y:S01]  /*0b60*/  STL [R1+0x64], R10 ;  /* 0x0000640a01007387 */ /* 0x000fe20000100800 */
[----:B------:R-:W-:-:S03]  /*0b70*/  IMAD.U32 R5, R5, 0x10000, RZ ;  /* 0x0001000005057824 */ /* 0x000fc600078e00ff */
[----:B------:R-:W-:Y:S01]  /*0b80*/  STL [R1+0x54], R13 ;  /* 0x0000540d01007387 */ /* 0x000fe20000100800 */
[----:B------:R-:W-:-:S03]  /*0b90*/  SHF.R.U64 R4, R20, 0x10, R21 ;  /* 0x0000001014047819 */ /* 0x000fc60000001215 */
[----:B------:R-:W-:Y:S01]  /*0ba0*/  STL [R1+0x18], R64 ;  /* 0x0000184001007387 */ /* 0x000fe20000100800 */
[----:B------:R-:W-:-:S03]  /*0bb0*/  SHF.R.U32.HI R2, RZ, 0x10, R21 ;  /* 0x00000010ff027819 */ /* 0x000fc60000011615 */
[----:B------:R2:W-:Y:S01]  /*0bc0*/  STL [R1+0x8], R3 ;  /* 0x0000080301007387 */ /* 0x0005e20000100800 */
[----:B------:R-:W-:-:S03]  /*0bd0*/  SHF.R.U64 R8, R22, 0x10, R23 ;  /* 0x0000001016087819 */ /* 0x000fc60000001217 */
[----:B------:R3:W-:Y:S01]  /*0be0*/  STL [R1+0x38], R0 ;  /* 0x0000380001007387 */ /* 0x0007e20000100800 */
[----:B--2---:R-:W-:-:S03]  /*0bf0*/  SHF.L.U32 R3, R11, 0x10, RZ ;  /* 0x000000100b037819 */ /* 0x004fc600000006ff */
[----:B------:R-:W-:Y:S01]  /*0c00*/  STL [R1+0x28], R5 ;  /* 0x0000280501007387 */ /* 0x000fe20000100800 */
[----:B---3--:R-:W-:-:S03]  /*0c10*/  IMAD.U32 R0, R9, 0x10000, RZ ;  /* 0x0001000009007824 */ /* 0x008fc600078e00ff */
[----:B------:R2:W-:Y:S01]  /*0c20*/  STL [R1+0x58], R3 ;  /* 0x0000580301007387 */ /* 0x0005e20000100800 */
[----:B------:R-:W-:Y:S01]  /*0c30*/  SHF.L.U32 R237, R230, 0x10, RZ ;  /* 0x00000010e6ed7819 */ /* 0x000fe200000006ff */
[----:B------:R-:W-:Y:S01]  /*0c40*/  IMAD.U32 R2, R2, 0x10000, RZ ;  /* 0x0001000002027824 */ /* 0x000fe200078e00ff */
[----:B------:R-:W-:Y:S01]  /*0c50*/  SHF.R.U64 R235, R230, 0x10, R231 ;  /* 0x00000010e6eb7819 */ /* 0x000fe200000012e7 */
[----:B------:R3:W-:Y:S01]  /*0c60*/  STL [R1+0x48], R0 ;  /* 0x0000480001007387 */ /* 0x0007e20000100800 */
[----:B------:R-:W-:Y:S02]  /*0c70*/  SHF.L.U32 R230, R12, 0x10, RZ ;  /* 0x000000100ce67819 */ /* 0x000fe400000006ff */
[----:B------:R-:W-:Y:S01]  /*0c80*/  SHF.R.U32.HI R6, RZ, 0x10, R23 ;  /* 0x00000010ff067819 */ /* 0x000fe20000011617 */
[----:B--2---:R-:W-:Y:S01]  /*0c90*/  IMAD.U32 R3, R4, 0x10000, RZ ;  /* 0x0001000004037824 */ /* 0x004fe200078e00ff */
[--C-:B------:R-:W-:Y:S02]  /*0ca0*/  SHF.R.U64 R12, R26, 0x10, R27.reuse ;  /* 0x000000101a0c7819 */ /* 0x100fe4000000121b */
[----:B------:R-:W-:-:S02]  /*0cb0*/  SHF.R.U32.HI R10, RZ, 0x10, R27 ;  /* 0x00000010ff0a7819 */ /* 0x000fc4000001161b */
[----:B---3--:R-:W-:Y:S01]  /*0cc0*/  SHF.L.U32 R0, R8, 0x10, RZ ;  /* 0x0000001008007819 */ /* 0x008fe200000006ff */
[----:B------:R2:W-:Y:S04]  /*0cd0*/  STL [R1+0x1c], R3 ;  /* 0x00001c0301007387 */ /* 0x0005e80000100800 */
[----:B------:R3:W-:Y:S04]  /*0ce0*/  STL [R1+0xc], R2 ;  /* 0x00000c0201007387 */ /* 0x0007e80000100800 */
[----:B------:R4:W-:Y:S01]  /*0cf0*/  STL [R1+0x3c], R0 ;  /* 0x00003c0001007387 */ /* 0x0009e20000100800 */
[----:B--2---:R-:W-:-:S02]  /*0d00*/  IMAD.U32 R3, R6, 0x10000, RZ ;  /* 0x0001000006037824 */ /* 0x004fc400078e00ff */
[----:B---3--:R-:W-:-:S03]  /*0d10*/  IMAD.U32 R2, R12, 0x10000, RZ ;  /* 0x000100000c027824 */ /* 0x008fc600078e00ff */
[----:B------:R2:W-:Y:S01]  /*0d20*/  STL [R1+0x2c], R3 ;  /* 0x00002c0301007387 */ /* 0x0005e20000100800 */
[----:B----4-:R-:W-:-:S03]  /*0d30*/  IMAD.U32 R0, R10, 0x10000, RZ ;  /* 0x000100000a007824 */ /* 0x010fc600078e00ff */
[----:B------:R2:W-:Y:S04]  /*0d40*/  STL [R1+0x5c], R2 ;  /* 0x00005c0201007387 */ /* 0x0005e80000100800 */
[----:B------:R2:W-:Y:S01]  /*0d50*/  STL [R1+0x4c], R0 ;  /* 0x00004c0001007387 */ /* 0x0005e20000100800 */
[----:B------:R-:W-:Y:S01]  /*0d60*/  SHF.R.U64 R227, R222, 0x10, R223 ;  /* 0x00000010dee37819 */ /* 0x000fe200000012df */
[----:B------:R-:W-:Y:S01]  /*0d70*/  IMAD.U32 R225, R223, 0x10000, RZ ;  /* 0x00010000dfe17824 */ /* 0x000fe200078e00ff */
[----:B------:R-:W-:Y:S01]  /*0d80*/  SHF.R.U64 R243, R238, 0x10, R239 ;  /* 0x00000010eef37819 */ /* 0x000fe200000012ef */
[----:B------:R-:W-:Y:S01]  /*0d90*/  IMAD.U32 R233, R231, 0x10000, RZ ;  /* 0x00010000e7e97824 */ /* 0x000fe200078e00ff */
[----:B------:R-:W-:Y:S01]  /*0da0*/  SHF.R.U64 R251, R246, 0x10, R247 ;  /* 0x00000010f6fb7819 */ /* 0x000fe200000012f7 */
[----:B------:R-:W-:Y:S01]  /*0db0*/  IMAD.U32 R241, R239, 0x10000, RZ ;  /* 0x00010000eff17824 */ /* 0x000fe200078e00ff */
[----:B------:R-:W-:Y:S01]  /*0dc0*/  SHF.R.U32.HI R223, RZ, 0x10, R223 ;  /* 0x00000010ffdf7819 */ /* 0x000fe200000116df */
[----:B------:R-:W-:Y:S01]  /*0dd0*/  IMAD.U32 R249, R247, 0x10000, RZ ;  /* 0x00010000f7f97824 */ /* 0x000fe200078e00ff */
[----:B------:R-:W-:-:S02]  /*0de0*/  SHF.R.U32.HI R231, RZ, 0x10, R231 ;  /* 0x00000010ffe77819 */ /* 0x000fc400000116e7 */
[----:B------:R-:W-:Y:S02]  /*0df0*/  SHF.R.U32.HI R239, RZ, 0x10, R239 ;  /* 0x00000010ffef7819 */ /* 0x000fe400000116ef */
[----:B------:R-:W-:Y:S02]  /*0e00*/  SHF.R.U32.HI R247, RZ, 0x10, R247 ;  /* 0x00000010fff77819 */ /* 0x000fe400000116f7 */
[----:B------:R-:W-:Y:S02]  /*0e10*/  SHF.R.U32.HI R232, RZ, 0x10, R15 ;  /* 0x00000010ffe87819 */ /* 0x000fe4000001160f */
[--C-:B------:R-:W-:Y:S02]  /*0e20*/  SHF.R.U64 R244, R16, 0x10, R17.reuse ;  /* 0x0000001010f47819 */ /* 0x100fe40000001211 */
[----:B------:R-:W-:Y:S02]  /*0e30*/  SHF.R.U32.HI R240, RZ, 0x10, R17 ;  /* 0x00000010fff07819 */ /* 0x000fe40000011611 */
[----:B------:R-:W-:-:S02]  /*0e40*/  SHF.R.U32.HI R248, RZ, 0x10, R19 ;  /* 0x00000010fff87819 */ /* 0x000fc40000011613 */
[----:B------:R-:W-:Y:S02]  /*0e50*/  SHF.R.U64 R236, R14, 0x10, R15 ;  /* 0x000000100eec7819 */ /* 0x000fe4000000120f */
[----:B------:R-:W-:Y:S01]  /*0e60*/  SHF.R.U64 R252, R18, 0x10, R19 ;  /* 0x0000001012fc7819 */ /* 0x000fe20000001213 */
[----:B------:R-:W-:Y:S01]  /*0e70*/  IMAD.U32 R245, R238, 0x10000, RZ ;  /* 0x00010000eef57824 */ /* 0x000fe200078e00ff */
[----:B------:R-:W-:Y:S01]  /*0e80*/  SHF.L.U32 R246, R16, 0x10, RZ ;  /* 0x0000001010f67819 */ /* 0x000fe200000006ff */
[----:B------:R-:W-:Y:S01]  /*0e90*/  IMAD.U32 R238, R14, 0x10000, RZ ;  /* 0x000100000eee7824 */ /* 0x000fe200078e00ff */
[----:B------:R-:W-:Y:S01]  /*0ea0*/  CS2R R26, SRZ ;  /* 0x00000000001a7805 */ /* 0x000fe2000001ff00 */
[----:B------:R-:W-:Y:S01]  /*0eb0*/  IMAD.U32 R234, R15, 0x10000, RZ ;  /* 0x000100000fea7824 */ /* 0x000fe200078e00ff */
[----:B------:R-:W-:Y:S01]  /*0ec0*/  CS2R R24, SRZ ;  /* 0x0000000000187805 */ /* 0x000fe2000001ff00 */
[----:B------:R-:W-:Y:S01]  /*0ed0*/  IMAD.U32 R242, R17, 0x10000, RZ ;  /* 0x0001000011f27824 */ /* 0x000fe200078e00ff */
[----:B------:R-:W-:Y:S01]  /*0ee0*/  CS2R R22, SRZ ;  /* 0x0000000000167805 */ /* 0x000fe2000001ff00 */
[----:B------:R-:W-:Y:S01]  /*0ef0*/  IMAD.U32 R250, R19, 0x10000, RZ ;  /* 0x0001000013fa7824 */ /* 0x000fe200078e00ff */
[----:B------:R-:W-:Y:S01]  /*0f00*/  CS2R R20, SRZ ;  /* 0x0000000000147805 */ /* 0x000fe2000001ff00 */
[----:B------:R-:W-:Y:S01]  /*0f10*/  IMAD.U32 R229, R222, 0x10000, RZ ;  /* 0x00010000dee57824 */ /* 0x000fe200078e00ff */
[----:B------:R-:W-:-:S02]  /*0f20*/  CS2R R18, SRZ ;  /* 0x0000000000127805 */ /* 0x000fc4000001ff00 */
[----:B------:R-:W-:Y:S02]  /*0f30*/  CS2R R16, SRZ ;  /* 0x0000000000107805 */ /* 0x000fe4000001ff00 */
[----:B------:R-:W-:Y:S01]  /*0f40*/  CS2R R14, SRZ ;  /* 0x00000000000e7805 */ /* 0x000fe2000001ff00 */
[----:B------:R-:W-:Y:S01]  /*0f50*/  IMAD.MOV.U32 R13, RZ, RZ, RZ ;  /* 0x000000ffff0d7224 */ /* 0x000fe200078e00ff */
[----:B------:R-:W-:Y:S01]  /*0f60*/  SHF.L.U32 R227, R227, 0x10, RZ ;  /* 0x00000010e3e37819 */ /* 0x000fe200000006ff */
[----:B------:R-:W-:Y:S01]  /*0f70*/  IMAD.U32 R223, R223, 0x10000, RZ ;  /* 0x00010000dfdf7824 */ /* 0x000fe200078e00ff */
[----:B------:R-:W-:Y:S01]  /*0f80*/  SHF.L.U32 R243, R243, 0x10, RZ ;  /* 0x00000010f3f37819 */ /* 0x000fe200000006ff */
[----:B------:R-:W-:Y:S01]  /*0f90*/  IMAD.U32 R235, R235, 0x10000, RZ ;  /* 0x00010000ebeb7824 */ /* 0x000fe200078e00ff */
[----:B------:R-:W-:Y:S01]  /*0fa0*/  SHF.L.U32 R236, R236, 0x10, RZ ;  /* 0x00000010ecec7819 */ /* 0x000fe200000006ff */
[----:B------:R-:W-:Y:S01]  /*0fb0*/  IMAD.U32 R231, R231, 0x10000, RZ ;  /* 0x00010000e7e77824 */ /* 0x000fe200078e00ff */
[----:B------:R-:W-:Y:S01]  /*0fc0*/  SHF.L.U32 R252, R252, 0x10, RZ ;  /* 0x00000010fcfc7819 */ /* 0x000fe200000006ff */
[----:B------:R-:W-:-:S02]  /*0fd0*/  IMAD.U32 R239, R239, 0x10000, RZ ;  /* 0x00010000efef7824 */ /* 0x000fc400078e00ff */
[----:B------:R-:W-:Y:S02]  /*0fe0*/  IMAD.U32 R251, R251, 0x10000, RZ ;  /* 0x00010000fbfb7824 */ /* 0x000fe400078e00ff */
[----:B------:R-:W-:Y:S02]  /*0ff0*/  IMAD.U32 R247, R247, 0x10000, RZ ;  /* 0x00010000f7f77824 */ /* 0x000fe400078e00ff */
[----:B------:R-:W-:Y:S02]  /*1000*/  IMAD.U32 R228, R228, 0x10000, RZ ;  /* 0x00010000e4e47824 */ /* 0x000fe400078e00ff */
[----:B------:R-:W-:Y:S02]  /*1010*/  IMAD.U32 R224, R224, 0x10000, RZ ;  /* 0x00010000e0e07824 */ /* 0x000fe400078e00ff */
[----:B------:R-:W-:Y:S02]  /*1020*/  IMAD.U32 R232, R232, 0x10000, RZ ;  /* 0x00010000e8e87824 */ /* 0x000fe400078e00ff */
[----:B------:R-:W-:-:S02]  /*1030*/  IMAD.U32 R244, R244, 0x10000, RZ ;  /* 0x00010000f4f47824 */ /* 0x000fc400078e00ff */
[----:B------:R-:W-:Y:S02]  /*1040*/  IMAD.U32 R240, R240, 0x10000, RZ ;  /* 0x00010000f0f07824 */ /* 0x000fe400078e00ff */
[----:B012---:R-:W-:-:S07]  /*1050*/  IMAD.U32 R248, R248, 0x10000, RZ ;  /* 0x00010000f8f87824 */ /* 0x007fce00078e00ff */
.L_x_531:
[----:B------:R-:W-:Y:S01]  /*1060*/  UIMAD UR5, UR4, UR19, URZ ;  /* 0x00000013040572a4 */ /* 0x000fe2000f8e02ff */
[----:B0-----:R-:W0:Y:S01]  /*1070*/  LDC.64 R204, c[0x0][0x3a8] ;  /* 0x0000ea00ffcc7b82 */ /* 0x001e220000000a00 */
[----:B------:R-:W-:Y:S01]  /*1080*/  UIMAD.WIDE UR16, UR4, 0x4, UR14 ;  /* 0x00000004041078a5 */ /* 0x000fe2000f8e020e */
[----:B--2---:R-:W2:Y:S01]  /*1090*/  LDL R164, [R1] ;  /* 0x0000000001a47983 */ /* 0x004ea20000100800 */
[----:B------:R-:W-:-:S03]  /*10a0*/  USHF.R.S32.HI UR6, URZ, 0x1f, UR5 ;  /* 0x0000001fff067899 */ /* 0x000fc60008011405 */
[----:B------:R-:W3:Y:S01]  /*10b0*/  LDL R165, [R1+0x4] ;  /* 0x0000040001a57983 */ /* 0x000ee20000100800 */
[----:B------:R-:W-:Y:S01]  /*10c0*/  ULEA.HI UR6, UR6, UR5, URZ, 0x2 ;  /* 0x0000000506067291 */ /* 0x000fe2000f8f10ff */
[----:B-1----:R-:W1:Y:S01]  /*10d0*/  LDC.64 R196, c[0x0][0x430] ;  /* 0x00010c00ffc47b82 */ /* 0x002e620000000a00 */
[----:B------:R-:W-:Y:S01]  /*10e0*/  MOV R4, UR16 ;  /* 0x0000001000047c02 */ /* 0x000fe20008000f00 */
[----:B------:R-:W-:Y:S01]  /*10f0*/  IMAD.U32 R5, RZ, RZ, UR17 ;  /* 0x00000011ff057e24 */ /* 0x000fe2000f8e00ff */
[----:B------:R-:W4:Y:S02]  /*1100*/  LDL R210, [R1+0x60] ;  /* 0x0000600001d27983 */ /* 0x000f240000100800 */
[----:B------:R-:W-:Y:S02]  /*1110*/  IMAD.U32 R12, RZ, RZ, UR6 ;  /* 0x00000006ff0c7e24 */ /* 0x000fe4000f8e00ff */
[----:B------:R0:W2:Y:S01]  /*1120*/  LDG.E R8, desc[UR10][R4.64] ;  /* 0x0000000a04087981 */ /* 0x0000a2000c1e1900 */
[----:B------:R-:W1:Y:S02]  /*1130*/  LDC.64 R194, c[0x0][0x428] ;  /* 0x00010a00ffc27b82 */ /* 0x000e640000000a00 */
[----:B------:R-:W-:Y:S01]  /*1140*/  LEA.HI.SX32 R12, R12, R139, 0x1e ;  /* 0x0000008b0c0c7211 */ /* 0x000fe200078ff2ff */
[----:B------:R-:W-:Y:S01]  /*1150*/  UIMAD.WIDE UR16, UR4, 0x4, UR12 ;  /* 0x00000004041078a5 */ /* 0x000fe2000f8e020c */
[----:B------:R-:W4:Y:S03]  /*1160*/  LDL R203, [R1+0x64] ;  /* 0x0000640001cb7983 */ /* 0x000f260000100800 */
[----:B------:R-:W-:Y:S01]  /*1170*/  VIADD R142, R12, 0x300 ;  /* 0x000003000c8e7836 */ /* 0x000fe20000000000 */
[----:B------:R-:W-:Y:S01]  /*1180*/  ISETP.NE.U32.AND P0, PT, RZ, UR20, PT ;  /* 0x00000014ff007c0c */ /* 0x000fe2000bf05070 */
[----:B------:R-:W1:Y:S01]  /*1190*/  LDC.64 R152, c[0x0][0x3b0] ;  /* 0x0000ec00ff987b82 */ /* 0x000e620000000a00 */
[----:B------:R-:W-:Y:S01]  /*11a0*/  ISETP.NE.U32.AND P1, PT, RZ, UR24, PT ;  /* 0x00000018ff007c0c */ /* 0x000fe2000bf25070 */
[----:B0-----:R-:W-:Y:S01]  /*11b0*/  IMAD.WIDE.U32 R64, R142, 0x8, R204 ;  /* 0x000000088e407825 */ /* 0x001fe200078e00cc */
[----:B------:R-:W-:Y:S01]  /*11c0*/  MOV R4, UR16 ;  /* 0x0000001000047c02 */ /* 0x000fe20008000f00 */
[----:B------:R-:W4:Y:S02]  /*11d0*/  LDL R209, [R1+0x58] ;  /* 0x0000580001d17983 */ /* 0x000f240000100800 */
[----:B------:R-:W-:-:S02]  /*11e0*/  IMAD.U32 R5, RZ, RZ, UR17 ;  /* 0x00000011ff057e24 */ /* 0x000fc4000f8e00ff */
[----:B------:R-:W3:Y:S01]  /*11f0*/  LDG.E.64 R64, desc[UR10][R64.64] ;  /* 0x0000000a40407981 */ /* 0x000ee2000c1e1b00 */
[----:B-1----:R-:W-:-:S03]  /*1200*/  IMAD.WIDE.U32 R118, R142, 0x8, R196 ;  /* 0x000000088e767825 */ /* 0x002fc600078e00c4 */
[----:B------:R0:W4:Y:S01]  /*1210*/  LDG.E R192, desc[UR10][R4.64] ;  /* 0x0000000a04c07981 */ /* 0x000122000c1e1900 */
[----:B------:R-:W-:-:S03]  /*1220*/  IMAD.WIDE.U32 R66, R142, 0x8, R194 ;  /* 0x000000088e427825 */ /* 0x000fc600078e00c2 */
[----:B------:R-:W4:Y:S01]  /*1230*/  LDG.E.64 R118, desc[UR10][R118.64] ;  /* 0x0000000a76767981 */ /* 0x000f22000c1e1b00 */
[----:B------:R-:W-:-:S03]  /*1240*/  ISETP.NE.AND P3, PT, RZ, UR18, PT ;  /* 0x00000012ff007c0c */ /* 0x000fc6000bf65270 */
[----:B------:R-:W4:Y:S04]  /*1250*/  LDL R207, [R1+0x50] ;  /* 0x0000500001cf7983 */ /* 0x000f280000100800 */
[----:B------:R-:W4:Y:S01]  /*1260*/  LDG.E.64 R66, desc[UR10][R66.64] ;  /* 0x0000000a42427981 */ /* 0x000f22000c1e1b00 */
[----:B------:R-:W-:-:S03]  /*1270*/  VIADD R144, R12, 0x400 ;  /* 0x000004000c907836 */ /* 0x000fc60000000000 */
[----:B------:R-:W4:Y:S01]  /*1280*/  LDL R208, [R1+0x5c] ;  /* 0x00005c0001d07983 */ /* 0x000f220000100800 */
[----:B------:R-:W-:-:S03]  /*1290*/  IMAD.WIDE.U32 R120, R144, 0x8, R204 ;  /* 0x0000000890787825 */ /* 0x000fc600078e00cc */
[----:B------:R-:W4:Y:S01]  /*12a0*/  LDL R206, [R1+0x54] ;  /* 0x0000540001ce7983 */ /* 0x000f220000100800 */
[----:B------:R-:W-:-:S03]  /*12b0*/  IMAD.WIDE.U32 R124, R144, 0x8, R196 ;  /* 0x00000008907c7825 */ /* 0x000fc600078e00c4 */
[----:B------:R-:W4:Y:S01]  /*12c0*/  LDG.E.64 R120, desc[UR10][R120.64] ;  /* 0x0000000a78787981 */ /* 0x000f22000c1e1b00 */
[----:B------:R-:W-:-:S03]  /*12d0*/  IMAD.WIDE.U32 R122, R144, 0x8, R194 ;  /* 0x00000008907a7825 */ /* 0x000fc600078e00c2 */
[----:B------:R-:W4:Y:S04]  /*12e0*/  LDG.E.64 R124, desc[UR10][R124.64] ;  /* 0x0000000a7c7c7981 */ /* 0x000f28000c1e1b00 */
[----:B------:R-:W4:Y:S01]  /*12f0*/  LDG.E.64 R122, desc[UR10][R122.64] ;  /* 0x0000000a7a7a7981 */ /* 0x000f22000c1e1b00 */
[----:B------:R-:W-:-:S04]  /*1300*/  IMAD.WIDE.U32 R130, R12, 0x8, R196 ;  /* 0x000000080c827825 */ /* 0x000fc800078e00c4 */
[C---:B------:R-:W-:Y:S02]  /*1310*/  IMAD.WIDE.U32 R126, R12.reuse, 0x8, R204 ;  /* 0x000000080c7e7825 */ /* 0x040fe400078e00cc */
[----:B------:R-:W4:Y:S02]  /*1320*/  LDG.E.64 R130, desc[UR10][R130.64] ;  /* 0x0000000a82827981 */ /* 0x000f24000c1e1b00 */
[----:B------:R-:W-:Y:S02]  /*1330*/  IMAD.WIDE.U32 R128, R12, 0x8, R194 ;  /* 0x000000080c807825 */ /* 0x000fe400078e00c2 */
[----:B------:R-:W4:Y:S04]  /*1340*/  LDG.E.64 R126, desc[UR10][R126.64] ;  /* 0x0000000a7e7e7981 */ /* 0x000f28000c1e1b00 */
[----:B------:R-:W4:Y:S01]  /*1350*/  LDG.E.64 R128, desc[UR10][R128.64] ;  /* 0x0000000a80807981 */ /* 0x000f22000c1e1b00 */
[----:B------:R-:W-:-:S02]  /*1360*/  ISETP.NE.AND.EX P0, PT, RZ, UR21, PT, P0 ;  /* 0x00000015ff007c0c */ /* 0x000fc4000bf05300 */
[----:B------:R-:W-:-:S11]  /*1370*/  ISETP.NE.AND.EX P1, PT, RZ, UR25, PT, P1 ;  /* 0x00000019ff007c0c */ /* 0x000fd6000bf25310 */
[----:B------:R-:W1:Y:S08]  /*1380*/  @P0 LDC.64 R140, c[0x0][0x438] ;  /* 0x00010e00ff8c0b82 */ /* 0x000e700000000a00 */
[----:B------:R-:W1:Y:S08]  /*1390*/  @P1 LDC.64 R138, c[0x0][0x3b8] ;  /* 0x0000ee00ff8a1b82 */ /* 0x000e700000000a00 */
[----:B0-----:R-:W0:Y:S08]  /*13a0*/  @P1 LDC.64 R4, c[0x0][0x3b8] ;  /* 0x0000ee00ff041b82 */ /* 0x001e300000000a00 */
[----:B------:R-:W0:Y:S01]  /*13b0*/  @P0 LDC.64 R6, c[0x0][0x438] ;  /* 0x00010e00ff060b82 */ /* 0x000e220000000a00 */
[----:B-1----:R-:W-:-:S05]  /*13c0*/  @P0 IMAD.WIDE.U32 R140, R142, 0x8, R140 ;  /* 0x000000088e8c0825 */ /* 0x002fca00078e008c */
[----:B------:R1:W5:Y:S01]  /*13d0*/  @P0 LDG.E.64 R104, desc[UR10][R140.64] ;  /* 0x0000000a8c680981 */ /* 0x000362000c1e1b00 */
[----:B------:R-:W-:-:S05]  /*13e0*/  @P1 IMAD.WIDE.U32 R138, R144, 0x4, R138 ;  /* 0x00000004908a1825 */ /* 0x000fca00078e008a */
[----:B------:R0:W5:Y:S01]  /*13f0*/  @P1 LDG.E R9, desc[UR10][R138.64] ;  /* 0x0000000a8a091981 */ /* 0x000162000c1e1900 */
[----:B-1----:R-:W-:-:S04]  /*1400*/  IMAD.WIDE.U32 R140, R12, 0x4, R152 ;  /* 0x000000040c8c7825 */ /* 0x002fc800078e0098 */
[----:B0-----:R-:W-:Y:S01]  /*1410*/  @P1 IMAD.WIDE.U32 R4, R142, 0x4, R4 ;  /* 0x000000048e041825 */ /* 0x001fe200078e0004 */
[----:B------:R-:W0:Y:S03]  /*1420*/  @P0 LDC.64 R138, c[0x0][0x438] ;  /* 0x00010e00ff8a0b82 */ /* 0x000e260000000a00 */
[----:B------:R-:W-:Y:S01]  /*1430*/  VIADD R11, R12, 0x100 ;  /* 0x000001000c0b7836 */ /* 0x000fe20000000000 */
[----:B------:R1:W5:Y:S01]  /*1440*/  @P1 LDG.E R10, desc[UR10][R4.64] ;  /* 0x0000000a040a1981 */ /* 0x000362000c1e1900 */
[----:B------:R-:W-:-:S04]  /*1450*/  @P0 IMAD.WIDE.U32 R6, R144, 0x8, R6 ;  /* 0x0000000890060825 */ /* 0x000fc800078e0006 */
[--C-:B------:R-:W-:Y:S01]  /*1460*/  IMAD.WIDE.U32 R146, R11, 0x4, R152.reuse ;  /* 0x000000040b927825 */ /* 0x100fe200078e0098 */
[----:B------:R1:W5:Y:S03]  /*1470*/  @P0 LDG.E.64 R106, desc[UR10][R6.64] ;  /* 0x0000000a066a0981 */ /* 0x000366000c1e1b00 */
[--C-:B-1----:R-:W-:Y:S02]  /*1480*/  IMAD.WIDE.U32 R4, R142, 0x4, R152.reuse ;  /* 0x000000048e047825 */ /* 0x102fe400078e0098 */
[----:B------:R-:W5:Y:S01]  /*1490*/  LDG.E R146, desc[UR10][R146.64] ;  /* 0x0000000a92927981 */ /* 0x000f62000c1e1900 */
[----:B------:R-:W1:Y:S03]  /*14a0*/  @P0 LDC.64 R142, c[0x0][0x438] ;  /* 0x00010e00ff8e0b82 */ /* 0x000e660000000a00 */
[----:B------:R0:W5:Y:S01]  /*14b0*/  LDG.E R7, desc[UR10][R4.64] ;  /* 0x0000000a04077981 */ /* 0x000162000c1e1900 */
[----:B------:R-:W-:Y:S01]  /*14c0*/  IADD3 R6, PT, PT, R12, 0x200, RZ ;  /* 0x000002000c067810 */ /* 0x000fe20007ffe0ff */
[----:B------:R-:W-:-:S04]  /*14d0*/  IMAD.WIDE.U32 R144, R144, 0x4, R152 ;  /* 0x0000000490907825 */ /* 0x000fc800078e0098 */
[--C-:B------:R-:W-:Y:S01]  /*14e0*/  IMAD.WIDE.U32 R148, R6, 0x4, R152.reuse ;  /* 0x0000000406947825 */ /* 0x100fe200078e0098 */
[----:B------:R-:W5:Y:S03]  /*14f0*/  LDG.E R157, desc[UR10][R144.64] ;  /* 0x0000000a909d7981 */ /* 0x000f66000c1e1900 */
[C---:B0-----:R-:W-:Y:S02]  /*1500*/  VIADD R5, R12.reuse, 0x500 ;  /* 0x000005000c057836 */ /* 0x041fe40000000000 */
[----:B------:R-:W-:Y:S01]  /*1510*/  VIADD R4, R12, 0x600 ;  /* 0x000006000c047836 */ /* 0x000fe20000000000 */
[----:B------:R-:W5:Y:S01]  /*1520*/  LDG.E R148, desc[UR10][R148.64] ;  /* 0x0000000a94947981 */ /* 0x000f62000c1e1900 */
[----:B------:R-:W-:-:S04]  /*1530*/  IMAD.WIDE.U32 R150, R5, 0x4, R152 ;  /* 0x0000000405967825 */ /* 0x000fc800078e0098 */
[----:B------:R-:W-:Y:S02]  /*1540*/  IMAD.WIDE.U32 R152, R4, 0x4, R152 ;  /* 0x0000000404987825 */ /* 0x000fe400078e0098 */
[----:B------:R-:W5:Y:S04]  /*1550*/  LDG.E R150, desc[UR10][R150.64] ;  /* 0x0000000a96967981 */ /* 0x000f68000c1e1900 */
[----:B------:R-:W5:Y:S01]  /*1560*/  LDG.E R152, desc[UR10][R152.64] ;  /* 0x0000000a98987981 */ /* 0x000f62000c1e1900 */
[----:B------:R-:W-:-:S05]  /*1570*/  @P0 IMAD.WIDE.U32 R138, R12, 0x8, R138 ;  /* 0x000000080c8a0825 */ /* 0x000fca00078e008a */
[----:B------:R0:W5:Y:S02]  /*1580*/  @P0 LDG.E.64 R108, desc[UR10][R138.64] ;  /* 0x0000000a8a6c0981 */ /* 0x000164000c1e1b00 */
[----:B0-----:R-:W0:Y:S02]  /*1590*/  @P0 LDC.64 R138, c[0x0][0x438] ;  /* 0x00010e00ff8a0b82 */ /* 0x001e240000000a00 */
[----:B0-----:R-:W-:-:S05]  /*15a0*/  @P0 IMAD.WIDE.U32 R138, R6, 0x8, R138 ;  /* 0x00000008068a0825 */ /* 0x001fca00078e008a */
[----:B------:R0:W5:Y:S02]  /*15b0*/  @P0 LDG.E.64 R112, desc[UR10][R138.64] ;  /* 0x0000000a8a700981 */ /* 0x000164000c1e1b00 */
[----:B0-----:R-:W0:Y:S01]  /*15c0*/  @P0 LDC.64 R138, c[0x0][0x438] ;  /* 0x00010e00ff8a0b82 */ /* 0x001e220000000a00 */
[----:B--2---:R-:W-:Y:S02]  /*15d0*/  R2UR UR16, R8 ;  /* 0x00000000081072ca */ /* 0x004fe400000e0000 */
[----:B------:R2:W5:Y:S05]  /*15e0*/  LDG.E R8, desc[UR10][R140.64] ;  /* 0x0000000a8c087981 */ /* 0x00056a000c1e1900 */
[----:B--2---:R-:W2:Y:S01]  /*15f0*/  @P1 LDC.64 R140, c[0x0][0x3b8] ;  /* 0x0000ee00ff8c1b82 */ /* 0x004ea20000000a00 */
[----:B---3--:R-:W-:Y:S01]  /*1600*/  IMAD.MOV.U32 R147, RZ, RZ, R64 ;  /* 0x000000ffff937224 */ /* 0x008fe200078e0040 */
[----:B----4-:R-:W-:-:S03]  /*1610*/  FSEL R192, R192, RZ, !P3 ;  /* 0x000000ffc0c07208 */ /* 0x010fc60005800000 */
[----:B------:R-:W-:Y:S01]  /*1620*/  IMAD.U32 R147, R147, 0x10000, RZ ;  /* 0x0001000093937824 */ /* 0x000fe200078e00ff */
[----:B------:R-:W-:Y:S01]  /*1630*/  SHF.R.U64 R153, R64, 0x10, R65 ;  /* 0x0000001040997819 */ /* 0x000fe20000001241 */
[----:B------:R-:W-:Y:S02]  /*1640*/  IMAD.MOV.U32 R163, RZ, RZ, R118 ;  /* 0x000000ffffa37224 */ /* 0x000fe400078e0076 */
[----:B------:R-:W-:Y:S01]  /*1650*/  FADD.FTZ R147, -R192, R147 ;  /* 0x00000093c0937221 */ /* 0x000fe20000010100 */
[----:B------:R-:W-:Y:S01]  /*1660*/  SHF.L.U32 R153, R153, 0x10, RZ ;  /* 0x0000001099997819 */ /* 0x000fe200000006ff */
[----:B------:R-:W-:Y:S02]  /*1670*/  IMAD.U32 R163, R163, 0x10000, RZ ;  /* 0x00010000a3a37824 */ /* 0x000fe400078e00ff */
[----:B------:R-:W-:Y:S01]  /*1680*/  FMUL.FTZ R147, R147, UR16 ;  /* 0x0000001093937c20 */ /* 0x000fe20008410000 */
[----:B------:R-:W-:Y:S01]  /*1690*/  SHF.R.U64 R159, R118, 0x10, R119 ;  /* 0x00000010769f7819 */ /* 0x000fe20000001277 */
[----:B--2---:R-:W-:Y:S01]  /*16a0*/  @P1 IMAD.WIDE.U32 R140, R12, 0x4, R140 ;  /* 0x000000040c8c1825 */ /* 0x004fe200078e008c */
[----:B------:R-:W-:-:S03]  /*16b0*/  SHF.R.U64 R151, R66, 0x10, R67 ;  /* 0x0000001042977819 */ /* 0x000fc60000001243 */
[-C--:B------:R-:W-:Y:S01]  /*16c0*/  FMUL.FTZ R164, R164, R163.reuse ;  /* 0x000000a3a4a47220 */ /* 0x080fe20000410000 */
[----:B------:R-:W-:Y:S01]  /*16d0*/  FADD.FTZ R199, R163, R199 ;  /* 0x000000c7a3c77221 */ /* 0x000fe20000010000 */
[----:B------:R-:W-:Y:S01]  /*16e0*/  FFMA.FTZ R85, R147, R163, R85 ;  /* 0x000000a393557223 */ /* 0x000fe20000010055 */
[----:B------:R2:W5:Y:S01]  /*16f0*/  @P1 LDG.E R3, desc[UR10][R140.64] ;  /* 0x0000000a8c031981 */ /* 0x000562000c1e1900 */
[----:B------:R-:W-:Y:S01]  /*1700*/  FADD.FTZ R163, -R192, R153 ;  /* 0x00000099c0a37221 */ /* 0x000fe20000010100 */
[----:B------:R-:W-:Y:S01]  /*1710*/  MOV R144, R65 ;  /* 0x0000004100907202 */ /* 0x000fe20000000f00 */
[----:B------:R-:W-:Y:S02]  /*1720*/  IMAD.U32 R159, R159, 0x10000, RZ ;  /* 0x000100009f9f7824 */ /* 0x000fe400078e00ff */
[----:B------:R-:W-:Y:S02]  /*1730*/  IMAD.U32 R153, R151, 0x10000, RZ ;  /* 0x0001000097997824 */ /* 0x000fe400078e00ff */
[----:B------:R-:W-:Y:S01]  /*1740*/  FMUL.FTZ R151, R163, UR16 ;  /* 0x00000010a3977c20 */ /* 0x000fe20008410000 */
[----:B--2---:R-:W2:Y:S01]  /*1750*/  @P1 LDC.64 R140, c[0x0][0x3b8] ;  /* 0x0000ee00ff8c1b82 */ /* 0x004ea20000000a00 */
[----:B------:R-:W-:Y:S01]  /*1760*/  FMUL.FTZ R163, R251, R159 ;  /* 0x0000009ffba37220 */ /* 0x000fe20000410000 */
[----:B------:R-:W-:Y:S01]  /*1770*/  IMAD.MOV.U32 R145, RZ, RZ, R67 ;  /* 0x000000ffff917224 */ /* 0x000fe200078e0043 */
[----:B------:R-:W-:Y:S01]  /*1780*/  MOV R158, R119 ;  /* 0x00000077009e7202 */ /* 0x000fe20000000f00 */
[----:B------:R-:W-:-:S02]  /*1790*/  IMAD.U32 R144, R144, 0x10000, RZ ;  /* 0x0001000090907824 */ /* 0x000fc400078e00ff */
[----:B------:R-:W-:Y:S01]  /*17a0*/  FADD.FTZ R54, R153, R54 ;  /* 0x0000003699367221 */ /* 0x000fe20000010000 */
[-C--:B------:R-:W-:Y:S01]  /*17b0*/  FFMA.FTZ R26, R151, R153.reuse, R26 ;  /* 0x00000099971a7223 */ /* 0x080fe2000001001a */
[----:B------:R-:W-:Y:S01]  /*17c0*/  FFMA.FTZ R153, R252, R153, R163 ;  /* 0x00000099fc997223 */ /* 0x000fe200000100a3 */
[----:B------:R-:W-:Y:S01]  /*17d0*/  FADD.FTZ R191, R159, R191 ;  /* 0x000000bf9fbf7221 */ /* 0x000fe20000010000 */
[----:B------:R-:W-:Y:S01]  /*17e0*/  FFMA.FTZ R86, R151, R159, R86 ;  /* 0x0000009f97567223 */ /* 0x000fe20000010056 */
[----:B------:R-:W-:Y:S01]  /*17f0*/  SHF.L.U32 R163, R158, 0x10, RZ ;  /* 0x000000109ea37819 */ /* 0x000fe200000006ff */
[----:B------:R-:W-:Y:S01]  /*1800*/  FADD.FTZ R158, -R192, R144 ;  /* 0x00000090c09e7221 */ /* 0x000fe20000010100 */
[----:B------:R-:W-:Y:S02]  /*1810*/  IMAD.U32 R159, R145, 0x10000, RZ ;  /* 0x00010000919f7824 */ /* 0x000fe400078e00ff */
[----:B------:R-:W3:Y:S01]  /*1820*/  @P1 LDC.64 R144, c[0x0][0x3b8] ;  /* 0x0000ee00ff901b82 */ /* 0x000ee20000000a00 */
[----:B------:R-:W-:Y:S01]  /*1830*/  SHF.R.U32.HI R161, RZ, 0x10, R65 ;  /* 0x00000010ffa17819 */ /* 0x000fe20000011641 */
[----:B------:R-:W-:Y:S01]  /*1840*/  IMAD.MOV.U32 R149, RZ, RZ, R66 ;  /* 0x000000ffff957224 */ /* 0x000fe200078e0042 */
[----:B------:R-:W-:Y:S01]  /*1850*/  SHF.R.U32.HI R162, RZ, 0x10, R119 ;  /* 0x00000010ffa27819 */ /* 0x000fe20000011677 */
[----:B------:R-:W-:-:S02]  /*1860*/  FMUL.FTZ R158, R158, UR16 ;  /* 0x000000109e9e7c20 */ /* 0x000fc40008410000 */
[----:B------:R-:W-:Y:S02]  /*1870*/  IMAD.U32 R149, R149, 0x10000, RZ ;  /* 0x0001000095957824 */ /* 0x000fe400078e00ff */
[----:B------:R-:W-:Y:S01]  /*1880*/  IMAD.U32 R161, R161, 0x10000, RZ ;  /* 0x00010000a1a17824 */ /* 0x000fe200078e00ff */
[----:B------:R-:W4:Y:S01]  /*1890*/  @P1 LDC.64 R118, c[0x0][0x3b8] ;  /* 0x0000ee00ff761b82 */ /* 0x000f220000000a00 */
[----:B--2---:R-:W-:Y:S01]  /*18a0*/  @P1 IMAD.WIDE.U32 R140, R11, 0x4, R140 ;  /* 0x000000040b8c1825 */ /* 0x004fe200078e008c */
[----:B------:R-:W-:-:S03]  /*18b0*/  SHF.R.U32.HI R160, RZ, 0x10, R67 ;  /* 0x00000010ffa07819 */ /* 0x000fc60000011643 */
[----:B------:R-:W-:Y:S01]  /*18c0*/  FADD.FTZ R53, R149, R53 ;  /* 0x0000003595357221 */ /* 0x000fe20000010000 */
[-C--:B------:R-:W-:Y:S01]  /*18d0*/  FFMA.FTZ R25, R147, R149.reuse, R25 ;  /* 0x0000009593197223 */ /* 0x080fe20000010019 */
[----:B------:R-:W-:Y:S01]  /*18e0*/  FADD.FTZ R161, -R192, R161 ;  /* 0x000000a1c0a17221 */ /* 0x000fe20000010100 */
[----:B------:R2:W5:Y:S01]  /*18f0*/  @P1 LDG.E R2, desc[UR10][R140.64] ;  /* 0x0000000a8c021981 */ /* 0x000562000c1e1900 */
[----:B------:R-:W-:Y:S01]  /*1900*/  FFMA.FTZ R149, R165, R149, R164 ;  /* 0x00000095a5957223 */ /* 0x000fe200000100a4 */
[-C--:B------:R-:W-:Y:S01]  /*1910*/  FMUL.FTZ R164, R249, R163.reuse ;  /* 0x000000a3f9a47220 */ /* 0x080fe20000410000 */
[----:B------:R-:W-:Y:S01]  /*1920*/  FADD.FTZ R190, R163, R190 ;  /* 0x000000bea3be7221 */ /* 0x000fe20000010000 */
[----:B------:R-:W-:Y:S01]  /*1930*/  FFMA.FTZ R87, R158, R163, R87 ;  /* 0x000000a39e577223 */ /* 0x000fe20000010057 */
[----:B------:R-:W-:Y:S01]  /*1940*/  IMAD.U32 R162, R162, 0x10000, RZ ;  /* 0x00010000a2a27824 */ /* 0x000fe200078e00ff */
[----:B------:R-:W-:Y:S01]  /*1950*/  SHF.L.U32 R163, R160, 0x10, RZ ;  /* 0x00000010a0a37819 */ /* 0x000fe200000006ff */
[----:B------:R-:W-:Y:S01]  /*1960*/  FMUL.FTZ R160, R161, UR16 ;  /* 0x00000010a1a07c20 */ /* 0x000fe20008410000 */
[----:B--2---:R-:W2:Y:S01]  /*1970*/  @P1 LDC.64 R140, c[0x0][0x3b8] ;  /* 0x0000ee00ff8c1b82 */ /* 0x004ea20000000a00 */
[----:B------:R-:W-:Y:S01]  /*1980*/  FMUL.FTZ R161, R247, R162 ;  /* 0x000000a2f7a17220 */ /* 0x000fe20000410000 */
[----:B---3--:R-:W-:-:S04]  /*1990*/  @P1 IMAD.WIDE.U32 R144, R4, 0x4, R144 ;  /* 0x0000000404901825 */ /* 0x008fc800078e0090 */
[----:B------:R-:W-:Y:S01]  /*19a0*/  FADD.FTZ R189, R162, R189 ;  /* 0x000000bda2bd7221 */ /* 0x000fe20000010000 */
[C---:B------:R-:W-:Y:S01]  /*19b0*/  FFMA.FTZ R88, R160.reuse, R162, R88 ;  /* 0x000000a2a0587223 */ /* 0x040fe20000010058 */
[----:B------:R-:W-:Y:S01]  /*19c0*/  FADD.FTZ R56, R163, R56 ;  /* 0x00000038a3387221 */ /* 0x000fe20000010000 */
[----:B------:R-:W-:Y:S02]  /*19d0*/  IMAD.MOV.U32 R162, RZ, RZ, R120 ;  /* 0x000000ffffa27224 */ /* 0x000fe400078e0078 */
[-C--:B------:R-:W-:Y:S01]  /*19e0*/  FFMA.FTZ R28, R160, R163.reuse, R28 ;  /* 0x000000a3a01c7223 */ /* 0x080fe2000001001c */
[----:B------:R-:W-:Y:S01]  /*19f0*/  FFMA.FTZ R161, R248, R163, R161 ;  /* 0x000000a3f8a17223 */ /* 0x000fe200000100a1 */
[----:B------:R-:W-:Y:S01]  /*1a00*/  IMAD.MOV.U32 R163, RZ, RZ, R124 ;  /* 0x000000ffffa37224 */ /* 0x000fe200078e007c */
[----:B------:R3:W5:Y:S01]  /*1a10*/  @P1 LDG.E R98, desc[UR10][R144.64] ;  /* 0x0000000a90621981 */ /* 0x000762000c1e1900 */
[----:B------:R-:W-:Y:S01]  /*1a20*/  IMAD.U32 R162, R162, 0x10000, RZ ;  /* 0x00010000a2a27824 */ /* 0x000fe200078e00ff */
[----:B------:R-:W-:-:S02]  /*1a30*/  SHF.R.U32.HI R167, RZ, 0x10, R121 ;  /* 0x00000010ffa77819 */ /* 0x000fc40000011679 */
[----:B------:R-:W-:Y:S01]  /*1a40*/  SHF.L.U32 R163, R163, 0x10, RZ ;  /* 0x00000010a3a37819 */ /* 0x000fe200000006ff */
[----:B------:R-:W-:Y:S01]  /*1a50*/  FADD.FTZ R162, -R192, R162 ;  /* 0x000000a2c0a27221 */ /* 0x000fe20000010100 */
[----:B------:R-:W-:Y:S02]  /*1a60*/  SHF.R.U64 R124, R124, 0x10, R125 ;  /* 0x000000107c7c7819 */ /* 0x000fe4000000127d */
[--C-:B---3--:R-:W-:Y:S01]  /*1a70*/  SHF.R.U64 R144, R120, 0x10, R121.reuse ;  /* 0x0000001078907819 */ /* 0x108fe20000001279 */
[----:B------:R-:W-:Y:S01]  /*1a80*/  IMAD.MOV.U32 R120, RZ, RZ, R121 ;  /* 0x000000ffff787224 */ /* 0x000fe200078e0079 */
[----:B------:R-:W-:Y:S01]  /*1a90*/  MOV R121, R123 ;  /* 0x0000007b00797202 */ /* 0x000fe20000000f00 */
[----:B------:R-:W-:Y:S01]  /*1aa0*/  IMAD.MOV.U32 R145, RZ, RZ, R122 ;  /* 0x000000ffff917224 */ /* 0x000fe200078e007a */
[--C-:B------:R-:W-:Y:S01]  /*1ab0*/  SHF.R.U64 R122, R122, 0x10, R123.reuse ;  /* 0x000000107a7a7819 */ /* 0x100fe2000000127b */
[----:B------:R-:W-:Y:S01]  /*1ac0*/  IMAD.U32 R144, R144, 0x10000, RZ ;  /* 0x0001000090907824 */ /* 0x000fe200078e00ff */
[----:B------:R-:W-:Y:S01]  /*1ad0*/  SHF.R.U32.HI R166, RZ, 0x10, R123 ;  /* 0x00000010ffa67819 */ /* 0x000fe2000001167b */
[----:B------:R-:W-:-:S02]  /*1ae0*/  IMAD.U32 R120, R120, 0x10000, RZ ;  /* 0x0001000078787824 */ /* 0x000fc400078e00ff */
[----:B------:R-:W-:Y:S01]  /*1af0*/  FADD.FTZ R55, R159, R55 ;  /* 0x000000379f377221 */ /* 0x000fe20000010000 */
[-C--:B------:R-:W-:Y:S01]  /*1b00*/  FFMA.FTZ R27, R158, R159.reuse, R27 ;  /* 0x0000009f9e1b7223 */ /* 0x080fe2000001001b */
[----:B------:R-:W-:Y:S02]  /*1b10*/  IMAD.MOV.U32 R123, RZ, RZ, R125 ;  /* 0x000000ffff7b7224 */ /* 0x000fe400078e007d */
[----:B------:R-:W-:Y:S01]  /*1b20*/  FFMA.FTZ R159, R250, R159, R164 ;  /* 0x0000009ffa9f7223 */ /* 0x000fe200000100a4 */
[----:B----4-:R-:W-:-:S04]  /*1b30*/  @P1 IMAD.WIDE.U32 R118, R6, 0x4, R118 ;  /* 0x0000000406761825 */ /* 0x010fc800078e0076 */
[----:B------:R-:W-:Y:S01]  /*1b40*/  FMUL.FTZ R165, R162, UR16 ;  /* 0x00000010a2a57c20 */ /* 0x000fe20008410000 */
[----:B------:R-:W-:Y:S01]  /*1b50*/  FMUL.FTZ R164, R245, R163 ;  /* 0x000000a3f5a47220 */ /* 0x000fe20000410000 */
[C---:B------:R-:W-:Y:S01]  /*1b60*/  FADD.FTZ R144, -R192.reuse, R144 ;  /* 0x00000090c0907221 */ /* 0x040fe20000010100 */
[----:B------:R-:W-:Y:S02]  /*1b70*/  IMAD.U32 R145, R145, 0x10000, RZ ;  /* 0x0001000091917824 */ /* 0x000fe400078e00ff */
[----:B------:R-:W-:Y:S01]  /*1b80*/  FADD.FTZ R120, -R192, R120 ;  /* 0x00000078c0787221 */ /* 0x000fe20000010100 */
[----:B------:R-:W-:Y:S02]  /*1b90*/  IMAD.U32 R124, R124, 0x10000, RZ ;  /* 0x000100007c7c7824 */ /* 0x000fe400078e00ff */
[----:B------:R-:W-:Y:S02]  /*1ba0*/  IMAD.U32 R123, R123, 0x10000, RZ ;  /* 0x000100007b7b7824 */ /* 0x000fe400078e00ff */
[----:B------:R-:W-:Y:S01]  /*1bb0*/  FADD.FTZ R57, R145, R57 ;  /* 0x0000003991397221 */ /* 0x000fe20000010000 */
[----:B--2---:R-:W-:-:S04]  /*1bc0*/  @P1 IMAD.WIDE.U32 R140, R5, 0x4, R140 ;  /* 0x00000004058c1825 */ /* 0x004fc800078e008c */
[-C--:B------:R-:W-:Y:S01]  /*1bd0*/  FFMA.FTZ R29, R165, R145.reuse, R29 ;  /* 0x00000091a51d7223 */ /* 0x080fe2000001001d */
[----:B------:R-:W-:Y:S01]  /*1be0*/  FFMA.FTZ R164, R246, R145, R164 ;  /* 0x00000091f6a47223 */ /* 0x000fe200000100a4 */
[----:B------:R-:W-:Y:S01]  /*1bf0*/  FADD.FTZ R188, R163, R188 ;  /* 0x000000bca3bc7221 */ /* 0x000fe20000010000 */
[----:B------:R-:W-:Y:S01]  /*1c00*/  FFMA.FTZ R89, R165, R163, R89 ;  /* 0x000000a3a5597223 */ /* 0x000fe20000010059 */
[----:B------:R-:W-:Y:S01]  /*1c10*/  SHF.L.U32 R122, R122, 0x10, RZ ;  /* 0x000000107a7a7819 */ /* 0x000fe200000006ff */
[----:B------:R2:W5:Y:S01]  /*1c20*/  @P1 LDG.E R0, desc[UR10][R118.64] ;  /* 0x0000000a76001981 */ /* 0x000562000c1e1900 */
[----:B0-----:R-:W-:-:S04]  /*1c30*/  @P0 IMAD.WIDE.U32 R138, R4, 0x8, R138 ;  /* 0x00000008048a0825 */ /* 0x001fc800078e008a */
[----:B------:R-:W-:Y:S01]  /*1c40*/  FMUL.FTZ R163, R144, UR16 ;  /* 0x0000001090a37c20 */ /* 0x000fe20008410000 */
[----:B------:R-:W-:Y:S01]  /*1c50*/  FMUL.FTZ R162, R243, R124 ;  /* 0x0000007cf3a27220 */ /* 0x000fe20000410000 */
[----:B------:R-:W-:Y:S01]  /*1c60*/  FMUL.FTZ R145, R120, UR16 ;  /* 0x0000001078917c20 */ /* 0x000fe20008410000 */
[----:B------:R-:W-:Y:S02]  /*1c70*/  IMAD.U32 R121, R121, 0x10000, RZ ;  /* 0x0001000079797824 */ /* 0x000fe400078e00ff */
[-C--:B------:R-:W-:Y:S01]  /*1c80*/  FMUL.FTZ R144, R241, R123.reuse ;  /* 0x0000007bf1907220 */ /* 0x080fe20000410000 */
[----:B------:R-:W-:Y:S01]  /*1c90*/  MOV R198, R130 ;  /* 0x0000008200c67202 */ /* 0x000fe20000000f00 */
[----:B------:R0:W5:Y:S01]  /*1ca0*/  @P1 LDG.E R97, desc[UR10][R140.64] ;  /* 0x0000000a8c611981 */ /* 0x000162000c1e1900 */
[----:B--2---:R-:W2:Y:S01]  /*1cb0*/  @P0 LDC.64 R118, c[0x0][0x438] ;  /* 0x00010e00ff760b82 */ /* 0x004ea20000000a00 */
[----:B------:R-:W-:Y:S01]  /*1cc0*/  FADD.FTZ R58, R122, R58 ;  /* 0x0000003a7a3a7221 */ /* 0x000fe20000010000 */
[-C--:B------:R-:W-:Y:S01]  /*1cd0*/  FFMA.FTZ R30, R163, R122.reuse, R30 ;  /* 0x0000007aa31e7223 */ /* 0x080fe2000001001e */
[----:B------:R-:W-:Y:S01]  /*1ce0*/  FFMA.FTZ R162, R244, R122, R162 ;  /* 0x0000007af4a27223 */ /* 0x000fe200000100a2 */
[----:B------:R-:W-:Y:S01]  /*1cf0*/  FADD.FTZ R186, R123, R186 ;  /* 0x000000ba7bba7221 */ /* 0x000fe20000010000 */
[----:B------:R-:W-:Y:S01]  /*1d00*/  FFMA.FTZ R91, R145, R123, R91 ;  /* 0x0000007b915b7223 */ /* 0x000fe2000001005b */
[----:B------:R-:W-:Y:S01]  /*1d10*/  IMAD.WIDE.U32 R136, R11, 0x8, R196 ;  /* 0x000000080b887825 */ /* 0x000fe200078e00c4 */
[----:B------:R3:W5:Y:S03]  /*1d20*/  @P0 LDG.E.64 R116, desc[UR10][R138.64] ;  /* 0x0000000a8a740981 */ /* 0x000766000c1e1b00 */
[----:B------:R-:W-:Y:S01]  /*1d30*/  FADD.FTZ R59, R121, R59 ;  /* 0x0000003b793b7221 */ /* 0x000fe20000010000 */
[----:B------:R-:W-:Y:S01]  /*1d40*/  FFMA.FTZ R31, R145, R121, R31 ;  /* 0x00000079911f7223 */ /* 0x000fe2000001001f */
[----:B------:R-:W-:-:S04]  /*1d50*/  IMAD.WIDE.U32 R66, R6, 0x8, R196 ;  /* 0x0000000806427825 */ /* 0x000fc800078e00c4 */
[----:B------:R-:W-:Y:S01]  /*1d60*/  FFMA.FTZ R144, R242, R121, R144 ;  /* 0x00000079f2907223 */ /* 0x000fe20000010090 */
[----:B------:R-:W4:Y:S01]  /*1d70*/  LDG.E.64 R136, desc[UR10][R136.64] ;  /* 0x0000000a88887981 */ /* 0x000f22000c1e1b00 */
[----:B0-----:R-:W-:-:S04]  /*1d80*/  IMAD.WIDE.U32 R140, R5, 0x8, R196 ;  /* 0x00000008058c7825 */ /* 0x001fc800078e00c4 */
[----:B------:R-:W-:-:S04]  /*1d90*/  IMAD.WIDE.U32 R134, R11, 0x8, R194 ;  /* 0x000000080b867825 */ /* 0x000fc800078e00c2 */
[----:B------:R-:W-:-:S04]  /*1da0*/  IMAD.WIDE.U32 R64, R6, 0x8, R194 ;  /* 0x0000000806407825 */ /* 0x000fc800078e00c2 */
[----:B------:R-:W-:Y:S01]  /*1db0*/  IMAD.WIDE.U32 R132, R11, 0x8, R204 ;  /* 0x000000080b847825 */ /* 0x000fe200078e00cc */
[----:B------:R-:W4:Y:S03]  /*1dc0*/  LDG.E.64 R134, desc[UR10][R134.64] ;  /* 0x0000000a86867981 */ /* 0x000f26000c1e1b00 */
[----:B------:R-:W-:-:S04]  /*1dd0*/  IMAD.WIDE.U32 R122, R4, 0x8, R196 ;  /* 0x00000008047a7825 */ /* 0x000fc800078e00c4 */
[----:B-1----:R-:W-:Y:S01]  /*1de0*/  @P0 IMAD.WIDE.U32 R142, R11, 0x8, R142 ;  /* 0x000000080b8e0825 */ /* 0x002fe200078e008e */
[----:B------:R-:W4:Y:S03]  /*1df0*/  LDG.E.64 R132, desc[UR10][R132.64] ;  /* 0x0000000a84847981 */ /* 0x000f26000c1e1b00 */
[--C-:B---3--:R-:W-:Y:S01]  /*1e00*/  IMAD.WIDE.U32 R138, R5, 0x8, R194.reuse ;  /* 0x00000008058a7825 */ /* 0x108fe200078e00c2 */
[----:B------:R0:W5:Y:S03]  /*1e10*/  @P0 LDG.E.64 R110, desc[UR10][R142.64] ;  /* 0x0000000a8e6e0981 */ /* 0x000166000c1e1b00 */
[----:B------:R-:W-:Y:S01]  /*1e20*/  IMAD.WIDE.U32 R120, R4, 0x8, R194 ;  /* 0x0000000804787825 */ /* 0x000fe200078e00c2 */
[----:B------:R-:W-:-:S03]  /*1e30*/  SHF.R.U32.HI R193, RZ, 0x10, R125 ;  /* 0x00000010ffc17819 */ /* 0x000fc6000001167d */
[----:B------:R-:W-:Y:S01]  /*1e40*/  FADD.FTZ R187, R124, R187 ;  /* 0x000000bb7cbb7221 */ /* 0x000fe20000010000 */
[----:B------:R-:W-:Y:S01]  /*1e50*/  FFMA.FTZ R90, R163, R124, R90 ;  /* 0x0000007ca35a7223 */ /* 0x000fe2000001005a */
[----:B------:R-:W-:Y:S01]  /*1e60*/  IMAD.MOV.U32 R196, RZ, RZ, R126 ;  /* 0x000000ffffc47224 */ /* 0x000fe200078e007e */
[----:B------:R-:W-:Y:S01]  /*1e70*/  SHF.L.U32 R167, R167, 0x10, RZ ;  /* 0x00000010a7a77819 */ /* 0x000fe200000006ff */
[----:B------:R-:W-:Y:S01]  /*1e80*/  IMAD.MOV.U32 R195, RZ, RZ, R128 ;  /* 0x000000ffffc37224 */ /* 0x000fe200078e0080 */
[----:B------:R-:W3:Y:S01]  /*1e90*/  LDG.E.64 R66, desc[UR10][R66.64] ;  /* 0x0000000a42427981 */ /* 0x000ee2000c1e1b00 */
[----:B------:R-:W-:Y:S02]  /*1ea0*/  IMAD.U32 R198, R198, 0x10000, RZ ;  /* 0x00010000c6c67824 */ /* 0x000fe400078e00ff */
[----:B------:R-:W-:Y:S01]  /*1eb0*/  IMAD.U32 R197, R196, 0x10000, RZ ;  /* 0x00010000c4c57824 */ /* 0x000fe200078e00ff */
[----:B------:R-:W3:Y:S01]  /*1ec0*/  LDG.E.64 R64, desc[UR10][R64.64] ;  /* 0x0000000a40407981 */ /* 0x000ee2000c1e1b00 */
[----:B------:R-:W-:-:S02]  /*1ed0*/  IMAD.U32 R195, R195, 0x10000, RZ ;  /* 0x00010000c3c37824 */ /* 0x000fc400078e00ff */
[----:B------:R-:W-:Y:S01]  /*1ee0*/  FMUL.FTZ R216, R210, R198 ;  /* 0x000000c6d2d87220 */ /* 0x000fe20000410000 */
[----:B------:R-:W-:Y:S01]  /*1ef0*/  FADD.FTZ R197, -R192, R197 ;  /* 0x000000c5c0c57221 */ /* 0x000fe20000010100 */
[----:B--2---:R-:W-:Y:S01]  /*1f00*/  @P0 IMAD.WIDE.U32 R118, R5, 0x8, R118 ;  /* 0x0000000805760825 */ /* 0x004fe200078e0076 */
[----:B------:R-:W2:Y:S03]  /*1f10*/  LDG.E.64 R140, desc[UR10][R140.64] ;  /* 0x0000000a8c8c7981 */ /* 0x000ea6000c1e1b00 */
[----:B------:R-:W-:Y:S02]  /*1f20*/  FFMA.FTZ R216, R203, R195, R216 ;  /* 0x000000c3cbd87223 */ /* 0x000fe400000100d8 */
[----:B------:R-:W3:Y:S01]  /*1f30*/  LDL R203, [R1+0x48] ;  /* 0x0000480001cb7983 */ /* 0x000ee20000100800 */
[----:B------:R-:W-:-:S03]  /*1f40*/  FMUL.FTZ R215, R197, UR16 ;  /* 0x00000010c5d77c20 */ /* 0x000fc60008410000 */
[----:B------:R-:W2:Y:S01]  /*1f50*/  LDL R197, [R1+0x4c] ;  /* 0x00004c0001c57983 */ /* 0x000ea20000100800 */
[----:B0-----:R-:W-:-:S03]  /*1f60*/  IMAD.WIDE.U32 R142, R6, 0x8, R204 ;  /* 0x00000008068e7825 */ /* 0x001fc600078e00cc */
[----:B------:R0:W5:Y:S01]  /*1f70*/  @P0 LDG.E.64 R114, desc[UR10][R118.64] ;  /* 0x0000000a76720981 */ /* 0x000162000c1e1b00 */
[----:B------:R-:W-:-:S04]  /*1f80*/  IMAD.WIDE.U32 R124, R4, 0x8, R204 ;  /* 0x00000008047c7825 */ /* 0x000fc800078e00cc */
[----:B------:R-:W-:Y:S01]  /*1f90*/  FADD.FTZ R181, R198, R181 ;  /* 0x000000b5c6b57221 */ /* 0x000fe20000010000 */
[----:B------:R-:W-:Y:S01]  /*1fa0*/  FFMA.FTZ R73, R215, R198, R73 ;  /* 0x000000c6d7497223 */ /* 0x000fe20000010049 */
[----:B------:R-:W-:Y:S01]  /*1fb0*/  FADD.FTZ R167, -R192, R167 ;  /* 0x000000a7c0a77221 */ /* 0x000fe20000010100 */
[----:B------:R-:W2:Y:S01]  /*1fc0*/  LDL R198, [R1+0x38] ;  /* 0x0000380001c67983 */ /* 0x000ea20000100800 */
[----:B------:R-:W-:Y:S02]  /*1fd0*/  IMAD.U32 R194, R166, 0x10000, RZ ;  /* 0x00010000a6c27824 */ /* 0x000fe400078e00ff */
[----:B------:R-:W-:Y:S01]  /*1fe0*/  IMAD.U32 R193, R193, 0x10000, RZ ;  /* 0x00010000c1c17824 */ /* 0x000fe200078e00ff */
[----:B------:R-:W-:Y:S01]  /*1ff0*/  SHF.R.U64 R196, R130, 0x10, R131 ;  /* 0x0000001082c47819 */ /* 0x000fe20000001283 */
[----:B0-----:R-:W-:Y:S01]  /*2000*/  IMAD.WIDE.U32 R118, R5, 0x8, R204 ;  /* 0x0000000805767825 */ /* 0x001fe200078e00cc */
[----:B------:R-:W2:Y:S04]  /*2010*/  LDG.E.64 R142, desc[UR10][R142.64] ;  /* 0x0000000a8e8e7981 */ /* 0x000ea8000c1e1b00 */
[----:B------:R-:W2:Y:S04]  /*2020*/  LDL R204, [R1+0x40] ;  /* 0x0000400001cc7983 */ /* 0x000ea80000100800 */
[----:B------:R-:W2:Y:S01]  /*2030*/  LDL R205, [R1+0x44] ;  /* 0x0000440001cd7983 */ /* 0x000ea20000100800 */
[----:B------:R-:W-:Y:S01]  /*2040*/  FMUL.FTZ R166, R167, UR16 ;  /* 0x00000010a7a67c20 */ /* 0x000fe20008410000 */
[----:B------:R-:W-:Y:S01]  /*2050*/  FMUL.FTZ R167, R239, R193 ;  /* 0x000000c1efa77220 */ /* 0x000fe20000410000 */
[----:B------:R-:W-:Y:S01]  /*2060*/  FADD.FTZ R185, R193, R185 ;  /* 0x000000b9c1b97221 */ /* 0x000fe20000010000 */
[----:B------:R-:W-:-:S02]  /*2070*/  IMAD.MOV.U32 R130, RZ, RZ, R131 ;  /* 0x000000ffff827224 */ /* 0x000fc400078e0083 */
[----:B------:R-:W-:Y:S01]  /*2080*/  FFMA.FTZ R92, R166, R193, R92 ;  /* 0x000000c1a65c7223 */ /* 0x000fe2000001005c */
[--C-:B------:R-:W-:Y:S01]  /*2090*/  SHF.R.U64 R193, R126, 0x10, R127.reuse ;  /* 0x000000107ec17819 */ /* 0x100fe2000000127f */
[----:B------:R-:W-:Y:S01]  /*20a0*/  FADD.FTZ R60, R194, R60 ;  /* 0x0000003cc23c7221 */ /* 0x000fe20000010000 */
[----:B------:R-:W-:Y:S01]  /*20b0*/  MOV R126, R127 ;  /* 0x0000007f007e7202 */ /* 0x000fe20000000f00 */
[----:B------:R-:W-:Y:S01]  /*20c0*/  IMAD.U32 R196, R196, 0x10000, RZ ;  /* 0x00010000c4c47824 */ /* 0x000fe200078e00ff */
[----:B------:R-:W-:Y:S01]  /*20d0*/  SHF.R.U32.HI R127, RZ, 0x10, R127 ;  /* 0x00000010ff7f7819 */ /* 0x000fe2000001167f */
[-C--:B------:R-:W-:Y:S01]  /*20e0*/  FFMA.FTZ R32, R166, R194.reuse, R32 ;  /* 0x000000c2a6207223 */ /* 0x080fe20000010020 */
[----:B------:R-:W-:Y:S01]  /*20f0*/  SHF.R.U32.HI R131, RZ, 0x10, R131 ;  /* 0x00000010ff837819 */ /* 0x000fe20000011683 */
[----:B------:R-:W-:Y:S01]  /*2100*/  FFMA.FTZ R167, R240, R194, R167 ;  /* 0x000000c2f0a77223 */ /* 0x000fe200000100a7 */
[----:B------:R-:W-:Y:S01]  /*2110*/  SHF.L.U32 R193, R193, 0x10, RZ ;  /* 0x00000010c1c17819 */ /* 0x000fe200000006ff */
[----:B------:R-:W-:Y:S01]  /*2120*/  IMAD.U32 R126, R126, 0x10000, RZ ;  /* 0x000100007e7e7824 */ /* 0x000fe200078e00ff */
[----:B------:R-:W-:Y:S01]  /*2130*/  SHF.R.U64 R194, R128, 0x10, R129 ;  /* 0x0000001080c27819 */ /* 0x000fe20000001281 */
[----:B------:R-:W-:-:S02]  /*2140*/  IMAD.U32 R127, R127, 0x10000, RZ ;  /* 0x000100007f7f7824 */ /* 0x000fc400078e00ff */
[----:B------:R-:W-:Y:S01]  /*2150*/  FADD.FTZ R41, R195, R41 ;  /* 0x00000029c3297221 */ /* 0x000fe20000010000 */
[--C-:B------:R-:W-:Y:S01]  /*2160*/  IMAD.MOV.U32 R128, RZ, RZ, R129.reuse ;  /* 0x000000ffff807224 */ /* 0x100fe200078e0081 */
[----:B------:R-:W-:Y:S01]  /*2170*/  SHF.R.U32.HI R129, RZ, 0x10, R129 ;  /* 0x00000010ff817819 */ /* 0x000fe20000011681 */
[C---:B------:R-:W-:Y:S01]  /*2180*/  FADD.FTZ R193, -R192.reuse, R193 ;  /* 0x000000c1c0c17221 */ /* 0x040fe20000010100 */
[C---:B------:R-:W-:Y:S01]  /*2190*/  FADD.FTZ R126, -R192.reuse, R126 ;  /* 0x0000007ec07e7221 */ /* 0x040fe20000010100 */
[----:B------:R-:W-:Y:S02]  /*21a0*/  IMAD.U32 R131, R131, 0x10000, RZ ;  /* 0x0001000083837824 */ /* 0x000fe400078e00ff */
[----:B------:R-:W-:Y:S01]  /*21b0*/  FADD.FTZ R127, -R192, R127 ;  /* 0x0000007fc07f7221 */ /* 0x000fe20000010100 */
[----:B------:R-:W-:Y:S01]  /*21c0*/  SHF.L.U32 R130, R130, 0x10, RZ ;  /* 0x0000001082827819 */ /* 0x000fe200000006ff */
[----:B------:R-:W-:Y:S01]  /*21d0*/  IMAD.U32 R194, R194, 0x10000, RZ ;  /* 0x00010000c2c27824 */ /* 0x000fe200078e00ff */
[----:B------:R-:W-:Y:S01]  /*21e0*/  SHF.L.U32 R129, R129, 0x10, RZ ;  /* 0x0000001081817819 */ /* 0x000fe200000006ff */
[----:B------:R-:W-:Y:S01]  /*21f0*/  FMUL.FTZ R217, R193, UR16 ;  /* 0x00000010c1d97c20 */ /* 0x000fe20008410000 */
[----:B------:R-:W-:Y:S01]  /*2200*/  FMUL.FTZ R218, R209, R196 ;  /* 0x000000c4d1da7220 */ /* 0x000fe20000410000 */
[----:B------:R-:W-:Y:S01]  /*2210*/  FMUL.FTZ R219, R126, UR16 ;  /* 0x000000107edb7c20 */ /* 0x000fe20008410000 */
[----:B------:R-:W-:Y:S01]  /*2220*/  FMUL.FTZ R221, R127, UR16 ;  /* 0x000000107fdd7c20 */ /* 0x000fe20008410000 */
[----:B------:R-:W-:-:S02]  /*2230*/  IMAD.U32 R128, R128, 0x10000, RZ ;  /* 0x0001000080807824 */ /* 0x000fc400078e00ff */
[----:B------:R-:W-:Y:S01]  /*2240*/  FMUL.FTZ R220, R207, R130 ;  /* 0x00000082cfdc7220 */ /* 0x000fe20000410000 */
[----:B------:R-:W-:Y:S01]  /*2250*/  FADD.FTZ R42, R194, R42 ;  /* 0x0000002ac22a7221 */ /* 0x000fe20000010000 */
[-C--:B------:R-:W-:Y:S01]  /*2260*/  FFMA.FTZ R14, R217, R194.reuse, R14 ;  /* 0x000000c2d90e7223 */ /* 0x080fe2000001000e */
        /* <DEDUP_REMOVED lines=8> */
[-C--:B------:R-:W-:Y:S01]  /*22f0*/  FFMA.FTZ R15, R219, R128.reuse, R15 ;  /* 0x00000080db0f7223 */ /* 0x080fe2000001000f */
[----:B------:R-:W-:Y:S01]  /*2300*/  FFMA.FTZ R220, R206, R128, R220 ;  /* 0x00000080cedc7223 */ /* 0x000fe200000100dc */
[----:B------:R-:W-:Y:S01]  /*2310*/  FADD.FTZ R180, R196, R180 ;  /* 0x000000b4c4b47221 */ /* 0x000fe20000010000 */
[----:B------:R-:W-:Y:S01]  /*2320*/  FFMA.FTZ R74, R217, R196, R74 ;  /* 0x000000c4d94a7223 */ /* 0x000fe2000001004a */
[----:B------:R-:W-:Y:S01]  /*2330*/  FFMA.FTZ R13, R215, R195, R13 ;  /* 0x000000c3d70d7223 */ /* 0x000fe2000001000d */
[----:B------:R-:W2:Y:S04]  /*2340*/  LDL R196, [R1+0x30] ;  /* 0x0000300001c47983 */ /* 0x000ea80000100800 */
[----:B------:R-:W2:Y:S04]  /*2350*/  LDL R195, [R1+0x34] ;  /* 0x0000340001c37983 */ /* 0x000ea80000100800 */
[----:B------:R-:W2:Y:S04]  /*2360*/  LDG.E.64 R118, desc[UR10][R118.64] ;  /* 0x0000000a76767981 */ /* 0x000ea8000c1e1b00 */
[----:B------:R-:W2:Y:S04]  /*2370*/  LDG.E.64 R138, desc[UR10][R138.64] ;  /* 0x0000000a8a8a7981 */ /* 0x000ea8000c1e1b00 */
[----:B------:R-:W2:Y:S04]  /*2380*/  LDG.E.64 R120, desc[UR10][R120.64] ;  /* 0x0000000a78787981 */ /* 0x000ea8000c1e1b00 */
[----:B------:R-:W2:Y:S04]  /*2390*/  LDG.E.64 R122, desc[UR10][R122.64] ;  /* 0x0000000a7a7a7981 */ /* 0x000ea8000c1e1b00 */
[----:B------:R-:W2:Y:S01]  /*23a0*/  LDG.E.64 R124, desc[UR10][R124.64] ;  /* 0x0000000a7c7c7981 */ /* 0x000ea2000c1e1b00 */
[----:B----4-:R-:W-:Y:S01]  /*23b0*/  SHF.R.U32.HI R130, RZ, 0x10, R135 ;  /* 0x00000010ff827819 */ /* 0x010fe20000011687 */
[----:B------:R-:W-:-:S02]  /*23c0*/  IMAD.MOV.U32 R193, RZ, RZ, R134 ;  /* 0x000000ffffc17224 */ /* 0x000fc400078e0086 */
[----:B------:R-:W-:Y:S01]  /*23d0*/  IMAD.MOV.U32 R194, RZ, RZ, R132 ;  /* 0x000000ffffc27224 */ /* 0x000fe200078e0084 */
[--C-:B------:R-:W-:Y:S01]  /*23e0*/  SHF.R.U64 R128, R132, 0x10, R133.reuse ;  /* 0x0000001084807819 */ /* 0x100fe20000001285 */
[--C-:B------:R-:W-:Y:S01]  /*23f0*/  IMAD.MOV.U32 R126, RZ, RZ, R133.reuse ;  /* 0x000000ffff7e7224 */ /* 0x100fe200078e0085 */
[----:B------:R-:W-:Y:S01]  /*2400*/  SHF.R.U32.HI R127, RZ, 0x10, R133 ;  /* 0x00000010ff7f7819 */ /* 0x000fe20000011685 */
[----:B------:R-:W-:Y:S01]  /*2410*/  IMAD.U32 R194, R194, 0x10000, RZ ;  /* 0x00010000c2c27824 */ /* 0x000fe200078e00ff */
[--C-:B------:R-:W-:Y:S01]  /*2420*/  SHF.R.U32.HI R133, RZ, 0x10, R137.reuse ;  /* 0x00000010ff857819 */ /* 0x100fe20000011689 */
[----:B------:R-:W-:Y:S02]  /*2430*/  IMAD.MOV.U32 R132, RZ, RZ, R137 ;  /* 0x000000ffff847224 */ /* 0x000fe400078e0089 */
[----:B------:R-:W-:Y:S01]  /*2440*/  FADD.FTZ R194, -R192, R194 ;  /* 0x000000c2c0c27221 */ /* 0x000fe20000010100 */
[----:B------:R-:W-:Y:S02]  /*2450*/  IMAD.U32 R128, R128, 0x10000, RZ ;  /* 0x0001000080807824 */ /* 0x000fe400078e00ff */
[----:B------:R-:W-:-:S02]  /*2460*/  IMAD.U32 R193, R193, 0x10000, RZ ;  /* 0x00010000c1c17824 */ /* 0x000fc400078e00ff */
[----:B---3--:R-:W-:Y:S01]  /*2470*/  FMUL.FTZ R222, R203, R131 ;  /* 0x00000083cbde7220 */ /* 0x008fe20000410000 */
[----:B------:R-:W-:-:S03]  /*2480*/  SHF.R.U64 R131, R134, 0x10, R135 ;  /* 0x0000001086837819 */ /* 0x000fc60000001287 */
[----:B--2---:R-:W-:Y:S01]  /*2490*/  FFMA.FTZ R222, R197, R129, R222 ;  /* 0x00000081c5de7223 */ /* 0x004fe200000100de */
[----:B------:R-:W-:Y:S01]  /*24a0*/  MOV R129, R135 ;  /* 0x0000008700817202 */ /* 0x000fe20000000f00 */
[----:B------:R-:W-:Y:S01]  /*24b0*/  IMAD.MOV.U32 R135, RZ, RZ, R136 ;  /* 0x000000ffff877224 */ /* 0x000fe200078e0088 */
[----:B------:R-:W-:Y:S01]  /*24c0*/  SHF.R.U64 R134, R136, 0x10, R137 ;  /* 0x0000001088867819 */ /* 0x000fe20000001289 */
[----:B------:R-:W2:Y:S03]  /*24d0*/  LDL R197, [R1+0x3c] ;  /* 0x00003c0001c57983 */ /* 0x000ea60000100800 */
[----:B------:R-:W-:Y:S01]  /*24e0*/  SHF.L.U32 R135, R135, 0x10, RZ ;  /* 0x0000001087877819 */ /* 0x000fe200000006ff */
[----:B------:R-:W3:Y:S01]  /*24f0*/  LDL R137, [R1+0x28] ;  /* 0x0000280001897983 */ /* 0x000ee20000100800 */
[----:B------:R-:W-:Y:S01]  /*2500*/  FMUL.FTZ R203, R194, UR16 ;  /* 0x00000010c2cb7c20 */ /* 0x000fe20008410000 */
[----:B------:R-:W-:-:S02]  /*2510*/  FADD.FTZ R128, -R192, R128 ;  /* 0x00000080c0807221 */ /* 0x000fc40000010100 */
[----:B------:R-:W4:Y:S01]  /*2520*/  LDL R136, [R1+0x2c] ;  /* 0x00002c0001887983 */ /* 0x000f220000100800 */
[----:B------:R-:W-:Y:S02]  /*2530*/  IMAD.U32 R134, R134, 0x10000, RZ ;  /* 0x0001000086867824 */ /* 0x000fe400078e00ff */
[----:B------:R-:W-:Y:S01]  /*2540*/  FADD.FTZ R177, R135, R177 ;  /* 0x000000b187b17221 */ /* 0x000fe20000010000 */
[-C--:B------:R-:W-:Y:S01]  /*2550*/  FMUL.FTZ R204, R204, R135.reuse ;  /* 0x00000087cccc7220 */ /* 0x080fe20000410000 */
[----:B------:R-:W-:Y:S01]  /*2560*/  FFMA.FTZ R77, R203, R135, R77 ;  /* 0x00000087cb4d7223 */ /* 0x000fe2000001004d */
[----:B------:R-:W-:Y:S01]  /*2570*/  SHF.L.U32 R127, R127, 0x10, RZ ;  /* 0x000000107f7f7819 */ /* 0x000fe200000006ff */
[----:B------:R-:W4:Y:S01]  /*2580*/  LDL R135, [R1+0x20] ;  /* 0x0000200001877983 */ /* 0x000f220000100800 */
[----:B------:R-:W-:Y:S01]  /*2590*/  FFMA.FTZ R204, R205, R193, R204 ;  /* 0x000000c1cdcc7223 */ /* 0x000fe200000100cc */
[----:B------:R-:W-:Y:S01]  /*25a0*/  FMUL.FTZ R205, R128, UR16 ;  /* 0x0000001080cd7c20 */ /* 0x000fe20008410000 */
[----:B------:R-:W-:Y:S01]  /*25b0*/  FMUL.FTZ R206, R198, R134 ;  /* 0x00000086c6ce7220 */ /* 0x000fe20000410000 */
[----:B------:R-:W-:Y:S01]  /*25c0*/  FADD.FTZ R176, R134, R176 ;  /* 0x000000b086b07221 */ /* 0x000fe20000010000 */
[----:B------:R-:W-:-:S02]  /*25d0*/  IMAD.U32 R126, R126, 0x10000, RZ ;  /* 0x000100007e7e7824 */ /* 0x000fc400078e00ff */
[----:B------:R-:W-:Y:S01]  /*25e0*/  FFMA.FTZ R78, R205, R134, R78 ;  /* 0x00000086cd4e7223 */ /* 0x000fe2000001004e */
[----:B------:R-:W-:Y:S01]  /*25f0*/  IMAD.U32 R133, R133, 0x10000, RZ ;  /* 0x0001000085857824 */ /* 0x000fe200078e00ff */
[----:B------:R-:W4:Y:S01]  /*2600*/  LDL R134, [R1+0x24] ;  /* 0x0000240001867983 */ /* 0x000f220000100800 */
[----:B------:R-:W-:Y:S01]  /*2610*/  FADD.FTZ R127, -R192, R127 ;  /* 0x0000007fc07f7221 */ /* 0x000fe20000010100 */
[----:B------:R-:W-:Y:S01]  /*2620*/  SHF.L.U32 R131, R131, 0x10, RZ ;  /* 0x0000001083837819 */ /* 0x000fe200000006ff */
[----:B------:R-:W-:Y:S01]  /*2630*/  IMAD.U32 R130, R130, 0x10000, RZ ;  /* 0x0001000082827824 */ /* 0x000fe200078e00ff */
[----:B------:R-:W4:Y:S01]  /*2640*/  LDL R194, [R1+0x18] ;  /* 0x0000180001c27983 */ /* 0x000f220000100800 */
[----:B------:R-:W-:Y:S01]  /*2650*/  FMUL.FTZ R209, R127, UR16 ;  /* 0x000000107fd17c20 */ /* 0x000fe20008410000 */
[----:B------:R-:W-:Y:S01]  /*2660*/  FADD.FTZ R126, -R192, R126 ;  /* 0x0000007ec07e7221 */ /* 0x000fe20000010100 */
[----:B------:R-:W-:Y:S02]  /*2670*/  FADD.FTZ R174, R133, R174 ;  /* 0x000000ae85ae7221 */ /* 0x000fe40000010000 */
[----:B------:R-:W-:Y:S01]  /*2680*/  FFMA.FTZ R80, R209, R133, R80 ;  /* 0x00000085d1507223 */ /* 0x000fe20000010050 */
[----:B------:R-:W-:Y:S01]  /*2690*/  FADD.FTZ R46, R131, R46 ;  /* 0x0000002e832e7221 */ /* 0x000fe20000010000 */
[----:B------:R-:W-:Y:S01]  /*26a0*/  FFMA.FTZ R18, R205, R131, R18 ;  /* 0x00000083cd127223 */ /* 0x000fe20000010012 */
[----:B------:R-:W-:-:S02]  /*26b0*/  IMAD.U32 R132, R132, 0x10000, RZ ;  /* 0x0001000084847824 */ /* 0x000fc400078e00ff */
[----:B------:R-:W-:Y:S01]  /*26c0*/  FMUL.FTZ R207, R126, UR16 ;  /* 0x000000107ecf7c20 */ /* 0x000fe20008410000 */
[----:B------:R-:W-:Y:S01]  /*26d0*/  FADD.FTZ R48, R130, R48 ;  /* 0x0000003082307221 */ /* 0x000fe20000010000 */
[----:B------:R-:W-:Y:S01]  /*26e0*/  FFMA.FTZ R20, R209, R130, R20 ;  /* 0x00000082d1147223 */ /* 0x000fe20000010014 */
[----:B------:R-:W-:Y:S01]  /*26f0*/  FADD.FTZ R175, R132, R175 ;  /* 0x000000af84af7221 */ /* 0x000fe20000010000 */
[-C--:B------:R-:W-:Y:S01]  /*2700*/  FFMA.FTZ R79, R207, R132.reuse, R79 ;  /* 0x00000084cf4f7223 */ /* 0x080fe2000001004f */
[--C-:B------:R-:W-:Y:S02]  /*2710*/  SHF.R.U64 R128, R142, 0x10, R143.reuse ;  /* 0x000000108e807819 */ /* 0x100fe4000000128f */
[----:B------:R-:W-:Y:S02]  /*2720*/  MOV R126, R143 ;  /* 0x0000008f007e7202 */ /* 0x000fe40000000f00 */
[----:B------:R-:W-:Y:S01]  /*2730*/  SHF.R.U32.HI R127, RZ, 0x10, R143 ;  /* 0x00000010ff7f7819 */ /* 0x000fe2000001168f */
[----:B------:R-:W-:Y:S01]  /*2740*/  FMUL.FTZ R208, R196, R132 ;  /* 0x00000084c4d07220 */ /* 0x000fe20000410000 */
[----:B--2---:R-:W-:Y:S01]  /*2750*/  FFMA.FTZ R206, R197, R131, R206 ;  /* 0x00000083c5ce7223 */ /* 0x004fe200000100ce */
[----:B---3--:R-:W-:Y:S01]  /*2760*/  FMUL.FTZ R210, R137, R133 ;  /* 0x0000008589d27220 */ /* 0x008fe20000410000 */
[----:B------:R-:W-:Y:S01]  /*2770*/  MOV R133, R66 ;  /* 0x0000004200857202 */ /* 0x000fe20000000f00 */
[----:B------:R-:W-:Y:S01]  /*2780*/  IMAD.MOV.U32 R131, RZ, RZ, R142 ;  /* 0x000000ffff837224 */ /* 0x000fe200078e008e */
[----:B------:R-:W2:Y:S01]  /*2790*/  LDL R137, [R1+0x1c] ;  /* 0x00001c0001897983 */ /* 0x000ea20000100800 */
[----:B----4-:R-:W-:Y:S01]  /*27a0*/  FFMA.FTZ R210, R136, R130, R210 ;  /* 0x0000008288d27223 */ /* 0x010fe200000100d2 */
[----:B------:R-:W-:-:S02]  /*27b0*/  IMAD.MOV.U32 R130, RZ, RZ, R64 ;  /* 0x000000ffff827224 */ /* 0x000fc400078e0040 */
[----:B------:R-:W-:Y:S01]  /*27c0*/  IMAD.U32 R133, R133, 0x10000, RZ ;  /* 0x0001000085857824 */ /* 0x000fe200078e00ff */
[----:B------:R-:W3:Y:S01]  /*27d0*/  LDL R136, [R1+0x10] ;  /* 0x0000100001887983 */ /* 0x000ee20000100800 */
[----:B------:R-:W-:Y:S02]  /*27e0*/  IMAD.U32 R132, R131, 0x10000, RZ ;  /* 0x0001000083847824 */ /* 0x000fe400078e00ff */
[----:B------:R-:W-:Y:S02]  /*27f0*/  IMAD.U32 R130, R130, 0x10000, RZ ;  /* 0x0001000082827824 */ /* 0x000fe400078e00ff */
[----:B------:R-:W-:Y:S01]  /*2800*/  FMUL.FTZ R143, R135, R133 ;  /* 0x00000085878f7220 */ /* 0x000fe20000410000 */
[----:B------:R-:W-:Y:S01]  /*2810*/  FADD.FTZ R132, -R192, R132 ;  /* 0x00000084c0847221 */ /* 0x000fe20000010100 */
[----:B------:R-:W4:Y:S02]  /*2820*/  LDL R135, [R1+0x14] ;  /* 0x0000140001877983 */ /* 0x000f240000100800 */
[----:B------:R-:W-:-:S02]  /*2830*/  FFMA.FTZ R143, R134, R130, R143 ;  /* 0x00000082868f7223 */ /* 0x000fc4000001008f */
[----:B------:R-:W4:Y:S01]  /*2840*/  LDL R134, [R1+0x8] ;  /* 0x0000080001867983 */ /* 0x000f220000100800 */
[----:B------:R-:W-:-:S03]  /*2850*/  FMUL.FTZ R142, R132, UR16 ;  /* 0x00000010848e7c20 */ /* 0x000fc60008410000 */
[----:B------:R-:W4:Y:S01]  /*2860*/  LDL R132, [R1+0xc] ;  /* 0x00000c0001847983 */ /* 0x000f220000100800 */
[----:B------:R-:W-:Y:S01]  /*2870*/  IMAD.U32 R129, R129, 0x10000, RZ ;  /* 0x0001000081817824 */ /* 0x000fe200078e00ff */
[----:B------:R-:W-:Y:S02]  /*2880*/  SHF.R.U64 R131, R66, 0x10, R67 ;  /* 0x0000001042837819 */ /* 0x000fe40000001243 */
[----:B------:R-:W-:Y:S01]  /*2890*/  SHF.L.U32 R128, R128, 0x10, RZ ;  /* 0x0000001080807819 */ /* 0x000fe200000006ff */
[----:B------:R-:W-:Y:S02]  /*28a0*/  IMAD.U32 R127, R127, 0x10000, RZ ;  /* 0x000100007f7f7824 */ /* 0x000fe400078e00ff */
[----:B------:R-:W-:Y:S01]  /*28b0*/  FADD.FTZ R47, R129, R47 ;  /* 0x0000002f812f7221 */ /* 0x000fe20000010000 */
[-C--:B------:R-:W-:Y:S01]  /*28c0*/  FFMA.FTZ R19, R207, R129.reuse, R19 ;  /* 0x00000081cf137223 */ /* 0x080fe20000010013 */
[----:B------:R-:W-:Y:S01]  /*28d0*/  FFMA.FTZ R208, R195, R129, R208 ;  /* 0x00000081c3d07223 */ /* 0x000fe200000100d0 */
[----:B------:R-:W-:Y:S01]  /*28e0*/  SHF.R.U64 R129, R64, 0x10, R65 ;  /* 0x0000001040817819 */ /* 0x000fe20000001241 */
[----:B------:R-:W-:-:S02]  /*28f0*/  IMAD.U32 R126, R126, 0x10000, RZ ;  /* 0x000100007e7e7824 */ /* 0x000fc400078e00ff */
[C---:B------:R-:W-:Y:S01]  /*2900*/  FADD.FTZ R128, -R192.reuse, R128 ;  /* 0x00000080c0807221 */ /* 0x040fe20000010100 */
[----:B------:R-:W-:Y:S02]  /*2910*/  IMAD.MOV.U32 R66, RZ, RZ, R67 ;  /* 0x000000ffff427224 */ /* 0x000fe400078e0043 */
[C---:B------:R-:W-:Y:S01]  /*2920*/  FADD.FTZ R127, -R192.reuse, R127 ;  /* 0x0000007fc07f7221 */ /* 0x040fe20000010100 */
[----:B------:R-:W-:Y:S02]  /*2930*/  IMAD.U32 R131, R131, 0x10000, RZ ;  /* 0x0001000083837824 */ /* 0x000fe400078e00ff */
[----:B------:R-:W-:Y:S01]  /*2940*/  FADD.FTZ R45, R193, R45 ;  /* 0x0000002dc12d7221 */ /* 0x000fe20000010000 */
[----:B------:R-:W-:Y:S01]  /*2950*/  FFMA.FTZ R17, R203, R193, R17 ;  /* 0x000000c1cb117223 */ /* 0x000fe20000010011 */
[----:B------:R-:W-:Y:S01]  /*2960*/  FADD.FTZ R126, -R192, R126 ;  /* 0x0000007ec07e7221 */ /* 0x000fe20000010100 */
[----:B------:R-:W-:Y:S02]  /*2970*/  IMAD.U32 R129, R129, 0x10000, RZ ;  /* 0x0001000081817824 */ /* 0x000fe400078e00ff */
[----:B------:R-:W-:Y:S01]  /*2980*/  FMUL.FTZ R193, R128, UR16 ;  /* 0x0000001080c17c20 */ /* 0x000fe20008410000 */
[----:B------:R-:W-:Y:S01]  /*2990*/  FMUL.FTZ R194, R194, R131 ;  /* 0x00000083c2c27220 */ /* 0x000fe20000410000 */
[----:B------:R-:W-:Y:S01]  /*29a0*/  SHF.R.U32.HI R67, RZ, 0x10, R67 ;  /* 0x00000010ff437819 */ /* 0x000fe20000011643 */
[----:B------:R-:W-:Y:S01]  /*29b0*/  FMUL.FTZ R197, R127, UR16 ;  /* 0x000000107fc57c20 */ /* 0x000fe20008410000 */
[----:B------:R-:W-:Y:S01]  /*29c0*/  SHF.L.U32 R66, R66, 0x10, RZ ;  /* 0x0000001042427819 */ /* 0x000fe200000006ff */
[----:B------:R-:W-:-:S02]  /*29d0*/  IMAD.MOV.U32 R64, RZ, RZ, R65 ;  /* 0x000000ffff407224 */ /* 0x000fc400078e0041 */
[----:B------:R-:W-:Y:S01]  /*29e0*/  FMUL.FTZ R195, R126, UR16 ;  /* 0x000000107ec37c20 */ /* 0x000fe20008410000 */
[----:B------:R-:W-:Y:S02]  /*29f0*/  IMAD.MOV.U32 R127, RZ, RZ, R118 ;  /* 0x000000ffff7f7224 */ /* 0x000fe400078e0076 */
[----:B------:R-:W-:Y:S01]  /*2a00*/  FADD.FTZ R50, R129, R50 ;  /* 0x0000003281327221 */ /* 0x000fe20000010000 */
[----:B------:R-:W-:Y:S01]  /*2a10*/  FFMA.FTZ R22, R193, R129, R22 ;  /* 0x00000081c1167223 */ /* 0x000fe20000010016 */
[----:B------:R-:W-:Y:S01]  /*2a20*/  SHF.R.U32.HI R65, RZ, 0x10, R65 ;  /* 0x00000010ff417819 */ /* 0x000fe20000011641 */
[----:B------:R-:W-:Y:S02]  /*2a30*/  IMAD.U32 R64, R64, 0x10000, RZ ;  /* 0x0001000040407824 */ /* 0x000fe400078e00ff */
[----:B------:R-:W-:Y:S01]  /*2a40*/  FADD.FTZ R171, R66, R171 ;  /* 0x000000ab42ab7221 */ /* 0x000fe20000010000 */
[----:B------:R-:W-:Y:S02]  /*2a50*/  IMAD.U32 R67, R67, 0x10000, RZ ;  /* 0x0001000043437824 */ /* 0x000fe400078e00ff */
[----:B------:R-:W-:Y:S01]  /*2a60*/  FFMA.FTZ R83, R195, R66, R83 ;  /* 0x00000042c3537223 */ /* 0x000fe20000010053 */
[----:B------:R-:W-:-:S02]  /*2a70*/  IMAD.U32 R127, R127, 0x10000, RZ ;  /* 0x000100007f7f7824 */ /* 0x000fc400078e00ff */
[----:B------:R-:W-:Y:S01]  /*2a80*/  FADD.FTZ R172, R131, R172 ;  /* 0x000000ac83ac7221 */ /* 0x000fe20000010000 */
[----:B------:R-:W-:Y:S01]  /*2a90*/  FFMA.FTZ R82, R193, R131, R82 ;  /* 0x00000083c1527223 */ /* 0x000fe20000010052 */
[----:B------:R-:W-:Y:S01]  /*2aa0*/  SHF.L.U32 R65, R65, 0x10, RZ ;  /* 0x0000001041417819 */ /* 0x000fe200000006ff */
[----:B------:R-:W-:Y:S02]  /*2ab0*/  IMAD.MOV.U32 R126, RZ, RZ, R138 ;  /* 0x000000ffff7e7224 */ /* 0x000fe400078e008a */
[----:B------:R-:W-:Y:S01]  /*2ac0*/  FADD.FTZ R51, R64, R51 ;  /* 0x0000003340337221 */ /* 0x000fe20000010000 */
[----:B------:R-:W-:Y:S01]  /*2ad0*/  FFMA.FTZ R23, R195, R64, R23 ;  /* 0x00000040c3177223 */ /* 0x000fe20000010017 */
[----:B------:R-:W-:Y:S01]  /*2ae0*/  FADD.FTZ R131, -R192, R127 ;  /* 0x0000007fc0837221 */ /* 0x000fe20000010100 */
[----:B------:R-:W-:Y:S02]  /*2af0*/  IMAD.U32 R127, R126, 0x10000, RZ ;  /* 0x000100007e7f7824 */ /* 0x000fe400078e00ff */
[----:B------:R-:W-:Y:S01]  /*2b00*/  FADD.FTZ R52, R65, R52 ;  /* 0x0000003441347221 */ /* 0x000fe20000010000 */
[----:B------:R-:W-:Y:S01]  /*2b10*/  FFMA.FTZ R24, R197, R65, R24 ;  /* 0x00000041c5187223 */ /* 0x000fe20000010018 */
[----:B------:R-:W-:Y:S01]  /*2b20*/  FMUL.FTZ R126, R131, UR16 ;  /* 0x00000010837e7c20 */ /* 0x000fe20008410000 */
[----:B------:R-:W-:Y:S01]  /*2b30*/  SHF.R.U64 R128, R140, 0x10, R141 ;  /* 0x000000108c807819 */ /* 0x000fe2000000128d */
[----:B------:R-:W-:Y:S01]  /*2b40*/  FADD.FTZ R49, R130, R49 ;  /* 0x0000003182317221 */ /* 0x000fe20000010000 */
[----:B------:R-:W-:Y:S01]  /*2b50*/  FFMA.FTZ R21, R142, R130, R21 ;  /* 0x000000828e157223 */ /* 0x000fe20000010015 */
[----:B------:R-:W-:-:S02]  /*2b60*/  IMAD.MOV.U32 R130, RZ, RZ, R141 ;  /* 0x000000ffff827224 */ /* 0x000fc400078e008d */
[----:B------:R-:W-:Y:S01]  /*2b70*/  FADD.FTZ R61, R127, R61 ;  /* 0x0000003d7f3d7221 */ /* 0x000fe20000010000 */
[----:B------:R-:W-:Y:S01]  /*2b80*/  FFMA.FTZ R33, R126, R127, R33 ;  /* 0x0000007f7e217223 */ /* 0x000fe20000010021 */
[----:B------:R-:W-:Y:S01]  /*2b90*/  FADD.FTZ R173, R133, R173 ;  /* 0x000000ad85ad7221 */ /* 0x000fe20000010000 */
[----:B------:R-:W-:Y:S01]  /*2ba0*/  FFMA.FTZ R81, R142, R133, R81 ;  /* 0x000000858e517223 */ /* 0x000fe20000010051 */
[----:B------:R-:W-:Y:S01]  /*2bb0*/  FADD.FTZ R170, R67, R170 ;  /* 0x000000aa43aa7221 */ /* 0x000fe20000010000 */
[----:B------:R-:W-:Y:S01]  /*2bc0*/  FFMA.FTZ R84, R197, R67, R84 ;  /* 0x00000043c5547223 */ /* 0x000fe20000010054 */
[----:B--2---:R-:W-:Y:S01]  /*2bd0*/  FFMA.FTZ R194, R137, R129, R194 ;  /* 0x0000008189c27223 */ /* 0x004fe200000100c2 */
[----:B------:R-:W-:Y:S02]  /*2be0*/  IMAD.MOV.U32 R129, RZ, RZ, R140 ;  /* 0x000000ffff817224 */ /* 0x000fe400078e008c */
[----:B---3--:R-:W-:Y:S01]  /*2bf0*/  FMUL.FTZ R196, R136, R66 ;  /* 0x0000004288c47220 */ /* 0x008fe20000410000 */
[----:B------:R-:W-:-:S02]  /*2c00*/  SHF.R.U64 R66, R118, 0x10, R119 ;  /* 0x0000001076427819 */ /* 0x000fc40000001277 */
[----:B------:R-:W-:Y:S01]  /*2c10*/  SHF.L.U32 R129, R129, 0x10, RZ ;  /* 0x0000001081817819 */ /* 0x000fe200000006ff */
[----:B----4-:R-:W-:Y:S01]  /*2c20*/  FFMA.FTZ R196, R135, R64, R196 ;  /* 0x0000004087c47223 */ /* 0x010fe200000100c4 */
[--C-:B------:R-:W-:Y:S02]  /*2c30*/  IMAD.MOV.U32 R64, RZ, RZ, R119.reuse ;  /* 0x000000ffff407224 */ /* 0x100fe400078e0077 */
[----:B------:R-:W-:Y:S02]  /*2c40*/  IMAD.U32 R66, R66, 0x10000, RZ ;  /* 0x0001000042427824 */ /* 0x000fe400078e00ff */
[----:B------:R-:W-:Y:S01]  /*2c50*/  FMUL.FTZ R198, R134, R67 ;  /* 0x0000004386c67220 */ /* 0x000fe20000410000 */
[----:B------:R-:W-:Y:S01]  /*2c60*/  FMUL.FTZ R131, R237, R129 ;  /* 0x00000081ed837220 */ /* 0x000fe20000410000 */
[----:B------:R-:W-:Y:S02]  /*2c70*/  IMAD.U32 R64, R64, 0x10000, RZ ;  /* 0x0001000040407824 */ /* 0x000fe400078e00ff */
[----:B------:R-:W-:Y:S01]  /*2c80*/  FFMA.FTZ R198, R132, R65, R198 ;  /* 0x0000004184c67223 */ /* 0x000fe200000100c6 */
[----:B------:R-:W-:Y:S01]  /*2c90*/  SHF.R.U32.HI R65, RZ, 0x10, R119 ;  /* 0x00000010ff417819 */ /* 0x000fe20000011677 */
[----:B------:R-:W-:Y:S01]  /*2ca0*/  FADD.FTZ R66, -R192, R66 ;  /* 0x00000042c0427221 */ /* 0x000fe20000010100 */
[----:B------:R-:W-:Y:S01]  /*2cb0*/  SHF.R.U32.HI R132, RZ, 0x10, R141 ;  /* 0x00000010ff847819 */ /* 0x000fe2000001168d */
[----:B------:R-:W-:Y:S01]  /*2cc0*/  FFMA.FTZ R127, R238, R127, R131 ;  /* 0x0000007fee7f7223 */ /* 0x000fe20000010083 */
[----:B------:R-:W-:Y:S01]  /*2cd0*/  FADD.FTZ R64, -R192, R64 ;  /* 0x00000040c0407221 */ /* 0x000fe20000010100 */
[----:B------:R-:W-:Y:S01]  /*2ce0*/  SHF.L.U32 R65, R65, 0x10, RZ ;  /* 0x0000001041417819 */ /* 0x000fe200000006ff */
[----:B------:R-:W-:-:S02]  /*2cf0*/  IMAD.U32 R131, R128, 0x10000, RZ ;  /* 0x0001000080837824 */ /* 0x000fc400078e00ff */
[----:B------:R-:W-:Y:S01]  /*2d00*/  FMUL.FTZ R128, R66, UR16 ;  /* 0x0000001042807c20 */ /* 0x000fe20008410000 */
[----:B------:R-:W-:Y:S01]  /*2d10*/  IMAD.U32 R66, R130, 0x10000, RZ ;  /* 0x0001000082427824 */ /* 0x000fe200078e00ff */
[----:B------:R-:W-:Y:S01]  /*2d20*/  SHF.R.U32.HI R118, RZ, 0x10, R139 ;  /* 0x00000010ff767819 */ /* 0x000fe2000001168b */
[----:B------:R-:W-:Y:S01]  /*2d30*/  FMUL.FTZ R130, R64, UR16 ;  /* 0x0000001040827c20 */ /* 0x000fe20008410000 */
[----:B------:R-:W-:Y:S02]  /*2d40*/  IMAD.U32 R64, R132, 0x10000, RZ ;  /* 0x0001000084407824 */ /* 0x000fe400078e00ff */
[----:B------:R-:W-:Y:S01]  /*2d50*/  FADD.FTZ R65, -R192, R65 ;  /* 0x00000041c0417221 */ /* 0x000fe20000010100 */
[----:B------:R-:W-:Y:S02]  /*2d60*/  IMAD.U32 R118, R118, 0x10000, RZ ;  /* 0x0001000076767824 */ /* 0x000fe400078e00ff */
[----:B------:R-:W-:Y:S01]  /*2d70*/  FMUL.FTZ R133, R231, R64 ;  /* 0x00000040e7857220 */ /* 0x000fe20000410000 */
[----:B------:R-:W-:Y:S01]  /*2d80*/  FMUL.FTZ R132, R65, UR16 ;  /* 0x0000001041847c20 */ /* 0x000fe20008410000 */
[----:B------:R-:W-:Y:S01]  /*2d90*/  FADD.FTZ R184, R129, R184 ;  /* 0x000000b881b87221 */ /* 0x000fe20000010000 */
[----:B------:R-:W-:Y:S01]  /*2da0*/  FFMA.FTZ R93, R126, R129, R93 ;  /* 0x000000817e5d7223 */ /* 0x000fe2000001005d */
[-C--:B------:R-:W-:Y:S01]  /*2db0*/  FMUL.FTZ R129, R235, R131.reuse ;  /* 0x00000083eb817220 */ /* 0x080fe20000410000 */
[----:B------:R-:W-:Y:S01]  /*2dc0*/  FADD.FTZ R183, R131, R183 ;  /* 0x000000b783b77221 */ /* 0x000fe20000010000 */
[----:B------:R-:W-:Y:S01]  /*2dd0*/  FFMA.FTZ R214, R128, R131, R214 ;  /* 0x0000008380d67223 */ /* 0x000fe200000100d6 */
[-C--:B------:R-:W-:Y:S01]  /*2de0*/  FMUL.FTZ R131, R233, R66.reuse ;  /* 0x00000042e9837220 */ /* 0x080fe20000410000 */
[----:B------:R-:W-:Y:S01]  /*2df0*/  FADD.FTZ R182, R66, R182 ;  /* 0x000000b642b67221 */ /* 0x000fe20000010000 */
[----:B------:R-:W-:Y:S01]  /*2e00*/  FFMA.FTZ R213, R130, R66, R213 ;  /* 0x0000004282d57223 */ /* 0x000fe200000100d5 */
[----:B------:R-:W-:Y:S01]  /*2e10*/  FADD.FTZ R68, R118, R68 ;  /* 0x0000004476447221 */ /* 0x000fe20000010000 */
[-C--:B------:R-:W-:Y:S01]  /*2e20*/  FFMA.FTZ R36, R132, R118.reuse, R36 ;  /* 0x0000007684247223 */ /* 0x080fe20000010024 */
[----:B------:R-:W-:Y:S01]  /*2e30*/  FFMA.FTZ R133, R232, R118, R133 ;  /* 0x00000076e8857223 */ /* 0x000fe20000010085 */
[----:B------:R-:W-:Y:S01]  /*2e40*/  FADD.FTZ R169, R64, R169 ;  /* 0x000000a940a97221 */ /* 0x000fe20000010000 */
[----:B------:R-:W-:Y:S01]  /*2e50*/  FFMA.FTZ R212, R132, R64, R212 ;  /* 0x0000004084d47223 */ /* 0x000fe200000100d4 */
[----:B------:R-:W-:-:S02]  /*2e60*/  SHF.R.U64 R66, R120, 0x10, R121 ;  /* 0x0000001078427819 */ /* 0x000fc40000001279 */
[----:B------:R-:W-:Y:S02]  /*2e70*/  MOV R64, R121 ;  /* 0x0000007900407202 */ /* 0x000fe40000000f00 */
[----:B------:R-:W-:Y:S01]  /*2e80*/  SHF.R.U32.HI R118, RZ, 0x10, R121 ;  /* 0x00000010ff767819 */ /* 0x000fe20000011679 */
[----:B------:R-:W-:-:S04]  /*2e90*/  FADD.FTZ R121, RZ, R216 ;  /* 0x000000d8ff797221 */ /* 0x000fc80000010000 */
[----:B------:R-:W-:-:S04]  /*2ea0*/  FADD.FTZ R121, R218, R121 ;  /* 0x00000079da797221 */ /* 0x000fc80000010000 */
[----:B------:R-:W-:Y:S01]  /*2eb0*/  FADD.FTZ R121, R220, R121 ;  /* 0x00000079dc797221 */ /* 0x000fe20000010000 */
[----:B------:R-:W-:Y:S02]  /*2ec0*/  MOV R67, R139 ;  /* 0x0000008b00437202 */ /* 0x000fe40000000f00 */
[----:B------:R-:W-:Y:S01]  /*2ed0*/  SHF.R.U64 R119, R138, 0x10, R139 ;  /* 0x000000108a777819 */ /* 0x000fe2000000128b */
[----:B------:R-:W-:Y:S02]  /*2ee0*/  FADD.FTZ R121, R222, R121 ;  /* 0x00000079de797221 */ /* 0x000fe40000010000 */
[----:B------:R-:W-:Y:S01]  /*2ef0*/  IMAD.U32 R67, R67, 0x10000, RZ ;  /* 0x0001000043437824 */ /* 0x000fe200078e00ff */
[----:B------:R-:W-:Y:S01]  /*2f00*/  SHF.L.U32 R119, R119, 0x10, RZ ;  /* 0x0000001077777819 */ /* 0x000fe200000006ff */
[----:B------:R-:W-:Y:S01]  /*2f10*/  FADD.FTZ R121, R204, R121 ;  /* 0x00000079cc797221 */ /* 0x000fe20000010000 */
[----:B------:R-:W-:Y:S02]  /*2f20*/  IMAD.MOV.U32 R65, RZ, RZ, R122 ;  /* 0x000000ffff417224 */ /* 0x000fe400078e007a */
[----:B------:R-:W-:Y:S01]  /*2f30*/  FADD.FTZ R63, R67, R63 ;  /* 0x0000003f433f7221 */ /* 0x000fe20000010000 */
[-C--:B------:R-:W-:Y:S01]  /*2f40*/  FFMA.FTZ R35, R130, R67.reuse, R35 ;  /* 0x0000004382237223 */ /* 0x080fe20000010023 */
[----:B------:R-:W-:Y:S01]  /*2f50*/  FADD.FTZ R121, R206, R121 ;  /* 0x00000079ce797221 */ /* 0x000fe20000010000 */
[----:B------:R-:W-:Y:S01]  /*2f60*/  FFMA.FTZ R131, R234, R67, R131 ;  /* 0x00000043ea837223 */ /* 0x000fe20000010083 */
[----:B------:R-:W-:Y:S01]  /*2f70*/  FADD.FTZ R62, R119, R62 ;  /* 0x0000003e773e7221 */ /* 0x000fe20000010000 */
[-C--:B------:R-:W-:Y:S01]  /*2f80*/  FFMA.FTZ R34, R128, R119.reuse, R34 ;  /* 0x0000007780227223 */ /* 0x080fe20000010022 */
[----:B------:R-:W-:Y:S01]  /*2f90*/  FFMA.FTZ R129, R236, R119, R129 ;  /* 0x00000077ec817223 */ /* 0x000fe20000010081 */
[----:B------:R-:W-:Y:S01]  /*2fa0*/  IMAD.MOV.U32 R67, RZ, RZ, R120 ;  /* 0x000000ffff437224 */ /* 0x000fe200078e0078 */
[--C-:B------:R-:W-:Y:S01]  /*2fb0*/  SHF.R.U64 R138, R122, 0x10, R123.reuse ;  /* 0x000000107a8a7819 */ /* 0x100fe2000000127b */
[--C-:B------:R-:W-:Y:S01]  /*2fc0*/  IMAD.MOV.U32 R119, RZ, RZ, R123.reuse ;  /* 0x000000ffff777224 */ /* 0x100fe200078e007b */
[----:B------:R-:W-:Y:S01]  /*2fd0*/  SHF.R.U32.HI R120, RZ, 0x10, R123 ;  /* 0x00000010ff787819 */ /* 0x000fe2000001167b */
[----:B------:R-:W-:Y:S01]  /*2fe0*/  FFMA.FTZ R122, R215, R216, RZ ;  /* 0x000000d8d77a7223 */ /* 0x000fe200000100ff */
[----:B------:R-:W-:-:S03]  /*2ff0*/  FADD.FTZ R123, R208, R121 ;  /* 0x00000079d07b7221 */ /* 0x000fc60000010000 */
[----:B------:R-:W-:Y:S01]  /*3000*/  FFMA.FTZ R122, R217, R218, R122 ;  /* 0x000000dad97a7223 */ /* 0x000fe2000001007a */
        /* <DEDUP_REMOVED lines=26> */
[----:B------:R-:W-:Y:S01]  /*31b0*/  FADD.FTZ R123, R127, R123 ;  /* 0x0000007b7f7b7221 */ /* 0x000fe20000010000 */
[----:B------:R-:W-:Y:S02]  /*31c0*/  IMAD.U32 R121, R64, 0x10000, RZ ;  /* 0x0001000040797824 */ /* 0x000fe400078e00ff */
[----:B------:R-:W-:Y:S02]  /*31d0*/  IMAD.U32 R64, R65, 0x10000, RZ ;  /* 0x0001000041407824 */ /* 0x000fe400078e00ff */
[----:B------:R-:W-:Y:S01]  /*31e0*/  FFMA.FTZ R122, R160, R161, R122 ;  /* 0x000000a1a07a7223 */ /* 0x000fe2000001007a */
[----:B------:R-:W-:Y:S01]  /*31f0*/  FADD.FTZ R65, R129, R123 ;  /* 0x0000007b81417221 */ /* 0x000fe20000010000 */
[----:B------:R-:W-:Y:S02]  /*3200*/  IMAD.U32 R67, R67, 0x10000, RZ ;  /* 0x0001000043437824 */ /* 0x000fe400078e00ff */
[----:B------:R-:W-:Y:S01]  /*3210*/  FFMA.FTZ R139, R165, R164, R122 ;  /* 0x000000a4a58b7223 */ /* 0x000fe2000001007a */
[----:B------:R-:W-:-:S02]  /*3220*/  IMAD.U32 R138, R138, 0x10000, RZ ;  /* 0x000100008a8a7824 */ /* 0x000fc400078e00ff */
[----:B------:R-:W-:Y:S01]  /*3230*/  FMUL.FTZ R122, R229, R64 ;  /* 0x00000040e57a7220 */ /* 0x000fe20000410000 */
[----:B------:R-:W-:Y:S01]  /*3240*/  FADD.FTZ R65, R131, R65 ;  /* 0x0000004183417221 */ /* 0x000fe20000010000 */
[----:B------:R-:W-:Y:S02]  /*3250*/  IMAD.U32 R66, R66, 0x10000, RZ ;  /* 0x0001000042427824 */ /* 0x000fe400078e00ff */
[----:B------:R-:W-:Y:S01]  /*3260*/  FMUL.FTZ R123, R227, R138 ;  /* 0x0000008ae37b7220 */ /* 0x000fe20000410000 */
[----:B------:R-:W-:Y:S02]  /*3270*/  IMAD.U32 R119, R119, 0x10000, RZ ;  /* 0x0001000077777824 */ /* 0x000fe400078e00ff */
[----:B------:R-:W-:Y:S01]  /*3280*/  FFMA.FTZ R122, R230, R67, R122 ;  /* 0x00000043e67a7223 */ /* 0x000fe2000001007a */
[----:B------:R-:W-:Y:S01]  /*3290*/  FADD.FTZ R65, R133, R65 ;  /* 0x0000004185417221 */ /* 0x000fe20000010000 */
[----:B------:R-:W-:Y:S01]  /*32a0*/  FFMA.FTZ R139, R163, R162, R139 ;  /* 0x000000a2a38b7223 */ /* 0x000fe2000001008b */
[----:B------:R-:W-:Y:S01]  /*32b0*/  IMAD.MOV.U32 R134, RZ, RZ, R124 ;  /* 0x000000ffff867224 */ /* 0x000fe200078e007c */
[----:B------:R-:W-:Y:S01]  /*32c0*/  SHF.R.U64 R135, R124, 0x10, R125 ;  /* 0x000000107c877819 */ /* 0x000fe2000000127d */
[----:B------:R-:W-:Y:S01]  /*32d0*/  FMUL.FTZ R124, R225, R119 ;  /* 0x00000077e17c7220 */ /* 0x000fe20000410000 */
[----:B------:R-:W-:Y:S01]  /*32e0*/  SHF.L.U32 R120, R120, 0x10, RZ ;  /* 0x0000001078787819 */ /* 0x000fe200000006ff */
[----:B------:R-:W-:Y:S01]  /*32f0*/  FFMA.FTZ R123, R228, R66, R123 ;  /* 0x00000042e47b7223 */ /* 0x000fe2000001007b */
[----:B------:R-:W-:Y:S01]  /*3300*/  FADD.FTZ R65, R122, R65 ;  /* 0x000000417a417221 */ /* 0x000fe20000010000 */
[----:B------:R-:W-:Y:S01]  /*3310*/  FFMA.FTZ R139, R145, R144, R139 ;  /* 0x00000090918b7223 */ /* 0x000fe2000001008b */
[----:B------:R-:W-:Y:S01]  /*3320*/  MOV R136, R125 ;  /* 0x0000007d00887202 */ /* 0x000fe20000000f00 */
[----:B------:R-:W-:Y:S01]  /*3330*/  IMAD.U32 R134, R134, 0x10000, RZ ;  /* 0x0001000086867824 */ /* 0x000fe200078e00ff */
[----:B------:R-:W-:Y:S01]  /*3340*/  SHF.R.U32.HI R137, RZ, 0x10, R125 ;  /* 0x00000010ff897819 */ /* 0x000fe2000001167d */
[----:B------:R-:W-:Y:S01]  /*3350*/  FFMA.FTZ R124, R226, R121, R124 ;  /* 0x00000079e27c7223 */ /* 0x000fe2000001007c */
[----:B------:R-:W-:Y:S01]  /*3360*/  SHF.L.U32 R118, R118, 0x10, RZ ;  /* 0x0000001076767819 */ /* 0x000fe200000006ff */
[----:B------:R-:W-:Y:S01]  /*3370*/  FMUL.FTZ R125, R223, R120 ;  /* 0x00000078df7d7220 */ /* 0x000fe20000410000 */
[----:B------:R-:W-:Y:S01]  /*3380*/  FADD.FTZ R65, R65, R123 ;  /* 0x0000007b41417221 */ /* 0x000fe20000010000 */
[----:B------:R-:W-:Y:S01]  /*3390*/  FFMA.FTZ R139, R166, R167, R139 ;  /* 0x000000a7a68b7223 */ /* 0x000fe2000001008b */
[----:B------:R-:W-:Y:S01]  /*33a0*/  FADD.FTZ R134, -R192, R134 ;  /* 0x00000086c0867221 */ /* 0x000fe20000010100 */
[----:B------:R-:W-:Y:S01]  /*33b0*/  FFMA.FTZ R125, R224, R118, R125 ;  /* 0x00000076e07d7223 */ /* 0x000fe2000001007d */
[----:B------:R-:W-:Y:S01]  /*33c0*/  FADD.FTZ R65, R65, R124 ;  /* 0x0000007c41417221 */ /* 0x000fe20000010000 */
[----:B------:R-:W-:Y:S01]  /*33d0*/  FFMA.FTZ R139, R126, R127, R139 ;  /* 0x0000007f7e8b7223 */ /* 0x000fe2000001008b */
[----:B------:R-:W-:-:S02]  /*33e0*/  FMUL.FTZ R134, R134, UR16 ;  /* 0x0000001086867c20 */ /* 0x000fc40008410000 */
[----:B------:R-:W-:Y:S01]  /*33f0*/  FADD.FTZ R65, R65, R125 ;  /* 0x0000007d41417221 */ /* 0x000fe20000010000 */
[----:B------:R-:W-:Y:S01]  /*3400*/  FFMA.FTZ R139, R128, R129, R139 ;  /* 0x00000081808b7223 */ /* 0x000fe2000001008b */
[----:B------:R-:W-:Y:S01]  /*3410*/  FADD.FTZ R69, R67, R69 ;  /* 0x0000004543457221 */ /* 0x000fe20000010000 */
[----:B------:R-:W-:Y:S01]  /*3420*/  FFMA.FTZ R37, R134, R67, R37 ;  /* 0x0000004386257223 */ /* 0x000fe20000010025 */
[----:B------:R-:W-:Y:S02]  /*3430*/  IMAD.U32 R135, R135, 0x10000, RZ ;  /* 0x0001000087877824 */ /* 0x000fe400078e00ff */
[----:B------:R-:W-:Y:S01]  /*3440*/  FFMA.FTZ R139, R130, R131, R139 ;  /* 0x00000083828b7223 */ /* 0x000fe2000001008b */
[----:B------:R-:W0:Y:S01]  /*3450*/  SHFL.DOWN PT, R67, R65, 0x10, 0x1f ;  /* 0x0a001f0041437f89 */ /* 0x000e2200000e0000 */
[----:B------:R-:W-:Y:S02]  /*3460*/  IMAD.U32 R136, R136, 0x10000, RZ ;  /* 0x0001000088887824 */ /* 0x000fe400078e00ff */
[----:B------:R-:W-:Y:S01]  /*3470*/  FADD.FTZ R135, -R192, R135 ;  /* 0x00000087c0877221 */ /* 0x000fe20000010100 */
[----:B------:R-:W-:Y:S01]  /*3480*/  FFMA.FTZ R139, R132, R133, R139 ;  /* 0x00000085848b7223 */ /* 0x000fe2000001008b */
[----:B------:R-:W-:Y:S01]  /*3490*/  SHF.L.U32 R137, R137, 0x10, RZ ;  /* 0x0000001089897819 */ /* 0x000fe200000006ff */
[----:B------:R-:W-:Y:S01]  /*34a0*/  FADD.FTZ R136, -R192, R136 ;  /* 0x00000088c0887221 */ /* 0x000fe20000010100 */
[----:B------:R-:W-:Y:S01]  /*34b0*/  FMUL.FTZ R135, R135, UR16 ;  /* 0x0000001087877c20 */ /* 0x000fe20008410000 */
[----:B------:R-:W-:-:S02]  /*34c0*/  FFMA.FTZ R139, R134, R122, R139 ;  /* 0x0000007a868b7223 */ /* 0x000fc4000001008b */
[----:B------:R-:W-:Y:S01]  /*34d0*/  FADD.FTZ R137, -R192, R137 ;  /* 0x00000089c0897221 */ /* 0x000fe20000010100 */
[----:B------:R-:W-:Y:S01]  /*34e0*/  FMUL.FTZ R136, R136, UR16 ;  /* 0x0000001088887c20 */ /* 0x000fe20008410000 */
[----:B------:R-:W-:Y:S02]  /*34f0*/  FFMA.FTZ R139, R135, R123, R139 ;  /* 0x0000007b878b7223 */ /* 0x000fe4000001008b */
[----:B------:R-:W-:Y:S02]  /*3500*/  FMUL.FTZ R137, R137, UR16 ;  /* 0x0000001089897c20 */ /* 0x000fe40008410000 */
        /* <DEDUP_REMOVED lines=15> */
[----:B0-----:R-:W-:-:S02]  /*3600*/  FADD.FTZ R67, R67, R139 ;  /* 0x0000008b43437221 */ /* 0x001fc40000010000 */
[----:B------:R-:W0:Y:S01]  /*3610*/  SHFL.DOWN PT, R139, R65, 0x2, 0x1f ;  /* 0x08401f00418b7f89 */ /* 0x000e2200000e0000 */
[----:B------:R-:W-:-:S03]  /*3620*/  FFMA.FTZ R211, R134, R64, R211 ;  /* 0x0000004086d37223 */ /* 0x000fc600000100d3 */
[----:B------:R-:W1:Y:S01]  /*3630*/  SHFL.DOWN PT, R64, R67, 0x1, 0x1f ;  /* 0x08201f0043407f89 */ /* 0x000e6200000e0000 */
[----:B0-----:R-:W-:Y:S02]  /*3640*/  FADD.FTZ R65, R65, R139 ;  /* 0x0000008b41417221 */ /* 0x001fe40000010000 */
[----:B------:R-:W0:Y:S01]  /*3650*/  S2R R139, SR_TID.X ;  /* 0x00000000008b7919 */ /* 0x000e220000002100 */
[----:B-1----:R-:W-:Y:S02]  /*3660*/  FADD.FTZ R64, R67, R64 ;  /* 0x0000004043407221 */ /* 0x002fe40000010000 */
[----:B------:R-:W1:Y:S01]  /*3670*/  SHFL.DOWN PT, R67, R65, 0x1, 0x1f ;  /* 0x08201f0041437f89 */ /* 0x000e6200000e0000 */
[----:B------:R-:W-:Y:S01]  /*3680*/  BSSY.RECONVERGENT B0, `(.L_x_459) ;  /* 0x000000c000007945 */ /* 0x000fe20003800200 */
[----:B0-----:R-:W-:Y:S01]  /*3690*/  LOP3.LUT P2, RZ, R139, 0x1f, RZ, 0xc0, !PT ;  /* 0x0000001f8bff7812 */ /* 0x001fe2000784c0ff */
[----:B-1----:R-:W-:-:S12]  /*36a0*/  FADD.FTZ R65, R65, R67 ;  /* 0x0000004341417221 */ /* 0x002fd80000010000 */
        /* <DEDUP_REMOVED lines=9> */
.L_x_460:
[----:B------:R-:W-:Y:S05]  /*3740*/  BSYNC.RECONVERGENT B0 ;  /* 0x0000000000007941 */ /* 0x000fea0003800200 */
.L_x_459:
[----:B------:R-:W1:Y:S08]  /*3750*/  S2UR UR6, SR_CgaCtaId ;  /* 0x00000000000679c3 */ /* 0x000e700000008800 */
[----:B------:R-:W-:Y:S01]  /*3760*/  BAR.SYNC.DEFER_BLOCKING 0x0 ;  /* 0x0000000000007b1d */ /* 0x000fe20000010000 */
[----:B------:R-:W-:Y:S01]  /*3770*/  FADD.FTZ R70, R66, R70 ;  /* 0x0000004642467221 */ /* 0x000fe20000010000 */
[C---:B------:R-:W-:Y:S01]  /*3780*/  FFMA.FTZ R38, R135.reuse, R66, R38 ;  /* 0x0000004287267223 */ /* 0x040fe20000010026 */
[----:B------:R-:W-:Y:S01]  /*3790*/  FADD.FTZ R96, R138, R96 ;  /* 0x000000608a607221 */ /* 0x000fe20000010000 */
[----:B------:R-:W-:Y:S01]  /*37a0*/  FFMA.FTZ R202, R135, R138, R202 ;  /* 0x0000008a87ca7223 */ /* 0x000fe200000100ca */
[----:B------:R-:W-:Y:S01]  /*37b0*/  FADD.FTZ R71, R121, R71 ;  /* 0x0000004779477221 */ /* 0x000fe20000010000 */
[----:B------:R-:W-:Y:S01]  /*37c0*/  UMOV UR5, 0x400 ;  /* 0x0000040000057882 */ /* 0x000fe20000000000 */
[----:B------:R-:W-:Y:S01]  /*37d0*/  FFMA.FTZ R39, R136, R121, R39 ;  /* 0x0000007988277223 */ /* 0x000fe20000010027 */
[----:B------:R-:W-:Y:S01]  /*37e0*/  UISETP.NE.U32.AND UP0, UPT, UR24, URZ, UPT ;  /* 0x000000ff1800728c */ /* 0x000fe2000bf05070 */
[----:B------:R-:W-:Y:S01]  /*37f0*/  FADD.FTZ R72, R118, R72 ;  /* 0x0000004876487221 */ /* 0x000fe20000010000 */
[----:B------:R-:W-:Y:S01]  /*3800*/  UIADD3 UR4, UPT, UPT, UR4, UR22, URZ ;  /* 0x0000001604047290 */ /* 0x000fe2000fffe0ff */
[----:B------:R-:W-:Y:S01]  /*3810*/  FFMA.FTZ R40, R137, R118, R40 ;  /* 0x0000007689287223 */ /* 0x000fe20000010028 */
[----:B------:R-:W-:Y:S01]  /*3820*/  UISETP.NE.AND.EX UP0, UPT, UR25, URZ, UPT, UP0 ;  /* 0x000000ff1900728c */ /* 0x000fe2000bf05300 */
[----:B------:R-:W-:Y:S01]  /*3830*/  FADD.FTZ R95, R119, R95 ;  /* 0x0000005f775f7221 */ /* 0x000fe20000010000 */
[----:B------:R-:W-:Y:S01]  /*3840*/  FFMA.FTZ R201, R136, R119, R201 ;  /* 0x0000007788c97223 */ /* 0x000fe200000100c9 */
[----:B------:R-:W-:Y:S01]  /*3850*/  FADD.FTZ R94, R120, R94 ;  /* 0x0000005e785e7221 */ /* 0x000fe20000010000 */
[----:B------:R-:W-:Y:S01]  /*3860*/  FFMA.FTZ R200, R137, R120, R200 ;  /* 0x0000007889c87223 */ /* 0x000fe200000100c8 */
[----:B------:R-:W-:-:S02]  /*3870*/  UISETP.GE.AND UP2, UPT, UR4, UR23, UPT ;  /* 0x000000170400728c */ /* 0x000fc4000bf46270 */
        /* <DEDUP_REMOVED lines=31> */
[----:B------:R-:W-:Y:S02]  /*3a70*/  FSEL R64, R64, RZ, !P3 ;  /* 0x000000ff40407208 */ /* 0x000fe40005800000 */
[----:B------:R-:W-:Y:S02]  /*3a80*/  R2UR UR17, R65 ;  /* 0x00000000411172ca */ /* 0x000fe400000e0000 */
[----:B------:R-:W-:Y:S01]  /*3a90*/  R2UR UR27, R64 ;  /* 0x00000000401b72ca */ /* 0x000fe200000e0000 */
[----:B------:R-:W-:-:S14]  /*3aa0*/  BRA.U UP0, `(.L_x_461) ;  /* 0x0000000900b07547 */ /* 0x000fdc000b800000 */
        /* <DEDUP_REMOVED lines=9> */
[C---:B-----5:R-:W-:Y:S01]  /*3b40*/  LOP3.LUT P2, RZ, R8.reuse, 0xff, RZ, 0xc0, !PT ;  /* 0x000000ff08ff7812 */ /* 0x060fe2000784c0ff */
[----:B------:R-:W-:Y:S01]  /*3b50*/  IMAD.U32 R65, RZ, RZ, UR17 ;  /* 0x00000011ff417e24 */ /* 0x000fe2000f8e00ff */
[----:B------:R-:W-:Y:S01]  /*3b60*/  LOP3.LUT P3, RZ, R8, 0xff00, RZ, 0xc0, !PT ;  /* 0x0000ff0008ff7812 */ /* 0x000fe2000786c0ff */
[----:B------:R-:W-:Y:S01]  /*3b70*/  FFMA.FTZ R64, R215, R64, UR27 ;  /* 0x0000001bd7407e23 */ /* 0x000fe20008010040 */
[----:B------:R-:W-:Y:S01]  /*3b80*/  MOV R66, UR17 ;  /* 0x0000001100427c02 */ /* 0x000fe20008000f00 */
[----:B------:R-:W-:Y:S02]  /*3b90*/  FFMA.FTZ R65, R217, R65, UR27 ;  /* 0x0000001bd9417e23 */ /* 0x000fe40008010041 */
[----:B------:R-:W-:Y:S02]  /*3ba0*/  FADD.FTZ R64, R216, -R64 ;  /* 0x80000040d8407221 */ /* 0x000fe40000010000 */
[----:B------:R-:W-:Y:S01]  /*3bb0*/  FADD.FTZ R65, R218, -R65 ;  /* 0x80000041da417221 */ /* 0x000fe20000010000 */
[----:B------:R-:W-:Y:S01]  /*3bc0*/  FFMA.FTZ R66, R221, R66, UR27 ;  /* 0x0000001bdd427e23 */ /* 0x000fe20008010042 */
[----:B------:R-:W-:-:S02]  /*3bd0*/  FMUL.FTZ R64, R64, UR16 ;  /* 0x0000001040407c20 */ /* 0x000fc40008410000 */
[----:B------:R-:W-:Y:S01]  /*3be0*/  FMUL.FTZ R65, R65, UR16 ;  /* 0x0000001041417c20 */ /* 0x000fe20008410000 */
[----:B------:R-:W-:Y:S01]  /*3bf0*/  FADD.FTZ R66, R222, -R66 ;  /* 0x80000042de427221 */ /* 0x000fe20000010000 */
[----:B------:R-:W-:Y:S02]  /*3c00*/  FMUL.FTZ R64, R64, UR7 ;  /* 0x0000000740407c20 */ /* 0x000fe40008410000 */
[----:B------:R-:W-:Y:S01]  /*3c10*/  FMUL.FTZ R65, R65, UR7 ;  /* 0x0000000741417c20 */ /* 0x000fe20008410000 */
[----:B------:R-:W-:Y:S02]  /*3c20*/  FMUL.FTZ R66, R66, UR16 ;  /* 0x0000001042427c20 */ /* 0x000fe40008410000 */
[----:B------:R-:W-:Y:S02]  /*3c30*/  FSEL R64, R64, RZ, P2 ;  /* 0x000000ff40407208 */ /* 0x000fe40001000000 */
[----:B------:R-:W-:Y:S01]  /*3c40*/  FSEL R65, R65, RZ, P3 ;  /* 0x000000ff41417208 */ /* 0x000fe20001800000 */
[----:B------:R-:W-:Y:S01]  /*3c50*/  FMUL.FTZ R66, R66, UR7 ;  /* 0x0000000742427c20 */ /* 0x000fe20008410000 */
[----:B------:R-:W-:-:S02]  /*3c60*/  LOP3.LUT P2, RZ, R8, 0xff0000, RZ, 0xc0, !PT ;  /* 0x00ff000008ff7812 */ /* 0x000fc4000784c0ff */
[----:B------:R-:W-:Y:S01]  /*3c70*/  F2FP.BF16.F32.PACK_AB R64, R65, R64 ;  /* 0x000000404140723e */ /* 0x000fe200000010ff */
[----:B------:R-:W-:Y:S01]  /*3c80*/  IMAD.U32 R65, RZ, RZ, UR17 ;  /* 0x00000011ff417e24 */ /* 0x000fe2000f8e00ff */
[----:B------:R-:W-:Y:S02]  /*3c90*/  ISETP.GE.U32.AND P3, PT, R8, 0x1000000, PT ;  /* 0x010000000800780c */ /* 0x000fe40003f66070 */
[----:B------:R-:W-:Y:S01]  /*3ca0*/  PRMT R8, R64, 0x7610, R8 ;  /* 0x0000761040087816 */ /* 0x000fe20000000008 */
[----:B------:R-:W-:Y:S01]  /*3cb0*/  FFMA.FTZ R65, R219, R65, UR27 ;  /* 0x0000001bdb417e23 */ /* 0x000fe20008010041 */
[----:B------:R-:W-:-:S03]  /*3cc0*/  FSEL R66, R66, RZ, P3 ;  /* 0x000000ff42427208 */ /* 0x000fc60001800000 */
        /* <DEDUP_REMOVED lines=8> */
.L_x_463:
[----:B------:R-:W-:Y:S01]  /*3d50*/  IMAD.U32 R64, RZ, RZ, UR17 ;  /* 0x00000011ff407e24 */ /* 0x000fe2000f8e00ff */
[C---:B-----5:R-:W-:Y:S01]  /*3d60*/  LOP3.LUT P2, RZ, R8.reuse, 0xff, RZ, 0xc0, !PT ;  /* 0x000000ff08ff7812 */ /* 0x060fe2000784c0ff */
[----:B------:R-:W-:Y:S01]  /*3d70*/  IMAD.U32 R66, RZ, RZ, UR17 ;  /* 0x00000011ff427e24 */ /* 0x000fe2000f8e00ff */
[C---:B------:R-:W-:Y:S01]  /*3d80*/  LOP3.LUT P3, RZ, R8.reuse, 0xff00, RZ, 0xc0, !PT ;  /* 0x0000ff0008ff7812 */ /* 0x040fe2000786c0ff */
[----:B------:R-:W-:Y:S01]  /*3d90*/  FFMA.FTZ R64, R215, R64, UR27 ;  /* 0x0000001bd7407e23 */ /* 0x000fe20008010040 */
[----:B------:R-:W-:Y:S02]  /*3da0*/  IMAD.U32 R65, RZ, RZ, UR17 ;  /* 0x00000011ff417e24 */ /* 0x000fe4000f8e00ff */
[----:B------:R-:W-:Y:S01]  /*3db0*/  FFMA.FTZ R66, R219, R66, UR27 ;  /* 0x0000001bdb427e23 */ /* 0x000fe20008010042 */
[----:B------:R-:W-:Y:S01]  /*3dc0*/  LOP3.LUT P4, RZ, R8, 0xff0000, RZ, 0xc0, !PT ;  /* 0x00ff000008ff7812 */ /* 0x000fe2000788c0ff */
[----:B------:R-:W-:Y:S01]  /*3dd0*/  FADD.FTZ R64, R216, -R64 ;  /* 0x80000040d8407221 */ /* 0x000fe20000010000 */
[----:B------:R-:W-:Y:S01]  /*3de0*/  FFMA.FTZ R65, R217, R65, UR27 ;  /* 0x0000001bd9417e23 */ /* 0x000fe20008010041 */
[----:B------:R-:W-:Y:S01]  /*3df0*/  FADD.FTZ R220, R220, -R66 ;  /* 0x80000042dcdc7221 */ /* 0x000fe20000010000 */
[----:B------:R-:W-:Y:S01]  /*3e00*/  MOV R66, UR17 ;  /* 0x0000001100427c02 */ /* 0x000fe20008000f00 */
[----:B------:R-:W-:Y:S01]  /*3e10*/  FMUL.FTZ R64, R64, UR16 ;  /* 0x0000001040407c20 */ /* 0x000fe20008410000 */
[----:B------:R-:W-:Y:S01]  /*3e20*/  FADD.FTZ R65, R218, -R65 ;  /* 0x80000041da417221 */ /* 0x000fe20000010000 */
[----:B------:R-:W-:Y:S01]  /*3e30*/  FMUL.FTZ R101, R220, UR16 ;  /* 0x00000010dc657c20 */ /* 0x000fe20008410000 */
[----:B------:R-:W-:Y:S01]  /*3e40*/  ISETP.GE.U32.AND P5, PT, R8, 0x1000000, PT ;  /* 0x010000000800780c */ /* 0x000fe20003fa6070 */
[----:B------:R-:W-:Y:S01]  /*3e50*/  FFMA.FTZ R66, R221, R66, UR27 ;  /* 0x0000001bdd427e23 */ /* 0x000fe20008010042 */
[----:B------:R-:W-:Y:S01]  /*3e60*/  FMUL.FTZ R99, R64, UR7 ;  /* 0x0000000740637c20 */ /* 0x000fe20008410000 */
[----:B------:R-:W-:-:S02]  /*3e70*/  FMUL.FTZ R65, R65, UR16 ;  /* 0x0000001041417c20 */ /* 0x000fc40008410000 */
[----:B------:R-:W-:Y:S02]  /*3e80*/  FADD.FTZ R222, R222, -R66 ;  /* 0x80000042dede7221 */ /* 0x000fe40000010000 */
[----:B------:R-:W-:Y:S01]  /*3e90*/  FSEL R99, R99, RZ, P2 ;  /* 0x000000ff63637208 */ /* 0x000fe20001000000 */
[----:B------:R-:W-:Y:S01]  /*3ea0*/  FMUL.FTZ R100, R65, UR7 ;  /* 0x0000000741647c20 */ /* 0x000fe20008410000 */
[----:B------:R-:W-:Y:S02]  /*3eb0*/  FMUL.FTZ R102, R222, UR16 ;  /* 0x00000010de667c20 */ /* 0x000fe40008410000 */
[----:B------:R-:W-:Y:S01]  /*3ec0*/  F2FP.BF16.F32.PACK_AB R99, R99, R64 ;  /* 0x000000406363723e */ /* 0x000fe200000010ff */
[----:B------:R-:W-:Y:S01]  /*3ed0*/  FMUL.FTZ R64, R101, UR7 ;  /* 0x0000000765407c20 */ /* 0x000fe20008410000 */
[----:B------:R-:W-:Y:S01]  /*3ee0*/  FMUL.FTZ R8, R102, UR7 ;  /* 0x0000000766087c20 */ /* 0x000fe20008410000 */
[----:B------:R-:W-:-:S03]  /*3ef0*/  FSEL R100, R100, RZ, P3 ;  /* 0x000000ff64647208 */ /* 0x000fc60001800000 */
[----:B------:R-:W-:Y:S02]  /*3f00*/  FSEL R64, R64, RZ, P4 ;  /* 0x000000ff40407208 */ /* 0x000fe40002000000 */
[----:B------:R-:W-:Y:S02]  /*3f10*/  FSEL R8, R8, RZ, P5 ;  /* 0x000000ff08087208 */ /* 0x000fe40002800000 */
[----:B------:R-:W-:Y:S02]  /*3f20*/  F2FP.BF16.F32.PACK_AB R100, R100, R65 ;  /* 0x000000416464723e */ /* 0x000fe400000010ff */
[----:B------:R-:W-:Y:S02]  /*3f30*/  F2FP.BF16.F32.PACK_AB R101, R64, R101 ;  /* 0x000000654065723e */ /* 0x000fe400000010ff */
[----:B------:R-:W-:Y:S02]  /*3f40*/  F2FP.BF16.F32.PACK_AB R102, R8, R102 ;  /* 0x000000660866723e */ /* 0x000fe400000010ff */
[----:B------:R-:W-:-:S02]  /*3f50*/  PRMT R8, R99, 0x7632, R8 ;  /* 0x0000763263087816 */ /* 0x000fc40000000008 */
[----:B------:R-:W-:Y:S02]  /*3f60*/  PRMT R65, R100, 0x7632, R65 ;  /* 0x0000763264417816 */ /* 0x000fe40000000041 */
[----:B------:R-:W-:Y:S02]  /*3f70*/  PRMT R66, R101, 0x7632, R66 ;  /* 0x0000763265427816 */ /* 0x000fe40000000042 */
[----:B------:R-:W-:Y:S01]  /*3f80*/  PRMT R67, R102, 0x7632, R67 ;  /* 0x0000763266437816 */ /* 0x000fe20000000043 */
[----:B------:R-:W-:Y:S06]  /*3f90*/  BRA `(.L_x_464) ;  /* 0x0000001000dc7947 */ /* 0x000fec0003800000 */
.L_x_462:
[----:B------:R-:W-:Y:S01]  /*3fa0*/  UMOV UR5, UR8 ;  /* 0x0000000800057c82 */ /* 0x000fe20008000000 */
[----:B------:R-:W-:Y:S01]  /*3fb0*/  UMOV UR6, UR9 ;  /* 0x0000000900067c82 */ /* 0x000fe20008000000 */
[----:B------:R-:W-:-:S04]  /*3fc0*/  UISETP.NE.U32.AND UP0, UPT, UR5, URZ, UPT ;  /* 0x000000ff0500728c */ /* 0x000fc8000bf05070 */
[----:B------:R-:W-:-:S09]  /*3fd0*/  UISETP.NE.AND.EX UP0, UPT, UR6, URZ, UPT, UP0 ;  /* 0x000000ff0600728c */ /* 0x000fd2000bf05300 */
[----:B------:R-:W-:Y:S05]  /*3fe0*/  BRA.U UP0, `(.L_x_465) ;  /* 0x0000000100a87547 */ /* 0x000fea000b800000 */
[----:B------:R-:W-:Y:S01]  /*3ff0*/  IMAD.U32 R64, RZ, RZ, UR17 ;  /* 0x00000011ff407e24 */ /* 0x000fe2000f8e00ff */
[C---:B-----5:R-:W-:Y:S01]  /*4000*/  LOP3.LUT P2, RZ, R8.reuse, 0xff, RZ, 0xc0, !PT ;  /* 0x000000ff08ff7812 */ /* 0x060fe2000784c0ff */
[----:B------:R-:W-:Y:S01]  /*4010*/  IMAD.MOV.U32 R66, RZ, RZ, R108 ;  /* 0x000000ffff427224 */ /* 0x000fe200078e006c */
[----:B------:R-:W-:Y:S01]  /*4020*/  LOP3.LUT P3, RZ, R8, 0xff00, RZ, 0xc0, !PT ;  /* 0x0000ff0008ff7812 */ /* 0x000fe2000786c0ff */
[----:B------:R-:W-:Y:S01]  /*4030*/  FFMA.FTZ R64, R215, R64, UR27 ;  /* 0x0000001bd7407e23 */ /* 0x000fe20008010040 */
[----:B------:R-:W-:Y:S01]  /*4040*/  IMAD.U32 R65, RZ, RZ, UR17 ;  /* 0x00000011ff417e24 */ /* 0x000fe2000f8e00ff */
[----:B------:R-:W-:Y:S02]  /*4050*/  MOV R118, R109 ;  /* 0x0000006d00767202 */ /* 0x000fe40000000f00 */
[----:B------:R-:W-:Y:S01]  /*4060*/  SHF.L.U32 R66, R66, 0x10, RZ ;  /* 0x0000001042427819 */ /* 0x000fe200000006ff */
[----:B------:R-:W-:Y:S01]  /*4070*/  FADD.FTZ R64, R216, -R64 ;  /* 0x80000040d8407221 */ /* 0x000fe20000010000 */
[----:B------:R-:W-:Y:S01]  /*4080*/  FFMA.FTZ R65, R217, R65, UR27 ;  /* 0x0000001bd9417e23 */ /* 0x000fe20008010041 */
[----:B------:R-:W-:Y:S01]  /*4090*/  SHF.R.U32.HI R67, RZ, 0x10, R109 ;  /* 0x00000010ff437819 */ /* 0x000fe2000001166d */
[----:B------:R-:W-:-:S02]  /*40a0*/  IMAD.U32 R118, R118, 0x10000, RZ ;  /* 0x0001000076767824 */ /* 0x000fc400078e00ff */
[----:B------:R-:W-:Y:S01]  /*40b0*/  FFMA.FTZ R64, R64, UR16, R66 ;  /* 0x0000001040407c23 */ /* 0x000fe20008010042 */
[----:B------:R-:W-:Y:S01]  /*40c0*/  SHF.R.U64 R66, R108, 0x10, R109 ;  /* 0x000000106c427819 */ /* 0x000fe2000000126d */
[----:B------:R-:W-:Y:S01]  /*40d0*/  FADD.FTZ R65, R218, -R65 ;  /* 0x80000041da417221 */ /* 0x000fe20000010000 */
[----:B------:R-:W-:Y:S02]  /*40e0*/  IMAD.U32 R67, R67, 0x10000, RZ ;  /* 0x0001000043437824 */ /* 0x000fe400078e00ff */
[----:B------:R-:W-:Y:S01]  /*40f0*/  FMUL.FTZ R64, R64, UR7 ;  /* 0x0000000740407c20 */ /* 0x000fe20008410000 */
[----:B------:R-:W-:-:S04]  /*4100*/  IMAD.U32 R66, R66, 0x10000, RZ ;  /* 0x0001000042427824 */ /* 0x000fc800078e00ff */
[----:B------:R-:W-:Y:S01]  /*4110*/  FSEL R64, R64, RZ, P2 ;  /* 0x000000ff40407208 */ /* 0x000fe20001000000 */
[----:B------:R-:W-:Y:S01]  /*4120*/  FFMA.FTZ R65, R65, UR16, R66 ;  /* 0x0000001041417c23 */ /* 0x000fe20008010042 */
[----:B------:R-:W-:Y:S01]  /*4130*/  IMAD.U32 R66, RZ, RZ, UR17 ;  /* 0x00000011ff427e24 */ /* 0x000fe2000f8e00ff */
[----:B------:R-:W-:Y:S02]  /*4140*/  LOP3.LUT P2, RZ, R8, 0xff0000, RZ, 0xc0, !PT ;  /* 0x00ff000008ff7812 */ /* 0x000fe4000784c0ff */
[----:B------:R-:W-:Y:S01]  /*4150*/  FMUL.FTZ R65, R65, UR7 ;  /* 0x0000000741417c20 */ /* 0x000fe20008410000 */
[----:B------:R-:W-:-:S04]  /*4160*/  FFMA.FTZ R66, R221, R66, UR27 ;  /* 0x0000001bdd427e23 */ /* 0x000fc80008010042 */
[----:B------:R-:W-:Y:S01]  /*4170*/  FSEL R65, R65, RZ, P3 ;  /* 0x000000ff41417208 */ /* 0x000fe20001800000 */
[----:B------:R-:W-:Y:S01]  /*4180*/  FADD.FTZ R66, R222, -R66 ;  /* 0x80000042de427221 */ /* 0x000fe20000010000 */
[----:B------:R-:W-:Y:S02]  /*4190*/  ISETP.GE.U32.AND P3, PT, R8, 0x1000000, PT ;  /* 0x010000000800780c */ /* 0x000fe40003f66070 */
[----:B------:R-:W-:Y:S01]  /*41a0*/  F2FP.BF16.F32.PACK_AB R64, R65, R64 ;  /* 0x000000404140723e */ /* 0x000fe200000010ff */
[----:B------:R-:W-:Y:S02]  /*41b0*/  IMAD.U32 R65, RZ, RZ, UR17 ;  /* 0x00000011ff417e24 */ /* 0x000fe4000f8e00ff */
[----:B------:R-:W-:Y:S01]  /*41c0*/  FFMA.FTZ R66, R66, UR16, R67 ;  /* 0x0000001042427c23 */ /* 0x000fe20008010043 */
[----:B------:R-:W-:Y:S01]  /*41d0*/  PRMT R8, R64, 0x7610, R8 ;  /* 0x0000761040087816 */ /* 0x000fe20000000008 */
[----:B------:R-:W-:Y:S02]  /*41e0*/  FFMA.FTZ R65, R219, R65, UR27 ;  /* 0x0000001bdb417e23 */ /* 0x000fe40008010041 */
[----:B------:R-:W-:-:S02]  /*41f0*/  FMUL.FTZ R66, R66, UR7 ;  /* 0x0000000742427c20 */ /* 0x000fc40008410000 */
[----:B------:R-:W-:-:S03]  /*4200*/  FADD.FTZ R65, R220, -R65 ;  /* 0x80000041dc417221 */ /* 0x000fc60000010000 */
[----:B------:R-:W-:Y:S01]  /*4210*/  FSEL R66, R66, RZ, P3 ;  /* 0x000000ff42427208 */ /* 0x000fe20001800000 */
[----:B------:R-:W-:-:S04]  /*4220*/  FFMA.FTZ R65, R65, UR16, R118 ;  /* 0x0000001041417c23 */ /* 0x000fc80008010076 */
[----:B------:R-:W-:-:S05]  /*4230*/  FMUL.FTZ R65, R65, UR7 ;  /* 0x0000000741417c20 */ /* 0x000fca0008410000 */
[----:B------:R-:W-:-:S04]  /*4240*/  FSEL R65, R65, RZ, P2 ;  /* 0x000000ff41417208 */ /* 0x000fc80001000000 */
[----:B------:R-:W-:Y:S02]  /*4250*/  F2FP.BF16.F32.PACK_AB R66, R66, R65 ;  /* 0x000000414242723e */ /* 0x000fe400000010ff */
[----:B------:R-:W-:Y:S02]  /*4260*/  PRMT R65, R64, 0x7632, R65 ;  /* 0x0000763240417816 */ /* 0x000fe40000000041 */
[----:B------:R-:W-:Y:S01]  /*4270*/  PRMT R67, R66, 0x7632, R67 ;  /* 0x0000763242437816 */ /* 0x000fe20000000043 */
[----:B------:R-:W-:Y:S06]  /*4280*/  BRA `(.L_x_464) ;  /* 0x0000001000207947 */ /* 0x000fec0003800000 */
.L_x_465:
[----:B------:R-:W-:Y:S01]  /*4290*/  IMAD.U32 R66, RZ, RZ, UR17 ;  /* 0x00000011ff427e24 */ /* 0x000fe2000f8e00ff */
[----:B------:R-:W-:Y:S01]  /*42a0*/  MOV R65, UR17 ;  /* 0x0000001100417c02 */ /* 0x000fe20008000f00 */
[----:B------:R-:W-:Y:S01]  /*42b0*/  IMAD.U32 R64, RZ, RZ, UR17 ;  /* 0x00000011ff407e24 */ /* 0x000fe2000f8e00ff */
[C---:B-----5:R-:W-:Y:S01]  /*42c0*/  LOP3.LUT P2, RZ, R8.reuse, 0xff, RZ, 0xc0, !PT ;  /* 0x000000ff08ff7812 */ /* 0x060fe2000784c0ff */
[----:B------:R-:W-:Y:S01]  /*42d0*/  FFMA.FTZ R66, R219, R66, UR27 ;  /* 0x0000001bdb427e23 */ /* 0x000fe20008010042 */
[C---:B------:R-:W-:Y:S01]  /*42e0*/  LOP3.LUT P3, RZ, R8.reuse, 0xff00, RZ, 0xc0, !PT ;  /* 0x0000ff0008ff7812 */ /* 0x040fe2000786c0ff */
[----:B------:R-:W-:Y:S01]  /*42f0*/  FFMA.FTZ R64, R215, R64, UR27 ;  /* 0x0000001bd7407e23 */ /* 0x000fe20008010040 */
[----:B------:R-:W-:Y:S01]  /*4300*/  LOP3.LUT P4, RZ, R8, 0xff0000, RZ, 0xc0, !PT ;  /* 0x00ff000008ff7812 */ /* 0x000fe2000788c0ff */
[----:B------:R-:W-:Y:S01]  /*4310*/  FADD.FTZ R220, R220, -R66 ;  /* 0x80000042dcdc7221 */ /* 0x000fe20000010000 */
[----:B------:R-:W-:Y:S02]  /*4320*/  IMAD.U32 R66, RZ, RZ, UR17 ;  /* 0x00000011ff427e24 */ /* 0x000fe4000f8e00ff */
[----:B------:R-:W-:Y:S01]  /*4330*/  FADD.FTZ R64, R216, -R64 ;  /* 0x80000040d8407221 */ /* 0x000fe20000010000 */
[----:B------:R-:W-:Y:S01]  /*4340*/  ISETP.GE.U32.AND P5, PT, R8, 0x1000000, PT ;  /* 0x010000000800780c */ /* 0x000fe20003fa6070 */
[----:B------:R-:W-:Y:S01]  /*4350*/  FFMA.FTZ R65, R217, R65, UR27 ;  /* 0x0000001bd9417e23 */ /* 0x000fe20008010041 */
[----:B------:R-:W-:Y:S01]  /*4360*/  FFMA.FTZ R221, R221, R66, UR27 ;  /* 0x0000001bdddd7e23 */ /* 0x000fe20008010042 */
[----:B------:R-:W-:Y:S01]  /*4370*/  IMAD.MOV.U32 R66, RZ, RZ, R108 ;  /* 0x000000ffff427224 */ /* 0x000fe200078e006c */
[--C-:B------:R-:W-:Y:S01]  /*4380*/  SHF.R.U32.HI R67, RZ, 0x10, R109.reuse ;  /* 0x00000010ff437819 */ /* 0x100fe2000001166d */
[----:B------:R-:W-:-:S02]  /*4390*/  IMAD.MOV.U32 R8, RZ, RZ, R109 ;  /* 0x000000ffff087224 */ /* 0x000fc400078e006d */
[----:B------:R-:W-:Y:S01]  /*43a0*/  FADD.FTZ R65, R218, -R65 ;  /* 0x80000041da417221 */ /* 0x000fe20000010000 */
[----:B------:R-:W-:Y:S01]  /*43b0*/  FADD.FTZ R222, R222, -R221 ;  /* 0x800000dddede7221 */ /* 0x000fe20000010000 */
[----:B------:R-:W-:Y:S01]  /*43c0*/  SHF.L.U32 R66, R66, 0x10, RZ ;  /* 0x0000001042427819 */ /* 0x000fe200000006ff */
[----:B------:R-:W-:Y:S01]  /*43d0*/  IMAD.U32 R8, R8, 0x10000, RZ ;  /* 0x0001000008087824 */ /* 0x000fe200078e00ff */
[----:B------:R-:W-:-:S03]  /*43e0*/  SHF.L.U32 R67, R67, 0x10, RZ ;  /* 0x0000001043437819 */ /* 0x000fc600000006ff */
[----:B------:R-:W-:Y:S01]  /*43f0*/  FFMA.FTZ R64, R64, UR16, R66 ;  /* 0x0000001040407c23 */ /* 0x000fe20008010042 */
[----:B------:R-:W-:Y:S01]  /*4400*/  SHF.R.U64 R66, R108, 0x10, R109 ;  /* 0x000000106c427819 */ /* 0x000fe2000000126d */
[----:B------:R-:W-:Y:S01]  /*4410*/  FFMA.FTZ R8, R220, UR16, R8 ;  /* 0x00000010dc087c23 */ /* 0x000fe20008010008 */
[----:B------:R-:W-:-:S03]  /*4420*/  FFMA.FTZ R67, R222, UR16, R67 ;  /* 0x00000010de437c23 */ /* 0x000fc60008010043 */
[----:B------:R-:W-:Y:S02]  /*4430*/  IMAD.U32 R66, R66, 0x10000, RZ ;  /* 0x0001000042427824 */ /* 0x000fe400078e00ff */
[----:B------:R-:W-:Y:S01]  /*4440*/  FMUL.FTZ R101, R8, UR7 ;  /* 0x0000000708657c20 */ /* 0x000fe20008410000 */
[----:B------:R-:W-:Y:S01]  /*4450*/  FMUL.FTZ R102, R67, UR7 ;  /* 0x0000000743667c20 */ /* 0x000fe20008410000 */
[----:B------:R-:W-:Y:S01]  /*4460*/  FFMA.FTZ R65, R65, UR16, R66 ;  /* 0x0000001041417c23 */ /* 0x000fe20008010042 */
[----:B------:R-:W-:Y:S02]  /*4470*/  FMUL.FTZ R66, R64, UR7 ;  /* 0x0000000740427c20 */ /* 0x000fe40008410000 */
[----:B------:R-:W-:Y:S01]  /*4480*/  FSEL R101, R101, RZ, P4 ;  /* 0x000000ff65657208 */ /* 0x000fe20002000000 */
[----:B------:R-:W-:Y:S01]  /*4490*/  FMUL.FTZ R100, R65, UR7 ;  /* 0x0000000741647c20 */ /* 0x000fe20008410000 */
[----:B------:R-:W-:Y:S02]  /*44a0*/  FSEL R102, R102, RZ, P5 ;  /* 0x000000ff66667208 */ /* 0x000fe40002800000 */
[----:B------:R-:W-:-:S02]  /*44b0*/  FSEL R66, R66, RZ, P2 ;  /* 0x000000ff42427208 */ /* 0x000fc40001000000 */
[----:B------:R-:W-:Y:S02]  /*44c0*/  FSEL R100, R100, RZ, P3 ;  /* 0x000000ff64647208 */ /* 0x000fe40001800000 */
[----:B------:R-:W-:Y:S02]  /*44d0*/  F2FP.BF16.F32.PACK_AB R64, R66, R64 ;  /* 0x000000404240723e */ /* 0x000fe400000010ff */
[----:B------:R-:W-:Y:S02]  /*44e0*/  F2FP.BF16.F32.PACK_AB R100, R100, R65 ;  /* 0x000000416464723e */ /* 0x000fe400000010ff */
[----:B------:R-:W-:Y:S02]  /*44f0*/  F2FP.BF16.F32.PACK_AB R101, R101, R8 ;  /* 0x000000086565723e */ /* 0x000fe400000010ff */
[----:B------:R-:W-:Y:S02]  /*4500*/  F2FP.BF16.F32.PACK_AB R102, R102, R67 ;  /* 0x000000436666723e */ /* 0x000fe400000010ff */
[----:B------:R-:W-:-:S02]  /*4510*/  PRMT R8, R64, 0x7632, R8 ;  /* 0x0000763240087816 */ /* 0x000fc40000000008 */
[----:B------:R-:W-:Y:S02]  /*4520*/  PRMT R99, R64, 0x7610, R99 ;  /* 0x0000761040637816 */ /* 0x000fe40000000063 */
[----:B------:R-:W-:Y:S02]  /*4530*/  PRMT R65, R100, 0x7632, R65 ;  /* 0x0000763264417816 */ /* 0x000fe40000000041 */
[----:B------:R-:W-:Y:S02]  /*4540*/  PRMT R66, R101, 0x7632, R66 ;  /* 0x0000763265427816 */ /* 0x000fe40000000042 */
[----:B------:R-:W-:Y:S01]  /*4550*/  PRMT R67, R102, 0x7632, R67 ;  /* 0x0000763266437816 */ /* 0x000fe20000000043 */
[----:B------:R-:W-:Y:S06]  /*4560*/  BRA `(.L_x_464) ;  /* 0x0000000c00687947 */ /* 0x000fec0003800000 */
.L_x_461:
        /* <DEDUP_REMOVED lines=9> */
[----:B-----5:R-:W-:Y:S02]  /*4600*/  LOP3.LUT P3, RZ, R8, 0xff, RZ, 0xc0, !PT ;  /* 0x000000ff08ff7812 */ /* 0x020fe4000786c0ff */
[----:B------:R-:W-:Y:S01]  /*4610*/  LOP3.LUT P2, RZ, R3, 0xff, RZ, 0xc0, !PT ;  /* 0x000000ff03ff7812 */ /* 0x000fe2000784c0ff */
[----:B------:R-:W-:-:S04]  /*4620*/  FFMA.FTZ R64, R215, R64, UR27 ;  /* 0x0000001bd7407e23 */ /* 0x000fc80008010040 */
[----:B------:R-:W-:-:S04]  /*4630*/  FADD.FTZ R64, R216, -R64 ;  /* 0x80000040d8407221 */ /* 0x000fc80000010000 */
[----:B------:R-:W-:-:S04]  /*4640*/  FMUL.FTZ R64, R64, UR16 ;  /* 0x0000001040407c20 */ /* 0x000fc80008410000 */
[----:B------:R-:W-:-:S05]  /*4650*/  FMUL.FTZ R65, R64, UR7 ;  /* 0x0000000740417c20 */ /* 0x000fca0008410000 */
[C---:B------:R-:W-:Y:S02]  /*4660*/  FSEL R64, R65.reuse, RZ, P3 ;  /* 0x000000ff41407208 */ /* 0x040fe40001800000 */
[----:B------:R-:W-:Y:S02]  /*4670*/  FSEL R65, R65, RZ, P2 ;  /* 0x000000ff41417208 */ /* 0x000fe40001000000 */
[----:B------:R-:W-:Y:S02]  /*4680*/  LOP3.LUT P3, RZ, R8, 0xff00, RZ, 0xc0, !PT ;  /* 0x0000ff0008ff7812 */ /* 0x000fe4000786c0ff */
[----:B------:R-:W-:Y:S01]  /*4690*/  F2FP.BF16.F32.PACK_AB R64, R65, R64 ;  /* 0x000000404140723e */ /* 0x000fe200000010ff */
[----:B------:R-:W-:Y:S01]  /*46a0*/  IMAD.U32 R65, RZ, RZ, UR17 ;  /* 0x00000011ff417e24 */ /* 0x000fe2000f8e00ff */
[----:B------:R-:W-:Y:S02]  /*46b0*/  LOP3.LUT P2, RZ, R3, 0xff00, RZ, 0xc0, !PT ;  /* 0x0000ff0003ff7812 */ /* 0x000fe4000784c0ff */
[----:B------:R-:W-:Y:S01]  /*46c0*/  PRMT R103, R64, 0x7632, R103 ;  /* 0x0000763240677816 */ /* 0x000fe20000000067 */
        /* <DEDUP_REMOVED lines=17> */
[----:B------:R-:W-:Y:S02]  /*47e0*/  ISETP.GE.U32.AND P3, PT, R8, 0x1000000, PT ;  /* 0x010000000800780c */ /* 0x000fe40003f66070 */
[----:B------:R-:W-:Y:S02]  /*47f0*/  F2FP.BF16.F32.PACK_AB R66, R67, R66 ;  /* 0x000000424342723e */ /* 0x000fe400000010ff */
[----:B------:R-:W-:Y:S02]  /*4800*/  MOV R67, UR17 ;  /* 0x0000001100437c02 */ /* 0x000fe40008000f00 */
[----:B------:R-:W-:-:S02]  /*4810*/  ISETP.GE.U32.AND P2, PT, R3, 0x1000000, PT ;  /* 0x010000000300780c */ /* 0x000fc40003f46070 */
[----:B------:R-:W-:Y:S01]  /*4820*/  PRMT R155, R66, 0x7632, R155 ;  /* 0x00007632429b7816 */ /* 0x000fe2000000009b */
[----:B------:R-:W-:-:S04]  /*4830*/  FFMA.FTZ R67, R221, R67, UR27 ;  /* 0x0000001bdd437e23 */ /* 0x000fc80008010043 */
[----:B------:R-:W-:-:S04]  /*4840*/  FADD.FTZ R67, R222, -R67 ;  /* 0x80000043de437221 */ /* 0x000fc80000010000 */
[----:B------:R-:W-:-:S04]  /*4850*/  FMUL.FTZ R67, R67, UR16 ;  /* 0x0000001043437c20 */ /* 0x000fc80008410000 */
[----:B------:R-:W-:-:S05]  /*4860*/  FMUL.FTZ R8, R67, UR7 ;  /* 0x0000000743087c20 */ /* 0x000fca0008410000 */
[C---:B------:R-:W-:Y:S02]  /*4870*/  FSEL R67, R8.reuse, RZ, P3 ;  /* 0x000000ff08437208 */ /* 0x040fe40001800000 */
[----:B------:R-:W-:-:S04]  /*4880*/  FSEL R8, R8, RZ, P2 ;  /* 0x000000ff08087208 */ /* 0x000fc80001000000 */
[----:B------:R-:W-:Y:S02]  /*4890*/  F2FP.BF16.F32.PACK_AB R67, R8, R67 ;  /* 0x000000430843723e */ /* 0x000fe400000010ff */
[----:B------:R-:W-:Y:S02]  /*48a0*/  PRMT R8, R64, 0x7610, R8 ;  /* 0x0000761040087816 */ /* 0x000fe40000000008 */
[----:B------:R-:W-:Y:S01]  /*48b0*/  PRMT R156, R67, 0x7632, R156 ;  /* 0x00007632439c7816 */ /* 0x000fe2000000009c */
[----:B------:R-:W-:Y:S06]  /*48c0*/  BRA `(.L_x_464) ;  /* 0x0000000800907947 */ /* 0x000fec0003800000 */
.L_x_467:
[----:B------:R-:W-:Y:S01]  /*48d0*/  MOV R67, UR17 ;  /* 0x0000001100437c02 */ /* 0x000fe20008000f00 */
[----:B------:R-:W-:Y:S01]  /*48e0*/  IMAD.U32 R64, RZ, RZ, UR17 ;  /* 0x00000011ff407e24 */ /* 0x000fe2000f8e00ff */
[C---:B-----5:R-:W-:Y:S01]  /*48f0*/  LOP3.LUT P5, RZ, R8.reuse, 0xff, RZ, 0xc0, !PT ;  /* 0x000000ff08ff7812 */ /* 0x060fe200078ac0ff */
[----:B------:R-:W-:Y:S01]  /*4900*/  IMAD.U32 R65, RZ, RZ, UR17 ;  /* 0x00000011ff417e24 */ /* 0x000fe2000f8e00ff */
[C---:B------:R-:W-:Y:S01]  /*4910*/  LOP3.LUT P4, RZ, R8.reuse, 0xff00, RZ, 0xc0, !PT ;  /* 0x0000ff0008ff7812 */ /* 0x040fe2000788c0ff */
[----:B------:R-:W-:Y:S01]  /*4920*/  FFMA.FTZ R67, R215, R67, UR27 ;  /* 0x0000001bd7437e23 */ /* 0x000fe20008010043 */
[----:B------:R-:W-:Y:S01]  /*4930*/  FFMA.FTZ R64, R217, R64, UR27 ;  /* 0x0000001bd9407e23 */ /* 0x000fe20008010040 */
[----:B------:R-:W-:Y:S01]  /*4940*/  LOP3.LUT P3, RZ, R8, 0xff0000, RZ, 0xc0, !PT ;  /* 0x00ff000008ff7812 */ /* 0x000fe2000786c0ff */
[----:B------:R-:W-:Y:S01]  /*4950*/  FFMA.FTZ R65, R219, R65, UR27 ;  /* 0x0000001bdb417e23 */ /* 0x000fe20008010041 */
[----:B------:R-:W-:Y:S01]  /*4960*/  FADD.FTZ R67, R216, -R67 ;  /* 0x80000043d8437221 */ /* 0x000fe20000010000 */
[----:B------:R-:W-:Y:S01]  /*4970*/  ISETP.GE.U32.AND P2, PT, R8, 0x1000000, PT ;  /* 0x010000000800780c */ /* 0x000fe20003f46070 */
[----:B------:R-:W-:Y:S01]  /*4980*/  FADD.FTZ R64, R218, -R64 ;  /* 0x80000040da407221 */ /* 0x000fe20000010000 */
[----:B------:R-:W-:Y:S01]  /*4990*/  LOP3.LUT P6, RZ, R3, 0xff, RZ, 0xc0, !PT ;  /* 0x000000ff03ff7812 */ /* 0x000fe200078cc0ff */
[----:B------:R-:W-:Y:S01]  /*49a0*/  FMUL.FTZ R67, R67, UR16 ;  /* 0x0000001043437c20 */ /* 0x000fe20008410000 */
[----:B------:R-:W-:Y:S01]  /*49b0*/  FADD.FTZ R65, R220, -R65 ;  /* 0x80000041dc417221 */ /* 0x000fe20000010000 */
[----:B------:R-:W-:Y:S01]  /*49c0*/  FMUL.FTZ R64, R64, UR16 ;  /* 0x0000001040407c20 */ /* 0x000fe20008410000 */
[----:B------:R-:W-:-:S02]  /*49d0*/  IMAD.U32 R66, RZ, RZ, UR17 ;  /* 0x00000011ff427e24 */ /* 0x000fc4000f8e00ff */
[----:B------:R-:W-:Y:S01]  /*49e0*/  FMUL.FTZ R8, R67, UR7 ;  /* 0x0000000743087c20 */ /* 0x000fe20008410000 */
[----:B------:R-:W-:Y:S01]  /*49f0*/  FMUL.FTZ R101, R65, UR16 ;  /* 0x0000001041657c20 */ /* 0x000fe20008410000 */
[----:B------:R-:W-:-:S03]  /*4a00*/  FFMA.FTZ R66, R221, R66, UR27 ;  /* 0x0000001bdd427e23 */ /* 0x000fc60008010042 */
[C---:B------:R-:W-:Y:S02]  /*4a10*/  FSEL R103, R8.reuse, RZ, P6 ;  /* 0x000000ff08677208 */ /* 0x040fe40003000000 */
[----:B------:R-:W-:Y:S01]  /*4a20*/  FSEL R99, R8, RZ, P5 ;  /* 0x000000ff08637208 */ /* 0x000fe20002800000 */
[----:B------:R-:W-:Y:S01]  /*4a30*/  FADD.FTZ R66, R222, -R66 ;  /* 0x80000042de427221 */ /* 0x000fe20000010000 */
[C---:B------:R-:W-:Y:S01]  /*4a40*/  F2FP.BF16.F32.PACK_AB R103, R64.reuse, R103 ;  /* 0x000000674067723e */ /* 0x040fe200000010ff */
[----:B------:R-:W-:Y:S01]  /*4a50*/  FMUL.FTZ R64, R64, UR7 ;  /* 0x0000000740407c20 */ /* 0x000fe20008410000 */
[----:B------:R-:W-:Y:S01]  /*4a60*/  LOP3.LUT P5, RZ, R3, 0xff00, RZ, 0xc0, !PT ;  /* 0x0000ff0003ff7812 */ /* 0x000fe200078ac0ff */
[----:B------:R-:W-:Y:S01]  /*4a70*/  FMUL.FTZ R155, R66, UR16 ;  /* 0x00000010429b7c20 */ /* 0x000fe20008410000 */
[----:B------:R-:W-:Y:S02]  /*4a80*/  F2FP.BF16.F32.PACK_AB R99, R99, R67 ;  /* 0x000000436363723e */ /* 0x000fe400000010ff */
[----:B------:R-:W-:-:S02]  /*4a90*/  FSEL R8, R64, RZ, P4 ;  /* 0x000000ff40087208 */ /* 0x000fc40002000000 */
[----:B------:R-:W-:Y:S02]  /*4aa0*/  FSEL R64, R64, RZ, P5 ;  /* 0x000000ff40407208 */ /* 0x000fe40002800000 */
[----:B------:R-:W-:Y:S02]  /*4ab0*/  ISETP.GE.U32.AND P4, PT, R3, 0x1000000, PT ;  /* 0x010000000300780c */ /* 0x000fe40003f86070 */
[----:B------:R-:W-:Y:S01]  /*4ac0*/  F2FP.BF16.F32.PACK_AB R65, R64, R8 ;  /* 0x000000084041723e */ /* 0x000fe200000010ff */
[----:B------:R-:W-:Y:S01]  /*4ad0*/  FMUL.FTZ R64, R101, UR7 ;  /* 0x0000000765407c20 */ /* 0x000fe20008410000 */
[----:B------:R-:W-:Y:S02]  /*4ae0*/  PRMT R100, R103, 0x7632, R100 ;  /* 0x0000763267647816 */ /* 0x000fe40000000064 */
[----:B------:R-:W-:Y:S02]  /*4af0*/  PRMT R154, R65, 0x7632, R154 ;  /* 0x00007632419a7816 */ /* 0x000fe4000000009a */
[----:B------:R-:W-:-:S02]  /*4b00*/  FSEL R8, R64, RZ, P3 ;  /* 0x000000ff40087208 */ /* 0x000fc40001800000 */
[----:B------:R-:W-:Y:S02]  /*4b10*/  LOP3.LUT P3, RZ, R3, 0xff0000, RZ, 0xc0, !PT ;  /* 0x00ff000003ff7812 */ /* 0x000fe4000786c0ff */
[----:B------:R-:W-:Y:S01]  /*4b20*/  F2FP.BF16.F32.PACK_AB R101, R8, R101 ;  /* 0x000000650865723e */ /* 0x000fe200000010ff */
[----:B------:R-:W-:Y:S01]  /*4b30*/  FMUL.FTZ R8, R155, UR7 ;  /* 0x000000079b087c20 */ /* 0x000fe20008410000 */
[----:B------:R-:W-:Y:S02]  /*4b40*/  FSEL R64, R64, RZ, P3 ;  /* 0x000000ff40407208 */ /* 0x000fe40001800000 */
[----:B------:R-:W-:Y:S02]  /*4b50*/  PRMT R66, R101, 0x7632, R66 ;  /* 0x0000763265427816 */ /* 0x000fe40000000042 */
[C---:B------:R-:W-:Y:S02]  /*4b60*/  FSEL R67, R8.reuse, RZ, P2 ;  /* 0x000000ff08437208 */ /* 0x040fe40001000000 */
[----:B------:R-:W-:-:S02]  /*4b70*/  FSEL R8, R8, RZ, P4 ;  /* 0x000000ff08087208 */ /* 0x000fc40002000000 */
[----:B------:R-:W-:Y:S02]  /*4b80*/  F2FP.BF16.F32.PACK_AB R155, R155, R64 ;  /* 0x000000409b9b723e */ /* 0x000fe400000010ff */
[----:B------:R-:W-:Y:S02]  /*4b90*/  F2FP.BF16.F32.PACK_AB R67, R8, R67 ;  /* 0x000000430843723e */ /* 0x000fe400000010ff */
[----:B------:R-:W-:Y:S02]  /*4ba0*/  PRMT R8, R99, 0x7632, R8 ;  /* 0x0000763263087816 */ /* 0x000fe40000000008 */
[----:B------:R-:W-:Y:S02]  /*4bb0*/  PRMT R102, R155, 0x7632, R102 ;  /* 0x000076329b667816 */ /* 0x000fe40000000066 */
[----:B------:R-:W-:Y:S01]  /*4bc0*/  PRMT R156, R67, 0x7632, R156 ;  /* 0x00007632439c7816 */ /* 0x000fe2000000009c */
[----:B------:R-:W-:Y:S06]  /*4bd0*/  BRA `(.L_x_464) ;  /* 0x0000000400cc7947 */ /* 0x000fec0003800000 */
.L_x_466:
        /* <DEDUP_REMOVED lines=8> */
[----:B------:R-:W-:Y:S01]  /*4c60*/  LOP3.LUT P3, RZ, R3, 0xff, RZ, 0xc0, !PT ;  /* 0x000000ff03ff7812 */ /* 0x000fe2000786c0ff */
[----:B------:R-:W-:Y:S01]  /*4c70*/  FFMA.FTZ R64, R215, R64, UR27 ;  /* 0x0000001bd7407e23 */ /* 0x000fe20008010040 */
[--C-:B------:R-:W-:Y:S01]  /*4c80*/  SHF.R.U64 R66, R108, 0x10, R109.reuse ;  /* 0x000000106c427819 */ /* 0x100fe2000000126d */
[----:B------:R-:W-:Y:S01]  /*4c90*/  IMAD.U32 R65, R65, 0x10000, RZ ;  /* 0x0001000041417824 */ /* 0x000fe200078e00ff */
[--C-:B------:R-:W-:Y:S01]  /*4ca0*/  SHF.R.U32.HI R103, RZ, 0x10, R109.reuse ;  /* 0x00000010ff677819 */ /* 0x100fe2000001166d */
[----:B------:R-:W-:Y:S01]  /*4cb0*/  FADD.FTZ R64, R216, -R64 ;  /* 0x80000040d8407221 */ /* 0x000fe20000010000 */
[----:B------:R-:W-:Y:S02]  /*4cc0*/  IMAD.MOV.U32 R67, RZ, RZ, R109 ;  /* 0x000000ffff437224 */ /* 0x000fe400078e006d */
[----:B------:R-:W-:-:S02]  /*4cd0*/  IMAD.U32 R66, R66, 0x10000, RZ ;  /* 0x0001000042427824 */ /* 0x000fc400078e00ff */
[----:B------:R-:W-:Y:S01]  /*4ce0*/  FFMA.FTZ R65, R64, UR16, R65 ;  /* 0x0000001040417c23 */ /* 0x000fe20008010041 */
[----:B------:R-:W-:Y:S01]  /*4cf0*/  IMAD.U32 R103, R103, 0x10000, RZ ;  /* 0x0001000067677824 */ /* 0x000fe200078e00ff */
[----:B------:R-:W-:Y:S02]  /*4d00*/  SHF.L.U32 R67, R67, 0x10, RZ ;  /* 0x0000001043437819 */ /* 0x000fe400000006ff */
[----:B------:R-:W-:-:S05]  /*4d10*/  FMUL.FTZ R65, R65, UR7 ;  /* 0x0000000741417c20 */ /* 0x000fca0008410000 */
[C---:B------:R-:W-:Y:S02]  /*4d20*/  FSEL R64, R65.reuse, RZ, P2 ;  /* 0x000000ff41407208 */ /* 0x040fe40001000000 */
[----:B------:R-:W-:Y:S02]  /*4d30*/  FSEL R65, R65, RZ, P3 ;  /* 0x000000ff41417208 */ /* 0x000fe40001800000 */
[----:B------:R-:W-:Y:S02]  /*4d40*/  LOP3.LUT P2, RZ, R8, 0xff00, RZ, 0xc0, !PT ;  /* 0x0000ff0008ff7812 */ /* 0x000fe4000784c0ff */
[----:B------:R-:W-:Y:S02]  /*4d50*/  F2FP.BF16.F32.PACK_AB R64, R65, R64 ;  /* 0x000000404140723e */ /* 0x000fe400000010ff */
[----:B------:R-:W-:Y:S02]  /*4d60*/  MOV R65, UR17 ;  /* 0x0000001100417c02 */ /* 0x000fe40008000f00 */
[----:B------:R-:W-:-:S03]  /*4d70*/  LOP3.LUT P3, RZ, R3, 0xff00, RZ, 0xc0, !PT ;  /* 0x0000ff0003ff7812 */ /* 0x000fc6000786c0ff */
[----:B------:R-:W-:-:S04]  /*4d80*/  FFMA.FTZ R65, R217, R65, UR27 ;  /* 0x0000001bd9417e23 */ /* 0x000fc80008010041 */
[----:B------:R-:W-:-:S04]  /*4d90*/  FADD.FTZ R65, R218, -R65 ;  /* 0x80000041da417221 */ /* 0x000fc80000010000 */
[----:B------:R-:W-:-:S04]  /*4da0*/  FFMA.FTZ R66, R65, UR16, R66 ;  /* 0x0000001041427c23 */ /* 0x000fc80008010042 */
        /* <DEDUP_REMOVED lines=10> */
[----:B------:R-:W-:-:S04]  /*4e50*/  FFMA.FTZ R67, R66, UR16, R67 ;  /* 0x0000001042437c23 */ /* 0x000fc80008010043 */
[----:B------:R-:W-:-:S05]  /*4e60*/  FMUL.FTZ R67, R67, UR7 ;  /* 0x0000000743437c20 */ /* 0x000fca0008410000 */
[C---:B------:R-:W-:Y:S02]  /*4e70*/  FSEL R66, R67.reuse, RZ, P2 ;  /* 0x000000ff43427208 */ /* 0x040fe40001000000 */
[----:B------:R-:W-:Y:S02]  /*4e80*/  FSEL R67, R67, RZ, P3 ;  /* 0x000000ff43437208 */ /* 0x000fe40001800000 */
[----:B------:R-:W-:Y:S02]  /*4e90*/  ISETP.GE.U32.AND P2, PT, R8, 0x1000000, PT ;  /* 0x010000000800780c */ /* 0x000fe40003f46070 */
[----:B------:R-:W-:Y:S01]  /*4ea0*/  F2FP.BF16.F32.PACK_AB R66, R67, R66 ;  /* 0x000000424342723e */ /* 0x000fe200000010ff */
[----:B------:R-:W-:Y:S01]  /*4eb0*/  IMAD.U32 R67, RZ, RZ, UR17 ;  /* 0x00000011ff437e24 */ /* 0x000fe2000f8e00ff */
[----:B------:R-:W-:Y:S02]  /*4ec0*/  ISETP.GE.U32.AND P3, PT, R3, 0x1000000, PT ;  /* 0x010000000300780c */ /* 0x000fe40003f66070 */
[----:B------:R-:W-:Y:S01]  /*4ed0*/  PRMT R155, R66, 0x7632, R155 ;  /* 0x00007632429b7816 */ /* 0x000fe2000000009b */
[----:B------:R-:W-:-:S04]  /*4ee0*/  FFMA.FTZ R67, R221, R67, UR27 ;  /* 0x0000001bdd437e23 */ /* 0x000fc80008010043 */
[----:B------:R-:W-:-:S04]  /*4ef0*/  FADD.FTZ R67, R222, -R67 ;  /* 0x80000043de437221 */ /* 0x000fc80000010000 */
[--C-:B------:R-:W-:Y:S01]  /*4f00*/  FFMA.FTZ R67, R67, UR16, R103.reuse ;  /* 0x0000001043437c23 */ /* 0x100fe20008010067 */
[----:B------:R-:W-:-:S03]  /*4f10*/  PRMT R103, R64, 0x7632, R103 ;  /* 0x0000763240677816 */ /* 0x000fc60000000067 */
[----:B------:R-:W-:-:S05]  /*4f20*/  FMUL.FTZ R8, R67, UR7 ;  /* 0x0000000743087c20 */ /* 0x000fca0008410000 */
[C---:B------:R-:W-:Y:S02]  /*4f30*/  FSEL R67, R8.reuse, RZ, P2 ;  /* 0x000000ff08437208 */ /* 0x040fe40001000000 */
[----:B------:R-:W-:-:S04]  /*4f40*/  FSEL R8, R8, RZ, P3 ;  /* 0x000000ff08087208 */ /* 0x000fc80001800000 */
[----:B------:R-:W-:Y:S02]  /*4f50*/  F2FP.BF16.F32.PACK_AB R67, R8, R67 ;  /* 0x000000430843723e */ /* 0x000fe400000010ff */
[----:B------:R-:W-:Y:S02]  /*4f60*/  PRMT R8, R64, 0x7610, R8 ;  /* 0x0000761040087816 */ /* 0x000fe40000000008 */
[----:B------:R-:W-:Y:S01]  /*4f70*/  PRMT R156, R67, 0x7632, R156 ;  /* 0x00007632439c7816 */ /* 0x000fe2000000009c */
[----:B------:R-:W-:Y:S06]  /*4f80*/  BRA `(.L_x_464) ;  /* 0x0000000000e07947 */ /* 0x000fec0003800000 */
.L_x_468:
[----:B------:R-:W-:Y:S01]  /*4f90*/  MOV R67, UR17 ;  /* 0x0000001100437c02 */ /* 0x000fe20008000f00 */
[----:B------:R-:W-:Y:S01]  /*4fa0*/  IMAD.U32 R65, RZ, RZ, UR17 ;  /* 0x00000011ff417e24 */ /* 0x000fe2000f8e00ff */
[C---:B-----5:R-:W-:Y:S01]  /*4fb0*/  LOP3.LUT P5, RZ, R8.reuse, 0xff, RZ, 0xc0, !PT ;  /* 0x000000ff08ff7812 */ /* 0x060fe200078ac0ff */
[----:B------:R-:W-:Y:S01]  /*4fc0*/  IMAD.U32 R66, RZ, RZ, UR17 ;  /* 0x00000011ff427e24 */ /* 0x000fe2000f8e00ff */
[C---:B------:R-:W-:Y:S01]  /*4fd0*/  LOP3.LUT P4, RZ, R8.reuse, 0xff00, RZ, 0xc0, !PT ;  /* 0x0000ff0008ff7812 */ /* 0x040fe2000788c0ff */
[----:B------:R-:W-:Y:S01]  /*4fe0*/  FFMA.FTZ R67, R215, R67, UR27 ;  /* 0x0000001bd7437e23 */ /* 0x000fe20008010043 */
[C---:B------:R-:W-:Y:S01]  /*4ff0*/  LOP3.LUT P3, RZ, R8.reuse, 0xff0000, RZ, 0xc0, !PT ;  /* 0x00ff000008ff7812 */ /* 0x040fe2000786c0ff */
[----:B------:R-:W-:Y:S01]  /*5000*/  FFMA.FTZ R65, R219, R65, UR27 ;  /* 0x0000001bdb417e23 */ /* 0x000fe20008010041 */
[----:B------:R-:W-:Y:S01]  /*5010*/  ISETP.GE.U32.AND P2, PT, R8, 0x1000000, PT ;  /* 0x010000000800780c */ /* 0x000fe20003f46070 */
[----:B------:R-:W-:Y:S02]  /*5020*/  IMAD.MOV.U32 R8, RZ, RZ, R108 ;  /* 0x000000ffff087224 */ /* 0x000fe400078e006c */
[----:B------:R-:W-:Y:S01]  /*5030*/  FADD.FTZ R67, R216, -R67 ;  /* 0x80000043d8437221 */ /* 0x000fe20000010000 */
[----:B------:R-:W-:Y:S01]  /*5040*/  MOV R64, UR17 ;  /* 0x0000001100407c02 */ /* 0x000fe20008000f00 */
[----:B------:R-:W-:Y:S01]  /*5050*/  FADD.FTZ R65, R220, -R65 ;  /* 0x80000041dc417221 */ /* 0x000fe20000010000 */
[----:B------:R-:W-:Y:S01]  /*5060*/  IMAD.U32 R8, R8, 0x10000, RZ ;  /* 0x0001000008087824 */ /* 0x000fe200078e00ff */
[----:B------:R-:W-:Y:S01]  /*5070*/  MOV R99, R109 ;  /* 0x0000006d00637202 */ /* 0x000fe20000000f00 */
[----:B------:R-:W-:Y:S01]  /*5080*/  FFMA.FTZ R66, R221, R66, UR27 ;  /* 0x0000001bdd427e23 */ /* 0x000fe20008010042 */
[----:B------:R-:W-:Y:S01]  /*5090*/  FFMA.FTZ R64, R217, R64, UR27 ;  /* 0x0000001bd9407e23 */ /* 0x000fe20008010040 */
[----:B------:R-:W-:Y:S01]  /*50a0*/  FFMA.FTZ R8, R67, UR16, R8 ;  /* 0x0000001043087c23 */ /* 0x000fe20008010008 */
[----:B------:R-:W-:Y:S01]  /*50b0*/  SHF.R.U64 R67, R108, 0x10, R109 ;  /* 0x000000106c437819 */ /* 0x000fe2000000126d */
[----:B------:R-:W-:-:S02]  /*50c0*/  IMAD.U32 R101, R99, 0x10000, RZ ;  /* 0x0001000063657824 */ /* 0x000fc400078e00ff */
[----:B------:R-:W-:Y:S01]  /*50d0*/  FADD.FTZ R64, R218, -R64 ;  /* 0x80000040da407221 */ /* 0x000fe20000010000 */
[----:B------:R-:W-:Y:S01]  /*50e0*/  FMUL.FTZ R103, R8, UR7 ;  /* 0x0000000708677c20 */ /* 0x000fe20008410000 */
[----:B------:R-:W-:Y:S01]  /*50f0*/  LOP3.LUT P6, RZ, R3, 0xff00, RZ, 0xc0, !PT ;  /* 0x0000ff0003ff7812 */ /* 0x000fe200078cc0ff */
[----:B------:R-:W-:Y:S02]  /*5100*/  IMAD.U32 R67, R67, 0x10000, RZ ;  /* 0x0001000043437824 */ /* 0x000fe400078e00ff */
[----:B------:R-:W-:Y:S01]  /*5110*/  FFMA.FTZ R101, R65, UR16, R101 ;  /* 0x0000001041657c23 */ /* 0x000fe20008010065 */
[----:B------:R-:W-:Y:S01]  /*5120*/  SHF.R.U32.HI R155, RZ, 0x10, R109 ;  /* 0x00000010ff9b7819 */ /* 0x000fe2000001166d */
[----:B------:R-:W-:Y:S01]  /*5130*/  FADD.FTZ R66, R222, -R66 ;  /* 0x80000042de427221 */ /* 0x000fe20000010000 */
[----:B------:R-:W-:Y:S01]  /*5140*/  FSEL R99, R103, RZ, P5 ;  /* 0x000000ff67637208 */ /* 0x000fe20002800000 */
[----:B------:R-:W-:Y:S01]  /*5150*/  FFMA.FTZ R64, R64, UR16, R67 ;  /* 0x0000001040407c23 */ /* 0x000fe20008010043 */
[----:B------:R-:W-:-:S02]  /*5160*/  LOP3.LUT P5, RZ, R3, 0xff, RZ, 0xc0, !PT ;  /* 0x000000ff03ff7812 */ /* 0x000fc400078ac0ff */
[----:B------:R-:W-:Y:S01]  /*5170*/  F2FP.BF16.F32.PACK_AB R99, R99, R8 ;  /* 0x000000086363723e */ /* 0x000fe200000010ff */
[----:B------:R-:W-:Y:S01]  /*5180*/  FMUL.FTZ R8, R64, UR7 ;  /* 0x0000000740087c20 */ /* 0x000fe20008410000 */
[----:B------:R-:W-:Y:S02]  /*5190*/  FSEL R103, R103, RZ, P5 ;  /* 0x000000ff67677208 */ /* 0x000fe40002800000 */
[----:B------:R-:W-:Y:S02]  /*51a0*/  SHF.L.U32 R155, R155, 0x10, RZ ;  /* 0x000000109b9b7819 */ /* 0x000fe400000006ff */
[----:B------:R-:W-:Y:S02]  /*51b0*/  FSEL R65, R8, RZ, P4 ;  /* 0x000000ff08417208 */ /* 0x000fe40002000000 */
[----:B------:R-:W-:Y:S01]  /*51c0*/  F2FP.BF16.F32.PACK_AB R103, R64, R103 ;  /* 0x000000674067723e */ /* 0x000fe200000010ff */
[----:B------:R-:W-:Y:S01]  /*51d0*/  FMUL.FTZ R64, R101, UR7 ;  /* 0x0000000765407c20 */ /* 0x000fe20008410000 */
[----:B------:R-:W-:Y:S01]  /*51e0*/  FSEL R8, R8, RZ, P6 ;  /* 0x000000ff08087208 */ /* 0x000fe20003000000 */
[----:B------:R-:W-:Y:S01]  /*51f0*/  FFMA.FTZ R155, R66, UR16, R155 ;  /* 0x00000010429b7c23 */ /* 0x000fe2000801009b */
[----:B------:R-:W-:-:S02]  /*5200*/  ISETP.GE.U32.AND P4, PT, R3, 0x1000000, PT ;  /* 0x010000000300780c */ /* 0x000fc40003f86070 */
[----:B------:R-:W-:Y:S02]  /*5210*/  F2FP.BF16.F32.PACK_AB R65, R8, R65 ;  /* 0x000000410841723e */ /* 0x000fe400000010ff */
[----:B------:R-:W-:Y:S02]  /*5220*/  FSEL R8, R64, RZ, P3 ;  /* 0x000000ff40087208 */ /* 0x000fe40001800000 */
[----:B------:R-:W-:Y:S02]  /*5230*/  LOP3.LUT P3, RZ, R3, 0xff0000, RZ, 0xc0, !PT ;  /* 0x00ff000003ff7812 */ /* 0x000fe4000786c0ff */
[----:B------:R-:W-:Y:S01]  /*5240*/  F2FP.BF16.F32.PACK_AB R101, R8, R101 ;  /* 0x000000650865723e */ /* 0x000fe200000010ff */
[----:B------:R-:W-:Y:S01]  /*5250*/  FMUL.FTZ R8, R155, UR7 ;  /* 0x000000079b087c20 */ /* 0x000fe20008410000 */
[----:B------:R-:W-:Y:S02]  /*5260*/  FSEL R64, R64, RZ, P3 ;  /* 0x000000ff40407208 */ /* 0x000fe40001800000 */
[----:B------:R-:W-:-:S02]  /*5270*/  PRMT R100, R103, 0x7632, R100 ;  /* 0x0000763267647816 */ /* 0x000fc40000000064 */
[C---:B------:R-:W-:Y:S02]  /*5280*/  FSEL R67, R8.reuse, RZ, P2 ;  /* 0x000000ff08437208 */ /* 0x040fe40001000000 */
[----:B------:R-:W-:Y:S02]  /*5290*/  FSEL R8, R8, RZ, P4 ;  /* 0x000000ff08087208 */ /* 0x000fe40002000000 */
[----:B------:R-:W-:Y:S02]  /*52a0*/  F2FP.BF16.F32.PACK_AB R155, R155, R64 ;  /* 0x000000409b9b723e */ /* 0x000fe400000010ff */
[----:B------:R-:W-:Y:S02]  /*52b0*/  F2FP.BF16.F32.PACK_AB R67, R8, R67 ;  /* 0x000000430843723e */ /* 0x000fe400000010ff */
[----:B------:R-:W-:Y:S02]  /*52c0*/  PRMT R8, R99, 0x7632, R8 ;  /* 0x0000763263087816 */ /* 0x000fe40000000008 */
[----:B------:R-:W-:-:S02]  /*52d0*/  PRMT R154, R65, 0x7632, R154 ;  /* 0x00007632419a7816 */ /* 0x000fc4000000009a */
[----:B------:R-:W-:Y:S02]  /*52e0*/  PRMT R66, R101, 0x7632, R66 ;  /* 0x0000763265427816 */ /* 0x000fe40000000042 */
[----:B------:R-:W-:Y:S02]  /*52f0*/  PRMT R102, R155, 0x7632, R102 ;  /* 0x000076329b667816 */ /* 0x000fe40000000066 */
[----:B------:R-:W-:-:S07]  /*5300*/  PRMT R156, R67, 0x7632, R156 ;  /* 0x00007632439c7816 */ /* 0x000fce000000009c */
.L_x_464:
[----:B------:R-:W-:Y:S01]  /*5310*/  UISETP.NE.U32.AND UP0, UPT, UR5, URZ, UPT ;  /* 0x000000ff0500728c */ /* 0x000fe2000bf05070 */
[----:B------:R-:W-:Y:S02]  /*5320*/  LOP3.LUT R65, R65, 0xffff, RZ, 0xc0, !PT ;  /* 0x0000ffff41417812 */ /* 0x000fe400078ec0ff */
[----:B------:R-:W-:Y:S01]  /*5330*/  PRMT R66, R66, 0x5410, R67 ;  /* 0x0000541042427816 */ /* 0x000fe20000000043 */
[----:B------:R-:W-:Y:S01]  /*5340*/  UISETP.NE.AND.EX UP0, UPT, UR6, URZ, UPT, UP0 ;  /* 0x000000ff0600728c */ /* 0x000fe2000bf05300 */
[----:B------:R-:W-:Y:S02]  /*5350*/  IMAD.MOV.U32 R67, RZ, RZ, 0x8 ;  /* 0x00000008ff437424 */ /* 0x000fe400078e00ff */
[----:B------:R-:W-:-:S05]  /*5360*/  IMAD.WIDE.U32 R64, R65, 0x10000, RZ ;  /* 0x0001000041407825 */ /* 0x000fca00078e00ff */
[----:B------:R-:W-:Y:S01]  /*5370*/  LOP3.LUT R65, R66, R65, RZ, 0xfc, !PT ;  /* 0x0000004142417212 */ /* 0x000fe200078efcff */
[----:B------:R-:W-:Y:S01]  /*5380*/  IMAD.WIDE.U32 R66, R12, R67, UR28 ;  /* 0x0000001c0c427e25 */ /* 0x000fe2000f8e0043 */
        /* <DEDUP_REMOVED lines=10> */
.L_x_469:
[----:B------:R1:W-:Y:S01]  /*5430*/  STG.E.64 desc[UR10][R66.64], R64 ;  /* 0x0000004042007986 */ /* 0x0003e2000c101b0a */
[----:B------:R-:W-:Y:S05]  /*5440*/  @!P1 BRA `(.L_x_470) ;  /* 0x0000000000209947 */ /* 0x000fea0003800000 */
[----:B-1----:R-:W1:Y:S01]  /*5450*/  LDC.64 R66, c[0x0][0x470] ;  /* 0x00011c00ff427b82 */ /* 0x002e620000000a00 */
[----:B------:R-:W-:Y:S02]  /*5460*/  LOP3.LUT R64, R154, 0xffff, RZ, 0xc0, !PT ;  /* 0x0000ffff9a407812 */ /* 0x000fe400078ec0ff */
[----:B------:R-:W-:-:S03]  /*5470*/  PRMT R8, R155, 0x5410, R156 ;  /* 0x000054109b087816 */ /* 0x000fc6000000009c */
[----:B------:R-:W-:-:S05]  /*5480*/  IMAD.WIDE.U32 R64, R64, 0x10000, RZ ;  /* 0x0001000040407825 */ /* 0x000fca00078e00ff */
[----:B------:R-:W-:Y:S02]  /*5490*/  LOP3.LUT R65, R8, R65, RZ, 0xfc, !PT ;  /* 0x0000004108417212 */ /* 0x000fe400078efcff */
[----:B------:R-:W-:Y:S01]  /*54a0*/  LOP3.LUT R64, R64, 0xffff, R103, 0xf8, !PT ;  /* 0x0000ffff40407812 */ /* 0x000fe200078ef867 */
[----:B-1----:R-:W-:-:S05]  /*54b0*/  IMAD.WIDE.U32 R66, R12, 0x8, R66 ;  /* 0x000000080c427825 */ /* 0x002fca00078e0042 */
[----:B------:R2:W-:Y:S02]  /*54c0*/  STG.E.64 desc[UR10][R66.64], R64 ;  /* 0x0000004042007986 */ /* 0x0005e4000c101b0a */
.L_x_470:
[----:B------:R-:W-:Y:S05]  /*54d0*/  @!P1 BRA `(.L_x_471) ;  /* 0x0000000c00249947 */ /* 0x000fea0003800000 */
[----:B------:R-:W-:Y:S05]  /*54e0*/  @!P0 BRA `(.L_x_472) ;  /* 0x0000000400b08947 */ /* 0x000fea0003800000 */
[----:B------:R-:W-:Y:S05]  /*54f0*/  BRA.U !UP0, `(.L_x_473) ;  /* 0x0000000108d87547 */ /* 0x000fea000b800000 */
[----:B------:R-:W-:Y:S01]  /*5500*/  IMAD.U32 R8, RZ, RZ, UR17 ;  /* 0x00000011ff087e24 */ /* 0x000fe2000f8e00ff */
[--C-:B-12---:R-:W-:Y:S02]  /*5510*/  SHF.R.U32.HI R64, RZ, 0x10, R111.reuse ;  /* 0x00000010ff407819 */ /* 0x106fe4000001166f */
[----:B------:R-:W-:Y:S01]  /*5520*/  SHF.R.U64 R103, R110, 0x10, R111 ;  /* 0x000000106e677819 */ /* 0x000fe2000000126f */
[-C--:B------:R-:W-:Y:S01]  /*5530*/  FFMA.FTZ R205, R205, R8.reuse, UR27 ;  /* 0x0000001bcdcd7e23 */ /* 0x080fe20008010008 */
[-C--:B------:R-:W-:Y:S01]  /*5540*/  FFMA.FTZ R207, R207, R8.reuse, UR27 ;  /* 0x0000001bcfcf7e23 */ /* 0x080fe20008010008 */
[-C--:B------:R-:W-:Y:S01]  /*5550*/  FFMA.FTZ R209, R209, R8.reuse, UR27 ;  /* 0x0000001bd1d17e23 */ /* 0x080fe20008010008 */
[----:B------:R-:W-:Y:S01]  /*5560*/  FFMA.FTZ R203, R203, R8, UR27 ;  /* 0x0000001bcbcb7e23 */ /* 0x000fe20008010008 */
[----:B------:R-:W-:Y:S01]  /*5570*/  MOV R8, R110 ;  /* 0x0000006e00087202 */ /* 0x000fe20000000f00 */
[----:B------:R-:W-:Y:S01]  /*5580*/  FADD.FTZ R101, R208, -R207 ;  /* 0x800000cfd0657221 */ /* 0x000fe20000010000 */
[----:B------:R-:W-:Y:S01]  /*5590*/  FADD.FTZ R155, R210, -R209 ;  /* 0x800000d1d29b7221 */ /* 0x000fe20000010000 */
[----:B------:R-:W-:Y:S01]  /*55a0*/  FADD.FTZ R99, R204, -R203 ;  /* 0x800000cbcc637221 */ /* 0x000fe20000010000 */
[----:B------:R-:W-:Y:S01]  /*55b0*/  IMAD.U32 R64, R64, 0x10000, RZ ;  /* 0x0001000040407824 */ /* 0x000fe200078e00ff */
[----:B------:R-:W-:Y:S01]  /*55c0*/  LOP3.LUT P5, RZ, R146, 0xff, RZ, 0xc0, !PT ;  /* 0x000000ff92ff7812 */ /* 0x000fe200078ac0ff */
[----:B------:R-:W-:Y:S01]  /*55d0*/  IMAD.U32 R8, R8, 0x10000, RZ ;  /* 0x0001000008087824 */ /* 0x000fe200078e00ff */
[----:B------:R-:W-:Y:S01]  /*55e0*/  SHF.L.U32 R103, R103, 0x10, RZ ;  /* 0x0000001067677819 */ /* 0x000fe200000006ff */
[----:B------:R-:W-:Y:S01]  /*55f0*/  FADD.FTZ R206, R206, -R205 ;  /* 0x800000cdcece7221 */ /* 0x000fe20000010000 */
[----:B------:R-:W-:Y:S01]  /*5600*/  FFMA.FTZ R155, R155, UR16, R64 ;  /* 0x000000109b9b7c23 */ /* 0x000fe20008010040 */
[----:B------:R-:W-:Y:S01]  /*5610*/  FFMA.FTZ R99, R99, UR16, R8 ;  /* 0x0000001063637c23 */ /* 0x000fe20008010008 */
[----:B------:R-:W-:-:S02]  /*5620*/  IMAD.MOV.U32 R8, RZ, RZ, R111 ;  /* 0x000000ffff087224 */ /* 0x000fc400078e006f */
[----:B------:R-:W-:Y:S01]  /*5630*/  FFMA.FTZ R103, R206, UR16, R103 ;  /* 0x00000010ce677c23 */ /* 0x000fe20008010067 */
[----:B------:R-:W-:Y:S01]  /*5640*/  LOP3.LUT P4, RZ, R146, 0xff00, RZ, 0xc0, !PT ;  /* 0x0000ff0092ff7812 */ /* 0x000fe2000788c0ff */
[----:B------:R-:W-:Y:S01]  /*5650*/  IMAD.U32 R8, R8, 0x10000, RZ ;  /* 0x0001000008087824 */ /* 0x000fe200078e00ff */
[----:B------:R-:W-:Y:S02]  /*5660*/  LOP3.LUT P6, RZ, R2, 0xff00, RZ, 0xc0, !PT ;  /* 0x0000ff0002ff7812 */ /* 0x000fe400078cc0ff */
[C---:B------:R-:W-:Y:S01]  /*5670*/  LOP3.LUT P3, RZ, R146.reuse, 0xff0000, RZ, 0xc0, !PT ;  /* 0x00ff000092ff7812 */ /* 0x040fe2000786c0ff */
[----:B------:R-:W-:Y:S01]  /*5680*/  FFMA.FTZ R101, R101, UR16, R8 ;  /* 0x0000001065657c23 */ /* 0x000fe20008010008 */
[----:B------:R-:W-:Y:S01]  /*5690*/  FMUL.FTZ R8, R99, UR7 ;  /* 0x0000000763087c20 */ /* 0x000fe20008410000 */
[----:B------:R-:W-:-:S04]  /*56a0*/  ISETP.GE.U32.AND P2, PT, R146, 0x1000000, PT ;  /* 0x010000009200780c */ /* 0x000fc80003f46070 */
[----:B------:R-:W-:Y:S02]  /*56b0*/  FSEL R64, R8, RZ, P5 ;  /* 0x000000ff08407208 */ /* 0x000fe40002800000 */
[----:B------:R-:W-:Y:S02]  /*56c0*/  LOP3.LUT P5, RZ, R2, 0xff, RZ, 0xc0, !PT ;  /* 0x000000ff02ff7812 */ /* 0x000fe400078ac0ff */
[----:B------:R-:W-:Y:S01]  /*56d0*/  F2FP.BF16.F32.PACK_AB R99, R64, R99 ;  /* 0x000000634063723e */ /* 0x000fe200000010ff */
[----:B------:R-:W-:Y:S01]  /*56e0*/  FMUL.FTZ R64, R103, UR7 ;  /* 0x0000000767407c20 */ /* 0x000fe20008410000 */
[----:B------:R-:W-:-:S04]  /*56f0*/  FSEL R8, R8, RZ, P5 ;  /* 0x000000ff08087208 */ /* 0x000fc80002800000 */
[C---:B------:R-:W-:Y:S02]  /*5700*/  FSEL R65, R64.reuse, RZ, P4 ;  /* 0x000000ff40417208 */ /* 0x040fe40002000000 */
[----:B------:R-:W-:Y:S01]  /*5710*/  F2FP.BF16.F32.PACK_AB R103, R103, R8 ;  /* 0x000000086767723e */ /* 0x000fe200000010ff */
[----:B------:R-:W-:Y:S01]  /*5720*/  FMUL.FTZ R8, R101, UR7 ;  /* 0x0000000765087c20 */ /* 0x000fe20008410000 */
[----:B------:R-:W-:Y:S02]  /*5730*/  FSEL R64, R64, RZ, P6 ;  /* 0x000000ff40407208 */ /* 0x000fe40003000000 */
[----:B------:R-:W-:Y:S02]  /*5740*/  ISETP.GE.U32.AND P4, PT, R2, 0x1000000, PT ;  /* 0x010000000200780c */ /* 0x000fe40003f86070 */
[----:B------:R-:W-:Y:S01]  /*5750*/  F2FP.BF16.F32.PACK_AB R64, R64, R65 ;  /* 0x000000414040723e */ /* 0x000fe200000010ff */
[----:B------:R-:W-:Y:S01]  /*5760*/  FMUL.FTZ R65, R155, UR7 ;  /* 0x000000079b417c20 */ /* 0x000fe20008410000 */
[----:B------:R-:W-:-:S02]  /*5770*/  FSEL R66, R8, RZ, P3 ;  /* 0x000000ff08427208 */ /* 0x000fc40001800000 */
[----:B------:R-:W-:Y:S02]  /*5780*/  LOP3.LUT P3, RZ, R2, 0xff0000, RZ, 0xc0, !PT ;  /* 0x00ff000002ff7812 */ /* 0x000fe4000786c0ff */
[----:B------:R-:W-:Y:S02]  /*5790*/  F2FP.BF16.F32.PACK_AB R101, R66, R101 ;  /* 0x000000654265723e */ /* 0x000fe400000010ff */
[C---:B------:R-:W-:Y:S02]  /*57a0*/  FSEL R66, R65.reuse, RZ, P2 ;  /* 0x000000ff41427208 */ /* 0x040fe40001000000 */
[----:B------:R-:W-:Y:S02]  /*57b0*/  FSEL R8, R8, RZ, P3 ;  /* 0x000000ff08087208 */ /* 0x000fe40001800000 */
[----:B------:R-:W-:Y:S02]  /*57c0*/  FSEL R65, R65, RZ, P4 ;  /* 0x000000ff41417208 */ /* 0x000fe40002000000 */
[----:B------:R-:W-:-:S02]  /*57d0*/  F2FP.BF16.F32.PACK_AB R155, R155, R8 ;  /* 0x000000089b9b723e */ /* 0x000fc400000010ff */
[----:B------:R-:W-:Y:S02]  /*57e0*/  F2FP.BF16.F32.PACK_AB R66, R65, R66 ;  /* 0x000000424142723e */ /* 0x000fe400000010ff */
[----:B------:R-:W-:Y:S02]  /*57f0*/  PRMT R8, R99, 0x7632, R8 ;  /* 0x0000763263087816 */ /* 0x000fe40000000008 */
[----:B------:R-:W-:Y:S02]  /*5800*/  PRMT R100, R103, 0x7632, R100 ;  /* 0x0000763267647816 */ /* 0x000fe40000000064 */
[----:B------:R-:W-:Y:S02]  /*5810*/  PRMT R154, R64, 0x7632, R154 ;  /* 0x00007632409a7816 */ /* 0x000fe4000000009a */
[----:B------:R-:W-:Y:S02]  /*5820*/  PRMT R65, R101, 0x7632, R65 ;  /* 0x0000763265417816 */ /* 0x000fe40000000041 */
[----:B------:R-:W-:-:S02]  /*5830*/  PRMT R102, R155, 0x7632, R102 ;  /* 0x000076329b667816 */ /* 0x000fc40000000066 */
[----:B------:R-:W-:Y:S01]  /*5840*/  PRMT R156, R66, 0x7632, R156 ;  /* 0x00007632429c7816 */ /* 0x000fe2000000009c */
[----:B------:R-:W-:Y:S06]  /*5850*/  BRA `(.L_x_474) ;  /* 0x0000001000ac7947 */ /* 0x000fec0003800000 */
.L_x_473:
[----:B------:R-:W-:Y:S01]  /*5860*/  MOV R8, UR17 ;  /* 0x0000001100087c02 */ /* 0x000fe20008000f00 */
[----:B-12---:R-:W-:Y:S01]  /*5870*/  IMAD.MOV.U32 R64, RZ, RZ, R110 ;  /* 0x000000ffff407224 */ /* 0x006fe200078e006e */
[----:B------:R-:W-:Y:S01]  /*5880*/  LOP3.LUT P2, RZ, R146, 0xff, RZ, 0xc0, !PT ;  /* 0x000000ff92ff7812 */ /* 0x000fe2000784c0ff */
[----:B------:R-:W-:Y:S01]  /*5890*/  IMAD.U32 R66, RZ, RZ, UR17 ;  /* 0x00000011ff427e24 */ /* 0x000fe2000f8e00ff */
[----:B------:R-:W-:Y:S01]  /*58a0*/  LOP3.LUT P3, RZ, R2, 0xff, RZ, 0xc0, !PT ;  /* 0x000000ff02ff7812 */ /* 0x000fe2000786c0ff */
[----:B------:R-:W-:Y:S01]  /*58b0*/  FFMA.FTZ R8, R203, R8, UR27 ;  /* 0x0000001bcb087e23 */ /* 0x000fe20008010008 */
[----:B------:R-:W-:Y:S02]  /*58c0*/  IMAD.U32 R64, R64, 0x10000, RZ ;  /* 0x0001000040407824 */ /* 0x000fe400078e00ff */
[----:B------:R-:W-:Y:S01]  /*58d0*/  FFMA.FTZ R207, R207, R66, UR27 ;  /* 0x0000001bcfcf7e23 */ /* 0x000fe20008010042 */
[----:B------:R-:W-:-:S03]  /*58e0*/  FADD.FTZ R8, R204, -R8 ;  /* 0x80000008cc087221 */ /* 0x000fc60000010000 */
[----:B------:R-:W-:Y:S01]  /*58f0*/  FADD.FTZ R207, R208, -R207 ;  /* 0x800000cfd0cf7221 */ /* 0x000fe20000010000 */
[----:B------:R-:W-:-:S04]  /*5900*/  FFMA.FTZ R64, R8, UR16, R64 ;  /* 0x0000001008407c23 */ /* 0x000fc80008010040 */
[----:B------:R-:W-:-:S05]  /*5910*/  FMUL.FTZ R64, R64, UR7 ;  /* 0x0000000740407c20 */ /* 0x000fca0008410000 */
[C---:B------:R-:W-:Y:S02]  /*5920*/  FSEL R8, R64.reuse, RZ, P2 ;  /* 0x000000ff40087208 */ /* 0x040fe40001000000 */
[----:B------:R-:W-:Y:S02]  /*5930*/  FSEL R64, R64, RZ, P3 ;  /* 0x000000ff40407208 */ /* 0x000fe40001800000 */
[----:B------:R-:W-:Y:S02]  /*5940*/  LOP3.LUT P2, RZ, R146, 0xff00, RZ, 0xc0, !PT ;  /* 0x0000ff0092ff7812 */ /* 0x000fe4000784c0ff */
[----:B------:R-:W-:Y:S02]  /*5950*/  F2FP.BF16.F32.PACK_AB R8, R64, R8 ;  /* 0x000000084008723e */ /* 0x000fe400000010ff */
[----:B------:R-:W-:Y:S02]  /*5960*/  MOV R64, UR17 ;  /* 0x0000001100407c02 */ /* 0x000fe40008000f00 */
[----:B------:R-:W-:-:S02]  /*5970*/  LOP3.LUT P3, RZ, R2, 0xff00, RZ, 0xc0, !PT ;  /* 0x0000ff0002ff7812 */ /* 0x000fc4000786c0ff */
[----:B------:R-:W-:Y:S01]  /*5980*/  PRMT R103, R8, 0x7632, R103 ;  /* 0x0000763208677816 */ /* 0x000fe20000000067 */
[----:B------:R-:W-:Y:S01]  /*5990*/  FFMA.FTZ R205, R205, R64, UR27 ;  /* 0x0000001bcdcd7e23 */ /* 0x000fe20008010040 */
[----:B------:R-:W-:-:S03]  /*59a0*/  SHF.R.U64 R64, R110, 0x10, R111 ;  /* 0x000000106e407819 */ /* 0x000fc6000000126f */
[----:B------:R-:W-:Y:S02]  /*59b0*/  FADD.FTZ R206, R206, -R205 ;  /* 0x800000cdcece7221 */ /* 0x000fe40000010000 */
[----:B------:R-:W-:-:S04]  /*59c0*/  IMAD.U32 R65, R64, 0x10000, RZ ;  /* 0x0001000040417824 */ /* 0x000fc800078e00ff */
[----:B------:R-:W-:-:S04]  /*59d0*/  FFMA.FTZ R65, R206, UR16, R65 ;  /* 0x00000010ce417c23 */ /* 0x000fc80008010041 */
[----:B------:R-:W-:-:S05]  /*59e0*/  FMUL.FTZ R65, R65, UR7 ;  /* 0x0000000741417c20 */ /* 0x000fca0008410000 */
[C---:B------:R-:W-:Y:S02]  /*59f0*/  FSEL R64, R65.reuse, RZ, P2 ;  /* 0x000000ff41407208 */ /* 0x040fe40001000000 */
[----:B------:R-:W-:Y:S02]  /*5a00*/  FSEL R65, R65, RZ, P3 ;  /* 0x000000ff41417208 */ /* 0x000fe40001800000 */
[----:B------:R-:W-:Y:S02]  /*5a10*/  LOP3.LUT P2, RZ, R146, 0xff0000, RZ, 0xc0, !PT ;  /* 0x00ff000092ff7812 */ /* 0x000fe4000784c0ff */
[----:B------:R-:W-:Y:S02]  /*5a20*/  F2FP.BF16.F32.PACK_AB R64, R65, R64 ;  /* 0x000000404140723e */ /* 0x000fe400000010ff */
[----:B------:R-:W-:Y:S02]  /*5a30*/  MOV R65, R111 ;  /* 0x0000006f00417202 */ /* 0x000fe40000000f00 */
[----:B------:R-:W-:-:S02]  /*5a40*/  LOP3.LUT P3, RZ, R2, 0xff0000, RZ, 0xc0, !PT ;  /* 0x00ff000002ff7812 */ /* 0x000fc4000786c0ff */
[----:B------:R-:W-:Y:S01]  /*5a50*/  PRMT R154, R64, 0x7632, R154 ;  /* 0x00007632409a7816 */ /* 0x000fe2000000009a */
[----:B------:R-:W-:-:S04]  /*5a60*/  IMAD.U32 R66, R65, 0x10000, RZ ;  /* 0x0001000041427824 */ /* 0x000fc800078e00ff */
        /* <DEDUP_REMOVED lines=9> */
[----:B------:R-:W-:Y:S01]  /*5b00*/  FFMA.FTZ R209, R209, R66, UR27 ;  /* 0x0000001bd1d17e23 */ /* 0x000fe20008010042 */
[----:B------:R-:W-:-:S03]  /*5b10*/  SHF.R.U32.HI R66, RZ, 0x10, R111 ;  /* 0x00000010ff427819 */ /* 0x000fc6000001166f */
[----:B------:R-:W-:Y:S01]  /*5b20*/  FADD.FTZ R209, R210, -R209 ;  /* 0x800000d1d2d17221 */ /* 0x000fe20000010000 */
[----:B------:R-:W-:-:S05]  /*5b30*/  SHF.L.U32 R66, R66, 0x10, RZ ;  /* 0x0000001042427819 */ /* 0x000fca00000006ff */
[----:B------:R-:W-:-:S04]  /*5b40*/  FFMA.FTZ R66, R209, UR16, R66 ;  /* 0x00000010d1427c23 */ /* 0x000fc80008010042 */
[----:B------:R-:W-:-:S05]  /*5b50*/  FMUL.FTZ R66, R66, UR7 ;  /* 0x0000000742427c20 */ /* 0x000fca0008410000 */
[C---:B------:R-:W-:Y:S02]  /*5b60*/  FSEL R67, R66.reuse, RZ, P2 ;  /* 0x000000ff42437208 */ /* 0x040fe40001000000 */
[----:B------:R-:W-:-:S04]  /*5b70*/  FSEL R66, R66, RZ, P3 ;  /* 0x000000ff42427208 */ /* 0x000fc80001800000 */
[----:B------:R-:W-:-:S04]  /*5b80*/  F2FP.BF16.F32.PACK_AB R66, R66, R67 ;  /* 0x000000434242723e */ /* 0x000fc800000010ff */
[----:B------:R-:W-:Y:S01]  /*5b90*/  PRMT R156, R66, 0x7632, R156 ;  /* 0x00007632429c7816 */ /* 0x000fe2000000009c */
[----:B------:R-:W-:Y:S06]  /*5ba0*/  BRA `(.L_x_474) ;  /* 0x0000000c00d87947 */ /* 0x000fec0003800000 */
.L_x_472:
[----:B------:R-:W-:Y:S05]  /*5bb0*/  BRA.U !UP0, `(.L_x_475) ;  /* 0x0000000108b87547 */ /* 0x000fea000b800000 */
[----:B------:R-:W-:Y:S01]  /*5bc0*/  IMAD.U32 R8, RZ, RZ, UR17 ;  /* 0x00000011ff087e24 */ /* 0x000fe2000f8e00ff */
[----:B------:R-:W-:Y:S02]  /*5bd0*/  LOP3.LUT P6, RZ, R2, 0xff, RZ, 0xc0, !PT ;  /* 0x000000ff02ff7812 */ /* 0x000fe400078cc0ff */
[----:B------:R-:W-:Y:S01]  /*5be0*/  LOP3.LUT P5, RZ, R146, 0xff, RZ, 0xc0, !PT ;  /* 0x000000ff92ff7812 */ /* 0x000fe200078ac0ff */
[-C--:B------:R-:W-:Y:S01]  /*5bf0*/  FFMA.FTZ R203, R203, R8.reuse, UR27 ;  /* 0x0000001bcbcb7e23 */ /* 0x080fe20008010008 */
[-C--:B------:R-:W-:Y:S01]  /*5c00*/  FFMA.FTZ R205, R205, R8.reuse, UR27 ;  /* 0x0000001bcdcd7e23 */ /* 0x080fe20008010008 */
[-C--:B------:R-:W-:Y:S01]  /*5c10*/  FFMA.FTZ R207, R207, R8.reuse, UR27 ;  /* 0x0000001bcfcf7e23 */ /* 0x080fe20008010008 */
[----:B------:R-:W-:Y:S01]  /*5c20*/  FFMA.FTZ R209, R209, R8, UR27 ;  /* 0x0000001bd1d17e23 */ /* 0x000fe20008010008 */
[----:B------:R-:W-:Y:S01]  /*5c30*/  FADD.FTZ R99, R204, -R203 ;  /* 0x800000cbcc637221 */ /* 0x000fe20000010000 */
[----:B------:R-:W-:Y:S01]  /*5c40*/  FADD.FTZ R206, R206, -R205 ;  /* 0x800000cdcece7221 */ /* 0x000fe20000010000 */
[----:B------:R-:W-:Y:S01]  /*5c50*/  FADD.FTZ R208, R208, -R207 ;  /* 0x800000cfd0d07221 */ /* 0x000fe20000010000 */
[----:B------:R-:W-:Y:S01]  /*5c60*/  LOP3.LUT P4, RZ, R146, 0xff00, RZ, 0xc0, !PT ;  /* 0x0000ff0092ff7812 */ /* 0x000fe2000788c0ff */
[----:B------:R-:W-:Y:S01]  /*5c70*/  FMUL.FTZ R99, R99, UR16 ;  /* 0x0000001063637c20 */ /* 0x000fe20008410000 */
[----:B------:R-:W-:Y:S01]  /*5c80*/  FMUL.FTZ R206, R206, UR16 ;  /* 0x00000010cece7c20 */ /* 0x000fe20008410000 */
[----:B------:R-:W-:Y:S01]  /*5c90*/  FMUL.FTZ R101, R208, UR16 ;  /* 0x00000010d0657c20 */ /* 0x000fe20008410000 */
[----:B------:R-:W-:Y:S01]  /*5ca0*/  FADD.FTZ R210, R210, -R209 ;  /* 0x800000d1d2d27221 */ /* 0x000fe20000010000 */
[----:B------:R-:W-:Y:S01]  /*5cb0*/  FMUL.FTZ R8, R99, UR7 ;  /* 0x0000000763087c20 */ /* 0x000fe20008410000 */
[----:B------:R-:W-:-:S02]  /*5cc0*/  LOP3.LUT P3, RZ, R146, 0xff0000, RZ, 0xc0, !PT ;  /* 0x00ff000092ff7812 */ /* 0x000fc4000786c0ff */
[----:B------:R-:W-:Y:S01]  /*5cd0*/  FMUL.FTZ R210, R210, UR16 ;  /* 0x00000010d2d27c20 */ /* 0x000fe20008410000 */
[----:B------:R-:W-:Y:S02]  /*5ce0*/  ISETP.GE.U32.AND P2, PT, R146, 0x1000000, PT ;  /* 0x010000009200780c */ /* 0x000fe40003f46070 */
[C---:B------:R-:W-:Y:S02]  /*5cf0*/  FSEL R103, R8.reuse, RZ, P6 ;  /* 0x000000ff08677208 */ /* 0x040fe40003000000 */
[----:B-12---:R-:W-:Y:S01]  /*5d00*/  FSEL R64, R8, RZ, P5 ;  /* 0x000000ff08407208 */ /* 0x006fe20002800000 */
[----:B------:R-:W-:Y:S01]  /*5d10*/  FMUL.FTZ R8, R101, UR7 ;  /* 0x0000000765087c20 */ /* 0x000fe20008410000 */
[C---:B------:R-:W-:Y:S01]  /*5d20*/  F2FP.BF16.F32.PACK_AB R103, R206.reuse, R103 ;  /* 0x00000067ce67723e */ /* 0x040fe200000010ff */
[----:B------:R-:W-:Y:S01]  /*5d30*/  FMUL.FTZ R206, R206, UR7 ;  /* 0x00000007cece7c20 */ /* 0x000fe20008410000 */
[----:B------:R-:W-:Y:S02]  /*5d40*/  LOP3.LUT P5, RZ, R2, 0xff00, RZ, 0xc0, !PT ;  /* 0x0000ff0002ff7812 */ /* 0x000fe400078ac0ff */
[----:B------:R-:W-:-:S02]  /*5d50*/  F2FP.BF16.F32.PACK_AB R99, R64, R99 ;  /* 0x000000634063723e */ /* 0x000fc400000010ff */
[C---:B------:R-:W-:Y:S02]  /*5d60*/  FSEL R64, R206.reuse, RZ, P4 ;  /* 0x000000ffce407208 */ /* 0x040fe40002000000 */
[----:B------:R-:W-:Y:S02]  /*5d70*/  FSEL R65, R206, RZ, P5 ;  /* 0x000000ffce417208 */ /* 0x000fe40002800000 */
[----:B------:R-:W-:Y:S02]  /*5d80*/  FSEL R66, R8, RZ, P3 ;  /* 0x000000ff08427208 */ /* 0x000fe40001800000 */
[----:B------:R-:W-:Y:S01]  /*5d90*/  F2FP.BF16.F32.PACK_AB R64, R65, R64 ;  /* 0x000000404140723e */ /* 0x000fe200000010ff */
[----:B------:R-:W-:Y:S01]  /*5da0*/  FMUL.FTZ R65, R210, UR7 ;  /* 0x00000007d2417c20 */ /* 0x000fe20008410000 */
[C---:B------:R-:W-:Y:S02]  /*5db0*/  LOP3.LUT P3, RZ, R2.reuse, 0xff0000, RZ, 0xc0, !PT ;  /* 0x00ff000002ff7812 */ /* 0x040fe4000786c0ff */
[----:B------:R-:W-:-:S02]  /*5dc0*/  ISETP.GE.U32.AND P4, PT, R2, 0x1000000, PT ;  /* 0x010000000200780c */ /* 0x000fc40003f86070 */
[----:B------:R-:W-:Y:S02]  /*5dd0*/  F2FP.BF16.F32.PACK_AB R101, R66, R101 ;  /* 0x000000654265723e */ /* 0x000fe400000010ff */
[C---:B------:R-:W-:Y:S02]  /*5de0*/  FSEL R66, R65.reuse, RZ, P2 ;  /* 0x000000ff41427208 */ /* 0x040fe40001000000 */
[----:B------:R-:W-:Y:S02]  /*5df0*/  FSEL R155, R8, RZ, P3 ;  /* 0x000000ff089b7208 */ /* 0x000fe40001800000 */
[----:B------:R-:W-:Y:S02]  /*5e00*/  FSEL R65, R65, RZ, P4 ;  /* 0x000000ff41417208 */ /* 0x000fe40002000000 */
[----:B------:R-:W-:Y:S02]  /*5e10*/  F2FP.BF16.F32.PACK_AB R155, R210, R155 ;  /* 0x0000009bd29b723e */ /* 0x000fe400000010ff */
[----:B------:R-:W-:-:S02]  /*5e20*/  F2FP.BF16.F32.PACK_AB R66, R65, R66 ;  /* 0x000000424142723e */ /* 0x000fc400000010ff */
[----:B------:R-:W-:Y:S02]  /*5e30*/  PRMT R8, R99, 0x7632, R8 ;  /* 0x0000763263087816 */ /* 0x000fe40000000008 */
[----:B------:R-:W-:Y:S02]  /*5e40*/  PRMT R100, R103, 0x7632, R100 ;  /* 0x0000763267647816 */ /* 0x000fe40000000064 */
[----:B------:R-:W-:Y:S02]  /*5e50*/  PRMT R154, R64, 0x7632, R154 ;  /* 0x00007632409a7816 */ /* 0x000fe4000000009a */
[----:B------:R-:W-:Y:S02]  /*5e60*/  PRMT R65, R101, 0x7632, R65 ;  /* 0x0000763265417816 */ /* 0x000fe40000000041 */
[----:B------:R-:W-:Y:S02]  /*5e70*/  PRMT R102, R155, 0x7632, R102 ;  /* 0x000076329b667816 */ /* 0x000fe40000000066 */
[----:B------:R-:W-:Y:S01]  /*5e80*/  PRMT R156, R66, 0x7632, R156 ;  /* 0x00007632429c7816 */ /* 0x000fe2000000009c */
[----:B------:R-:W-:Y:S06]  /*5e90*/  BRA `(.L_x_474) ;  /* 0x0000000c001c7947 */ /* 0x000fec0003800000 */
.L_x_475:
[----:B------:R-:W-:Y:S01]  /*5ea0*/  IMAD.U32 R8, RZ, RZ, UR17 ;  /* 0x00000011ff087e24 */ /* 0x000fe2000f8e00ff */
[----:B------:R-:W-:Y:S01]  /*5eb0*/  LOP3.LUT P2, RZ, R146, 0xff, RZ, 0xc0, !PT ;  /* 0x000000ff92ff7812 */ /* 0x000fe2000784c0ff */
[----:B-12---:R-:W-:Y:S01]  /*5ec0*/  IMAD.U32 R66, RZ, RZ, UR17 ;  /* 0x00000011ff427e24 */ /* 0x006fe2000f8e00ff */
[----:B------:R-:W-:Y:S01]  /*5ed0*/  LOP3.LUT P3, RZ, R2, 0xff, RZ, 0xc0, !PT ;  /* 0x000000ff02ff7812 */ /* 0x000fe2000786c0ff */
[----:B------:R-:W-:Y:S02]  /*5ee0*/  FFMA.FTZ R8, R203, R8, UR27 ;  /* 0x0000001bcb087e23 */ /* 0x000fe40008010008 */
[----:B------:R-:W-:Y:S02]  /*5ef0*/  FFMA.FTZ R207, R207, R66, UR27 ;  /* 0x0000001bcfcf7e23 */ /* 0x000fe40008010042 */
[----:B------:R-:W-:Y:S02]  /*5f00*/  FADD.FTZ R8, R204, -R8 ;  /* 0x80000008cc087221 */ /* 0x000fe40000010000 */
[----:B------:R-:W-:-:S02]  /*5f10*/  FADD.FTZ R207, R208, -R207 ;  /* 0x800000cfd0cf7221 */ /* 0x000fc40000010000 */
[----:B------:R-:W-:Y:S02]  /*5f20*/  FMUL.FTZ R8, R8, UR16 ;  /* 0x0000001008087c20 */ /* 0x000fe40008410000 */
[----:B------:R-:W-:Y:S02]  /*5f30*/  FMUL.FTZ R207, R207, UR16 ;  /* 0x00000010cfcf7c20 */ /* 0x000fe40008410000 */
[----:B------:R-:W-:Y:S02]  /*5f40*/  FMUL.FTZ R64, R8, UR7 ;  /* 0x0000000708407c20 */ /* 0x000fe40008410000 */
[----:B------:R-:W-:-:S03]  /*5f50*/  FMUL.FTZ R207, R207, UR7 ;  /* 0x00000007cfcf7c20 */ /* 0x000fc60008410000 */
[C---:B------:R-:W-:Y:S02]  /*5f60*/  FSEL R8, R64.reuse, RZ, P2 ;  /* 0x000000ff40087208 */ /* 0x040fe40001000000 */
[----:B------:R-:W-:Y:S02]  /*5f70*/  FSEL R64, R64, RZ, P3 ;  /* 0x000000ff40407208 */ /* 0x000fe40001800000 */
[----:B------:R-:W-:Y:S02]  /*5f80*/  LOP3.LUT P2, RZ, R146, 0xff00, RZ, 0xc0, !PT ;  /* 0x0000ff0092ff7812 */ /* 0x000fe4000784c0ff */
[----:B------:R-:W-:Y:S02]  /*5f90*/  F2FP.BF16.F32.PACK_AB R8, R64, R8 ;  /* 0x000000084008723e */ /* 0x000fe400000010ff */
[----:B------:R-:W-:Y:S02]  /*5fa0*/  MOV R64, UR17 ;  /* 0x0000001100407c02 */ /* 0x000fe40008000f00 */
[----:B------:R-:W-:-:S02]  /*5fb0*/  LOP3.LUT P3, RZ, R2, 0xff00, RZ, 0xc0, !PT ;  /* 0x0000ff0002ff7812 */ /* 0x000fc4000786c0ff */
        /* <DEDUP_REMOVED lines=8> */
[----:B------:R-:W-:Y:S02]  /*6040*/  LOP3.LUT P3, RZ, R2, 0xff0000, RZ, 0xc0, !PT ;  /* 0x00ff000002ff7812 */ /* 0x000fe4000786c0ff */
[C---:B------:R-:W-:Y:S02]  /*6050*/  FSEL R65, R207.reuse, RZ, P2 ;  /* 0x000000ffcf417208 */ /* 0x040fe40001000000 */
[----:B------:R-:W-:-:S02]  /*6060*/  FSEL R66, R207, RZ, P3 ;  /* 0x000000ffcf427208 */ /* 0x000fc40001800000 */
[----:B------:R-:W-:Y:S02]  /*6070*/  ISETP.GE.U32.AND P2, PT, R146, 0x1000000, PT ;  /* 0x010000009200780c */ /* 0x000fe40003f46070 */
[----:B------:R-:W-:Y:S01]  /*6080*/  F2FP.BF16.F32.PACK_AB R65, R66, R65 ;  /* 0x000000414241723e */ /* 0x000fe200000010ff */
[----:B------:R-:W-:Y:S01]  /*6090*/  IMAD.U32 R66, RZ, RZ, UR17 ;  /* 0x00000011ff427e24 */ /* 0x000fe2000f8e00ff */
[----:B------:R-:W-:Y:S02]  /*60a0*/  ISETP.GE.U32.AND P3, PT, R2, 0x1000000, PT ;  /* 0x010000000200780c */ /* 0x000fe40003f66070 */
[----:B------:R-:W-:Y:S01]  /*60b0*/  F2FP.BF16.F32.PACK_AB R64, R205, R64 ;  /* 0x00000040cd40723e */ /* 0x000fe200000010ff */
[----:B------:R-:W-:Y:S01]  /*60c0*/  FFMA.FTZ R209, R209, R66, UR27 ;  /* 0x0000001bd1d17e23 */ /* 0x000fe20008010042 */
[----:B------:R-:W-:Y:S02]  /*60d0*/  PRMT R155, R65, 0x7632, R155 ;  /* 0x00007632419b7816 */ /* 0x000fe4000000009b */
[----:B------:R-:W-:Y:S01]  /*60e0*/  PRMT R154, R64, 0x7632, R154 ;  /* 0x00007632409a7816 */ /* 0x000fe2000000009a */
[----:B------:R-:W-:-:S04]  /*60f0*/  FADD.FTZ R209, R210, -R209 ;  /* 0x800000d1d2d17221 */ /* 0x000fc80000010000 */
[----:B------:R-:W-:-:S04]  /*6100*/  FMUL.FTZ R209, R209, UR16 ;  /* 0x00000010d1d17c20 */ /* 0x000fc80008410000 */
[----:B------:R-:W-:-:S05]  /*6110*/  FMUL.FTZ R209, R209, UR7 ;  /* 0x00000007d1d17c20 */ /* 0x000fca0008410000 */
[C---:B------:R-:W-:Y:S02]  /*6120*/  FSEL R66, R209.reuse, RZ, P2 ;  /* 0x000000ffd1427208 */ /* 0x040fe40001000000 */
[----:B------:R-:W-:-:S04]  /*6130*/  FSEL R209, R209, RZ, P3 ;  /* 0x000000ffd1d17208 */ /* 0x000fc80001800000 */
[----:B------:R-:W-:-:S04]  /*6140*/  F2FP.BF16.F32.PACK_AB R66, R209, R66 ;  /* 0x00000042d142723e */ /* 0x000fc800000010ff */
[----:B------:R-:W-:Y:S01]  /*6150*/  PRMT R156, R66, 0x7632, R156 ;  /* 0x00007632429c7816 */ /* 0x000fe2000000009c */
[----:B------:R-:W-:Y:S06]  /*6160*/  BRA `(.L_x_474) ;  /* 0x0000000800687947 */ /* 0x000fec0003800000 */
.L_x_471:
[----:B------:R-:W-:Y:S05]  /*6170*/  @!P0 BRA `(.L_x_476) ;  /* 0x0000000400548947 */ /* 0x000fea0003800000 */
[----:B------:R-:W-:Y:S05]  /*6180*/  BRA.U !UP0, `(.L_x_477) ;  /* 0x0000000108ac7547 */ /* 0x000fea000b800000 */
[----:B-12---:R-:W-:Y:S01]  /*6190*/  IMAD.U32 R64, RZ, RZ, UR17 ;  /* 0x00000011ff407e24 */ /* 0x006fe2000f8e00ff */
[----:B------:R-:W-:Y:S02]  /*61a0*/  MOV R8, UR17 ;  /* 0x0000001100087c02 */ /* 0x000fe40008000f00 */
[--C-:B------:R-:W-:Y:S01]  /*61b0*/  SHF.R.U64 R99, R110, 0x10, R111.reuse ;  /* 0x000000106e637819 */ /* 0x100fe2000000126f */
[-C--:B------:R-:W-:Y:S01]  /*61c0*/  FFMA.FTZ R205, R205, R64.reuse, UR27 ;  /* 0x0000001bcdcd7e23 */ /* 0x080fe20008010040 */
[-C--:B------:R-:W-:Y:S01]  /*61d0*/  FFMA.FTZ R207, R207, R64.reuse, UR27 ;  /* 0x0000001bcfcf7e23 */ /* 0x080fe20008010040 */
[----:B------:R-:W-:Y:S01]  /*61e0*/  FFMA.FTZ R209, R209, R64, UR27 ;  /* 0x0000001bd1d17e23 */ /* 0x000fe20008010040 */
[----:B------:R-:W-:Y:S02]  /*61f0*/  IMAD.MOV.U32 R64, RZ, RZ, R110 ;  /* 0x000000ffff407224 */ /* 0x000fe400078e006e */
[----:B------:R-:W-:Y:S01]  /*6200*/  FFMA.FTZ R8, R203, R8, UR27 ;  /* 0x0000001bcb087e23 */ /* 0x000fe20008010008 */
[----:B------:R-:W-:Y:S01]  /*6210*/  SHF.R.U32.HI R67, RZ, 0x10, R111 ;  /* 0x00000010ff437819 */ /* 0x000fe2000001166f */
[----:B------:R-:W-:Y:S01]  /*6220*/  FADD.FTZ R206, R206, -R205 ;  /* 0x800000cdcece7221 */ /* 0x000fe20000010000 */
[----:B------:R-:W-:Y:S01]  /*6230*/  IMAD.U32 R99, R99, 0x10000, RZ ;  /* 0x0001000063637824 */ /* 0x000fe200078e00ff */
[----:B------:R-:W-:Y:S01]  /*6240*/  SHF.L.U32 R65, R64, 0x10, RZ ;  /* 0x0000001040417819 */ /* 0x000fe200000006ff */
[----:B------:R-:W-:Y:S01]  /*6250*/  FADD.FTZ R8, R204, -R8 ;  /* 0x80000008cc087221 */ /* 0x000fe20000010000 */
[----:B------:R-:W-:Y:S01]  /*6260*/  IMAD.MOV.U32 R64, RZ, RZ, R111 ;  /* 0x000000ffff407224 */ /* 0x000fe200078e006f */
[----:B------:R-:W-:Y:S01]  /*6270*/  LOP3.LUT P2, RZ, R146, 0xff, RZ, 0xc0, !PT ;  /* 0x000000ff92ff7812 */ /* 0x000fe2000784c0ff */
[----:B------:R-:W-:Y:S01]  /*6280*/  FADD.FTZ R208, R208, -R207 ;  /* 0x800000cfd0d07221 */ /* 0x000fe20000010000 */
[----:B------:R-:W-:Y:S01]  /*6290*/  FFMA.FTZ R8, R8, UR16, R65 ;  /* 0x0000001008087c23 */ /* 0x000fe20008010041 */
[----:B------:R-:W-:Y:S01]  /*62a0*/  FADD.FTZ R210, R210, -R209 ;  /* 0x800000d1d2d27221 */ /* 0x000fe20000010000 */
[----:B------:R-:W-:Y:S01]  /*62b0*/  SHF.L.U32 R65, R64, 0x10, RZ ;  /* 0x0000001040417819 */ /* 0x000fe200000006ff */
[----:B------:R-:W-:-:S02]  /*62c0*/  IMAD.U32 R67, R67, 0x10000, RZ ;  /* 0x0001000043437824 */ /* 0x000fc400078e00ff */
[----:B------:R-:W-:Y:S01]  /*62d0*/  FMUL.FTZ R64, R8, UR7 ;  /* 0x0000000708407c20 */ /* 0x000fe20008410000 */
[----:B------:R-:W-:Y:S01]  /*62e0*/  FFMA.FTZ R100, R206, UR16, R99 ;  /* 0x00000010ce647c23 */ /* 0x000fe20008010063 */
[----:B------:R-:W-:Y:S01]  /*62f0*/  LOP3.LUT P3, RZ, R146, 0xff00, RZ, 0xc0, !PT ;  /* 0x0000ff0092ff7812 */ /* 0x000fe2000786c0ff */
[----:B------:R-:W-:Y:S01]  /*6300*/  FFMA.FTZ R65, R208, UR16, R65 ;  /* 0x00000010d0417c23 */ /* 0x000fe20008010041 */
[----:B------:R-:W-:Y:S01]  /*6310*/  FFMA.FTZ R67, R210, UR16, R67 ;  /* 0x00000010d2437c23 */ /* 0x000fe20008010043 */
[----:B------:R-:W-:Y:S01]  /*6320*/  FSEL R99, R64, RZ, P2 ;  /* 0x000000ff40637208 */ /* 0x000fe20001000000 */
[----:B------:R-:W-:Y:S01]  /*6330*/  FMUL.FTZ R66, R100, UR7 ;  /* 0x0000000764427c20 */ /* 0x000fe20008410000 */
[C---:B------:R-:W-:Y:S01]  /*6340*/  LOP3.LUT P4, RZ, R146.reuse, 0xff0000, RZ, 0xc0, !PT ;  /* 0x00ff000092ff7812 */ /* 0x040fe2000788c0ff */
[----:B------:R-:W-:Y:S01]  /*6350*/  FMUL.FTZ R64, R67, UR7 ;  /* 0x0000000743407c20 */ /* 0x000fe20008410000 */
[----:B------:R-:W-:Y:S01]  /*6360*/  F2FP.BF16.F32.PACK_AB R99, R99, R8 ;  /* 0x000000086363723e */ /* 0x000fe200000010ff */
[----:B------:R-:W-:Y:S01]  /*6370*/  FMUL.FTZ R8, R65, UR7 ;  /* 0x0000000741087c20 */ /* 0x000fe20008410000 */
[----:B------:R-:W-:-:S02]  /*6380*/  ISETP.GE.U32.AND P5, PT, R146, 0x1000000, PT ;  /* 0x010000009200780c */ /* 0x000fc40003fa6070 */
[----:B------:R-:W-:Y:S02]  /*6390*/  FSEL R101, R66, RZ, P3 ;  /* 0x000000ff42657208 */ /* 0x000fe40001800000 */
[----:B------:R-:W-:Y:S02]  /*63a0*/  FSEL R8, R8, RZ, P4 ;  /* 0x000000ff08087208 */ /* 0x000fe40002000000 */
[----:B------:R-:W-:Y:S02]  /*63b0*/  FSEL R102, R64, RZ, P5 ;  /* 0x000000ff40667208 */ /* 0x000fe40002800000 */
[----:B------:R-:W-:Y:S02]  /*63c0*/  F2FP.BF16.F32.PACK_AB R100, R101, R100 ;  /* 0x000000646564723e */ /* 0x000fe400000010ff */
[----:B------:R-:W-:Y:S02]  /*63d0*/  F2FP.BF16.F32.PACK_AB R101, R8, R65 ;  /* 0x000000410865723e */ /* 0x000fe400000010ff */
[----:B------:R-:W-:-:S02]  /*63e0*/  F2FP.BF16.F32.PACK_AB R102, R102, R67 ;  /* 0x000000436666723e */ /* 0x000fc400000010ff */
[----:B------:R-:W-:Y:S02]  /*63f0*/  PRMT R8, R99, 0x7632, R8 ;  /* 0x0000763263087816 */ /* 0x000fe40000000008 */
[----:B------:R-:W-:Y:S02]  /*6400*/  PRMT R64, R100, 0x7632, R64 ;  /* 0x0000763264407816 */ /* 0x000fe40000000040 */
[----:B------:R-:W-:Y:S02]  /*6410*/  PRMT R65, R101, 0x7632, R65 ;  /* 0x0000763265417816 */ /* 0x000fe40000000041 */
[----:B------:R-:W-:Y:S01]  /*6420*/  PRMT R66, R102, 0x7632, R66 ;  /* 0x0000763266427816 */ /* 0x000fe20000000042 */
[----:B------:R-:W-:Y:S06]  /*6430*/  BRA `(.L_x_474) ;  /* 0x0000000400b47947 */ /* 0x000fec0003800000 */
.L_x_477:
[----:B------:R-:W-:Y:S01]  /*6440*/  IMAD.U32 R8, RZ, RZ, UR17 ;  /* 0x00000011ff087e24 */ /* 0x000fe2000f8e00ff */
[----:B-12---:R-:W-:Y:S01]  /*6450*/  MOV R64, UR17 ;  /* 0x0000001100407c02 */ /* 0x006fe20008000f00 */
[----:B------:R-:W-:Y:S01]  /*6460*/  IMAD.MOV.U32 R65, RZ, RZ, R110 ;  /* 0x000000ffff417224 */ /* 0x000fe200078e006e */
[C---:B------:R-:W-:Y:S01]  /*6470*/  LOP3.LUT P2, RZ, R146.reuse, 0xff, RZ, 0xc0, !PT ;  /* 0x000000ff92ff7812 */ /* 0x040fe2000784c0ff */
[----:B------:R-:W-:Y:S01]  /*6480*/  FFMA.FTZ R8, R203, R8, UR27 ;  /* 0x0000001bcb087e23 */ /* 0x000fe20008010008 */
[----:B------:R-:W-:Y:S01]  /*6490*/  LOP3.LUT P3, RZ, R146, 0xff00, RZ, 0xc0, !PT ;  /* 0x0000ff0092ff7812 */ /* 0x000fe2000786c0ff */
[----:B------:R-:W-:Y:S02]  /*64a0*/  IMAD.U32 R65, R65, 0x10000, RZ ;  /* 0x0001000041417824 */ /* 0x000fe400078e00ff */
[----:B------:R-:W-:Y:S01]  /*64b0*/  FFMA.FTZ R64, R205, R64, UR27 ;  /* 0x0000001bcd407e23 */ /* 0x000fe20008010040 */
[----:B------:R-:W-:Y:S01]  /*64c0*/  FADD.FTZ R8, R204, -R8 ;  /* 0x80000008cc087221 */ /* 0x000fe20000010000 */
[----:B------:R-:W-:-:S02]  /*64d0*/  MOV R67, R111 ;  /* 0x0000006f00437202 */ /* 0x000fc40000000f00 */
[----:B------:R-:W-:Y:S01]  /*64e0*/  FADD.FTZ R64, R206, -R64 ;  /* 0x80000040ce407221 */ /* 0x000fe20000010000 */
[----:B------:R-:W-:Y:S01]  /*64f0*/  FFMA.FTZ R8, R8, UR16, R65 ;  /* 0x0000001008087c23 */ /* 0x000fe20008010041 */
[--C-:B------:R-:W-:Y:S01]  /*6500*/  SHF.R.U64 R65, R110, 0x10, R111.reuse ;  /* 0x000000106e417819 */ /* 0x100fe2000000126f */
[----:B------:R-:W-:Y:S01]  /*6510*/  IMAD.U32 R67, R67, 0x10000, RZ ;  /* 0x0001000043437824 */ /* 0x000fe200078e00ff */
[----:B------:R-:W-:Y:S01]  /*6520*/  SHF.R.U32.HI R66, RZ, 0x10, R111 ;  /* 0x00000010ff427819 */ /* 0x000fe2000001166f */
[----:B------:R-:W-:Y:S01]  /*6530*/  FMUL.FTZ R8, R8, UR7 ;  /* 0x0000000708087c20 */ /* 0x000fe20008410000 */
[----:B------:R-:W-:-:S03]  /*6540*/  SHF.L.U32 R65, R65, 0x10, RZ ;  /* 0x0000001041417819 */ /* 0x000fc600000006ff */
[----:B------:R-:W-:Y:S01]  /*6550*/  IMAD.U32 R66, R66, 0x10000, RZ ;  /* 0x0001000042427824 */ /* 0x000fe200078e00ff */
        /* <DEDUP_REMOVED lines=11> */
[----:B------:R-:W-:Y:S02]  /*6610*/  FFMA.FTZ R65, R65, UR16, R66 ;  /* 0x0000001041417c23 */ /* 0x000fe40008010042 */
[----:B------:R-:W-:Y:S02]  /*6620*/  FFMA.FTZ R64, R207, R64, UR27 ;  /* 0x0000001bcf407e23 */ /* 0x000fe40008010040 */
[----:B------:R-:W-:-:S02]  /*6630*/  FMUL.FTZ R66, R65, UR7 ;  /* 0x0000000741427c20 */ /* 0x000fc40008410000 */
[----:B------:R-:W-:-:S03]  /*6640*/  FADD.FTZ R64, R208, -R64 ;  /* 0x80000040d0407221 */ /* 0x000fc60000010000 */
[----:B------:R-:W-:Y:S01]  /*6650*/  FSEL R66, R66, RZ, P3 ;  /* 0x000000ff42427208 */ /* 0x000fe20001800000 */
[----:B------:R-:W-:-:S04]  /*6660*/  FFMA.FTZ R64, R64, UR16, R67 ;  /* 0x0000001040407c23 */ /* 0x000fc80008010043 */
[----:B------:R-:W-:-:S05]  /*6670*/  FMUL.FTZ R64, R64, UR7 ;  /* 0x0000000740407c20 */ /* 0x000fca0008410000 */
[----:B------:R-:W-:Y:S02]  /*6680*/  FSEL R65, R64, RZ, P2 ;  /* 0x000000ff40417208 */ /* 0x000fe40001000000 */
[----:B------:R-:W-:Y:S02]  /*6690*/  PRMT R64, R8, 0x7632, R64 ;  /* 0x0000763208407816 */ /* 0x000fe40000000040 */
[----:B------:R-:W-:-:S04]  /*66a0*/  F2FP.BF16.F32.PACK_AB R65, R66, R65 ;  /* 0x000000414241723e */ /* 0x000fc800000010ff */
[----:B------:R-:W-:Y:S01]  /*66b0*/  PRMT R66, R65, 0x7632, R66 ;  /* 0x0000763241427816 */ /* 0x000fe20000000042 */
[----:B------:R-:W-:Y:S06]  /*66c0*/  BRA `(.L_x_474) ;  /* 0x0000000400107947 */ /* 0x000fec0003800000 */
.L_x_476:
[----:B------:R-:W-:Y:S05]  /*66d0*/  BRA.U !UP0, `(.L_x_478) ;  /* 0x00000001088c7547 */ /* 0x000fea000b800000 */
[----:B------:R-:W-:Y:S01]  /*66e0*/  MOV R8, UR17 ;  /* 0x0000001100087c02 */ /* 0x000fe20008000f00 */
[----:B-12---:R-:W-:Y:S01]  /*66f0*/  IMAD.U32 R64, RZ, RZ, UR17 ;  /* 0x00000011ff407e24 */ /* 0x006fe2000f8e00ff */
[C---:B------:R-:W-:Y:S02]  /*6700*/  LOP3.LUT P2, RZ, R146.reuse, 0xff, RZ, 0xc0, !PT ;  /* 0x000000ff92ff7812 */ /* 0x040fe4000784c0ff */
[----:B------:R-:W-:Y:S01]  /*6710*/  LOP3.LUT P3, RZ, R146, 0xff00, RZ, 0xc0, !PT ;  /* 0x0000ff0092ff7812 */ /* 0x000fe2000786c0ff */
[----:B------:R-:W-:Y:S01]  /*6720*/  FFMA.FTZ R8, R203, R8, UR27 ;  /* 0x0000001bcb087e23 */ /* 0x000fe20008010008 */
[-C--:B------:R-:W-:Y:S01]  /*6730*/  FFMA.FTZ R205, R205, R64.reuse, UR27 ;  /* 0x0000001bcdcd7e23 */ /* 0x080fe20008010040 */
[-C--:B------:R-:W-:Y:S01]  /*6740*/  FFMA.FTZ R207, R207, R64.reuse, UR27 ;  /* 0x0000001bcfcf7e23 */ /* 0x080fe20008010040 */
        /* <DEDUP_REMOVED lines=8> */
[----:B------:R-:W-:Y:S01]  /*67d0*/  FMUL.FTZ R102, R210, UR16 ;  /* 0x00000010d2667c20 */ /* 0x000fe20008410000 */
[----:B------:R-:W-:Y:S01]  /*67e0*/  FMUL.FTZ R64, R8, UR7 ;  /* 0x0000000708407c20 */ /* 0x000fe20008410000 */
[----:B------:R-:W-:Y:S01]  /*67f0*/  FMUL.FTZ R65, R100, UR7 ;  /* 0x0000000764417c20 */ /* 0x000fe20008410000 */
[----:B------:R-:W-:-:S02]  /*6800*/  LOP3.LUT P4, RZ, R146, 0xff0000, RZ, 0xc0, !PT ;  /* 0x00ff000092ff7812 */ /* 0x000fc4000788c0ff */
[----:B------:R-:W-:Y:S02]  /*6810*/  ISETP.GE.U32.AND P5, PT, R146, 0x1000000, PT ;  /* 0x010000009200780c */ /* 0x000fe40003fa6070 */
[----:B------:R-:W-:Y:S01]  /*6820*/  FSEL R99, R64, RZ, P2 ;  /* 0x000000ff40637208 */ /* 0x000fe20001000000 */
[----:B------:R-:W-:Y:S01]  /*6830*/  FMUL.FTZ R64, R102, UR7 ;  /* 0x0000000766407c20 */ /* 0x000fe20008410000 */
[----:B------:R-:W-:Y:S02]  /*6840*/  FSEL R65, R65, RZ, P3 ;  /* 0x000000ff41417208 */ /* 0x000fe40001800000 */
[----:B------:R-:W-:Y:S01]  /*6850*/  F2FP.BF16.F32.PACK_AB R99, R99, R8 ;  /* 0x000000086363723e */ /* 0x000fe200000010ff */
[----:B------:R-:W-:Y:S01]  /*6860*/  FMUL.FTZ R8, R101, UR7 ;  /* 0x0000000765087c20 */ /* 0x000fe20008410000 */
[----:B------:R-:W-:Y:S02]  /*6870*/  F2FP.BF16.F32.PACK_AB R100, R65, R100 ;  /* 0x000000644164723e */ /* 0x000fe400000010ff */
[----:B------:R-:W-:-:S02]  /*6880*/  FSEL R65, R64, RZ, P5 ;  /* 0x000000ff40417208 */ /* 0x000fc40002800000 */
[----:B------:R-:W-:Y:S02]  /*6890*/  FSEL R8, R8, RZ, P4 ;  /* 0x000000ff08087208 */ /* 0x000fe40002000000 */
[----:B------:R-:W-:Y:S02]  /*68a0*/  F2FP.BF16.F32.PACK_AB R102, R65, R102 ;  /* 0x000000664166723e */ /* 0x000fe400000010ff */
[----:B------:R-:W-:Y:S02]  /*68b0*/  F2FP.BF16.F32.PACK_AB R101, R8, R101 ;  /* 0x000000650865723e */ /* 0x000fe400000010ff */
[----:B------:R-:W-:Y:S02]  /*68c0*/  PRMT R8, R99, 0x7632, R8 ;  /* 0x0000763263087816 */ /* 0x000fe40000000008 */
[----:B------:R-:W-:Y:S02]  /*68d0*/  PRMT R64, R100, 0x7632, R64 ;  /* 0x0000763264407816 */ /* 0x000fe40000000040 */
[----:B------:R-:W-:-:S02]  /*68e0*/  PRMT R65, R101, 0x7632, R65 ;  /* 0x0000763265417816 */ /* 0x000fc40000000041 */
[----:B------:R-:W-:Y:S01]  /*68f0*/  PRMT R66, R102, 0x7632, R66 ;  /* 0x0000763266427816 */ /* 0x000fe20000000042 */
[----:B------:R-:W-:Y:S06]  /*6900*/  BRA `(.L_x_474) ;  /* 0x0000000000807947 */ /* 0x000fec0003800000 */
.L_x_478:
[----:B-12---:R-:W-:Y:S01]  /*6910*/  MOV R64, UR17 ;  /* 0x0000001100407c02 */ /* 0x006fe20008000f00 */
[----:B------:R-:W-:Y:S01]  /*6920*/  IMAD.U32 R8, RZ, RZ, UR17 ;  /* 0x00000011ff087e24 */ /* 0x000fe2000f8e00ff */
[C---:B------:R-:W-:Y:S01]  /*6930*/  LOP3.LUT P2, RZ, R146.reuse, 0xff, RZ, 0xc0, !PT ;  /* 0x000000ff92ff7812 */ /* 0x040fe2000784c0ff */
[----:B------:R-:W-:Y:S01]  /*6940*/  IMAD.U32 R65, RZ, RZ, UR17 ;  /* 0x00000011ff417e24 */ /* 0x000fe2000f8e00ff */
[----:B------:R-:W-:Y:S01]  /*6950*/  LOP3.LUT P3, RZ, R146, 0xff00, RZ, 0xc0, !PT ;  /* 0x0000ff0092ff7812 */ /* 0x000fe2000786c0ff */
        /* <DEDUP_REMOVED lines=10> */
[----:B------:R-:W-:Y:S01]  /*6a00*/  FMUL.FTZ R64, R64, UR7 ;  /* 0x0000000740407c20 */ /* 0x000fe20008410000 */
[----:B------:R-:W-:-:S03]  /*6a10*/  FMUL.FTZ R66, R65, UR7 ;  /* 0x0000000741427c20 */ /* 0x000fc60008410000 */
[----:B------:R-:W-:Y:S02]  /*6a20*/  FSEL R8, R8, RZ, P2 ;  /* 0x000000ff08087208 */ /* 0x000fe40001000000 */
[----:B------:R-:W-:Y:S02]  /*6a30*/  FSEL R64, R64, RZ, P3 ;  /* 0x000000ff40407208 */ /* 0x000fe40001800000 */
[----:B------:R-:W-:Y:S02]  /*6a40*/  LOP3.LUT P2, RZ, R146, 0xff0000, RZ, 0xc0, !PT ;  /* 0x00ff000092ff7812 */ /* 0x000fe4000784c0ff */
[----:B------:R-:W-:Y:S01]  /*6a50*/  F2FP.BF16.F32.PACK_AB R8, R64, R8 ;  /* 0x000000084008723e */ /* 0x000fe200000010ff */
[----:B------:R-:W-:Y:S01]  /*6a60*/  IMAD.U32 R64, RZ, RZ, UR17 ;  /* 0x00000011ff407e24 */ /* 0x000fe2000f8e00ff */
[----:B------:R-:W-:-:S03]  /*6a70*/  ISETP.GE.U32.AND P3, PT, R146, 0x1000000, PT ;  /* 0x010000009200780c */ /* 0x000fc60003f66070 */
[----:B------:R-:W-:Y:S01]  /*6a80*/  FFMA.FTZ R64, R207, R64, UR27 ;  /* 0x0000001bcf407e23 */ /* 0x000fe20008010040 */
[----:B------:R-:W-:-:S03]  /*6a90*/  FSEL R66, R66, RZ, P3 ;  /* 0x000000ff42427208 */ /* 0x000fc60001800000 */
[----:B------:R-:W-:-:S04]  /*6aa0*/  FADD.FTZ R64, R208, -R64 ;  /* 0x80000040d0407221 */ /* 0x000fc80000010000 */
[----:B------:R-:W-:-:S04]  /*6ab0*/  FMUL.FTZ R64, R64, UR16 ;  /* 0x0000001040407c20 */ /* 0x000fc80008410000 */
[----:B------:R-:W-:-:S05]  /*6ac0*/  FMUL.FTZ R64, R64, UR7 ;  /* 0x0000000740407c20 */ /* 0x000fca0008410000 */
[----:B------:R-:W-:Y:S02]  /*6ad0*/  FSEL R65, R64, RZ, P2 ;  /* 0x000000ff40417208 */ /* 0x000fe40001000000 */
[----:B------:R-:W-:Y:S02]  /*6ae0*/  PRMT R64, R8, 0x7632, R64 ;  /* 0x0000763208407816 */ /* 0x000fe40000000040 */
[----:B------:R-:W-:-:S04]  /*6af0*/  F2FP.BF16.F32.PACK_AB R65, R66, R65 ;  /* 0x000000414241723e */ /* 0x000fc800000010ff */
[----:B------:R-:W-:-:S07]  /*6b00*/  PRMT R66, R65, 0x7632, R66 ;  /* 0x0000763241427816 */ /* 0x000fce0000000042 */
.L_x_474:
[----:B------:R-:W-:Y:S02]  /*6b10*/  LOP3.LUT R64, R64, 0xffff, RZ, 0xc0, !PT ;  /* 0x0000ffff40407812 */ /* 0x000fe400078ec0ff */
[----:B------:R-:W-:-:S03]  /*6b20*/  PRMT R66, R65, 0x5410, R66 ;  /* 0x0000541041427816 */ /* 0x000fc60000000042 */
[----:B------:R-:W-:-:S05]  /*6b30*/  IMAD.WIDE.U32 R64, R64, 0x10000, RZ ;  /* 0x0001000040407825 */ /* 0x000fca00078e00ff */
[----:B------:R-:W-:Y:S01]  /*6b40*/  LOP3.LUT R65, R66, R65, RZ, 0xfc, !PT ;  /* 0x0000004142417212 */ /* 0x000fe200078efcff */
[----:B------:R-:W-:Y:S01]  /*6b50*/  HFMA2 R66, -RZ, RZ, 0, 4.76837158203125e-07 ;  /* 0x00000008ff427431 */ /* 0x000fe200000001ff */
[----:B------:R-:W-:-:S04]  /*6b60*/  LOP3.LUT R64, R64, 0xffff, R8, 0xf8, !PT ;  /* 0x0000ffff40407812 */ /* 0x000fc800078ef808 */
[----:B------:R-:W-:Y:S01]  /*6b70*/  IMAD.WIDE.U32 R66, R11, R66, UR28 ;  /* 0x0000001c0b427e25 */ /* 0x000fe2000f8e0042 */
[----:B------:R-:W-:Y:S06]  /*6b80*/  BRA.U !UP0, `(.L_x_479) ;  /* 0x0000000108207547 */ /* 0x000fec000b800000 */
        /* <DEDUP_REMOVED lines=8> */
.L_x_479:
[----:B------:R2:W-:Y:S01]  /*6c10*/  STG.E.64 desc[UR10][R66.64], R64 ;  /* 0x0000004042007986 */ /* 0x0005e2000c101b0a */
[----:B------:R-:W-:Y:S05]  /*6c20*/  @!P1 BRA `(.L_x_480) ;  /* 0x0000000000209947 */ /* 0x000fea0003800000 */
[----:B--2---:R-:W-:Y:S02]  /*6c30*/  LOP3.LUT R64, R154, 0xffff, RZ, 0xc0, !PT ;  /* 0x0000ffff9a407812 */ /* 0x004fe400078ec0ff */
[----:B------:R-:W-:-:S03]  /*6c40*/  PRMT R67, R155, 0x5410, R156 ;  /* 0x000054109b437816 */ /* 0x000fc6000000009c */
[----:B------:R-:W-:-:S05]  /*6c50*/  IMAD.WIDE.U32 R64, R64, 0x10000, RZ ;  /* 0x0001000040407825 */ /* 0x000fca00078e00ff */
[----:B------:R-:W-:Y:S02]  /*6c60*/  LOP3.LUT R65, R67, R65, RZ, 0xfc, !PT ;  /* 0x0000004143417212 */ /* 0x000fe400078efcff */
[----:B------:R-:W2:Y:S01]  /*6c70*/  LDC.64 R66, c[0x0][0x470] ;  /* 0x00011c00ff427b82 */ /* 0x000ea20000000a00 */
[----:B------:R-:W-:Y:S01]  /*6c80*/  LOP3.LUT R64, R64, 0xffff, R103, 0xf8, !PT ;  /* 0x0000ffff40407812 */ /* 0x000fe200078ef867 */
[----:B--2---:R-:W-:-:S05]  /*6c90*/  IMAD.WIDE.U32 R66, R11, 0x8, R66 ;  /* 0x000000080b427825 */ /* 0x004fca00078e0042 */
[----:B------:R3:W-:Y:S02]  /*6ca0*/  STG.E.64 desc[UR10][R66.64], R64 ;  /* 0x0000004042007986 */ /* 0x0007e4000c101b0a */
.L_x_480:
[----:B------:R-:W-:Y:S05]  /*6cb0*/  @!P1 BRA `(.L_x_481) ;  /* 0x0000000c00609947 */ /* 0x000fea0003800000 */
[----:B------:R-:W-:Y:S05]  /*6cc0*/  @!P0 BRA `(.L_x_482) ;  /* 0x0000000400d08947 */ /* 0x000fea0003800000 */
[----:B------:R-:W-:Y:S05]  /*6cd0*/  BRA.U !UP0, `(.L_x_483) ;  /* 0x0000000108ec7547 */ /* 0x000fea000b800000 */
[----:B------:R-:W-:Y:S01]  /*6ce0*/  IMAD.U32 R8, RZ, RZ, UR17 ;  /* 0x00000011ff087e24 */ /* 0x000fe2000f8e00ff */
[----:B--23--:R-:W-:Y:S01]  /*6cf0*/  MOV R64, UR17 ;  /* 0x0000001100407c02 */ /* 0x00cfe20008000f00 */
[----:B------:R-:W-:Y:S01]  /*6d00*/  IMAD.U32 R11, RZ, RZ, UR17 ;  /* 0x00000011ff0b7e24 */ /* 0x000fe2000f8e00ff */
[----:B------:R-:W-:Y:S01]  /*6d10*/  SHF.R.U64 R65, R112, 0x10, R113 ;  /* 0x0000001070417819 */ /* 0x000fe20000001271 */
[-C--:B------:R-:W-:Y:S01]  /*6d20*/  FFMA.FTZ R193, R193, R8.reuse, UR27 ;  /* 0x0000001bc1c17e23 */ /* 0x080fe20008010008 */
[----:B------:R-:W-:Y:S01]  /*6d30*/  FFMA.FTZ R195, R195, R8, UR27 ;  /* 0x0000001bc3c37e23 */ /* 0x000fe20008010008 */
[----:B------:R-:W-:Y:S02]  /*6d40*/  IMAD.MOV.U32 R8, RZ, RZ, R112 ;  /* 0x000000ffff087224 */ /* 0x000fe400078e0070 */
[----:B------:R-:W-:Y:S01]  /*6d50*/  FFMA.FTZ R142, R142, R11, UR27 ;  /* 0x0000001b8e8e7e23 */ /* 0x000fe2000801000b */
[----:B------:R-:W-:Y:S01]  /*6d60*/  FFMA.FTZ R197, R197, R64, UR27 ;  /* 0x0000001bc5c57e23 */ /* 0x000fe20008010040 */
[----:B------:R-:W-:Y:S01]  /*6d70*/  FADD.FTZ R195, R196, -R195 ;  /* 0x800000c3c4c37221 */ /* 0x000fe20000010000 */
[----:B------:R-:W-:Y:S01]  /*6d80*/  IMAD.U32 R11, R8, 0x10000, RZ ;  /* 0x00010000080b7824 */ /* 0x000fe200078e00ff */
[----:B------:R-:W-:Y:S01]  /*6d90*/  MOV R8, R113 ;  /* 0x0000007100087202 */ /* 0x000fe20000000f00 */
[----:B------:R-:W-:Y:S01]  /*6da0*/  FADD.FTZ R142, R143, -R142 ;  /* 0x8000008e8f8e7221 */ /* 0x000fe20000010000 */
[----:B------:R-:W-:Y:S01]  /*6db0*/  SHF.R.U32.HI R64, RZ, 0x10, R113 ;  /* 0x00000010ff407819 */ /* 0x000fe20000011671 */
[----:B------:R-:W-:Y:S01]  /*6dc0*/  FADD.FTZ R197, R198, -R197 ;  /* 0x800000c5c6c57221 */ /* 0x000fe20000010000 */
[----:B------:R-:W-:Y:S01]  /*6dd0*/  LOP3.LUT P5, RZ, R148, 0xff, RZ, 0xc0, !PT ;  /* 0x000000ff94ff7812 */ /* 0x000fe200078ac0ff */
[----:B------:R-:W-:-:S02]  /*6de0*/  IMAD.U32 R8, R8, 0x10000, RZ ;  /* 0x0001000008087824 */ /* 0x000fc400078e00ff */
[----:B------:R-:W-:Y:S01]  /*6df0*/  FFMA.FTZ R11, R142, UR16, R11 ;  /* 0x000000108e0b7c23 */ /* 0x000fe2000801000b */
[----:B------:R-:W-:Y:S01]  /*6e00*/  SHF.L.U32 R64, R64, 0x10, RZ ;  /* 0x0000001040407819 */ /* 0x000fe200000006ff */
[----:B------:R-:W-:Y:S01]  /*6e10*/  FADD.FTZ R194, R194, -R193 ;  /* 0x800000c1c2c27221 */ /* 0x000fe20000010000 */
[----:B------:R-:W-:Y:S01]  /*6e20*/  FFMA.FTZ R195, R195, UR16, R8 ;  /* 0x00000010c3c37c23 */ /* 0x000fe20008010008 */
[----:B------:R-:W-:Y:S01]  /*6e30*/  FMUL.FTZ R8, R11, UR7 ;  /* 0x000000070b087c20 */ /* 0x000fe20008410000 */
[----:B------:R-:W-:Y:S02]  /*6e40*/  IMAD.U32 R65, R65, 0x10000, RZ ;  /* 0x0001000041417824 */ /* 0x000fe400078e00ff */
[----:B------:R-:W-:Y:S01]  /*6e50*/  FFMA.FTZ R197, R197, UR16, R64 ;  /* 0x00000010c5c57c23 */ /* 0x000fe20008010040 */
[----:B------:R-:W-:Y:S02]  /*6e60*/  LOP3.LUT P4, RZ, R148, 0xff00, RZ, 0xc0, !PT ;  /* 0x0000ff0094ff7812 */ /* 0x000fe4000788c0ff */
[----:B------:R-:W-:Y:S01]  /*6e70*/  FSEL R64, R8, RZ, P5 ;  /* 0x000000ff08407208 */ /* 0x000fe20002800000 */
[----:B------:R-:W-:Y:S01]  /*6e80*/  FFMA.FTZ R65, R194, UR16, R65 ;  /* 0x00000010c2417c23 */ /* 0x000fe20008010041 */
[----:B------:R-:W-:-:S02]  /*6e90*/  LOP3.LUT P5, RZ, R0, 0xff, RZ, 0xc0, !PT ;  /* 0x000000ff00ff7812 */ /* 0x000fc400078ac0ff */
[----:B------:R-:W-:Y:S01]  /*6ea0*/  F2FP.BF16.F32.PACK_AB R99, R64, R11 ;  /* 0x0000000b4063723e */ /* 0x000fe200000010ff */
[----:B------:R-:W-:Y:S01]  /*6eb0*/  FMUL.FTZ R11, R65, UR7 ;  /* 0x00000007410b7c20 */ /* 0x000fe20008410000 */
[----:B------:R-:W-:Y:S02]  /*6ec0*/  FSEL R8, R8, RZ, P5 ;  /* 0x000000ff08087208 */ /* 0x000fe40002800000 */
[----:B------:R-:W-:Y:S02]  /*6ed0*/  LOP3.LUT P6, RZ, R0, 0xff00, RZ, 0xc0, !PT ;  /* 0x0000ff0000ff7812 */ /* 0x000fe400078cc0ff */
[----:B------:R-:W-:Y:S02]  /*6ee0*/  FSEL R64, R11, RZ, P4 ;  /* 0x000000ff0b407208 */ /* 0x000fe40002000000 */
[----:B------:R-:W-:Y:S01]  /*6ef0*/  F2FP.BF16.F32.PACK_AB R65, R65, R8 ;  /* 0x000000084141723e */ /* 0x000fe200000010ff */
[----:B------:R-:W-:Y:S01]  /*6f00*/  FMUL.FTZ R8, R195, UR7 ;  /* 0x00000007c3087c20 */ /* 0x000fe20008410000 */
[----:B------:R-:W-:-:S02]  /*6f10*/  FSEL R11, R11, RZ, P6 ;  /* 0x000000ff0b0b7208 */ /* 0x000fc40003000000 */
[----:B------:R-:W-:Y:S02]  /*6f20*/  LOP3.LUT P3, RZ, R148, 0xff0000, RZ, 0xc0, !PT ;  /* 0x00ff000094ff7812 */ /* 0x000fe4000786c0ff */
[----:B------:R-:W-:Y:S01]  /*6f30*/  F2FP.BF16.F32.PACK_AB R66, R11, R64 ;  /* 0x000000400b42723e */ /* 0x000fe200000010ff */
[----:B------:R-:W-:Y:S01]  /*6f40*/  FMUL.FTZ R11, R197, UR7 ;  /* 0x00000007c50b7c20 */ /* 0x000fe20008410000 */
[----:B------:R-:W-:Y:S02]  /*6f50*/  FSEL R64, R8, RZ, P3 ;  /* 0x000000ff08407208 */ /* 0x000fe40001800000 */
[----:B------:R-:W-:Y:S02]  /*6f60*/  ISETP.GE.U32.AND P2, PT, R148, 0x1000000, PT ;  /* 0x010000009400780c */ /* 0x000fe40003f46070 */
        /* <DEDUP_REMOVED lines=8> */
[C---:B------:R-:W-:Y:S02]  /*6ff0*/  PRMT R100, R65.reuse, 0x7632, R100 ;  /* 0x0000763241647816 */ /* 0x040fe40000000064 */
[----:B------:R-:W-:Y:S02]  /*7000*/  PRMT R103, R65, 0x7610, R103 ;  /* 0x0000761041677816 */ /* 0x000fe40000000067 */
[----:B------:R-:W-:Y:S02]  /*7010*/  PRMT R11, R99, 0x7632, R11 ;  /* 0x00007632630b7816 */ /* 0x000fe4000000000b */
[C---:B------:R-:W-:Y:S02]  /*7020*/  PRMT R154, R66.reuse, 0x7632, R154 ;  /* 0x00007632429a7816 */ /* 0x040fe4000000009a */
[----:B------:R-:W-:Y:S02]  /*7030*/  PRMT R8, R66, 0x7610, R8 ;  /* 0x0000761042087816 */ /* 0x000fe40000000008 */
[----:B------:R-:W-:-:S02]  /*7040*/  PRMT R64, R101, 0x7632, R64 ;  /* 0x0000763265407816 */ /* 0x000fc40000000040 */
[----:B------:R-:W-:Y:S02]  /*7050*/  PRMT R102, R155, 0x7632, R102 ;  /* 0x000076329b667816 */ /* 0x000fe40000000066 */
[C---:B------:R-:W-:Y:S02]  /*7060*/  PRMT R156, R67.reuse, 0x7632, R156 ;  /* 0x00007632439c7816 */ /* 0x040fe4000000009c */
[----:B------:R-:W-:Y:S01]  /*7070*/  PRMT R65, R67, 0x7610, R65 ;  /* 0x0000761043417816 */ /* 0x000fe20000000041 */
[----:B------:R-:W-:Y:S06]  /*7080*/  BRA `(.L_x_484) ;  /* 0x0000001000e87947 */ /* 0x000fec0003800000 */
.L_x_483:
[----:B------:R-:W-:Y:S01]  /*7090*/  IMAD.U32 R8, RZ, RZ, UR17 ;  /* 0x00000011ff087e24 */ /* 0x000fe2000f8e00ff */
[----:B--23--:R-:W-:Y:S01]  /*70a0*/  MOV R64, UR17 ;  /* 0x0000001100407c02 */ /* 0x00cfe20008000f00 */
[----:B------:R-:W-:Y:S01]  /*70b0*/  IMAD.U32 R11, RZ, RZ, UR17 ;  /* 0x00000011ff0b7e24 */ /* 0x000fe2000f8e00ff */
[--C-:B------:R-:W-:Y:S01]  /*70c0*/  SHF.R.U32.HI R66, RZ, 0x10, R113.reuse ;  /* 0x00000010ff427819 */ /* 0x100fe20000011671 */
[-C--:B------:R-:W-:Y:S01]  /*70d0*/  FFMA.FTZ R193, R193, R8.reuse, UR27 ;  /* 0x0000001bc1c17e23 */ /* 0x080fe20008010008 */
[----:B------:R-:W-:Y:S01]  /*70e0*/  FFMA.FTZ R195, R195, R8, UR27 ;  /* 0x0000001bc3c37e23 */ /* 0x000fe20008010008 */
[----:B------:R-:W-:Y:S02]  /*70f0*/  IMAD.MOV.U32 R8, RZ, RZ, R112 ;  /* 0x000000ffff087224 */ /* 0x000fe400078e0070 */
[----:B------:R-:W-:Y:S01]  /*7100*/  FFMA.FTZ R142, R142, R11, UR27 ;  /* 0x0000001b8e8e7e23 */ /* 0x000fe2000801000b */
[----:B------:R-:W-:Y:S01]  /*7110*/  FFMA.FTZ R197, R197, R64, UR27 ;  /* 0x0000001bc5c57e23 */ /* 0x000fe20008010040 */
[----:B------:R-:W-:Y:S01]  /*7120*/  MOV R64, R113 ;  /* 0x0000007100407202 */ /* 0x000fe20000000f00 */
[----:B------:R-:W-:Y:S01]  /*7130*/  IMAD.U32 R11, R8, 0x10000, RZ ;  /* 0x00010000080b7824 */ /* 0x000fe200078e00ff */
[----:B------:R-:W-:Y:S01]  /*7140*/  SHF.R.U64 R8, R112, 0x10, R113 ;  /* 0x0000001070087819 */ /* 0x000fe20000001271 */
[----:B------:R-:W-:Y:S01]  /*7150*/  FADD.FTZ R142, R143, -R142 ;  /* 0x8000008e8f8e7221 */ /* 0x000fe20000010000 */
[----:B------:R-:W-:Y:S01]  /*7160*/  FADD.FTZ R194, R194, -R193 ;  /* 0x800000c1c2c27221 */ /* 0x000fe20000010000 */
[----:B------:R-:W-:Y:S01]  /*7170*/  SHF.L.U32 R66, R66, 0x10, RZ ;  /* 0x0000001042427819 */ /* 0x000fe200000006ff */
[----:B------:R-:W-:Y:S01]  /*7180*/  FADD.FTZ R195, R196, -R195 ;  /* 0x800000c3c4c37221 */ /* 0x000fe20000010000 */
[----:B------:R-:W-:-:S02]  /*7190*/  IMAD.U32 R65, R8, 0x10000, RZ ;  /* 0x0001000008417824 */ /* 0x000fc400078e00ff */
[----:B------:R-:W-:Y:S01]  /*71a0*/  FFMA.FTZ R11, R142, UR16, R11 ;  /* 0x000000108e0b7c23 */ /* 0x000fe2000801000b */
[----:B------:R-:W-:Y:S01]  /*71b0*/  FADD.FTZ R197, R198, -R197 ;  /* 0x800000c5c6c57221 */ /* 0x000fe20000010000 */
[----:B------:R-:W-:Y:S02]  /*71c0*/  IMAD.U32 R8, R64, 0x10000, RZ ;  /* 0x0001000040087824 */ /* 0x000fe400078e00ff */
[----:B------:R-:W-:Y:S01]  /*71d0*/  FFMA.FTZ R65, R194, UR16, R65 ;  /* 0x00000010c2417c23 */ /* 0x000fe20008010041 */
[----:B------:R-:W-:Y:S01]  /*71e0*/  FMUL.FTZ R11, R11, UR7 ;  /* 0x000000070b0b7c20 */ /* 0x000fe20008410000 */
[----:B------:R-:W-:Y:S01]  /*71f0*/  LOP3.LUT P6, RZ, R148, 0xff, RZ, 0xc0, !PT ;  /* 0x000000ff94ff7812 */ /* 0x000fe200078cc0ff */
[----:B------:R-:W-:Y:S01]  /*7200*/  FFMA.FTZ R195, R195, UR16, R8 ;  /* 0x00000010c3c37c23 */ /* 0x000fe20008010008 */
[----:B------:R-:W-:Y:S01]  /*7210*/  FFMA.FTZ R66, R197, UR16, R66 ;  /* 0x00000010c5427c23 */ /* 0x000fe20008010042 */
[----:B------:R-:W-:Y:S01]  /*7220*/  LOP3.LUT P5, RZ, R0, 0xff, RZ, 0xc0, !PT ;  /* 0x000000ff00ff7812 */ /* 0x000fe200078ac0ff */
[----:B------:R-:W-:Y:S01]  /*7230*/  FMUL.FTZ R65, R65, UR7 ;  /* 0x0000000741417c20 */ /* 0x000fe20008410000 */
[----:B------:R-:W-:Y:S01]  /*7240*/  LOP3.LUT P4, RZ, R148, 0xff00, RZ, 0xc0, !PT ;  /* 0x0000ff0094ff7812 */ /* 0x000fe2000788c0ff */
[----:B------:R-:W-:Y:S01]  /*7250*/  FMUL.FTZ R195, R195, UR7 ;  /* 0x00000007c3c37c20 */ /* 0x000fe20008410000 */
[C---:B------:R-:W-:Y:S01]  /*7260*/  FSEL R8, R11.reuse, RZ, P6 ;  /* 0x000000ff0b087208 */ /* 0x040fe20003000000 */
[----:B------:R-:W-:Y:S01]  /*7270*/  FMUL.FTZ R66, R66, UR7 ;  /* 0x0000000742427c20 */ /* 0x000fe20008410000 */
[----:B------:R-:W-:-:S02]  /*7280*/  FSEL R11, R11, RZ, P5 ;  /* 0x000000ff0b0b7208 */ /* 0x000fc40002800000 */
[C---:B------:R-:W-:Y:S02]  /*7290*/  LOP3.LUT P2, RZ, R148.reuse, 0xff0000, RZ, 0xc0, !PT ;  /* 0x00ff000094ff7812 */ /* 0x040fe4000784c0ff */
[----:B------:R-:W-:Y:S02]  /*72a0*/  ISETP.GE.U32.AND P3, PT, R148, 0x1000000, PT ;  /* 0x010000009400780c */ /* 0x000fe40003f66070 */
[C---:B------:R-:W-:Y:S02]  /*72b0*/  LOP3.LUT P6, RZ, R0.reuse, 0xff00, RZ, 0xc0, !PT ;  /* 0x0000ff0000ff7812 */ /* 0x040fe400078cc0ff */
[----:B------:R-:W-:Y:S02]  /*72c0*/  FSEL R64, R65, RZ, P4 ;  /* 0x000000ff41407208 */ /* 0x000fe40002000000 */
[C---:B------:R-:W-:Y:S02]  /*72d0*/  LOP3.LUT P4, RZ, R0.reuse, 0xff0000, RZ, 0xc0, !PT ;  /* 0x00ff000000ff7812 */ /* 0x040fe4000788c0ff */
[----:B------:R-:W-:-:S02]  /*72e0*/  ISETP.GE.U32.AND P5, PT, R0, 0x1000000, PT ;  /* 0x010000000000780c */ /* 0x000fc40003fa6070 */
[----:B------:R-:W-:Y:S02]  /*72f0*/  F2FP.BF16.F32.PACK_AB R67, R11, R8 ;  /* 0x000000080b43723e */ /* 0x000fe400000010ff */
[----:B------:R-:W-:Y:S02]  /*7300*/  FSEL R65, R65, RZ, P6 ;  /* 0x000000ff41417208 */ /* 0x000fe40003000000 */
[C---:B------:R-:W-:Y:S02]  /*7310*/  FSEL R8, R195.reuse, RZ, P2 ;  /* 0x000000ffc3087208 */ /* 0x040fe40001000000 */
[C---:B------:R-:W-:Y:S02]  /*7320*/  FSEL R11, R66.reuse, RZ, P3 ;  /* 0x000000ff420b7208 */ /* 0x040fe40001800000 */
[----:B------:R-:W-:Y:S02]  /*7330*/  FSEL R195, R195, RZ, P4 ;  /* 0x000000ffc3c37208 */ /* 0x000fe40002000000 */
[----:B------:R-:W-:-:S02]  /*7340*/  FSEL R66, R66, RZ, P5 ;  /* 0x000000ff42427208 */ /* 0x000fc40002800000 */
[----:B------:R-:W-:Y:S02]  /*7350*/  F2FP.BF16.F32.PACK_AB R64, R65, R64 ;  /* 0x000000404140723e */ /* 0x000fe400000010ff */
[----:B------:R-:W-:Y:S02]  /*7360*/  F2FP.BF16.F32.PACK_AB R195, R195, R8 ;  /* 0x00000008c3c3723e */ /* 0x000fe400000010ff */
[----:B------:R-:W-:Y:S02]  /*7370*/  F2FP.BF16.F32.PACK_AB R66, R66, R11 ;  /* 0x0000000b4242723e */ /* 0x000fe400000010ff */
[C---:B------:R-:W-:Y:S02]  /*7380*/  PRMT R154, R64.reuse, 0x7632, R154 ;  /* 0x00007632409a7816 */ /* 0x040fe4000000009a */
[----:B------:R-:W-:Y:S02]  /*7390*/  PRMT R8, R64, 0x7610, R8 ;  /* 0x0000761040087816 */ /* 0x000fe40000000008 */
[----:B------:R-:W-:-:S02]  /*73a0*/  PRMT R103, R67, 0x7632, R103 ;  /* 0x0000763243677816 */ /* 0x000fc40000000067 */
[----:B------:R-:W-:Y:S02]  /*73b0*/  PRMT R11, R67, 0x7610, R11 ;  /* 0x00007610430b7816 */ /* 0x000fe4000000000b */
[C---:B------:R-:W-:Y:S02]  /*73c0*/  PRMT R155, R195.reuse, 0x7632, R155 ;  /* 0x00007632c39b7816 */ /* 0x040fe4000000009b */
[----:B------:R-:W-:Y:S02]  /*73d0*/  PRMT R64, R195, 0x7610, R64 ;  /* 0x00007610c3407816 */ /* 0x000fe40000000040 */
[C---:B------:R-:W-:Y:S02]  /*73e0*/  PRMT R156, R66.reuse, 0x7632, R156 ;  /* 0x00007632429c7816 */ /* 0x040fe4000000009c */
[----:B------:R-:W-:Y:S01]  /*73f0*/  PRMT R65, R66, 0x7610, R65 ;  /* 0x0000761042417816 */ /* 0x000fe20000000041 */
[----:B------:R-:W-:Y:S06]  /*7400*/  BRA `(.L_x_484) ;  /* 0x0000001000087947 */ /* 0x000fec0003800000 */
.L_x_482:
[----:B------:R-:W-:Y:S05]  /*7410*/  BRA.U !UP0, `(.L_x_485) ;  /* 0x0000000108c87547 */ /* 0x000fea000b800000 */
[----:B------:R-:W-:Y:S01]  /*7420*/  IMAD.U32 R11, RZ, RZ, UR17 ;  /* 0x00000011ff0b7e24 */ /* 0x000fe2000f8e00ff */
[----:B------:R-:W-:Y:S01]  /*7430*/  LOP3.LUT P6, RZ, R0, 0xff, RZ, 0xc0, !PT ;  /* 0x000000ff00ff7812 */ /* 0x000fe200078cc0ff */
[----:B------:R-:W-:Y:S01]  /*7440*/  IMAD.U32 R8, RZ, RZ, UR17 ;  /* 0x00000011ff087e24 */ /* 0x000fe2000f8e00ff */
[----:B------:R-:W-:Y:S01]  /*7450*/  LOP3.LUT P5, RZ, R148, 0xff, RZ, 0xc0, !PT ;  /* 0x000000ff94ff7812 */ /* 0x000fe200078ac0ff */
[----:B------:R-:W-:Y:S01]  /*7460*/  FFMA.FTZ R142, R142, R11, UR27 ;  /* 0x0000001b8e8e7e23 */ /* 0x000fe2000801000b */
[----:B------:R-:W-:Y:S01]  /*7470*/  LOP3.LUT P4, RZ, R148, 0xff00, RZ, 0xc0, !PT ;  /* 0x0000ff0094ff7812 */ /* 0x000fe2000788c0ff */
[-C--:B------:R-:W-:Y:S01]  /*7480*/  FFMA.FTZ R193, R193, R8.reuse, UR27 ;  /* 0x0000001bc1c17e23 */ /* 0x080fe20008010008 */
[-C--:B------:R-:W-:Y:S01]  /*7490*/  FFMA.FTZ R195, R195, R8.reuse, UR27 ;  /* 0x0000001bc3c37e23 */ /* 0x080fe20008010008 */
[----:B------:R-:W-:Y:S01]  /*74a0*/  FADD.FTZ R99, R143, -R142 ;  /* 0x8000008e8f637221 */ /* 0x000fe20000010000 */
[----:B------:R-:W-:Y:S01]  /*74b0*/  FFMA.FTZ R197, R197, R8, UR27 ;  /* 0x0000001bc5c57e23 */ /* 0x000fe20008010008 */
[----:B--23--:R-:W-:Y:S01]  /*74c0*/  FADD.FTZ R66, R194, -R193 ;  /* 0x800000c1c2427221 */ /* 0x00cfe20000010000 */
[----:B------:R-:W-:Y:S01]  /*74d0*/  FADD.FTZ R195, R196, -R195 ;  /* 0x800000c3c4c37221 */ /* 0x000fe20000010000 */
[----:B------:R-:W-:Y:S01]  /*74e0*/  FMUL.FTZ R99, R99, UR16 ;  /* 0x0000001063637c20 */ /* 0x000fe20008410000 */
[----:B------:R-:W-:Y:S01]  /*74f0*/  LOP3.LUT P3, RZ, R148, 0xff0000, RZ, 0xc0, !PT ;  /* 0x00ff000094ff7812 */ /* 0x000fe2000786c0ff */
[----:B------:R-:W-:Y:S01]  /*7500*/  FMUL.FTZ R66, R66, UR16 ;  /* 0x0000001042427c20 */ /* 0x000fe20008410000 */
[----:B------:R-:W-:Y:S01]  /*7510*/  FADD.FTZ R65, R198, -R197 ;  /* 0x800000c5c6417221 */ /* 0x000fe20000010000 */
[----:B------:R-:W-:Y:S01]  /*7520*/  FMUL.FTZ R8, R99, UR7 ;  /* 0x0000000763087c20 */ /* 0x000fe20008410000 */
[----:B------:R-:W-:-:S02]  /*7530*/  ISETP.GE.U32.AND P2, PT, R148, 0x1000000, PT ;  /* 0x010000009400780c */ /* 0x000fc40003f46070 */
[----:B------:R-:W-:Y:S02]  /*7540*/  FMUL.FTZ R65, R65, UR16 ;  /* 0x0000001041417c20 */ /* 0x000fe40008410000 */
[C---:B------:R-:W-:Y:S02]  /*7550*/  FSEL R103, R8.reuse, RZ, P6 ;  /* 0x000000ff08677208 */ /* 0x040fe40003000000 */
[----:B------:R-:W-:Y:S02]  /*7560*/  FSEL R64, R8, RZ, P5 ;  /* 0x000000ff08407208 */ /* 0x000fe40002800000 */
[C---:B------:R-:W-:Y:S01]  /*7570*/  F2FP.BF16.F32.PACK_AB R103, R66.reuse, R103 ;  /* 0x000000674267723e */ /* 0x040fe200000010ff */
[----:B------:R-:W-:Y:S01]  /*7580*/  FMUL.FTZ R66, R66, UR7 ;  /* 0x0000000742427c20 */ /* 0x000fe20008410000 */
[----:B------:R-:W-:Y:S02]  /*7590*/  LOP3.LUT P5, RZ, R0, 0xff00, RZ, 0xc0, !PT ;  /* 0x0000ff0000ff7812 */ /* 0x000fe400078ac0ff */
[----:B------:R-:W-:Y:S01]  /*75a0*/  F2FP.BF16.F32.PACK_AB R99, R64, R99 ;  /* 0x000000634063723e */ /* 0x000fe200000010ff */
[----:B------:R-:W-:Y:S01]  /*75b0*/  FMUL.FTZ R64, R195, UR16 ;  /* 0x00000010c3407c20 */ /* 0x000fe20008410000 */
        /* <DEDUP_REMOVED lines=11> */
[----:B------:R-:W-:-:S04]  /*7670*/  FSEL R8, R8, RZ, P3 ;  /* 0x000000ff08087208 */ /* 0x000fc80001800000 */
[C---:B------:R-:W-:Y:S02]  /*7680*/  FSEL R64, R11.reuse, RZ, P2 ;  /* 0x000000ff0b407208 */ /* 0x040fe40001000000 */
[----:B------:R-:W-:Y:S02]  /*7690*/  FSEL R11, R11, RZ, P4 ;  /* 0x000000ff0b0b7208 */ /* 0x000fe40002000000 */
[----:B------:R-:W-:Y:S02]  /*76a0*/  F2FP.BF16.F32.PACK_AB R65, R65, R8 ;  /* 0x000000084141723e */ /* 0x000fe400000010ff */
[----:B------:R-:W-:Y:S02]  /*76b0*/  F2FP.BF16.F32.PACK_AB R67, R11, R64 ;  /* 0x000000400b43723e */ /* 0x000fe400000010ff */
[C---:B------:R-:W-:Y:S02]  /*76c0*/  PRMT R102, R65.reuse, 0x7632, R102 ;  /* 0x0000763241667816 */ /* 0x040fe40000000066 */
[----:B------:R-:W-:-:S02]  /*76d0*/  PRMT R155, R65, 0x7610, R155 ;  /* 0x00007610419b7816 */ /* 0x000fc4000000009b */
[----:B------:R-:W-:Y:S02]  /*76e0*/  PRMT R11, R99, 0x7632, R11 ;  /* 0x00007632630b7816 */ /* 0x000fe4000000000b */
[----:B------:R-:W-:Y:S02]  /*76f0*/  PRMT R8, R66, 0x7610, R8 ;  /* 0x0000761042087816 */ /* 0x000fe40000000008 */
[----:B------:R-:W-:Y:S02]  /*7700*/  PRMT R64, R101, 0x7632, R64 ;  /* 0x0000763265407816 */ /* 0x000fe40000000040 */
[C---:B------:R-:W-:Y:S02]  /*7710*/  PRMT R156, R67.reuse, 0x7632, R156 ;  /* 0x00007632439c7816 */ /* 0x040fe4000000009c */
[----:B------:R-:W-:Y:S01]  /*7720*/  PRMT R65, R67, 0x7610, R65 ;  /* 0x0000761043417816 */ /* 0x000fe20000000041 */
[----:B------:R-:W-:Y:S06]  /*7730*/  BRA `(.L_x_484) ;  /* 0x0000000c003c7947 */ /* 0x000fec0003800000 */
.L_x_485:
[----:B------:R-:W-:Y:S01]  /*7740*/  MOV R11, UR17 ;  /* 0x00000011000b7c02 */ /* 0x000fe20008000f00 */
[----:B------:R-:W-:Y:S01]  /*7750*/  IMAD.U32 R8, RZ, RZ, UR17 ;  /* 0x00000011ff087e24 */ /* 0x000fe2000f8e00ff */
[C---:B------:R-:W-:Y:S01]  /*7760*/  LOP3.LUT P6, RZ, R148.reuse, 0xff, RZ, 0xc0, !PT ;  /* 0x000000ff94ff7812 */ /* 0x040fe200078cc0ff */
[----:B--23--:R-:W-:Y:S01]  /*7770*/  IMAD.U32 R64, RZ, RZ, UR17 ;  /* 0x00000011ff407e24 */ /* 0x00cfe2000f8e00ff */
[----:B------:R-:W-:Y:S01]  /*7780*/  LOP3.LUT P4, RZ, R148, 0xff00, RZ, 0xc0, !PT ;  /* 0x0000ff0094ff7812 */ /* 0x000fe2000788c0ff */
[----:B------:R-:W-:Y:S01]  /*7790*/  FFMA.FTZ R142, R142, R11, UR27 ;  /* 0x0000001b8e8e7e23 */ /* 0x000fe2000801000b */
[-C--:B------:R-:W-:Y:S01]  /*77a0*/  FFMA.FTZ R193, R193, R8.reuse, UR27 ;  /* 0x0000001bc1c17e23 */ /* 0x080fe20008010008 */
        /* <DEDUP_REMOVED lines=8> */
[----:B------:R-:W-:Y:S01]  /*7830*/  LOP3.LUT P5, RZ, R0, 0xff, RZ, 0xc0, !PT ;  /* 0x000000ff00ff7812 */ /* 0x000fe200078ac0ff */
[----:B------:R-:W-:Y:S01]  /*7840*/  FMUL.FTZ R195, R195, UR16 ;  /* 0x00000010c3c37c20 */ /* 0x000fe20008410000 */
[----:B------:R-:W-:Y:S01]  /*7850*/  FMUL.FTZ R142, R142, UR7 ;  /* 0x000000078e8e7c20 */ /* 0x000fe20008410000 */
[----:B------:R-:W-:Y:S01]  /*7860*/  FMUL.FTZ R193, R193, UR7 ;  /* 0x00000007c1c17c20 */ /* 0x000fe20008410000 */
[----:B------:R-:W-:Y:S01]  /*7870*/  FMUL.FTZ R197, R197, UR16 ;  /* 0x00000010c5c57c20 */ /* 0x000fe20008410000 */
[----:B------:R-:W-:Y:S01]  /*7880*/  FMUL.FTZ R195, R195, UR7 ;  /* 0x00000007c3c37c20 */ /* 0x000fe20008410000 */
[----:B------:R-:W-:-:S02]  /*7890*/  LOP3.LUT P2, RZ, R148, 0xff0000, RZ, 0xc0, !PT ;  /* 0x00ff000094ff7812 */ /* 0x000fc4000784c0ff */
[----:B------:R-:W-:Y:S01]  /*78a0*/  FSEL R8, R142, RZ, P6 ;  /* 0x000000ff8e087208 */ /* 0x000fe20003000000 */
[----:B------:R-:W-:Y:S01]  /*78b0*/  FMUL.FTZ R197, R197, UR7 ;  /* 0x00000007c5c57c20 */ /* 0x000fe20008410000 */
[----:B------:R-:W-:Y:S02]  /*78c0*/  LOP3.LUT P6, RZ, R0, 0xff00, RZ, 0xc0, !PT ;  /* 0x0000ff0000ff7812 */ /* 0x000fe400078cc0ff */
[----:B------:R-:W-:Y:S02]  /*78d0*/  FSEL R11, R142, RZ, P5 ;  /* 0x000000ff8e0b7208 */ /* 0x000fe40002800000 */
[C---:B------:R-:W-:Y:S02]  /*78e0*/  FSEL R64, R193.reuse, RZ, P4 ;  /* 0x000000ffc1407208 */ /* 0x040fe40002000000 */
[----:B------:R-:W-:Y:S02]  /*78f0*/  FSEL R193, R193, RZ, P6 ;  /* 0x000000ffc1c17208 */ /* 0x000fe40003000000 */
[----:B------:R-:W-:-:S02]  /*7900*/  ISETP.GE.U32.AND P3, PT, R148, 0x1000000, PT ;  /* 0x010000009400780c */ /* 0x000fc40003f66070 */
[C---:B------:R-:W-:Y:S02]  /*7910*/  LOP3.LUT P4, RZ, R0.reuse, 0xff0000, RZ, 0xc0, !PT ;  /* 0x00ff000000ff7812 */ /* 0x040fe4000788c0ff */
[----:B------:R-:W-:Y:S02]  /*7920*/  ISETP.GE.U32.AND P5, PT, R0, 0x1000000, PT ;  /* 0x010000000000780c */ /* 0x000fe40003fa6070 */
[----:B------:R-:W-:Y:S02]  /*7930*/  F2FP.BF16.F32.PACK_AB R65, R11, R8 ;  /* 0x000000080b41723e */ /* 0x000fe400000010ff */
[----:B------:R-:W-:Y:S02]  /*7940*/  F2FP.BF16.F32.PACK_AB R193, R193, R64 ;  /* 0x00000040c1c1723e */ /* 0x000fe400000010ff */
[C---:B------:R-:W-:Y:S02]  /*7950*/  FSEL R8, R195.reuse, RZ, P2 ;  /* 0x000000ffc3087208 */ /* 0x040fe40001000000 */
[----:B------:R-:W-:-:S02]  /*7960*/  FSEL R195, R195, RZ, P4 ;  /* 0x000000ffc3c37208 */ /* 0x000fc40002000000 */
[C---:B------:R-:W-:Y:S02]  /*7970*/  FSEL R11, R197.reuse, RZ, P3 ;  /* 0x000000ffc50b7208 */ /* 0x040fe40001800000 */
[----:B------:R-:W-:Y:S02]  /*7980*/  FSEL R64, R197, RZ, P5 ;  /* 0x000000ffc5407208 */ /* 0x000fe40002800000 */
[----:B------:R-:W-:Y:S02]  /*7990*/  F2FP.BF16.F32.PACK_AB R195, R195, R8 ;  /* 0x00000008c3c3723e */ /* 0x000fe400000010ff */
[----:B------:R-:W-:Y:S02]  /*79a0*/  F2FP.BF16.F32.PACK_AB R66, R64, R11 ;  /* 0x0000000b4042723e */ /* 0x000fe400000010ff */
[C---:B------:R-:W-:Y:S02]  /*79b0*/  PRMT R103, R65.reuse, 0x7632, R103 ;  /* 0x0000763241677816 */ /* 0x040fe40000000067 */
[----:B------:R-:W-:-:S02]  /*79c0*/  PRMT R11, R65, 0x7610, R11 ;  /* 0x00007610410b7816 */ /* 0x000fc4000000000b */
[C---:B------:R-:W-:Y:S02]  /*79d0*/  PRMT R154, R193.reuse, 0x7632, R154 ;  /* 0x00007632c19a7816 */ /* 0x040fe4000000009a */
[----:B------:R-:W-:Y:S02]  /*79e0*/  PRMT R8, R193, 0x7610, R8 ;  /* 0x00007610c1087816 */ /* 0x000fe40000000008 */
[C---:B------:R-:W-:Y:S02]  /*79f0*/  PRMT R155, R195.reuse, 0x7632, R155 ;  /* 0x00007632c39b7816 */ /* 0x040fe4000000009b */
[----:B------:R-:W-:Y:S02]  /*7a00*/  PRMT R64, R195, 0x7610, R64 ;  /* 0x00007610c3407816 */ /* 0x000fe40000000040 */
[C---:B------:R-:W-:Y:S02]  /*7a10*/  PRMT R156, R66.reuse, 0x7632, R156 ;  /* 0x00007632429c7816 */ /* 0x040fe4000000009c */
[----:B------:R-:W-:Y:S01]  /*7a20*/  PRMT R65, R66, 0x7610, R65 ;  /* 0x0000761042417816 */ /* 0x000fe20000000041 */
[----:B------:R-:W-:Y:S06]  /*7a30*/  BRA `(.L_x_484) ;  /* 0x00000008007c7947 */ /* 0x000fec0003800000 */
.L_x_481:
[----:B------:R-:W-:Y:S05]  /*7a40*/  @!P0 BRA `(.L_x_486) ;  /* 0x0000000400608947 */ /* 0x000fea0003800000 */
[----:B------:R-:W-:Y:S05]  /*7a50*/  BRA.U !UP0, `(.L_x_487) ;  /* 0x0000000108b87547 */ /* 0x000fea000b800000 */
[----:B------:R-:W-:Y:S01]  /*7a60*/  IMAD.U32 R8, RZ, RZ, UR17 ;  /* 0x00000011ff087e24 */ /* 0x000fe2000f8e00ff */
[----:B------:R-:W-:Y:S01]  /*7a70*/  MOV R11, UR17 ;  /* 0x00000011000b7c02 */ /* 0x000fe20008000f00 */
[----:B--23--:R-:W-:Y:S01]  /*7a80*/  IMAD.U32 R64, RZ, RZ, UR17 ;  /* 0x00000011ff407e24 */ /* 0x00cfe2000f8e00ff */
[--C-:B------:R-:W-:Y:S01]  /*7a90*/  SHF.R.U32.HI R66, RZ, 0x10, R113.reuse ;  /* 0x00000010ff427819 */ /* 0x100fe20000011671 */
[-C--:B------:R-:W-:Y:S01]  /*7aa0*/  FFMA.FTZ R193, R193, R8.reuse, UR27 ;  /* 0x0000001bc1c17e23 */ /* 0x080fe20008010008 */
[----:B------:R-:W-:Y:S01]  /*7ab0*/  FFMA.FTZ R195, R195, R8, UR27 ;  /* 0x0000001bc3c37e23 */ /* 0x000fe20008010008 */
[----:B------:R-:W-:Y:S01]  /*7ac0*/  MOV R8, R112 ;  /* 0x0000007000087202 */ /* 0x000fe20000000f00 */
[----:B------:R-:W-:Y:S01]  /*7ad0*/  FFMA.FTZ R142, R142, R11, UR27 ;  /* 0x0000001b8e8e7e23 */ /* 0x000fe2000801000b */
[----:B------:R-:W-:Y:S01]  /*7ae0*/  FFMA.FTZ R197, R197, R64, UR27 ;  /* 0x0000001bc5c57e23 */ /* 0x000fe20008010040 */
[----:B------:R-:W-:Y:S02]  /*7af0*/  IMAD.MOV.U32 R64, RZ, RZ, R113 ;  /* 0x000000ffff407224 */ /* 0x000fe400078e0071 */
[----:B------:R-:W-:Y:S01]  /*7b00*/  FADD.FTZ R195, R196, -R195 ;  /* 0x800000c3c4c37221 */ /* 0x000fe20000010000 */
[----:B------:R-:W-:Y:S01]  /*7b10*/  IMAD.U32 R11, R8, 0x10000, RZ ;  /* 0x00010000080b7824 */ /* 0x000fe200078e00ff */
[----:B------:R-:W-:Y:S01]  /*7b20*/  SHF.R.U64 R8, R112, 0x10, R113 ;  /* 0x0000001070087819 */ /* 0x000fe20000001271 */
[----:B------:R-:W-:Y:S01]  /*7b30*/  FADD.FTZ R142, R143, -R142 ;  /* 0x8000008e8f8e7221 */ /* 0x000fe20000010000 */
[----:B------:R-:W-:Y:S01]  /*7b40*/  LOP3.LUT P2, RZ, R148, 0xff, RZ, 0xc0, !PT ;  /* 0x000000ff94ff7812 */ /* 0x000fe2000784c0ff */
[----:B------:R-:W-:Y:S01]  /*7b50*/  FADD.FTZ R194, R194, -R193 ;  /* 0x800000c1c2c27221 */ /* 0x000fe20000010000 */
[----:B------:R-:W-:Y:S01]  /*7b60*/  SHF.L.U32 R65, R8, 0x10, RZ ;  /* 0x0000001008417819 */ /* 0x000fe200000006ff */
[----:B------:R-:W-:-:S02]  /*7b70*/  IMAD.U32 R8, R64, 0x10000, RZ ;  /* 0x0001000040087824 */ /* 0x000fc400078e00ff */
[----:B------:R-:W-:Y:S01]  /*7b80*/  FFMA.FTZ R11, R142, UR16, R11 ;  /* 0x000000108e0b7c23 */ /* 0x000fe2000801000b */
[----:B------:R-:W-:Y:S01]  /*7b90*/  FADD.FTZ R197, R198, -R197 ;  /* 0x800000c5c6c57221 */ /* 0x000fe20000010000 */
[----:B------:R-:W-:Y:S02]  /*7ba0*/  IMAD.U32 R66, R66, 0x10000, RZ ;  /* 0x0001000042427824 */ /* 0x000fe400078e00ff */
[----:B------:R-:W-:Y:S01]  /*7bb0*/  FFMA.FTZ R195, R195, UR16, R8 ;  /* 0x00000010c3c37c23 */ /* 0x000fe20008010008 */
[----:B------:R-:W-:Y:S01]  /*7bc0*/  FMUL.FTZ R8, R11, UR7 ;  /* 0x000000070b087c20 */ /* 0x000fe20008410000 */
[----:B------:R-:W-:Y:S01]  /*7bd0*/  FFMA.FTZ R65, R194, UR16, R65 ;  /* 0x00000010c2417c23 */ /* 0x000fe20008010041 */
[----:B------:R-:W-:Y:S01]  /*7be0*/  FFMA.FTZ R66, R197, UR16, R66 ;  /* 0x00000010c5427c23 */ /* 0x000fe20008010042 */
[----:B------:R-:W-:Y:S02]  /*7bf0*/  LOP3.LUT P3, RZ, R148, 0xff00, RZ, 0xc0, !PT ;  /* 0x0000ff0094ff7812 */ /* 0x000fe4000786c0ff */
[----:B------:R-:W-:Y:S01]  /*7c00*/  FSEL R8, R8, RZ, P2 ;  /* 0x000000ff08087208 */ /* 0x000fe20001000000 */
[----:B------:R-:W-:Y:S01]  /*7c10*/  FMUL.FTZ R64, R65, UR7 ;  /* 0x0000000741407c20 */ /* 0x000fe20008410000 */
[----:B------:R-:W-:-:S02]  /*7c20*/  LOP3.LUT P4, RZ, R148, 0xff0000, RZ, 0xc0, !PT ;  /* 0x00ff000094ff7812 */ /* 0x000fc4000788c0ff */
[----:B------:R-:W-:Y:S01]  /*7c30*/  F2FP.BF16.F32.PACK_AB R99, R8, R11 ;  /* 0x0000000b0863723e */ /* 0x000fe200000010ff */
[----:B------:R-:W-:Y:S01]  /*7c40*/  FMUL.FTZ R8, R195, UR7 ;  /* 0x00000007c3087c20 */ /* 0x000fe20008410000 */
[----:B------:R-:W-:Y:S01]  /*7c50*/  FMUL.FTZ R11, R66, UR7 ;  /* 0x00000007420b7c20 */ /* 0x000fe20008410000 */
[----:B------:R-:W-:Y:S02]  /*7c60*/  ISETP.GE.U32.AND P5, PT, R148, 0x1000000, PT ;  /* 0x010000009400780c */ /* 0x000fe40003fa6070 */
[----:B------:R-:W-:Y:S02]  /*7c70*/  FSEL R64, R64, RZ, P3 ;  /* 0x000000ff40407208 */ /* 0x000fe40001800000 */
[----:B------:R-:W-:Y:S02]  /*7c80*/  FSEL R8, R8, RZ, P4 ;  /* 0x000000ff08087208 */ /* 0x000fe40002000000 */
[----:B------:R-:W-:Y:S02]  /*7c90*/  FSEL R11, R11, RZ, P5 ;  /* 0x000000ff0b0b7208 */ /* 0x000fe40002800000 */
[----:B------:R-:W-:-:S02]  /*7ca0*/  F2FP.BF16.F32.PACK_AB R64, R64, R65 ;  /* 0x000000414040723e */ /* 0x000fc400000010ff */
[----:B------:R-:W-:Y:S02]  /*7cb0*/  F2FP.BF16.F32.PACK_AB R101, R8, R195 ;  /* 0x000000c30865723e */ /* 0x000fe400000010ff */
[----:B------:R-:W-:Y:S02]  /*7cc0*/  F2FP.BF16.F32.PACK_AB R66, R11, R66 ;  /* 0x000000420b42723e */ /* 0x000fe400000010ff */
[C---:B------:R-:W-:Y:S02]  /*7cd0*/  PRMT R8, R64.reuse, 0x7632, R8 ;  /* 0x0000763240087816 */ /* 0x040fe40000000008 */
[----:B------:R-:W-:Y:S02]  /*7ce0*/  PRMT R100, R64, 0x7610, R100 ;  /* 0x0000761040647816 */ /* 0x000fe40000000064 */
[----:B------:R-:W-:Y:S02]  /*7cf0*/  PRMT R11, R99, 0x7632, R11 ;  /* 0x00007632630b7816 */ /* 0x000fe4000000000b */
[----:B------:R-:W-:-:S02]  /*7d00*/  PRMT R64, R101, 0x7632, R64 ;  /* 0x0000763265407816 */ /* 0x000fc40000000040 */
[C---:B------:R-:W-:Y:S02]  /*7d10*/  PRMT R65, R66.reuse, 0x7632, R65 ;  /* 0x0000763242417816 */ /* 0x040fe40000000041 */
[----:B------:R-:W-:Y:S01]  /*7d20*/  PRMT R102, R66, 0x7610, R102 ;  /* 0x0000761042667816 */ /* 0x000fe20000000066 */
[----:B------:R-:W-:Y:S06]  /*7d30*/  BRA `(.L_x_484) ;  /* 0x0000000400bc7947 */ /* 0x000fec0003800000 */
.L_x_487:
[----:B------:R-:W-:Y:S01]  /*7d40*/  MOV R11, UR17 ;  /* 0x00000011000b7c02 */ /* 0x000fe20008000f00 */
[----:B------:R-:W-:Y:S01]  /*7d50*/  IMAD.U32 R8, RZ, RZ, UR17 ;  /* 0x00000011ff087e24 */ /* 0x000fe2000f8e00ff */
[--C-:B--23--:R-:W-:Y:S01]  /*7d60*/  SHF.R.U32.HI R66, RZ, 0x10, R113.reuse ;  /* 0x00000010ff427819 */ /* 0x10cfe20000011671 */
[----:B------:R-:W-:Y:S01]  /*7d70*/  IMAD.U32 R64, RZ, RZ, UR17 ;  /* 0x00000011ff407e24 */ /* 0x000fe2000f8e00ff */
[----:B------:R-:W-:Y:S01]  /*7d80*/  LOP3.LUT P2, RZ, R148, 0xff, RZ, 0xc0, !PT ;  /* 0x000000ff94ff7812 */ /* 0x000fe2000784c0ff */
[----:B------:R-:W-:Y:S01]  /*7d90*/  FFMA.FTZ R142, R142, R11, UR27 ;  /* 0x0000001b8e8e7e23 */ /* 0x000fe2000801000b */
[-C--:B------:R-:W-:Y:S01]  /*7da0*/  FFMA.FTZ R193, R193, R8.reuse, UR27 ;  /* 0x0000001bc1c17e23 */ /* 0x080fe20008010008 */
[----:B------:R-:W-:Y:S01]  /*7db0*/  FFMA.FTZ R195, R195, R8, UR27 ;  /* 0x0000001bc3c37e23 */ /* 0x000fe20008010008 */
[----:B------:R-:W-:Y:S01]  /*7dc0*/  FFMA.FTZ R197, R197, R64, UR27 ;  /* 0x0000001bc5c57e23 */ /* 0x000fe20008010040 */
[----:B------:R-:W-:Y:S01]  /*7dd0*/  MOV R8, R112 ;  /* 0x0000007000087202 */ /* 0x000fe20000000f00 */
[--C-:B------:R-:W-:Y:S01]  /*7de0*/  IMAD.MOV.U32 R64, RZ, RZ, R113.reuse ;  /* 0x000000ffff407224 */ /* 0x100fe200078e0071 */
[----:B------:R-:W-:Y:S01]  /*7df0*/  SHF.R.U64 R11, R112, 0x10, R113 ;  /* 0x00000010700b7819 */ /* 0x000fe20000001271 */
[----:B------:R-:W-:Y:S01]  /*7e00*/  FADD.FTZ R143, R143, -R142 ;  /* 0x8000008e8f8f7221 */ /* 0x000fe20000010000 */
[----:B------:R-:W-:Y:S01]  /*7e10*/  FADD.FTZ R194, R194, -R193 ;  /* 0x800000c1c2c27221 */ /* 0x000fe20000010000 */
[----:B------:R-:W-:Y:S01]  /*7e20*/  IMAD.U32 R8, R8, 0x10000, RZ ;  /* 0x0001000008087824 */ /* 0x000fe200078e00ff */
[----:B------:R-:W-:Y:S01]  /*7e30*/  SHF.L.U32 R11, R11, 0x10, RZ ;  /* 0x000000100b0b7819 */ /* 0x000fe200000006ff */
[----:B------:R-:W-:Y:S01]  /*7e40*/  FADD.FTZ R196, R196, -R195 ;  /* 0x800000c3c4c47221 */ /* 0x000fe20000010000 */
[----:B------:R-:W-:Y:S01]  /*7e50*/  FADD.FTZ R197, R198, -R197 ;  /* 0x800000c5c6c57221 */ /* 0x000fe20000010000 */
[----:B------:R-:W-:-:S02]  /*7e60*/  IMAD.U32 R65, R64, 0x10000, RZ ;  /* 0x0001000040417824 */ /* 0x000fc400078e00ff */
[----:B------:R-:W-:Y:S01]  /*7e70*/  FFMA.FTZ R8, R143, UR16, R8 ;  /* 0x000000108f087c23 */ /* 0x000fe20008010008 */
[----:B------:R-:W-:Y:S02]  /*7e80*/  IMAD.U32 R66, R66, 0x10000, RZ ;  /* 0x0001000042427824 */ /* 0x000fe400078e00ff */
[----:B------:R-:W-:Y:S01]  /*7e90*/  FFMA.FTZ R11, R194, UR16, R11 ;  /* 0x00000010c20b7c23 */ /* 0x000fe2000801000b */
[----:B------:R-:W-:Y:S01]  /*7ea0*/  FFMA.FTZ R65, R196, UR16, R65 ;  /* 0x00000010c4417c23 */ /* 0x000fe20008010041 */
[----:B------:R-:W-:Y:S01]  /*7eb0*/  FMUL.FTZ R8, R8, UR7 ;  /* 0x0000000708087c20 */ /* 0x000fe20008410000 */
[----:B------:R-:W-:Y:S01]  /*7ec0*/  FFMA.FTZ R66, R197, UR16, R66 ;  /* 0x00000010c5427c23 */ /* 0x000fe20008010042 */
[----:B------:R-:W-:Y:S01]  /*7ed0*/  FMUL.FTZ R11, R11, UR7 ;  /* 0x000000070b0b7c20 */ /* 0x000fe20008410000 */
[----:B------:R-:W-:Y:S01]  /*7ee0*/  FMUL.FTZ R65, R65, UR7 ;  /* 0x0000000741417c20 */ /* 0x000fe20008410000 */
[----:B------:R-:W-:Y:S01]  /*7ef0*/  LOP3.LUT P3, RZ, R148, 0xff00, RZ, 0xc0, !PT ;  /* 0x0000ff0094ff7812 */ /* 0x000fe2000786c0ff */
[----:B------:R-:W-:Y:S01]  /*7f00*/  FMUL.FTZ R66, R66, UR7 ;  /* 0x0000000742427c20 */ /* 0x000fe20008410000 */
[----:B------:R-:W-:-:S02]  /*7f10*/  LOP3.LUT P4, RZ, R148, 0xff0000, RZ, 0xc0, !PT ;  /* 0x00ff000094ff7812 */ /* 0x000fc4000788c0ff */
[----:B------:R-:W-:Y:S02]  /*7f20*/  ISETP.GE.U32.AND P5, PT, R148, 0x1000000, PT ;  /* 0x010000009400780c */ /* 0x000fe40003fa6070 */
[----:B------:R-:W-:Y:S02]  /*7f30*/  FSEL R8, R8, RZ, P2 ;  /* 0x000000ff08087208 */ /* 0x000fe40001000000 */
[----:B------:R-:W-:Y:S02]  /*7f40*/  FSEL R11, R11, RZ, P3 ;  /* 0x000000ff0b0b7208 */ /* 0x000fe40001800000 */
[----:B------:R-:W-:Y:S02]  /*7f50*/  FSEL R65, R65, RZ, P4 ;  /* 0x000000ff41417208 */ /* 0x000fe40002000000 */
[----:B------:R-:W-:Y:S02]  /*7f60*/  FSEL R66, R66, RZ, P5 ;  /* 0x000000ff42427208 */ /* 0x000fe40002800000 */
[----:B------:R-:W-:-:S02]  /*7f70*/  F2FP.BF16.F32.PACK_AB R11, R11, R8 ;  /* 0x000000080b0b723e */ /* 0x000fc400000010ff */
[----:B------:R-:W-:Y:S02]  /*7f80*/  F2FP.BF16.F32.PACK_AB R66, R66, R65 ;  /* 0x000000414242723e */ /* 0x000fe400000010ff */
[----:B------:R-:W-:Y:S02]  /*7f90*/  PRMT R8, R11, 0x7632, R8 ;  /* 0x000076320b087816 */ /* 0x000fe40000000008 */
[C---:B------:R-:W-:Y:S02]  /*7fa0*/  PRMT R65, R66.reuse, 0x7632, R65 ;  /* 0x0000763242417816 */ /* 0x040fe40000000041 */
[----:B------:R-:W-:Y:S01]  /*7fb0*/  PRMT R64, R66, 0x7610, R64 ;  /* 0x0000761042407816 */ /* 0x000fe20000000040 */
[----:B------:R-:W-:Y:S06]  /*7fc0*/  BRA `(.L_x_484) ;  /* 0x0000000400187947 */ /* 0x000fec0003800000 */
.L_x_486:
[----:B------:R-:W-:Y:S05]  /*7fd0*/  BRA.U !UP0, `(.L_x_488) ;  /* 0x0000000108907547 */ /* 0x000fea000b800000 */
        /* <DEDUP_REMOVED lines=36> */
.L_x_488:
        /* <DEDUP_REMOVED lines=29> */
[C---:B------:R-:W-:Y:S02]  /*83f0*/  PRMT R8, R142.reuse, 0x7632, R8 ;  /* 0x000076328e087816 */ /* 0x040fe40000000008 */
[----:B------:R-:W-:Y:S02]  /*8400*/  PRMT R11, R142, 0x7610, R11 ;  /* 0x000076108e0b7816 */ /* 0x000fe4000000000b */
[C---:B------:R-:W-:Y:S02]  /*8410*/  PRMT R65, R195.reuse, 0x7632, R65 ;  /* 0x00007632c3417816 */ /* 0x040fe40000000041 */
[----:B------:R-:W-:-:S07]  /*8420*/  PRMT R64, R195, 0x7610, R64 ;  /* 0x00007610c3407816 */ /* 0x000fce0000000040 */
.L_x_484:
        /* <DEDUP_REMOVED lines=8> */
[----:B01----:R-:W0:Y:S01]  /*84b0*/  LDC.64 R120, c[0x0][0x478] ;  /* 0x00011e00ff787b82 */ /* 0x003e220000000a00 */
[----:B------:R-:W-:Y:S02]  /*84c0*/  LOP3.LUT R118, R100, 0xffff, RZ, 0xc0, !PT ;  /* 0x0000ffff64767812 */ /* 0x000fe400078ec0ff */
[----:B------:R-:W-:-:S03]  /*84d0*/  PRMT R11, R101, 0x5410, R102 ;  /* 0x00005410650b7816 */ /* 0x000fc60000000066 */
[----:B------:R-:W-:-:S05]  /*84e0*/  IMAD.WIDE.U32 R118, R118, 0x10000, RZ ;  /* 0x0001000076767825 */ /* 0x000fca00078e00ff */
[----:B------:R-:W-:Y:S02]  /*84f0*/  LOP3.LUT R119, R11, R119, RZ, 0xfc, !PT ;  /* 0x000000770b777212 */ /* 0x000fe400078efcff */
[----:B------:R-:W-:Y:S01]  /*8500*/  LOP3.LUT R118, R118, 0xffff, R99, 0xf8, !PT ;  /* 0x0000ffff76767812 */ /* 0x000fe200078ef863 */
[----:B0-----:R-:W-:-:S05]  /*8510*/  IMAD.WIDE.U32 R120, R6, 0x8, R120 ;  /* 0x0000000806787825 */ /* 0x001fca00078e0078 */
[----:B------:R2:W-:Y:S02]  /*8520*/  STG.E.64 desc[UR10][R120.64], R118 ;  /* 0x0000007678007986 */ /* 0x0005e4000c101b0a */
.L_x_489:
[----:B------:R3:W-:Y:S01]  /*8530*/  STG.E.64 desc[UR10][R66.64], R64 ;  /* 0x0000004042007986 */ /* 0x0007e2000c101b0a */
[----:B------:R-:W-:Y:S05]  /*8540*/  @!P1 BRA `(.L_x_490) ;  /* 0x0000000000209947 */ /* 0x000fea0003800000 */
[----:B---3--:R-:W3:Y:S01]  /*8550*/  LDC.64 R66, c[0x0][0x470] ;  /* 0x00011c00ff427b82 */ /* 0x008ee20000000a00 */
[----:B------:R-:W-:Y:S02]  /*8560*/  LOP3.LUT R64, R154, 0xffff, RZ, 0xc0, !PT ;  /* 0x0000ffff9a407812 */ /* 0x000fe400078ec0ff */
[----:B------:R-:W-:-:S03]  /*8570*/  PRMT R11, R155, 0x5410, R156 ;  /* 0x000054109b0b7816 */ /* 0x000fc6000000009c */
[----:B------:R-:W-:-:S05]  /*8580*/  IMAD.WIDE.U32 R64, R64, 0x10000, RZ ;  /* 0x0001000040407825 */ /* 0x000fca00078e00ff */
[----:B------:R-:W-:Y:S02]  /*8590*/  LOP3.LUT R65, R11, R65, RZ, 0xfc, !PT ;  /* 0x000000410b417212 */ /* 0x000fe400078efcff */
[----:B------:R-:W-:Y:S01]  /*85a0*/  LOP3.LUT R64, R64, 0xffff, R103, 0xf8, !PT ;  /* 0x0000ffff40407812 */ /* 0x000fe200078ef867 */
[----:B---3--:R-:W-:-:S05]  /*85b0*/  IMAD.WIDE.U32 R66, R6, 0x8, R66 ;  /* 0x0000000806427825 */ /* 0x008fca00078e0042 */
[----:B------:R4:W-:Y:S02]  /*85c0*/  STG.E.64 desc[UR10][R66.64], R64 ;  /* 0x0000004042007986 */ /* 0x0009e4000c101b0a */
.L_x_490:
[----:B------:R-:W-:Y:S05]  /*85d0*/  @!P1 BRA `(.L_x_491) ;  /* 0x0000000c006c9947 */ /* 0x000fea0003800000 */
[----:B------:R-:W-:Y:S05]  /*85e0*/  @!P0 BRA `(.L_x_492) ;  /* 0x0000000400d88947 */ /* 0x000fea0003800000 */
[----:B------:R-:W-:Y:S05]  /*85f0*/  BRA.U !UP0, `(.L_x_493) ;  /* 0x0000000108f87547 */ /* 0x000fea000b800000 */
[----:B------:R-:W-:Y:S01]  /*8600*/  IMAD.U32 R6, RZ, RZ, UR17 ;  /* 0x00000011ff067e24 */ /* 0x000fe2000f8e00ff */
[C---:B------:R-:W-:Y:S01]  /*8610*/  LOP3.LUT P5, RZ, R7.reuse, 0xff, RZ, 0xc0, !PT ;  /* 0x000000ff07ff7812 */ /* 0x040fe200078ac0ff */
[----:B------:R-:W-:Y:S01]  /*8620*/  IMAD.U32 R11, RZ, RZ, UR17 ;  /* 0x00000011ff0b7e24 */ /* 0x000fe2000f8e00ff */
[----:B------:R-:W-:Y:S01]  /*8630*/  LOP3.LUT P4, RZ, R7, 0xff00, RZ, 0xc0, !PT ;  /* 0x0000ff0007ff7812 */ /* 0x000fe2000788c0ff */
[----:B------:R-:W-:Y:S01]  /*8640*/  FFMA.FTZ R6, R147, R6, UR27 ;  /* 0x0000001b93067e23 */ /* 0x000fe20008010006 */
[C---:B------:R-:W-:Y:S01]  /*8650*/  LOP3.LUT P2, RZ, R7.reuse, 0xff0000, RZ, 0xc0, !PT ;  /* 0x00ff000007ff7812 */ /* 0x040fe2000784c0ff */
[----:B---34-:R-:W-:Y:S01]  /*8660*/  IMAD.U32 R65, RZ, RZ, UR17 ;  /* 0x00000011ff417e24 */ /* 0x018fe2000f8e00ff */
[----:B------:R-:W-:Y:S01]  /*8670*/  ISETP.GE.U32.AND P3, PT, R7, 0x1000000, PT ;  /* 0x010000000700780c */ /* 0x000fe20003f66070 */
[----:B------:R-:W-:Y:S01]  /*8680*/  FADD.FTZ R6, R149, -R6 ;  /* 0x8000000695067221 */ /* 0x000fe20000010000 */
[----:B------:R-:W-:Y:S01]  /*8690*/  MOV R7, R104 ;  /* 0x0000006800077202 */ /* 0x000fe20000000f00 */
[----:B------:R-:W-:-:S02]  /*86a0*/  IMAD.U32 R8, RZ, RZ, UR17 ;  /* 0x00000011ff087e24 */ /* 0x000fc4000f8e00ff */
[----:B------:R-:W-:Y:S01]  /*86b0*/  FFMA.FTZ R158, R158, R11, UR27 ;  /* 0x0000001b9e9e7e23 */ /* 0x000fe2000801000b */
[----:B------:R-:W-:Y:S01]  /*86c0*/  FFMA.FTZ R160, R160, R65, UR27 ;  /* 0x0000001ba0a07e23 */ /* 0x000fe20008010041 */
[----:B------:R-:W-:Y:S01]  /*86d0*/  SHF.L.U32 R7, R7, 0x10, RZ ;  /* 0x0000001007077819 */ /* 0x000fe200000006ff */
[--C-:B------:R-:W-:Y:S01]  /*86e0*/  IMAD.MOV.U32 R11, RZ, RZ, R105.reuse ;  /* 0x000000ffff0b7224 */ /* 0x100fe200078e0069 */
[--C-:B------:R-:W-:Y:S01]  /*86f0*/  SHF.R.U64 R65, R104, 0x10, R105.reuse ;  /* 0x0000001068417819 */ /* 0x100fe20000001269 */
[----:B------:R-:W-:Y:S01]  /*8700*/  FFMA.FTZ R8, R151, R8, UR27 ;  /* 0x0000001b97087e23 */ /* 0x000fe20008010008 */
[----:B------:R-:W-:Y:S01]  /*8710*/  SHF.R.U32.HI R99, RZ, 0x10, R105 ;  /* 0x00000010ff637819 */ /* 0x000fe20000011669 */
[----:B------:R-:W-:Y:S01]  /*8720*/  FFMA.FTZ R6, R6, UR16, R7 ;  /* 0x0000001006067c23 */ /* 0x000fe20008010007 */
[----:B------:R-:W-:Y:S01]  /*8730*/  SHF.L.U32 R67, R11, 0x10, RZ ;  /* 0x000000100b437819 */ /* 0x000fe200000006ff */
[----:B------:R-:W-:Y:S01]  /*8740*/  FADD.FTZ R8, R153, -R8 ;  /* 0x8000000899087221 */ /* 0x000fe20000010000 */
[----:B------:R-:W-:-:S02]  /*8750*/  IMAD.U32 R65, R65, 0x10000, RZ ;  /* 0x0001000041417824 */ /* 0x000fc400078e00ff */
[----:B------:R-:W-:Y:S01]  /*8760*/  FMUL.FTZ R7, R6, UR7 ;  /* 0x0000000706077c20 */ /* 0x000fe20008410000 */
[----:B------:R-:W-:Y:S01]  /*8770*/  FADD.FTZ R158, R159, -R158 ;  /* 0x8000009e9f9e7221 */ /* 0x000fe20000010000 */
[----:B------:R-:W-:Y:S01]  /*8780*/  FADD.FTZ R160, R161, -R160 ;  /* 0x800000a0a1a07221 */ /* 0x000fe20000010000 */
[----:B------:R-:W-:Y:S01]  /*8790*/  FFMA.FTZ R8, R8, UR16, R65 ;  /* 0x0000001008087c23 */ /* 0x000fe20008010041 */
[----:B------:R-:W-:Y:S01]  /*87a0*/  IMAD.U32 R99, R99, 0x10000, RZ ;  /* 0x0001000063637824 */ /* 0x000fe200078e00ff */
[----:B------:R-:W-:Y:S01]  /*87b0*/  FSEL R11, R7, RZ, P5 ;  /* 0x000000ff070b7208 */ /* 0x000fe20002800000 */
[----:B------:R-:W-:Y:S01]  /*87c0*/  FFMA.FTZ R67, R158, UR16, R67 ;  /* 0x000000109e437c23 */ /* 0x000fe20008010043 */
[----:B------:R-:W-:Y:S01]  /*87d0*/  LOP3.LUT P5, RZ, R10, 0xff, RZ, 0xc0, !PT ;  /* 0x000000ff0aff7812 */ /* 0x000fe200078ac0ff */
[----:B------:R-:W-:Y:S01]  /*87e0*/  FFMA.FTZ R65, R160, UR16, R99 ;  /* 0x00000010a0417c23 */ /* 0x000fe20008010063 */
[----:B------:R-:W-:Y:S01]  /*87f0*/  F2FP.BF16.F32.PACK_AB R6, R11, R6 ;  /* 0x000000060b06723e */ /* 0x000fe200000010ff */
[----:B------:R-:W-:Y:S01]  /*8800*/  FMUL.FTZ R64, R67, UR7 ;  /* 0x0000000743407c20 */ /* 0x000fe20008410000 */
[----:B------:R-:W-:Y:S01]  /*8810*/  FSEL R7, R7, RZ, P5 ;  /* 0x000000ff07077208 */ /* 0x000fe20002800000 */
[----:B------:R-:W-:Y:S01]  /*8820*/  FMUL.FTZ R66, R65, UR7 ;  /* 0x0000000741427c20 */ /* 0x000fe20008410000 */
[----:B------:R-:W-:-:S02]  /*8830*/  LOP3.LUT P5, RZ, R10, 0xff00, RZ, 0xc0, !PT ;  /* 0x0000ff000aff7812 */ /* 0x000fc400078ac0ff */
[C---:B------:R-:W-:Y:S01]  /*8840*/  F2FP.BF16.F32.PACK_AB R7, R8.reuse, R7 ;  /* 0x000000070807723e */ /* 0x040fe200000010ff */
[----:B------:R-:W-:Y:S01]  /*8850*/  FMUL.FTZ R8, R8, UR7 ;  /* 0x0000000708087c20 */ /* 0x000fe20008410000 */
[C---:B------:R-:W-:Y:S02]  /*8860*/  PRMT R11, R6.reuse, 0x7632, R11 ;  /* 0x00007632060b7816 */ /* 0x040fe4000000000b */
[----:B------:R-:W-:Y:S02]  /*8870*/  PRMT R99, R6, 0x7610, R99 ;  /* 0x0000761006637816 */ /* 0x000fe40000000063 */
[C---:B------:R-:W-:Y:S02]  /*8880*/  PRMT R100, R7.reuse, 0x7632, R100 ;  /* 0x0000763207647816 */ /* 0x040fe40000000064 */
[----:B------:R-:W-:Y:S02]  /*8890*/  PRMT R103, R7, 0x7610, R103 ;  /* 0x0000761007677816 */ /* 0x000fe40000000067 */
[----:B------:R-:W-:-:S02]  /*88a0*/  FSEL R6, R8, RZ, P4 ;  /* 0x000000ff08067208 */ /* 0x000fc40002000000 */
[----:B------:R-:W-:Y:S02]  /*88b0*/  FSEL R7, R8, RZ, P5 ;  /* 0x000000ff08077208 */ /* 0x000fe40002800000 */
[----:B------:R-:W-:Y:S02]  /*88c0*/  FSEL R8, R64, RZ, P2 ;  /* 0x000000ff40087208 */ /* 0x000fe40001000000 */
[C---:B------:R-:W-:Y:S02]  /*88d0*/  LOP3.LUT P4, RZ, R10.reuse, 0xff0000, RZ, 0xc0, !PT ;  /* 0x00ff00000aff7812 */ /* 0x040fe4000788c0ff */
[----:B------:R-:W-:Y:S02]  /*88e0*/  ISETP.GE.U32.AND P2, PT, R10, 0x1000000, PT ;  /* 0x010000000a00780c */ /* 0x000fe40003f46070 */
[----:B------:R-:W-:Y:S02]  /*88f0*/  F2FP.BF16.F32.PACK_AB R6, R7, R6 ;  /* 0x000000060706723e */ /* 0x000fe400000010ff */
[----:B------:R-:W-:-:S02]  /*8900*/  FSEL R7, R66, RZ, P3 ;  /* 0x000000ff42077208 */ /* 0x000fc40001800000 */
        /* <DEDUP_REMOVED lines=8> */
[C---:B------:R-:W-:Y:S02]  /*8990*/  PRMT R102, R64.reuse, 0x7632, R102 ;  /* 0x0000763240667816 */ /* 0x040fe40000000066 */
[----:B------:R-:W-:Y:S02]  /*89a0*/  PRMT R155, R64, 0x7610, R155 ;  /* 0x00007610409b7816 */ /* 0x000fe4000000009b */
[C---:B------:R-:W-:Y:S02]  /*89b0*/  PRMT R156, R66.reuse, 0x7632, R156 ;  /* 0x00007632429c7816 */ /* 0x040fe4000000009c */
[----:B------:R-:W-:Y:S01]  /*89c0*/  PRMT R8, R66, 0x7610, R8 ;  /* 0x0000761042087816 */ /* 0x000fe20000000008 */
[----:B------:R-:W-:Y:S06]  /*89d0*/  BRA `(.L_x_494) ;  /* 0x00000014000c7947 */ /* 0x000fec0003800000 */
.L_x_493:
[C---:B------:R-:W-:Y:S01]  /*89e0*/  LOP3.LUT P5, RZ, R7.reuse, 0xff, RZ, 0xc0, !PT ;  /* 0x000000ff07ff7812 */ /* 0x040fe200078ac0ff */
[----:B------:R-:W-:Y:S01]  /*89f0*/  IMAD.U32 R6, RZ, RZ, UR17 ;  /* 0x00000011ff067e24 */ /* 0x000fe2000f8e00ff */
[C---:B------:R-:W-:Y:S01]  /*8a00*/  LOP3.LUT P4, RZ, R7.reuse, 0xff00, RZ, 0xc0, !PT ;  /* 0x0000ff0007ff7812 */ /* 0x040fe2000788c0ff */
[----:B---34-:R-:W-:Y:S01]  /*8a10*/  IMAD.U32 R65, RZ, RZ, UR17 ;  /* 0x00000011ff417e24 */ /* 0x018fe2000f8e00ff */
[----:B------:R-:W-:Y:S01]  /*8a20*/  LOP3.LUT P2, RZ, R7, 0xff0000, RZ, 0xc0, !PT ;  /* 0x00ff000007ff7812 */ /* 0x000fe2000784c0ff */
[----:B------:R-:W-:Y:S01]  /*8a30*/  FFMA.FTZ R6, R147, R6, UR27 ;  /* 0x0000001b93067e23 */ /* 0x000fe20008010006 */
[----:B------:R-:W-:Y:S01]  /*8a40*/  ISETP.GE.U32.AND P3, PT, R7, 0x1000000, PT ;  /* 0x010000000700780c */ /* 0x000fe20003f66070 */
[----:B------:R-:W-:Y:S01]  /*8a50*/  IMAD.U32 R7, RZ, RZ, UR17 ;  /* 0x00000011ff077e24 */ /* 0x000fe2000f8e00ff */
[----:B------:R-:W-:Y:S01]  /*8a60*/  MOV R8, UR17 ;  /* 0x0000001100087c02 */ /* 0x000fe20008000f00 */
[----:B------:R-:W-:Y:S01]  /*8a70*/  FADD.FTZ R6, R149, -R6 ;  /* 0x8000000695067221 */ /* 0x000fe20000010000 */
[--C-:B------:R-:W-:Y:S01]  /*8a80*/  SHF.R.U64 R11, R104, 0x10, R105.reuse ;  /* 0x00000010680b7819 */ /* 0x100fe20000001269 */
[----:B------:R-:W-:Y:S01]  /*8a90*/  FFMA.FTZ R158, R158, R7, UR27 ;  /* 0x0000001b9e9e7e23 */ /* 0x000fe20008010007 */
[----:B------:R-:W-:Y:S01]  /*8aa0*/  MOV R7, R104 ;  /* 0x0000006800077202 */ /* 0x000fe20000000f00 */
[----:B------:R-:W-:Y:S01]  /*8ab0*/  FFMA.FTZ R8, R151, R8, UR27 ;  /* 0x0000001b97087e23 */ /* 0x000fe20008010008 */
[----:B------:R-:W-:Y:S01]  /*8ac0*/  SHF.R.U32.HI R64, RZ, 0x10, R105 ;  /* 0x00000010ff407819 */ /* 0x000fe20000011669 */
[----:B------:R-:W-:Y:S01]  /*8ad0*/  FFMA.FTZ R160, R160, R65, UR27 ;  /* 0x0000001ba0a07e23 */ /* 0x000fe20008010041 */
[----:B------:R-:W-:-:S02]  /*8ae0*/  IMAD.U32 R11, R11, 0x10000, RZ ;  /* 0x000100000b0b7824 */ /* 0x000fc400078e00ff */
[----:B------:R-:W-:Y:S01]  /*8af0*/  FADD.FTZ R8, R153, -R8 ;  /* 0x8000000899087221 */ /* 0x000fe20000010000 */
[----:B------:R-:W-:Y:S02]  /*8b00*/  IMAD.U32 R7, R7, 0x10000, RZ ;  /* 0x0001000007077824 */ /* 0x000fe400078e00ff */
[----:B------:R-:W-:Y:S01]  /*8b10*/  FADD.FTZ R160, R161, -R160 ;  /* 0x800000a0a1a07221 */ /* 0x000fe20000010000 */
[----:B------:R-:W-:Y:S01]  /*8b20*/  LOP3.LUT P6, RZ, R10, 0xff, RZ, 0xc0, !PT ;  /* 0x000000ff0aff7812 */ /* 0x000fe200078cc0ff */
[----:B------:R-:W-:Y:S01]  /*8b30*/  FFMA.FTZ R8, R8, UR16, R11 ;  /* 0x0000001008087c23 */ /* 0x000fe2000801000b */
[----:B------:R-:W-:Y:S01]  /*8b40*/  FFMA.FTZ R6, R6, UR16, R7 ;  /* 0x0000001006067c23 */ /* 0x000fe20008010007 */
[----:B------:R-:W-:Y:S01]  /*8b50*/  MOV R7, R105 ;  /* 0x0000006900077202 */ /* 0x000fe20000000f00 */
[----:B------:R-:W-:Y:S02]  /*8b60*/  IMAD.U32 R65, R64, 0x10000, RZ ;  /* 0x0001000040417824 */ /* 0x000fe400078e00ff */
[----:B------:R-:W-:Y:S01]  /*8b70*/  FADD.FTZ R158, R159, -R158 ;  /* 0x8000009e9f9e7221 */ /* 0x000fe20000010000 */
[----:B------:R-:W-:Y:S01]  /*8b80*/  FMUL.FTZ R6, R6, UR7 ;  /* 0x0000000706067c20 */ /* 0x000fe20008410000 */
[----:B------:R-:W-:Y:S01]  /*8b90*/  FMUL.FTZ R8, R8, UR7 ;  /* 0x0000000708087c20 */ /* 0x000fe20008410000 */
[----:B------:R-:W-:-:S02]  /*8ba0*/  IMAD.U32 R11, R7, 0x10000, RZ ;  /* 0x00010000070b7824 */ /* 0x000fc400078e00ff */
[----:B------:R-:W-:Y:S01]  /*8bb0*/  FFMA.FTZ R65, R160, UR16, R65 ;  /* 0x00000010a0417c23 */ /* 0x000fe20008010041 */
[----:B------:R-:W-:Y:S01]  /*8bc0*/  FSEL R7, R6, RZ, P5 ;  /* 0x000000ff06077208 */ /* 0x000fe20002800000 */
[----:B------:R-:W-:Y:S01]  /*8bd0*/  FFMA.FTZ R11, R158, UR16, R11 ;  /* 0x000000109e0b7c23 */ /* 0x000fe2000801000b */
[----:B------:R-:W-:Y:S01]  /*8be0*/  FSEL R6, R6, RZ, P6 ;  /* 0x000000ff06067208 */ /* 0x000fe20003000000 */
[----:B------:R-:W-:Y:S01]  /*8bf0*/  FMUL.FTZ R65, R65, UR7 ;  /* 0x0000000741417c20 */ /* 0x000fe20008410000 */
[----:B------:R-:W-:Y:S01]  /*8c00*/  LOP3.LUT P5, RZ, R10, 0xff00, RZ, 0xc0, !PT ;  /* 0x0000ff000aff7812 */ /* 0x000fe200078ac0ff */
[----:B------:R-:W-:Y:S01]  /*8c10*/  FMUL.FTZ R11, R11, UR7 ;  /* 0x000000070b0b7c20 */ /* 0x000fe20008410000 */
[----:B------:R-:W-:Y:S02]  /*8c20*/  F2FP.BF16.F32.PACK_AB R64, R6, R7 ;  /* 0x000000070640723e */ /* 0x000fe400000010ff */
[C---:B------:R-:W-:Y:S02]  /*8c30*/  FSEL R6, R8.reuse, RZ, P4 ;  /* 0x000000ff08067208 */ /* 0x040fe40002000000 */
[----:B------:R-:W-:-:S02]  /*8c40*/  FSEL R7, R8, RZ, P5 ;  /* 0x000000ff08077208 */ /* 0x000fc40002800000 */
[C---:B------:R-:W-:Y:S02]  /*8c50*/  LOP3.LUT P4, RZ, R10.reuse, 0xff0000, RZ, 0xc0, !PT ;  /* 0x00ff00000aff7812 */ /* 0x040fe4000788c0ff */
[----:B------:R-:W-:Y:S02]  /*8c60*/  ISETP.GE.U32.AND P5, PT, R10, 0x1000000, PT ;  /* 0x010000000a00780c */ /* 0x000fe40003fa6070 */
[----:B------:R-:W-:Y:S02]  /*8c70*/  F2FP.BF16.F32.PACK_AB R66, R7, R6 ;  /* 0x000000060742723e */ /* 0x000fe400000010ff */
[----:B------:R-:W-:Y:S02]  /*8c80*/  FSEL R8, R65, RZ, P3 ;  /* 0x000000ff41087208 */ /* 0x000fe40001800000 */
[C---:B------:R-:W-:Y:S02]  /*8c90*/  FSEL R6, R11.reuse, RZ, P2 ;  /* 0x000000ff0b067208 */ /* 0x040fe40001000000 */
[----:B------:R-:W-:-:S02]  /*8ca0*/  FSEL R7, R11, RZ, P4 ;  /* 0x000000ff0b077208 */ /* 0x000fc40002000000 */
[----:B------:R-:W-:Y:S02]  /*8cb0*/  FSEL R65, R65, RZ, P5 ;  /* 0x000000ff41417208 */ /* 0x000fe40002800000 */
[----:B------:R-:W-:Y:S02]  /*8cc0*/  F2FP.BF16.F32.PACK_AB R7, R7, R6 ;  /* 0x000000060707723e */ /* 0x000fe400000010ff */
[----:B------:R-:W-:Y:S02]  /*8cd0*/  F2FP.BF16.F32.PACK_AB R8, R65, R8 ;  /* 0x000000084108723e */ /* 0x000fe400000010ff */
[C---:B------:R-:W-:Y:S02]  /*8ce0*/  PRMT R103, R64.reuse, 0x7632, R103 ;  /* 0x0000763240677816 */ /* 0x040fe40000000067 */
[----:B------:R-:W-:Y:S02]  /*8cf0*/  PRMT R11, R64, 0x7610, R11 ;  /* 0x00007610400b7816 */ /* 0x000fe4000000000b */
[----:B------:R-:W-:-:S02]  /*8d00*/  PRMT R154, R66, 0x7632, R154 ;  /* 0x00007632429a7816 */ /* 0x000fc4000000009a */
[----:B------:R-:W-:Y:S02]  /*8d10*/  PRMT R6, R66, 0x7610, R6 ;  /* 0x0000761042067816 */ /* 0x000fe40000000006 */
[----:B------:R-:W-:Y:S02]  /*8d20*/  PRMT R155, R7, 0x7632, R155 ;  /* 0x00007632079b7816 */ /* 0x000fe4000000009b */
[----:B------:R-:W-:Y:S01]  /*8d30*/  PRMT R156, R8, 0x7632, R156 ;  /* 0x00007632089c7816 */ /* 0x000fe2000000009c */
[----:B------:R-:W-:Y:S06]  /*8d40*/  BRA `(.L_x_494) ;  /* 0x0000001000307947 */ /* 0x000fec0003800000 */
.L_x_492:
[----:B------:R-:W-:Y:S05]  /*8d50*/  BRA.U !UP0, `(.L_x_495) ;  /* 0x0000000108d47547 */ /* 0x000fea000b800000 */
[----:B------:R-:W-:Y:S01]  /*8d60*/  MOV R6, UR17 ;  /* 0x0000001100067c02 */ /* 0x000fe20008000f00 */
[----:B------:R-:W-:Y:S01]  /*8d70*/  IMAD.U32 R8, RZ, RZ, UR17 ;  /* 0x00000011ff087e24 */ /* 0x000fe2000f8e00ff */
[C---:B------:R-:W-:Y:S01]  /*8d80*/  LOP3.LUT P5, RZ, R7.reuse, 0xff, RZ, 0xc0, !PT ;  /* 0x000000ff07ff7812 */ /* 0x040fe200078ac0ff */
[----:B------:R-:W-:Y:S01]  /*8d90*/  IMAD.U32 R11, RZ, RZ, UR17 ;  /* 0x00000011ff0b7e24 */ /* 0x000fe2000f8e00ff */
[----:B------:R-:W-:Y:S01]  /*8da0*/  LOP3.LUT P4, RZ, R7, 0xff00, RZ, 0xc0, !PT ;  /* 0x0000ff0007ff7812 */ /* 0x000fe2000788c0ff */
[----:B------:R-:W-:Y:S01]  /*8db0*/  FFMA.FTZ R6, R147, R6, UR27 ;  /* 0x0000001b93067e23 */ /* 0x000fe20008010006 */
[----:B------:R-:W-:Y:S01]  /*8dc0*/  FFMA.FTZ R8, R151, R8, UR27 ;  /* 0x0000001b97087e23 */ /* 0x000fe20008010008 */
[----:B------:R-:W-:Y:S01]  /*8dd0*/  LOP3.LUT P2, RZ, R7, 0xff0000, RZ, 0xc0, !PT ;  /* 0x00ff000007ff7812 */ /* 0x000fe2000784c0ff */
[----:B------:R-:W-:Y:S01]  /*8de0*/  FFMA.FTZ R158, R158, R11, UR27 ;  /* 0x0000001b9e9e7e23 */ /* 0x000fe2000801000b */
[----:B------:R-:W-:Y:S01]  /*8df0*/  FADD.FTZ R6, R149, -R6 ;  /* 0x8000000695067221 */ /* 0x000fe20000010000 */
[----:B------:R-:W-:Y:S01]  /*8e00*/  ISETP.GE.U32.AND P3, PT, R7, 0x1000000, PT ;  /* 0x010000000700780c */ /* 0x000fe20003f66070 */
[----:B------:R-:W-:Y:S01]  /*8e10*/  FADD.FTZ R8, R153, -R8 ;  /* 0x8000000899087221 */ /* 0x000fe20000010000 */
[----:B---34-:R-:W-:Y:S01]  /*8e20*/  MOV R65, UR17 ;  /* 0x0000001100417c02 */ /* 0x018fe20008000f00 */
[----:B------:R-:W-:Y:S01]  /*8e30*/  FMUL.FTZ R6, R6, UR16 ;  /* 0x0000001006067c20 */ /* 0x000fe20008410000 */
[----:B------:R-:W-:Y:S01]  /*8e40*/  LOP3.LUT P6, RZ, R10, 0xff, RZ, 0xc0, !PT ;  /* 0x000000ff0aff7812 */ /* 0x000fe200078cc0ff */
[----:B------:R-:W-:Y:S01]  /*8e50*/  FMUL.FTZ R8, R8, UR16 ;  /* 0x0000001008087c20 */ /* 0x000fe20008410000 */
[----:B------:R-:W-:Y:S01]  /*8e60*/  FADD.FTZ R64, R159, -R158 ;  /* 0x8000009e9f407221 */ /* 0x000fe20000010000 */
[----:B------:R-:W-:Y:S01]  /*8e70*/  FMUL.FTZ R7, R6, UR7 ;  /* 0x0000000706077c20 */ /* 0x000fe20008410000 */
[----:B------:R-:W-:-:S02]  /*8e80*/  FFMA.FTZ R160, R160, R65, UR27 ;  /* 0x0000001ba0a07e23 */ /* 0x000fc40008010041 */
[----:B------:R-:W-:Y:S02]  /*8e90*/  FMUL.FTZ R64, R64, UR16 ;  /* 0x0000001040407c20 */ /* 0x000fe40008410000 */
[----:B------:R-:W-:Y:S01]  /*8ea0*/  FSEL R11, R7, RZ, P5 ;  /* 0x000000ff070b7208 */ /* 0x000fe20002800000 */
[----:B------:R-:W-:Y:S01]  /*8eb0*/  FADD.FTZ R66, R161, -R160 ;  /* 0x800000a0a1427221 */ /* 0x000fe20000010000 */
[----:B------:R-:W-:Y:S01]  /*8ec0*/  FSEL R7, R7, RZ, P6 ;  /* 0x000000ff07077208 */ /* 0x000fe20003000000 */
[----:B------:R-:W-:Y:S01]  /*8ed0*/  FMUL.FTZ R65, R64, UR7 ;  /* 0x0000000740417c20 */ /* 0x000fe20008410000 */
[----:B------:R-:W-:Y:S01]  /*8ee0*/  F2FP.BF16.F32.PACK_AB R6, R11, R6 ;  /* 0x000000060b06723e */ /* 0x000fe200000010ff */
[----:B------:R-:W-:Y:S01]  /*8ef0*/  FMUL.FTZ R66, R66, UR16 ;  /* 0x0000001042427c20 */ /* 0x000fe20008410000 */
[C---:B------:R-:W-:Y:S01]  /*8f00*/  F2FP.BF16.F32.PACK_AB R7, R8.reuse, R7 ;  /* 0x000000070807723e */ /* 0x040fe200000010ff */
[----:B------:R-:W-:Y:S01]  /*8f10*/  FMUL.FTZ R8, R8, UR7 ;  /* 0x0000000708087c20 */ /* 0x000fe20008410000 */
[----:B------:R-:W-:-:S02]  /*8f20*/  LOP3.LUT P5, RZ, R10, 0xff00, RZ, 0xc0, !PT ;  /* 0x0000ff000aff7812 */ /* 0x000fc400078ac0ff */
[C---:B------:R-:W-:Y:S02]  /*8f30*/  PRMT R11, R6.reuse, 0x7632, R11 ;  /* 0x00007632060b7816 */ /* 0x040fe4000000000b */
[----:B------:R-:W-:Y:S02]  /*8f40*/  PRMT R99, R6, 0x7610, R99 ;  /* 0x0000761006637816 */ /* 0x000fe40000000063 */
[C---:B------:R-:W-:Y:S02]  /*8f50*/  PRMT R100, R7.reuse, 0x7632, R100 ;  /* 0x0000763207647816 */ /* 0x040fe40000000064 */
[----:B------:R-:W-:Y:S02]  /*8f60*/  PRMT R103, R7, 0x7610, R103 ;  /* 0x0000761007677816 */ /* 0x000fe40000000067 */
[C---:B------:R-:W-:Y:S02]  /*8f70*/  FSEL R6, R8.reuse, RZ, P4 ;  /* 0x000000ff08067208 */ /* 0x040fe40002000000 */
[----:B------:R-:W-:Y:S01]  /*8f80*/  FSEL R7, R8, RZ, P5 ;  /* 0x000000ff08077208 */ /* 0x000fe20002800000 */
[----:B------:R-:W-:Y:S01]  /*8f90*/  FMUL.FTZ R8, R66, UR7 ;  /* 0x0000000742087c20 */ /* 0x000fe20008410000 */
[----:B------:R-:W-:-:S02]  /*8fa0*/  FSEL R67, R65, RZ, P2 ;  /* 0x000000ff41437208 */ /* 0x000fc40001000000 */
[C---:B------:R-:W-:Y:S02]  /*8fb0*/  LOP3.LUT P4, RZ, R10.reuse, 0xff0000, RZ, 0xc0, !PT ;  /* 0x00ff00000aff7812 */ /* 0x040fe4000788c0ff */
[----:B------:R-:W-:Y:S02]  /*8fc0*/  ISETP.GE.U32.AND P2, PT, R10, 0x1000000, PT ;  /* 0x010000000a00780c */ /* 0x000fe40003f46070 */
[----:B------:R-:W-:Y:S02]  /*8fd0*/  F2FP.BF16.F32.PACK_AB R6, R7, R6 ;  /* 0x000000060706723e */ /* 0x000fe400000010ff */
[C---:B------:R-:W-:Y:S02]  /*8fe0*/  FSEL R7, R8.reuse, RZ, P3 ;  /* 0x000000ff08077208 */ /* 0x040fe40001800000 */
[----:B------:R-:W-:Y:S02]  /*8ff0*/  FSEL R65, R65, RZ, P4 ;  /* 0x000000ff41417208 */ /* 0x000fe40002000000 */
[----:B------:R-:W-:-:S02]  /*9000*/  FSEL R8, R8, RZ, P2 ;  /* 0x000000ff08087208 */ /* 0x000fc40001000000 */
[----:B------:R-:W-:Y:S02]  /*9010*/  F2FP.BF16.F32.PACK_AB R67, R67, R64 ;  /* 0x000000404343723e */ /* 0x000fe400000010ff */
[----:B------:R-:W-:Y:S02]  /*9020*/  F2FP.BF16.F32.PACK_AB R65, R66, R65 ;  /* 0x000000414241723e */ /* 0x000fe400000010ff */
[----:B------:R-:W-:Y:S02]  /*9030*/  F2FP.BF16.F32.PACK_AB R8, R8, R7 ;  /* 0x000000070808723e */ /* 0x000fe400000010ff */
[----:B------:R-:W-:Y:S02]  /*9040*/  PRMT R154, R6, 0x7632, R154 ;  /* 0x00007632069a7816 */ /* 0x000fe4000000009a */
[C---:B------:R-:W-:Y:S02]  /*9050*/  PRMT R7, R67.reuse, 0x7632, R7 ;  /* 0x0000763243077816 */ /* 0x040fe40000000007 */
[----:B------:R-:W-:-:S02]  /*9060*/  PRMT R101, R67, 0x7610, R101 ;  /* 0x0000761043657816 */ /* 0x000fc40000000065 */
[C---:B------:R-:W-:Y:S02]  /*9070*/  PRMT R102, R65.reuse, 0x7632, R102 ;  /* 0x0000763241667816 */ /* 0x040fe40000000066 */
[----:B------:R-:W-:Y:S02]  /*9080*/  PRMT R155, R65, 0x7610, R155 ;  /* 0x00007610419b7816 */ /* 0x000fe4000000009b */
[----:B------:R-:W-:Y:S01]  /*9090*/  PRMT R156, R8, 0x7632, R156 ;  /* 0x00007632089c7816 */ /* 0x000fe2000000009c */
[----:B------:R-:W-:Y:S06]  /*90a0*/  BRA `(.L_x_494) ;  /* 0x0000000c00587947 */ /* 0x000fec0003800000 */
.L_x_495:
[----:B------:R-:W-:Y:S01]  /*90b0*/  IMAD.U32 R6, RZ, RZ, UR17 ;  /* 0x00000011ff067e24 */ /* 0x000fe2000f8e00ff */
[C---:B------:R-:W-:Y:S01]  /*90c0*/  LOP3.LUT P5, RZ, R7.reuse, 0xff, RZ, 0xc0, !PT ;  /* 0x000000ff07ff7812 */ /* 0x040fe200078ac0ff */
[----:B------:R-:W-:Y:S01]  /*90d0*/  IMAD.U32 R8, RZ, RZ, UR17 ;  /* 0x00000011ff087e24 */ /* 0x000fe2000f8e00ff */
[----:B------:R-:W-:Y:S01]  /*90e0*/  LOP3.LUT P4, RZ, R7, 0xff00, RZ, 0xc0, !PT ;  /* 0x0000ff0007ff7812 */ /* 0x000fe2000788c0ff */
[----:B------:R-:W-:Y:S01]  /*90f0*/  FFMA.FTZ R6, R147, R6, UR27 ;  /* 0x0000001b93067e23 */ /* 0x000fe20008010006 */
[----:B------:R-:W-:Y:S01]  /*9100*/  LOP3.LUT P2, RZ, R7, 0xff0000, RZ, 0xc0, !PT ;  /* 0x00ff000007ff7812 */ /* 0x000fe2000784c0ff */
[----:B------:R-:W-:Y:S01]  /*9110*/  FFMA.FTZ R8, R151, R8, UR27 ;  /* 0x0000001b97087e23 */ /* 0x000fe20008010008 */
[----:B------:R-:W-:Y:S01]  /*9120*/  MOV R11, UR17 ;  /* 0x00000011000b7c02 */ /* 0x000fe20008000f00 */
[----:B------:R-:W-:Y:S01]  /*9130*/  FADD.FTZ R6, R149, -R6 ;  /* 0x8000000695067221 */ /* 0x000fe20000010000 */
[----:B------:R-:W-:Y:S01]  /*9140*/  ISETP.GE.U32.AND P3, PT, R7, 0x1000000, PT ;  /* 0x010000000700780c */ /* 0x000fe20003f66070 */
[----:B------:R-:W-:-:S02]  /*9150*/  IMAD.U32 R7, RZ, RZ, UR17 ;  /* 0x00000011ff077e24 */ /* 0x000fc4000f8e00ff */
[----:B------:R-:W-:Y:S01]  /*9160*/  FADD.FTZ R8, R153, -R8 ;  /* 0x8000000899087221 */ /* 0x000fe20000010000 */
[----:B------:R-:W-:Y:S01]  /*9170*/  FMUL.FTZ R6, R6, UR16 ;  /* 0x0000001006067c20 */ /* 0x000fe20008410000 */
[----:B------:R-:W-:Y:S01]  /*9180*/  FFMA.FTZ R158, R158, R11, UR27 ;  /* 0x0000001b9e9e7e23 */ /* 0x000fe2000801000b */
[----:B------:R-:W-:Y:S01]  /*9190*/  FFMA.FTZ R160, R160, R7, UR27 ;  /* 0x0000001ba0a07e23 */ /* 0x000fe20008010007 */
[----:B------:R-:W-:Y:S01]  /*91a0*/  LOP3.LUT P6, RZ, R10, 0xff, RZ, 0xc0, !PT ;  /* 0x000000ff0aff7812 */ /* 0x000fe200078cc0ff */
[----:B------:R-:W-:Y:S01]  /*91b0*/  FMUL.FTZ R6, R6, UR7 ;  /* 0x0000000706067c20 */ /* 0x000fe20008410000 */
[----:B------:R-:W-:Y:S01]  /*91c0*/  FMUL.FTZ R8, R8, UR16 ;  /* 0x0000001008087c20 */ /* 0x000fe20008410000 */
[----:B------:R-:W-:Y:S01]  /*91d0*/  FADD.FTZ R158, R159, -R158 ;  /* 0x8000009e9f9e7221 */ /* 0x000fe20000010000 */
[----:B------:R-:W-:Y:S02]  /*91e0*/  FADD.FTZ R160, R161, -R160 ;  /* 0x800000a0a1a07221 */ /* 0x000fe40000010000 */
[----:B------:R-:W-:Y:S01]  /*91f0*/  FSEL R7, R6, RZ, P5 ;  /* 0x000000ff06077208 */ /* 0x000fe20002800000 */
[----:B------:R-:W-:Y:S01]  /*9200*/  FMUL.FTZ R8, R8, UR7 ;  /* 0x0000000708087c20 */ /* 0x000fe20008410000 */
[----:B------:R-:W-:Y:S01]  /*9210*/  FSEL R6, R6, RZ, P6 ;  /* 0x000000ff06067208 */ /* 0x000fe20003000000 */
[----:B------:R-:W-:Y:S01]  /*9220*/  FMUL.FTZ R158, R158, UR16 ;  /* 0x000000109e9e7c20 */ /* 0x000fe20008410000 */
[----:B------:R-:W-:Y:S01]  /*9230*/  LOP3.LUT P5, RZ, R10, 0xff00, RZ, 0xc0, !PT ;  /* 0x0000ff000aff7812 */ /* 0x000fe200078ac0ff */
[----:B------:R-:W-:Y:S01]  /*9240*/  FMUL.FTZ R160, R160, UR16 ;  /* 0x00000010a0a07c20 */ /* 0x000fe20008410000 */
[----:B------:R-:W-:Y:S01]  /*9250*/  F2FP.BF16.F32.PACK_AB R11, R6, R7 ;  /* 0x00000007060b723e */ /* 0x000fe200000010ff */
[----:B------:R-:W-:Y:S01]  /*9260*/  FMUL.FTZ R158, R158, UR7 ;  /* 0x000000079e9e7c20 */ /* 0x000fe20008410000 */
[----:B------:R-:W-:Y:S01]  /*9270*/  FSEL R6, R8, RZ, P4 ;  /* 0x000000ff08067208 */ /* 0x000fe20002000000 */
[----:B------:R-:W-:Y:S01]  /*9280*/  FMUL.FTZ R160, R160, UR7 ;  /* 0x00000007a0a07c20 */ /* 0x000fe20008410000 */
[----:B------:R-:W-:-:S02]  /*9290*/  FSEL R7, R8, RZ, P5 ;  /* 0x000000ff08077208 */ /* 0x000fc40002800000 */
[C---:B------:R-:W-:Y:S02]  /*92a0*/  LOP3.LUT P4, RZ, R10.reuse, 0xff0000, RZ, 0xc0, !PT ;  /* 0x00ff00000aff7812 */ /* 0x040fe4000788c0ff */
[----:B------:R-:W-:Y:S02]  /*92b0*/  ISETP.GE.U32.AND P5, PT, R10, 0x1000000, PT ;  /* 0x010000000a00780c */ /* 0x000fe40003fa6070 */
[----:B---34-:R-:W-:Y:S02]  /*92c0*/  F2FP.BF16.F32.PACK_AB R64, R7, R6 ;  /* 0x000000060740723e */ /* 0x018fe400000010ff */
[C---:B------:R-:W-:Y:S02]  /*92d0*/  FSEL R6, R158.reuse, RZ, P2 ;  /* 0x000000ff9e067208 */ /* 0x040fe40001000000 */
[----:B------:R-:W-:Y:S02]  /*92e0*/  FSEL R7, R158, RZ, P4 ;  /* 0x000000ff9e077208 */ /* 0x000fe40002000000 */
[----:B------:R-:W-:-:S02]  /*92f0*/  FSEL R8, R160, RZ, P3 ;  /* 0x000000ffa0087208 */ /* 0x000fc40001800000 */
[----:B------:R-:W-:Y:S02]  /*9300*/  FSEL R65, R160, RZ, P5 ;  /* 0x000000ffa0417208 */ /* 0x000fe40002800000 */
[----:B------:R-:W-:Y:S02]  /*9310*/  F2FP.BF16.F32.PACK_AB R7, R7, R6 ;  /* 0x000000060707723e */ /* 0x000fe400000010ff */
[----:B------:R-:W-:Y:S02]  /*9320*/  F2FP.BF16.F32.PACK_AB R8, R65, R8 ;  /* 0x000000084108723e */ /* 0x000fe400000010ff */
[----:B------:R-:W-:Y:S02]  /*9330*/  PRMT R103, R11, 0x7632, R103 ;  /* 0x000076320b677816 */ /* 0x000fe40000000067 */
[C---:B------:R-:W-:Y:S02]  /*9340*/  PRMT R154, R64.reuse, 0x7632, R154 ;  /* 0x00007632409a7816 */ /* 0x040fe4000000009a */
[----:B------:R-:W-:-:S02]  /*9350*/  PRMT R6, R64, 0x7610, R6 ;  /* 0x0000761040067816 */ /* 0x000fc40000000006 */
[----:B------:R-:W-:Y:S02]  /*9360*/  PRMT R155, R7, 0x7632, R155 ;  /* 0x00007632079b7816 */ /* 0x000fe4000000009b */
[----:B------:R-:W-:Y:S01]  /*9370*/  PRMT R156, R8, 0x7632, R156 ;  /* 0x00007632089c7816 */ /* 0x000fe2000000009c */
[----:B------:R-:W-:Y:S06]  /*9380*/  BRA `(.L_x_494) ;  /* 0x0000000800a07947 */ /* 0x000fec0003800000 */
.L_x_491:
[----:B------:R-:W-:Y:S05]  /*9390*/  @!P0 BRA `(.L_x_496) ;  /* 0x0000000400708947 */ /* 0x000fea0003800000 */
[----:B------:R-:W-:Y:S05]  /*93a0*/  BRA.U !UP0, `(.L_x_497) ;  /* 0x0000000108c07547 */ /* 0x000fea000b800000 */
[----:B------:R-:W-:Y:S01]  /*93b0*/  MOV R8, UR17 ;  /* 0x0000001100087c02 */ /* 0x000fe20008000f00 */
[----:B------:R-:W-:Y:S01]  /*93c0*/  IMAD.U32 R6, RZ, RZ, UR17 ;  /* 0x00000011ff067e24 */ /* 0x000fe2000f8e00ff */
[--C-:B---34-:R-:W-:Y:S01]  /*93d0*/  SHF.R.U64 R64, R104, 0x10, R105.reuse ;  /* 0x0000001068407819 */ /* 0x118fe20000001269 */
[----:B------:R-:W-:Y:S01]  /*93e0*/  IMAD.U32 R11, RZ, RZ, UR17 ;  /* 0x00000011ff0b7e24 */ /* 0x000fe2000f8e00ff */
[--C-:B------:R-:W-:Y:S01]  /*93f0*/  SHF.R.U32.HI R66, RZ, 0x10, R105.reuse ;  /* 0x00000010ff427819 */ /* 0x100fe20000011669 */
[----:B------:R-:W-:Y:S01]  /*9400*/  FFMA.FTZ R8, R151, R8, UR27 ;  /* 0x0000001b97087e23 */ /* 0x000fe20008010008 */
[----:B------:R-:W-:Y:S01]  /*9410*/  FFMA.FTZ R6, R147, R6, UR27 ;  /* 0x0000001b93067e23 */ /* 0x000fe20008010006 */
[----:B------:R-:W-:Y:S02]  /*9420*/  IMAD.U32 R65, RZ, RZ, UR17 ;  /* 0x00000011ff417e24 */ /* 0x000fe4000f8e00ff */
[----:B------:R-:W-:Y:S01]  /*9430*/  FFMA.FTZ R158, R158, R11, UR27 ;  /* 0x0000001b9e9e7e23 */ /* 0x000fe2000801000b */
[----:B------:R-:W-:Y:S01]  /*9440*/  FADD.FTZ R153, R153, -R8 ;  /* 0x8000000899997221 */ /* 0x000fe20000010000 */
[----:B------:R-:W-:Y:S01]  /*9450*/  MOV R8, R104 ;  /* 0x0000006800087202 */ /* 0x000fe20000000f00 */
[----:B------:R-:W-:Y:S01]  /*9460*/  FADD.FTZ R6, R149, -R6 ;  /* 0x8000000695067221 */ /* 0x000fe20000010000 */
[----:B------:R-:W-:Y:S01]  /*9470*/  FFMA.FTZ R160, R160, R65, UR27 ;  /* 0x0000001ba0a07e23 */ /* 0x000fe20008010041 */
[----:B------:R-:W-:Y:S01]  /*9480*/  IMAD.MOV.U32 R65, RZ, RZ, R105 ;  /* 0x000000ffff417224 */ /* 0x000fe200078e0069 */
[----:B------:R-:W-:Y:S01]  /*9490*/  SHF.L.U32 R64, R64, 0x10, RZ ;  /* 0x0000001040407819 */ /* 0x000fe200000006ff */
[----:B------:R-:W-:-:S02]  /*94a0*/  IMAD.U32 R11, R8, 0x10000, RZ ;  /* 0x00010000080b7824 */ /* 0x000fc400078e00ff */
[----:B------:R-:W-:Y:S01]  /*94b0*/  FADD.FTZ R158, R159, -R158 ;  /* 0x8000009e9f9e7221 */ /* 0x000fe20000010000 */
[----:B------:R-:W-:Y:S01]  /*94c0*/  FADD.FTZ R160, R161, -R160 ;  /* 0x800000a0a1a07221 */ /* 0x000fe20000010000 */
[----:B------:R-:W-:Y:S02]  /*94d0*/  IMAD.U32 R65, R65, 0x10000, RZ ;  /* 0x0001000041417824 */ /* 0x000fe400078e00ff */
[----:B------:R-:W-:Y:S01]  /*94e0*/  FFMA.FTZ R6, R6, UR16, R11 ;  /* 0x0000001006067c23 */ /* 0x000fe2000801000b */
[----:B------:R-:W-:Y:S01]  /*94f0*/  IMAD.U32 R67, R66, 0x10000, RZ ;  /* 0x0001000042437824 */ /* 0x000fe200078e00ff */
[----:B------:R-:W-:Y:S01]  /*9500*/  LOP3.LUT P2, RZ, R7, 0xff, RZ, 0xc0, !PT ;  /* 0x000000ff07ff7812 */ /* 0x000fe2000784c0ff */
[----:B------:R-:W-:Y:S01]  /*9510*/  FFMA.FTZ R64, R153, UR16, R64 ;  /* 0x0000001099407c23 */ /* 0x000fe20008010040 */
[----:B------:R-:W-:Y:S01]  /*9520*/  FMUL.FTZ R8, R6, UR7 ;  /* 0x0000000706087c20 */ /* 0x000fe20008410000 */
[----:B------:R-:W-:Y:S01]  /*9530*/  FFMA.FTZ R158, R158, UR16, R65 ;  /* 0x000000109e9e7c23 */ /* 0x000fe20008010041 */
[----:B------:R-:W-:Y:S01]  /*9540*/  FFMA.FTZ R67, R160, UR16, R67 ;  /* 0x00000010a0437c23 */ /* 0x000fe20008010043 */
[----:B------:R-:W-:Y:S01]  /*9550*/  FMUL.FTZ R65, R64, UR7 ;  /* 0x0000000740417c20 */ /* 0x000fe20008410000 */
[----:B------:R-:W-:Y:S01]  /*9560*/  LOP3.LUT P3, RZ, R7, 0xff00, RZ, 0xc0, !PT ;  /* 0x0000ff0007ff7812 */ /* 0x000fe2000786c0ff */
[----:B------:R-:W-:Y:S01]  /*9570*/  FMUL.FTZ R66, R158, UR7 ;  /* 0x000000079e427c20 */ /* 0x000fe20008410000 */
[----:B------:R-:W-:Y:S01]  /*9580*/  FSEL R11, R8, RZ, P2 ;  /* 0x000000ff080b7208 */ /* 0x000fe20001000000 */
[----:B------:R-:W-:Y:S01]  /*9590*/  FMUL.FTZ R8, R67, UR7 ;  /* 0x0000000743087c20 */ /* 0x000fe20008410000 */
[----:B------:R-:W-:-:S02]  /*95a0*/  LOP3.LUT P4, RZ, R7, 0xff0000, RZ, 0xc0, !PT ;  /* 0x00ff000007ff7812 */ /* 0x000fc4000788c0ff */
[----:B------:R-:W-:Y:S02]  /*95b0*/  ISETP.GE.U32.AND P2, PT, R7, 0x1000000, PT ;  /* 0x010000000700780c */ /* 0x000fe40003f46070 */
[----:B------:R-:W-:Y:S02]  /*95c0*/  FSEL R65, R65, RZ, P3 ;  /* 0x000000ff41417208 */ /* 0x000fe40001800000 */
[----:B------:R-:W-:Y:S02]  /*95d0*/  FSEL R7, R66, RZ, P4 ;  /* 0x000000ff42077208 */ /* 0x000fe40002000000 */
[----:B------:R-:W-:Y:S02]  /*95e0*/  FSEL R8, R8, RZ, P2 ;  /* 0x000000ff08087208 */ /* 0x000fe40001000000 */
[----:B------:R-:W-:Y:S02]  /*95f0*/  F2FP.BF16.F32.PACK_AB R6, R11, R6 ;  /* 0x000000060b06723e */ /* 0x000fe400000010ff */
[----:B------:R-:W-:-:S02]  /*9600*/  F2FP.BF16.F32.PACK_AB R65, R65, R64 ;  /* 0x000000404141723e */ /* 0x000fc400000010ff */
[----:B------:R-:W-:Y:S02]  /*9610*/  F2FP.BF16.F32.PACK_AB R101, R7, R158 ;  /* 0x0000009e0765723e */ /* 0x000fe400000010ff */
[----:B------:R-:W-:Y:S02]  /*9620*/  F2FP.BF16.F32.PACK_AB R67, R8, R67 ;  /* 0x000000430843723e */ /* 0x000fe400000010ff */
[C---:B------:R-:W-:Y:S02]  /*9630*/  PRMT R11, R6.reuse, 0x7632, R11 ;  /* 0x00007632060b7816 */ /* 0x040fe4000000000b */
[----:B------:R-:W-:Y:S02]  /*9640*/  PRMT R99, R6, 0x7610, R99 ;  /* 0x0000761006637816 */ /* 0x000fe40000000063 */
[C---:B------:R-:W-:Y:S02]  /*9650*/  PRMT R6, R65.reuse, 0x7632, R6 ;  /* 0x0000763241067816 */ /* 0x040fe40000000006 */
[----:B------:R-:W-:-:S02]  /*9660*/  PRMT R100, R65, 0x7610, R100 ;  /* 0x0000761041647816 */ /* 0x000fc40000000064 */
[----:B------:R-:W-:Y:S02]  /*9670*/  PRMT R7, R101, 0x7632, R7 ;  /* 0x0000763265077816 */ /* 0x000fe40000000007 */
[C---:B------:R-:W-:Y:S02]  /*9680*/  PRMT R8, R67.reuse, 0x7632, R8 ;  /* 0x0000763243087816 */ /* 0x040fe40000000008 */
[----:B------:R-:W-:Y:S01]  /*9690*/  PRMT R102, R67, 0x7610, R102 ;  /* 0x0000761043667816 */ /* 0x000fe20000000066 */
[----:B------:R-:W-:Y:S06]  /*96a0*/  BRA `(.L_x_494) ;  /* 0x0000000400d87947 */ /* 0x000fec0003800000 */
.L_x_497:
[----:B------:R-:W-:Y:S01]  /*96b0*/  IMAD.U32 R8, RZ, RZ, UR17 ;  /* 0x00000011ff087e24 */ /* 0x000fe2000f8e00ff */
[----:B------:R-:W-:Y:S01]  /*96c0*/  MOV R6, UR17 ;  /* 0x0000001100067c02 */ /* 0x000fe20008000f00 */
[----:B------:R-:W-:Y:S01]  /*96d0*/  IMAD.U32 R11, RZ, RZ, UR17 ;  /* 0x00000011ff0b7e24 */ /* 0x000fe2000f8e00ff */
[----:B---34-:R-:W-:Y:S01]  /*96e0*/  MOV R65, UR17 ;  /* 0x0000001100417c02 */ /* 0x018fe20008000f00 */
[----:B------:R-:W-:Y:S01]  /*96f0*/  FFMA.FTZ R8, R151, R8, UR27 ;  /* 0x0000001b97087e23 */ /* 0x000fe20008010008 */
[--C-:B------:R-:W-:Y:S01]  /*9700*/  SHF.R.U32.HI R64, RZ, 0x10, R105.reuse ;  /* 0x00000010ff407819 */ /* 0x100fe20000011669 */
[----:B------:R-:W-:Y:S01]  /*9710*/  FFMA.FTZ R6, R147, R6, UR27 ;  /* 0x0000001b93067e23 */ /* 0x000fe20008010006 */
[----:B------:R-:W-:Y:S01]  /*9720*/  FFMA.FTZ R158, R158, R11, UR27 ;  /* 0x0000001b9e9e7e23 */ /* 0x000fe2000801000b */
[----:B------:R-:W-:Y:S01]  /*9730*/  FADD.FTZ R153, R153, -R8 ;  /* 0x8000000899997221 */ /* 0x000fe20000010000 */
[----:B------:R-:W-:Y:S02]  /*9740*/  IMAD.MOV.U32 R8, RZ, RZ, R104 ;  /* 0x000000ffff087224 */ /* 0x000fe400078e0068 */
[----:B------:R-:W-:Y:S01]  /*9750*/  FADD.FTZ R6, R149, -R6 ;  /* 0x8000000695067221 */ /* 0x000fe20000010000 */
[----:B------:R-:W-:Y:S01]  /*9760*/  FFMA.FTZ R160, R160, R65, UR27 ;  /* 0x0000001ba0a07e23 */ /* 0x000fe20008010041 */
[----:B------:R-:W-:Y:S01]  /*9770*/  SHF.L.U32 R65, R64, 0x10, RZ ;  /* 0x0000001040417819 */ /* 0x000fe200000006ff */
[----:B------:R-:W-:Y:S01]  /*9780*/  IMAD.U32 R11, R8, 0x10000, RZ ;  /* 0x00010000080b7824 */ /* 0x000fe200078e00ff */
[----:B------:R-:W-:Y:S01]  /*9790*/  SHF.R.U64 R8, R104, 0x10, R105 ;  /* 0x0000001068087819 */ /* 0x000fe20000001269 */
[----:B------:R-:W-:Y:S01]  /*97a0*/  FADD.FTZ R158, R159, -R158 ;  /* 0x8000009e9f9e7221 */ /* 0x000fe20000010000 */
[----:B------:R-:W-:Y:S01]  /*97b0*/  FADD.FTZ R160, R161, -R160 ;  /* 0x800000a0a1a07221 */ /* 0x000fe20000010000 */
[----:B------:R-:W-:Y:S01]  /*97c0*/  FFMA.FTZ R6, R6, UR16, R11 ;  /* 0x0000001006067c23 */ /* 0x000fe2000801000b */
[----:B------:R-:W-:Y:S01]  /*97d0*/  MOV R11, R105 ;  /* 0x00000069000b7202 */ /* 0x000fe20000000f00 */
[----:B------:R-:W-:-:S02]  /*97e0*/  IMAD.U32 R8, R8, 0x10000, RZ ;  /* 0x0001000008087824 */ /* 0x000fc400078e00ff */
[----:B------:R-:W-:Y:S01]  /*97f0*/  FFMA.FTZ R65, R160, UR16, R65 ;  /* 0x00000010a0417c23 */ /* 0x000fe20008010041 */
[----:B------:R-:W-:Y:S01]  /*9800*/  FMUL.FTZ R6, R6, UR7 ;  /* 0x0000000706067c20 */ /* 0x000fe20008410000 */
[----:B------:R-:W-:Y:S01]  /*9810*/  LOP3.LUT P2, RZ, R7, 0xff, RZ, 0xc0, !PT ;  /* 0x000000ff07ff7812 */ /* 0x000fe2000784c0ff */
[----:B------:R-:W-:Y:S02]  /*9820*/  IMAD.U32 R11, R11, 0x10000, RZ ;  /* 0x000100000b0b7824 */ /* 0x000fe400078e00ff */
[----:B------:R-:W-:Y:S01]  /*9830*/  FFMA.FTZ R8, R153, UR16, R8 ;  /* 0x0000001099087c23 */ /* 0x000fe20008010008 */
[----:B------:R-:W-:Y:S01]  /*9840*/  LOP3.LUT P3, RZ, R7, 0xff00, RZ, 0xc0, !PT ;  /* 0x0000ff0007ff7812 */ /* 0x000fe2000786c0ff */
[----:B------:R-:W-:Y:S01]  /*9850*/  FMUL.FTZ R65, R65, UR7 ;  /* 0x0000000741417c20 */ /* 0x000fe20008410000 */
[----:B------:R-:W-:Y:S01]  /*9860*/  FFMA.FTZ R11, R158, UR16, R11 ;  /* 0x000000109e0b7c23 */ /* 0x000fe2000801000b */
[----:B------:R-:W-:Y:S01]  /*9870*/  FMUL.FTZ R8, R8, UR7 ;  /* 0x0000000708087c20 */ /* 0x000fe20008410000 */
[----:B------:R-:W-:-:S02]  /*9880*/  LOP3.LUT P4, RZ, R7, 0xff0000, RZ, 0xc0, !PT ;  /* 0x00ff000007ff7812 */ /* 0x000fc4000788c0ff */
[----:B------:R-:W-:Y:S01]  /*9890*/  FMUL.FTZ R11, R11, UR7 ;  /* 0x000000070b0b7c20 */ /* 0x000fe20008410000 */
        /* <DEDUP_REMOVED lines=10> */
[----:B------:R-:W-:Y:S01]  /*9940*/  PRMT R7, R64, 0x7610, R7 ;  /* 0x0000761040077816 */ /* 0x000fe20000000007 */
[----:B------:R-:W-:Y:S06]  /*9950*/  BRA `(.L_x_494) ;  /* 0x00000004002c7947 */ /* 0x000fec0003800000 */
.L_x_496:
[----:B------:R-:W-:Y:S05]  /*9960*/  BRA.U !UP0, `(.L_x_498) ;  /* 0x0000000108a07547 */ /* 0x000fea000b800000 */
[----:B------:R-:W-:Y:S01]  /*9970*/  IMAD.U32 R6, RZ, RZ, UR17 ;  /* 0x00000011ff067e24 */ /* 0x000fe2000f8e00ff */
[----:B------:R-:W-:Y:S01]  /*9980*/  MOV R11, UR17 ;  /* 0x00000011000b7c02 */ /* 0x000fe20008000f00 */
[----:B------:R-:W-:Y:S01]  /*9990*/  IMAD.U32 R8, RZ, RZ, UR17 ;  /* 0x00000011ff087e24 */ /* 0x000fe2000f8e00ff */
[----:B------:R-:W-:Y:S01]  /*99a0*/  LOP3.LUT P2, RZ, R7, 0xff, RZ, 0xc0, !PT ;  /* 0x000000ff07ff7812 */ /* 0x000fe2000784c0ff */
[----:B------:R-:W-:Y:S01]  /*99b0*/  FFMA.FTZ R6, R147, R6, UR27 ;  /* 0x0000001b93067e23 */ /* 0x000fe20008010006 */
[----:B---34-:R-:W-:Y:S02]  /*99c0*/  IMAD.U32 R65, RZ, RZ, UR17 ;  /* 0x00000011ff417e24 */ /* 0x018fe4000f8e00ff */
[----:B------:R-:W-:Y:S01]  /*99d0*/  FFMA.FTZ R8, R151, R8, UR27 ;  /* 0x0000001b97087e23 */ /* 0x000fe20008010008 */
[----:B------:R-:W-:Y:S01]  /*99e0*/  FFMA.FTZ R158, R158, R11, UR27 ;  /* 0x0000001b9e9e7e23 */ /* 0x000fe2000801000b */
[----:B------:R-:W-:Y:S01]  /*99f0*/  FADD.FTZ R6, R149, -R6 ;  /* 0x8000000695067221 */ /* 0x000fe20000010000 */
[----:B------:R-:W-:Y:S01]  /*9a00*/  FFMA.FTZ R160, R160, R65, UR27 ;  /* 0x0000001ba0a07e23 */ /* 0x000fe20008010041 */
[----:B------:R-:W-:Y:S01]  /*9a10*/  FADD.FTZ R8, R153, -R8 ;  /* 0x8000000899087221 */ /* 0x000fe20000010000 */
[----:B------:R-:W-:Y:S01]  /*9a20*/  FADD.FTZ R158, R159, -R158 ;  /* 0x8000009e9f9e7221 */ /* 0x000fe20000010000 */
[----:B------:R-:W-:Y:S01]  /*9a30*/  FMUL.FTZ R6, R6, UR16 ;  /* 0x0000001006067c20 */ /* 0x000fe20008410000 */
[----:B------:R-:W-:Y:S01]  /*9a40*/  FADD.FTZ R160, R161, -R160 ;  /* 0x800000a0a1a07221 */ /* 0x000fe20000010000 */
[----:B------:R-:W-:Y:S01]  /*9a50*/  FMUL.FTZ R64, R8, UR16 ;  /* 0x0000001008407c20 */ /* 0x000fe20008410000 */
[C---:B------:R-:W-:Y:S01]  /*9a60*/  LOP3.LUT P3, RZ, R7.reuse, 0xff00, RZ, 0xc0, !PT ;  /* 0x0000ff0007ff7812 */ /* 0x040fe2000786c0ff */
[----:B------:R-:W-:Y:S01]  /*9a70*/  FMUL.FTZ R8, R6, UR7 ;  /* 0x0000000706087c20 */ /* 0x000fe20008410000 */
[----:B------:R-:W-:Y:S01]  /*9a80*/  FMUL.FTZ R158, R158, UR16 ;  /* 0x000000109e9e7c20 */ /* 0x000fe20008410000 */
[----:B------:R-:W-:Y:S01]  /*9a90*/  FMUL.FTZ R65, R64, UR7 ;  /* 0x0000000740417c20 */ /* 0x000fe20008410000 */
[----:B------:R-:W-:Y:S01]  /*9aa0*/  FMUL.FTZ R160, R160, UR16 ;  /* 0x00000010a0a07c20 */ /* 0x000fe20008410000 */
[----:B------:R-:W-:Y:S01]  /*9ab0*/  LOP3.LUT P4, RZ, R7, 0xff0000, RZ, 0xc0, !PT ;  /* 0x00ff000007ff7812 */ /* 0x000fe2000788c0ff */
[----:B------:R-:W-:Y:S01]  /*9ac0*/  FMUL.FTZ R66, R158, UR7 ;  /* 0x000000079e427c20 */ /* 0x000fe20008410000 */
[----:B------:R-:W-:Y:S01]  /*9ad0*/  FSEL R11, R8, RZ, P2 ;  /* 0x000000ff080b7208 */ /* 0x000fe20001000000 */
[----:B------:R-:W-:Y:S01]  /*9ae0*/  FMUL.FTZ R8, R160, UR7 ;  /* 0x00000007a0087c20 */ /* 0x000fe20008410000 */
[----:B------:R-:W-:-:S02]  /*9af0*/  FSEL R65, R65, RZ, P3 ;  /* 0x000000ff41417208 */ /* 0x000fc40001800000 */
[----:B------:R-:W-:Y:S02]  /*9b00*/  ISETP.GE.U32.AND P2, PT, R7, 0x1000000, PT ;  /* 0x010000000700780c */ /* 0x000fe40003f46070 */
[----:B------:R-:W-:Y:S02]  /*9b10*/  F2FP.BF16.F32.PACK_AB R64, R65, R64 ;  /* 0x000000404140723e */ /* 0x000fe400000010ff */
[----:B------:R-:W-:Y:S02]  /*9b20*/  FSEL R7, R66, RZ, P4 ;  /* 0x000000ff42077208 */ /* 0x000fe40002000000 */
[----:B------:R-:W-:Y:S02]  /*9b30*/  FSEL R65, R8, RZ, P2 ;  /* 0x000000ff08417208 */ /* 0x000fe40001000000 */
[----:B------:R-:W-:Y:S02]  /*9b40*/  F2FP.BF16.F32.PACK_AB R6, R11, R6 ;  /* 0x000000060b06723e */ /* 0x000fe400000010ff */
[----:B------:R-:W-:-:S02]  /*9b50*/  F2FP.BF16.F32.PACK_AB R101, R7, R158 ;  /* 0x0000009e0765723e */ /* 0x000fc400000010ff */
[----:B------:R-:W-:Y:S02]  /*9b60*/  F2FP.BF16.F32.PACK_AB R65, R65, R160 ;  /* 0x000000a04141723e */ /* 0x000fe400000010ff */
[C---:B------:R-:W-:Y:S02]  /*9b70*/  PRMT R11, R6.reuse, 0x7632, R11 ;  /* 0x00007632060b7816 */ /* 0x040fe4000000000b */
[----:B------:R-:W-:Y:S02]  /*9b80*/  PRMT R99, R6, 0x7610, R99 ;  /* 0x0000761006637816 */ /* 0x000fe40000000063 */
[C---:B------:R-:W-:Y:S02]  /*9b90*/  PRMT R6, R64.reuse, 0x7632, R6 ;  /* 0x0000763240067816 */ /* 0x040fe40000000006 */
[----:B------:R-:W-:Y:S02]  /*9ba0*/  PRMT R100, R64, 0x7610, R100 ;  /* 0x0000761040647816 */ /* 0x000fe40000000064 */
[----:B------:R-:W-:-:S02]  /*9bb0*/  PRMT R7, R101, 0x7632, R7 ;  /* 0x0000763265077816 */ /* 0x000fc40000000007 */
[C---:B------:R-:W-:Y:S02]  /*9bc0*/  PRMT R8, R65.reuse, 0x7632, R8 ;  /* 0x0000763241087816 */ /* 0x040fe40000000008 */
[----:B------:R-:W-:Y:S01]  /*9bd0*/  PRMT R102, R65, 0x7610, R102 ;  /* 0x0000761041667816 */ /* 0x000fe20000000066 */
[----:B------:R-:W-:Y:S06]  /*9be0*/  BRA `(.L_x_494) ;  /* 0x0000000000887947 */ /* 0x000fec0003800000 */
.L_x_498:
[----:B------:R-:W-:Y:S01]  /*9bf0*/  MOV R8, UR17 ;  /* 0x0000001100087c02 */ /* 0x000fe20008000f00 */
[----:B------:R-:W-:Y:S01]  /*9c00*/  IMAD.U32 R6, RZ, RZ, UR17 ;  /* 0x00000011ff067e24 */ /* 0x000fe2000f8e00ff */
[C---:B------:R-:W-:Y:S01]  /*9c10*/  LOP3.LUT P2, RZ, R7.reuse, 0xff, RZ, 0xc0, !PT ;  /* 0x000000ff07ff7812 */ /* 0x040fe2000784c0ff */
[----:B------:R-:W-:Y:S01]  /*9c20*/  IMAD.U32 R11, RZ, RZ, UR17 ;  /* 0x00000011ff0b7e24 */ /* 0x000fe2000f8e00ff */
[----:B------:R-:W-:Y:S01]  /*9c30*/  LOP3.LUT P3, RZ, R7, 0xff00, RZ, 0xc0, !PT ;  /* 0x0000ff0007ff7812 */ /* 0x000fe2000786c0ff */
[----:B---34-:R-:W-:Y:S02]  /*9c40*/  IMAD.U32 R65, RZ, RZ, UR17 ;  /* 0x00000011ff417e24 */ /* 0x018fe4000f8e00ff */
        /* <DEDUP_REMOVED lines=28> */
.L_x_494:
[----:B------:R-:W-:Y:S01]  /*9e10*/  LOP3.LUT R6, R6, 0xffff, RZ, 0xc0, !PT ;  /* 0x0000ffff06067812 */ /* 0x000fe200078ec0ff */
[----:B------:R-:W-:Y:S01]  /*9e20*/  IMAD.MOV.U32 R64, RZ, RZ, 0x8 ;  /* 0x00000008ff407424 */ /* 0x000fe200078e00ff */
[----:B------:R-:W-:Y:S02]  /*9e30*/  PRMT R65, R7, 0x5410, R8 ;  /* 0x0000541007417816 */ /* 0x000fe40000000008 */
[----:B012---:R-:W-:Y:S01]  /*9e40*/  IADD3 R121, PT, PT, R12, 0x300, RZ ;  /* 0x000003000c797810 */ /* 0x007fe20007ffe0ff */
        /* <DEDUP_REMOVED lines=13> */
.L_x_499:
        /* <DEDUP_REMOVED lines=10> */
.L_x_500:
[----:B------:R-:W-:Y:S05]  /*9fc0*/  @!P1 BRA `(.L_x_501) ;  /* 0x0000000c00749947 */ /* 0x000fea0003800000 */
[----:B------:R-:W-:Y:S05]  /*9fd0*/  @!P0 BRA `(.L_x_502) ;  /* 0x0000000400dc8947 */ /* 0x000fea0003800000 */
[----:B------:R-:W-:Y:S05]  /*9fe0*/  BRA.U !UP0, `(.L_x_503) ;  /* 0x0000000108f87547 */ /* 0x000fea000b800000 */
[----:B-12---:R-:W-:Y:S01]  /*9ff0*/  IMAD.U32 R6, RZ, RZ, UR17 ;  /* 0x00000011ff067e24 */ /* 0x006fe2000f8e00ff */
[----:B------:R-:W-:Y:S01]  /*a000*/  MOV R8, UR17 ;  /* 0x0000001100087c02 */ /* 0x000fe20008000f00 */
[----:B------:R-:W-:Y:S01]  /*a010*/  IMAD.U32 R64, RZ, RZ, UR17 ;  /* 0x00000011ff407e24 */ /* 0x000fe2000f8e00ff */
[----:B------:R-:W-:Y:S01]  /*a020*/  MOV R7, UR17 ;  /* 0x0000001100077c02 */ /* 0x000fe20008000f00 */
[----:B------:R-:W-:Y:S01]  /*a030*/  FFMA.FTZ R165, R165, R6, UR27 ;  /* 0x0000001ba5a57e23 */ /* 0x000fe20008010006 */
[----:B------:R-:W-:Y:S02]  /*a040*/  IMAD.MOV.U32 R6, RZ, RZ, R106 ;  /* 0x000000ffff067224 */ /* 0x000fe400078e006a */
[----:B------:R-:W-:Y:S01]  /*a050*/  FFMA.FTZ R163, R163, R8, UR27 ;  /* 0x0000001ba3a37e23 */ /* 0x000fe20008010008 */
[----:B------:R-:W-:Y:S01]  /*a060*/  SHF.R.U64 R8, R106, 0x10, R107 ;  /* 0x000000106a087819 */ /* 0x000fe2000000126b */
[----:B------:R-:W-:Y:S01]  /*a070*/  FADD.FTZ R165, R164, -R165 ;  /* 0x800000a5a4a57221 */ /* 0x000fe20000010000 */
[----:B------:R-:W-:-:S02]  /*a080*/  IMAD.U32 R6, R6, 0x10000, RZ ;  /* 0x0001000006067824 */ /* 0x000fc400078e00ff */
[----:B------:R-:W-:Y:S01]  /*a090*/  FFMA.FTZ R166, R166, R7, UR27 ;  /* 0x0000001ba6a67e23 */ /* 0x000fe20008010007 */
[----:B------:R-:W-:Y:S01]  /*a0a0*/  IMAD.MOV.U32 R11, RZ, RZ, R107 ;  /* 0x000000ffff0b7224 */ /* 0x000fe200078e006b */
[----:B------:R-:W-:Y:S01]  /*a0b0*/  LOP3.LUT P5, RZ, R157, 0xff, RZ, 0xc0, !PT ;  /* 0x000000ff9dff7812 */ /* 0x000fe200078ac0ff */
[----:B------:R-:W-:Y:S01]  /*a0c0*/  FFMA.FTZ R6, R165, UR16, R6 ;  /* 0x00000010a5067c23 */ /* 0x000fe20008010006 */
[----:B------:R-:W-:Y:S01]  /*a0d0*/  FFMA.FTZ R145, R145, R64, UR27 ;  /* 0x0000001b91917e23 */ /* 0x000fe20008010040 */
[----:B------:R-:W-:Y:S01]  /*a0e0*/  SHF.L.U32 R8, R8, 0x10, RZ ;  /* 0x0000001008087819 */ /* 0x000fe200000006ff */
[----:B------:R-:W-:Y:S02]  /*a0f0*/  IMAD.U32 R64, R11, 0x10000, RZ ;  /* 0x000100000b407824 */ /* 0x000fe400078e00ff */
[----:B------:R-:W-:Y:S01]  /*a100*/  FMUL.FTZ R7, R6, UR7 ;  /* 0x0000000706077c20 */ /* 0x000fe20008410000 */
[----:B------:R-:W-:Y:S01]  /*a110*/  FADD.FTZ R163, R162, -R163 ;  /* 0x800000a3a2a37221 */ /* 0x000fe20000010000 */
[----:B------:R-:W-:Y:S01]  /*a120*/  SHF.R.U32.HI R65, RZ, 0x10, R107 ;  /* 0x00000010ff417819 */ /* 0x000fe2000001166b */
[----:B------:R-:W-:Y:S01]  /*a130*/  FADD.FTZ R145, R144, -R145 ;  /* 0x8000009190917221 */ /* 0x000fe20000010000 */
[----:B------:R-:W-:Y:S01]  /*a140*/  FADD.FTZ R166, R167, -R166 ;  /* 0x800000a6a7a67221 */ /* 0x000fe20000010000 */
[----:B------:R-:W-:Y:S01]  /*a150*/  FSEL R11, R7, RZ, P5 ;  /* 0x000000ff070b7208 */ /* 0x000fe20002800000 */
[----:B------:R-:W-:Y:S01]  /*a160*/  FFMA.FTZ R8, R163, UR16, R8 ;  /* 0x00000010a3087c23 */ /* 0x000fe20008010008 */
[----:B------:R-:W-:Y:S01]  /*a170*/  LOP3.LUT P5, RZ, R9, 0xff, RZ, 0xc0, !PT ;  /* 0x000000ff09ff7812 */ /* 0x000fe200078ac0ff */
[----:B------:R-:W-:-:S02]  /*a180*/  IMAD.U32 R65, R65, 0x10000, RZ ;  /* 0x0001000041417824 */ /* 0x000fc400078e00ff */
[----:B------:R-:W-:Y:S01]  /*a190*/  FFMA.FTZ R64, R145, UR16, R64 ;  /* 0x0000001091407c23 */ /* 0x000fe20008010040 */
[----:B------:R-:W-:Y:S02]  /*a1a0*/  F2FP.BF16.F32.PACK_AB R6, R11, R6 ;  /* 0x000000060b06723e */ /* 0x000fe400000010ff */
[----:B------:R-:W-:Y:S01]  /*a1b0*/  FSEL R7, R7, RZ, P5 ;  /* 0x000000ff07077208 */ /* 0x000fe20002800000 */
[----:B------:R-:W-:Y:S01]  /*a1c0*/  FFMA.FTZ R166, R166, UR16, R65 ;  /* 0x00000010a6a67c23 */ /* 0x000fe20008010041 */
[----:B------:R-:W-:Y:S01]  /*a1d0*/  LOP3.LUT P4, RZ, R157, 0xff00, RZ, 0xc0, !PT ;  /* 0x0000ff009dff7812 */ /* 0x000fe2000788c0ff */
[----:B------:R-:W-:Y:S01]  /*a1e0*/  FMUL.FTZ R65, R64, UR7 ;  /* 0x0000000740417c20 */ /* 0x000fe20008410000 */
[C---:B------:R-:W-:Y:S01]  /*a1f0*/  F2FP.BF16.F32.PACK_AB R7, R8.reuse, R7 ;  /* 0x000000070807723e */ /* 0x040fe200000010ff */
[----:B------:R-:W-:Y:S01]  /*a200*/  FMUL.FTZ R8, R8, UR7 ;  /* 0x0000000708087c20 */ /* 0x000fe20008410000 */
[----:B------:R-:W-:Y:S02]  /*a210*/  LOP3.LUT P5, RZ, R9, 0xff00, RZ, 0xc0, !PT ;  /* 0x0000ff0009ff7812 */ /* 0x000fe400078ac0ff */
        /* <DEDUP_REMOVED lines=8> */
[----:B0-----:R-:W-:-:S02]  /*a2a0*/  FSEL R67, R65, RZ, P2 ;  /* 0x000000ff41437208 */ /* 0x001fc40001000000 */
[----:B------:R-:W-:Y:S02]  /*a2b0*/  ISETP.GE.U32.AND P3, PT, R157, 0x1000000, PT ;  /* 0x010000009d00780c */ /* 0x000fe40003f66070 */
[C---:B------:R-:W-:Y:S02]  /*a2c0*/  LOP3.LUT P4, RZ, R9.reuse, 0xff0000, RZ, 0xc0, !PT ;  /* 0x00ff000009ff7812 */ /* 0x040fe4000788c0ff */
[----:B------:R-:W-:Y:S02]  /*a2d0*/  ISETP.GE.U32.AND P2, PT, R9, 0x1000000, PT ;  /* 0x010000000900780c */ /* 0x000fe40003f46070 */
[----:B------:R-:W-:Y:S02]  /*a2e0*/  F2FP.BF16.F32.PACK_AB R66, R7, R6 ;  /* 0x000000060742723e */ /* 0x000fe400000010ff */
[----:B------:R-:W-:Y:S02]  /*a2f0*/  FSEL R65, R65, RZ, P4 ;  /* 0x000000ff41417208 */ /* 0x000fe40002000000 */
[----:B------:R-:W-:-:S02]  /*a300*/  FSEL R6, R8, RZ, P3 ;  /* 0x000000ff08067208 */ /* 0x000fc40001800000 */
[----:B------:R-:W-:Y:S02]  /*a310*/  FSEL R7, R8, RZ, P2 ;  /* 0x000000ff08077208 */ /* 0x000fe40001000000 */
[----:B------:R-:W-:Y:S02]  /*a320*/  F2FP.BF16.F32.PACK_AB R67, R67, R64 ;  /* 0x000000404343723e */ /* 0x000fe400000010ff */
        /* <DEDUP_REMOVED lines=8> */
[----:B------:R-:W-:Y:S01]  /*a3b0*/  PRMT R156, R7, 0x7632, R156 ;  /* 0x00007632079c7816 */ /* 0x000fe2000000009c */
[----:B------:R-:W-:Y:S06]  /*a3c0*/  BRA `(.L_x_504) ;  /* 0x0000001400047947 */ /* 0x000fec0003800000 */
.L_x_503:
[----:B-12---:R-:W-:Y:S01]  /*a3d0*/  MOV R6, UR17 ;  /* 0x0000001100067c02 */ /* 0x006fe20008000f00 */
[----:B------:R-:W-:Y:S01]  /*a3e0*/  IMAD.U32 R8, RZ, RZ, UR17 ;  /* 0x00000011ff087e24 */ /* 0x000fe2000f8e00ff */
[----:B------:R-:W-:Y:S01]  /*a3f0*/  MOV R11, UR17 ;  /* 0x00000011000b7c02 */ /* 0x000fe20008000f00 */
[----:B------:R-:W-:Y:S01]  /*a400*/  IMAD.U32 R64, RZ, RZ, UR17 ;  /* 0x00000011ff407e24 */ /* 0x000fe2000f8e00ff */
[----:B------:R-:W-:Y:S01]  /*a410*/  SHF.R.U64 R7, R106, 0x10, R107 ;  /* 0x000000106a077819 */ /* 0x000fe2000000126b */
[----:B------:R-:W-:Y:S01]  /*a420*/  FFMA.FTZ R165, R165, R6, UR27 ;  /* 0x0000001ba5a57e23 */ /* 0x000fe20008010006 */
[----:B------:R-:W-:Y:S02]  /*a430*/  IMAD.MOV.U32 R6, RZ, RZ, R106 ;  /* 0x000000ffff067224 */ /* 0x000fe400078e006a */
[----:B------:R-:W-:Y:S01]  /*a440*/  FFMA.FTZ R163, R163, R8, UR27 ;  /* 0x0000001ba3a37e23 */ /* 0x000fe20008010008 */
[----:B------:R-:W-:Y:S01]  /*a450*/  FFMA.FTZ R166, R166, R11, UR27 ;  /* 0x0000001ba6a67e23 */ /* 0x000fe2000801000b */
[----:B------:R-:W-:Y:S01]  /*a460*/  FADD.FTZ R165, R164, -R165 ;  /* 0x800000a5a4a57221 */ /* 0x000fe20000010000 */
[----:B------:R-:W-:Y:S01]  /*a470*/  IMAD.U32 R6, R6, 0x10000, RZ ;  /* 0x0001000006067824 */ /* 0x000fe200078e00ff */
[----:B------:R-:W-:Y:S01]  /*a480*/  SHF.L.U32 R8, R7, 0x10, RZ ;  /* 0x0000001007087819 */ /* 0x000fe200000006ff */
[----:B------:R-:W-:Y:S01]  /*a490*/  FADD.FTZ R163, R162, -R163 ;  /* 0x800000a3a2a37221 */ /* 0x000fe20000010000 */
[--C-:B------:R-:W-:Y:S01]  /*a4a0*/  SHF.R.U32.HI R11, RZ, 0x10, R107.reuse ;  /* 0x00000010ff0b7819 */ /* 0x100fe2000001166b */
[----:B------:R-:W-:Y:S01]  /*a4b0*/  FFMA.FTZ R6, R165, UR16, R6 ;  /* 0x00000010a5067c23 */ /* 0x000fe20008010006 */
[----:B------:R-:W-:Y:S01]  /*a4c0*/  FFMA.FTZ R145, R145, R64, UR27 ;  /* 0x0000001b91917e23 */ /* 0x000fe20008010040 */
[----:B------:R-:W-:Y:S01]  /*a4d0*/  IMAD.MOV.U32 R7, RZ, RZ, R107 ;  /* 0x000000ffff077224 */ /* 0x000fe200078e006b */
[----:B------:R-:W-:Y:S01]  /*a4e0*/  LOP3.LUT P5, RZ, R157, 0xff, RZ, 0xc0, !PT ;  /* 0x000000ff9dff7812 */ /* 0x000fe200078ac0ff */
[----:B------:R-:W-:Y:S01]  /*a4f0*/  FMUL.FTZ R6, R6, UR7 ;  /* 0x0000000706067c20 */ /* 0x000fe20008410000 */
[----:B------:R-:W-:Y:S01]  /*a500*/  FFMA.FTZ R8, R163, UR16, R8 ;  /* 0x00000010a3087c23 */ /* 0x000fe20008010008 */
[----:B------:R-:W-:Y:S01]  /*a510*/  LOP3.LUT P6, RZ, R9, 0xff, RZ, 0xc0, !PT ;  /* 0x000000ff09ff7812 */ /* 0x000fe200078cc0ff */
[----:B------:R-:W-:Y:S01]  /*a520*/  FADD.FTZ R145, R144, -R145 ;  /* 0x8000009190917221 */ /* 0x000fe20000010000 */
[----:B------:R-:W-:Y:S01]  /*a530*/  SHF.L.U32 R11, R11, 0x10, RZ ;  /* 0x000000100b0b7819 */ /* 0x000fe200000006ff */
[----:B------:R-:W-:Y:S01]  /*a540*/  FADD.FTZ R166, R167, -R166 ;  /* 0x800000a6a7a67221 */ /* 0x000fe20000010000 */
[----:B------:R-:W-:Y:S01]  /*a550*/  IMAD.U32 R64, R7, 0x10000, RZ ;  /* 0x0001000007407824 */ /* 0x000fe200078e00ff */
[----:B------:R-:W-:Y:S01]  /*a560*/  FSEL R7, R6, RZ, P5 ;  /* 0x000000ff06077208 */ /* 0x000fe20002800000 */
[----:B------:R-:W-:Y:S01]  /*a570*/  FMUL.FTZ R8, R8, UR7 ;  /* 0x0000000708087c20 */ /* 0x000fe20008410000 */
[----:B------:R-:W-:Y:S01]  /*a580*/  FSEL R6, R6, RZ, P6 ;  /* 0x000000ff06067208 */ /* 0x000fe20003000000 */
[----:B------:R-:W-:Y:S01]  /*a590*/  FFMA.FTZ R64, R145, UR16, R64 ;  /* 0x0000001091407c23 */ /* 0x000fe20008010040 */
[----:B------:R-:W-:Y:S01]  /*a5a0*/  LOP3.LUT P4, RZ, R157, 0xff00, RZ, 0xc0, !PT ;  /* 0x0000ff009dff7812 */ /* 0x000fe2000788c0ff */
[----:B------:R-:W-:Y:S01]  /*a5b0*/  FFMA.FTZ R11, R166, UR16, R11 ;  /* 0x00000010a60b7c23 */ /* 0x000fe2000801000b */
[----:B------:R-:W-:Y:S01]  /*a5c0*/  LOP3.LUT P5, RZ, R9, 0xff00, RZ, 0xc0, !PT ;  /* 0x0000ff0009ff7812 */ /* 0x000fe200078ac0ff */
[----:B------:R-:W-:Y:S01]  /*a5d0*/  FMUL.FTZ R64, R64, UR7 ;  /* 0x0000000740407c20 */ /* 0x000fe20008410000 */
[----:B0-----:R-:W-:Y:S01]  /*a5e0*/  F2FP.BF16.F32.PACK_AB R66, R6, R7 ;  /* 0x000000070642723e */ /* 0x001fe200000010ff */
[----:B------:R-:W-:Y:S01]  /*a5f0*/  FMUL.FTZ R11, R11, UR7 ;  /* 0x000000070b0b7c20 */ /* 0x000fe20008410000 */
[----:B------:R-:W-:-:S02]  /*a600*/  FSEL R6, R8, RZ, P4 ;  /* 0x000000ff08067208 */ /* 0x000fc40002000000 */
[----:B------:R-:W-:Y:S02]  /*a610*/  FSEL R7, R8, RZ, P5 ;  /* 0x000000ff08077208 */ /* 0x000fe40002800000 */
[C---:B------:R-:W-:Y:S02]  /*a620*/  LOP3.LUT P2, RZ, R157.reuse, 0xff0000, RZ, 0xc0, !PT ;  /* 0x00ff00009dff7812 */ /* 0x040fe4000784c0ff */
[----:B------:R-:W-:Y:S02]  /*a630*/  ISETP.GE.U32.AND P3, PT, R157, 0x1000000, PT ;  /* 0x010000009d00780c */ /* 0x000fe40003f66070 */
[C---:B------:R-:W-:Y:S02]  /*a640*/  LOP3.LUT P4, RZ, R9.reuse, 0xff0000, RZ, 0xc0, !PT ;  /* 0x00ff000009ff7812 */ /* 0x040fe4000788c0ff */
[----:B------:R-:W-:Y:S02]  /*a650*/  ISETP.GE.U32.AND P5, PT, R9, 0x1000000, PT ;  /* 0x010000000900780c */ /* 0x000fe40003fa6070 */
[----:B------:R-:W-:-:S02]  /*a660*/  F2FP.BF16.F32.PACK_AB R67, R7, R6 ;  /* 0x000000060743723e */ /* 0x000fc400000010ff */
[C---:B------:R-:W-:Y:S02]  /*a670*/  FSEL R6, R64.reuse, RZ, P2 ;  /* 0x000000ff40067208 */ /* 0x040fe40001000000 */
[----:B------:R-:W-:Y:S02]  /*a680*/  FSEL R7, R64, RZ, P4 ;  /* 0x000000ff40077208 */ /* 0x000fe40002000000 */
[C---:B------:R-:W-:Y:S02]  /*a690*/  FSEL R8, R11.reuse, RZ, P3 ;  /* 0x000000ff0b087208 */ /* 0x040fe40001800000 */
[----:B------:R-:W-:Y:S02]  /*a6a0*/  FSEL R65, R11, RZ, P5 ;  /* 0x000000ff0b417208 */ /* 0x000fe40002800000 */
[----:B------:R-:W-:Y:S02]  /*a6b0*/  F2FP.BF16.F32.PACK_AB R6, R7, R6 ;  /* 0x000000060706723e */ /* 0x000fe400000010ff */
[----:B------:R-:W-:-:S02]  /*a6c0*/  F2FP.BF16.F32.PACK_AB R65, R65, R8 ;  /* 0x000000084141723e */ /* 0x000fc400000010ff */
[C---:B------:R-:W-:Y:S02]  /*a6d0*/  PRMT R103, R66.reuse, 0x7632, R103 ;  /* 0x0000763242677816 */ /* 0x040fe40000000067 */
[----:B------:R-:W-:Y:S02]  /*a6e0*/  PRMT R11, R66, 0x7610, R11 ;  /* 0x00007610420b7816 */ /* 0x000fe4000000000b */
[C---:B------:R-:W-:Y:S02]  /*a6f0*/  PRMT R154, R67.reuse, 0x7632, R154 ;  /* 0x00007632439a7816 */ /* 0x040fe4000000009a */
[----:B------:R-:W-:Y:S02]  /*a700*/  PRMT R8, R67, 0x7610, R8 ;  /* 0x0000761043087816 */ /* 0x000fe40000000008 */
[----:B------:R-:W-:Y:S02]  /*a710*/  PRMT R155, R6, 0x7632, R155 ;  /* 0x00007632069b7816 */ /* 0x000fe4000000009b */
[----:B------:R-:W-:-:S02]  /*a720*/  PRMT R156, R65, 0x7632, R156 ;  /* 0x00007632419c7816 */ /* 0x000fc4000000009c */
[----:B------:R-:W-:Y:S01]  /*a730*/  PRMT R7, R65, 0x7610, R7 ;  /* 0x0000761041077816 */ /* 0x000fe20000000007 */
[----:B------:R-:W-:Y:S06]  /*a740*/  BRA `(.L_x_504) ;  /* 0x0000001000247947 */ /* 0x000fec0003800000 */
.L_x_502:
[----:B------:R-:W-:Y:S05]  /*a750*/  BRA.U !UP0, `(.L_x_505) ;  /* 0x0000000108d87547 */ /* 0x000fea000b800000 */
[----:B-12---:R-:W-:Y:S01]  /*a760*/  IMAD.U32 R6, RZ, RZ, UR17 ;  /* 0x00000011ff067e24 */ /* 0x006fe2000f8e00ff */
[----:B------:R-:W-:Y:S01]  /*a770*/  MOV R64, UR17 ;  /* 0x0000001100407c02 */ /* 0x000fe20008000f00 */
[----:B------:R-:W-:Y:S01]  /*a780*/  IMAD.U32 R8, RZ, RZ, UR17 ;  /* 0x00000011ff087e24 */ /* 0x000fe2000f8e00ff */
[----:B------:R-:W-:Y:S01]  /*a790*/  LOP3.LUT P5, RZ, R157, 0xff, RZ, 0xc0, !PT ;  /* 0x000000ff9dff7812 */ /* 0x000fe200078ac0ff */
[----:B------:R-:W-:Y:S01]  /*a7a0*/  FFMA.FTZ R165, R165, R6, UR27 ;  /* 0x0000001ba5a57e23 */ /* 0x000fe20008010006 */
[----:B------:R-:W-:Y:S02]  /*a7b0*/  IMAD.U32 R65, RZ, RZ, UR17 ;  /* 0x00000011ff417e24 */ /* 0x000fe4000f8e00ff */
[----:B------:R-:W-:Y:S01]  /*a7c0*/  FFMA.FTZ R163, R163, R8, UR27 ;  /* 0x0000001ba3a37e23 */ /* 0x000fe20008010008 */
[----:B------:R-:W-:Y:S01]  /*a7d0*/  FFMA.FTZ R145, R145, R64, UR27 ;  /* 0x0000001b91917e23 */ /* 0x000fe20008010040 */
[----:B------:R-:W-:Y:S01]  /*a7e0*/  FADD.FTZ R6, R164, -R165 ;  /* 0x800000a5a4067221 */ /* 0x000fe20000010000 */
[----:B------:R-:W-:Y:S01]  /*a7f0*/  LOP3.LUT P6, RZ, R9, 0xff, RZ, 0xc0, !PT ;  /* 0x000000ff09ff7812 */ /* 0x000fe200078cc0ff */
[----:B------:R-:W-:Y:S01]  /*a800*/  FADD.FTZ R8, R162, -R163 ;  /* 0x800000a3a2087221 */ /* 0x000fe20000010000 */
[----:B------:R-:W-:Y:S01]  /*a810*/  FADD.FTZ R64, R144, -R145 ;  /* 0x8000009190407221 */ /* 0x000fe20000010000 */
[----:B------:R-:W-:Y:S01]  /*a820*/  FMUL.FTZ R6, R6, UR16 ;  /* 0x0000001006067c20 */ /* 0x000fe20008410000 */
[----:B------:R-:W-:Y:S01]  /*a830*/  FFMA.FTZ R166, R166, R65, UR27 ;  /* 0x0000001ba6a67e23 */ /* 0x000fe20008010041 */
[----:B------:R-:W-:Y:S01]  /*a840*/  FMUL.FTZ R8, R8, UR16 ;  /* 0x0000001008087c20 */ /* 0x000fe20008410000 */
[----:B------:R-:W-:Y:S01]  /*a850*/  FMUL.FTZ R64, R64, UR16 ;  /* 0x0000001040407c20 */ /* 0x000fe20008410000 */
[----:B------:R-:W-:Y:S01]  /*a860*/  FMUL.FTZ R7, R6, UR7 ;  /* 0x0000000706077c20 */ /* 0x000fe20008410000 */
[----:B0-----:R-:W-:Y:S01]  /*a870*/  FADD.FTZ R66, R167, -R166 ;  /* 0x800000a6a7427221 */ /* 0x001fe20000010000 */
[C---:B------:R-:W-:Y:S01]  /*a880*/  LOP3.LUT P4, RZ, R157.reuse, 0xff00, RZ, 0xc0, !PT ;  /* 0x0000ff009dff7812 */ /* 0x040fe2000788c0ff */
[----:B------:R-:W-:Y:S01]  /*a890*/  FMUL.FTZ R65, R64, UR7 ;  /* 0x0000000740417c20 */ /* 0x000fe20008410000 */
[----:B------:R-:W-:Y:S01]  /*a8a0*/  LOP3.LUT P2, RZ, R157, 0xff0000, RZ, 0xc0, !PT ;  /* 0x00ff00009dff7812 */ /* 0x000fe2000784c0ff */
[----:B------:R-:W-:Y:S01]  /*a8b0*/  FMUL.FTZ R66, R66, UR16 ;  /* 0x0000001042427c20 */ /* 0x000fe20008410000 */
[----:B------:R-:W-:-:S02]  /*a8c0*/  FSEL R11, R7, RZ, P5 ;  /* 0x000000ff070b7208 */ /* 0x000fc40002800000 */
[----:B------:R-:W-:Y:S02]  /*a8d0*/  FSEL R7, R7, RZ, P6 ;  /* 0x000000ff07077208 */ /* 0x000fe40003000000 */
[----:B------:R-:W-:Y:S02]  /*a8e0*/  F2FP.BF16.F32.PACK_AB R6, R11, R6 ;  /* 0x000000060b06723e */ /* 0x000fe400000010ff */
[C---:B------:R-:W-:Y:S01]  /*a8f0*/  F2FP.BF16.F32.PACK_AB R7, R8.reuse, R7 ;  /* 0x000000070807723e */ /* 0x040fe200000010ff */
[----:B------:R-:W-:Y:S01]  /*a900*/  FMUL.FTZ R8, R8, UR7 ;  /* 0x0000000708087c20 */ /* 0x000fe20008410000 */
[----:B------:R-:W-:Y:S02]  /*a910*/  LOP3.LUT P5, RZ, R9, 0xff00, RZ, 0xc0, !PT ;  /* 0x0000ff0009ff7812 */ /* 0x000fe400078ac0ff */
[C---:B------:R-:W-:Y:S02]  /*a920*/  PRMT R11, R6.reuse, 0x7632, R11 ;  /* 0x00007632060b7816 */ /* 0x040fe4000000000b */
[----:B------:R-:W-:-:S02]  /*a930*/  PRMT R99, R6, 0x7610, R99 ;  /* 0x0000761006637816 */ /* 0x000fc40000000063 */
[C---:B------:R-:W-:Y:S02]  /*a940*/  PRMT R100, R7.reuse, 0x7632, R100 ;  /* 0x0000763207647816 */ /* 0x040fe40000000064 */
[----:B------:R-:W-:Y:S02]  /*a950*/  PRMT R103, R7, 0x7610, R103 ;  /* 0x0000761007677816 */ /* 0x000fe40000000067 */
[C---:B------:R-:W-:Y:S02]  /*a960*/  FSEL R6, R8.reuse, RZ, P4 ;  /* 0x000000ff08067208 */ /* 0x040fe40002000000 */
[----:B------:R-:W-:Y:S01]  /*a970*/  FSEL R7, R8, RZ, P5 ;  /* 0x000000ff08077208 */ /* 0x000fe20002800000 */
[----:B------:R-:W-:Y:S01]  /*a980*/  FMUL.FTZ R8, R66, UR7 ;  /* 0x0000000742087c20 */ /* 0x000fe20008410000 */
[----:B------:R-:W-:Y:S02]  /*a990*/  FSEL R67, R65, RZ, P2 ;  /* 0x000000ff41437208 */ /* 0x000fe40001000000 */
[----:B------:R-:W-:-:S02]  /*a9a0*/  ISETP.GE.U32.AND P3, PT, R157, 0x1000000, PT ;  /* 0x010000009d00780c */ /* 0x000fc40003f66070 */
[C---:B------:R-:W-:Y:S02]  /*a9b0*/  LOP3.LUT P4, RZ, R9.reuse, 0xff0000, RZ, 0xc0, !PT ;  /* 0x00ff000009ff7812 */ /* 0x040fe4000788c0ff */
[----:B------:R-:W-:Y:S02]  /*a9c0*/  ISETP.GE.U32.AND P2, PT, R9, 0x1000000, PT ;  /* 0x010000000900780c */ /* 0x000fe40003f46070 */
[----:B------:R-:W-:Y:S02]  /*a9d0*/  F2FP.BF16.F32.PACK_AB R101, R7, R6 ;  /* 0x000000060765723e */ /* 0x000fe400000010ff */
[----:B------:R-:W-:Y:S02]  /*a9e0*/  FSEL R65, R65, RZ, P4 ;  /* 0x000000ff41417208 */ /* 0x000fe40002000000 */
[C---:B------:R-:W-:Y:S02]  /*a9f0*/  FSEL R6, R8.reuse, RZ, P3 ;  /* 0x000000ff08067208 */ /* 0x040fe40001800000 */
        /* <DEDUP_REMOVED lines=10> */
[----:B------:R-:W-:Y:S01]  /*aaa0*/  PRMT R156, R7, 0x7632, R156 ;  /* 0x00007632079c7816 */ /* 0x000fe2000000009c */
[----:B------:R-:W-:Y:S06]  /*aab0*/  BRA `(.L_x_504) ;  /* 0x0000000c00487947 */ /* 0x000fec0003800000 */
.L_x_505:
[----:B-12---:R-:W-:Y:S01]  /*aac0*/  IMAD.U32 R6, RZ, RZ, UR17 ;  /* 0x00000011ff067e24 */ /* 0x006fe2000f8e00ff */
[----:B------:R-:W-:Y:S01]  /*aad0*/  MOV R8, UR17 ;  /* 0x0000001100087c02 */ /* 0x000fe20008000f00 */
[----:B------:R-:W-:Y:S01]  /*aae0*/  IMAD.U32 R7, RZ, RZ, UR17 ;  /* 0x00000011ff077e24 */ /* 0x000fe2000f8e00ff */
[----:B------:R-:W-:Y:S01]  /*aaf0*/  LOP3.LUT P5, RZ, R157, 0xff, RZ, 0xc0, !PT ;  /* 0x000000ff9dff7812 */ /* 0x000fe200078ac0ff */
[-C--:B------:R-:W-:Y:S01]  /*ab00*/  FFMA.FTZ R165, R165, R6.reuse, UR27 ;  /* 0x0000001ba5a57e23 */ /* 0x080fe20008010006 */
[----:B------:R-:W-:Y:S01]  /*ab10*/  FFMA.FTZ R145, R145, R6, UR27 ;  /* 0x0000001b91917e23 */ /* 0x000fe20008010006 */
[----:B------:R-:W-:Y:S01]  /*ab20*/  FFMA.FTZ R163, R163, R8, UR27 ;  /* 0x0000001ba3a37e23 */ /* 0x000fe20008010008 */
[----:B------:R-:W-:Y:S01]  /*ab30*/  FFMA.FTZ R166, R166, R7, UR27 ;  /* 0x0000001ba6a67e23 */ /* 0x000fe20008010007 */
[----:B------:R-:W-:Y:S01]  /*ab40*/  FADD.FTZ R165, R164, -R165 ;  /* 0x800000a5a4a57221 */ /* 0x000fe20000010000 */
[----:B------:R-:W-:Y:S01]  /*ab50*/  LOP3.LUT P6, RZ, R9, 0xff, RZ, 0xc0, !PT ;  /* 0x000000ff09ff7812 */ /* 0x000fe200078cc0ff */
[----:B------:R-:W-:Y:S01]  /*ab60*/  FADD.FTZ R163, R162, -R163 ;  /* 0x800000a3a2a37221 */ /* 0x000fe20000010000 */
[----:B------:R-:W-:Y:S01]  /*ab70*/  FADD.FTZ R145, R144, -R145 ;  /* 0x8000009190917221 */ /* 0x000fe20000010000 */
[----:B------:R-:W-:Y:S01]  /*ab80*/  FMUL.FTZ R165, R165, UR16 ;  /* 0x00000010a5a57c20 */ /* 0x000fe20008410000 */
[----:B------:R-:W-:Y:S01]  /*ab90*/  FADD.FTZ R166, R167, -R166 ;  /* 0x800000a6a7a67221 */ /* 0x000fe20000010000 */
[----:B------:R-:W-:Y:S01]  /*aba0*/  FMUL.FTZ R163, R163, UR16 ;  /* 0x00000010a3a37c20 */ /* 0x000fe20008410000 */
[----:B------:R-:W-:Y:S01]  /*abb0*/  LOP3.LUT P4, RZ, R157, 0xff00, RZ, 0xc0, !PT ;  /* 0x0000ff009dff7812 */ /* 0x000fe2000788c0ff */
[----:B------:R-:W-:Y:S01]  /*abc0*/  FMUL.FTZ R165, R165, UR7 ;  /* 0x00000007a5a57c20 */ /* 0x000fe20008410000 */
[----:B------:R-:W-:Y:S01]  /*abd0*/  FMUL.FTZ R145, R145, UR16 ;  /* 0x0000001091917c20 */ /* 0x000fe20008410000 */
[----:B------:R-:W-:Y:S01]  /*abe0*/  FMUL.FTZ R163, R163, UR7 ;  /* 0x00000007a3a37c20 */ /* 0x000fe20008410000 */
[----:B------:R-:W-:Y:S01]  /*abf0*/  FMUL.FTZ R166, R166, UR16 ;  /* 0x00000010a6a67c20 */ /* 0x000fe20008410000 */
[----:B------:R-:W-:Y:S01]  /*ac00*/  LOP3.LUT P2, RZ, R157, 0xff0000, RZ, 0xc0, !PT ;  /* 0x00ff00009dff7812 */ /* 0x000fe2000784c0ff */
[----:B------:R-:W-:Y:S01]  /*ac10*/  FMUL.FTZ R145, R145, UR7 ;  /* 0x0000000791917c20 */ /* 0x000fe20008410000 */
[C---:B------:R-:W-:Y:S01]  /*ac20*/  FSEL R6, R165.reuse, RZ, P5 ;  /* 0x000000ffa5067208 */ /* 0x040fe20002800000 */
[----:B------:R-:W-:Y:S01]  /*ac30*/  FMUL.FTZ R166, R166, UR7 ;  /* 0x00000007a6a67c20 */ /* 0x000fe20008410000 */
[----:B------:R-:W-:-:S02]  /*ac40*/  FSEL R165, R165, RZ, P6 ;  /* 0x000000ffa5a57208 */ /* 0x000fc40003000000 */
[----:B------:R-:W-:Y:S02]  /*ac50*/  LOP3.LUT P5, RZ, R9, 0xff00, RZ, 0xc0, !PT ;  /* 0x0000ff0009ff7812 */ /* 0x000fe400078ac0ff */
[----:B------:R-:W-:Y:S02]  /*ac60*/  F2FP.BF16.F32.PACK_AB R165, R165, R6 ;  /* 0x00000006a5a5723e */ /* 0x000fe400000010ff */
[C---:B------:R-:W-:Y:S02]  /*ac70*/  FSEL R6, R163.reuse, RZ, P4 ;  /* 0x000000ffa3067208 */ /* 0x040fe40002000000 */
[----:B------:R-:W-:Y:S02]  /*ac80*/  FSEL R163, R163, RZ, P5 ;  /* 0x000000ffa3a37208 */ /* 0x000fe40002800000 */
[----:B------:R-:W-:Y:S02]  /*ac90*/  ISETP.GE.U32.AND P3, PT, R157, 0x1000000, PT ;  /* 0x010000009d00780c */ /* 0x000fe40003f66070 */
[----:B------:R-:W-:-:S02]  /*aca0*/  LOP3.LUT P4, RZ, R9, 0xff0000, RZ, 0xc0, !PT ;  /* 0x00ff000009ff7812 */ /* 0x000fc4000788c0ff */
[----:B------:R-:W-:Y:S02]  /*acb0*/  ISETP.GE.U32.AND P5, PT, R9, 0x1000000, PT ;  /* 0x010000000900780c */ /* 0x000fe40003fa6070 */
[----:B------:R-:W-:Y:S02]  /*acc0*/  F2FP.BF16.F32.PACK_AB R163, R163, R6 ;  /* 0x00000006a3a3723e */ /* 0x000fe400000010ff */
[C---:B------:R-:W-:Y:S02]  /*acd0*/  FSEL R6, R145.reuse, RZ, P2 ;  /* 0x000000ff91067208 */ /* 0x040fe40001000000 */
[C---:B------:R-:W-:Y:S02]  /*ace0*/  FSEL R7, R166.reuse, RZ, P3 ;  /* 0x000000ffa6077208 */ /* 0x040fe40001800000 */
[----:B------:R-:W-:Y:S02]  /*acf0*/  FSEL R145, R145, RZ, P4 ;  /* 0x000000ff91917208 */ /* 0x000fe40002000000 */
[----:B------:R-:W-:-:S02]  /*ad00*/  FSEL R166, R166, RZ, P5 ;  /* 0x000000ffa6a67208 */ /* 0x000fc40002800000 */
[----:B------:R-:W-:Y:S02]  /*ad10*/  F2FP.BF16.F32.PACK_AB R6, R145, R6 ;  /* 0x000000069106723e */ /* 0x000fe400000010ff */
[----:B------:R-:W-:Y:S02]  /*ad20*/  F2FP.BF16.F32.PACK_AB R7, R166, R7 ;  /* 0x00000007a607723e */ /* 0x000fe400000010ff */
[C---:B------:R-:W-:Y:S02]  /*ad30*/  PRMT R103, R165.reuse, 0x7632, R103 ;  /* 0x00007632a5677816 */ /* 0x040fe40000000067 */
[----:B------:R-:W-:Y:S02]  /*ad40*/  PRMT R11, R165, 0x7610, R11 ;  /* 0x00007610a50b7816 */ /* 0x000fe4000000000b */
[C---:B------:R-:W-:Y:S02]  /*ad50*/  PRMT R154, R163.reuse, 0x7632, R154 ;  /* 0x00007632a39a7816 */ /* 0x040fe4000000009a */
[----:B------:R-:W-:-:S02]  /*ad60*/  PRMT R8, R163, 0x7610, R8 ;  /* 0x00007610a3087816 */ /* 0x000fc40000000008 */
[----:B------:R-:W-:Y:S02]  /*ad70*/  PRMT R155, R6, 0x7632, R155 ;  /* 0x00007632069b7816 */ /* 0x000fe4000000009b */
[----:B------:R-:W-:Y:S01]  /*ad80*/  PRMT R156, R7, 0x7632, R156 ;  /* 0x00007632079c7816 */ /* 0x000fe2000000009c */
[----:B------:R-:W-:Y:S06]  /*ad90*/  BRA `(.L_x_504) ;  /* 0x0000000800907947 */ /* 0x000fec0003800000 */
.L_x_501:
[----:B------:R-:W-:Y:S05]  /*ada0*/  @!P0 BRA `(.L_x_506) ;  /* 0x00000004006c8947 */ /* 0x000fea0003800000 */
[----:B------:R-:W-:Y:S05]  /*adb0*/  BRA.U !UP0, `(.L_x_507) ;  /* 0x0000000108bc7547 */ /* 0x000fea000b800000 */
[----:B-12---:R-:W-:Y:S01]  /*adc0*/  IMAD.U32 R6, RZ, RZ, UR17 ;  /* 0x00000011ff067e24 */ /* 0x006fe2000f8e00ff */
[----:B------:R-:W-:Y:S01]  /*add0*/  MOV R8, UR17 ;  /* 0x0000001100087c02 */ /* 0x000fe20008000f00 */
[----:B------:R-:W-:Y:S01]  /*ade0*/  IMAD.U32 R7, RZ, RZ, UR17 ;  /* 0x00000011ff077e24 */ /* 0x000fe2000f8e00ff */
[----:B------:R-:W-:Y:S01]  /*adf0*/  SHF.R.U32.HI R65, RZ, 0x10, R107 ;  /* 0x00000010ff417819 */ /* 0x000fe2000001166b */
[----:B------:R-:W-:Y:S01]  /*ae00*/  FFMA.FTZ R165, R165, R6, UR27 ;  /* 0x0000001ba5a57e23 */ /* 0x000fe20008010006 */
[----:B------:R-:W-:Y:S01]  /*ae10*/  MOV R6, R106 ;  /* 0x0000006a00067202 */ /* 0x000fe20000000f00 */
[----:B------:R-:W-:Y:S02]  /*ae20*/  IMAD.U32 R64, RZ, RZ, UR17 ;  /* 0x00000011ff407e24 */ /* 0x000fe4000f8e00ff */
[----:B------:R-:W-:Y:S01]  /*ae30*/  FFMA.FTZ R166, R166, R7, UR27 ;  /* 0x0000001ba6a67e23 */ /* 0x000fe20008010007 */
[----:B------:R-:W-:Y:S01]  /*ae40*/  FADD.FTZ R165, R164, -R165 ;  /* 0x800000a5a4a57221 */ /* 0x000fe20000010000 */
[----:B------:R-:W-:Y:S01]  /*ae50*/  SHF.R.U64 R7, R106, 0x10, R107 ;  /* 0x000000106a077819 */ /* 0x000fe2000000126b */
[----:B------:R-:W-:-:S02]  /*ae60*/  IMAD.U32 R6, R6, 0x10000, RZ ;  /* 0x0001000006067824 */ /* 0x000fc400078e00ff */
[----:B------:R-:W-:Y:S01]  /*ae70*/  FFMA.FTZ R163, R163, R8, UR27 ;  /* 0x0000001ba3a37e23 */ /* 0x000fe20008010008 */
[----:B------:R-:W-:Y:S01]  /*ae80*/  FFMA.FTZ R145, R145, R64, UR27 ;  /* 0x0000001b91917e23 */ /* 0x000fe20008010040 */
[----:B------:R-:W-:Y:S01]  /*ae90*/  IMAD.MOV.U32 R11, RZ, RZ, R107 ;  /* 0x000000ffff0b7224 */ /* 0x000fe200078e006b */
[----:B------:R-:W-:Y:S01]  /*aea0*/  SHF.L.U32 R8, R7, 0x10, RZ ;  /* 0x0000001007087819 */ /* 0x000fe200000006ff */
[----:B------:R-:W-:Y:S01]  /*aeb0*/  FFMA.FTZ R6, R165, UR16, R6 ;  /* 0x00000010a5067c23 */ /* 0x000fe20008010006 */
[----:B------:R-:W-:Y:S01]  /*aec0*/  FADD.FTZ R163, R162, -R163 ;  /* 0x800000a3a2a37221 */ /* 0x000fe20000010000 */
[----:B------:R-:W-:Y:S01]  /*aed0*/  FADD.FTZ R145, R144, -R145 ;  /* 0x8000009190917221 */ /* 0x000fe20000010000 */
[----:B------:R-:W-:Y:S02]  /*aee0*/  IMAD.U32 R64, R11, 0x10000, RZ ;  /* 0x000100000b407824 */ /* 0x000fe400078e00ff */
[----:B------:R-:W-:Y:S01]  /*aef0*/  FADD.FTZ R166, R167, -R166 ;  /* 0x800000a6a7a67221 */ /* 0x000fe20000010000 */
[----:B------:R-:W-:-:S02]  /*af00*/  IMAD.U32 R65, R65, 0x10000, RZ ;  /* 0x0001000041417824 */ /* 0x000fc400078e00ff */
[----:B------:R-:W-:Y:S01]  /*af10*/  FMUL.FTZ R7, R6, UR7 ;  /* 0x0000000706077c20 */ /* 0x000fe20008410000 */
[----:B------:R-:W-:Y:S01]  /*af20*/  FFMA.FTZ R8, R163, UR16, R8 ;  /* 0x00000010a3087c23 */ /* 0x000fe20008010008 */
[----:B------:R-:W-:Y:S01]  /*af30*/  FFMA.FTZ R64, R145, UR16, R64 ;  /* 0x0000001091407c23 */ /* 0x000fe20008010040 */
[----:B------:R-:W-:Y:S01]  /*af40*/  FFMA.FTZ R166, R166, UR16, R65 ;  /* 0x00000010a6a67c23 */ /* 0x000fe20008010041 */
[----:B------:R-:W-:Y:S01]  /*af50*/  LOP3.LUT P2, RZ, R157, 0xff, RZ, 0xc0, !PT ;  /* 0x000000ff9dff7812 */ /* 0x000fe2000784c0ff */
[----:B------:R-:W-:Y:S01]  /*af60*/  FMUL.FTZ R11, R8, UR7 ;  /* 0x00000007080b7c20 */ /* 0x000fe20008410000 */
[----:B------:R-:W-:Y:S01]  /*af70*/  FMUL.FTZ R65, R64, UR7 ;  /* 0x0000000740417c20 */ /* 0x000fe20008410000 */
[----:B0-----:R-:W-:Y:S01]  /*af80*/  FMUL.FTZ R66, R166, UR7 ;  /* 0x00000007a6427c20 */ /* 0x001fe20008410000 */
[----:B------:R-:W-:Y:S02]  /*af90*/  FSEL R7, R7, RZ, P2 ;  /* 0x000000ff07077208 */ /* 0x000fe40001000000 */
[----:B------:R-:W-:-:S02]  /*afa0*/  LOP3.LUT P3, RZ, R157, 0xff00, RZ, 0xc0, !PT ;  /* 0x0000ff009dff7812 */ /* 0x000fc4000786c0ff */
[C---:B------:R-:W-:Y:S02]  /*afb0*/  LOP3.LUT P4, RZ, R157.reuse, 0xff0000, RZ, 0xc0, !PT ;  /* 0x00ff00009dff7812 */ /* 0x040fe4000788c0ff */
[----:B------:R-:W-:Y:S02]  /*afc0*/  ISETP.GE.U32.AND P2, PT, R157, 0x1000000, PT ;  /* 0x010000009d00780c */ /* 0x000fe40003f46070 */
[----:B------:R-:W-:Y:S02]  /*afd0*/  F2FP.BF16.F32.PACK_AB R6, R7, R6 ;  /* 0x000000060706723e */ /* 0x000fe400000010ff */
[----:B------:R-:W-:Y:S02]  /*afe0*/  FSEL R11, R11, RZ, P3 ;  /* 0x000000ff0b0b7208 */ /* 0x000fe40001800000 */
        /* <DEDUP_REMOVED lines=8> */
[C---:B------:R-:W-:Y:S02]  /*b070*/  PRMT R6, R65.reuse, 0x7632, R6 ;  /* 0x0000763241067816 */ /* 0x040fe40000000006 */
[----:B------:R-:W-:Y:S02]  /*b080*/  PRMT R101, R65, 0x7610, R101 ;  /* 0x0000761041657816 */ /* 0x000fe40000000065 */
[----:B------:R-:W-:Y:S01]  /*b090*/  PRMT R7, R102, 0x7632, R7 ;  /* 0x0000763266077816 */ /* 0x000fe20000000007 */
[----:B------:R-:W-:Y:S06]  /*b0a0*/  BRA `(.L_x_504) ;  /* 0x0000000400cc7947 */ /* 0x000fec0003800000 */
.L_x_507:
[----:B-12---:R-:W-:Y:S01]  /*b0b0*/  MOV R6, UR17 ;  /* 0x0000001100067c02 */ /* 0x006fe20008000f00 */
[----:B------:R-:W-:Y:S01]  /*b0c0*/  IMAD.U32 R8, RZ, RZ, UR17 ;  /* 0x00000011ff087e24 */ /* 0x000fe2000f8e00ff */
[----:B------:R-:W-:Y:S01]  /*b0d0*/  MOV R7, UR17 ;  /* 0x0000001100077c02 */ /* 0x000fe20008000f00 */
[----:B------:R-:W-:Y:S01]  /*b0e0*/  IMAD.U32 R64, RZ, RZ, UR17 ;  /* 0x00000011ff407e24 */ /* 0x000fe2000f8e00ff */
[--C-:B------:R-:W-:Y:S01]  /*b0f0*/  SHF.R.U32.HI R65, RZ, 0x10, R107.reuse ;  /* 0x00000010ff417819 */ /* 0x100fe2000001166b */
[----:B------:R-:W-:Y:S01]  /*b100*/  FFMA.FTZ R165, R165, R6, UR27 ;  /* 0x0000001ba5a57e23 */ /* 0x000fe20008010006 */
[----:B------:R-:W-:Y:S02]  /*b110*/  IMAD.MOV.U32 R6, RZ, RZ, R106 ;  /* 0x000000ffff067224 */ /* 0x000fe400078e006a */
[----:B------:R-:W-:Y:S01]  /*b120*/  FFMA.FTZ R166, R166, R7, UR27 ;  /* 0x0000001ba6a67e23 */ /* 0x000fe20008010007 */
[--C-:B------:R-:W-:Y:S01]  /*b130*/  SHF.R.U64 R7, R106, 0x10, R107.reuse ;  /* 0x000000106a077819 */ /* 0x100fe2000000126b */
[----:B------:R-:W-:Y:S01]  /*b140*/  FFMA.FTZ R163, R163, R8, UR27 ;  /* 0x0000001ba3a37e23 */ /* 0x000fe20008010008 */
[----:B------:R-:W-:Y:S01]  /*b150*/  FFMA.FTZ R145, R145, R64, UR27 ;  /* 0x0000001b91917e23 */ /* 0x000fe20008010040 */
[----:B------:R-:W-:Y:S01]  /*b160*/  IMAD.MOV.U32 R11, RZ, RZ, R107 ;  /* 0x000000ffff0b7224 */ /* 0x000fe200078e006b */
[----:B------:R-:W-:Y:S01]  /*b170*/  SHF.L.U32 R6, R6, 0x10, RZ ;  /* 0x0000001006067819 */ /* 0x000fe200000006ff */
[----:B------:R-:W-:Y:S01]  /*b180*/  FADD.FTZ R165, R164, -R165 ;  /* 0x800000a5a4a57221 */ /* 0x000fe20000010000 */
[----:B------:R-:W-:Y:S01]  /*b190*/  FADD.FTZ R163, R162, -R163 ;  /* 0x800000a3a2a37221 */ /* 0x000fe20000010000 */
[----:B------:R-:W-:Y:S01]  /*b1a0*/  IMAD.U32 R8, R7, 0x10000, RZ ;  /* 0x0001000007087824 */ /* 0x000fe200078e00ff */
[----:B------:R-:W-:Y:S01]  /*b1b0*/  SHF.L.U32 R65, R65, 0x10, RZ ;  /* 0x0000001041417819 */ /* 0x000fe200000006ff */
[----:B------:R-:W-:Y:S01]  /*b1c0*/  FADD.FTZ R145, R144, -R145 ;  /* 0x8000009190917221 */ /* 0x000fe20000010000 */
[----:B------:R-:W-:-:S02]  /*b1d0*/  IMAD.U32 R64, R11, 0x10000, RZ ;  /* 0x000100000b407824 */ /* 0x000fc400078e00ff */
[----:B------:R-:W-:Y:S01]  /*b1e0*/  FADD.FTZ R166, R167, -R166 ;  /* 0x800000a6a7a67221 */ /* 0x000fe20000010000 */
[----:B------:R-:W-:Y:S01]  /*b1f0*/  FFMA.FTZ R6, R165, UR16, R6 ;  /* 0x00000010a5067c23 */ /* 0x000fe20008010006 */
[----:B------:R-:W-:Y:S01]  /*b200*/  FFMA.FTZ R8, R163, UR16, R8 ;  /* 0x00000010a3087c23 */ /* 0x000fe20008010008 */
[----:B------:R-:W-:Y:S01]  /*b210*/  FFMA.FTZ R64, R145, UR16, R64 ;  /* 0x0000001091407c23 */ /* 0x000fe20008010040 */
[----:B------:R-:W-:Y:S01]  /*b220*/  FFMA.FTZ R65, R166, UR16, R65 ;  /* 0x00000010a6417c23 */ /* 0x000fe20008010041 */
[----:B------:R-:W-:Y:S01]  /*b230*/  FMUL.FTZ R6, R6, UR7 ;  /* 0x0000000706067c20 */ /* 0x000fe20008410000 */
[----:B------:R-:W-:Y:S01]  /*b240*/  FMUL.FTZ R8, R8, UR7 ;  /* 0x0000000708087c20 */ /* 0x000fe20008410000 */
[C---:B------:R-:W-:Y:S01]  /*b250*/  LOP3.LUT P2, RZ, R157.reuse, 0xff, RZ, 0xc0, !PT ;  /* 0x000000ff9dff7812 */ /* 0x040fe2000784c0ff */
        /* <DEDUP_REMOVED lines=16> */
.L_x_506:
[----:B------:R-:W-:Y:S05]  /*b360*/  BRA.U !UP0, `(.L_x_508) ;  /* 0x0000000108947547 */ /* 0x000fea000b800000 */
[----:B------:R-:W-:Y:S01]  /*b370*/  IMAD.U32 R8, RZ, RZ, UR17 ;  /* 0x00000011ff087e24 */ /* 0x000fe2000f8e00ff */
[----:B-12---:R-:W-:Y:S01]  /*b380*/  MOV R64, UR17 ;  /* 0x0000001100407c02 */ /* 0x006fe20008000f00 */
[----:B------:R-:W-:Y:S01]  /*b390*/  IMAD.U32 R6, RZ, RZ, UR17 ;  /* 0x00000011ff067e24 */ /* 0x000fe2000f8e00ff */
[----:B------:R-:W-:Y:S01]  /*b3a0*/  LOP3.LUT P3, RZ, R157, 0xff00, RZ, 0xc0, !PT ;  /* 0x0000ff009dff7812 */ /* 0x000fe2000786c0ff */
[----:B------:R-:W-:Y:S01]  /*b3b0*/  FFMA.FTZ R163, R163, R8, UR27 ;  /* 0x0000001ba3a37e23 */ /* 0x000fe20008010008 */
[----:B------:R-:W-:Y:S02]  /*b3c0*/  IMAD.U32 R7, RZ, RZ, UR17 ;  /* 0x00000011ff077e24 */ /* 0x000fe4000f8e00ff */
        /* <DEDUP_REMOVED lines=26> */
[----:B------:R-:W-:Y:S02]  /*b570*/  PRMT R11, R99, 0x7632, R11 ;  /* 0x00007632630b7816 */ /* 0x000fe4000000000b */
[----:B------:R-:W-:Y:S02]  /*b580*/  PRMT R8, R100, 0x7632, R8 ;  /* 0x0000763264087816 */ /* 0x000fe40000000008 */
[----:B------:R-:W-:Y:S02]  /*b590*/  PRMT R6, R101, 0x7632, R6 ;  /* 0x0000763265067816 */ /* 0x000fe40000000006 */
[----:B------:R-:W-:Y:S01]  /*b5a0*/  PRMT R7, R102, 0x7632, R7 ;  /* 0x0000763266077816 */ /* 0x000fe20000000007 */
[----:B------:R-:W-:Y:S06]  /*b5b0*/  BRA `(.L_x_504) ;  /* 0x0000000000887947 */ /* 0x000fec0003800000 */
.L_x_508:
[----:B------:R-:W-:Y:S01]  /*b5c0*/  MOV R8, UR17 ;  /* 0x0000001100087c02 */ /* 0x000fe20008000f00 */
[----:B-12---:R-:W-:Y:S01]  /*b5d0*/  IMAD.U32 R6, RZ, RZ, UR17 ;  /* 0x00000011ff067e24 */ /* 0x006fe2000f8e00ff */
[C---:B------:R-:W-:Y:S01]  /*b5e0*/  LOP3.LUT P2, RZ, R157.reuse, 0xff, RZ, 0xc0, !PT ;  /* 0x000000ff9dff7812 */ /* 0x040fe2000784c0ff */
[----:B------:R-:W-:Y:S01]  /*b5f0*/  IMAD.U32 R64, RZ, RZ, UR17 ;  /* 0x00000011ff407e24 */ /* 0x000fe2000f8e00ff */
[----:B------:R-:W-:Y:S01]  /*b600*/  LOP3.LUT P3, RZ, R157, 0xff00, RZ, 0xc0, !PT ;  /* 0x0000ff009dff7812 */ /* 0x000fe2000786c0ff */
        /* <DEDUP_REMOVED lines=29> */
.L_x_504:
[----:B------:R-:W-:Y:S02]  /*b7e0*/  LOP3.LUT R8, R8, 0xffff, RZ, 0xc0, !PT ;  /* 0x0000ffff08087812 */ /* 0x000fe400078ec0ff */
[----:B------:R-:W-:Y:S01]  /*b7f0*/  IADD3 R121, PT, PT, R12, 0x400, RZ ;  /* 0x000004000c797810 */ /* 0x000fe20007ffe0ff */
[----:B------:R-:W-:Y:S01]  /*b800*/  IMAD.MOV.U32 R12, RZ, RZ, 0x8 ;  /* 0x00000008ff0c7424 */ /* 0x000fe200078e00ff */
[----:B0-----:R-:W-:Y:S01]  /*b810*/  PRMT R67, R6, 0x5410, R7 ;  /* 0x0000541006437816 */ /* 0x001fe20000000007 */
[----:B------:R-:W-:-:S04]  /*b820*/  IMAD.WIDE.U32 R64, R8, 0x10000, RZ ;  /* 0x0001000008407825 */ /* 0x000fc800078e00ff */
[----:B------:R-:W-:Y:S01]  /*b830*/  IMAD.WIDE.U32 R6, R121, R12, UR28 ;  /* 0x0000001c79067e25 */ /* 0x000fe2000f8e000c */
        /* <DEDUP_REMOVED lines=11> */
.L_x_509:
        /* <DEDUP_REMOVED lines=10> */
.L_x_510:
[----:B------:R-:W-:Y:S05]  /*b990*/  @!P1 BRA `(.L_x_511) ;  /* 0x0000000c00689947 */ /* 0x000fea0003800000 */
[----:B------:R-:W-:Y:S05]  /*b9a0*/  @!P0 BRA `(.L_x_512) ;  /* 0x0000000400d88947 */ /* 0x000fea0003800000 */
[----:B------:R-:W-:Y:S05]  /*b9b0*/  BRA.U !UP0, `(.L_x_513) ;  /* 0x0000000108fc7547 */ /* 0x000fea000b800000 */
[----:B-12---:R-:W-:Y:S01]  /*b9c0*/  IMAD.U32 R7, RZ, RZ, UR17 ;  /* 0x00000011ff077e24 */ /* 0x006fe2000f8e00ff */
[----:B------:R-:W-:Y:S01]  /*b9d0*/  MOV R11, UR17 ;  /* 0x00000011000b7c02 */ /* 0x000fe20008000f00 */
[----:B------:R-:W-:Y:S01]  /*b9e0*/  IMAD.MOV.U32 R6, RZ, RZ, R114 ;  /* 0x000000ffff067224 */ /* 0x000fe200078e0072 */
[----:B0-----:R-:W-:Y:S01]  /*b9f0*/  MOV R67, UR17 ;  /* 0x0000001100437c02 */ /* 0x001fe20008000f00 */
[----:B------:R-:W-:Y:S01]  /*ba00*/  FFMA.FTZ R126, R126, R7, UR27 ;  /* 0x0000001b7e7e7e23 */ /* 0x000fe20008010007 */
[----:B------:R-:W-:Y:S02]  /*ba10*/  IMAD.U32 R65, RZ, RZ, UR17 ;  /* 0x00000011ff417e24 */ /* 0x000fe4000f8e00ff */
[----:B------:R-:W-:Y:S01]  /*ba20*/  FFMA.FTZ R128, R128, R11, UR27 ;  /* 0x0000001b80807e23 */ /* 0x000fe2000801000b */
[----:B------:R-:W-:Y:S02]  /*ba30*/  IMAD.U32 R7, R6, 0x10000, RZ ;  /* 0x0001000006077824 */ /* 0x000fe400078e00ff */
[----:B------:R-:W-:Y:S01]  /*ba40*/  FADD.FTZ R126, R127, -R126 ;  /* 0x8000007e7f7e7221 */ /* 0x000fe20000010000 */
[--C-:B------:R-:W-:Y:S01]  /*ba50*/  SHF.R.U64 R11, R114, 0x10, R115.reuse ;  /* 0x00000010720b7819 */ /* 0x100fe20000001273 */
[----:B------:R-:W-:Y:S01]  /*ba60*/  IMAD.MOV.U32 R8, RZ, RZ, R115 ;  /* 0x000000ffff087224 */ /* 0x000fe200078e0073 */
[----:B------:R-:W-:Y:S01]  /*ba70*/  LOP3.LUT P5, RZ, R150, 0xff, RZ, 0xc0, !PT ;  /* 0x000000ff96ff7812 */ /* 0x000fe200078ac0ff */
[----:B------:R-:W-:Y:S01]  /*ba80*/  FFMA.FTZ R7, R126, UR16, R7 ;  /* 0x000000107e077c23 */ /* 0x000fe20008010007 */
[----:B------:R-:W-:Y:S01]  /*ba90*/  FFMA.FTZ R132, R132, R67, UR27 ;  /* 0x0000001b84847e23 */ /* 0x000fe20008010043 */
[----:B------:R-:W-:Y:S01]  /*baa0*/  FFMA.FTZ R130, R130, R65, UR27 ;  /* 0x0000001b82827e23 */ /* 0x000fe20008010041 */
[----:B------:R-:W-:Y:S01]  /*bab0*/  SHF.L.U32 R11, R11, 0x10, RZ ;  /* 0x000000100b0b7819 */ /* 0x000fe200000006ff */
[----:B------:R-:W-:Y:S01]  /*bac0*/  FMUL.FTZ R6, R7, UR7 ;  /* 0x0000000707067c20 */ /* 0x000fe20008410000 */
[----:B------:R-:W-:-:S02]  /*bad0*/  IMAD.U32 R67, R8, 0x10000, RZ ;  /* 0x0001000008437824 */ /* 0x000fc400078e00ff */
[----:B------:R-:W-:Y:S01]  /*bae0*/  FADD.FTZ R128, R129, -R128 ;  /* 0x8000008081807221 */ /* 0x000fe20000010000 */
[----:B------:R-:W-:Y:S01]  /*baf0*/  FADD.FTZ R130, R131, -R130 ;  /* 0x8000008283827221 */ /* 0x000fe20000010000 */
[----:B------:R-:W-:Y:S01]  /*bb00*/  SHF.R.U32.HI R99, RZ, 0x10, R115 ;  /* 0x00000010ff637819 */ /* 0x000fe20000011673 */
[----:B------:R-:W-:Y:S01]  /*bb10*/  FADD.FTZ R132, R133, -R132 ;  /* 0x8000008485847221 */ /* 0x000fe20000010000 */
[----:B------:R-:W-:Y:S01]  /*bb20*/  FSEL R8, R6, RZ, P5 ;  /* 0x000000ff06087208 */ /* 0x000fe20002800000 */
[----:B------:R-:W-:Y:S01]  /*bb30*/  FFMA.FTZ R65, R128, UR16, R11 ;  /* 0x0000001080417c23 */ /* 0x000fe2000801000b */
[----:B------:R-:W-:Y:S01]  /*bb40*/  LOP3.LUT P5, RZ, R97, 0xff, RZ, 0xc0, !PT ;  /* 0x000000ff61ff7812 */ /* 0x000fe200078ac0ff */
[----:B------:R-:W-:Y:S01]  /*bb50*/  FFMA.FTZ R67, R130, UR16, R67 ;  /* 0x0000001082437c23 */ /* 0x000fe20008010043 */
[----:B------:R-:W-:Y:S01]  /*bb60*/  IMAD.U32 R99, R99, 0x10000, RZ ;  /* 0x0001000063637824 */ /* 0x000fe200078e00ff */
[----:B------:R-:W-:Y:S02]  /*bb70*/  F2FP.BF16.F32.PACK_AB R8, R8, R7 ;  /* 0x000000070808723e */ /* 0x000fe400000010ff */
[----:B------:R-:W-:Y:S01]  /*bb80*/  FSEL R6, R6, RZ, P5 ;  /* 0x000000ff06067208 */ /* 0x000fe20002800000 */
[----:B------:R-:W-:Y:S01]  /*bb90*/  FMUL.FTZ R7, R67, UR7 ;  /* 0x0000000743077c20 */ /* 0x000fe20008410000 */
[----:B------:R-:W-:Y:S01]  /*bba0*/  LOP3.LUT P4, RZ, R150, 0xff00, RZ, 0xc0, !PT ;  /* 0x0000ff0096ff7812 */ /* 0x000fe2000788c0ff */
[----:B------:R-:W-:Y:S01]  /*bbb0*/  FFMA.FTZ R132, R132, UR16, R99 ;  /* 0x0000001084847c23 */ /* 0x000fe20008010063 */
[C---:B------:R-:W-:Y:S01]  /*bbc0*/  F2FP.BF16.F32.PACK_AB R6, R65.reuse, R6 ;  /* 0x000000064106723e */ /* 0x040fe200000010ff */
[----:B------:R-:W-:Y:S01]  /*bbd0*/  FMUL.FTZ R65, R65, UR7 ;  /* 0x0000000741417c20 */ /* 0x000fe20008410000 */
[----:B------:R-:W-:Y:S01]  /*bbe0*/  LOP3.LUT P2, RZ, R150, 0xff0000, RZ, 0xc0, !PT ;  /* 0x00ff000096ff7812 */ /* 0x000fe2000784c0ff */
[----:B------:R-:W-:Y:S01]  /*bbf0*/  FMUL.FTZ R12, R132, UR7 ;  /* 0x00000007840c7c20 */ /* 0x000fe20008410000 */
[----:B------:R-:W-:-:S02]  /*bc00*/  LOP3.LUT P5, RZ, R97, 0xff00, RZ, 0xc0, !PT ;  /* 0x0000ff0061ff7812 */ /* 0x000fc400078ac0ff */
[C---:B------:R-:W-:Y:S02]  /*bc10*/  PRMT R100, R6.reuse, 0x7632, R100 ;  /* 0x0000763206647816 */ /* 0x040fe40000000064 */
[----:B------:R-:W-:Y:S02]  /*bc20*/  PRMT R103, R6, 0x7610, R103 ;  /* 0x0000761006677816 */ /* 0x000fe40000000067 */
[C---:B------:R-:W-:Y:S02]  /*bc30*/  PRMT R11, R8.reuse, 0x7632, R11 ;  /* 0x00007632080b7816 */ /* 0x040fe4000000000b */
[----:B------:R-:W-:Y:S02]  /*bc40*/  PRMT R99, R8, 0x7610, R99 ;  /* 0x0000761008637816 */ /* 0x000fe40000000063 */
[C---:B------:R-:W-:Y:S02]  /*bc50*/  FSEL R6, R65.reuse, RZ, P4 ;  /* 0x000000ff41067208 */ /* 0x040fe40002000000 */
[----:B------:R-:W-:-:S02]  /*bc60*/  FSEL R65, R65, RZ, P5 ;  /* 0x000000ff41417208 */ /* 0x000fc40002800000 */
[----:B------:R-:W-:Y:S02]  /*bc70*/  LOP3.LUT P4, RZ, R97, 0xff0000, RZ, 0xc0, !PT ;  /* 0x00ff000061ff7812 */ /* 0x000fe4000788c0ff */
[----:B------:R-:W-:Y:S02]  /*bc80*/  FSEL R8, R7, RZ, P2 ;  /* 0x000000ff07087208 */ /* 0x000fe40001000000 */
[----:B------:R-:W-:Y:S02]  /*bc90*/  ISETP.GE.U32.AND P3, PT, R150, 0x1000000, PT ;  /* 0x010000009600780c */ /* 0x000fe40003f66070 */
[----:B------:R-:W-:Y:S02]  /*bca0*/  ISETP.GE.U32.AND P2, PT, R97, 0x1000000, PT ;  /* 0x010000006100780c */ /* 0x000fe40003f46070 */
[----:B------:R-:W-:Y:S02]  /*bcb0*/  F2FP.BF16.F32.PACK_AB R64, R65, R6 ;  /* 0x000000064140723e */ /* 0x000fe400000010ff */
[----:B------:R-:W-:-:S02]  /*bcc0*/  FSEL R7, R7, RZ, P4 ;  /* 0x000000ff07077208 */ /* 0x000fc40002000000 */
[C---:B------:R-:W-:Y:S02]  /*bcd0*/  FSEL R6, R12.reuse, RZ, P3 ;  /* 0x000000ff0c067208 */ /* 0x040fe40001800000 */
[----:B------:R-:W-:Y:S02]  /*bce0*/  FSEL R65, R12, RZ, P2 ;  /* 0x000000ff0c417208 */ /* 0x000fe40001000000 */
[----:B------:R-:W-:Y:S02]  /*bcf0*/  F2FP.BF16.F32.PACK_AB R7, R132, R7 ;  /* 0x000000078407723e */ /* 0x000fe400000010ff */
[----:B------:R-:W-:Y:S02]  /*bd00*/  F2FP.BF16.F32.PACK_AB R67, R8, R67 ;  /* 0x000000430843723e */ /* 0x000fe400000010ff */
[----:B------:R-:W-:Y:S02]  /*bd10*/  F2FP.BF16.F32.PACK_AB R65, R65, R6 ;  /* 0x000000064141723e */ /* 0x000fe400000010ff */
[----:B------:R-:W-:-:S02]  /*bd20*/  PRMT R102, R7, 0x7632, R102 ;  /* 0x0000763207667816 */ /* 0x000fc40000000066 */
[----:B------:R-:W-:Y:S02]  /*bd30*/  PRMT R155, R7, 0x7610, R155 ;  /* 0x00007610079b7816 */ /* 0x000fe4000000009b */
[C---:B------:R-:W-:Y:S02]  /*bd40*/  PRMT R154, R64.reuse, 0x7632, R154 ;  /* 0x00007632409a7816 */ /* 0x040fe4000000009a */
[----:B------:R-:W-:Y:S02]  /*bd50*/  PRMT R8, R64, 0x7610, R8 ;  /* 0x0000761040087816 */ /* 0x000fe40000000008 */
[C---:B------:R-:W-:Y:S02]  /*bd60*/  PRMT R6, R67.reuse, 0x7632, R6 ;  /* 0x0000763243067816 */ /* 0x040fe40000000006 */
[----:B------:R-:W-:Y:S02]  /*bd70*/  PRMT R101, R67, 0x7610, R101 ;  /* 0x0000761043657816 */ /* 0x000fe40000000065 */
[----:B------:R-:W-:-:S02]  /*bd80*/  PRMT R156, R65, 0x7632, R156 ;  /* 0x00007632419c7816 */ /* 0x000fc4000000009c */
[----:B------:R-:W-:Y:S01]  /*bd90*/  PRMT R7, R65, 0x7610, R7 ;  /* 0x0000761041077816 */ /* 0x000fe20000000007 */
[----:B------:R-:W-:Y:S06]  /*bda0*/  BRA `(.L_x_514) ;  /* 0x0000001400007947 */ /* 0x000fec0003800000 */
.L_x_513:
[----:B-12---:R-:W-:Y:S01]  /*bdb0*/  MOV R7, UR17 ;  /* 0x0000001100077c02 */ /* 0x006fe20008000f00 */
[----:B------:R-:W-:Y:S01]  /*bdc0*/  IMAD.U32 R11, RZ, RZ, UR17 ;  /* 0x00000011ff0b7e24 */ /* 0x000fe2000f8e00ff */
[----:B------:R-:W-:Y:S01]  /*bdd0*/  MOV R6, R114 ;  /* 0x0000007200067202 */ /* 0x000fe20000000f00 */
[----:B------:R-:W-:Y:S01]  /*bde0*/  IMAD.U32 R65, RZ, RZ, UR17 ;  /* 0x00000011ff417e24 */ /* 0x000fe2000f8e00ff */
[----:B------:R-:W-:Y:S01]  /*bdf0*/  SHF.R.U64 R8, R114, 0x10, R115 ;  /* 0x0000001072087819 */ /* 0x000fe20000001273 */
[-C--:B------:R-:W-:Y:S01]  /*be00*/  FFMA.FTZ R126, R126, R7.reuse, UR27 ;  /* 0x0000001b7e7e7e23 */ /* 0x080fe20008010007 */
[----:B------:R-:W-:Y:S01]  /*be10*/  FFMA.FTZ R132, R132, R7, UR27 ;  /* 0x0000001b84847e23 */ /* 0x000fe20008010007 */
[----:B------:R-:W-:Y:S02]  /*be20*/  IMAD.U32 R7, R6, 0x10000, RZ ;  /* 0x0001000006077824 */ /* 0x000fe400078e00ff */
[----:B------:R-:W-:Y:S01]  /*be30*/  FFMA.FTZ R128, R128, R11, UR27 ;  /* 0x0000001b80807e23 */ /* 0x000fe2000801000b */
[----:B------:R-:W-:Y:S01]  /*be40*/  FADD.FTZ R126, R127, -R126 ;  /* 0x8000007e7f7e7221 */ /* 0x000fe20000010000 */
[----:B------:R-:W-:Y:S01]  /*be50*/  IMAD.U32 R11, R8, 0x10000, RZ ;  /* 0x00010000080b7824 */ /* 0x000fe200078e00ff */
[----:B------:R-:W-:Y:S01]  /*be60*/  MOV R6, R115 ;  /* 0x0000007300067202 */ /* 0x000fe20000000f00 */
[----:B------:R-:W-:Y:S01]  /*be70*/  FADD.FTZ R128, R129, -R128 ;  /* 0x8000008081807221 */ /* 0x000fe20000010000 */
[----:B------:R-:W-:Y:S01]  /*be80*/  FFMA.FTZ R7, R126, UR16, R7 ;  /* 0x000000107e077c23 */ /* 0x000fe20008010007 */
[----:B------:R-:W-:Y:S01]  /*be90*/  FFMA.FTZ R130, R130, R65, UR27 ;  /* 0x0000001b82827e23 */ /* 0x000fe20008010041 */
[----:B------:R-:W-:Y:S01]  /*bea0*/  SHF.R.U32.HI R8, RZ, 0x10, R115 ;  /* 0x00000010ff087819 */ /* 0x000fe20000011673 */
[----:B------:R-:W-:Y:S01]  /*beb0*/  FFMA.FTZ R11, R128, UR16, R11 ;  /* 0x00000010800b7c23 */ /* 0x000fe2000801000b */
[----:B------:R-:W-:Y:S01]  /*bec0*/  FMUL.FTZ R7, R7, UR7 ;  /* 0x0000000707077c20 */ /* 0x000fe20008410000 */
[----:B------:R-:W-:Y:S01]  /*bed0*/  LOP3.LUT P5, RZ, R150, 0xff, RZ, 0xc0, !PT ;  /* 0x000000ff96ff7812 */ /* 0x000fe200078ac0ff */
[----:B------:R-:W-:Y:S01]  /*bee0*/  FADD.FTZ R130, R131, -R130 ;  /* 0x8000008283827221 */ /* 0x000fe20000010000 */
[----:B------:R-:W-:Y:S01]  /*bef0*/  LOP3.LUT P6, RZ, R97, 0xff, RZ, 0xc0, !PT ;  /* 0x000000ff61ff7812 */ /* 0x000fe200078cc0ff */
[----:B------:R-:W-:-:S02]  /*bf00*/  IMAD.U32 R65, R6, 0x10000, RZ ;  /* 0x0001000006417824 */ /* 0x000fc400078e00ff */
[----:B------:R-:W-:Y:S01]  /*bf10*/  FADD.FTZ R132, R133, -R132 ;  /* 0x8000008485847221 */ /* 0x000fe20000010000 */
[----:B0-----:R-:W-:Y:S01]  /*bf20*/  IMAD.U32 R67, R8, 0x10000, RZ ;  /* 0x0001000008437824 */ /* 0x001fe200078e00ff */
        /* <DEDUP_REMOVED lines=8> */
[----:B------:R-:W-:Y:S01]  /*bfb0*/  F2FP.BF16.F32.PACK_AB R12, R7, R6 ;  /* 0x00000006070c723e */ /* 0x000fe200000010ff */
        /* <DEDUP_REMOVED lines=19> */
[----:B------:R-:W-:Y:S01]  /*c0f0*/  PRMT R156, R7, 0x7632, R156 ;  /* 0x00007632079c7816 */ /* 0x000fe2000000009c */
[----:B------:R-:W-:Y:S06]  /*c100*/  BRA `(.L_x_514) ;  /* 0x0000001000287947 */ /* 0x000fec0003800000 */
.L_x_512:
[----:B------:R-:W-:Y:S05]  /*c110*/  BRA.U !UP0, `(.L_x_515) ;  /* 0x0000000108d47547 */ /* 0x000fea000b800000 */
[----:B-12---:R-:W-:Y:S01]  /*c120*/  MOV R7, UR17 ;  /* 0x0000001100077c02 */ /* 0x006fe20008000f00 */
[----:B------:R-:W-:Y:S01]  /*c130*/  IMAD.U32 R11, RZ, RZ, UR17 ;  /* 0x00000011ff0b7e24 */ /* 0x000fe2000f8e00ff */
[----:B------:R-:W-:Y:S01]  /*c140*/  LOP3.LUT P5, RZ, R150, 0xff, RZ, 0xc0, !PT ;  /* 0x000000ff96ff7812 */ /* 0x000fe200078ac0ff */
[----:B------:R-:W-:Y:S01]  /*c150*/  IMAD.U32 R65, RZ, RZ, UR17 ;  /* 0x00000011ff417e24 */ /* 0x000fe2000f8e00ff */
[----:B------:R-:W-:Y:S01]  /*c160*/  LOP3.LUT P6, RZ, R97, 0xff, RZ, 0xc0, !PT ;  /* 0x000000ff61ff7812 */ /* 0x000fe200078cc0ff */
[-C--:B------:R-:W-:Y:S01]  /*c170*/  FFMA.FTZ R126, R126, R7.reuse, UR27 ;  /* 0x0000001b7e7e7e23 */ /* 0x080fe20008010007 */
[----:B------:R-:W-:Y:S01]  /*c180*/  FFMA.FTZ R128, R128, R7, UR27 ;  /* 0x0000001b80807e23 */ /* 0x000fe20008010007 */
[----:B------:R-:W-:Y:S01]  /*c190*/  FFMA.FTZ R130, R130, R11, UR27 ;  /* 0x0000001b82827e23 */ /* 0x000fe2000801000b */
[----:B------:R-:W-:Y:S01]  /*c1a0*/  FFMA.FTZ R132, R132, R65, UR27 ;  /* 0x0000001b84847e23 */ /* 0x000fe20008010041 */
[----:B------:R-:W-:Y:S01]  /*c1b0*/  FADD.FTZ R6, R127, -R126 ;  /* 0x8000007e7f067221 */ /* 0x000fe20000010000 */
[----:B------:R-:W-:Y:S01]  /*c1c0*/  FADD.FTZ R8, R129, -R128 ;  /* 0x8000008081087221 */ /* 0x000fe20000010000 */
[----:B------:R-:W-:Y:S01]  /*c1d0*/  FADD.FTZ R12, R131, -R130 ;  /* 0x80000082830c7221 */ /* 0x000fe20000010000 */
[----:B0-----:R-:W-:Y:S01]  /*c1e0*/  FADD.FTZ R67, R133, -R132 ;  /* 0x8000008485437221 */ /* 0x001fe20000010000 */
[----:B------:R-:W-:Y:S01]  /*c1f0*/  FMUL.FTZ R6, R6, UR16 ;  /* 0x0000001006067c20 */ /* 0x000fe20008410000 */
[----:B------:R-:W-:Y:S01]  /*c200*/  FMUL.FTZ R8, R8, UR16 ;  /* 0x0000001008087c20 */ /* 0x000fe20008410000 */
[----:B------:R-:W-:Y:S01]  /*c210*/  FMUL.FTZ R12, R12, UR16 ;  /* 0x000000100c0c7c20 */ /* 0x000fe20008410000 */
[----:B------:R-:W-:Y:S01]  /*c220*/  LOP3.LUT P4, RZ, R150, 0xff00, RZ, 0xc0, !PT ;  /* 0x0000ff0096ff7812 */ /* 0x000fe2000788c0ff */
[----:B------:R-:W-:Y:S01]  /*c230*/  FMUL.FTZ R7, R6, UR7 ;  /* 0x0000000706077c20 */ /* 0x000fe20008410000 */
[----:B------:R-:W-:Y:S01]  /*c240*/  LOP3.LUT P2, RZ, R150, 0xff0000, RZ, 0xc0, !PT ;  /* 0x00ff000096ff7812 */ /* 0x000fe2000784c0ff */
[----:B------:R-:W-:Y:S01]  /*c250*/  FMUL.FTZ R64, R12, UR7 ;  /* 0x000000070c407c20 */ /* 0x000fe20008410000 */
[----:B------:R-:W-:Y:S01]  /*c260*/  FMUL.FTZ R67, R67, UR16 ;  /* 0x0000001043437c20 */ /* 0x000fe20008410000 */
[----:B------:R-:W-:-:S02]  /*c270*/  ISETP.GE.U32.AND P3, PT, R150, 0x1000000, PT ;  /* 0x010000009600780c */ /* 0x000fc40003f66070 */
[C---:B------:R-:W-:Y:S02]  /*c280*/  FSEL R11, R7.reuse, RZ, P5 ;  /* 0x000000ff070b7208 */ /* 0x040fe40002800000 */
[----:B------:R-:W-:Y:S02]  /*c290*/  FSEL R7, R7, RZ, P6 ;  /* 0x000000ff07077208 */ /* 0x000fe40003000000 */
[----:B------:R-:W-:Y:S02]  /*c2a0*/  F2FP.BF16.F32.PACK_AB R6, R11, R6 ;  /* 0x000000060b06723e */ /* 0x000fe400000010ff */
[C---:B------:R-:W-:Y:S01]  /*c2b0*/  F2FP.BF16.F32.PACK_AB R7, R8.reuse, R7 ;  /* 0x000000070807723e */ /* 0x040fe200000010ff */
[----:B------:R-:W-:Y:S01]  /*c2c0*/  FMUL.FTZ R8, R8, UR7 ;  /* 0x0000000708087c20 */ /* 0x000fe20008410000 */
[----:B------:R-:W-:Y:S02]  /*c2d0*/  LOP3.LUT P5, RZ, R97, 0xff00, RZ, 0xc0, !PT ;  /* 0x0000ff0061ff7812 */ /* 0x000fe400078ac0ff */
[----:B------:R-:W-:-:S02]  /*c2e0*/  PRMT R11, R6, 0x7632, R11 ;  /* 0x00007632060b7816 */ /* 0x000fc4000000000b */
        /* <DEDUP_REMOVED lines=24> */
.L_x_515:
[----:B-12---:R-:W-:Y:S01]  /*c470*/  MOV R7, UR17 ;  /* 0x0000001100077c02 */ /* 0x006fe20008000f00 */
[----:B------:R-:W-:Y:S01]  /*c480*/  IMAD.U32 R11, RZ, RZ, UR17 ;  /* 0x00000011ff0b7e24 */ /* 0x000fe2000f8e00ff */
[----:B------:R-:W-:Y:S02]  /*c490*/  LOP3.LUT P5, RZ, R150, 0xff, RZ, 0xc0, !PT ;  /* 0x000000ff96ff7812 */ /* 0x000fe400078ac0ff */
[----:B------:R-:W-:Y:S01]  /*c4a0*/  LOP3.LUT P6, RZ, R97, 0xff, RZ, 0xc0, !PT ;  /* 0x000000ff61ff7812 */ /* 0x000fe200078cc0ff */
        /* <DEDUP_REMOVED lines=19> */
[----:B------:R-:W-:Y:S02]  /*c5e0*/  FSEL R7, R126, RZ, P6 ;  /* 0x000000ff7e077208 */ /* 0x000fe40003000000 */
[----:B------:R-:W-:Y:S02]  /*c5f0*/  LOP3.LUT P5, RZ, R97, 0xff00, RZ, 0xc0, !PT ;  /* 0x0000ff0061ff7812 */ /* 0x000fe400078ac0ff */
[----:B------:R-:W-:Y:S02]  /*c600*/  F2FP.BF16.F32.PACK_AB R11, R7, R6 ;  /* 0x00000006070b723e */ /* 0x000fe400000010ff */
[C---:B------:R-:W-:Y:S02]  /*c610*/  FSEL R6, R128.reuse, RZ, P4 ;  /* 0x000000ff80067208 */ /* 0x040fe40002000000 */
[----:B------:R-:W-:-:S02]  /*c620*/  FSEL R7, R128, RZ, P5 ;  /* 0x000000ff80077208 */ /* 0x000fc40002800000 */
[----:B------:R-:W-:Y:S02]  /*c630*/  ISETP.GE.U32.AND P3, PT, R150, 0x1000000, PT ;  /* 0x010000009600780c */ /* 0x000fe40003f66070 */
[C---:B------:R-:W-:Y:S02]  /*c640*/  LOP3.LUT P4, RZ, R97.reuse, 0xff0000, RZ, 0xc0, !PT ;  /* 0x00ff000061ff7812 */ /* 0x040fe4000788c0ff */
[----:B------:R-:W-:Y:S02]  /*c650*/  ISETP.GE.U32.AND P5, PT, R97, 0x1000000, PT ;  /* 0x010000006100780c */ /* 0x000fe40003fa6070 */
[----:B------:R-:W-:Y:S02]  /*c660*/  F2FP.BF16.F32.PACK_AB R12, R7, R6 ;  /* 0x00000006070c723e */ /* 0x000fe400000010ff */
[C---:B------:R-:W-:Y:S02]  /*c670*/  FSEL R6, R130.reuse, RZ, P2 ;  /* 0x000000ff82067208 */ /* 0x040fe40001000000 */
[----:B------:R-:W-:-:S02]  /*c680*/  FSEL R7, R130, RZ, P4 ;  /* 0x000000ff82077208 */ /* 0x000fc40002000000 */
        /* <DEDUP_REMOVED lines=8> */
[C---:B------:R-:W-:Y:S02]  /*c710*/  PRMT R156, R65.reuse, 0x7632, R156 ;  /* 0x00007632419c7816 */ /* 0x040fe4000000009c */
[----:B------:R-:W-:Y:S01]  /*c720*/  PRMT R7, R65, 0x7610, R7 ;  /* 0x0000761041077816 */ /* 0x000fe20000000007 */
[----:B------:R-:W-:Y:S06]  /*c730*/  BRA `(.L_x_514) ;  /* 0x00000008009c7947 */ /* 0x000fec0003800000 */
.L_x_511:
[----:B------:R-:W-:Y:S05]  /*c740*/  @!P0 BRA `(.L_x_516) ;  /* 0x0000000400708947 */ /* 0x000fea0003800000 */
[----:B------:R-:W-:Y:S05]  /*c750*/  BRA.U !UP0, `(.L_x_517) ;  /* 0x0000000108c07547 */ /* 0x000fea000b800000 */
[----:B-12---:R-:W-:Y:S01]  /*c760*/  IMAD.U32 R7, RZ, RZ, UR17 ;  /* 0x00000011ff077e24 */ /* 0x006fe2000f8e00ff */
[----:B------:R-:W-:Y:S01]  /*c770*/  MOV R6, R114 ;  /* 0x0000007200067202 */ /* 0x000fe20000000f00 */
[----:B------:R-:W-:Y:S01]  /*c780*/  IMAD.U32 R65, RZ, RZ, UR17 ;  /* 0x00000011ff417e24 */ /* 0x000fe2000f8e00ff */
[----:B------:R-:W-:Y:S01]  /*c790*/  MOV R11, UR17 ;  /* 0x00000011000b7c02 */ /* 0x000fe20008000f00 */
[----:B------:R-:W-:Y:S01]  /*c7a0*/  FFMA.FTZ R126, R126, R7, UR27 ;  /* 0x0000001b7e7e7e23 */ /* 0x000fe20008010007 */
[----:B0-----:R-:W-:Y:S01]  /*c7b0*/  IMAD.U32 R67, RZ, RZ, UR17 ;  /* 0x00000011ff437e24 */ /* 0x001fe2000f8e00ff */
[--C-:B------:R-:W-:Y:S01]  /*c7c0*/  SHF.R.U64 R8, R114, 0x10, R115.reuse ;  /* 0x0000001072087819 */ /* 0x100fe20000001273 */
[----:B------:R-:W-:Y:S02]  /*c7d0*/  IMAD.U32 R7, R6, 0x10000, RZ ;  /* 0x0001000006077824 */ /* 0x000fe400078e00ff */
[----:B------:R-:W-:Y:S01]  /*c7e0*/  FADD.FTZ R126, R127, -R126 ;  /* 0x8000007e7f7e7221 */ /* 0x000fe20000010000 */
[--C-:B------:R-:W-:Y:S01]  /*c7f0*/  SHF.R.U32.HI R64, RZ, 0x10, R115.reuse ;  /* 0x00000010ff407819 */ /* 0x100fe20000011673 */
[----:B------:R-:W-:Y:S01]  /*c800*/  FFMA.FTZ R128, R128, R11, UR27 ;  /* 0x0000001b80807e23 */ /* 0x000fe2000801000b */
[----:B------:R-:W-:Y:S01]  /*c810*/  FFMA.FTZ R130, R130, R65, UR27 ;  /* 0x0000001b82827e23 */ /* 0x000fe20008010041 */
[----:B------:R-:W-:Y:S01]  /*c820*/  FFMA.FTZ R132, R132, R67, UR27 ;  /* 0x0000001b84847e23 */ /* 0x000fe20008010043 */
[----:B------:R-:W-:Y:S01]  /*c830*/  IMAD.MOV.U32 R12, RZ, RZ, R115 ;  /* 0x000000ffff0c7224 */ /* 0x000fe200078e0073 */
[----:B------:R-:W-:Y:S01]  /*c840*/  SHF.L.U32 R11, R8, 0x10, RZ ;  /* 0x00000010080b7819 */ /* 0x000fe200000006ff */
[----:B------:R-:W-:Y:S01]  /*c850*/  FFMA.FTZ R7, R126, UR16, R7 ;  /* 0x000000107e077c23 */ /* 0x000fe20008010007 */
[----:B------:R-:W-:Y:S01]  /*c860*/  FADD.FTZ R128, R129, -R128 ;  /* 0x8000008081807221 */ /* 0x000fe20000010000 */
[----:B------:R-:W-:Y:S01]  /*c870*/  FADD.FTZ R130, R131, -R130 ;  /* 0x8000008283827221 */ /* 0x000fe20000010000 */
[----:B------:R-:W-:-:S02]  /*c880*/  IMAD.U32 R65, R12, 0x10000, RZ ;  /* 0x000100000c417824 */ /* 0x000fc400078e00ff */
[----:B------:R-:W-:Y:S01]  /*c890*/  FADD.FTZ R132, R133, -R132 ;  /* 0x8000008485847221 */ /* 0x000fe20000010000 */
[----:B------:R-:W-:Y:S02]  /*c8a0*/  IMAD.U32 R67, R64, 0x10000, RZ ;  /* 0x0001000040437824 */ /* 0x000fe400078e00ff */
[----:B------:R-:W-:Y:S01]  /*c8b0*/  FMUL.FTZ R6, R7, UR7 ;  /* 0x0000000707067c20 */ /* 0x000fe20008410000 */
[----:B------:R-:W-:Y:S01]  /*c8c0*/  FFMA.FTZ R11, R128, UR16, R11 ;  /* 0x00000010800b7c23 */ /* 0x000fe2000801000b */
[----:B------:R-:W-:Y:S01]  /*c8d0*/  FFMA.FTZ R65, R130, UR16, R65 ;  /* 0x0000001082417c23 */ /* 0x000fe20008010041 */
[----:B------:R-:W-:Y:S01]  /*c8e0*/  FFMA.FTZ R67, R132, UR16, R67 ;  /* 0x0000001084437c23 */ /* 0x000fe20008010043 */
[----:B------:R-:W-:Y:S01]  /*c8f0*/  LOP3.LUT P2, RZ, R150, 0xff, RZ, 0xc0, !PT ;  /* 0x000000ff96ff7812 */ /* 0x000fe2000784c0ff */
[----:B------:R-:W-:Y:S01]  /*c900*/  FMUL.FTZ R8, R11, UR7 ;  /* 0x000000070b087c20 */ /* 0x000fe20008410000 */
[----:B------:R-:W-:Y:S01]  /*c910*/  FMUL.FTZ R12, R65, UR7 ;  /* 0x00000007410c7c20 */ /* 0x000fe20008410000 */
[----:B------:R-:W-:Y:S01]  /*c920*/  FMUL.FTZ R64, R67, UR7 ;  /* 0x0000000743407c20 */ /* 0x000fe20008410000 */
[----:B------:R-:W-:-:S02]  /*c930*/  FSEL R6, R6, RZ, P2 ;  /* 0x000000ff06067208 */ /* 0x000fc40001000000 */
[C---:B------:R-:W-:Y:S02]  /*c940*/  LOP3.LUT P3, RZ, R150.reuse, 0xff00, RZ, 0xc0, !PT ;  /* 0x0000ff0096ff7812 */ /* 0x040fe4000786c0ff */
[C---:B------:R-:W-:Y:S02]  /*c950*/  LOP3.LUT P4, RZ, R150.reuse, 0xff0000, RZ, 0xc0, !PT ;  /* 0x00ff000096ff7812 */ /* 0x040fe4000788c0ff */
[----:B------:R-:W-:Y:S02]  /*c960*/  ISETP.GE.U32.AND P2, PT, R150, 0x1000000, PT ;  /* 0x010000009600780c */ /* 0x000fe40003f46070 */
[----:B------:R-:W-:Y:S02]  /*c970*/  FSEL R8, R8, RZ, P3 ;  /* 0x000000ff08087208 */ /* 0x000fe40001800000 */
[----:B------:R-:W-:Y:S02]  /*c980*/  FSEL R12, R12, RZ, P4 ;  /* 0x000000ff0c0c7208 */ /* 0x000fe40002000000 */
[----:B------:R-:W-:-:S02]  /*c990*/  FSEL R64, R64, RZ, P2 ;  /* 0x000000ff40407208 */ /* 0x000fc40001000000 */
[----:B------:R-:W-:Y:S02]  /*c9a0*/  F2FP.BF16.F32.PACK_AB R6, R6, R7 ;  /* 0x000000070606723e */ /* 0x000fe400000010ff */
[----:B------:R-:W-:Y:S02]  /*c9b0*/  F2FP.BF16.F32.PACK_AB R100, R8, R11 ;  /* 0x0000000b0864723e */ /* 0x000fe400000010ff */
[----:B------:R-:W-:Y:S02]  /*c9c0*/  F2FP.BF16.F32.PACK_AB R12, R12, R65 ;  /* 0x000000410c0c723e */ /* 0x000fe400000010ff */
[----:B------:R-:W-:Y:S02]  /*c9d0*/  F2FP.BF16.F32.PACK_AB R64, R64, R67 ;  /* 0x000000434040723e */ /* 0x000fe400000010ff */
[C---:B------:R-:W-:Y:S02]  /*c9e0*/  PRMT R11, R6.reuse, 0x7632, R11 ;  /* 0x00007632060b7816 */ /* 0x040fe4000000000b */
[----:B------:R-:W-:-:S02]  /*c9f0*/  PRMT R99, R6, 0x7610, R99 ;  /* 0x0000761006637816 */ /* 0x000fc40000000063 */
[----:B------:R-:W-:Y:S02]  /*ca00*/  PRMT R8, R100, 0x7632, R8 ;  /* 0x0000763264087816 */ /* 0x000fe40000000008 */
[C---:B------:R-:W-:Y:S02]  /*ca10*/  PRMT R6, R12.reuse, 0x7632, R6 ;  /* 0x000076320c067816 */ /* 0x040fe40000000006 */
[----:B------:R-:W-:Y:S02]  /*ca20*/  PRMT R101, R12, 0x7610, R101 ;  /* 0x000076100c657816 */ /* 0x000fe40000000065 */
[C---:B------:R-:W-:Y:S02]  /*ca30*/  PRMT R7, R64.reuse, 0x7632, R7 ;  /* 0x0000763240077816 */ /* 0x040fe40000000007 */
[----:B------:R-:W-:Y:S01]  /*ca40*/  PRMT R102, R64, 0x7610, R102 ;  /* 0x0000761040667816 */ /* 0x000fe20000000066 */
[----:B------:R-:W-:Y:S06]  /*ca50*/  BRA `(.L_x_514) ;  /* 0x0000000400d47947 */ /* 0x000fec0003800000 */
.L_x_517:
[----:B-12---:R-:W-:Y:S01]  /*ca60*/  MOV R7, UR17 ;  /* 0x0000001100077c02 */ /* 0x006fe20008000f00 */
[----:B------:R-:W-:Y:S01]  /*ca70*/  IMAD.U32 R11, RZ, RZ, UR17 ;  /* 0x00000011ff0b7e24 */ /* 0x000fe2000f8e00ff */
[----:B0-----:R-:W-:Y:S01]  /*ca80*/  MOV R67, UR17 ;  /* 0x0000001100437c02 */ /* 0x001fe20008000f00 */
[----:B------:R-:W-:Y:S01]  /*ca90*/  IMAD.U32 R65, RZ, RZ, UR17 ;  /* 0x00000011ff417e24 */ /* 0x000fe2000f8e00ff */
[--C-:B------:R-:W-:Y:S01]  /*caa0*/  SHF.R.U64 R8, R114, 0x10, R115.reuse ;  /* 0x0000001072087819 */ /* 0x100fe20000001273 */
[----:B------:R-:W-:Y:S02]  /*cab0*/  IMAD.MOV.U32 R6, RZ, RZ, R114 ;  /* 0x000000ffff067224 */ /* 0x000fe400078e0072 */
[----:B------:R-:W-:Y:S01]  /*cac0*/  FFMA.FTZ R126, R126, R7, UR27 ;  /* 0x0000001b7e7e7e23 */ /* 0x000fe20008010007 */
[----:B------:R-:W-:Y:S01]  /*cad0*/  FFMA.FTZ R128, R128, R11, UR27 ;  /* 0x0000001b80807e23 */ /* 0x000fe2000801000b */
[--C-:B------:R-:W-:Y:S01]  /*cae0*/  SHF.R.U32.HI R64, RZ, 0x10, R115.reuse ;  /* 0x00000010ff407819 */ /* 0x100fe20000011673 */
        /* <DEDUP_REMOVED lines=19> */
[C---:B------:R-:W-:Y:S01]  /*cc20*/  LOP3.LUT P3, RZ, R150.reuse, 0xff00, RZ, 0xc0, !PT ;  /* 0x0000ff0096ff7812 */ /* 0x040fe2000786c0ff */
        /* <DEDUP_REMOVED lines=14> */
.L_x_516:
[----:B------:R-:W-:Y:S05]  /*cd10*/  BRA.U !UP0, `(.L_x_518) ;  /* 0x00000001089c7547 */ /* 0x000fea000b800000 */
[----:B-12---:R-:W-:Y:S01]  /*cd20*/  IMAD.U32 R7, RZ, RZ, UR17 ;  /* 0x00000011ff077e24 */ /* 0x006fe2000f8e00ff */
[----:B------:R-:W-:Y:S01]  /*cd30*/  MOV R65, UR17 ;  /* 0x0000001100417c02 */ /* 0x000fe20008000f00 */
[----:B------:R-:W-:Y:S01]  /*cd40*/  IMAD.U32 R11, RZ, RZ, UR17 ;  /* 0x00000011ff0b7e24 */ /* 0x000fe2000f8e00ff */
[----:B------:R-:W-:Y:S01]  /*cd50*/  LOP3.LUT P2, RZ, R150, 0xff, RZ, 0xc0, !PT ;  /* 0x000000ff96ff7812 */ /* 0x000fe2000784c0ff */
[----:B------:R-:W-:Y:S01]  /*cd60*/  FFMA.FTZ R126, R126, R7, UR27 ;  /* 0x0000001b7e7e7e23 */ /* 0x000fe20008010007 */
[----:B0-----:R-:W-:Y:S02]  /*cd70*/  IMAD.U32 R67, RZ, RZ, UR17 ;  /* 0x00000011ff437e24 */ /* 0x001fe4000f8e00ff */
        /* <DEDUP_REMOVED lines=28> */
[----:B------:R-:W-:Y:S02]  /*cf40*/  PRMT R11, R99, 0x7632, R11 ;  /* 0x00007632630b7816 */ /* 0x000fe4000000000b */
[----:B------:R-:W-:Y:S02]  /*cf50*/  PRMT R8, R100, 0x7632, R8 ;  /* 0x0000763264087816 */ /* 0x000fe40000000008 */
[C---:B------:R-:W-:Y:S02]  /*cf60*/  PRMT R7, R65.reuse, 0x7632, R7 ;  /* 0x0000763241077816 */ /* 0x040fe40000000007 */
[----:B------:R-:W-:Y:S01]  /*cf70*/  PRMT R102, R65, 0x7610, R102 ;  /* 0x0000761041667816 */ /* 0x000fe20000000066 */
[----:B------:R-:W-:Y:S06]  /*cf80*/  BRA `(.L_x_514) ;  /* 0x0000000000887947 */ /* 0x000fec0003800000 */
.L_x_518:
[----:B------:R-:W-:Y:S01]  /*cf90*/  MOV R11, UR17 ;  /* 0x00000011000b7c02 */ /* 0x000fe20008000f00 */
[----:B-12---:R-:W-:Y:S01]  /*cfa0*/  IMAD.U32 R7, RZ, RZ, UR17 ;  /* 0x00000011ff077e24 */ /* 0x006fe2000f8e00ff */
[C---:B------:R-:W-:Y:S01]  /*cfb0*/  LOP3.LUT P2, RZ, R150.reuse, 0xff, RZ, 0xc0, !PT ;  /* 0x000000ff96ff7812 */ /* 0x040fe2000784c0ff */
[----:B------:R-:W-:Y:S01]  /*cfc0*/  IMAD.U32 R65, RZ, RZ, UR17 ;  /* 0x00000011ff417e24 */ /* 0x000fe2000f8e00ff */
[----:B------:R-:W-:Y:S01]  /*cfd0*/  LOP3.LUT P3, RZ, R150, 0xff00, RZ, 0xc0, !PT ;  /* 0x0000ff0096ff7812 */ /* 0x000fe2000786c0ff */
[----:B0-----:R-:W-:Y:S02]  /*cfe0*/  IMAD.U32 R67, RZ, RZ, UR17 ;  /* 0x00000011ff437e24 */ /* 0x001fe4000f8e00ff */
        /* <DEDUP_REMOVED lines=28> */
.L_x_514:
[----:B------:R-:W-:Y:S01]  /*d1b0*/  LOP3.LUT R8, R8, 0xffff, RZ, 0xc0, !PT ;  /* 0x0000ffff08087812 */ /* 0x000fe200078ec0ff */
[----:B------:R-:W-:Y:S01]  /*d1c0*/  HFMA2 R12, -RZ, RZ, 0, 4.76837158203125e-07 ;  /* 0x00000008ff0c7431 */ /* 0x000fe200000001ff */
[----:B0-----:R-:W-:-:S03]  /*d1d0*/  PRMT R67, R6, 0x5410, R7 ;  /* 0x0000541006437816 */ /* 0x001fc60000000007 */
        /* <DEDUP_REMOVED lines=13> */
.L_x_519:
        /* <DEDUP_REMOVED lines=10> */
.L_x_520:
[----:B------:R-:W-:Y:S05]  /*d350*/  @!P1 BRA `(.L_x_521) ;  /* 0x0000000c00749947 */ /* 0x000fea0003800000 */
[----:B------:R-:W-:Y:S05]  /*d360*/  @!P0 BRA `(.L_x_522) ;  /* 0x0000000400d88947 */ /* 0x000fea0003800000 */
[----:B------:R-:W-:Y:S05]  /*d370*/  BRA.U !UP0, `(.L_x_523) ;  /* 0x0000000108f87547 */ /* 0x000fea000b800000 */
[----:B------:R-:W-:Y:S01]  /*d380*/  IMAD.U32 R5, RZ, RZ, UR17 ;  /* 0x00000011ff057e24 */ /* 0x000fe2000f8e00ff */
[----:B-12---:R-:W-:Y:S01]  /*d390*/  MOV R6, R116 ;  /* 0x0000007400067202 */ /* 0x006fe20000000f00 */
[----:B------:R-:W-:Y:S01]  /*d3a0*/  IMAD.U32 R8, RZ, RZ, UR17 ;  /* 0x00000011ff087e24 */ /* 0x000fe2000f8e00ff */
[----:B------:R-:W-:Y:S01]  /*d3b0*/  SHF.R.U64 R11, R116, 0x10, R117 ;  /* 0x00000010740b7819 */ /* 0x000fe20000001275 */
[----:B------:R-:W-:Y:S01]  /*d3c0*/  FFMA.FTZ R5, R134, R5, UR27 ;  /* 0x0000001b86057e23 */ /* 0x000fe20008010005 */
[----:B------:R-:W-:Y:S01]  /*d3d0*/  SHF.L.U32 R6, R6, 0x10, RZ ;  /* 0x0000001006067819 */ /* 0x000fe200000006ff */
[----:B------:R-:W-:Y:S01]  /*d3e0*/  FFMA.FTZ R8, R135, R8, UR27 ;  /* 0x0000001b87087e23 */ /* 0x000fe20008010008 */
[----:B------:R-:W-:Y:S02]  /*d3f0*/  IMAD.U32 R12, RZ, RZ, UR17 ;  /* 0x00000011ff0c7e24 */ /* 0x000fe4000f8e00ff */
[----:B------:R-:W-:Y:S01]  /*d400*/  FADD.FTZ R5, R122, -R5 ;  /* 0x800000057a057221 */ /* 0x000fe20000010000 */
[----:B------:R-:W-:Y:S01]  /*d410*/  LOP3.LUT P3, RZ, R152, 0xff, RZ, 0xc0, !PT ;  /* 0x000000ff98ff7812 */ /* 0x000fe2000786c0ff */
[----:B------:R-:W-:Y:S01]  /*d420*/  FADD.FTZ R123, R123, -R8 ;  /* 0x800000087b7b7221 */ /* 0x000fe20000010000 */
[----:B------:R-:W-:-:S02]  /*d430*/  IMAD.MOV.U32 R8, RZ, RZ, R117 ;  /* 0x000000ffff087224 */ /* 0x000fc400078e0075 */
[----:B------:R-:W-:Y:S01]  /*d440*/  FFMA.FTZ R5, R5, UR16, R6 ;  /* 0x0000001005057c23 */ /* 0x000fe20008010006 */
[----:B------:R-:W-:Y:S01]  /*d450*/  FFMA.FTZ R12, R137, R12, UR27 ;  /* 0x0000001b890c7e23 */ /* 0x000fe2000801000c */
[----:B------:R-:W-:Y:S01]  /*d460*/  IMAD.U32 R7, RZ, RZ, UR17 ;  /* 0x00000011ff077e24 */ /* 0x000fe2000f8e00ff */
[----:B0-----:R-:W-:Y:S01]  /*d470*/  SHF.R.U32.HI R66, RZ, 0x10, R117 ;  /* 0x00000010ff427819 */ /* 0x001fe20000011675 */
[----:B------:R-:W-:Y:S01]  /*d480*/  FMUL.FTZ R6, R5, UR7 ;  /* 0x0000000705067c20 */ /* 0x000fe20008410000 */
[----:B------:R-:W-:Y:S01]  /*d490*/  FADD.FTZ R125, R125, -R12 ;  /* 0x8000000c7d7d7221 */ /* 0x000fe20000010000 */
[----:B------:R-:W-:Y:S01]  /*d4a0*/  SHF.L.U32 R64, R8, 0x10, RZ ;  /* 0x0000001008407819 */ /* 0x000fe200000006ff */
[----:B------:R-:W-:Y:S01]  /*d4b0*/  FFMA.FTZ R7, R136, R7, UR27 ;  /* 0x0000001b88077e23 */ /* 0x000fe20008010007 */
[----:B------:R-:W-:Y:S01]  /*d4c0*/  IMAD.U32 R12, R11, 0x10000, RZ ;  /* 0x000100000b0c7824 */ /* 0x000fe200078e00ff */
[----:B------:R-:W-:Y:S01]  /*d4d0*/  FSEL R8, R6, RZ, P3 ;  /* 0x000000ff06087208 */ /* 0x000fe20001800000 */
[----:B------:R-:W-:Y:S01]  /*d4e0*/  IMAD.U32 R66, R66, 0x10000, RZ ;  /* 0x0001000042427824 */ /* 0x000fe200078e00ff */
[----:B------:R-:W-:Y:S01]  /*d4f0*/  LOP3.LUT P3, RZ, R98, 0xff, RZ, 0xc0, !PT ;  /* 0x000000ff62ff7812 */ /* 0x000fe2000786c0ff */
[----:B------:R-:W-:Y:S01]  /*d500*/  FADD.FTZ R7, R124, -R7 ;  /* 0x800000077c077221 */ /* 0x000fe20000010000 */
[----:B------:R-:W-:Y:S01]  /*d510*/  FFMA.FTZ R123, R123, UR16, R12 ;  /* 0x000000107b7b7c23 */ /* 0x000fe2000801000c */
[----:B------:R-:W-:Y:S01]  /*d520*/  F2FP.BF16.F32.PACK_AB R8, R8, R5 ;  /* 0x000000050808723e */ /* 0x000fe200000010ff */
[----:B------:R-:W-:Y:S01]  /*d530*/  FFMA.FTZ R125, R125, UR16, R66 ;  /* 0x000000107d7d7c23 */ /* 0x000fe20008010042 */
[----:B------:R-:W-:Y:S01]  /*d540*/  FSEL R6, R6, RZ, P3 ;  /* 0x000000ff06067208 */ /* 0x000fe20001800000 */
[----:B------:R-:W-:Y:S01]  /*d550*/  FFMA.FTZ R7, R7, UR16, R64 ;  /* 0x0000001007077c23 */ /* 0x000fe20008010040 */
[----:B------:R-:W-:Y:S01]  /*d560*/  LOP3.LUT P4, RZ, R152, 0xff00, RZ, 0xc0, !PT ;  /* 0x0000ff0098ff7812 */ /* 0x000fe2000788c0ff */
[----:B------:R-:W-:Y:S01]  /*d570*/  FMUL.FTZ R11, R125, UR7 ;  /* 0x000000077d0b7c20 */ /* 0x000fe20008410000 */
[C---:B------:R-:W-:Y:S01]  /*d580*/  F2FP.BF16.F32.PACK_AB R6, R123.reuse, R6 ;  /* 0x000000067b06723e */ /* 0x040fe200000010ff */
[----:B------:R-:W-:Y:S01]  /*d590*/  FMUL.FTZ R123, R123, UR7 ;  /* 0x000000077b7b7c20 */ /* 0x000fe20008410000 */
[----:B------:R-:W-:-:S02]  /*d5a0*/  PRMT R5, R8, 0x7632, R5 ;  /* 0x0000763208057816 */ /* 0x000fc40000000005 */
[----:B------:R-:W-:Y:S01]  /*d5b0*/  PRMT R99, R8, 0x7610, R99 ;  /* 0x0000761008637816 */ /* 0x000fe20000000063 */
[----:B------:R-:W-:Y:S01]  /*d5c0*/  FMUL.FTZ R8, R7, UR7 ;  /* 0x0000000707087c20 */ /* 0x000fe20008410000 */
[----:B------:R-:W-:Y:S02]  /*d5d0*/  LOP3.LUT P3, RZ, R98, 0xff00, RZ, 0xc0, !PT ;  /* 0x0000ff0062ff7812 */ /* 0x000fe4000786c0ff */
[----:B------:R-:W-:Y:S02]  /*d5e0*/  LOP3.LUT P2, RZ, R152, 0xff0000, RZ, 0xc0, !PT ;  /* 0x00ff000098ff7812 */ /* 0x000fe4000784c0ff */
[C---:B------:R-:W-:Y:S02]  /*d5f0*/  PRMT R100, R6.reuse, 0x7632, R100 ;  /* 0x0000763206647816 */ /* 0x040fe40000000064 */
[----:B------:R-:W-:Y:S02]  /*d600*/  PRMT R103, R6, 0x7610, R103 ;  /* 0x0000761006677816 */ /* 0x000fe40000000067 */
[----:B------:R-:W-:-:S02]  /*d610*/  FSEL R6, R123, RZ, P4 ;  /* 0x000000ff7b067208 */ /* 0x000fc40002000000 */
[----:B------:R-:W-:Y:S02]  /*d620*/  FSEL R123, R123, RZ, P3 ;  /* 0x000000ff7b7b7208 */ /* 0x000fe40001800000 */
[----:B------:R-:W-:Y:S02]  /*d630*/  ISETP.GE.U32.AND P0, PT, R152, 0x1000000, PT ;  /* 0x010000009800780c */ /* 0x000fe40003f06070 */
[----:B------:R-:W-:Y:S02]  /*d640*/  FSEL R12, R8, RZ, P2 ;  /* 0x000000ff080c7208 */ /* 0x000fe40001000000 */
[C---:B------:R-:W-:Y:S02]  /*d650*/  LOP3.LUT P3, RZ, R98.reuse, 0xff0000, RZ, 0xc0, !PT ;  /* 0x00ff000062ff7812 */ /* 0x040fe4000786c0ff */
[----:B------:R-:W-:Y:S02]  /*d660*/  ISETP.GE.U32.AND P2, PT, R98, 0x1000000, PT ;  /* 0x010000006200780c */ /* 0x000fe40003f46070 */
[----:B------:R-:W-:-:S02]  /*d670*/  F2FP.BF16.F32.PACK_AB R123, R123, R6 ;  /* 0x000000067b7b723e */ /* 0x000fc400000010ff */
[C---:B------:R-:W-:Y:S02]  /*d680*/  FSEL R6, R11.reuse, RZ, P0 ;  /* 0x000000ff0b067208 */ /* 0x040fe40000000000 */
[----:B------:R-:W-:Y:S02]  /*d690*/  FSEL R8, R8, RZ, P3 ;  /* 0x000000ff08087208 */ /* 0x000fe40001800000 */
[----:B------:R-:W-:Y:S02]  /*d6a0*/  FSEL R11, R11, RZ, P2 ;  /* 0x000000ff0b0b7208 */ /* 0x000fe40001000000 */
[----:B------:R-:W-:Y:S02]  /*d6b0*/  F2FP.BF16.F32.PACK_AB R12, R12, R7 ;  /* 0x000000070c0c723e */ /* 0x000fe400000010ff */
[----:B------:R-:W-:Y:S02]  /*d6c0*/  F2FP.BF16.F32.PACK_AB R8, R125, R8 ;  /* 0x000000087d08723e */ /* 0x000fe400000010ff */
[----:B------:R-:W-:-:S02]  /*d6d0*/  F2FP.BF16.F32.PACK_AB R11, R11, R6 ;  /* 0x000000060b0b723e */ /* 0x000fc400000010ff */
[C---:B------:R-:W-:Y:S02]  /*d6e0*/  PRMT R154, R123.reuse, 0x7632, R154 ;  /* 0x000076327b9a7816 */ /* 0x040fe4000000009a */
[----:B------:R-:W-:Y:S02]  /*d6f0*/  PRMT R7, R123, 0x7610, R7 ;  /* 0x000076107b077816 */ /* 0x000fe40000000007 */
[C---:B------:R-:W-:Y:S02]  /*d700*/  PRMT R6, R12.reuse, 0x7632, R6 ;  /* 0x000076320c067816 */ /* 0x040fe40000000006 */
[----:B------:R-:W-:Y:S02]  /*d710*/  PRMT R101, R12, 0x7610, R101 ;  /* 0x000076100c657816 */ /* 0x000fe40000000065 */
[C---:B------:R-:W-:Y:S02]  /*d720*/  PRMT R102, R8.reuse, 0x7632, R102 ;  /* 0x0000763208667816 */ /* 0x040fe40000000066 */
[----:B------:R-:W-:-:S02]  /*d730*/  PRMT R155, R8, 0x7610, R155 ;  /* 0x00007610089b7816 */ /* 0x000fc4000000009b */
[----:B------:R-:W-:Y:S01]  /*d740*/  PRMT R156, R11, 0x7632, R156 ;  /* 0x000076320b9c7816 */ /* 0x000fe2000000009c */
[----:B------:R-:W-:Y:S06]  /*d750*/  BRA `(.L_x_524) ;  /* 0x0000001400107947 */ /* 0x000fec0003800000 */
.L_x_523:
[----:B------:R-:W-:Y:S01]  /*d760*/  IMAD.U32 R5, RZ, RZ, UR17 ;  /* 0x00000011ff057e24 */ /* 0x000fe2000f8e00ff */
[----:B-12---:R-:W-:Y:S01]  /*d770*/  MOV R6, R116 ;  /* 0x0000007400067202 */ /* 0x006fe20000000f00 */
[----:B------:R-:W-:Y:S01]  /*d780*/  IMAD.U32 R11, RZ, RZ, UR17 ;  /* 0x00000011ff0b7e24 */ /* 0x000fe2000f8e00ff */
[----:B------:R-:W-:Y:S01]  /*d790*/  MOV R8, UR17 ;  /* 0x0000001100087c02 */ /* 0x000fe20008000f00 */
[----:B------:R-:W-:Y:S01]  /*d7a0*/  FFMA.FTZ R5, R134, R5, UR27 ;  /* 0x0000001b86057e23 */ /* 0x000fe20008010005 */
[----:B------:R-:W-:Y:S01]  /*d7b0*/  SHF.R.U64 R7, R116, 0x10, R117 ;  /* 0x0000001074077819 */ /* 0x000fe20000001275 */
[----:B------:R-:W-:Y:S02]  /*d7c0*/  IMAD.U32 R6, R6, 0x10000, RZ ;  /* 0x0001000006067824 */ /* 0x000fe400078e00ff */
[----:B------:R-:W-:Y:S01]  /*d7d0*/  FFMA.FTZ R11, R136, R11, UR27 ;  /* 0x0000001b880b7e23 */ /* 0x000fe2000801000b */
[----:B------:R-:W-:Y:S01]  /*d7e0*/  FADD.FTZ R5, R122, -R5 ;  /* 0x800000057a057221 */ /* 0x000fe20000010000 */
[----:B------:R-:W-:Y:S01]  /*d7f0*/  FFMA.FTZ R8, R135, R8, UR27 ;  /* 0x0000001b87087e23 */ /* 0x000fe20008010008 */
[----:B------:R-:W-:Y:S01]  /*d800*/  IMAD.U32 R12, RZ, RZ, UR17 ;  /* 0x00000011ff0c7e24 */ /* 0x000fe2000f8e00ff */
[----:B------:R-:W-:Y:S01]  /*d810*/  SHF.R.U32.HI R64, RZ, 0x10, R117 ;  /* 0x00000010ff407819 */ /* 0x000fe20000011675 */
[----:B------:R-:W-:Y:S01]  /*d820*/  FFMA.FTZ R5, R5, UR16, R6 ;  /* 0x0000001005057c23 */ /* 0x000fe20008010006 */
[----:B------:R-:W-:-:S02]  /*d830*/  IMAD.U32 R7, R7, 0x10000, RZ ;  /* 0x0001000007077824 */ /* 0x000fc400078e00ff */
[----:B------:R-:W-:Y:S01]  /*d840*/  FADD.FTZ R8, R123, -R8 ;  /* 0x800000087b087221 */ /* 0x000fe20000010000 */
[----:B------:R-:W-:Y:S01]  /*d850*/  MOV R6, R117 ;  /* 0x0000007500067202 */ /* 0x000fe20000000f00 */
[----:B------:R-:W-:Y:S01]  /*d860*/  FFMA.FTZ R12, R137, R12, UR27 ;  /* 0x0000001b890c7e23 */ /* 0x000fe2000801000c */
[----:B------:R-:W-:Y:S01]  /*d870*/  FMUL.FTZ R5, R5, UR7 ;  /* 0x0000000705057c20 */ /* 0x000fe20008410000 */
[----:B------:R-:W-:Y:S01]  /*d880*/  LOP3.LUT P3, RZ, R152, 0xff, RZ, 0xc0, !PT ;  /* 0x000000ff98ff7812 */ /* 0x000fe2000786c0ff */
[----:B------:R-:W-:Y:S01]  /*d890*/  FFMA.FTZ R7, R8, UR16, R7 ;  /* 0x0000001008077c23 */ /* 0x000fe20008010007 */
[----:B------:R-:W-:Y:S01]  /*d8a0*/  LOP3.LUT P4, RZ, R98, 0xff, RZ, 0xc0, !PT ;  /* 0x000000ff62ff7812 */ /* 0x000fe2000788c0ff */
[----:B------:R-:W-:Y:S01]  /*d8b0*/  FADD.FTZ R11, R124, -R11 ;  /* 0x8000000b7c0b7221 */ /* 0x000fe20000010000 */
[----:B------:R-:W-:Y:S02]  /*d8c0*/  IMAD.U32 R8, R6, 0x10000, RZ ;  /* 0x0001000006087824 */ /* 0x000fe400078e00ff */
        /* <DEDUP_REMOVED lines=14> */
[----:B------:R-:W-:Y:S02]  /*d9b0*/  LOP3.LUT P0, RZ, R152, 0xff0000, RZ, 0xc0, !PT ;  /* 0x00ff000098ff7812 */ /* 0x000fe4000780c0ff */
[----:B------:R-:W-:Y:S02]  /*d9c0*/  LOP3.LUT P3, RZ, R98, 0xff0000, RZ, 0xc0, !PT ;  /* 0x00ff000062ff7812 */ /* 0x000fe4000786c0ff */
[----:B------:R-:W-:Y:S02]  /*d9d0*/  ISETP.GE.U32.AND P2, PT, R152, 0x1000000, PT ;  /* 0x010000009800780c */ /* 0x000fe40003f46070 */
        /* <DEDUP_REMOVED lines=15> */
.L_x_522:
[----:B------:R-:W-:Y:S05]  /*dad0*/  BRA.U !UP0, `(.L_x_525) ;  /* 0x0000000108d47547 */ /* 0x000fea000b800000 */
[----:B------:R-:W-:Y:S01]  /*dae0*/  MOV R5, UR17 ;  /* 0x0000001100057c02 */ /* 0x000fe20008000f00 */
[----:B------:R-:W-:Y:S01]  /*daf0*/  IMAD.U32 R8, RZ, RZ, UR17 ;  /* 0x00000011ff087e24 */ /* 0x000fe2000f8e00ff */
[----:B------:R-:W-:Y:S01]  /*db00*/  LOP3.LUT P3, RZ, R152, 0xff, RZ, 0xc0, !PT ;  /* 0x000000ff98ff7812 */ /* 0x000fe2000786c0ff */
[----:B------:R-:W-:Y:S01]  /*db10*/  IMAD.U32 R11, RZ, RZ, UR17 ;  /* 0x00000011ff0b7e24 */ /* 0x000fe2000f8e00ff */
[----:B------:R-:W-:Y:S01]  /*db20*/  MOV R12, UR17 ;  /* 0x00000011000c7c02 */ /* 0x000fe20008000f00 */
[----:B------:R-:W-:Y:S01]  /*db30*/  FFMA.FTZ R5, R134, R5, UR27 ;  /* 0x0000001b86057e23 */ /* 0x000fe20008010005 */
[----:B------:R-:W-:Y:S01]  /*db40*/  FFMA.FTZ R8, R135, R8, UR27 ;  /* 0x0000001b87087e23 */ /* 0x000fe20008010008 */
[----:B------:R-:W-:Y:S01]  /*db50*/  FFMA.FTZ R11, R136, R11, UR27 ;  /* 0x0000001b880b7e23 */ /* 0x000fe2000801000b */
[----:B------:R-:W-:Y:S01]  /*db60*/  LOP3.LUT P4, RZ, R98, 0xff, RZ, 0xc0, !PT ;  /* 0x000000ff62ff7812 */ /* 0x000fe2000788c0ff */
[----:B------:R-:W-:Y:S01]  /*db70*/  FADD.FTZ R5, R122, -R5 ;  /* 0x800000057a057221 */ /* 0x000fe20000010000 */
[----:B-12---:R-:W-:Y:S01]  /*db80*/  FADD.FTZ R7, R123, -R8 ;  /* 0x800000087b077221 */ /* 0x006fe20000010000 */
[----:B------:R-:W-:Y:S01]  /*db90*/  FFMA.FTZ R12, R137, R12, UR27 ;  /* 0x0000001b890c7e23 */ /* 0x000fe2000801000c */
[C---:B------:R-:W-:Y:S01]  /*dba0*/  LOP3.LUT P5, RZ, R152.reuse, 0xff00, RZ, 0xc0, !PT ;  /* 0x0000ff0098ff7812 */ /* 0x040fe200078ac0ff */
[----:B------:R-:W-:Y:S01]  /*dbb0*/  FMUL.FTZ R5, R5, UR16 ;  /* 0x0000001005057c20 */ /* 0x000fe20008410000 */
[----:B------:R-:W-:Y:S01]  /*dbc0*/  FMUL.FTZ R7, R7, UR16 ;  /* 0x0000001007077c20 */ /* 0x000fe20008410000 */
[----:B------:R-:W-:Y:S01]  /*dbd0*/  FADD.FTZ R12, R125, -R12 ;  /* 0x8000000c7d0c7221 */ /* 0x000fe20000010000 */
[C---:B------:R-:W-:Y:S01]  /*dbe0*/  LOP3.LUT P2, RZ, R152.reuse, 0xff0000, RZ, 0xc0, !PT ;  /* 0x00ff000098ff7812 */ /* 0x040fe2000784c0ff */
[----:B------:R-:W-:Y:S01]  /*dbf0*/  FMUL.FTZ R6, R5, UR7 ;  /* 0x0000000705067c20 */ /* 0x000fe20008410000 */
[----:B------:R-:W-:Y:S01]  /*dc00*/  ISETP.GE.U32.AND P0, PT, R152, 0x1000000, PT ;  /* 0x010000009800780c */ /* 0x000fe20003f06070 */
[----:B------:R-:W-:-:S03]  /*dc10*/  FMUL.FTZ R12, R12, UR16 ;  /* 0x000000100c0c7c20 */ /* 0x000fc60008410000 */
[----:B------:R-:W-:Y:S01]  /*dc20*/  FSEL R8, R6, RZ, P3 ;  /* 0x000000ff06087208 */ /* 0x000fe20001800000 */
[----:B------:R-:W-:Y:S01]  /*dc30*/  FMUL.FTZ R64, R12, UR7 ;  /* 0x000000070c407c20 */ /* 0x000fe20008410000 */
[----:B------:R-:W-:Y:S02]  /*dc40*/  FSEL R6, R6, RZ, P4 ;  /* 0x000000ff06067208 */ /* 0x000fe40002000000 */
[----:B------:R-:W-:Y:S01]  /*dc50*/  F2FP.BF16.F32.PACK_AB R99, R8, R5 ;  /* 0x000000050863723e */ /* 0x000fe200000010ff */
[----:B------:R-:W-:Y:S01]  /*dc60*/  FADD.FTZ R8, R124, -R11 ;  /* 0x8000000b7c087221 */ /* 0x000fe20000010000 */
[C---:B------:R-:W-:Y:S01]  /*dc70*/  F2FP.BF16.F32.PACK_AB R6, R7.reuse, R6 ;  /* 0x000000060706723e */ /* 0x040fe200000010ff */
[----:B------:R-:W-:Y:S01]  /*dc80*/  FMUL.FTZ R7, R7, UR7 ;  /* 0x0000000707077c20 */ /* 0x000fe20008410000 */
[----:B------:R-:W-:Y:S01]  /*dc90*/  LOP3.LUT P3, RZ, R98, 0xff00, RZ, 0xc0, !PT ;  /* 0x0000ff0062ff7812 */ /* 0x000fe2000786c0ff */
[----:B------:R-:W-:Y:S01]  /*dca0*/  FMUL.FTZ R8, R8, UR16 ;  /* 0x0000001008087c20 */ /* 0x000fe20008410000 */
[----:B------:R-:W-:-:S02]  /*dcb0*/  PRMT R100, R6, 0x7632, R100 ;  /* 0x0000763206647816 */ /* 0x000fc40000000064 */
[----:B------:R-:W-:Y:S01]  /*dcc0*/  PRMT R103, R6, 0x7610, R103 ;  /* 0x0000761006677816 */ /* 0x000fe20000000067 */
[----:B------:R-:W-:Y:S01]  /*dcd0*/  FMUL.FTZ R11, R8, UR7 ;  /* 0x00000007080b7c20 */ /* 0x000fe20008410000 */
[C---:B------:R-:W-:Y:S02]  /*dce0*/  FSEL R6, R7.reuse, RZ, P5 ;  /* 0x000000ff07067208 */ /* 0x040fe40002800000 */
[----:B------:R-:W-:Y:S02]  /*dcf0*/  FSEL R7, R7, RZ, P3 ;  /* 0x000000ff07077208 */ /* 0x000fe40001800000 */
[C---:B------:R-:W-:Y:S02]  /*dd00*/  LOP3.LUT P3, RZ, R98.reuse, 0xff0000, RZ, 0xc0, !PT ;  /* 0x00ff000062ff7812 */ /* 0x040fe4000786c0ff */
[----:B------:R-:W-:Y:S02]  /*dd10*/  FSEL R65, R11, RZ, P2 ;  /* 0x000000ff0b417208 */ /* 0x000fe40001000000 */
[----:B------:R-:W-:-:S02]  /*dd20*/  ISETP.GE.U32.AND P2, PT, R98, 0x1000000, PT ;  /* 0x010000006200780c */ /* 0x000fc40003f46070 */
[----:B------:R-:W-:Y:S02]  /*dd30*/  F2FP.BF16.F32.PACK_AB R7, R7, R6 ;  /* 0x000000060707723e */ /* 0x000fe400000010ff */
[----:B------:R-:W-:Y:S02]  /*dd40*/  F2FP.BF16.F32.PACK_AB R8, R65, R8 ;  /* 0x000000084108723e */ /* 0x000fe400000010ff */
[----:B------:R-:W-:Y:S02]  /*dd50*/  FSEL R11, R11, RZ, P3 ;  /* 0x000000ff0b0b7208 */ /* 0x000fe40001800000 */
[C---:B------:R-:W-:Y:S02]  /*dd60*/  FSEL R6, R64.reuse, RZ, P0 ;  /* 0x000000ff40067208 */ /* 0x040fe40000000000 */
[----:B------:R-:W-:Y:S02]  /*dd70*/  FSEL R65, R64, RZ, P2 ;  /* 0x000000ff40417208 */ /* 0x000fe40001000000 */
[----:B------:R-:W-:-:S02]  /*dd80*/  F2FP.BF16.F32.PACK_AB R11, R12, R11 ;  /* 0x0000000b0c0b723e */ /* 0x000fc400000010ff */
[----:B------:R-:W-:Y:S02]  /*dd90*/  F2FP.BF16.F32.PACK_AB R65, R65, R6 ;  /* 0x000000064141723e */ /* 0x000fe400000010ff */
[C---:B------:R-:W-:Y:S02]  /*dda0*/  PRMT R102, R11.reuse, 0x7632, R102 ;  /* 0x000076320b667816 */ /* 0x040fe40000000066 */
[----:B------:R-:W-:Y:S02]  /*ddb0*/  PRMT R155, R11, 0x7610, R155 ;  /* 0x000076100b9b7816 */ /* 0x000fe4000000009b */
[----:B------:R-:W-:Y:S02]  /*ddc0*/  PRMT R5, R99, 0x7632, R5 ;  /* 0x0000763263057816 */ /* 0x000fe40000000005 */
[----:B------:R-:W-:Y:S02]  /*ddd0*/  PRMT R154, R7, 0x7632, R154 ;  /* 0x00007632079a7816 */ /* 0x000fe4000000009a */
[----:B------:R-:W-:-:S02]  /*dde0*/  PRMT R6, R8, 0x7632, R6 ;  /* 0x0000763208067816 */ /* 0x000fc40000000006 */
[----:B------:R-:W-:Y:S02]  /*ddf0*/  PRMT R101, R8, 0x7610, R101 ;  /* 0x0000761008657816 */ /* 0x000fe40000000065 */
[C---:B------:R-:W-:Y:S02]  /*de00*/  PRMT R156, R65.reuse, 0x7632, R156 ;  /* 0x00007632419c7816 */ /* 0x040fe4000000009c */
[----:B------:R-:W-:Y:S01]  /*de10*/  PRMT R11, R65, 0x7610, R11 ;  /* 0x00007610410b7816 */ /* 0x000fe2000000000b */
[----:B------:R-:W-:Y:S06]  /*de20*/  BRA `(.L_x_524) ;  /* 0x0000000c005c7947 */ /* 0x000fec0003800000 */
.L_x_525:
[----:B------:R-:W-:Y:S01]  /*de30*/  IMAD.U32 R5, RZ, RZ, UR17 ;  /* 0x00000011ff057e24 */ /* 0x000fe2000f8e00ff */
[----:B------:R-:W-:Y:S01]  /*de40*/  MOV R11, UR17 ;  /* 0x00000011000b7c02 */ /* 0x000fe20008000f00 */
[----:B-12---:R-:W-:Y:S01]  /*de50*/  IMAD.U32 R6, RZ, RZ, UR17 ;  /* 0x00000011ff067e24 */ /* 0x006fe2000f8e00ff */
        /* <DEDUP_REMOVED lines=8> */
[----:B------:R-:W-:Y:S01]  /*dee0*/  LOP3.LUT P4, RZ, R98, 0xff, RZ, 0xc0, !PT ;  /* 0x000000ff62ff7812 */ /* 0x000fe2000788c0ff */
[----:B------:R-:W-:Y:S01]  /*def0*/  FMUL.FTZ R5, R5, UR16 ;  /* 0x0000001005057c20 */ /* 0x000fe20008410000 */
        /* <DEDUP_REMOVED lines=8> */
[----:B------:R-:W-:-:S02]  /*df80*/  FSEL R6, R5, RZ, P3 ;  /* 0x000000ff05067208 */ /* 0x000fc40001800000 */
[----:B------:R-:W-:Y:S01]  /*df90*/  FSEL R5, R5, RZ, P4 ;  /* 0x000000ff05057208 */ /* 0x000fe20002000000 */
[----:B------:R-:W-:Y:S01]  /*dfa0*/  FMUL.FTZ R11, R11, UR7 ;  /* 0x000000070b0b7c20 */ /* 0x000fe20008410000 */
[----:B------:R-:W-:Y:S01]  /*dfb0*/  LOP3.LUT P3, RZ, R98, 0xff00, RZ, 0xc0, !PT ;  /* 0x0000ff0062ff7812 */ /* 0x000fe2000786c0ff */
[----:B------:R-:W-:Y:S01]  /*dfc0*/  FMUL.FTZ R8, R8, UR7 ;  /* 0x0000000708087c20 */ /* 0x000fe20008410000 */
[----:B------:R-:W-:Y:S02]  /*dfd0*/  F2FP.BF16.F32.PACK_AB R12, R5, R6 ;  /* 0x00000006050c723e */ /* 0x000fe400000010ff */
[C---:B------:R-:W-:Y:S02]  /*dfe0*/  FSEL R5, R7.reuse, RZ, P5 ;  /* 0x000000ff07057208 */ /* 0x040fe40002800000 */
[----:B------:R-:W-:Y:S02]  /*dff0*/  FSEL R6, R7, RZ, P3 ;  /* 0x000000ff07067208 */ /* 0x000fe40001800000 */
[----:B------:R-:W-:-:S02]  /*e000*/  LOP3.LUT P0, RZ, R152, 0xff0000, RZ, 0xc0, !PT ;  /* 0x00ff000098ff7812 */ /* 0x000fc4000780c0ff */
[----:B------:R-:W-:Y:S02]  /*e010*/  ISETP.GE.U32.AND P2, PT, R152, 0x1000000, PT ;  /* 0x010000009800780c */ /* 0x000fe40003f46070 */
[C---:B------:R-:W-:Y:S02]  /*e020*/  LOP3.LUT P3, RZ, R98.reuse, 0xff0000, RZ, 0xc0, !PT ;  /* 0x00ff000062ff7812 */ /* 0x040fe4000786c0ff */
[----:B------:R-:W-:Y:S02]  /*e030*/  ISETP.GE.U32.AND P4, PT, R98, 0x1000000, PT ;  /* 0x010000006200780c */ /* 0x000fe40003f86070 */
[----:B------:R-:W-:Y:S02]  /*e040*/  F2FP.BF16.F32.PACK_AB R64, R6, R5 ;  /* 0x000000050640723e */ /* 0x000fe400000010ff */
[----:B------:R-:W-:Y:S02]  /*e050*/  FSEL R6, R11, RZ, P0 ;  /* 0x000000ff0b067208 */ /* 0x000fe40000000000 */
[----:B------:R-:W-:-:S02]  /*e060*/  FSEL R7, R8, RZ, P2 ;  /* 0x000000ff08077208 */ /* 0x000fc40001000000 */
[----:B------:R-:W-:Y:S02]  /*e070*/  FSEL R11, R11, RZ, P3 ;  /* 0x000000ff0b0b7208 */ /* 0x000fe40001800000 */
[----:B------:R-:W-:Y:S02]  /*e080*/  FSEL R8, R8, RZ, P4 ;  /* 0x000000ff08087208 */ /* 0x000fe40002000000 */
[----:B------:R-:W-:Y:S02]  /*e090*/  F2FP.BF16.F32.PACK_AB R6, R11, R6 ;  /* 0x000000060b06723e */ /* 0x000fe400000010ff */
[----:B------:R-:W-:Y:S02]  /*e0a0*/  F2FP.BF16.F32.PACK_AB R8, R8, R7 ;  /* 0x000000070808723e */ /* 0x000fe400000010ff */
[C---:B------:R-:W-:Y:S02]  /*e0b0*/  PRMT R103, R12.reuse, 0x7632, R103 ;  /* 0x000076320c677816 */ /* 0x040fe40000000067 */
[----:B------:R-:W-:-:S02]  /*e0c0*/  PRMT R5, R12, 0x7610, R5 ;  /* 0x000076100c057816 */ /* 0x000fc40000000005 */
[C---:B------:R-:W-:Y:S02]  /*e0d0*/  PRMT R154, R64.reuse, 0x7632, R154 ;  /* 0x00007632409a7816 */ /* 0x040fe4000000009a */
[----:B------:R-:W-:Y:S02]  /*e0e0*/  PRMT R7, R64, 0x7610, R7 ;  /* 0x0000761040077816 */ /* 0x000fe40000000007 */
[----:B------:R-:W-:Y:S02]  /*e0f0*/  PRMT R155, R6, 0x7632, R155 ;  /* 0x00007632069b7816 */ /* 0x000fe4000000009b */
[C---:B------:R-:W-:Y:S02]  /*e100*/  PRMT R156, R8.reuse, 0x7632, R156 ;  /* 0x00007632089c7816 */ /* 0x040fe4000000009c */
[----:B------:R-:W-:Y:S01]  /*e110*/  PRMT R11, R8, 0x7610, R11 ;  /* 0x00007610080b7816 */ /* 0x000fe2000000000b */
[----:B------:R-:W-:Y:S06]  /*e120*/  BRA `(.L_x_524) ;  /* 0x00000008009c7947 */ /* 0x000fec0003800000 */
.L_x_521:
[----:B------:R-:W-:Y:S05]  /*e130*/  @!P0 BRA `(.L_x_526) ;  /* 0x00000004006c8947 */ /* 0x000fea0003800000 */
[----:B------:R-:W-:Y:S05]  /*e140*/  BRA.U !UP0, `(.L_x_527) ;  /* 0x0000000108c47547 */ /* 0x000fea000b800000 */
[----:B-12---:R-:W-:Y:S01]  /*e150*/  MOV R6, UR17 ;  /* 0x0000001100067c02 */ /* 0x006fe20008000f00 */
[----:B------:R-:W-:Y:S01]  /*e160*/  IMAD.U32 R7, RZ, RZ, UR17 ;  /* 0x00000011ff077e24 */ /* 0x000fe2000f8e00ff */
[----:B------:R-:W-:Y:S01]  /*e170*/  SHF.R.U32.HI R64, RZ, 0x10, R117 ;  /* 0x00000010ff407819 */ /* 0x000fe20000011675 */
[----:B------:R-:W-:Y:S01]  /*e180*/  IMAD.U32 R5, RZ, RZ, UR17 ;  /* 0x00000011ff057e24 */ /* 0x000fe2000f8e00ff */
[----:B------:R-:W-:Y:S01]  /*e190*/  LOP3.LUT P0, RZ, R152, 0xff, RZ, 0xc0, !PT ;  /* 0x000000ff98ff7812 */ /* 0x000fe2000780c0ff */
[----:B------:R-:W-:Y:S01]  /*e1a0*/  FFMA.FTZ R6, R135, R6, UR27 ;  /* 0x0000001b87067e23 */ /* 0x000fe20008010006 */
[----:B------:R-:W-:Y:S01]  /*e1b0*/  FFMA.FTZ R7, R136, R7, UR27 ;  /* 0x0000001b88077e23 */ /* 0x000fe20008010007 */
[----:B------:R-:W-:Y:S01]  /*e1c0*/  FFMA.FTZ R5, R134, R5, UR27 ;  /* 0x0000001b86057e23 */ /* 0x000fe20008010005 */
[----:B------:R-:W-:Y:S02]  /*e1d0*/  IMAD.U32 R12, RZ, RZ, UR17 ;  /* 0x00000011ff0c7e24 */ /* 0x000fe4000f8e00ff */
[----:B------:R-:W-:Y:S01]  /*e1e0*/  FADD.FTZ R123, R123, -R6 ;  /* 0x800000067b7b7221 */ /* 0x000fe20000010000 */
[----:B------:R-:W-:Y:S01]  /*e1f0*/  FADD.FTZ R124, R124, -R7 ;  /* 0x800000077c7c7221 */ /* 0x000fe20000010000 */
[----:B------:R-:W-:Y:S01]  /*e200*/  MOV R6, R116 ;  /* 0x0000007400067202 */ /* 0x000fe20000000f00 */
[--C-:B------:R-:W-:Y:S01]  /*e210*/  IMAD.MOV.U32 R11, RZ, RZ, R117.reuse ;  /* 0x000000ffff0b7224 */ /* 0x100fe200078e0075 */
[----:B------:R-:W-:Y:S01]  /*e220*/  SHF.R.U64 R7, R116, 0x10, R117 ;  /* 0x0000001074077819 */ /* 0x000fe20000001275 */
[----:B------:R-:W-:Y:S01]  /*e230*/  FADD.FTZ R5, R122, -R5 ;  /* 0x800000057a057221 */ /* 0x000fe20000010000 */
[----:B------:R-:W-:Y:S01]  /*e240*/  FFMA.FTZ R12, R137, R12, UR27 ;  /* 0x0000001b890c7e23 */ /* 0x000fe2000801000c */
[----:B------:R-:W-:Y:S01]  /*e250*/  IMAD.U32 R6, R6, 0x10000, RZ ;  /* 0x0001000006067824 */ /* 0x000fe200078e00ff */
[----:B------:R-:W-:Y:S01]  /*e260*/  SHF.L.U32 R8, R7, 0x10, RZ ;  /* 0x0000001007087819 */ /* 0x000fe200000006ff */
[----:B------:R-:W-:-:S02]  /*e270*/  IMAD.U32 R7, R11, 0x10000, RZ ;  /* 0x000100000b077824 */ /* 0x000fc400078e00ff */
[----:B------:R-:W-:Y:S01]  /*e280*/  FADD.FTZ R12, R125, -R12 ;  /* 0x8000000c7d0c7221 */ /* 0x000fe20000010000 */
[----:B------:R-:W-:Y:S01]  /*e290*/  FFMA.FTZ R5, R5, UR16, R6 ;  /* 0x0000001005057c23 */ /* 0x000fe20008010006 */
[----:B------:R-:W-:Y:S02]  /*e2a0*/  IMAD.U32 R11, R64, 0x10000, RZ ;  /* 0x00010000400b7824 */ /* 0x000fe400078e00ff */
[----:B------:R-:W-:Y:S01]  /*e2b0*/  FFMA.FTZ R8, R123, UR16, R8 ;  /* 0x000000107b087c23 */ /* 0x000fe20008010008 */
[----:B------:R-:W-:Y:S01]  /*e2c0*/  FFMA.FTZ R124, R124, UR16, R7 ;  /* 0x000000107c7c7c23 */ /* 0x000fe20008010007 */
[----:B------:R-:W-:Y:S01]  /*e2d0*/  FMUL.FTZ R6, R5, UR7 ;  /* 0x0000000705067c20 */ /* 0x000fe20008410000 */
[----:B------:R-:W-:Y:S01]  /*e2e0*/  FFMA.FTZ R12, R12, UR16, R11 ;  /* 0x000000100c0c7c23 */ /* 0x000fe2000801000b */
[----:B------:R-:W-:Y:S01]  /*e2f0*/  FMUL.FTZ R7, R8, UR7 ;  /* 0x0000000708077c20 */ /* 0x000fe20008410000 */
[----:B------:R-:W-:Y:S01]  /*e300*/  LOP3.LUT P2, RZ, R152, 0xff00, RZ, 0xc0, !PT ;  /* 0x0000ff0098ff7812 */ /* 0x000fe2000784c0ff */
[----:B------:R-:W-:Y:S01]  /*e310*/  FMUL.FTZ R11, R124, UR7 ;  /* 0x000000077c0b7c20 */ /* 0x000fe20008410000 */
[----:B------:R-:W-:Y:S01]  /*e320*/  LOP3.LUT P3, RZ, R152, 0xff0000, RZ, 0xc0, !PT ;  /* 0x00ff000098ff7812 */ /* 0x000fe2000786c0ff */
[----:B------:R-:W-:Y:S01]  /*e330*/  FMUL.FTZ R64, R12, UR7 ;  /* 0x000000070c407c20 */ /* 0x000fe20008410000 */
[----:B------:R-:W-:-:S02]  /*e340*/  FSEL R6, R6, RZ, P0 ;  /* 0x000000ff06067208 */ /* 0x000fc40000000000 */
[----:B------:R-:W-:Y:S02]  /*e350*/  FSEL R7, R7, RZ, P2 ;  /* 0x000000ff07077208 */ /* 0x000fe40001000000 */
[----:B------:R-:W-:Y:S02]  /*e360*/  ISETP.GE.U32.AND P0, PT, R152, 0x1000000, PT ;  /* 0x010000009800780c */ /* 0x000fe40003f06070 */
[----:B------:R-:W-:Y:S02]  /*e370*/  F2FP.BF16.F32.PACK_AB R8, R7, R8 ;  /* 0x000000080708723e */ /* 0x000fe400000010ff */
[----:B------:R-:W-:Y:S02]  /*e380*/  FSEL R11, R11, RZ, P3 ;  /* 0x000000ff0b0b7208 */ /* 0x000fe40001800000 */
[----:B------:R-:W-:Y:S02]  /*e390*/  FSEL R7, R64, RZ, P0 ;  /* 0x000000ff40077208 */ /* 0x000fe40000000000 */
[----:B------:R-:W-:-:S02]  /*e3a0*/  F2FP.BF16.F32.PACK_AB R6, R6, R5 ;  /* 0x000000050606723e */ /* 0x000fc400000010ff */
        /* <DEDUP_REMOVED lines=8> */
[C---:B------:R-:W-:Y:S02]  /*e430*/  PRMT R11, R12.reuse, 0x7632, R11 ;  /* 0x000076320c0b7816 */ /* 0x040fe4000000000b */
[----:B------:R-:W-:Y:S01]  /*e440*/  PRMT R102, R12, 0x7610, R102 ;  /* 0x000076100c667816 */ /* 0x000fe20000000066 */
[----:B------:R-:W-:Y:S06]  /*e450*/  BRA `(.L_x_524) ;  /* 0x0000000400d07947 */ /* 0x000fec0003800000 */
.L_x_527:
[----:B-12---:R-:W-:Y:S01]  /*e460*/  IMAD.U32 R7, RZ, RZ, UR17 ;  /* 0x00000011ff077e24 */ /* 0x006fe2000f8e00ff */
[----:B------:R-:W-:Y:S01]  /*e470*/  MOV R5, UR17 ;  /* 0x0000001100057c02 */ /* 0x000fe20008000f00 */
[----:B------:R-:W-:Y:S01]  /*e480*/  IMAD.U32 R6, RZ, RZ, UR17 ;  /* 0x00000011ff067e24 */ /* 0x000fe2000f8e00ff */
[----:B------:R-:W-:Y:S01]  /*e490*/  MOV R12, UR17 ;  /* 0x00000011000c7c02 */ /* 0x000fe20008000f00 */
[----:B------:R-:W-:Y:S01]  /*e4a0*/  FFMA.FTZ R7, R136, R7, UR27 ;  /* 0x0000001b88077e23 */ /* 0x000fe20008010007 */
[--C-:B------:R-:W-:Y:S02]  /*e4b0*/  IMAD.MOV.U32 R11, RZ, RZ, R117.reuse ;  /* 0x000000ffff0b7224 */ /* 0x100fe400078e0075 */
[----:B------:R-:W-:Y:S01]  /*e4c0*/  FFMA.FTZ R6, R135, R6, UR27 ;  /* 0x0000001b87067e23 */ /* 0x000fe20008010006 */
[----:B------:R-:W-:Y:S01]  /*e4d0*/  SHF.R.U32.HI R64, RZ, 0x10, R117 ;  /* 0x00000010ff407819 */ /* 0x000fe20000011675 */
[----:B------:R-:W-:Y:S01]  /*e4e0*/  FADD.FTZ R124, R124, -R7 ;  /* 0x800000077c7c7221 */ /* 0x000fe20000010000 */
[----:B------:R-:W-:Y:S01]  /*e4f0*/  SHF.R.U64 R7, R116, 0x10, R117 ;  /* 0x0000001074077819 */ /* 0x000fe20000001275 */
[----:B------:R-:W-:Y:S01]  /*e500*/  FADD.FTZ R123, R123, -R6 ;  /* 0x800000067b7b7221 */ /* 0x000fe20000010000 */
[----:B------:R-:W-:-:S02]  /*e510*/  IMAD.MOV.U32 R6, RZ, RZ, R116 ;  /* 0x000000ffff067224 */ /* 0x000fc400078e0074 */
[----:B------:R-:W-:Y:S01]  /*e520*/  FFMA.FTZ R5, R134, R5, UR27 ;  /* 0x0000001b86057e23 */ /* 0x000fe20008010005 */
[----:B------:R-:W-:Y:S01]  /*e530*/  FFMA.FTZ R12, R137, R12, UR27 ;  /* 0x0000001b890c7e23 */ /* 0x000fe2000801000c */
[----:B------:R-:W-:Y:S01]  /*e540*/  IMAD.U32 R8, R7, 0x10000, RZ ;  /* 0x0001000007087824 */ /* 0x000fe200078e00ff */
[----:B------:R-:W-:Y:S01]  /*e550*/  LOP3.LUT P0, RZ, R152, 0xff, RZ, 0xc0, !PT ;  /* 0x000000ff98ff7812 */ /* 0x000fe2000780c0ff */
[----:B------:R-:W-:Y:S01]  /*e560*/  IMAD.U32 R7, R11, 0x10000, RZ ;  /* 0x000100000b077824 */ /* 0x000fe200078e00ff */
[----:B------:R-:W-:Y:S01]  /*e570*/  SHF.L.U32 R6, R6, 0x10, RZ ;  /* 0x0000001006067819 */ /* 0x000fe200000006ff */
[----:B------:R-:W-:Y:S01]  /*e580*/  FADD.FTZ R5, R122, -R5 ;  /* 0x800000057a057221 */ /* 0x000fe20000010000 */
[----:B------:R-:W-:Y:S01]  /*e590*/  SHF.L.U32 R11, R64, 0x10, RZ ;  /* 0x00000010400b7819 */ /* 0x000fe200000006ff */
[----:B------:R-:W-:Y:S01]  /*e5a0*/  FADD.FTZ R12, R125, -R12 ;  /* 0x8000000c7d0c7221 */ /* 0x000fe20000010000 */
[----:B------:R-:W-:Y:S01]  /*e5b0*/  FFMA.FTZ R8, R123, UR16, R8 ;  /* 0x000000107b087c23 */ /* 0x000fe20008010008 */
[----:B------:R-:W-:Y:S01]  /*e5c0*/  FFMA.FTZ R5, R5, UR16, R6 ;  /* 0x0000001005057c23 */ /* 0x000fe20008010006 */
[----:B------:R-:W-:Y:S01]  /*e5d0*/  FFMA.FTZ R7, R124, UR16, R7 ;  /* 0x000000107c077c23 */ /* 0x000fe20008010007 */
[----:B------:R-:W-:Y:S01]  /*e5e0*/  FFMA.FTZ R11, R12, UR16, R11 ;  /* 0x000000100c0b7c23 */ /* 0x000fe2000801000b */
[----:B------:R-:W-:Y:S01]  /*e5f0*/  FMUL.FTZ R8, R8, UR7 ;  /* 0x0000000708087c20 */ /* 0x000fe20008410000 */
[----:B------:R-:W-:Y:S01]  /*e600*/  FMUL.FTZ R5, R5, UR7 ;  /* 0x0000000705057c20 */ /* 0x000fe20008410000 */
[----:B------:R-:W-:Y:S01]  /*e610*/  FMUL.FTZ R7, R7, UR7 ;  /* 0x0000000707077c20 */ /* 0x000fe20008410000 */
[----:B------:R-:W-:Y:S01]  /*e620*/  FMUL.FTZ R11, R11, UR7 ;  /* 0x000000070b0b7c20 */ /* 0x000fe20008410000 */
[----:B------:R-:W-:-:S02]  /*e630*/  LOP3.LUT P2, RZ, R152, 0xff00, RZ, 0xc0, !PT ;  /* 0x0000ff0098ff7812 */ /* 0x000fc4000784c0ff */
[C---:B------:R-:W-:Y:S02]  /*e640*/  LOP3.LUT P3, RZ, R152.reuse, 0xff0000, RZ, 0xc0, !PT ;  /* 0x00ff000098ff7812 */ /* 0x040fe4000786c0ff */
[----:B------:R-:W-:Y:S02]  /*e650*/  ISETP.GE.U32.AND P4, PT, R152, 0x1000000, PT ;  /* 0x010000009800780c */ /* 0x000fe40003f86070 */
[----:B------:R-:W-:Y:S02]  /*e660*/  FSEL R5, R5, RZ, P0 ;  /* 0x000000ff05057208 */ /* 0x000fe40000000000 */
[----:B------:R-:W-:Y:S02]  /*e670*/  FSEL R8, R8, RZ, P2 ;  /* 0x000000ff08087208 */ /* 0x000fe40001000000 */
[----:B------:R-:W-:Y:S02]  /*e680*/  FSEL R7, R7, RZ, P3 ;  /* 0x000000ff07077208 */ /* 0x000fe40001800000 */
[----:B------:R-:W-:-:S02]  /*e690*/  FSEL R6, R11, RZ, P4 ;  /* 0x000000ff0b067208 */ /* 0x000fc40002000000 */
[----:B------:R-:W-:Y:S02]  /*e6a0*/  F2FP.BF16.F32.PACK_AB R5, R8, R5 ;  /* 0x000000050805723e */ /* 0x000fe400000010ff */
[----:B------:R-:W-:Y:S02]  /*e6b0*/  F2FP.BF16.F32.PACK_AB R6, R6, R7 ;  /* 0x000000070606723e */ /* 0x000fe400000010ff */
[----:B------:R-:W-:Y:S02]  /*e6c0*/  PRMT R7, R5, 0x7632, R7 ;  /* 0x0000763205077816 */ /* 0x000fe40000000007 */
[----:B------:R-:W-:Y:S01]  /*e6d0*/  PRMT R11, R6, 0x7632, R11 ;  /* 0x00007632060b7816 */ /* 0x000fe2000000000b */
[----:B------:R-:W-:Y:S06]  /*e6e0*/  BRA `(.L_x_524) ;  /* 0x00000004002c7947 */ /* 0x000fec0003800000 */
.L_x_526:
        /* <DEDUP_REMOVED lines=21> */
[----:B------:R-:W-:Y:S01]  /*e840*/  LOP3.LUT P3, RZ, R152, 0xff0000, RZ, 0xc0, !PT ;  /* 0x00ff000098ff7812 */ /* 0x000fe2000786c0ff */
[----:B------:R-:W-:Y:S01]  /*e850*/  FMUL.FTZ R12, R125, UR7 ;  /* 0x000000077d0c7c20 */ /* 0x000fe20008410000 */
[----:B------:R-:W-:-:S02]  /*e860*/  FSEL R6, R6, RZ, P0 ;  /* 0x000000ff06067208 */ /* 0x000fc40000000000 */
[C---:B------:R-:W-:Y:S02]  /*e870*/  LOP3.LUT P2, RZ, R152.reuse, 0xff00, RZ, 0xc0, !PT ;  /* 0x0000ff0098ff7812 */ /* 0x040fe4000784c0ff */
[----:B------:R-:W-:Y:S02]  /*e880*/  ISETP.GE.U32.AND P0, PT, R152, 0x1000000, PT ;  /* 0x010000009800780c */ /* 0x000fe40003f06070 */
[----:B------:R-:W-:Y:S02]  /*e890*/  FSEL R11, R11, RZ, P3 ;  /* 0x000000ff0b0b7208 */ /* 0x000fe40001800000 */
[----:B------:R-:W-:Y:S02]  /*e8a0*/  FSEL R8, R8, RZ, P2 ;  /* 0x000000ff08087208 */ /* 0x000fe40001000000 */
[----:B------:R-:W-:Y:S02]  /*e8b0*/  FSEL R12, R12, RZ, P0 ;  /* 0x000000ff0c0c7208 */ /* 0x000fe40000000000 */
[----:B------:R-:W-:-:S02]  /*e8c0*/  F2FP.BF16.F32.PACK_AB R6, R6, R5 ;  /* 0x000000050606723e */ /* 0x000fc400000010ff */
        /* <DEDUP_REMOVED lines=12> */
.L_x_528:
[----:B-12---:R-:W-:Y:S01]  /*e990*/  MOV R6, UR17 ;  /* 0x0000001100067c02 */ /* 0x006fe20008000f00 */
[----:B------:R-:W-:Y:S01]  /*e9a0*/  IMAD.U32 R5, RZ, RZ, UR17 ;  /* 0x00000011ff057e24 */ /* 0x000fe2000f8e00ff */
        /* <DEDUP_REMOVED lines=30> */
[----:B------:R-:W-:-:S07]  /*eb90*/  PRMT R6, R8, 0x7610, R6 ;  /* 0x0000761008067816 */ /* 0x000fce0000000006 */
.L_x_524:
[----:B------:R-:W-:Y:S01]  /*eba0*/  LOP3.LUT R7, R7, 0xffff, RZ, 0xc0, !PT ;  /* 0x0000ffff07077812 */ /* 0x000fe200078ec0ff */
[----:B0-----:R-:W-:Y:S01]  /*ebb0*/  HFMA2 R67, -RZ, RZ, 0, 4.76837158203125e-07 ;  /* 0x00000008ff437431 */ /* 0x001fe200000001ff */
[----:B------:R-:W-:-:S03]  /*ebc0*/  PRMT R11, R6, 0x5410, R11 ;  /* 0x00005410060b7816 */ /* 0x000fc6000000000b */
        /* <DEDUP_REMOVED lines=13> */
.L_x_529:
        /* <DEDUP_REMOVED lines=10> */
.L_x_530:
[----:B------:R-:W-:Y:S01]  /*ed40*/  UPLOP3.LUT UP1, UPT, UPT, UPT, UP1, 0x40, 0x4 ;  /* 0x000000000004789c */ /* 0x000fe20003f2e810 */
[----:B------:R-:W-:Y:S10]  /*ed50*/  BRA.U !UP2, `(.L_x_531) ;  /* 0xffffff210ac07547 */ /* 0x000ff4000b83ffff */
[----:B-12---:R-:W-:Y:S01]  /*ed60*/  IMAD.MOV.U32 R6, RZ, RZ, R23 ;  /* 0x000000ffff067224 */ /* 0x006fe200078e0017 */
[----:B------:R-:W-:Y:S01]  /*ed70*/  MOV R4, R21 ;  /* 0x0000001500047202 */ /* 0x000fe20000000f00 */
[----:B------:R-:W-:Y:S01]  /*ed80*/  IMAD.MOV.U32 R23, RZ, RZ, R28 ;  /* 0x000000ffff177224 */ /* 0x000fe200078e001c */
        /* <DEDUP_REMOVED lines=21> */
[----:B0-----:R-:W-:Y:S01]  /*eee0*/  IMAD.MOV.U32 R119, RZ, RZ, R44 ;  /* 0x000000ffff777224 */ /* 0x001fe200078e002c */
        /* <DEDUP_REMOVED lines=39> */
[----:B------:R-:W-:-:S02]  /*f160*/  IMAD.MOV.U32 R104, RZ, RZ, R17 ;  /* 0x000000ffff687224 */ /* 0x000fc400078e0011 */
[----:B------:R-:W-:Y:S02]  /*f170*/  IMAD.MOV.U32 R79, RZ, RZ, R80 ;  /* 0x000000ffff4f7224 */ /* 0x000fe400078e0050 */
[----:B------:R-:W-:Y:S02]  /*f180*/  IMAD.MOV.U32 R12, RZ, RZ, R81 ;  /* 0x000000ffff0c7224 */ /* 0x000fe400078e0051 */
[----:B------:R-:W-:Y:S01]  /*f190*/  IMAD.MOV.U32 R14, RZ, RZ, R83 ;  /* 0x000000ffff0e7224 */ /* 0x000fe200078e0053 */
[----:B------:R-:W-:Y:S01]  /*f1a0*/  MOV R83, R212 ;  /* 0x000000d400537202 */ /* 0x000fe20000000f00 */
[----:B------:R-:W-:Y:S02]  /*f1b0*/  IMAD.MOV.U32 R18, RZ, RZ, R171 ;  /* 0x000000ffff127224 */ /* 0x000fe400078e00ab */
[----:B------:R-:W-:Y:S02]  /*f1c0*/  IMAD.MOV.U32 R49, RZ, RZ, R191 ;  /* 0x000000ffff317224 */ /* 0x000fe400078e00bf */
[----:B------:R-:W-:-:S02]  /*f1d0*/  IMAD.MOV.U32 R46, RZ, RZ, R87 ;  /* 0x000000ffff2e7224 */ /* 0x000fc400078e0057 */
[----:B------:R-:W-:Y:S02]  /*f1e0*/  IMAD.MOV.U32 R51, RZ, RZ, R189 ;  /* 0x000000ffff337224 */ /* 0x000fe400078e00bd */
[----:B------:R-:W-:Y:S02]  /*f1f0*/  IMAD.MOV.U32 R56, RZ, RZ, R89 ;  /* 0x000000ffff387224 */ /* 0x000fe400078e0059 */
[----:B------:R-:W-:Y:S01]  /*f200*/  IMAD.MOV.U32 R57, RZ, RZ, R90 ;  /* 0x000000ffff397224 */ /* 0x000fe200078e005a */
[----:B------:R-:W-:Y:S01]  /*f210*/  MOV R90, R39 ;  /* 0x00000027005a7202 */ /* 0x000fe20000000f00 */
[----:B------:R-:W-:Y:S01]  /*f220*/  IMAD.MOV.U32 R54, RZ, RZ, R59 ;  /* 0x000000ffff367224 */ /* 0x000fe200078e003b */
[----:B------:R-:W-:Y:S01]  /*f230*/  MOV R59, R92 ;  /* 0x0000005c003b7202 */ /* 0x000fe20000000f00 */
[----:B------:R-:W-:Y:S02]  /*f240*/  IMAD.MOV.U32 R58, RZ, RZ, R91 ;  /* 0x000000ffff3a7224 */ /* 0x000fe400078e005b */
        /* <DEDUP_REMOVED lines=10> */
[----:B------:R-:W-:Y:S02]  /*f2f0*/  IMAD.MOV.U32 R64, RZ, RZ, R177 ;  /* 0x000000ffff407224 */ /* 0x000fe400078e00b1 */
        /* <DEDUP_REMOVED lines=18> */
[----:B------:R-:W-:-:S07]  /*f420*/  IMAD.MOV.U32 R171, RZ, RZ, R94 ;  /* 0x000000ffffab7224 */ /* 0x000fce00078e005e */
.L_x_458:
[----:B------:R-:W1:Y:S08]  /*f430*/  S2UR UR4, SR_CTAID.X ;  /* 0x00000000000479c3 */ /* 0x000e700000002500 */
[----:B------:R-:W1:Y:S08]  /*f440*/  LDC R0, c[0x0][0x388] ;  /* 0x0000e200ff007b82 */ /* 0x000e700000000800 */
[----:B------:R-:W2:Y:S08]  /*f450*/  LDC.64 R2, c[0x0][0x440] ;  /* 0x00011000ff027b82 */ /* 0x000eb00000000a00 */
[----:B------:R-:W3:Y:S08]  /*f460*/  LDC.64 R36, c[0x0][0x448] ;  /* 0x00011200ff247b82 */ /* 0x000ef00000000a00 */
[----:B------:R-:W4:Y:S01]  /*f470*/  LDC.64 R38, c[0x0][0x450] ;  /* 0x00011400ff267b82 */ /* 0x000f220000000a00 */
[----:B-1----:R-:W-:-:S05]  /*f480*/  IMAD R0, R0, UR4, RZ ;  /* 0x0000000400007c24 */ /* 0x002fca000f8e02ff */
[----:B------:R-:W-:Y:S02]  /*f490*/  LEA.HI R139, R0, R139, RZ, 0x1e ;  /* 0x0000008b008b7211 */ /* 0x000fe400078ff0ff */
[----:B------:R-:W1:Y:S03]  /*f4a0*/  LDC.64 R40, c[0x0][0x458] ;  /* 0x00011600ff287b82 */ /* 0x000e660000000a00 */
[----:B--2---:R-:W-:-:S04]  /*f4b0*/  IMAD.WIDE.U32 R2, R139, 0x10, R2 ;  /* 0x000000108b027825 */ /* 0x004fc800078e0002 */
[C---:B---3--:R-:W-:Y:S01]  /*f4c0*/  IMAD.WIDE.U32 R36, R139.reuse, 0x10, R36 ;  /* 0x000000108b247825 */ /* 0x048fe200078e0024 */
[----:B0-----:R-:W-:Y:S04]  /*f4d0*/  STG.E.128 desc[UR10][R2.64], R116 ;  /* 0x0000007402007986 */ /* 0x001fe8000c101d0a */
[----:B------:R-:W-:Y:S01]  /*f4e0*/  STG.E.128 desc[UR10][R36.64], R120 ;  /* 0x0000007824007986 */ /* 0x000fe2000c101d0a */
[----:B----4-:R-:W-:-:S05]  /*f4f0*/  IMAD.WIDE.U32 R38, R139, 0x10, R38 ;  /* 0x000000108b267825 */ /* 0x010fca00078e0026 */
        /* <DEDUP_REMOVED lines=28> */
.L_x_532:
        /* <DEDUP_REMOVED lines=12> */
.L_x_7217:


//--------------------- .text._ZN10layer_norm22ln_bwd_finalize_kernelINS_22Kernel_traits_finalizeILj7168E13__nv_bfloat16S2_S2_S2_fjLb0ELj1024ELj4ENS_18Kernel_traits_baseILj7168ES2_S2_S2_S2_fjLj1024EEEEELb0ELb0EEEvNS_9BwdParamsE --------------------------
	.section	.text._ZN10layer_norm22ln_bwd_finalize_kernelINS_22Kernel_traits_finalizeILj7168E13__nv_bfloat16S2_S2_S2_fjLb0ELj1024ELj4ENS_18Kernel_traits_baseILj7168ES2_S2_S2_S2_fjLj1024EEEEELb0ELb0EEEvNS_9BwdParamsE,"ax",@progbits
	.align	128
        .global         _ZN10layer_norm22ln_bwd_finalize_kernelINS_22Kernel_traits_finalizeILj7168E13__nv_bfloat16S2_S2_S2_fjLb0ELj1024ELj4ENS_18Kernel_traits_baseILj7168ES2_S2_S2_S2_fjLj1024EEEEELb0ELb0EEEvNS_9BwdParamsE
        .type           _ZN10layer_norm22ln_bwd_finalize_kernelINS_22Kernel_traits_finalizeILj7168E13__nv_bfloat16S2_S2_S2_fjLb0ELj1024ELj4ENS_18Kernel_traits_baseILj7168ES2_S2_S2_S2_fjLj1024EEEEELb0ELb0EEEvNS_9BwdParamsE,@function
        .size           _ZN10layer_norm22ln_bwd_finalize_kernelINS_22Kernel_traits_finalizeILj7168E13__nv_bfloat16S2_S2_S2_fjLb0ELj1024ELj4ENS_18Kernel_traits_baseILj7168ES2_S2_S2_S2_fjLj1024EEEEELb0ELb0EEEvNS_9BwdParamsE,(.L_x_7218 - _ZN10layer_norm22ln_bwd_finalize_kernelINS_22Kernel_traits_finalizeILj7168E13__nv_bfloat16S2_S2_S2_fjLb0ELj1024ELj4ENS_18Kernel_traits_baseILj7168ES2_S2_S2_S2_fjLj1024EEEEELb0ELb0EEEvNS_9BwdParamsE)
        .other          _ZN10layer_norm22ln_bwd_finalize_kernelINS_22Kernel_traits_finalizeILj7168E13__nv_bfloat16S2_S2_S2_fjLb0ELj1024ELj4ENS_18Kernel_traits_baseILj7168ES2_S2_S2_S2_fjLj1024EEEEELb0ELb0EEEvNS_9BwdParamsE,@"STO_CUDA_ENTRY STV_DEFAULT"
_ZN10layer_norm22ln_bwd_finalize_kernelINS_22Kernel_traits_finalizeILj7168E13__nv_bfloat16S2_S2_S2_fjLb0ELj1024ELj4ENS_18Kernel_traits_baseILj7168ES2_S2_S2_S2_fjLj1024EEEEELb0ELb0EEEvNS_9BwdParamsE:
.text._ZN10layer_norm22ln_bwd_finalize_kernelINS_22Kernel_traits_finalizeILj7168E13__nv_bfloat16S2_S2_S2_fjLb0ELj1024ELj4ENS_18Kernel_traits_baseILj7168ES2_S2_S2_S2_fjLj1024EEEEELb0ELb0EEEvNS_9BwdParamsE:
[----:B------:R-:W-:Y:S01]  /*0000*/  LDC R1, c[0x0][0x37c] ;  /* 0x0000df00ff017b82 */ /* 0x000fe20000000800 */
[----:B------:R-:W0:Y:S01]  /*0010*/  S2R R58, SR_CTAID.X ;  /* 0x00000000003a7919 */ /* 0x000e220000002500 */
[----:B------:R-:W1:Y:S01]  /*0020*/  S2R R0, SR_TID.X ;  /* 0x0000000000007919 */ /* 0x000e620000002100 */
[----:B0-----:R-:W-:-:S04]  /*0030*/  SHF.L.U32 R5, R58, 0x5, RZ ;  /* 0x000000053a057819 */ /* 0x001fc800000006ff */
[----:B-1----:R-:W-:-:S04]  /*0040*/  LOP3.LUT R3, R5, 0x1f, R0, 0xf8, !PT ;  /* 0x0000001f05037812 */ /* 0x002fc800078ef800 */
[----:B------:R-:W-:-:S13]  /*0050*/  ISETP.GT.U32.AND P0, PT, R3, 0x1bff, PT ;  /* 0x00001bff0300780c */ /* 0x000fda0003f04070 */
[----:B------:R-:W-:Y:S05]  /*0060*/  @P0 EXIT ;  /* 0x000000000000094d */ /* 0x000fea0003800000 */
[----:B------:R-:W0:Y:S01]  /*0070*/  LDC R54, c[0x0][0x388] ;  /* 0x0000e200ff367b82 */ /* 0x000e220000000800 */
[----:B------:R-:W1:Y:S01]  /*0080*/  LDCU UR8, c[0x0][0x380] ;  /* 0x00007000ff0877ac */ /* 0x000e620008000800 */
[----:B------:R-:W-:Y:S01]  /*0090*/  SHF.R.U32.HI R2, RZ, 0x5, R0 ;  /* 0x00000005ff027819 */ /* 0x000fe20000011600 */
[----:B------:R-:W-:Y:S01]  /*00a0*/  BSSY.RECONVERGENT B0, `(.L_x_533) ;  /* 0x0000136000007945 */ /* 0x000fe20003800200 */
[----:B------:R-:W-:Y:S01]  /*00b0*/  LOP3.LUT R57, R0, 0x1f, RZ, 0xc0, !PT ;  /* 0x0000001f00397812 */ /* 0x000fe200078ec0ff */
[----:B------:R-:W2:Y:S01]  /*00c0*/  LDCU.64 UR6, c[0x0][0x358] ;  /* 0x00006b00ff0677ac */ /* 0x000ea20008000a00 */
[----:B------:R-:W-:Y:S02]  /*00d0*/  MOV R43, RZ ;  /* 0x000000ff002b7202 */ /* 0x000fe40000000f00 */
[----:B-1----:R-:W-:-:S04]  /*00e0*/  ISETP.GE.U32.AND P0, PT, R2, UR8, PT ;  /* 0x0000000802007c0c */ /* 0x002fc8000bf06070 */
[----:B0-----:R-:W-:Y:S01]  /*00f0*/  ISETP.GE.U32.OR P0, PT, R3, R54, P0 ;  /* 0x000000360300720c */ /* 0x001fe20000706470 */
[----:B------:R-:W-:-:S12]  /*0100*/  HFMA2 R3, -RZ, RZ, 0, 0 ;  /* 0x00000000ff037431 */ /* 0x000fd800000001ff */
[----:B--2---:R-:W-:Y:S05]  /*0110*/  @P0 BRA `(.L_x_534) ;  /* 0x0000001000b80947 */ /* 0x004fea0003800000 */
[----:B------:R-:W-:Y:S01]  /*0120*/  LOP3.LUT R32, R2, 0x20, RZ, 0xfc, !PT ;  /* 0x0000002002207812 */ /* 0x000fe200078efcff */
[----:B------:R-:W-:Y:S01]  /*0130*/  BSSY.RECONVERGENT B1, `(.L_x_535) ;  /* 0x00000b1000017945 */ /* 0x000fe20003800200 */
[----:B------:R-:W-:Y:S02]  /*0140*/  LOP3.LUT R3, RZ, R2, RZ, 0x33, !PT ;  /* 0x00000002ff037212 */ /* 0x000fe400078e33ff */
[----:B------:R-:W-:Y:S02]  /*0150*/  VIMNMX.U32 R0, PT, PT, R32, UR8, !PT ;  /* 0x0000000820007c48 */ /* 0x000fe4000ffe0000 */
[----:B------:R-:W-:Y:S02]  /*0160*/  MOV R43, RZ ;  /* 0x000000ff002b7202 */ /* 0x000fe40000000f00 */
[----:B------:R-:W-:Y:S02]  /*0170*/  IADD3 R0, PT, PT, R0, R3, RZ ;  /* 0x0000000300007210 */ /* 0x000fe40007ffe0ff */
[----:B------:R-:W-:-:S02]  /*0180*/  MOV R3, RZ ;  /* 0x000000ff00037202 */ /* 0x000fc40000000f00 */
[C---:B------:R-:W-:Y:S02]  /*0190*/  ISETP.GE.U32.AND P1, PT, R0.reuse, 0x1e0, PT ;  /* 0x000001e00000780c */ /* 0x040fe40003f26070 */
[----:B------:R-:W-:-:S04]  /*01a0*/  LEA.HI R55, R0, 0x1, RZ, 0x1b ;  /* 0x0000000100377811 */ /* 0x000fc800078fd8ff */
[----:B------:R-:W-:-:S07]  /*01b0*/  LOP3.LUT P0, R56, R55, 0xf, RZ, 0xc0, !PT ;  /* 0x0000000f37387812 */ /* 0x000fce000780c0ff */
[----:B------:R-:W-:Y:S06]  /*01c0*/  @!P1 BRA `(.L_x_536) ;  /* 0x00000008009c9947 */ /* 0x000fec0003800000 */
[----:B------:R-:W-:Y:S01]  /*01d0*/  LOP3.LUT R7, R2, 0x140, RZ, 0xfc, !PT ;  /* 0x0000014002077812 */ /* 0x000fe200078efcff */
[-CC-:B------:R-:W-:Y:S01]  /*01e0*/  IMAD R32, R32, R54.reuse, R5.reuse ;  /* 0x0000003620207224 */ /* 0x180fe200078e0205 */
[C---:B------:R-:W-:Y:S01]  /*01f0*/  LOP3.LUT R9, R2.reuse, 0x160, RZ, 0xfc, !PT ;  /* 0x0000016002097812 */ /* 0x040fe200078efcff */
[----:B------:R-:W-:Y:S01]  /*0200*/  HFMA2 R43, -RZ, RZ, 0, 0 ;  /* 0x00000000ff2b7431 */ /* 0x000fe200000001ff */
[C---:B------:R-:W-:Y:S01]  /*0210*/  LOP3.LUT R11, R2.reuse, 0x180, RZ, 0xfc, !PT ;  /* 0x00000180020b7812 */ /* 0x040fe200078efcff */
[-CC-:B------:R-:W-:Y:S01]  /*0220*/  IMAD R8, R7, R54.reuse, R5.reuse ;  /* 0x0000003607087224 */ /* 0x180fe200078e0205 */
[C---:B------:R-:W-:Y:S01]  /*0230*/  LOP3.LUT R0, R2.reuse, 0x100, RZ, 0xfc, !PT ;  /* 0x0000010002007812 */ /* 0x040fe200078efcff */
[-CC-:B------:R-:W-:Y:S01]  /*0240*/  IMAD R10, R9, R54.reuse, R5.reuse ;  /* 0x00000036090a7224 */ /* 0x180fe200078e0205 */
[C---:B------:R-:W-:Y:S01]  /*0250*/  LOP3.LUT R13, R2.reuse, 0x1a0, RZ, 0xfc, !PT ;  /* 0x000001a0020d7812 */ /* 0x040fe200078efcff */
[-CC-:B------:R-:W-:Y:S01]  /*0260*/  IMAD R12, R11, R54.reuse, R5.reuse ;  /* 0x000000360b0c7224 */ /* 0x180fe200078e0205 */
[----:B------:R-:W-:Y:S01]  /*0270*/  LOP3.LUT R15, R2, 0x1c0, RZ, 0xfc, !PT ;  /* 0x000001c0020f7812 */ /* 0x000fe200078efcff */
[-CC-:B------:R-:W-:Y:S01]  /*0280*/  IMAD R4, R0, R54.reuse, R5.reuse ;  /* 0x0000003600047224 */ /* 0x180fe200078e0205 */
        /* <DEDUP_REMOVED lines=17> */
[--C-:B------:R-:W-:Y:S01]  /*03a0*/  IMAD R28, R27, R54, R5.reuse ;  /* 0x000000361b1c7224 */ /* 0x100fe200078e0205 */
[----:B------:R-:W-:Y:S01]  /*03b0*/  IADD3 R7, PT, PT, R57, R8, RZ ;  /* 0x0000000839077210 */ /* 0x000fe20007ffe0ff */
[--C-:B------:R-:W-:Y:S01]  /*03c0*/  IMAD R30, R29, R54, R5.reuse ;  /* 0x000000361d1e7224 */ /* 0x100fe200078e0205 */
[C---:B------:R-:W-:Y:S01]  /*03d0*/  IADD3 R8, PT, PT, R57.reuse, R10, RZ ;  /* 0x0000000a39087210 */ /* 0x040fe20007ffe0ff */
[----:B------:R-:W-:Y:S01]  /*03e0*/  IMAD R0, R2, R54, R5 ;  /* 0x0000003602007224 */ /* 0x000fe200078e0205 */
[----:B------:R-:W-:-:S02]  /*03f0*/  IADD3 R9, PT, PT, R57, R12, RZ ;  /* 0x0000000c39097210 */ /* 0x000fc40007ffe0ff */
[C---:B------:R-:W-:Y:S02]  /*0400*/  IADD3 R17, PT, PT, R57.reuse, R4, RZ ;  /* 0x0000000439117210 */ /* 0x040fe40007ffe0ff */
[C---:B------:R-:W-:Y:S02]  /*0410*/  IADD3 R10, PT, PT, R57.reuse, R14, RZ ;  /* 0x0000000e390a7210 */ /* 0x040fe40007ffe0ff */
[C---:B------:R-:W-:Y:S02]  /*0420*/  IADD3 R11, PT, PT, R57.reuse, R16, RZ ;  /* 0x00000010390b7210 */ /* 0x040fe40007ffe0ff */
[C---:B------:R-:W-:Y:S02]  /*0430*/  IADD3 R12, PT, PT, R57.reuse, R18, RZ ;  /* 0x00000012390c7210 */ /* 0x040fe40007ffe0ff */
[C---:B------:R-:W-:Y:S02]  /*0440*/  IADD3 R5, PT, PT, R57.reuse, R32, RZ ;  /* 0x0000002039057210 */ /* 0x040fe40007ffe0ff */
[----:B------:R-:W-:-:S02]  /*0450*/  IADD3 R0, PT, PT, R57, R0, RZ ;  /* 0x0000000039007210 */ /* 0x000fc40007ffe0ff */
[----:B------:R-:W-:Y:S02]  /*0460*/  IADD3 R19, PT, PT, -R19, RZ, RZ ;  /* 0x000000ff13137210 */ /* 0x000fe40007ffe1ff */
[C---:B------:R-:W-:Y:S02]  /*0470*/  IADD3 R6, PT, PT, R57.reuse, R6, RZ ;  /* 0x0000000639067210 */ /* 0x040fe40007ffe0ff */
[C---:B------:R-:W-:Y:S02]  /*0480*/  IADD3 R13, PT, PT, R57.reuse, R20, RZ ;  /* 0x00000014390d7210 */ /* 0x040fe40007ffe0ff */
[C---:B------:R-:W-:Y:S02]  /*0490*/  IADD3 R14, PT, PT, R57.reuse, R22, RZ ;  /* 0x00000016390e7210 */ /* 0x040fe40007ffe0ff */
[C---:B------:R-:W-:Y:S02]  /*04a0*/  IADD3 R15, PT, PT, R57.reuse, R24, RZ ;  /* 0x00000018390f7210 */ /* 0x040fe40007ffe0ff */
[----:B------:R-:W-:-:S02]  /*04b0*/  IADD3 R16, PT, PT, R57, R26, RZ ;  /* 0x0000001a39107210 */ /* 0x000fc40007ffe0ff */
[C---:B------:R-:W-:Y:S02]  /*04c0*/  IADD3 R4, PT, PT, R57.reuse, R28, RZ ;  /* 0x0000001c39047210 */ /* 0x040fe40007ffe0ff */
[----:B------:R-:W-:-:S07]  /*04d0*/  IADD3 R18, PT, PT, R57, R30, RZ ;  /* 0x0000001e39127210 */ /* 0x000fce0007ffe0ff */
.L_x_537:
[----:B------:R-:W0:Y:S08]  /*04e0*/  LDC.64 R50, c[0x0][0x440] ;  /* 0x00011000ff327b82 */ /* 0x000e300000000a00 */
[----:B------:R-:W1:Y:S01]  /*04f0*/  LDC.64 R52, c[0x0][0x448] ;  /* 0x00011200ff347b82 */ /* 0x000e620000000a00 */
[----:B0-----:R-:W-:-:S06]  /*0500*/  IMAD.WIDE.U32 R44, R0, 0x4, R50 ;  /* 0x00000004002c7825 */ /* 0x001fcc00078e0032 */
[----:B------:R-:W2:Y:S01]  /*0510*/  LDG.E R44, desc[UR6][R44.64] ;  /* 0x000000062c2c7981 */ /* 0x000ea2000c1e1900 */
[----:B------:R-:W-:-:S04]  /*0520*/  IMAD.WIDE.U32 R20, R4, 0x4, R50 ;  /* 0x0000000404147825 */ /* 0x000fc800078e0032 */
[----:B------:R-:W-:Y:S01]  /*0530*/  IMAD.WIDE.U32 R24, R15, 0x4, R50 ;  /* 0x000000040f187825 */ /* 0x000fe200078e0032 */
[----:B------:R0:W3:Y:S03]  /*0540*/  LDG.E R48, desc[UR6][R20.64] ;  /* 0x0000000614307981 */ /* 0x0000e6000c1e1900 */
[----:B-1----:R-:W-:Y:S02]  /*0550*/  IMAD.WIDE.U32 R40, R0, 0x4, R52 ;  /* 0x0000000400287825 */ /* 0x002fe400078e0034 */
[----:B------:R-:W4:Y:S02]  /*0560*/  LDG.E R25, desc[UR6][R24.64] ;  /* 0x0000000618197981 */ /* 0x000f24000c1e1900 */
[--C-:B------:R-:W-:Y:S02]  /*0570*/  IMAD.WIDE.U32 R22, R5, 0x4, R50.reuse ;  /* 0x0000000405167825 */ /* 0x100fe400078e0032 */
[----:B------:R-:W5:Y:S02]  /*0580*/  LDG.E R40, desc[UR6][R40.64] ;  /* 0x0000000628287981 */ /* 0x000f64000c1e1900 */
[----:B0-----:R-:W-:-:S02]  /*0590*/  IMAD.WIDE.U32 R20, R16, 0x4, R50 ;  /* 0x0000000410147825 */ /* 0x001fc400078e0032 */
[----:B------:R0:W3:Y:S02]  /*05a0*/  LDG.E R49, desc[UR6][R22.64] ;  /* 0x0000000616317981 */ /* 0x0000e4000c1e1900 */
[----:B------:R-:W-:Y:S02]  /*05b0*/  IMAD.WIDE.U32 R38, R5, 0x4, R52 ;  /* 0x0000000405267825 */ /* 0x000fe400078e0034 */
[----:B------:R1:W4:Y:S02]  /*05c0*/  LDG.E R24, desc[UR6][R20.64] ;  /* 0x0000000614187981 */ /* 0x000324000c1e1900 */
[--C-:B------:R-:W-:Y:S02]  /*05d0*/  IMAD.WIDE.U32 R26, R13, 0x4, R50.reuse ;  /* 0x000000040d1a7825 */ /* 0x100fe400078e0032 */
[----:B------:R-:W4:Y:S02]  /*05e0*/  LDG.E R38, desc[UR6][R38.64] ;  /* 0x0000000626267981 */ /* 0x000f24000c1e1900 */
[----:B0-----:R-:W-:-:S02]  /*05f0*/  IMAD.WIDE.U32 R22, R14, 0x4, R50 ;  /* 0x000000040e167825 */ /* 0x001fc400078e0032 */
[----:B------:R-:W4:Y:S02]  /*0600*/  LDG.E R27, desc[UR6][R26.64] ;  /* 0x000000061a1b7981 */ /* 0x000f24000c1e1900 */
[----:B-1----:R-:W-:-:S04]  /*0610*/  IMAD.WIDE.U32 R20, R7, 0x4, R50 ;  /* 0x0000000407147825 */ /* 0x002fc800078e0032 */
[--C-:B------:R-:W-:Y:S02]  /*0620*/  IMAD.WIDE.U32 R28, R8, 0x4, R50.reuse ;  /* 0x00000004081c7825 */ /* 0x100fe400078e0032 */
[----:B------:R-:W4:Y:S02]  /*0630*/  LDG.E R21, desc[UR6][R20.64] ;  /* 0x0000000614157981 */ /* 0x000f24000c1e1900 */
[----:B------:R-:W-:Y:S02]  /*0640*/  IMAD.WIDE.U32 R32, R9, 0x4, R50 ;  /* 0x0000000409207825 */ /* 0x000fe400078e0032 */
[----:B------:R0:W4:Y:S02]  /*0650*/  LDG.E R26, desc[UR6][R22.64] ;  /* 0x00000006161a7981 */ /* 0x000124000c1e1900 */
[----:B------:R-:W-:Y:S02]  /*0660*/  IMAD.WIDE.U32 R34, R4, 0x4, R52 ;  /* 0x0000000404227825 */ /* 0x000fe400078e0034 */
[----:B------:R-:W4:Y:S02]  /*0670*/  LDG.E R36, desc[UR6][R32.64] ;  /* 0x0000000620247981 */ /* 0x000f24000c1e1900 */
[----:B------:R-:W-:-:S02]  /*0680*/  IMAD.WIDE.U32 R46, R18, 0x4, R50 ;  /* 0x00000004122e7825 */ /* 0x000fc400078e0032 */
[----:B------:R1:W4:Y:S02]  /*0690*/  LDG.E R20, desc[UR6][R28.64] ;  /* 0x000000061c147981 */ /* 0x000324000c1e1900 */
[--C-:B0-----:R-:W-:Y:S02]  /*06a0*/  IMAD.WIDE.U32 R22, R17, 0x4, R50.reuse ;  /* 0x0000000411167825 */ /* 0x101fe400078e0032 */
[----:B------:R0:W4:Y:S02]  /*06b0*/  LDG.E R37, desc[UR6][R34.64] ;  /* 0x0000000622257981 */ /* 0x000124000c1e1900 */
[----:B------:R-:W-:Y:S02]  /*06c0*/  IMAD.WIDE.U32 R30, R6, 0x4, R50 ;  /* 0x00000004061e7825 */ /* 0x000fe400078e0032 */
[----:B------:R-:W4:Y:S02]  /*06d0*/  LDG.E R46, desc[UR6][R46.64] ;  /* 0x000000062e2e7981 */ /* 0x000f24000c1e1900 */
[----:B-1----:R-:W-:-:S02]  /*06e0*/  IMAD.WIDE.U32 R28, R18, 0x4, R52 ;  /* 0x00000004121c7825 */ /* 0x002fc400078e0034 */
[----:B------:R-:W4:Y:S02]  /*06f0*/  LDG.E R23, desc[UR6][R22.64] ;  /* 0x0000000616177981 */ /* 0x000f24000c1e1900 */
[--C-:B------:R-:W-:Y:S02]  /*0700*/  IMAD.WIDE.U32 R32, R13, 0x4, R52.reuse ;  /* 0x000000040d207825 */ /* 0x100fe400078e0034 */
[----:B------:R-:W4:Y:S04]  /*0710*/  LDG.E R41, desc[UR6][R28.64] ;  /* 0x000000061c297981 */ /* 0x000f28000c1e1900 */
[----:B------:R1:W4:Y:S04]  /*0720*/  LDG.E R42, desc[UR6][R32.64] ;  /* 0x00000006202a7981 */ /* 0x000328000c1e1900 */
[----:B------:R1:W4:Y:S01]  /*0730*/  LDG.E R22, desc[UR6][R30.64] ;  /* 0x000000061e167981 */ /* 0x000322000c1e1900 */
[----:B0-----:R-:W-:-:S04]  /*0740*/  IMAD.WIDE.U32 R34, R15, 0x4, R52 ;  /* 0x000000040f227825 */ /* 0x001fc800078e0034 */
[----:B-1----:R-:W-:Y:S02]  /*0750*/  IMAD.WIDE.U32 R32, R14, 0x4, R52 ;  /* 0x000000040e207825 */ /* 0x002fe400078e0034 */
[----:B------:R-:W4:Y:S02]  /*0760*/  LDG.E R34, desc[UR6][R34.64] ;  /* 0x0000000622227981 */ /* 0x000f24000c1e1900 */
[----:B------:R-:W-:-:S04]  /*0770*/  IMAD.WIDE.U32 R30, R10, 0x4, R50 ;  /* 0x000000040a1e7825 */ /* 0x000fc800078e0032 */
[--C-:B------:R-:W-:Y:S01]  /*0780*/  IMAD.WIDE.U32 R28, R12, 0x4, R50.reuse ;  /* 0x000000040c1c7825 */ /* 0x100fe200078e0032 */
[----:B------:R0:W4:Y:S04]  /*0790*/  LDG.E R39, desc[UR6][R30.64] ;  /* 0x000000061e277981 */ /* 0x000128000c1e1900 */
[----:B------:R1:W4:Y:S01]  /*07a0*/  LDG.E R47, desc[UR6][R28.64] ;  /* 0x000000061c2f7981 */ /* 0x000322000c1e1900 */
[----:B0-----:R-:W-:-:S04]  /*07b0*/  IMAD.WIDE.U32 R30, R11, 0x4, R50 ;  /* 0x000000040b1e7825 */ /* 0x001fc800078e0032 */
[--C-:B-1----:R-:W-:Y:S01]  /*07c0*/  IMAD.WIDE.U32 R28, R16, 0x4, R52.reuse ;  /* 0x00000004101c7825 */ /* 0x102fe200078e0034 */
[----:B------:R0:W4:Y:S04]  /*07d0*/  LDG.E R45, desc[UR6][R30.64] ;  /* 0x000000061e2d7981 */ /* 0x000128000c1e1900 */
[----:B------:R1:W4:Y:S01]  /*07e0*/  LDG.E R35, desc[UR6][R28.64] ;  /* 0x000000061c237981 */ /* 0x000322000c1e1900 */
[----:B0-----:R-:W-:-:S04]  /*07f0*/  IMAD.WIDE.U32 R30, R17, 0x4, R52 ;  /* 0x00000004111e7825 */ /* 0x001fc800078e0034 */
[--C-:B-1----:R-:W-:Y:S01]  /*0800*/  IMAD.WIDE.U32 R28, R7, 0x4, R52.reuse ;  /* 0x00000004071c7825 */ /* 0x102fe200078e0034 */
[----:B------:R0:W4:Y:S03]  /*0810*/  LDG.E R50, desc[UR6][R30.64] ;  /* 0x000000061e327981 */ /* 0x000126000c1e1900 */
[----:B0-----:R-:W-:-:S06]  /*0820*/  IMAD.WIDE.U32 R30, R8, 0x4, R52 ;  /* 0x00000004081e7825 */ /* 0x001fcc00078e0034 */
[----:B------:R-:W4:Y:S01]  /*0830*/  LDG.E R30, desc[UR6][R30.64] ;  /* 0x000000061e1e7981 */ /* 0x000f22000c1e1900 */
[----:B--2---:R-:W-:-:S03]  /*0840*/  FADD.FTZ R44, R44, R43 ;  /* 0x0000002b2c2c7221 */ /* 0x004fc60000010000 */
[----:B------:R0:W2:Y:S02]  /*0850*/  LDG.E R43, desc[UR6][R32.64] ;  /* 0x00000006202b7981 */ /* 0x0000a4000c1e1900 */
[----:B0-----:R-:W-:-:S06]  /*0860*/  IMAD.WIDE.U32 R32, R6, 0x4, R52 ;  /* 0x0000000406207825 */ /* 0x001fcc00078e0034 */
[----:B------:R-:W2:Y:S04]  /*0870*/  LDG.E R32, desc[UR6][R32.64] ;  /* 0x0000000620207981 */ /* 0x000ea8000c1e1900 */
[----:B------:R0:W2:Y:S02]  /*0880*/  LDG.E R33, desc[UR6][R28.64] ;  /* 0x000000061c217981 */ /* 0x0000a4000c1e1900 */
[----:B0-----:R-:W-:-:S05]  /*0890*/  IMAD.WIDE.U32 R28, R9, 0x4, R52 ;  /* 0x00000004091c7825 */ /* 0x001fca00078e0034 */
[----:B------:R0:W2:Y:S02]  /*08a0*/  LDG.E R51, desc[UR6][R28.64] ;  /* 0x000000061c337981 */ /* 0x0000a4000c1e1900 */
[----:B0-----:R-:W-:-:S05]  /*08b0*/  IMAD.WIDE.U32 R28, R10, 0x4, R52 ;  /* 0x000000040a1c7825 */ /* 0x001fca00078e0034 */
[----:B------:R0:W2:Y:S02]  /*08c0*/  LDG.E R59, desc[UR6][R28.64] ;  /* 0x000000061c3b7981 */ /* 0x0000a4000c1e1900 */
[----:B0-----:R-:W-:-:S05]  /*08d0*/  IMAD.WIDE.U32 R28, R11, 0x4, R52 ;  /* 0x000000040b1c7825 */ /* 0x001fca00078e0034 */
[----:B------:R0:W2:Y:S02]  /*08e0*/  LDG.E R60, desc[UR6][R28.64] ;  /* 0x000000061c3c7981 */ /* 0x0000a4000c1e1900 */
[----:B0-----:R-:W-:-:S05]  /*08f0*/  IMAD.WIDE.U32 R28, R12, 0x4, R52 ;  /* 0x000000040c1c7825 */ /* 0x001fca00078e0034 */
[----:B------:R-:W2:Y:S01]  /*0900*/  LDG.E R52, desc[UR6][R28.64] ;  /* 0x000000061c347981 */ /* 0x000ea2000c1e1900 */
[----:B-----5:R-:W-:Y:S01]  /*0910*/  FADD.FTZ R3, R40, R3 ;  /* 0x0000000328037221 */ /* 0x020fe20000010000 */
[----:B---3--:R-:W-:-:S03]  /*0920*/  FADD.FTZ R49, R44, R49 ;  /* 0x000000312c317221 */ /* 0x008fc60000010000 */
[----:B----4-:R-:W-:Y:S01]  /*0930*/  FADD.FTZ R38, R3, R38 ;  /* 0x0000002603267221 */ /* 0x010fe20000010000 */
[----:B------:R-:W-:-:S03]  /*0940*/  FADD.FTZ R49, R49, R48 ;  /* 0x0000003031317221 */ /* 0x000fc60000010000 */
[----:B------:R-:W-:Y:S01]  /*0950*/  FADD.FTZ R38, R38, R37 ;  /* 0x0000002526267221 */ /* 0x000fe20000010000 */
[----:B------:R-:W-:-:S03]  /*0960*/  FADD.FTZ R46, R49, R46 ;  /* 0x0000002e312e7221 */ /* 0x000fc60000010000 */
[----:B------:R-:W-:Y:S01]  /*0970*/  FADD.FTZ R41, R38, R41 ;  /* 0x0000002926297221 */ /* 0x000fe20000010000 */
[----:B------:R-:W-:-:S03]  /*0980*/  FADD.FTZ R27, R46, R27 ;  /* 0x0000001b2e1b7221 */ /* 0x000fc60000010000 */
[----:B------:R-:W-:Y:S01]  /*0990*/  FADD.FTZ R42, R41, R42 ;  /* 0x0000002a292a7221 */ /* 0x000fe20000010000 */
[----:B------:R-:W-:-:S04]  /*09a0*/  FADD.FTZ R26, R27, R26 ;  /* 0x0000001a1b1a7221 */ /* 0x000fc80000010000 */
[----:B------:R-:W-:-:S04]  /*09b0*/  FADD.FTZ R25, R26, R25 ;  /* 0x000000191a197221 */ /* 0x000fc80000010000 */
[----:B------:R-:W-:-:S04]  /*09c0*/  FADD.FTZ R24, R25, R24 ;  /* 0x0000001819187221 */ /* 0x000fc80000010000 */
[----:B------:R-:W-:-:S04]  /*09d0*/  FADD.FTZ R23, R24, R23 ;  /* 0x0000001718177221 */ /* 0x000fc80000010000 */
[----:B------:R-:W-:Y:S01]  /*09e0*/  FADD.FTZ R22, R23, R22 ;  /* 0x0000001617167221 */ /* 0x000fe20000010000 */
[----:B------:R-:W-:-:S03]  /*09f0*/  IADD3 R19, PT, PT, R19, 0x10, RZ ;  /* 0x0000001013137810 */ /* 0x000fc60007ffe0ff */
[----:B------:R-:W-:Y:S01]  /*0a00*/  FADD.FTZ R21, R22, R21 ;  /* 0x0000001516157221 */ /* 0x000fe20000010000 */
[----:B------:R-:W-:-:S03]  /*0a10*/  ISETP.NE.AND P1, PT, R19, RZ, PT ;  /* 0x000000ff1300720c */ /* 0x000fc60003f25270 */
[----:B------:R-:W-:-:S04]  /*0a20*/  FADD.FTZ R21, R21, R20 ;  /* 0x0000001415157221 */ /* 0x000fc80000010000 */
[----:B------:R-:W-:-:S04]  /*0a30*/  FADD.FTZ R36, R21, R36 ;  /* 0x0000002415247221 */ /* 0x000fc80000010000 */
[----:B------:R-:W-:-:S04]  /*0a40*/  FADD.FTZ R36, R36, R39 ;  /* 0x0000002724247221 */ /* 0x000fc80000010000 */
[----:B------:R-:W-:Y:S01]  /*0a50*/  FADD.FTZ R36, R36, R45 ;  /* 0x0000002d24247221 */ /* 0x000fe20000010000 */
[----:B------:R-:W-:Y:S02]  /*0a60*/  IADD3 R2, PT, PT, R2, 0x200, RZ ;  /* 0x0000020002027810 */ /* 0x000fe40007ffe0ff */
[C---:B------:R-:W-:Y:S02]  /*0a70*/  LEA R0, R54.reuse, R0, 0x9 ;  /* 0x0000000036007211 */ /* 0x040fe400078e48ff */
[C---:B------:R-:W-:Y:S02]  /*0a80*/  LEA R5, R54.reuse, R5, 0x9 ;  /* 0x0000000536057211 */ /* 0x040fe400078e48ff */
[C---:B------:R-:W-:Y:S02]  /*0a90*/  LEA R4, R54.reuse, R4, 0x9 ;  /* 0x0000000436047211 */ /* 0x040fe400078e48ff */
[C---:B------:R-:W-:Y:S02]  /*0aa0*/  LEA R18, R54.reuse, R18, 0x9 ;  /* 0x0000001236127211 */ /* 0x040fe400078e48ff */
[----:B------:R-:W-:-:S02]  /*0ab0*/  LEA R13, R54, R13, 0x9 ;  /* 0x0000000d360d7211 */ /* 0x000fc400078e48ff */
[C---:B------:R-:W-:Y:S02]  /*0ac0*/  LEA R14, R54.reuse, R14, 0x9 ;  /* 0x0000000e360e7211 */ /* 0x040fe400078e48ff */
        /* <DEDUP_REMOVED lines=9> */
[----:B------:R-:W-:Y:S01]  /*0b60*/  LEA R12, R54, R12, 0x9 ;  /* 0x0000000c360c7211 */ /* 0x000fe200078e48ff */
[----:B--2---:R-:W-:-:S04]  /*0b70*/  FADD.FTZ R43, R42, R43 ;  /* 0x0000002b2a2b7221 */ /* 0x004fc80000010000 */
[----:B------:R-:W-:-:S04]  /*0b80*/  FADD.FTZ R34, R43, R34 ;  /* 0x000000222b227221 */ /* 0x000fc80000010000 */
[----:B------:R-:W-:-:S04]  /*0b90*/  FADD.FTZ R35, R34, R35 ;  /* 0x0000002322237221 */ /* 0x000fc80000010000 */
[----:B------:R-:W-:-:S04]  /*0ba0*/  FADD.FTZ R35, R35, R50 ;  /* 0x0000003223237221 */ /* 0x000fc80000010000 */
[----:B------:R-:W-:-:S04]  /*0bb0*/  FADD.FTZ R32, R35, R32 ;  /* 0x0000002023207221 */ /* 0x000fc80000010000 */
[----:B------:R-:W-:-:S04]  /*0bc0*/  FADD.FTZ R33, R32, R33 ;  /* 0x0000002120217221 */ /* 0x000fc80000010000 */
[----:B------:R-:W-:-:S04]  /*0bd0*/  FADD.FTZ R30, R33, R30 ;  /* 0x0000001e211e7221 */ /* 0x000fc80000010000 */
[----:B------:R-:W-:Y:S01]  /*0be0*/  FADD.FTZ R30, R30, R51 ;  /* 0x000000331e1e7221 */ /* 0x000fe20000010000 */
[----:B------:R-:W-:-:S03]  /*0bf0*/  FADD.FTZ R43, R36, R47 ;  /* 0x0000002f242b7221 */ /* 0x000fc60000010000 */
[----:B------:R-:W-:-:S04]  /*0c00*/  FADD.FTZ R59, R30, R59 ;  /* 0x0000003b1e3b7221 */ /* 0x000fc80000010000 */
[----:B------:R-:W-:-:S04]  /*0c10*/  FADD.FTZ R59, R59, R60 ;  /* 0x0000003c3b3b7221 */ /* 0x000fc80000010000 */
[----:B------:R-:W-:Y:S01]  /*0c20*/  FADD.FTZ R3, R59, R52 ;  /* 0x000000343b037221 */ /* 0x000fe20000010000 */
[----:B------:R-:W-:Y:S06]  /*0c30*/  @P1 BRA `(.L_x_537) ;  /* 0xfffffff800281947 */ /* 0x000fec000383ffff */
.L_x_536:
[----:B------:R-:W-:Y:S05]  /*0c40*/  BSYNC.RECONVERGENT B1 ;  /* 0x0000000000017941 */ /* 0x000fea0003800200 */
.L_x_535:
[----:B------:R-:W-:Y:S05]  /*0c50*/  @!P0 BRA `(.L_x_534) ;  /* 0x0000000400e88947 */ /* 0x000fea0003800000 */
[----:B------:R-:W0:Y:S01]  /*0c60*/  S2R R0, SR_TID.X ;  /* 0x0000000000007919 */ /* 0x000e220000002100 */
[----:B------:R-:W-:Y:S01]  /*0c70*/  ISETP.GE.U32.AND P0, PT, R56, 0x8, PT ;  /* 0x000000083800780c */ /* 0x000fe20003f06070 */
[----:B------:R-:W-:Y:S01]  /*0c80*/  BSSY.RECONVERGENT B1, `(.L_x_538) ;  /* 0x0000041000017945 */ /* 0x000fe20003800200 */
[----:B------:R-:W-:Y:S02]  /*0c90*/  LOP3.LUT R34, R55, 0x7, RZ, 0xc0, !PT ;  /* 0x0000000737227812 */ /* 0x000fe400078ec0ff */
[----:B------:R-:W-:Y:S02]  /*0ca0*/  SHF.L.U32 R7, R58, 0x5, RZ ;  /* 0x000000053a077819 */ /* 0x000fe400000006ff */
[----:B------:R-:W-:Y:S02]  /*0cb0*/  ISETP.NE.AND P1, PT, R34, RZ, PT ;  /* 0x000000ff2200720c */ /* 0x000fe40003f25270 */
[----:B0-----:R-:W-:-:S05]  /*0cc0*/  LOP3.LUT R11, R7, 0x1f, R0, 0xf8, !PT ;  /* 0x0000001f070b7812 */ /* 0x001fca00078ef800 */
[----:B------:R-:W-:Y:S06]  /*0cd0*/  @!P0 BRA `(.L_x_539) ;  /* 0x0000000000ec8947 */ /* 0x000fec0003800000 */
[----:B------:R-:W0:Y:S01]  /*0ce0*/  LDC.64 R4, c[0x0][0x448] ;  /* 0x00011200ff047b82 */ /* 0x000e220000000a00 */
[----:B------:R-:W-:-:S05]  /*0cf0*/  IMAD R13, R2, R54, R11 ;  /* 0x00000036020d7224 */ /* 0x000fca00078e020b */
[CC--:B------:R-:W-:Y:S02]  /*0d00*/  LEA R21, R54.reuse, R13.reuse, 0x5 ;  /* 0x0000000d36157211 */ /* 0x0c0fe400078e28ff */
[----:B------:R-:W1:Y:S01]  /*0d10*/  LDC.64 R8, c[0x0][0x440] ;  /* 0x00011000ff087b82 */ /* 0x000e620000000a00 */
[CC--:B------:R-:W-:Y:S02]  /*0d20*/  LEA R23, R54.reuse, R13.reuse, 0x6 ;  /* 0x0000000d36177211 */ /* 0x0c0fe400078e30ff */
[C---:B------:R-:W-:Y:S02]  /*0d30*/  LEA R33, R54.reuse, R13, 0x7 ;  /* 0x0000000d36217211 */ /* 0x040fe400078e38ff */
[----:B------:R-:W-:Y:S01]  /*0d40*/  LEA R27, R54, R23, 0x5 ;  /* 0x00000017361b7211 */ /* 0x000fe200078e28ff */
[----:B0-----:R-:W-:-:S06]  /*0d50*/  IMAD.WIDE.U32 R14, R13, 0x4, R4 ;  /* 0x000000040d0e7825 */ /* 0x001fcc00078e0004 */
[----:B------:R0:W2:Y:S01]  /*0d60*/  LDG.E R14, desc[UR6][R14.64] ;  /* 0x000000060e0e7981 */ /* 0x0000a2000c1e1900 */
[----:B-1----:R-:W-:-:S04]  /*0d70*/  IMAD.WIDE.U32 R16, R13, 0x4, R8 ;  /* 0x000000040d107825 */ /* 0x002fc800078e0008 */
[C---:B------:R-:W-:Y:S01]  /*0d80*/  IMAD.WIDE.U32 R18, R21.reuse, 0x4, R8 ;  /* 0x0000000415127825 */ /* 0x040fe200078e0008 */
[----:B------:R-:W3:Y:S03]  /*0d90*/  LDG.E R0, desc[UR6][R16.64] ;  /* 0x0000000610007981 */ /* 0x000ee6000c1e1900 */
[----:B------:R-:W-:Y:S01]  /*0da0*/  IMAD.WIDE.U32 R20, R21, 0x4, R4 ;  /* 0x0000000415147825 */ /* 0x000fe200078e0004 */
[----:B------:R1:W4:Y:S03]  /*0db0*/  LDG.E R6, desc[UR6][R18.64] ;  /* 0x0000000612067981 */ /* 0x000326000c1e1900 */
[C---:B------:R-:W-:Y:S01]  /*0dc0*/  IMAD.WIDE.U32 R12, R23.reuse, 0x4, R8 ;  /* 0x00000004170c7825 */ /* 0x040fe200078e0008 */
[----:B------:R5:W4:Y:S03]  /*0dd0*/  LDG.E R35, desc[UR6][R20.64] ;  /* 0x0000000614237981 */ /* 0x000b26000c1e1900 */
[----:B------:R-:W-:-:S04]  /*0de0*/  IMAD.WIDE.U32 R22, R23, 0x4, R4 ;  /* 0x0000000417167825 */ /* 0x000fc800078e0004 */
[C---:B------:R-:W-:Y:S01]  /*0df0*/  IMAD.WIDE.U32 R24, R27.reuse, 0x4, R8 ;  /* 0x000000041b187825 */ /* 0x040fe200078e0008 */
[----:B------:R5:W4:Y:S03]  /*0e00*/  LDG.E R12, desc[UR6][R12.64] ;  /* 0x000000060c0c7981 */ /* 0x000b26000c1e1900 */
[--C-:B------:R-:W-:Y:S01]  /*0e10*/  IMAD.WIDE.U32 R26, R27, 0x4, R4.reuse ;  /* 0x000000041b1a7825 */ /* 0x100fe200078e0004 */
[----:B------:R-:W4:Y:S01]  /*0e20*/  LDG.E R23, desc[UR6][R22.64] ;  /* 0x0000000616177981 */ /* 0x000f22000c1e1900 */
[CC--:B0-----:R-:W-:Y:S02]  /*0e30*/  LEA R15, R54.reuse, R33.reuse, 0x5 ;  /* 0x00000021360f7211 */ /* 0x0c1fe400078e28ff */
[----:B------:R-:W-:Y:S01]  /*0e40*/  IMAD.WIDE.U32 R30, R33, 0x4, R4 ;  /* 0x00000004211e7825 */ /* 0x000fe200078e0004 */
[----:B------:R-:W4:Y:S01]  /*0e50*/  LDG.E R25, desc[UR6][R24.64] ;  /* 0x0000000618197981 */ /* 0x000f22000c1e1900 */
[----:B-1----:R-:W-:-:S02]  /*0e60*/  LEA R19, R54, R33, 0x6 ;  /* 0x0000002136137211 */ /* 0x002fc400078e30ff */
[--C-:B------:R-:W-:Y:S01]  /*0e70*/  IMAD.WIDE.U32 R28, R33, 0x4, R8.reuse ;  /* 0x00000004211c7825 */ /* 0x100fe200078e0008 */
[----:B------:R-:W4:Y:S03]  /*0e80*/  LDG.E R27, desc[UR6][R26.64] ;  /* 0x000000061a1b7981 */ /* 0x000f26000c1e1900 */
[C---:B------:R-:W-:Y:S01]  /*0e90*/  IMAD.WIDE.U32 R32, R15.reuse, 0x4, R8 ;  /* 0x000000040f207825 */ /* 0x040fe200078e0008 */
[----:B------:R-:W4:Y:S03]  /*0ea0*/  LDG.E R10, desc[UR6][R28.64] ;  /* 0x000000061c0a7981 */ /* 0x000f26000c1e1900 */
[----:B-----5:R-:W-:Y:S01]  /*0eb0*/  IMAD.WIDE.U32 R20, R15, 0x4, R4 ;  /* 0x000000040f147825 */ /* 0x020fe200078e0004 */
[----:B------:R-:W5:Y:S01]  /*0ec0*/  LDG.E R31, desc[UR6][R30.64] ;  /* 0x000000061e1f7981 */ /* 0x000f62000c1e1900 */
[----:B------:R-:W-:-:S02]  /*0ed0*/  LEA R13, R54, R19, 0x5 ;  /* 0x00000013360d7211 */ /* 0x000fc400078e28ff */
[C---:B------:R-:W-:Y:S01]  /*0ee0*/  IMAD.WIDE.U32 R16, R19.reuse, 0x4, R8 ;  /* 0x0000000413107825 */ /* 0x040fe200078e0008 */
[----:B------:R-:W5:Y:S03]  /*0ef0*/  LDG.E R33, desc[UR6][R32.64] ;  /* 0x0000000620217981 */ /* 0x000f66000c1e1900 */
[----:B------:R-:W-:Y:S01]  /*0f00*/  IMAD.WIDE.U32 R18, R19, 0x4, R4 ;  /* 0x0000000413127825 */ /* 0x000fe200078e0004 */
[----:B------:R-:W5:Y:S03]  /*0f10*/  LDG.E R21, desc[UR6][R20.64] ;  /* 0x0000000614157981 */ /* 0x000f66000c1e1900 */
[C---:B------:R-:W-:Y:S01]  /*0f20*/  IMAD.WIDE.U32 R8, R13.reuse, 0x4, R8 ;  /* 0x000000040d087825 */ /* 0x040fe200078e0008 */
[----:B------:R-:W5:Y:S03]  /*0f30*/  LDG.E R17, desc[UR6][R16.64] ;  /* 0x0000000610117981 */ /* 0x000f66000c1e1900 */
[----:B------:R-:W-:Y:S01]  /*0f40*/  IMAD.WIDE.U32 R4, R13, 0x4, R4 ;  /* 0x000000040d047825 */ /* 0x000fe200078e0004 */
[----:B------:R-:W5:Y:S04]  /*0f50*/  LDG.E R19, desc[UR6][R18.64] ;  /* 0x0000000612137981 */ /* 0x000f68000c1e1900 */
[----:B------:R-:W5:Y:S04]  /*0f60*/  LDG.E R9, desc[UR6][R8.64] ;  /* 0x0000000608097981 */ /* 0x000f68000c1e1900 */
[----:B------:R-:W5:Y:S01]  /*0f70*/  LDG.E R5, desc[UR6][R4.64] ;  /* 0x0000000604057981 */ /* 0x000f62000c1e1900 */
[----:B------:R-:W-:Y:S01]  /*0f80*/  IADD3 R2, PT, PT, R2, 0x100, RZ ;  /* 0x0000010002027810 */ /* 0x000fe20007ffe0ff */
[----:B--2---:R-:W-:Y:S01]  /*0f90*/  FADD.FTZ R14, R3, R14 ;  /* 0x0000000e030e7221 */ /* 0x004fe20000010000 */
[----:B---3--:R-:W-:-:S04]  /*0fa0*/  FADD.FTZ R43, R43, R0 ;  /* 0x000000002b2b7221 */ /* 0x008fc80000010000 */
[----:B----4-:R-:W-:Y:S01]  /*0fb0*/  FADD.FTZ R43, R43, R6 ;  /* 0x000000062b2b7221 */ /* 0x010fe20000010000 */
[----:B------:R-:W-:-:S03]  /*0fc0*/  FADD.FTZ R14, R14, R35 ;  /* 0x000000230e0e7221 */ /* 0x000fc60000010000 */
[----:B------:R-:W-:Y:S01]  /*0fd0*/  FADD.FTZ R12, R43, R12 ;  /* 0x0000000c2b0c7221 */ /* 0x000fe20000010000 */
[----:B------:R-:W-:-:S03]  /*0fe0*/  FADD.FTZ R14, R14, R23 ;  /* 0x000000170e0e7221 */ /* 0x000fc60000010000 */
[----:B------:R-:W-:Y:S01]  /*0ff0*/  FADD.FTZ R25, R12, R25 ;  /* 0x000000190c197221 */ /* 0x000fe20000010000 */
[----:B------:R-:W-:-:S03]  /*1000*/  FADD.FTZ R14, R14, R27 ;  /* 0x0000001b0e0e7221 */ /* 0x000fc60000010000 */
[----:B------:R-:W-:Y:S01]  /*1010*/  FADD.FTZ R10, R25, R10 ;  /* 0x0000000a190a7221 */ /* 0x000fe20000010000 */
[----:B-----5:R-:W-:-:S03]  /*1020*/  FADD.FTZ R14, R14, R31 ;  /* 0x0000001f0e0e7221 */ /* 0x020fc60000010000 */
[----:B------:R-:W-:Y:S01]  /*1030*/  FADD.FTZ R10, R10, R33 ;  /* 0x000000210a0a7221 */ /* 0x000fe20000010000 */
[----:B------:R-:W-:-:S03]  /*1040*/  FADD.FTZ R14, R14, R21 ;  /* 0x000000150e0e7221 */ /* 0x000fc60000010000 */
[----:B------:R-:W-:Y:S01]  /*1050*/  FADD.FTZ R10, R10, R17 ;  /* 0x000000110a0a7221 */ /* 0x000fe20000010000 */
[----:B------:R-:W-:-:S03]  /*1060*/  FADD.FTZ R14, R14, R19 ;  /* 0x000000130e0e7221 */ /* 0x000fc60000010000 */
[----:B------:R-:W-:Y:S01]  /*1070*/  FADD.FTZ R43, R10, R9 ;  /* 0x000000090a2b7221 */ /* 0x000fe20000010000 */
[----:B------:R-:W-:-:S07]  /*1080*/  FADD.FTZ R3, R14, R5 ;  /* 0x000000050e037221 */ /* 0x000fce0000010000 */
.L_x_539:
[----:B------:R-:W-:Y:S05]  /*1090*/  BSYNC.RECONVERGENT B1 ;  /* 0x0000000000017941 */ /* 0x000fea0003800200 */
.L_x_538:
[----:B------:R-:W-:Y:S05]  /*10a0*/  @!P1 BRA `(.L_x_534) ;  /* 0x0000000000d49947 */ /* 0x000fea0003800000 */
[----:B------:R-:W-:Y:S01]  /*10b0*/  ISETP.GE.U32.AND P0, PT, R34, 0x4, PT ;  /* 0x000000042200780c */ /* 0x000fe20003f06070 */
[----:B------:R-:W-:Y:S01]  /*10c0*/  BSSY.RECONVERGENT B1, `(.L_x_540) ;  /* 0x0000023000017945 */ /* 0x000fe20003800200 */
[----:B------:R-:W-:-:S04]  /*10d0*/  LOP3.LUT R0, R55, 0x3, RZ, 0xc0, !PT ;  /* 0x0000000337007812 */ /* 0x000fc800078ec0ff */
[----:B------:R-:W-:-:S07]  /*10e0*/  ISETP.NE.AND P1, PT, R0, RZ, PT ;  /* 0x000000ff0000720c */ /* 0x000fce0003f25270 */
[----:B------:R-:W-:Y:S06]  /*10f0*/  @!P0 BRA `(.L_x_541) ;  /* 0x00000000007c8947 */ /* 0x000fec0003800000 */
[----:B------:R-:W0:Y:S01]  /*1100*/  LDC.64 R4, c[0x0][0x440] ;  /* 0x00011000ff047b82 */ /* 0x000e220000000a00 */
[----:B------:R-:W-:-:S05]  /*1110*/  IMAD R15, R2, R54, R11 ;  /* 0x00000036020f7224 */ /* 0x000fca00078e020b */
[CC--:B------:R-:W-:Y:S02]  /*1120*/  LEA R17, R54.reuse, R15.reuse, 0x5 ;  /* 0x0000000f36117211 */ /* 0x0c0fe400078e28ff */
[----:B------:R-:W1:Y:S01]  /*1130*/  LDC.64 R12, c[0x0][0x448] ;  /* 0x00011200ff0c7b82 */ /* 0x000e620000000a00 */
[----:B------:R-:W-:-:S04]  /*1140*/  LEA R21, R54, R15, 0x6 ;  /* 0x0000000f36157211 */ /* 0x000fc800078e30ff */
[----:B------:R-:W-:Y:S01]  /*1150*/  LEA R23, R54, R21, 0x5 ;  /* 0x0000001536177211 */ /* 0x000fe200078e28ff */
[----:B0-----:R-:W-:-:S04]  /*1160*/  IMAD.WIDE.U32 R8, R15, 0x4, R4 ;  /* 0x000000040f087825 */ /* 0x001fc800078e0004 */
[----:B-1----:R-:W-:Y:S02]  /*1170*/  IMAD.WIDE.U32 R10, R15, 0x4, R12 ;  /* 0x000000040f0a7825 */ /* 0x002fe400078e000c */
[----:B------:R-:W2:Y:S02]  /*1180*/  LDG.E R8, desc[UR6][R8.64] ;  /* 0x0000000608087981 */ /* 0x000ea4000c1e1900 */
[C---:B------:R-:W-:Y:S02]  /*1190*/  IMAD.WIDE.U32 R14, R17.reuse, 0x4, R4 ;  /* 0x00000004110e7825 */ /* 0x040fe400078e0004 */
[----:B------:R-:W3:Y:S02]  /*11a0*/  LDG.E R10, desc[UR6][R10.64] ;  /* 0x000000060a0a7981 */ /* 0x000ee4000c1e1900 */
[----:B------:R-:W-:Y:S02]  /*11b0*/  IMAD.WIDE.U32 R16, R17, 0x4, R12 ;  /* 0x0000000411107825 */ /* 0x000fe400078e000c */
[----:B------:R-:W4:Y:S02]  /*11c0*/  LDG.E R15, desc[UR6][R14.64] ;  /* 0x000000060e0f7981 */ /* 0x000f24000c1e1900 */
[----:B------:R-:W-:-:S02]  /*11d0*/  IMAD.WIDE.U32 R18, R21, 0x4, R4 ;  /* 0x0000000415127825 */ /* 0x000fc400078e0004 */
[----:B------:R-:W5:Y:S02]  /*11e0*/  LDG.E R17, desc[UR6][R16.64] ;  /* 0x0000000610117981 */ /* 0x000f64000c1e1900 */
[----:B------:R-:W-:Y:S02]  /*11f0*/  IMAD.WIDE.U32 R20, R21, 0x4, R12 ;  /* 0x0000000415147825 */ /* 0x000fe400078e000c */
[----:B------:R-:W5:Y:S02]  /*1200*/  LDG.E R19, desc[UR6][R18.64] ;  /* 0x0000000612137981 */ /* 0x000f64000c1e1900 */
[C---:B------:R-:W-:Y:S02]  /*1210*/  IMAD.WIDE.U32 R4, R23.reuse, 0x4, R4 ;  /* 0x0000000417047825 */ /* 0x040fe400078e0004 */
[----:B------:R-:W5:Y:S02]  /*1220*/  LDG.E R21, desc[UR6][R20.64] ;  /* 0x0000000614157981 */ /* 0x000f64000c1e1900 */
[----:B------:R-:W-:-:S02]  /*1230*/  IMAD.WIDE.U32 R12, R23, 0x4, R12 ;  /* 0x00000004170c7825 */ /* 0x000fc400078e000c */
[----:B------:R-:W5:Y:S04]  /*1240*/  LDG.E R5, desc[UR6][R4.64] ;  /* 0x0000000604057981 */ /* 0x000f68000c1e1900 */
[----:B------:R-:W5:Y:S01]  /*1250*/  LDG.E R13, desc[UR6][R12.64] ;  /* 0x000000060c0d7981 */ /* 0x000f62000c1e1900 */
[----:B------:R-:W-:Y:S01]  /*1260*/  IADD3 R2, PT, PT, R2, 0x80, RZ ;  /* 0x0000008002027810 */ /* 0x000fe20007ffe0ff */
[----:B--2---:R-:W-:Y:S01]  /*1270*/  FADD.FTZ R8, R43, R8 ;  /* 0x000000082b087221 */ /* 0x004fe20000010000 */
[----:B---3--:R-:W-:-:S03]  /*1280*/  FADD.FTZ R10, R3, R10 ;  /* 0x0000000a030a7221 */ /* 0x008fc60000010000 */
[----:B----4-:R-:W-:Y:S01]  /*1290*/  FADD.FTZ R8, R8, R15 ;  /* 0x0000000f08087221 */ /* 0x010fe20000010000 */
[----:B-----5:R-:W-:-:S03]  /*12a0*/  FADD.FTZ R10, R10, R17 ;  /* 0x000000110a0a7221 */ /* 0x020fc60000010000 */
[----:B------:R-:W-:Y:S01]  /*12b0*/  FADD.FTZ R8, R8, R19 ;  /* 0x0000001308087221 */ /* 0x000fe20000010000 */
[----:B------:R-:W-:-:S03]  /*12c0*/  FADD.FTZ R10, R10, R21 ;  /* 0x000000150a0a7221 */ /* 0x000fc60000010000 */
[----:B------:R-:W-:Y:S01]  /*12d0*/  FADD.FTZ R43, R8, R5 ;  /* 0x00000005082b7221 */ /* 0x000fe20000010000 */
[----:B------:R-:W-:-:S07]  /*12e0*/  FADD.FTZ R3, R10, R13 ;  /* 0x0000000d0a037221 */ /* 0x000fce0000010000 */
.L_x_541:
[----:B------:R-:W-:Y:S05]  /*12f0*/  BSYNC.RECONVERGENT B1 ;  /* 0x0000000000017941 */ /* 0x000fea0003800200 */
.L_x_540:
[----:B------:R-:W-:Y:S05]  /*1300*/  @!P1 BRA `(.L_x_534) ;  /* 0x00000000003c9947 */ /* 0x000fea0003800000 */
[----:B------:R-:W0:Y:S01]  /*1310*/  LDC.64 R8, c[0x0][0x440] ;  /* 0x00011000ff087b82 */ /* 0x000e220000000a00 */
[----:B------:R-:W-:Y:S01]  /*1320*/  IMAD R2, R2, R54, R7 ;  /* 0x0000003602027224 */ /* 0x000fe200078e0207 */
[----:B------:R-:W-:-:S04]  /*1330*/  IADD3 R0, PT, PT, -R0, RZ, RZ ;  /* 0x000000ff00007210 */ /* 0x000fc80007ffe1ff */
[----:B------:R-:W-:Y:S02]  /*1340*/  IADD3 R13, PT, PT, R57, R2, RZ ;  /* 0x00000002390d7210 */ /* 0x000fe40007ffe0ff */
[----:B------:R-:W1:Y:S05]  /*1350*/  LDC.64 R10, c[0x0][0x448] ;  /* 0x00011200ff0a7b82 */ /* 0x000e6a0000000a00 */
.L_x_542:
[----:B0-----:R-:W-:-:S04]  /*1360*/  IMAD.WIDE.U32 R4, R13, 0x4, R8 ;  /* 0x000000040d047825 */ /* 0x001fc800078e0008 */
[----:B-1----:R-:W-:Y:S02]  /*1370*/  IMAD.WIDE.U32 R6, R13, 0x4, R10 ;  /* 0x000000040d067825 */ /* 0x002fe400078e000a */
[----:B------:R-:W2:Y:S04]  /*1380*/  LDG.E R4, desc[UR6][R4.64] ;  /* 0x0000000604047981 */ /* 0x000ea8000c1e1900 */
[----:B------:R-:W3:Y:S01]  /*1390*/  LDG.E R6, desc[UR6][R6.64] ;  /* 0x0000000606067981 */ /* 0x000ee2000c1e1900 */
[----:B------:R-:W-:Y:S02]  /*13a0*/  IADD3 R0, PT, PT, R0, 0x1, RZ ;  /* 0x0000000100007810 */ /* 0x000fe40007ffe0ff */
[----:B------:R-:W-:Y:S02]  /*13b0*/  LEA R13, R54, R13, 0x5 ;  /* 0x0000000d360d7211 */ /* 0x000fe400078e28ff */
[----:B------:R-:W-:Y:S01]  /*13c0*/  ISETP.NE.AND P0, PT, R0, RZ, PT ;  /* 0x000000ff0000720c */ /* 0x000fe20003f05270 */
[----:B--2---:R-:W-:Y:S01]  /*13d0*/  FADD.FTZ R43, R4, R43 ;  /* 0x0000002b042b7221 */ /* 0x004fe20000010000 */
[----:B---3--:R-:W-:-:S11]  /*13e0*/  FADD.FTZ R3, R6, R3 ;  /* 0x0000000306037221 */ /* 0x008fd60000010000 */
[----:B------:R-:W-:Y:S05]  /*13f0*/  @P0 BRA `(.L_x_542) ;  /* 0xfffffffc00d80947 */ /* 0x000fea000383ffff */
.L_x_534:
[----:B------:R-:W-:Y:S05]  /*1400*/  BSYNC.RECONVERGENT B0 ;  /* 0x0000000000007941 */ /* 0x000fea0003800200 */
.L_x_533:
[----:B------:R-:W0:Y:S01]  /*1410*/  S2R R5, SR_TID.X ;  /* 0x0000000000057919 */ /* 0x000e220000002100 */
[----:B------:R-:W1:Y:S01]  /*1420*/  S2UR UR5, SR_CgaCtaId ;  /* 0x00000000000579c3 */ /* 0x000e620000008800 */
[----:B------:R-:W-:Y:S01]  /*1430*/  UMOV UR4, 0x400 ;  /* 0x0000040000047882 */ /* 0x000fe20000000000 */
[----:B------:R-:W-:Y:S02]  /*1440*/  SHF.L.U32 R58, R58, 0x4, RZ ;  /* 0x000000043a3a7819 */ /* 0x000fe400000006ff */
[----:B------:R-:W-:Y:S02]  /*1450*/  ISETP.NE.AND P0, PT, R57, RZ, PT ;  /* 0x000000ff3900720c */ /* 0x000fe40003f05270 */
[----:B------:R-:W-:Y:S01]  /*1460*/  LOP3.LUT R58, R58, 0x7ffffff0, RZ, 0xc0, !PT ;  /* 0x7ffffff03a3a7812 */ /* 0x000fe200078ec0ff */
[----:B-1----:R-:W-:Y:S01]  /*1470*/  ULEA UR4, UR5, UR4, 0x18 ;  /* 0x0000000405047291 */ /* 0x002fe2000f8ec0ff */
[----:B0-----:R-:W-:-:S04]  /*1480*/  SHF.R.U32.HI R12, RZ, 0x5, R5 ;  /* 0x00000005ff0c7819 */ /* 0x001fc80000011605 */
[----:B------:R-:W-:-:S04]  /*1490*/  LOP3.LUT R0, R12, 0x1f, R5, 0x78, !PT ;  /* 0x0000001f0c007812 */ /* 0x000fc800078e7805 */
[----:B------:R-:W-:Y:S02]  /*14a0*/  LOP3.LUT R2, R0, 0x3e0, R5, 0xf8, !PT ;  /* 0x000003e000027812 */ /* 0x000fe400078ef805 */
[----:B------:R-:W-:Y:S02]  /*14b0*/  SHF.L.U32 R5, R57, 0x7, RZ ;  /* 0x0000000739057819 */ /* 0x000fe400000006ff */
[----:B------:R-:W-:Y:S02]  /*14c0*/  LEA R2, R2, UR4, 0x2 ;  /* 0x0000000402027c11 */ /* 0x000fe4000f8e10ff */
[----:B------:R-:W-:-:S03]  /*14d0*/  SHF.L.U32 R0, R0, 0x2, RZ ;  /* 0x0000000200007819 */ /* 0x000fc600000006ff */
[----:B------:R-:W-:Y:S01]  /*14e0*/  STS [R2], R3 ;  /* 0x0000000302007388 */ /* 0x000fe20000000800 */
[----:B------:R-:W-:-:S03]  /*14f0*/  LOP3.LUT R0, R5, R0, RZ, 0xfc, !PT ;  /* 0x0000000005007212 */ /* 0x000fc600078efcff */
[----:B------:R-:W-:Y:S01]  /*1500*/  STS [R2+0x1000], R43 ;  /* 0x0010002b02007388 */ /* 0x000fe20000000800 */
[----:B------:R-:W-:Y:S06]  /*1510*/  BAR.SYNC.DEFER_BLOCKING 0x0 ;  /* 0x0000000000007b1d */ /* 0x000fec0000010000 */
[----:B------:R-:W0:Y:S04]  /*1520*/  LDS R4, [R0+UR4] ;  /* 0x0000000400047984 */ /* 0x000e280008000800 */
[----:B------:R-:W1:Y:S04]  /*1530*/  LDS R5, [R0+UR4+0x1000] ;  /* 0x0010000400057984 */ /* 0x000e680008000800 */
[----:B0-----:R-:W0:Y:S04]  /*1540*/  SHFL.BFLY PT, R7, R4, 0x1, 0x1f ;  /* 0x0c201f0004077f89 */ /* 0x001e2800000e0000 */
[----:B-1----:R-:W1:Y:S01]  /*1550*/  SHFL.BFLY PT, R6, R5, 0x1, 0x1f ;  /* 0x0c201f0005067f89 */ /* 0x002e6200000e0000 */
[----:B0-----:R-:W-:Y:S01]  /*1560*/  FADD.FTZ R8, R4, R7 ;  /* 0x0000000704087221 */ /* 0x001fe20000010000 */
[----:B-1----:R-:W-:-:S04]  /*1570*/  FADD.FTZ R6, R5, R6 ;  /* 0x0000000605067221 */ /* 0x002fc80000010000 */
[----:B------:R-:W0:Y:S04]  /*1580*/  SHFL.BFLY PT, R9, R8, 0x2, 0x1f ;  /* 0x0c401f0008097f89 */ /* 0x000e2800000e0000 */
[----:B------:R-:W1:Y:S01]  /*1590*/  SHFL.BFLY PT, R7, R6, 0x2, 0x1f ;  /* 0x0c401f0006077f89 */ /* 0x000e6200000e0000 */
[----:B0-----:R-:W-:Y:S01]  /*15a0*/  FADD.FTZ R9, R8, R9 ;  /* 0x0000000908097221 */ /* 0x001fe20000010000 */
[----:B-1----:R-:W-:-:S04]  /*15b0*/  FADD.FTZ R7, R6, R7 ;  /* 0x0000000706077221 */ /* 0x002fc80000010000 */
[----:B------:R-:W0:Y:S04]  /*15c0*/  SHFL.BFLY PT, R10, R9, 0x4, 0x1f ;  /* 0x0c801f00090a7f89 */ /* 0x000e2800000e0000 */
[----:B------:R-:W1:Y:S01]  /*15d0*/  SHFL.BFLY PT, R2, R7, 0x4, 0x1f ;  /* 0x0c801f0007027f89 */ /* 0x000e6200000e0000 */
[----:B0-----:R-:W-:Y:S01]  /*15e0*/  FADD.FTZ R10, R9, R10 ;  /* 0x0000000a090a7221 */ /* 0x001fe20000010000 */
[----:B------:R-:W-:Y:S01]  /*15f0*/  IADD3 R9, PT, PT, R57, R58, RZ ;  /* 0x0000003a39097210 */ /* 0x000fe20007ffe0ff */
[----:B-1----:R-:W-:-:S03]  /*1600*/  FADD.FTZ R2, R7, R2 ;  /* 0x0000000207027221 */ /* 0x002fc60000010000 */
[----:B------:R-:W0:Y:S01]  /*1610*/  SHFL.BFLY PT, R5, R10, 0x8, 0x1f ;  /* 0x0d001f000a057f89 */ /* 0x000e2200000e0000 */
[----:B------:R-:W-:-:S03]  /*1620*/  SHF.L.U32 R7, R9, 0x1, RZ ;  /* 0x0000000109077819 */ /* 0x000fc600000006ff */
[----:B------:R-:W1:Y:S01]  /*1630*/  SHFL.BFLY PT, R3, R2, 0x8, 0x1f ;  /* 0x0d001f0002037f89 */ /* 0x000e6200000e0000 */
[----:B------:R-:W-:Y:S02]  /*1640*/  ISETP.GE.U32.AND P1, PT, R7, R54, PT ;  /* 0x000000360700720c */ /* 0x000fe40003f26070 */
[----:B------:R-:W-:Y:S01]  /*1650*/  @!P0 LEA R7, R12, UR4, 0x2 ;  /* 0x000000040c078c11 */ /* 0x000fe2000f8e10ff */
[----:B0-----:R-:W-:Y:S01]  /*1660*/  FADD.FTZ R5, R10, R5 ;  /* 0x000000050a057221 */ /* 0x001fe20000010000 */
[----:B-1----:R-:W-:-:S04]  /*1670*/  FADD.FTZ R3, R2, R3 ;  /* 0x0000000302037221 */ /* 0x002fc80000010000 */
[----:B------:R-:W0:Y:S04]  /*1680*/  SHFL.BFLY PT, R4, R5, 0x10, 0x1f ;  /* 0x0e001f0005047f89 */ /* 0x000e2800000e0000 */
[----:B------:R-:W1:Y:S01]  /*1690*/  SHFL.BFLY PT, R0, R3, 0x10, 0x1f ;  /* 0x0e001f0003007f89 */ /* 0x000e6200000e0000 */
[----:B0-----:R-:W-:Y:S01]  /*16a0*/  FADD.FTZ R4, R5, R4 ;  /* 0x0000000405047221 */ /* 0x001fe20000010000 */
[----:B-1----:R-:W-:-:S04]  /*16b0*/  FADD.FTZ R0, R3, R0 ;  /* 0x0000000003007221 */ /* 0x002fc80000010000 */
[----:B------:R0:W-:Y:S04]  /*16c0*/  @!P0 STS [R7+0x2000], R4 ;  /* 0x0020000407008388 */ /* 0x0001e80000000800 */
[----:B------:R0:W-:Y:S01]  /*16d0*/  @!P0 STS [R7+0x2080], R0 ;  /* 0x0020800007008388 */ /* 0x0001e20000000800 */
[----:B------:R-:W-:Y:S06]  /*16e0*/  BAR.SYNC.DEFER_BLOCKING 0x0 ;  /* 0x0000000000007b1d */ /* 0x000fec0000010000 */
[----:B------:R-:W-:Y:S05]  /*16f0*/  @P1 EXIT ;  /* 0x000000000000194d */ /* 0x000fea0003800000 */
[----:B------:R-:W-:-:S04]  /*1700*/  ISETP.GT.U32.AND P0, PT, R57, 0xf, PT ;  /* 0x0000000f3900780c */ /* 0x000fc80003f04070 */
[----:B------:R-:W-:-:S13]  /*1710*/  ISETP.NE.OR P0, PT, R12, 0x1f, P0 ;  /* 0x0000001f0c00780c */ /* 0x000fda0000705670 */
[----:B------:R-:W-:Y:S05]  /*1720*/  @P0 EXIT ;  /* 0x000000000000094d */ /* 0x000fea0003800000 */
[----:B------:R-:W-:Y:S01]  /*1730*/  LEA R57, R57, UR4, 0x3 ;  /* 0x0000000439397c11 */ /* 0x000fe2000f8e18ff */
[----:B------:R-:W1:Y:S04]  /*1740*/  LDC.64 R2, c[0x0][0x488] ;  /* 0x00012200ff027b82 */ /* 0x000e680000000a00 */
[----:B0-----:R-:W0:Y:S04]  /*1750*/  LDS.64 R6, [R57+0x2000] ;  /* 0x0020000039067984 */ /* 0x001e280000000a00 */
[----:B------:R-:W2:Y:S01]  /*1760*/  LDS.64 R10, [R57+0x2080] ;  /* 0x00208000390a7984 */ /* 0x000ea20000000a00 */
[----:B------:R-:W3:Y:S01]  /*1770*/  LDC.64 R4, c[0x0][0x480] ;  /* 0x00012000ff047b82 */ /* 0x000ee20000000a00 */
[----:B-1----:R-:W-:-:S04]  /*1780*/  IMAD.WIDE.U32 R2, R9, 0x4, R2 ;  /* 0x0000000409027825 */ /* 0x002fc800078e0002 */
[----:B---3--:R-:W-:Y:S01]  /*1790*/  IMAD.WIDE.U32 R4, R9, 0x4, R4 ;  /* 0x0000000409047825 */ /* 0x008fe200078e0004 */
[----:B0-----:R-:W-:Y:S02]  /*17a0*/  F2FP.BF16.F32.PACK_AB R7, R7, R6 ;  /* 0x000000060707723e */ /* 0x001fe400000010ff */
[----:B--2---:R-:W-:-:S03]  /*17b0*/  F2FP.BF16.F32.PACK_AB R11, R11, R10 ;  /* 0x0000000a0b0b723e */ /* 0x004fc600000010ff */
[----:B------:R-:W-:Y:S04]  /*17c0*/  STG.E desc[UR6][R2.64], R7 ;  /* 0x0000000702007986 */ /* 0x000fe8000c101906 */
[----:B------:R-:W-:Y:S01]  /*17d0*/  STG.E desc[UR6][R4.64], R11 ;  /* 0x0000000b04007986 */ /* 0x000fe2000c101906 */
[----:B------:R-:W-:Y:S05]  /*17e0*/  EXIT ;  /* 0x000000000000794d */ /* 0x000fea0003800000 */
.L_x_543:
        /* <DEDUP_REMOVED lines=9> */
.L_x_7218:


//--------------------- .text._ZN10layer_norm40ln_parallel_residual_bwd_finalize_kernelINS_22Kernel_traits_finalizeILj7168E13__nv_bfloat16S2_S2_S2_fjLb0ELj1024ELj4ENS_18Kernel_traits_baseILj7168ES2_S2_S2_S2_fjLj1024EEEEELb0EEEvNS_9BwdParamsE --------------------------
	.section	.text._ZN10layer_norm40ln_parallel_residual_bwd_finalize_kernelINS_22Kernel_traits_finalizeILj7168E13__nv_bfloat16S2_S2_S2_fjLb0ELj1024ELj4ENS_18Kernel_traits_baseILj7168ES2_S2_S2_S2_fjLj1024EEEEELb0EEEvNS_9BwdParamsE,"ax",@progbits
	.align	128
        .global         _ZN10layer_norm40ln_parallel_residual_bwd_finalize_kernelINS_22Kernel_traits_finalizeILj7168E13__nv_bfloat16S2_S2_S2_fjLb0ELj1024ELj4ENS_18Kernel_traits_baseILj7168ES2_S2_S2_S2_fjLj1024EEEEELb0EEEvNS_9BwdParamsE
        .type           _ZN10layer_norm40ln_parallel_residual_bwd_finalize_kernelINS_22Kernel_traits_finalizeILj7168E13__nv_bfloat16S2_S2_S2_fjLb0ELj1024ELj4ENS_18Kernel_traits_baseILj7168ES2_S2_S2_S2_fjLj1024EEEEELb0EEEvNS_9BwdParamsE,@function
        .size           _ZN10layer_norm40ln_parallel_residual_bwd_finalize_kernelINS_22Kernel_traits_finalizeILj7168E13__nv_bfloat16S2_S2_S2_fjLb0ELj1024ELj4ENS_18Kernel_traits_baseILj7168ES2_S2_S2_S2_fjLj1024EEEEELb0EEEvNS_9BwdParamsE,(.L_x_7219 - _ZN10layer_norm40ln_parallel_residual_bwd_finalize_kernelINS_22Kernel_traits_finalizeILj7168E13__nv_bfloat16S2_S2_S2_fjLb0ELj1024ELj4ENS_18Kernel_traits_baseILj7168ES2_S2_S2_S2_fjLj1024EEEEELb0EEEvNS_9BwdParamsE)
        .other          _ZN10layer_norm40ln_parallel_residual_bwd_finalize_kernelINS_22Kernel_traits_finalizeILj7168E13__nv_bfloat16S2_S2_S2_fjLb0ELj1024ELj4ENS_18Kernel_traits_baseILj7168ES2_S2_S2_S2_fjLj1024EEEEELb0EEEvNS_9BwdParamsE,@"STO_CUDA_ENTRY STV_DEFAULT"
_ZN10layer_norm40ln_parallel_residual_bwd_finalize_kernelINS_22Kernel_traits_finalizeILj7168E13__nv_bfloat16S2_S2_S2_fjLb0ELj1024ELj4ENS_18Kernel_traits_baseILj7168ES2_S2_S2_S2_fjLj1024EEEEELb0EEEvNS_9BwdParamsE:
.text._ZN10layer_norm40ln_parallel_residual_bwd_finalize_kernelINS_22Kernel_traits_finalizeILj7168E13__nv_bfloat16S2_S2_S2_fjLb0ELj1024ELj4ENS_18Kernel_traits_baseILj7168ES2_S2_S2_S2_fjLj1024EEEEELb0EEEvNS_9BwdParamsE:
        /* <DEDUP_REMOVED lines=11> */
[----:B------:R-:W-:Y:S01]  /*00b0*/  HFMA2 R20, -RZ, RZ, 0, 0 ;  /* 0x00000000ff147431 */ /* 0x000fe200000001ff */
[----:B------:R-:W2:Y:S01]  /*00c0*/  LDCU.64 UR6, c[0x0][0x358] ;  /* 0x00006b00ff0677ac */ /* 0x000ea20008000a00 */
[----:B------:R-:W-:Y:S01]  /*00d0*/  MOV R8, R5 ;  /* 0x0000000500087202 */ /* 0x000fe20000000f00 */
[----:B------:R-:W-:Y:S01]  /*00e0*/  HFMA2 R22, -RZ, RZ, 0, 0 ;  /* 0x00000000ff167431 */ /* 0x000fe200000001ff */
[----:B------:R-:W-:Y:S02]  /*00f0*/  MOV R11, RZ ;  /* 0x000000ff000b7202 */ /* 0x000fe40000000f00 */
[----:B------:R-:W-:-:S02]  /*0100*/  MOV R7, RZ ;  /* 0x000000ff00077202 */ /* 0x000fc40000000f00 */
[----:B-1----:R-:W-:-:S04]  /*0110*/  ISETP.GE.U32.AND P0, PT, R8, UR8, PT ;  /* 0x0000000808007c0c */ /* 0x002fc8000bf06070 */
[----:B0-----:R-:W-:Y:S02]  /*0120*/  ISETP.GE.U32.OR P0, PT, R6, R3, P0 ;  /* 0x000000030600720c */ /* 0x001fe40000706470 */
[----:B------:R-:W-:-:S11]  /*0130*/  LOP3.LUT R6, R2, 0x1f, RZ, 0xc0, !PT ;  /* 0x0000001f02067812 */ /* 0x000fd600078ec0ff */
        /* <DEDUP_REMOVED lines=9> */
[----:B------:R-:W-:Y:S02]  /*01d0*/  MOV R11, RZ ;  /* 0x000000ff000b7202 */ /* 0x000fe40000000f00 */
[----:B------:R-:W-:Y:S02]  /*01e0*/  MOV R20, RZ ;  /* 0x000000ff00147202 */ /* 0x000fe40000000f00 */
[----:B------:R-:W-:-:S07]  /*01f0*/  LEA.HI R18, R10, 0x1, RZ, 0x1b ;  /* 0x000000010a127811 */ /* 0x000fce00078fd8ff */
[----:B------:R-:W-:Y:S05]  /*0200*/  @!P0 BRA `(.L_x_547) ;  /* 0x0000000800248947 */ /* 0x000fea0003800000 */
[C---:B------:R-:W-:Y:S01]  /*0210*/  LOP3.LUT R7, R8.reuse, 0x80, RZ, 0xfc, !PT ;  /* 0x0000008008077812 */ /* 0x040fe200078efcff */
[-CC-:B------:R-:W-:Y:S01]  /*0220*/  IMAD R17, R17, R3.reuse, R4.reuse ;  /* 0x0000000311117224 */ /* 0x180fe200078e0204 */
[C---:B------:R-:W-:Y:S01]  /*0230*/  LOP3.LUT R9, R8.reuse, 0xa0, RZ, 0xfc, !PT ;  /* 0x000000a008097812 */ /* 0x040fe200078efcff */
[CCC-:B------:R-:W-:Y:S01]  /*0240*/  IMAD R29, R8.reuse, R3.reuse, R4.reuse ;  /* 0x00000003081d7224 */ /* 0x1c0fe200078e0204 */
[C---:B------:R-:W-:Y:S01]  /*0250*/  LOP3.LUT R12, R8.reuse, 0xc0, RZ, 0xfc, !PT ;  /* 0x000000c0080c7812 */ /* 0x040fe200078efcff */
[-CC-:B------:R-:W-:Y:S01]  /*0260*/  IMAD R25, R7, R3.reuse, R4.reuse ;  /* 0x0000000307197224 */ /* 0x180fe200078e0204 */
[C---:B------:R-:W-:Y:S01]  /*0270*/  LOP3.LUT R13, R8.reuse, 0xe0, RZ, 0xfc, !PT ;  /* 0x000000e0080d7812 */ /* 0x040fe200078efcff */
[-CC-:B------:R-:W-:Y:S01]  /*0280*/  IMAD R19, R9, R3.reuse, R4.reuse ;  /* 0x0000000309137224 */ /* 0x180fe200078e0204 */
[----:B------:R-:W-:Y:S01]  /*0290*/  LOP3.LUT R14, R8, 0x40, RZ, 0xfc, !PT ;  /* 0x00000040080e7812 */ /* 0x000fe200078efcff */
[-CC-:B------:R-:W-:Y:S01]  /*02a0*/  IMAD R21, R12, R3.reuse, R4.reuse ;  /* 0x000000030c157224 */ /* 0x180fe200078e0204 */
[----:B------:R-:W-:Y:S01]  /*02b0*/  LOP3.LUT R16, R8, 0x60, RZ, 0xfc, !PT ;  /* 0x0000006008107812 */ /* 0x000fe200078efcff */
[-CC-:B------:R-:W-:Y:S01]  /*02c0*/  IMAD R23, R13, R3.reuse, R4.reuse ;  /* 0x000000030d177224 */ /* 0x180fe200078e0204 */
[----:B------:R-:W-:Y:S01]  /*02d0*/  LOP3.LUT R18, R18, 0xffffff8, RZ, 0xc0, !PT ;  /* 0x0ffffff812127812 */ /* 0x000fe200078ec0ff */
[----:B------:R-:W-:-:S02]  /*02e0*/  IMAD R15, R14, R3, R4 ;  /* 0x000000030e0f7224 */ /* 0x000fc400078e0204 */
[----:B------:R-:W-:Y:S02]  /*02f0*/  HFMA2 R7, -RZ, RZ, 0, 0 ;  /* 0x00000000ff077431 */ /* 0x000fe400000001ff */
[----:B------:R-:W-:Y:S01]  /*0300*/  IMAD R27, R16, R3, R4 ;  /* 0x00000003101b7224 */ /* 0x000fe200078e0204 */
[----:B------:R-:W-:Y:S02]  /*0310*/  IADD3 R13, PT, PT, R6, R17, RZ ;  /* 0x00000011060d7210 */ /* 0x000fe40007ffe0ff */
[----:B------:R-:W-:Y:S02]  /*0320*/  IADD3 R9, PT, PT, -R18, RZ, RZ ;  /* 0x000000ff12097210 */ /* 0x000fe40007ffe1ff */
[C---:B------:R-:W-:Y:S02]  /*0330*/  IADD3 R4, PT, PT, R6.reuse, R29, RZ ;  /* 0x0000001d06047210 */ /* 0x040fe40007ffe0ff */
[C---:B------:R-:W-:Y:S02]  /*0340*/  IADD3 R25, PT, PT, R6.reuse, R25, RZ ;  /* 0x0000001906197210 */ /* 0x040fe40007ffe0ff */
[----:B------:R-:W-:-:S02]  /*0350*/  IADD3 R19, PT, PT, R6, R19, RZ ;  /* 0x0000001306137210 */ /* 0x000fc40007ffe0ff */
[C---:B------:R-:W-:Y:S02]  /*0360*/  IADD3 R21, PT, PT, R6.reuse, R21, RZ ;  /* 0x0000001506157210 */ /* 0x040fe40007ffe0ff */
[C---:B------:R-:W-:Y:S02]  /*0370*/  IADD3 R23, PT, PT, R6.reuse, R23, RZ ;  /* 0x0000001706177210 */ /* 0x040fe40007ffe0ff */
[C---:B------:R-:W-:Y:S02]  /*0380*/  IADD3 R12, PT, PT, R6.reuse, R15, RZ ;  /* 0x0000000f060c7210 */ /* 0x040fe40007ffe0ff */
[----:B------:R-:W-:-:S07]  /*0390*/  IADD3 R27, PT, PT, R6, R27, RZ ;  /* 0x0000001b061b7210 */ /* 0x000fce0007ffe0ff */
.L_x_548:
[----:B------:R-:W0:Y:S02]  /*03a0*/  LDC.64 R14, c[0x0][0x440] ;  /* 0x00011000ff0e7b82 */ /* 0x000e240000000a00 */
[----:B0-----:R-:W-:-:S05]  /*03b0*/  IMAD.WIDE.U32 R16, R4, 0x4, R14 ;  /* 0x0000000404107825 */ /* 0x001fca00078e000e */
[----:B------:R0:W2:Y:S01]  /*03c0*/  LDG.E R24, desc[UR6][R16.64] ;  /* 0x0000000610187981 */ /* 0x0000a2000c1e1900 */
[----:B------:R-:W-:-:S04]  /*03d0*/  IMAD.WIDE.U32 R28, R12, 0x4, R14 ;  /* 0x000000040c1c7825 */ /* 0x000fc800078e000e */
[----:B0-----:R-:W-:-:S05]  /*03e0*/  IMAD.WIDE.U32 R16, R13, 0x4, R14 ;  /* 0x000000040d107825 */ /* 0x001fca00078e000e */
[----:B------:R-:W3:Y:S01]  /*03f0*/  LDG.E R18, desc[UR6][R16.64] ;  /* 0x0000000610127981 */ /* 0x000ee2000c1e1900 */
[----:B--2---:R-:W-:-:S03]  /*0400*/  FADD.FTZ R26, R24, R7 ;  /* 0x00000007181a7221 */ /* 0x004fc60000010000 */
[----:B------:R0:W2:Y:S02]  /*0410*/  LDG.E R7, desc[UR6][R28.64] ;  /* 0x000000061c077981 */ /* 0x0000a4000c1e1900 */
[----:B0-----:R-:W-:-:S05]  /*0420*/  IMAD.WIDE.U32 R28, R27, 0x4, R14 ;  /* 0x000000041b1c7825 */ /* 0x001fca00078e000e */
[----:B------:R0:W4:Y:S01]  /*0430*/  LDG.E R24, desc[UR6][R28.64] ;  /* 0x000000061c187981 */ /* 0x000122000c1e1900 */
[----:B---3--:R-:W-:Y:S01]  /*0440*/  FADD.FTZ R18, R26, R18 ;  /* 0x000000121a127221 */ /* 0x008fe20000010000 */
[----:B------:R-:W-:-:S04]  /*0450*/  IMAD.WIDE.U32 R16, R19, 0x4, R14 ;  /* 0x0000000413107825 */ /* 0x000fc800078e000e */
[----:B0-----:R-:W-:-:S04]  /*0460*/  IMAD.WIDE.U32 R28, R25, 0x4, R14 ;  /* 0x00000004191c7825 */ /* 0x001fc800078e000e */
[----:B--2---:R-:W-:Y:S02]  /*0470*/  FADD.FTZ R18, R18, R7 ;  /* 0x0000000712127221 */ /* 0x004fe40000010000 */
[----:B------:R0:W2:Y:S02]  /*0480*/  LDG.E R7, desc[UR6][R28.64] ;  /* 0x000000061c077981 */ /* 0x0000a4000c1e1900 */
[----:B----4-:R-:W-:Y:S02]  /*0490*/  FADD.FTZ R18, R18, R24 ;  /* 0x0000001812127221 */ /* 0x010fe40000010000 */
[----:B------:R1:W3:Y:S01]  /*04a0*/  LDG.E R24, desc[UR6][R16.64] ;  /* 0x0000000610187981 */ /* 0x0002e2000c1e1900 */
[----:B0-----:R-:W-:-:S04]  /*04b0*/  IMAD.WIDE.U32 R28, R23, 0x4, R14 ;  /* 0x00000004171c7825 */ /* 0x001fc800078e000e */
[----:B-1----:R-:W-:Y:S02]  /*04c0*/  IMAD.WIDE.U32 R16, R21, 0x4, R14 ;  /* 0x0000000415107825 */ /* 0x002fe400078e000e */
[----:B------:R-:W0:Y:S03]  /*04d0*/  LDC.64 R14, c[0x0][0x448] ;  /* 0x00011200ff0e7b82 */ /* 0x000e260000000a00 */
[----:B------:R-:W4:Y:S04]  /*04e0*/  LDG.E R26, desc[UR6][R16.64] ;  /* 0x00000006101a7981 */ /* 0x000f28000c1e1900 */
[----:B------:R0:W5:Y:S02]  /*04f0*/  LDG.E R16, desc[UR6][R28.64] ;  /* 0x000000061c107981 */ /* 0x000164000c1e1900 */
[----:B0-----:R-:W-:-:S04]  /*0500*/  IMAD.WIDE.U32 R28, R4, 0x4, R14 ;  /* 0x00000004041c7825 */ /* 0x001fc800078e000e */
[----:B--2---:R-:W-:-:S04]  /*0510*/  FADD.FTZ R7, R18, R7 ;  /* 0x0000000712077221 */ /* 0x004fc80000010000 */
[----:B---3--:R-:W-:Y:S02]  /*0520*/  FADD.FTZ R7, R7, R24 ;  /* 0x0000001807077221 */ /* 0x008fe40000010000 */
[----:B------:R0:W2:Y:S02]  /*0530*/  LDG.E R24, desc[UR6][R28.64] ;  /* 0x000000061c187981 */ /* 0x0000a4000c1e1900 */
[----:B0-----:R-:W-:-:S04]  /*0540*/  IMAD.WIDE.U32 R28, R13, 0x4, R14 ;  /* 0x000000040d1c7825 */ /* 0x001fc800078e000e */
[----:B----4-:R-:W-:Y:S01]  /*0550*/  FADD.FTZ R7, R7, R26 ;  /* 0x0000001a07077221 */ /* 0x010fe20000010000 */
[----:B------:R-:W3:Y:S03]  /*0560*/  LDG.E R18, desc[UR6][R28.64] ;  /* 0x000000061c127981 */ /* 0x000ee6000c1e1900 */
[----:B-----5:R-:W-:Y:S01]  /*0570*/  FADD.FTZ R7, R7, R16 ;  /* 0x0000001007077221 */ /* 0x020fe20000010000 */
[----:B------:R-:W-:-:S05]  /*0580*/  IMAD.WIDE.U32 R16, R12, 0x4, R14 ;  /* 0x000000040c107825 */ /* 0x000fca00078e000e */
[----:B------:R0:W4:Y:S02]  /*0590*/  LDG.E R26, desc[UR6][R16.64] ;  /* 0x00000006101a7981 */ /* 0x000124000c1e1900 */
[----:B0-----:R-:W-:-:S04]  /*05a0*/  IMAD.WIDE.U32 R16, R27, 0x4, R14 ;  /* 0x000000041b107825 */ /* 0x001fc800078e000e */
[----:B--2---:R-:W-:-:S04]  /*05b0*/  FADD.FTZ R24, R24, R22 ;  /* 0x0000001618187221 */ /* 0x004fc80000010000 */
[----:B---3--:R-:W-:Y:S02]  /*05c0*/  FADD.FTZ R22, R24, R18 ;  /* 0x0000001218167221 */ /* 0x008fe40000010000 */
[----:B------:R0:W2:Y:S02]  /*05d0*/  LDG.E R18, desc[UR6][R16.64] ;  /* 0x0000000610127981 */ /* 0x0000a4000c1e1900 */
[----:B0-----:R-:W-:-:S05]  /*05e0*/  IMAD.WIDE.U32 R16, R25, 0x4, R14 ;  /* 0x0000000419107825 */ /* 0x001fca00078e000e */
[----:B------:R0:W3:Y:S01]  /*05f0*/  LDG.E R24, desc[UR6][R16.64] ;  /* 0x0000000610187981 */ /* 0x0000e2000c1e1900 */
[----:B----4-:R-:W-:Y:S01]  /*0600*/  FADD.FTZ R26, R22, R26 ;  /* 0x0000001a161a7221 */ /* 0x010fe20000010000 */
[----:B0-----:R-:W-:-:S05]  /*0610*/  IMAD.WIDE.U32 R16, R19, 0x4, R14 ;  /* 0x0000000413107825 */ /* 0x001fca00078e000e */
[----:B------:R0:W4:Y:S02]  /*0620*/  LDG.E R22, desc[UR6][R16.64] ;  /* 0x0000000610167981 */ /* 0x000124000c1e1900 */
[----:B0-----:R-:W0:Y:S01]  /*0630*/  LDC.64 R16, c[0x0][0x450] ;  /* 0x00011400ff107b82 */ /* 0x001e220000000a00 */
[----:B------:R-:W-:-:S04]  /*0640*/  IMAD.WIDE.U32 R28, R21, 0x4, R14 ;  /* 0x00000004151c7825 */ /* 0x000fc800078e000e */
[----:B------:R-:W-:Y:S02]  /*0650*/  IMAD.WIDE.U32 R14, R23, 0x4, R14 ;  /* 0x00000004170e7825 */ /* 0x000fe400078e000e */
[----:B------:R-:W5:Y:S02]  /*0660*/  LDG.E R28, desc[UR6][R28.64] ;  /* 0x000000061c1c7981 */ /* 0x000f64000c1e1900 */
[----:B--2---:R-:W-:-:S04]  /*0670*/  FADD.FTZ R18, R26, R18 ;  /* 0x000000121a127221 */ /* 0x004fc80000010000 */
[----:B---3--:R-:W-:Y:S02]  /*0680*/  FADD.FTZ R18, R18, R24 ;  /* 0x0000001812127221 */ /* 0x008fe40000010000 */
[----:B------:R0:W2:Y:S02]  /*0690*/  LDG.E R24, desc[UR6][R14.64] ;  /* 0x000000060e187981 */ /* 0x0000a4000c1e1900 */
[----:B0-----:R-:W-:-:S04]  /*06a0*/  IMAD.WIDE.U32 R14, R4, 0x4, R16 ;  /* 0x00000004040e7825 */ /* 0x001fc800078e0010 */
[----:B----4-:R-:W-:Y:S02]  /*06b0*/  FADD.FTZ R22, R18, R22 ;  /* 0x0000001612167221 */ /* 0x010fe40000010000 */
[----:B------:R0:W3:Y:S02]  /*06c0*/  LDG.E R18, desc[UR6][R14.64] ;  /* 0x000000060e127981 */ /* 0x0000e4000c1e1900 */
[----:B0-----:R-:W-:-:S05]  /*06d0*/  IMAD.WIDE.U32 R14, R13, 0x4, R16 ;  /* 0x000000040d0e7825 */ /* 0x001fca00078e0010 */
[----:B------:R0:W4:Y:S02]  /*06e0*/  LDG.E R26, desc[UR6][R14.64] ;  /* 0x000000060e1a7981 */ /* 0x000124000c1e1900 */
[----:B0-----:R-:W-:-:S04]  /*06f0*/  IMAD.WIDE.U32 R14, R12, 0x4, R16 ;  /* 0x000000040c0e7825 */ /* 0x001fc800078e0010 */
[----:B---3--:R-:W-:Y:S02]  /*0700*/  FADD.FTZ R18, R18, R11 ;  /* 0x0000000b12127221 */ /* 0x008fe40000010000 */
[----:B------:R-:W3:Y:S01]  /*0710*/  LDG.E R11, desc[UR6][R14.64] ;  /* 0x000000060e0b7981 */ /* 0x000ee2000c1e1900 */
[----:B-----5:R-:W-:Y:S01]  /*0720*/  FADD.FTZ R22, R22, R28 ;  /* 0x0000001c16167221 */ /* 0x020fe20000010000 */
[----:B------:R-:W-:-:S04]  /*0730*/  IMAD.WIDE.U32 R28, R27, 0x4, R16 ;  /* 0x000000041b1c7825 */ /* 0x000fc800078e0010 */
[----:B----4-:R-:W-:Y:S02]  /*0740*/  FADD.FTZ R18, R18, R26 ;  /* 0x0000001a12127221 */ /* 0x010fe40000010000 */
[----:B------:R0:W4:Y:S02]  /*0750*/  LDG.E R26, desc[UR6][R28.64] ;  /* 0x000000061c1a7981 */ /* 0x000124000c1e1900 */
[----:B0-----:R-:W-:-:S04]  /*0760*/  IMAD.WIDE.U32 R28, R25, 0x4, R16 ;  /* 0x00000004191c7825 */ /* 0x001fc800078e0010 */
[----:B---3--:R-:W-:Y:S02]  /*0770*/  FADD.FTZ R11, R18, R11 ;  /* 0x0000000b120b7221 */ /* 0x008fe40000010000 */
[----:B------:R0:W3:Y:S01]  /*0780*/  LDG.E R18, desc[UR6][R28.64] ;  /* 0x000000061c127981 */ /* 0x0000e2000c1e1900 */
[----:B------:R-:W-:-:S04]  /*0790*/  IMAD.WIDE.U32 R14, R21, 0x4, R16 ;  /* 0x00000004150e7825 */ /* 0x000fc800078e0010 */
[----:B0-----:R-:W-:-:S04]  /*07a0*/  IMAD.WIDE.U32 R28, R19, 0x4, R16 ;  /* 0x00000004131c7825 */ /* 0x001fc800078e0010 */
[----:B----4-:R-:W-:Y:S02]  /*07b0*/  FADD.FTZ R11, R11, R26 ;  /* 0x0000001a0b0b7221 */ /* 0x010fe40000010000 */
[----:B------:R-:W4:Y:S02]  /*07c0*/  LDG.E R26, desc[UR6][R28.64] ;  /* 0x000000061c1a7981 */ /* 0x000f24000c1e1900 */
[----:B---3--:R-:W-:Y:S02]  /*07d0*/  FADD.FTZ R11, R11, R18 ;  /* 0x000000120b0b7221 */ /* 0x008fe40000010000 */
[----:B------:R0:W3:Y:S02]  /*07e0*/  LDG.E R18, desc[UR6][R14.64] ;  /* 0x000000060e127981 */ /* 0x0000e4000c1e1900 */
[----:B0-----:R-:W0:Y:S01]  /*07f0*/  LDC.64 R14, c[0x0][0x458] ;  /* 0x00011600ff0e7b82 */ /* 0x001e220000000a00 */
[----:B------:R-:W-:-:S04]  /*0800*/  IMAD.WIDE.U32 R28, R23, 0x4, R16 ;  /* 0x00000004171c7825 */ /* 0x000fc800078e0010 */
[----:B----4-:R-:W-:Y:S02]  /*0810*/  FADD.FTZ R26, R11, R26 ;  /* 0x0000001a0b1a7221 */ /* 0x010fe40000010000 */
[----:B------:R1:W4:Y:S01]  /*0820*/  LDG.E R11, desc[UR6][R28.64] ;  /* 0x000000061c0b7981 */ /* 0x000322000c1e1900 */
[----:B0-----:R-:W-:-:S04]  /*0830*/  IMAD.WIDE.U32 R16, R4, 0x4, R14 ;  /* 0x0000000404107825 */ /* 0x001fc800078e000e */
[----:B-1----:R-:W-:Y:S02]  /*0840*/  IMAD.WIDE.U32 R28, R13, 0x4, R14 ;  /* 0x000000040d1c7825 */ /* 0x002fe400078e000e */
[----:B------:R-:W5:Y:S02]  /*0850*/  LDG.E R17, desc[UR6][R16.64] ;  /* 0x0000000610117981 */ /* 0x000f64000c1e1900 */
[----:B---3--:R-:W-:Y:S02]  /*0860*/  FADD.FTZ R18, R26, R18 ;  /* 0x000000121a127221 */ /* 0x008fe40000010000 */
[----:B------:R-:W3:Y:S01]  /*0870*/  LDG.E R26, desc[UR6][R28.64] ;  /* 0x000000061c1a7981 */ /* 0x000ee2000c1e1900 */
[----:B-----5:R-:W-:Y:S01]  /*0880*/  FADD.FTZ R20, R17, R20 ;  /* 0x0000001411147221 */ /* 0x020fe20000010000 */
[----:B------:R-:W-:-:S04]  /*0890*/  IMAD.WIDE.U32 R16, R12, 0x4, R14 ;  /* 0x000000040c107825 */ /* 0x000fc800078e000e */
[----:B---3--:R-:W-:Y:S02]  /*08a0*/  FADD.FTZ R20, R20, R26 ;  /* 0x0000001a14147221 */ /* 0x008fe40000010000 */
[----:B------:R-:W3:Y:S01]  /*08b0*/  LDG.E R26, desc[UR6][R16.64] ;  /* 0x00000006101a7981 */ /* 0x000ee2000c1e1900 */
        /* <DEDUP_REMOVED lines=10> */
[----:B------:R-:W-:-:S06]  /*0960*/  IMAD.WIDE.U32 R14, R23, 0x4, R14 ;  /* 0x00000004170e7825 */ /* 0x000fcc00078e000e */
[----:B------:R-:W5:Y:S01]  /*0970*/  LDG.E R15, desc[UR6][R14.64] ;  /* 0x000000060e0f7981 */ /* 0x000f62000c1e1900 */
[----:B------:R-:W-:Y:S01]  /*0980*/  IADD3 R9, PT, PT, R9, 0x8, RZ ;  /* 0x0000000809097810 */ /* 0x000fe20007ffe0ff */
[----:B---3--:R-:W-:Y:S02]  /*0990*/  FADD.FTZ R20, R20, R26 ;  /* 0x0000001a14147221 */ /* 0x008fe40000010000 */
[----:B------:R-:W3:Y:S01]  /*09a0*/  LDG.E R26, desc[UR6][R16.64] ;  /* 0x00000006101a7981 */ /* 0x000ee2000c1e1900 */
[----:B------:R-:W-:Y:S01]  /*09b0*/  ISETP.NE.AND P0, PT, R9, RZ, PT ;  /* 0x000000ff0900720c */ /* 0x000fe20003f05270 */
[----:B--2---:R-:W-:Y:S01]  /*09c0*/  FADD.FTZ R22, R22, R24 ;  /* 0x0000001816167221 */ /* 0x004fe20000010000 */
[----:B----4-:R-:W-:Y:S01]  /*09d0*/  FADD.FTZ R11, R18, R11 ;  /* 0x0000000b120b7221 */ /* 0x010fe20000010000 */
[----:B------:R-:W-:Y:S02]  /*09e0*/  IADD3 R8, PT, PT, R8, 0x100, RZ ;  /* 0x0000010008087810 */ /* 0x000fe40007ffe0ff */
[----:B------:R-:W-:-:S02]  /*09f0*/  LEA R4, R3, R4, 0x8 ;  /* 0x0000000403047211 */ /* 0x000fc400078e40ff */
[C---:B------:R-:W-:Y:S02]  /*0a00*/  LEA R13, R3.reuse, R13, 0x8 ;  /* 0x0000000d030d7211 */ /* 0x040fe400078e40ff */
[C---:B------:R-:W-:Y:S02]  /*0a10*/  LEA R12, R3.reuse, R12, 0x8 ;  /* 0x0000000c030c7211 */ /* 0x040fe400078e40ff */
[C---:B------:R-:W-:Y:S02]  /*0a20*/  LEA R27, R3.reuse, R27, 0x8 ;  /* 0x0000001b031b7211 */ /* 0x040fe400078e40ff */
[C---:B------:R-:W-:Y:S02]  /*0a30*/  LEA R25, R3.reuse, R25, 0x8 ;  /* 0x0000001903197211 */ /* 0x040fe400078e40ff */
[C---:B------:R-:W-:Y:S02]  /*0a40*/  LEA R19, R3.reuse, R19, 0x8 ;  /* 0x0000001303137211 */ /* 0x040fe400078e40ff */
[----:B------:R-:W-:-:S02]  /*0a50*/  LEA R21, R3, R21, 0x8 ;  /* 0x0000001503157211 */ /* 0x000fc400078e40ff */
[----:B------:R-:W-:Y:S01]  /*0a60*/  LEA R23, R3, R23, 0x8 ;  /* 0x0000001703177211 */ /* 0x000fe200078e40ff */
[----:B---3--:R-:W-:-:S04]  /*0a70*/  FADD.FTZ R20, R20, R26 ;  /* 0x0000001a14147221 */ /* 0x008fc80000010000 */
[----:B-----5:R-:W-:Y:S01]  /*0a80*/  FADD.FTZ R20, R20, R15 ;  /* 0x0000000f14147221 */ /* 0x020fe20000010000 */
[----:B------:R-:W-:Y:S06]  /*0a90*/  @P0 BRA `(.L_x_548) ;  /* 0xfffffff800400947 */ /* 0x000fec000383ffff */
.L_x_547:
[----:B------:R-:W-:Y:S05]  /*0aa0*/  BSYNC.RECONVERGENT B1 ;  /* 0x0000000000017941 */ /* 0x000fea0003800200 */
.L_x_546:
[----:B------:R-:W-:-:S04]  /*0ab0*/  LEA.HI R9, R10, 0x1, RZ, 0x1b ;  /* 0x000000010a097811 */ /* 0x000fc800078fd8ff */
[----:B------:R-:W-:-:S13]  /*0ac0*/  LOP3.LUT P0, R4, R9, 0x7, RZ, 0xc0, !PT ;  /* 0x0000000709047812 */ /* 0x000fda000780c0ff */
[----:B------:R-:W-:Y:S05]  /*0ad0*/  @!P0 BRA `(.L_x_545) ;  /* 0x0000000400dc8947 */ /* 0x000fea0003800000 */
[----:B------:R-:W-:Y:S01]  /*0ae0*/  ISETP.GE.U32.AND P0, PT, R4, 0x4, PT ;  /* 0x000000040400780c */ /* 0x000fe20003f06070 */
[----:B------:R-:W-:Y:S01]  /*0af0*/  BSSY.RECONVERGENT B1, `(.L_x_549) ;  /* 0x000003e000017945 */ /* 0x000fe20003800200 */
[----:B------:R-:W-:Y:S02]  /*0b00*/  SHF.L.U32 R13, R0, 0x5, RZ ;  /* 0x00000005000d7819 */ /* 0x000fe400000006ff */
[----:B------:R-:W-:Y:S02]  /*0b10*/  LOP3.LUT P1, R9, R9, 0x3, RZ, 0xc0, !PT ;  /* 0x0000000309097812 */ /* 0x000fe4000782c0ff */
[----:B------:R-:W-:-:S07]  /*0b20*/  LOP3.LUT R4, R13, 0x1f, R2, 0xf8, !PT ;  /* 0x0000001f0d047812 */ /* 0x000fce00078ef802 */
[----:B------:R-:W-:Y:S05]  /*0b30*/  @!P0 BRA `(.L_x_550) ;  /* 0x0000000000e48947 */ /* 0x000fea0003800000 */
[----:B------:R-:W0:Y:S01]  /*0b40*/  LDC.64 R18, c[0x0][0x440] ;  /* 0x00011000ff127b82 */ /* 0x000e220000000a00 */
[----:B------:R-:W-:-:S07]  /*0b50*/  IMAD R21, R8, R3, R4 ;  /* 0x0000000308157224 */ /* 0x000fce00078e0204 */
[----:B------:R-:W1:Y:S08]  /*0b60*/  LDC.64 R14, c[0x0][0x450] ;  /* 0x00011400ff0e7b82 */ /* 0x000e700000000a00 */
[----:B------:R-:W2:Y:S01]  /*0b70*/  LDC.64 R16, c[0x0][0x458] ;  /* 0x00011600ff107b82 */ /* 0x000ea20000000a00 */
[----:B0-----:R-:W-:-:S05]  /*0b80*/  IMAD.WIDE.U32 R12, R21, 0x4, R18 ;  /* 0x00000004150c7825 */ /* 0x001fca00078e0012 */
[----:B------:R0:W3:Y:S02]  /*0b90*/  LDG.E R28, desc[UR6][R12.64] ;  /* 0x000000060c1c7981 */ /* 0x0000e4000c1e1900 */
[----:B0-----:R-:W0:Y:S01]  /*0ba0*/  LDC.64 R12, c[0x0][0x448] ;  /* 0x00011200ff0c7b82 */ /* 0x001e220000000a00 */
[----:B-1----:R-:W-:-:S04]  /*0bb0*/  IMAD.WIDE.U32 R26, R21, 0x4, R14 ;  /* 0x00000004151a7825 */ /* 0x002fc800078e000e */
[----:B0-----:R-:W-:-:S06]  /*0bc0*/  IMAD.WIDE.U32 R24, R21, 0x4, R12 ;  /* 0x0000000415187825 */ /* 0x001fcc00078e000c */
[----:B------:R3:W4:Y:S02]  /*0bd0*/  LDG.E R25, desc[UR6][R24.64] ;  /* 0x0000000618197981 */ /* 0x000724000c1e1900 */
[----:B---3--:R-:W-:Y:S02]  /*0be0*/  FADD.FTZ R24, R7, R28 ;  /* 0x0000001c07187221 */ /* 0x008fe40000010000 */
[----:B------:R-:W3:Y:S01]  /*0bf0*/  LDG.E R7, desc[UR6][R26.64] ;  /* 0x000000061a077981 */ /* 0x000ee2000c1e1900 */
[----:B--2---:R-:W-:Y:S01]  /*0c00*/  IMAD.WIDE.U32 R28, R21, 0x4, R16 ;  /* 0x00000004151c7825 */ /* 0x004fe200078e0010 */
[----:B------:R-:W-:-:S04]  /*0c10*/  LEA R23, R3, R21, 0x5 ;  /* 0x0000001503177211 */ /* 0x000fc800078e28ff */
[----:B------:R0:W2:Y:S02]  /*0c20*/  LDG.E R27, desc[UR6][R28.64] ;  /* 0x000000061c1b7981 */ /* 0x0000a4000c1e1900 */
[----:B0-----:R-:W-:-:S04]  /*0c30*/  IMAD.WIDE.U32 R28, R23, 0x4, R18 ;  /* 0x00000004171c7825 */ /* 0x001fc800078e0012 */
[----:B----4-:R-:W-:Y:S01]  /*0c40*/  FADD.FTZ R26, R22, R25 ;  /* 0x00000019161a7221 */ /* 0x010fe20000010000 */
[----:B---3--:R-:W-:Y:S02]  /*0c50*/  FADD.FTZ R7, R11, R7 ;  /* 0x000000070b077221 */ /* 0x008fe40000010000 */
[----:B------:R0:W3:Y:S01]  /*0c60*/  LDG.E R11, desc[UR6][R28.64] ;  /* 0x000000061c0b7981 */ /* 0x0000e2000c1e1900 */
[----:B------:R-:W-:Y:S01]  /*0c70*/  LEA R21, R3, R21, 0x6 ;  /* 0x0000001503157211 */ /* 0x000fe200078e30ff */
[----:B--2---:R-:W-:Y:S01]  /*0c80*/  FADD.FTZ R20, R20, R27 ;  /* 0x0000001b14147221 */ /* 0x004fe20000010000 */
[----:B0-----:R-:W-:-:S05]  /*0c90*/  IMAD.WIDE.U32 R28, R23, 0x4, R12 ;  /* 0x00000004171c7825 */ /* 0x001fca00078e000c */
[----:B------:R-:W2:Y:S01]  /*0ca0*/  LDG.E R25, desc[UR6][R28.64] ;  /* 0x000000061c197981 */ /* 0x000ea2000c1e1900 */
[----:B---3--:R-:W-:Y:S01]  /*0cb0*/  FADD.FTZ R11, R24, R11 ;  /* 0x0000000b180b7221 */ /* 0x008fe20000010000 */
[----:B--2---:R-:W-:Y:S01]  /*0cc0*/  FADD.FTZ R26, R26, R25 ;  /* 0x000000191a1a7221 */ /* 0x004fe20000010000 */
[----:B------:R-:W-:-:S04]  /*0cd0*/  IMAD.WIDE.U32 R24, R23, 0x4, R14 ;  /* 0x0000000417187825 */ /* 0x000fc800078e000e */
[----:B------:R-:W-:Y:S02]  /*0ce0*/  IMAD.WIDE.U32 R22, R23, 0x4, R16 ;  /* 0x0000000417167825 */ /* 0x000fe400078e0010 */
[----:B------:R-:W2:Y:S04]  /*0cf0*/  LDG.E R24, desc[UR6][R24.64] ;  /* 0x0000000618187981 */ /* 0x000ea8000c1e1900 */
[----:B------:R0:W3:Y:S02]  /*0d00*/  LDG.E R27, desc[UR6][R22.64] ;  /* 0x00000006161b7981 */ /* 0x0000e4000c1e1900 */
[----:B0-----:R-:W-:-:S06]  /*0d10*/  IMAD.WIDE.U32 R22, R21, 0x4, R18 ;  /* 0x0000000415167825 */ /* 0x001fcc00078e0012 */
[----:B------:R3:W4:Y:S01]  /*0d20*/  LDG.E R22, desc[UR6][R22.64] ;  /* 0x0000000616167981 */ /* 0x000722000c1e1900 */
[----:B------:R-:W-:Y:S01]  /*0d30*/  IMAD.WIDE.U32 R28, R21, 0x4, R12 ;  /* 0x00000004151c7825 */ /* 0x000fe200078e000c */
[----:B------:R-:W-:-:S05]  /*0d40*/  LEA R25, R3, R21, 0x5 ;  /* 0x0000001503197211 */ /* 0x000fca00078e28ff */
[----:B------:R-:W-:-:S04]  /*0d50*/  IMAD.WIDE.U32 R18, R25, 0x4, R18 ;  /* 0x0000000419127825 */ /* 0x000fc800078e0012 */
[----:B------:R-:W-:Y:S02]  /*0d60*/  IMAD.WIDE.U32 R12, R25, 0x4, R12 ;  /* 0x00000004190c7825 */ /* 0x000fe400078e000c */
[----:B------:R-:W5:Y:S04]  /*0d70*/  LDG.E R19, desc[UR6][R18.64] ;  /* 0x0000000612137981 */ /* 0x000f68000c1e1900 */
[----:B------:R-:W5:Y:S01]  /*0d80*/  LDG.E R13, desc[UR6][R12.64] ;  /* 0x000000060c0d7981 */ /* 0x000f62000c1e1900 */
[----:B--2---:R-:W-:-:S03]  /*0d90*/  FADD.FTZ R24, R7, R24 ;  /* 0x0000001807187221 */ /* 0x004fc60000010000 */
[----:B------:R0:W2:Y:S01]  /*0da0*/  LDG.E R7, desc[UR6][R28.64] ;  /* 0x000000061c077981 */ /* 0x0000a2000c1e1900 */
[----:B---3--:R-:W-:Y:S01]  /*0db0*/  FADD.FTZ R23, R20, R27 ;  /* 0x0000001b14177221 */ /* 0x008fe20000010000 */
[----:B0-----:R-:W-:-:S04]  /*0dc0*/  IMAD.WIDE.U32 R28, R21, 0x4, R14 ;  /* 0x00000004151c7825 */ /* 0x001fc800078e000e */
[----:B------:R-:W-:-:S04]  /*0dd0*/  IMAD.WIDE.U32 R20, R21, 0x4, R16 ;  /* 0x0000000415147825 */ /* 0x000fc800078e0010 */
[----:B------:R-:W-:-:S04]  /*0de0*/  IMAD.WIDE.U32 R14, R25, 0x4, R14 ;  /* 0x00000004190e7825 */ /* 0x000fc800078e000e */
[----:B----4-:R-:W-:Y:S01]  /*0df0*/  FADD.FTZ R22, R11, R22 ;  /* 0x000000160b167221 */ /* 0x010fe20000010000 */
[----:B------:R-:W3:Y:S01]  /*0e00*/  LDG.E R20, desc[UR6][R20.64] ;  /* 0x0000000614147981 */ /* 0x000ee2000c1e1900 */
[----:B------:R-:W-:-:S03]  /*0e10*/  IMAD.WIDE.U32 R16, R25, 0x4, R16 ;  /* 0x0000000419107825 */ /* 0x000fc600078e0010 */
[----:B------:R-:W4:Y:S04]  /*0e20*/  LDG.E R11, desc[UR6][R28.64] ;  /* 0x000000061c0b7981 */ /* 0x000f28000c1e1900 */
[----:B------:R-:W4:Y:S04]  /*0e30*/  LDG.E R14, desc[UR6][R14.64] ;  /* 0x000000060e0e7981 */ /* 0x000f28000c1e1900 */
[----:B------:R-:W4:Y:S01]  /*0e40*/  LDG.E R16, desc[UR6][R16.64] ;  /* 0x0000000610107981 */ /* 0x000f22000c1e1900 */
[----:B------:R-:W-:Y:S01]  /*0e50*/  IADD3 R8, PT, PT, R8, 0x80, RZ ;  /* 0x0000008008087810 */ /* 0x000fe20007ffe0ff */
[----:B--2---:R-:W-:Y:S01]  /*0e60*/  FADD.FTZ R26, R26, R7 ;  /* 0x000000071a1a7221 */ /* 0x004fe20000010000 */
[----:B-----5:R-:W-:-:S03]  /*0e70*/  FADD.FTZ R7, R22, R19 ;  /* 0x0000001316077221 */ /* 0x020fc60000010000 */
[----:B------:R-:W-:Y:S01]  /*0e80*/  FADD.FTZ R22, R26, R13 ;  /* 0x0000000d1a167221 */ /* 0x000fe20000010000 */
[----:B---3--:R-:W-:Y:S01]  /*0e90*/  FADD.FTZ R23, R23, R20 ;  /* 0x0000001417177221 */ /* 0x008fe20000010000 */
[----:B----4-:R-:W-:-:S04]  /*0ea0*/  FADD.FTZ R11, R24, R11 ;  /* 0x0000000b180b7221 */ /* 0x010fc80000010000 */
[----:B------:R-:W-:Y:S01]  /*0eb0*/  FADD.FTZ R11, R11, R14 ;  /* 0x0000000e0b0b7221 */ /* 0x000fe20000010000 */
[----:B------:R-:W-:-:S07]  /*0ec0*/  FADD.FTZ R20, R23, R16 ;  /* 0x0000001017147221 */ /* 0x000fce0000010000 */
.L_x_550:
[----:B------:R-:W-:Y:S05]  /*0ed0*/  BSYNC.RECONVERGENT B1 ;  /* 0x0000000000017941 */ /* 0x000fea0003800200 */
.L_x_549:
[----:B------:R-:W-:Y:S05]  /*0ee0*/  @!P1 BRA `(.L_x_545) ;  /* 0x0000000000d89947 */ /* 0x000fea0003800000 */
[----:B------:R-:W-:Y:S01]  /*0ef0*/  ISETP.NE.AND P1, PT, R9, 0x1, PT ;  /* 0x000000010900780c */ /* 0x000fe20003f25270 */
[----:B------:R-:W-:Y:S01]  /*0f00*/  BSSY.RECONVERGENT B1, `(.L_x_551) ;  /* 0x0000022000017945 */ /* 0x000fe20003800200 */
[----:B------:R-:W-:-:S11]  /*0f10*/  LOP3.LUT P0, RZ, R10, 0x20, RZ, 0xc0, !PT ;  /* 0x000000200aff7812 */ /* 0x000fd6000780c0ff */
[----:B------:R-:W-:Y:S05]  /*0f20*/  @!P1 BRA `(.L_x_552) ;  /* 0x00000000007c9947 */ /* 0x000fea0003800000 */
[----:B------:R-:W0:Y:S01]  /*0f30*/  LDC.64 R12, c[0x0][0x440] ;  /* 0x00011000ff0c7b82 */ /* 0x000e220000000a00 */
[----:B------:R-:W-:-:S07]  /*0f40*/  IMAD R19, R8, R3, R4 ;  /* 0x0000000308137224 */ /* 0x000fce00078e0204 */
[----:B------:R-:W1:Y:S08]  /*0f50*/  LDC.64 R14, c[0x0][0x448] ;  /* 0x00011200ff0e7b82 */ /* 0x000e700000000a00 */
[----:B------:R-:W2:Y:S08]  /*0f60*/  LDC.64 R16, c[0x0][0x450] ;  /* 0x00011400ff107b82 */ /* 0x000eb00000000a00 */
[----:B------:R-:W3:Y:S01]  /*0f70*/  LDC.64 R24, c[0x0][0x458] ;  /* 0x00011600ff187b82 */ /* 0x000ee20000000a00 */
[----:B0-----:R-:W-:Y:S01]  /*0f80*/  IMAD.WIDE.U32 R26, R19, 0x4, R12 ;  /* 0x00000004131a7825 */ /* 0x001fe200078e000c */
[----:B------:R-:W-:-:S04]  /*0f90*/  LEA R21, R3, R19, 0x5 ;  /* 0x0000001303157211 */ /* 0x000fc800078e28ff */
[----:B------:R2:W4:Y:S01]  /*0fa0*/  LDG.E R10, desc[UR6][R26.64] ;  /* 0x000000061a0a7981 */ /* 0x000522000c1e1900 */
[----:B-1----:R-:W-:-:S04]  /*0fb0*/  IMAD.WIDE.U32 R28, R19, 0x4, R14 ;  /* 0x00000004131c7825 */ /* 0x002fc800078e000e */
[----:B--2---:R-:W-:Y:S01]  /*0fc0*/  IMAD.WIDE.U32 R26, R19, 0x4, R16 ;  /* 0x00000004131a7825 */ /* 0x004fe200078e0010 */
[----:B------:R-:W2:Y:S03]  /*0fd0*/  LDG.E R9, desc[UR6][R28.64] ;  /* 0x000000061c097981 */ /* 0x000ea6000c1e1900 */
[----:B------:R-:W-:Y:S02]  /*0fe0*/  IMAD.WIDE.U32 R12, R21, 0x4, R12 ;  /* 0x00000004150c7825 */ /* 0x000fe400078e000c */
[----:B------:R-:W5:Y:S02]  /*0ff0*/  LDG.E R26, desc[UR6][R26.64] ;  /* 0x000000061a1a7981 */ /* 0x000f64000c1e1900 */
[----:B---3--:R-:W-:Y:S02]  /*1000*/  IMAD.WIDE.U32 R18, R19, 0x4, R24 ;  /* 0x0000000413127825 */ /* 0x008fe400078e0018 */
[----:B------:R-:W3:Y:S02]  /*1010*/  LDG.E R12, desc[UR6][R12.64] ;  /* 0x000000060c0c7981 */ /* 0x000ee4000c1e1900 */
[----:B------:R-:W-:-:S02]  /*1020*/  IMAD.WIDE.U32 R14, R21, 0x4, R14 ;  /* 0x00000004150e7825 */ /* 0x000fc400078e000e */
[----:B------:R-:W3:Y:S02]  /*1030*/  LDG.E R19, desc[UR6][R18.64] ;  /* 0x0000000612137981 */ /* 0x000ee4000c1e1900 */
[C---:B------:R-:W-:Y:S02]  /*1040*/  IMAD.WIDE.U32 R16, R21.reuse, 0x4, R16 ;  /* 0x0000000415107825 */ /* 0x040fe400078e0010 */
[----:B------:R-:W3:Y:S02]  /*1050*/  LDG.E R14, desc[UR6][R14.64] ;  /* 0x000000060e0e7981 */ /* 0x000ee4000c1e1900 */
[----:B------:R-:W-:Y:S02]  /*1060*/  IMAD.WIDE.U32 R24, R21, 0x4, R24 ;  /* 0x0000000415187825 */ /* 0x000fe400078e0018 */
[----:B------:R-:W3:Y:S04]  /*1070*/  LDG.E R16, desc[UR6][R16.64] ;  /* 0x0000000610107981 */ /* 0x000ee8000c1e1900 */
[----:B------:R-:W3:Y:S01]  /*1080*/  LDG.E R25, desc[UR6][R24.64] ;  /* 0x0000000618197981 */ /* 0x000ee2000c1e1900 */
[----:B------:R-:W-:Y:S01]  /*1090*/  IADD3 R8, PT, PT, R8, 0x40, RZ ;  /* 0x0000004008087810 */ /* 0x000fe20007ffe0ff */
[----:B----4-:R-:W-:Y:S01]  /*10a0*/  FADD.FTZ R7, R7, R10 ;  /* 0x0000000a07077221 */ /* 0x010fe20000010000 */
[----:B--2---:R-:W-:Y:S01]  /*10b0*/  FADD.FTZ R9, R22, R9 ;  /* 0x0000000916097221 */ /* 0x004fe20000010000 */
[----:B-----5:R-:W-:-:S02]  /*10c0*/  FADD.FTZ R11, R11, R26 ;  /* 0x0000001a0b0b7221 */ /* 0x020fc40000010000 */
[----:B---3--:R-:W-:Y:S01]  /*10d0*/  FADD.FTZ R7, R7, R12 ;  /* 0x0000000c07077221 */ /* 0x008fe20000010000 */
[----:B------:R-:W-:Y:S01]  /*10e0*/  FADD.FTZ R20, R20, R19 ;  /* 0x0000001314147221 */ /* 0x000fe20000010000 */
[----:B------:R-:W-:Y:S01]  /*10f0*/  FADD.FTZ R22, R9, R14 ;  /* 0x0000000e09167221 */ /* 0x000fe20000010000 */
[----:B------:R-:W-:Y:S02]  /*1100*/  FADD.FTZ R11, R11, R16 ;  /* 0x000000100b0b7221 */ /* 0x000fe40000010000 */
[----:B------:R-:W-:-:S07]  /*1110*/  FADD.FTZ R20, R20, R25 ;  /* 0x0000001914147221 */ /* 0x000fce0000010000 */
.L_x_552:
[----:B------:R-:W-:Y:S05]  /*1120*/  BSYNC.RECONVERGENT B1 ;  /* 0x0000000000017941 */ /* 0x000fea0003800200 */
.L_x_551:
[----:B------:R-:W-:Y:S05]  /*1130*/  @P0 BRA `(.L_x_545) ;  /* 0x0000000000440947 */ /* 0x000fea0003800000 */
[----:B------:R-:W0:Y:S01]  /*1140*/  LDC.64 R18, c[0x0][0x440] ;  /* 0x00011000ff127b82 */ /* 0x000e220000000a00 */
[----:B------:R-:W-:-:S07]  /*1150*/  IMAD R9, R8, R3, R4 ;  /* 0x0000000308097224 */ /* 0x000fce00078e0204 */
[----:B------:R-:W1:Y:S08]  /*1160*/  LDC.64 R12, c[0x0][0x448] ;  /* 0x00011200ff0c7b82 */ /* 0x000e700000000a00 */
[----:B------:R-:W2:Y:S08]  /*1170*/  LDC.64 R14, c[0x0][0x450] ;  /* 0x00011400ff0e7b82 */ /* 0x000eb00000000a00 */
[----:B------:R-:W3:Y:S01]  /*1180*/  LDC.64 R16, c[0x0][0x458] ;  /* 0x00011600ff107b82 */ /* 0x000ee20000000a00 */
[----:B0-----:R-:W-:-:S06]  /*1190*/  IMAD.WIDE.U32 R18, R9, 0x4, R18 ;  /* 0x0000000409127825 */ /* 0x001fcc00078e0012 */
[----:B------:R-:W4:Y:S01]  /*11a0*/  LDG.E R18, desc[UR6][R18.64] ;  /* 0x0000000612127981 */ /* 0x000f22000c1e1900 */
[----:B-1----:R-:W-:-:S06]  /*11b0*/  IMAD.WIDE.U32 R12, R9, 0x4, R12 ;  /* 0x00000004090c7825 */ /* 0x002fcc00078e000c */
[----:B------:R-:W5:Y:S01]  /*11c0*/  LDG.E R13, desc[UR6][R12.64] ;  /* 0x000000060c0d7981 */ /* 0x000f62000c1e1900 */
[----:B--2---:R-:W-:-:S06]  /*11d0*/  IMAD.WIDE.U32 R14, R9, 0x4, R14 ;  /* 0x00000004090e7825 */ /* 0x004fcc00078e000e */
[----:B------:R-:W2:Y:S01]  /*11e0*/  LDG.E R14, desc[UR6][R14.64] ;  /* 0x000000060e0e7981 */ /* 0x000ea2000c1e1900 */
[----:B---3--:R-:W-:-:S06]  /*11f0*/  IMAD.WIDE.U32 R16, R9, 0x4, R16 ;  /* 0x0000000409107825 */ /* 0x008fcc00078e0010 */
[----:B------:R-:W3:Y:S01]  /*1200*/  LDG.E R17, desc[UR6][R16.64] ;  /* 0x0000000610117981 */ /* 0x000ee2000c1e1900 */
[----:B----4-:R-:W-:Y:S01]  /*1210*/  FADD.FTZ R7, R7, R18 ;  /* 0x0000001207077221 */ /* 0x010fe20000010000 */
[----:B-----5:R-:W-:Y:S01]  /*1220*/  FADD.FTZ R22, R22, R13 ;  /* 0x0000000d16167221 */ /* 0x020fe20000010000 */
[----:B--2---:R-:W-:Y:S01]  /*1230*/  FADD.FTZ R11, R11, R14 ;  /* 0x0000000e0b0b7221 */ /* 0x004fe20000010000 */
[----:B---3--:R-:W-:-:S07]  /*1240*/  FADD.FTZ R20, R20, R17 ;  /* 0x0000001114147221 */ /* 0x008fce0000010000 */
.L_x_545:
[----:B------:R-:W-:Y:S05]  /*1250*/  BSYNC.RECONVERGENT B0 ;  /* 0x0000000000007941 */ /* 0x000fea0003800200 */
.L_x_544:
[----:B------:R-:W0:Y:S01]  /*1260*/  S2UR UR5, SR_CgaCtaId ;  /* 0x00000000000579c3 */ /* 0x000e220000008800 */
[----:B------:R-:W-:Y:S01]  /*1270*/  UMOV UR4, 0x400 ;  /* 0x0000040000047882 */ /* 0x000fe20000000000 */
[--C-:B------:R-:W-:Y:S02]  /*1280*/  LOP3.LUT R9, R5, 0x1f, R2.reuse, 0x78, !PT ;  /* 0x0000001f05097812 */ /* 0x100fe400078e7802 */
[C---:B------:R-:W-:Y:S02]  /*1290*/  SHF.L.U32 R4, R6.reuse, 0x7, RZ ;  /* 0x0000000706047819 */ /* 0x040fe400000006ff */
[C---:B------:R-:W-:Y:S02]  /*12a0*/  LOP3.LUT R2, R9.reuse, 0x3e0, R2, 0xf8, !PT ;  /* 0x000003e009027812 */ /* 0x040fe400078ef802 */
[----:B------:R-:W-:Y:S02]  /*12b0*/  SHF.L.U32 R9, R9, 0x2, RZ ;  /* 0x0000000209097819 */ /* 0x000fe400000006ff */
[----:B------:R-:W-:-:S02]  /*12c0*/  ISETP.NE.AND P0, PT, R6, RZ, PT ;  /* 0x000000ff0600720c */ /* 0x000fc40003f05270 */
[----:B------:R-:W-:Y:S02]  /*12d0*/  LOP3.LUT R4, R4, R9, RZ, 0xfc, !PT ;  /* 0x0000000904047212 */ /* 0x000fe400078efcff */
[----:B------:R-:W-:Y:S01]  /*12e0*/  SHF.L.U32 R0, R0, 0x4, RZ ;  /* 0x0000000400007819 */ /* 0x000fe200000006ff */
[----:B0-----:R-:W-:-:S06]  /*12f0*/  ULEA UR4, UR5, UR4, 0x18 ;  /* 0x0000000405047291 */ /* 0x001fcc000f8ec0ff */
[----:B------:R-:W-:-:S05]  /*1300*/  LEA R2, R2, UR4, 0x2 ;  /* 0x0000000402027c11 */ /* 0x000fca000f8e10ff */
[----:B------:R-:W-:Y:S04]  /*1310*/  STS [R2], R22 ;  /* 0x0000001602007388 */ /* 0x000fe80000000800 */
[----:B------:R-:W-:Y:S04]  /*1320*/  STS [R2+0x1000], R7 ;  /* 0x0010000702007388 */ /* 0x000fe80000000800 */
[----:B------:R-:W-:Y:S04]  /*1330*/  STS [R2+0x2000], R20 ;  /* 0x0020001402007388 */ /* 0x000fe80000000800 */
[----:B------:R-:W-:Y:S01]  /*1340*/  STS [R2+0x3000], R11 ;  /* 0x0030000b02007388 */ /* 0x000fe20000000800 */
[----:B------:R-:W-:Y:S06]  /*1350*/  BAR.SYNC.DEFER_BLOCKING 0x0 ;  /* 0x0000000000007b1d */ /* 0x000fec0000010000 */
[----:B------:R-:W0:Y:S04]  /*1360*/  LDS R12, [R4+UR4+0x1000] ;  /* 0x00100004040c7984 */ /* 0x000e280008000800 */
[----:B------:R-:W1:Y:S04]  /*1370*/  LDS R8, [R4+UR4] ;  /* 0x0000000404087984 */ /* 0x000e680008000800 */
[----:B------:R-:W2:Y:S04]  /*1380*/  LDS R10, [R4+UR4+0x2000] ;  /* 0x00200004040a7984 */ /* 0x000ea80008000800 */
[----:B------:R-:W3:Y:S04]  /*1390*/  LDS R9, [R4+UR4+0x3000] ;  /* 0x0030000404097984 */ /* 0x000ee80008000800 */
[----:B0-----:R-:W0:Y:S04]  /*13a0*/  SHFL.BFLY PT, R13, R12, 0x1, 0x1f ;  /* 0x0c201f000c0d7f89 */ /* 0x001e2800000e0000 */
[----:B-1----:R-:W1:Y:S04]  /*13b0*/  SHFL.BFLY PT, R15, R8, 0x1, 0x1f ;  /* 0x0c201f00080f7f89 */ /* 0x002e6800000e0000 */
[----:B--2---:R-:W2:Y:S04]  /*13c0*/  SHFL.BFLY PT, R17, R10, 0x1, 0x1f ;  /* 0x0c201f000a117f89 */ /* 0x004ea800000e0000 */
[----:B---3--:R-:W3:Y:S01]  /*13d0*/  SHFL.BFLY PT, R14, R9, 0x1, 0x1f ;  /* 0x0c201f00090e7f89 */ /* 0x008ee200000e0000 */
[----:B0-----:R-:W-:Y:S01]  /*13e0*/  FADD.FTZ R13, R12, R13 ;  /* 0x0000000d0c0d7221 */ /* 0x001fe20000010000 */
[----:B-1----:R-:W-:-:S04]  /*13f0*/  FADD.FTZ R15, R8, R15 ;  /* 0x0000000f080f7221 */ /* 0x002fc80000010000 */
[----:B------:R-:W0:Y:S01]  /*1400*/  SHFL.BFLY PT, R2, R13, 0x2, 0x1f ;  /* 0x0c401f000d027f89 */ /* 0x000e2200000e0000 */
[----:B--2---:R-:W-:Y:S01]  /*1410*/  FADD.FTZ R17, R10, R17 ;  /* 0x000000110a117221 */ /* 0x004fe20000010000 */
[----:B---3--:R-:W-:-:S04]  /*1420*/  FADD.FTZ R11, R9, R14 ;  /* 0x0000000e090b7221 */ /* 0x008fc80000010000 */
[----:B------:R-:W1:Y:S04]  /*1430*/  SHFL.BFLY PT, R16, R17, 0x2, 0x1f ;  /* 0x0c401f0011107f89 */ /* 0x000e6800000e0000 */
[----:B------:R-:W2:Y:S04]  /*1440*/  SHFL.BFLY PT, R14, R15, 0x2, 0x1f ;  /* 0x0c401f000f0e7f89 */ /* 0x000ea800000e0000 */
[----:B------:R-:W3:Y:S01]  /*1450*/  SHFL.BFLY PT, R4, R11, 0x2, 0x1f ;  /* 0x0c401f000b047f89 */ /* 0x000ee200000e0000 */
[----:B0-----:R-:W-:-:S05]  /*1460*/  FADD.FTZ R2, R13, R2 ;  /* 0x000000020d027221 */ /* 0x001fca0000010000 */
[----:B------:R-:W0:Y:S01]  /*1470*/  SHFL.BFLY PT, R7, R2, 0x4, 0x1f ;  /* 0x0c801f0002077f89 */ /* 0x000e2200000e0000 */
[----:B-1----:R-:W-:Y:S01]  /*1480*/  FADD.FTZ R16, R17, R16 ;  /* 0x0000001011107221 */ /* 0x002fe20000010000 */
[----:B------:R-:W-:Y:S01]  /*1490*/  LOP3.LUT R17, R0, 0x7ffffff0, RZ, 0xc0, !PT ;  /* 0x7ffffff000117812 */ /* 0x000fe200078ec0ff */
[----:B--2---:R-:W-:-:S03]  /*14a0*/  FADD.FTZ R14, R15, R14 ;  /* 0x0000000e0f0e7221 */ /* 0x004fc60000010000 */
[----:B------:R-:W1:Y:S01]  /*14b0*/  SHFL.BFLY PT, R19, R16, 0x4, 0x1f ;  /* 0x0c801f0010137f89 */ /* 0x000e6200000e0000 */
[----:B------:R-:W-:Y:S01]  /*14c0*/  IADD3 R0, PT, PT, R6, R17, RZ ;  /* 0x0000001106007210 */ /* 0x000fe20007ffe0ff */
[----:B---3--:R-:W-:Y:S02]  /*14d0*/  FADD.FTZ R10, R11, R4 ;  /* 0x000000040b0a7221 */ /* 0x008fe40000010000 */
[----:B------:R-:W2:Y:S04]  /*14e0*/  SHFL.BFLY PT, R9, R14, 0x4, 0x1f ;  /* 0x0c801f000e097f89 */ /* 0x000ea800000e0000 */
[----:B------:R-:W3:Y:S01]  /*14f0*/  SHFL.BFLY PT, R13, R10, 0x4, 0x1f ;  /* 0x0c801f000a0d7f89 */ /* 0x000ee200000e0000 */
[----:B0-----:R-:W-:-:S05]  /*1500*/  FADD.FTZ R7, R2, R7 ;  /* 0x0000000702077221 */ /* 0x001fca0000010000 */
[----:B------:R-:W0:Y:S01]  /*1510*/  SHFL.BFLY PT, R4, R7, 0x8, 0x1f ;  /* 0x0d001f0007047f89 */ /* 0x000e2200000e0000 */
[----:B-1----:R-:W-:Y:S01]  /*1520*/  FADD.FTZ R19, R16, R19 ;  /* 0x0000001310137221 */ /* 0x002fe20000010000 */
[----:B--2---:R-:W-:-:S04]  /*1530*/  FADD.FTZ R8, R14, R9 ;  /* 0x000000090e087221 */ /* 0x004fc80000010000 */
[----:B------:R-:W1:Y:S01]  /*1540*/  SHFL.BFLY PT, R18, R19, 0x8, 0x1f ;  /* 0x0d001f0013127f89 */ /* 0x000e6200000e0000 */
[----:B---3--:R-:W-:-:S03]  /*1550*/  FADD.FTZ R13, R10, R13 ;  /* 0x0000000d0a0d7221 */ /* 0x008fc60000010000 */
[----:B------:R-:W2:Y:S04]  /*1560*/  SHFL.BFLY PT, R9, R8, 0x8, 0x1f ;  /* 0x0d001f0008097f89 */ /* 0x000ea800000e0000 */
[----:B------:R-:W3:Y:S01]  /*1570*/  SHFL.BFLY PT, R12, R13, 0x8, 0x1f ;  /* 0x0d001f000d0c7f89 */ /* 0x000ee200000e0000 */
[----:B0-----:R-:W-:Y:S01]  /*1580*/  FADD.FTZ R4, R7, R4 ;  /* 0x0000000407047221 */ /* 0x001fe20000010000 */
[----:B-1----:R-:W-:Y:S01]  /*1590*/  FADD.FTZ R18, R19, R18 ;  /* 0x0000001213127221 */ /* 0x002fe20000010000 */
[----:B--2---:R-:W-:-:S04]  /*15a0*/  FADD.FTZ R2, R8, R9 ;  /* 0x0000000908027221 */ /* 0x004fc80000010000 */
[----:B------:R-:W0:Y:S01]  /*15b0*/  SHFL.BFLY PT, R15, R18, 0x10, 0x1f ;  /* 0x0e001f00120f7f89 */ /* 0x000e2200000e0000 */
[----:B------:R-:W-:Y:S01]  /*15c0*/  SHF.L.U32 R8, R0, 0x1, RZ ;  /* 0x0000000100087819 */ /* 0x000fe200000006ff */
[----:B---3--:R-:W-:Y:S02]  /*15d0*/  FADD.FTZ R12, R13, R12 ;  /* 0x0000000c0d0c7221 */ /* 0x008fe40000010000 */
[----:B------:R-:W1:Y:S01]  /*15e0*/  SHFL.BFLY PT, R9, R4, 0x10, 0x1f ;  /* 0x0e001f0004097f89 */ /* 0x000e6200000e0000 */
[----:B------:R-:W-:-:S03]  /*15f0*/  ISETP.GE.U32.AND P1, PT, R8, R3, PT ;  /* 0x000000030800720c */ /* 0x000fc60003f26070 */
[----:B------:R-:W2:Y:S04]  /*1600*/  SHFL.BFLY PT, R11, R2, 0x10, 0x1f ;  /* 0x0e001f00020b7f89 */ /* 0x000ea800000e0000 */
[----:B------:R-:W3:Y:S01]  /*1610*/  SHFL.BFLY PT, R7, R12, 0x10, 0x1f ;  /* 0x0e001f000c077f89 */ /* 0x000ee200000e0000 */
[----:B0-----:R-:W-:Y:S01]  /*1620*/  FADD.FTZ R15, R18, R15 ;  /* 0x0000000f120f7221 */ /* 0x001fe20000010000 */
[----:B-1----:R-:W-:Y:S01]  /*1630*/  FADD.FTZ R9, R4, R9 ;  /* 0x0000000904097221 */ /* 0x002fe20000010000 */
[----:B------:R-:W-:Y:S01]  /*1640*/  @!P0 LEA R4, R5, UR4, 0x2 ;  /* 0x0000000405048c11 */ /* 0x000fe2000f8e10ff */
[----:B--2---:R-:W-:-:S04]  /*1650*/  FADD.FTZ R11, R2, R11 ;  /* 0x0000000b020b7221 */ /* 0x004fc80000010000 */
[----:B------:R0:W-:Y:S01]  /*1660*/  @!P0 STS [R4+0x4080], R9 ;  /* 0x0040800904008388 */ /* 0x0001e20000000800 */
[----:B---3--:R-:W-:-:S03]  /*1670*/  FADD.FTZ R7, R12, R7 ;  /* 0x000000070c077221 */ /* 0x008fc60000010000 */
[----:B------:R0:W-:Y:S04]  /*1680*/  @!P0 STS [R4+0x4000], R11 ;  /* 0x0040000b04008388 */ /* 0x0001e80000000800 */
        /* <DEDUP_REMOVED lines=8> */
[----:B0-----:R-:W0:Y:S04]  /*1710*/  LDC.64 R8, c[0x0][0x480] ;  /* 0x00012000ff087b82 */ /* 0x001e280000000a00 */
[----:B------:R-:W1:Y:S04]  /*1720*/  LDS.64 R12, [R10+0x4000] ;  /* 0x004000000a0c7984 */ /* 0x000e680000000a00 */
[----:B------:R-:W2:Y:S01]  /*1730*/  LDS.64 R14, [R10+0x4080] ;  /* 0x004080000a0e7984 */ /* 0x000ea20000000a00 */
[----:B------:R-:W3:Y:S03]  /*1740*/  LDC.64 R6, c[0x0][0x488] ;  /* 0x00012200ff067b82 */ /* 0x000ee60000000a00 */
[----:B------:R-:W4:Y:S04]  /*1750*/  LDS.64 R16, [R10+0x4100] ;  /* 0x004100000a107984 */ /* 0x000f280000000a00 */
[----:B------:R-:W5:Y:S01]  /*1760*/  LDS.64 R18, [R10+0x4180] ;  /* 0x004180000a127984 */ /* 0x000f620000000a00 */
[----:B------:R-:W1:Y:S01]  /*1770*/  LDC.64 R4, c[0x0][0x498] ;  /* 0x00012600ff047b82 */ /* 0x000e620000000a00 */
[----:B0-----:R-:W-:-:S07]  /*1780*/  IMAD.WIDE.U32 R8, R0, 0x4, R8 ;  /* 0x0000000400087825 */ /* 0x001fce00078e0008 */
[----:B------:R-:W0:Y:S01]  /*1790*/  LDC.64 R2, c[0x0][0x490] ;  /* 0x00012400ff027b82 */ /* 0x000e220000000a00 */
[----:B---3--:R-:W-:-:S04]  /*17a0*/  IMAD.WIDE.U32 R6, R0, 0x4, R6 ;  /* 0x0000000400067825 */ /* 0x008fc800078e0006 */
[C---:B-1----:R-:W-:Y:S01]  /*17b0*/  IMAD.WIDE.U32 R4, R0.reuse, 0x4, R4 ;  /* 0x0000000400047825 */ /* 0x042fe200078e0004 */
[----:B------:R-:W-:Y:S02]  /*17c0*/  F2FP.BF16.F32.PACK_AB R13, R13, R12 ;  /* 0x0000000c0d0d723e */ /* 0x000fe400000010ff */
[----:B--2---:R-:W-:Y:S01]  /*17d0*/  F2FP.BF16.F32.PACK_AB R15, R15, R14 ;  /* 0x0000000e0f0f723e */ /* 0x004fe200000010ff */
[----:B0-----:R-:W-:Y:S02]  /*17e0*/  IMAD.WIDE.U32 R2, R0, 0x4, R2 ;  /* 0x0000000400027825 */ /* 0x001fe400078e0002 */
[----:B------:R-:W-:Y:S01]  /*17f0*/  STG.E desc[UR6][R6.64], R13 ;  /* 0x0000000d06007986 */ /* 0x000fe2000c101906 */
[----:B----4-:R-:W-:-:S03]  /*1800*/  F2FP.BF16.F32.PACK_AB R17, R17, R16 ;  /* 0x000000101111723e */ /* 0x010fc600000010ff */
[----:B------:R-:W-:Y:S01]  /*1810*/  STG.E desc[UR6][R8.64], R15 ;  /* 0x0000000f08007986 */ /* 0x000fe2000c101906 */
[----:B-----5:R-:W-:-:S03]  /*1820*/  F2FP.BF16.F32.PACK_AB R19, R19, R18 ;  /* 0x000000121313723e */ /* 0x020fc600000010ff */
[----:B------:R-:W-:Y:S04]  /*1830*/  STG.E desc[UR6][R4.64], R17 ;  /* 0x0000001104007986 */ /* 0x000fe8000c101906 */
[----:B------:R-:W-:Y:S01]  /*1840*/  STG.E desc[UR6][R2.64], R19 ;  /* 0x0000001302007986 */ /* 0x000fe2000c101906 */
[----:B------:R-:W-:Y:S05]  /*1850*/  EXIT ;  /* 0x000000000000794d */ /* 0x000fea0003800000 */
.L_x_553:
        /* <DEDUP_REMOVED lines=10> */
.L_x_7219:


//--------------------- .text._ZN10layer_norm31ln_parallel_residual_bwd_kernelINS_13Kernel_traitsI13__nv_bfloat16S2_S2_S2_fjLj7168ELj1ELj1ELj8ELj8ENS_18Kernel_traits_baseILj7168ES2_S2_S2_S2_fjLj256EEEEELb1ELb1ELb0EEEvNS_9BwdParamsE --------------------------
	.section	.text._ZN10layer_norm31ln_parallel_residual_bwd_kernelINS_13Kernel_traitsI13__nv_bfloat16S2_S2_S2_fjLj7168ELj1ELj1ELj8ELj8ENS_18Kernel_traits_baseILj7168ES2_S2_S2_S2_fjLj256EEEEELb1ELb1ELb0EEEvNS_9BwdParamsE,"ax",@progbits
	.align	128
        .global         _ZN10layer_norm31ln_parallel_residual_bwd_kernelINS_13Kernel_traitsI13__nv_bfloat16S2_S2_S2_fjLj7168ELj1ELj1ELj8ELj8ENS_18Kernel_traits_baseILj7168ES2_S2_S2_S2_fjLj256EEEEELb1ELb1ELb0EEEvNS_9BwdParamsE
        .type           _ZN10layer_norm31ln_parallel_residual_bwd_kernelINS_13Kernel_traitsI13__nv_bfloat16S2_S2_S2_fjLj7168ELj1ELj1ELj8ELj8ENS_18Kernel_traits_baseILj7168ES2_S2_S2_S2_fjLj256EEEEELb1ELb1ELb0EEEvNS_9BwdParamsE,@function
        .size           _ZN10layer_norm31ln_parallel_residual_bwd_kernelINS_13Kernel_traitsI13__nv_bfloat16S2_S2_S2_fjLj7168ELj1ELj1ELj8ELj8ENS_18Kernel_traits_baseILj7168ES2_S2_S2_S2_fjLj256EEEEELb1ELb1ELb0EEEvNS_9BwdParamsE,(.L_x_7220 - _ZN10layer_norm31ln_parallel_residual_bwd_kernelINS_13Kernel_traitsI13__nv_bfloat16S2_S2_S2_fjLj7168ELj1ELj1ELj8ELj8ENS_18Kernel_traits_baseILj7168ES2_S2_S2_S2_fjLj256EEEEELb1ELb1ELb0EEEvNS_9BwdParamsE)
        .other          _ZN10layer_norm31ln_parallel_residual_bwd_kernelINS_13Kernel_traitsI13__nv_bfloat16S2_S2_S2_fjLj7168ELj1ELj1ELj8ELj8ENS_18Kernel_traits_baseILj7168ES2_S2_S2_S2_fjLj256EEEEELb1ELb1ELb0EEEvNS_9BwdParamsE,@"STO_CUDA_ENTRY STV_DEFAULT"
_ZN10layer_norm31ln_parallel_residual_bwd_kernelINS_13Kernel_traitsI13__nv_bfloat16S2_S2_S2_fjLj7168ELj1ELj1ELj8ELj8ENS_18Kernel_traits_baseILj7168ES2_S2_S2_S2_fjLj256EEEEELb1ELb1ELb0EEEvNS_9BwdParamsE:
.text._ZN10layer_norm31ln_parallel_residual_bwd_kernelINS_13Kernel_traitsI13__nv_bfloat16S2_S2_S2_fjLj7168ELj1ELj1ELj8ELj8ENS_18Kernel_traits_baseILj7168ES2_S2_S2_S2_fjLj256EEEEELb1ELb1ELb0EEEvNS_9BwdParamsE:
[----:B------:R-:W-:Y:S01]  /*0000*/  LDC R1, c[0x0][0x37c] ;  /* 0x0000df00ff017b82 */ /* 0x000fe20000000800 */
[----:B------:R-:W0:Y:S01]  /*0010*/  S2R R197, SR_TID.X ;  /* 0x0000000000c57919 */ /* 0x000e220000002100 */
[----:B------:R-:W1:Y:S01]  /*0020*/  LDCU UR4, c[0x0][0x388] ;  /* 0x00007100ff0477ac */ /* 0x000e620008000800 */
[----:B------:R-:W2:Y:S01]  /*0030*/  LDCU.64 UR10, c[0x0][0x358] ;  /* 0x00006b00ff0a77ac */ /* 0x000ea20008000a00 */
[----:B------:R-:W3:Y:S01]  /*0040*/  LDCU UR5, c[0x0][0x384] ;  /* 0x00007080ff0577ac */ /* 0x000ee20008000800 */
[----:B-1----:R-:W-:-:S05]  /*0050*/  IMAD.U32 R198, RZ, RZ, UR4 ;  /* 0x00000004ffc67e24 */ /* 0x002fca000f8e00ff */
[----:B------:R-:W-:-:S04]  /*0060*/  SHF.R.S32.HI R3, RZ, 0x1f, R198 ;  /* 0x0000001fff037819 */ /* 0x000fc800000114c6 */
[----:B------:R-:W-:Y:S02]  /*0070*/  LEA.HI R3, R3, R198, RZ, 0x2 ;  /* 0x000000c603037211 */ /* 0x000fe400078f10ff */
[----:B0-----:R-:W-:Y:S01]  /*0080*/  LOP3.LUT R196, R197, 0xff, RZ, 0x3c, !PT ;  /* 0x000000ffc5c47812 */ /* 0x001fe200078e3cff */
[----:B------:R-:W-:-:S03]  /*0090*/  IMAD.MOV.U32 R31, RZ, RZ, R197 ;  /* 0x000000ffff1f7224 */ /* 0x000fc600078e00c5 */
        /* <DEDUP_REMOVED lines=20> */
[----:B------:R-:W1:Y:S01]  /*01e0*/  @P5 LDC.64 R28, c[0x0][0x3d0] ;  /* 0x0000f400ff1c5b82 */ /* 0x000e620000000a00 */
[----:B----4-:R-:W-:-:S04]  /*01f0*/  @P2 IMAD.WIDE.U32 R22, R31, 0x8, R22 ;  /* 0x000000081f162825 */ /* 0x010fc800078e0016 */
[----:B------:R-:W-:Y:S01]  /*0200*/  @P2 VIADD R31, R31, 0x100 ;  /* 0x000001001f1f2836 */ /* 0x000fe20000000000 */
[----:B------:R0:W5:Y:S02]  /*0210*/  @P2 LDG.E.64 R8, desc[UR10][R22.64] ;  /* 0x0000000a16082981 */ /* 0x000164000c1e1b00 */
[----:B------:R-:W4:Y:S01]  /*0220*/  @P6 LDC.64 R16, c[0x0][0x3d0] ;  /* 0x0000f400ff106b82 */ /* 0x000f220000000a00 */
[----:B---3--:R-:W-:-:S04]  /*0230*/  @P3 IMAD.WIDE.U32 R24, R31, 0x8, R24 ;  /* 0x000000081f183825 */ /* 0x008fc800078e0018 */
[----:B------:R-:W-:Y:S01]  /*0240*/  @P3 VIADD R31, R31, 0x100 ;  /* 0x000001001f1f3836 */ /* 0x000fe20000000000 */
[----:B------:R0:W5:Y:S03]  /*0250*/  @P3 LDG.E.64 R10, desc[UR10][R24.64] ;  /* 0x0000000a180a3981 */ /* 0x000166000c1e1b00 */
[----:B--2---:R-:W-:-:S04]  /*0260*/  @P4 IMAD.WIDE.U32 R26, R31, 0x8, R26 ;  /* 0x000000081f1a4825 */ /* 0x004fc800078e001a */
[----:B------:R-:W-:Y:S01]  /*0270*/  @P4 VIADD R31, R31, 0x100 ;  /* 0x000001001f1f4836 */ /* 0x000fe20000000000 */
[----:B------:R0:W5:Y:S03]  /*0280*/  @P4 LDG.E.64 R12, desc[UR10][R26.64] ;  /* 0x0000000a1a0c4981 */ /* 0x000166000c1e1b00 */
[C---:B-1----:R-:W-:Y:S01]  /*0290*/  @P5 IMAD.WIDE.U32 R28, R31.reuse, 0x8, R28 ;  /* 0x000000081f1c5825 */ /* 0x042fe200078e001c */
[----:B------:R-:W1:Y:S03]  /*02a0*/  S2UR UR4, SR_CTAID.X ;  /* 0x00000000000479c3 */ /* 0x000e660000002500 */
[----:B------:R-:W-:Y:S01]  /*02b0*/  @P5 VIADD R31, R31, 0x100 ;  /* 0x000001001f1f5836 */ /* 0x000fe20000000000 */
[----:B------:R0:W5:Y:S03]  /*02c0*/  @P5 LDG.E.64 R14, desc[UR10][R28.64] ;  /* 0x0000000a1c0e5981 */ /* 0x000166000c1e1b00 */
[----:B----4-:R-:W-:-:S05]  /*02d0*/  @P6 IMAD.WIDE.U32 R16, R31, 0x8, R16 ;  /* 0x000000081f106825 */ /* 0x010fca00078e0010 */
[----:B------:R0:W5:Y:S01]  /*02e0*/  @P6 LDG.E.64 R18, desc[UR10][R16.64] ;  /* 0x0000000a10126981 */ /* 0x000162000c1e1b00 */
[----:B-1----:R-:W-:-:S05]  /*02f0*/  IMAD.U32 R195, RZ, RZ, UR4 ;  /* 0x00000004ffc37e24 */ /* 0x002fca000f8e00ff */
        /* <DEDUP_REMOVED lines=29> */
[----:B0-----:R-:W-:Y:S06]  /*04d0*/  @P6 BRA `(.L_x_554) ;  /* 0x000000d800806947 */ /* 0x001fec0003800000 */
[----:B------:R-:W0:Y:S01]  /*04e0*/  LDCU.U8 UR4, c[0x0][0x410] ;  /* 0x00008200ff0477ac */ /* 0x000e220008000000 */
[----:B-----5:R-:W-:Y:S01]  /*04f0*/  IMAD.MOV.U32 R194, RZ, RZ, R4 ;  /* 0x000000ffffc27224 */ /* 0x020fe200078e0004 */
[--C-:B------:R-:W-:Y:S01]  /*0500*/  SHF.R.U64 R193, R4, 0x10, R5.reuse ;  /* 0x0000001004c17819 */ /* 0x100fe20000001205 */
[--C-:B------:R-:W-:Y:S01]  /*0510*/  IMAD.MOV.U32 R192, RZ, RZ, R5.reuse ;  /* 0x000000ffffc07224 */ /* 0x100fe200078e0005 */
[----:B------:R-:W-:Y:S01]  /*0520*/  SHF.R.U32.HI R191, RZ, 0x10, R5 ;  /* 0x00000010ffbf7819 */ /* 0x000fe20000011605 */
[----:B------:R-:W-:Y:S01]  /*0530*/  IMAD.MOV.U32 R190, RZ, RZ, R6 ;  /* 0x000000ffffbe7224 */ /* 0x000fe200078e0006 */
        /* <DEDUP_REMOVED lines=12> */
[----:B0-----:R-:W-:Y:S01]  /*0600*/  UISETP.NE.AND UP0, UPT, UR4, URZ, UPT ;  /* 0x000000ff0400728c */ /* 0x001fe2000bf05270 */
[--C-:B------:R-:W-:Y:S01]  /*0610*/  SHF.R.U64 R177, R12, 0x10, R13.reuse ;  /* 0x000000100cb17819 */ /* 0x100fe2000000120d */
[--C-:B------:R-:W-:Y:S01]  /*0620*/  IMAD.MOV.U32 R176, RZ, RZ, R13.reuse ;  /* 0x000000ffffb07224 */ /* 0x100fe200078e000d */
[----:B------:R-:W-:Y:S01]  /*0630*/  SHF.R.U32.HI R175, RZ, 0x10, R13 ;  /* 0x00000010ffaf7819 */ /* 0x000fe2000001160d */
[----:B------:R-:W-:Y:S01]  /*0640*/  IMAD.MOV.U32 R174, RZ, RZ, R14 ;  /* 0x000000ffffae7224 */ /* 0x000fe200078e000e */
[--C-:B------:R-:W-:Y:S01]  /*0650*/  SHF.R.U64 R173, R14, 0x10, R15.reuse ;  /* 0x000000100ead7819 */ /* 0x100fe2000000120f */
[--C-:B------:R-:W-:Y:S01]  /*0660*/  IMAD.MOV.U32 R172, RZ, RZ, R15.reuse ;  /* 0x000000ffffac7224 */ /* 0x100fe200078e000f */
[----:B------:R-:W-:Y:S01]  /*0670*/  PLOP3.LUT P1, PT, PT, PT, UP0, 0x80, 0x8 ;  /* 0x000000000008781c */ /* 0x000fe20003f2f008 */
[----:B------:R-:W-:Y:S01]  /*0680*/  IMAD.MOV.U32 R170, RZ, RZ, R18 ;  /* 0x000000ffffaa7224 */ /* 0x000fe200078e0012 */
[----:B------:R-:W-:Y:S01]  /*0690*/  SHF.R.U32.HI R171, RZ, 0x10, R15 ;  /* 0x00000010ffab7819 */ /* 0x000fe2000001160f */
[--C-:B------:R-:W-:Y:S01]  /*06a0*/  IMAD.MOV.U32 R154, RZ, RZ, R19.reuse ;  /* 0x000000ffff9a7224 */ /* 0x100fe200078e0013 */
[----:B------:R-:W-:-:S02]  /*06b0*/  SHF.R.U64 R155, R18, 0x10, R19 ;  /* 0x00000010129b7819 */ /* 0x000fc40000001213 */
[----:B------:R-:W-:Y:S02]  /*06c0*/  CS2R R100, SRZ ;  /* 0x0000000000647805 */ /* 0x000fe4000001ff00 */
[----:B------:R-:W-:Y:S02]  /*06d0*/  SHF.R.U32.HI R153, RZ, 0x10, R19 ;  /* 0x00000010ff997819 */ /* 0x000fe40000011613 */
        /* <DEDUP_REMOVED lines=27> */
[----:B------:R-:W-:Y:S01]  /*0890*/  P2R R112, PR, RZ, 0x2 ;  /* 0x00000002ff707803 */ /* 0x000fe20000000000 */
[----:B------:R-:W-:Y:S01]  /*08a0*/  UPLOP3.LUT UP1, UPT, UPT, UPT, UPT, 0x40, 0x4 ;  /* 0x000000000004789c */ /* 0x000fe20003f2e870 */
[----:B------:R-:W0:Y:S01]  /*08b0*/  LDCU UR14, c[0x0][0x408] ;  /* 0x00008100ff0e77ac */ /* 0x000e220008000800 */
[----:B------:R-:W1:Y:S01]  /*08c0*/  LDCU UR9, c[0x0][0x400] ;  /* 0x00008000ff0977ac */ /* 0x000e620008000800 */
[----:B------:R-:W2:Y:S01]  /*08d0*/  LDCU.64 UR6, c[0x0][0x478] ;  /* 0x00008f00ff0677ac */ /* 0x000ea20008000a00 */
[----:B------:R-:W3:Y:S01]  /*08e0*/  LDCU.64 UR16, c[0x0][0x438] ;  /* 0x00008700ff1077ac */ /* 0x000ee20008000a00 */
[----:B------:R-:W4:Y:S06]  /*08f0*/  LDCU.64 UR12, c[0x0][0x470] ;  /* 0x00008e00ff0c77ac */ /* 0x000f2c0008000a00 */
.L_x_654:
[----:B012-4-:R-:W0:Y:S01]  /*0900*/  LDC.64 R104, c[0x0][0x3c0] ;  /* 0x0000f000ff687b82 */ /* 0x017e220000000a00 */
[----:B------:R-:W-:-:S07]  /*0910*/  ISETP.NE.AND P6, PT, R112, RZ, PT ;  /* 0x000000ff7000720c */ /* 0x000fce0003fc5270 */
[----:B------:R-:W1:Y:S01]  /*0920*/  LDC R198, c[0x0][0x388] ;  /* 0x0000e200ffc67b82 */ /* 0x000e620000000800 */
[----:B0-----:R-:W-:-:S07]  /*0930*/  IMAD.WIDE R106, R195, 0x4, R104 ;  /* 0x00000004c36a7825 */ /* 0x001fce00078e0268 */
[----:B------:R-:W0:Y:S01]  /*0940*/  LDC.64 R104, c[0x0][0x3c8] ;  /* 0x0000f200ff687b82 */ /* 0x000e220000000a00 */
[----:B------:R-:W2:Y:S01]  /*0950*/  LDG.E R106, desc[UR10][R106.64] ;  /* 0x0000000a6a6a7981 */ /* 0x000ea2000c1e1900 */
[C---:B------:R-:W-:Y:S01]  /*0960*/  ISETP.GE.U32.AND P1, PT, R196.reuse, 0x200, PT ;  /* 0x00000200c400780c */ /* 0x040fe20003f26070 */
[----:B-1-3--:R-:W-:Y:S01]  /*0970*/  IMAD R108, R195, R198, RZ ;  /* 0x000000c6c36c7224 */ /* 0x00afe200078e02ff */
[C---:B------:R-:W-:Y:S02]  /*0980*/  ISETP.GE.U32.AND P2, PT, R196.reuse, 0x300, PT ;  /* 0x00000300c400780c */ /* 0x040fe40003f46070 */
[C---:B------:R-:W-:Y:S02]  /*0990*/  ISETP.GE.U32.AND P3, PT, R196.reuse, 0x400, PT ;  /* 0x00000400c400780c */ /* 0x040fe40003f66070 */
[----:B------:R-:W-:Y:S02]  /*09a0*/  SHF.R.S32.HI R109, RZ, 0x1f, R108 ;  /* 0x0000001fff6d7819 */ /* 0x000fe4000001146c */
[----:B------:R-:W-:-:S02]  /*09b0*/  ISETP.GE.U32.AND P4, PT, R196, 0x500, PT ;  /* 0x00000500c400780c */ /* 0x000fc40003f86070 */
[----:B------:R-:W-:Y:S01]  /*09c0*/  LEA.HI R108, R109, R108, RZ, 0x2 ;  /* 0x0000006c6d6c7211 */ /* 0x000fe200078f10ff */
[----:B------:R-:W-:Y:S01]  /*09d0*/  BSSY.RECONVERGENT B0, `(.L_x_555) ;  /* 0x000004e000007945 */ /* 0x000fe20003800200 */
[----:B------:R-:W-:Y:S02]  /*09e0*/  ISETP.GE.U32.AND P5, PT, R196, 0x600, PT ;  /* 0x00000600c400780c */ /* 0x000fe40003fa6070 */
[----:B------:R-:W-:Y:S01]  /*09f0*/  LEA.HI.SX32 R152, R108, R197, 0x1e ;  /* 0x000000c56c987211 */ /* 0x000fe200078ff2ff */
[----:B0-----:R-:W-:-:S05]  /*0a00*/  IMAD.WIDE R104, R195, 0x4, R104 ;  /* 0x00000004c3687825 */ /* 0x001fca00078e0268 */
[----:B-----5:R0:W5:Y:S01]  /*0a10*/  LDG.E R151, desc[UR10][R104.64] ;  /* 0x0000000a68977981 */ /* 0x020162000c1e1900 */
[----:B------:R-:W-:Y:S02]  /*0a20*/  IMAD.MOV.U32 R114, RZ, RZ, RZ ;  /* 0x000000ffff727224 */ /* 0x000fe400078e00ff */
[----:B------:R-:W-:Y:S02]  /*0a30*/  IMAD.MOV.U32 R118, RZ, RZ, RZ ;  /* 0x000000ffff767224 */ /* 0x000fe400078e00ff */
[----:B------:R-:W-:Y:S01]  /*0a40*/  IMAD.MOV.U32 R115, RZ, RZ, R152 ;  /* 0x000000ffff737224 */ /* 0x000fe200078e0098 */
[----:B--2---:R-:W-:Y:S01]  /*0a50*/  FSEL R116, R106, RZ, !P6 ;  /* 0x000000ff6a747208 */ /* 0x004fe20007000000 */
[----:B0-----:R-:W-:Y:S06]  /*0a60*/  @!P0 BRA `(.L_x_556) ;  /* 0x0000000400108947 */ /* 0x001fec0003800000 */
[----:B------:R-:W0:Y:S08]  /*0a70*/  LDC.64 R104, c[0x0][0x3a8] ;  /* 0x0000ea00ff687b82 */ /* 0x000e300000000a00 */
[----:B------:R-:W1:Y:S08]  /*0a80*/  LDC.64 R106, c[0x0][0x428] ;  /* 0x00010a00ff6a7b82 */ /* 0x000e700000000a00 */
[----:B------:R-:W2:Y:S01]  /*0a90*/  LDC.64 R110, c[0x0][0x3b0] ;  /* 0x0000ec00ff6e7b82 */ /* 0x000ea20000000a00 */
[----:B0-----:R-:W-:-:S06]  /*0aa0*/  IMAD.WIDE.U32 R104, R152, 0x8, R104 ;  /* 0x0000000898687825 */ /* 0x001fcc00078e0068 */
[----:B------:R-:W4:Y:S01]  /*0ab0*/  LDG.E.64 R104, desc[UR10][R104.64] ;  /* 0x0000000a68687981 */ /* 0x000f22000c1e1b00 */
[----:B-1----:R-:W-:-:S06]  /*0ac0*/  IMAD.WIDE.U32 R106, R152, 0x8, R106 ;  /* 0x00000008986a7825 */ /* 0x002fcc00078e006a */
[----:B------:R-:W4:Y:S01]  /*0ad0*/  LDG.E.64 R106, desc[UR10][R106.64] ;  /* 0x0000000a6a6a7981 */ /* 0x000f22000c1e1b00 */
[----:B--2---:R-:W-:-:S05]  /*0ae0*/  IMAD.WIDE.U32 R110, R152, 0x4, R110 ;  /* 0x00000004986e7825 */ /* 0x004fca00078e006e */
[----:B------:R-:W5:Y:S01]  /*0af0*/  LDG.E R147, desc[UR10][R110.64] ;  /* 0x0000000a6e937981 */ /* 0x000f62000c1e1900 */
[----:B---3--:R-:W-:-:S04]  /*0b00*/  ISETP.NE.U32.AND P0, PT, RZ, UR16, PT ;  /* 0x00000010ff007c0c */ /* 0x008fc8000bf05070 */
[----:B------:R-:W-:Y:S02]  /*0b10*/  ISETP.NE.AND.EX P0, PT, RZ, UR17, PT, P0 ;  /* 0x00000011ff007c0c */ /* 0x000fe4000bf05300 */
[----:B----4-:R-:W-:-:S04]  /*0b20*/  ISETP.NE.U32.AND P6, PT, RZ, UR12, PT ;  /* 0x0000000cff007c0c */ /* 0x010fc8000bfc5070 */
[----:B------:R-:W-:-:S07]  /*0b30*/  ISETP.NE.AND.EX P6, PT, RZ, UR13, PT, P6 ;  /* 0x0000000dff007c0c */ /* 0x000fce000bfc5360 */
[----:B------:R-:W0:Y:S08]  /*0b40*/  @P0 LDC.64 R112, c[0x0][0x438] ;  /* 0x00010e00ff700b82 */ /* 0x000e300000000a00 */
[----:B------:R-:W1:Y:S01]  /*0b50*/  @P6 LDC.64 R108, c[0x0][0x3b8] ;  /* 0x0000ee00ff6c6b82 */ /* 0x000e620000000a00 */
[----:B------:R-:W-:Y:S02]  /*0b60*/  IMAD.U32 R150, R194, 0x10000, RZ ;  /* 0x00010000c2967824 */ /* 0x000fe400078e00ff */
[----:B------:R-:W-:-:S02]  /*0b70*/  IMAD.U32 R146, R193, 0x10000, RZ ;  /* 0x00010000c1927824 */ /* 0x000fc400078e00ff */
[----:B0-----:R-:W-:-:S05]  /*0b80*/  @P0 IMAD.WIDE.U32 R112, R152, 0x8, R112 ;  /* 0x0000000898700825 */ /* 0x001fca00078e0070 */
[----:B------:R0:W5:Y:S01]  /*0b90*/  @P0 LDG.E.64 R156, desc[UR10][R112.64] ;  /* 0x0000000a709c0981 */ /* 0x000162000c1e1b00 */
[----:B-1----:R-:W-:-:S04]  /*0ba0*/  @P6 IMAD.WIDE.U32 R108, R152, 0x4, R108 ;  /* 0x00000004986c6825 */ /* 0x002fc800078e006c */
[----:B------:R-:W-:Y:S01]  /*0bb0*/  IMAD.U32 R144, R192, 0x10000, RZ ;  /* 0x00010000c0907824 */ /* 0x000fe200078e00ff */
[----:B------:R1:W5:Y:S01]  /*0bc0*/  @P6 LDG.E R149, desc[UR10][R108.64] ;  /* 0x0000000a6c956981 */ /* 0x000362000c1e1900 */
[----:B------:R-:W-:Y:S02]  /*0bd0*/  IMAD.U32 R143, R191, 0x10000, RZ ;  /* 0x00010000bf8f7824 */ /* 0x000fe400078e00ff */
[----:B------:R-:W-:-:S04]  /*0be0*/  IMAD.MOV.U32 R3, RZ, RZ, R104 ;  /* 0x000000ffff037224 */ /* 0x000fc800078e0068 */
[----:B------:R-:W-:Y:S02]  /*0bf0*/  IMAD.U32 R3, R3, 0x10000, RZ ;  /* 0x0001000003037824 */ /* 0x000fe400078e00ff */
[----:B------:R-:W-:Y:S01]  /*0c00*/  IMAD.MOV.U32 R114, RZ, RZ, R106 ;  /* 0x000000ffff727224 */ /* 0x000fe200078e006a */
[--C-:B------:R-:W-:Y:S01]  /*0c10*/  SHF.R.U64 R106, R106, 0x10, R107.reuse ;  /* 0x000000106a6a7819 */ /* 0x100fe2000000126b */
[--C-:B------:R-:W-:Y:S01]  /*0c20*/  IMAD.MOV.U32 R117, RZ, RZ, R107.reuse ;  /* 0x000000ffff757224 */ /* 0x100fe200078e006b */
[----:B------:R-:W-:Y:S02]  /*0c30*/  SHF.R.U32.HI R118, RZ, 0x10, R107 ;  /* 0x00000010ff767819 */ /* 0x000fe4000001166b */
[--C-:B------:R-:W-:Y:S01]  /*0c40*/  SHF.R.U64 R107, R104, 0x10, R105.reuse ;  /* 0x00000010686b7819 */ /* 0x100fe20000001269 */
[--C-:B------:R-:W-:Y:S01]  /*0c50*/  IMAD.MOV.U32 R115, RZ, RZ, R105.reuse ;  /* 0x000000ffff737224 */ /* 0x100fe200078e0069 */
[----:B0-----:R-:W-:Y:S01]  /*0c60*/  SHF.R.U32.HI R112, RZ, 0x10, R105 ;  /* 0x00000010ff707819 */ /* 0x001fe20000011669 */
[----:B------:R-:W-:Y:S01]  /*0c70*/  FADD.FTZ R104, -R116, R3 ;  /* 0x0000000374687221 */ /* 0x000fe20000010100 */
[----:B------:R-:W-:-:S02]  /*0c80*/  IMAD.U32 R105, R114, 0x10000, RZ ;  /* 0x0001000072697824 */ /* 0x000fc400078e00ff */
[----:B------:R-:W-:Y:S02]  /*0c90*/  IMAD.U32 R107, R107, 0x10000, RZ ;  /* 0x000100006b6b7824 */ /* 0x000fe400078e00ff */
[----:B-----5:R-:W-:Y:S01]  /*0ca0*/  FMUL.FTZ R3, R151, R104 ;  /* 0x0000006897037220 */ /* 0x020fe20000410000 */
[----:B------:R-:W-:Y:S02]  /*0cb0*/  IMAD.U32 R115, R115, 0x10000, RZ ;  /* 0x0001000073737824 */ /* 0x000fe400078e00ff */
[-C--:B------:R-:W-:Y:S01]  /*0cc0*/  FMUL.FTZ R150, R150, R105.reuse ;  /* 0x0000006996967220 */ /* 0x080fe20000410000 */
[----:B------:R-:W-:Y:S01]  /*0cd0*/  FADD.FTZ R148, -R116, R107 ;  /* 0x0000006b74947221 */ /* 0x000fe20000010100 */
[----:B------:R-:W-:Y:S02]  /*0ce0*/  IMAD.U32 R106, R106, 0x10000, RZ ;  /* 0x000100006a6a7824 */ /* 0x000fe400078e00ff */
[----:B------:R-:W-:Y:S01]  /*0cf0*/  FADD.FTZ R72, R72, R105 ;  /* 0x0000006948487221 */ /* 0x000fe20000010000 */
[----:B------:R-:W-:Y:S01]  /*0d00*/  FFMA.FTZ R100, R3, R105, R100 ;  /* 0x0000006903647223 */ /* 0x000fe20000010064 */
[----:B------:R-:W-:Y:S01]  /*0d10*/  FMUL.FTZ R148, R151, R148 ;  /* 0x0000009497947220 */ /* 0x000fe20000410000 */
[----:B------:R-:W-:Y:S01]  /*0d20*/  FADD.FTZ R104, -R116, R115 ;  /* 0x0000007374687221 */ /* 0x000fe20000010100 */
[----:B------:R-:W-:Y:S01]  /*0d30*/  FMUL.FTZ R146, R146, R106 ;  /* 0x0000006a92927220 */ /* 0x000fe20000410000 */
[----:B------:R-:W-:-:S02]  /*0d40*/  IMAD.U32 R117, R117, 0x10000, RZ ;  /* 0x0001000075757824 */ /* 0x000fc400078e00ff */
[----:B------:R-:W-:Y:S01]  /*0d50*/  FADD.FTZ R105, RZ, R150 ;  /* 0x00000096ff697221 */ /* 0x000fe20000010000 */
[----:B-1----:R-:W-:Y:S02]  /*0d60*/  IMAD.U32 R109, R112, 0x10000, RZ ;  /* 0x00010000706d7824 */ /* 0x002fe400078e00ff */
[----:B------:R-:W-:Y:S01]  /*0d70*/  FFMA.FTZ R107, R3, R150, RZ ;  /* 0x00000096036b7223 */ /* 0x000fe200000100ff */
[----:B------:R-:W-:Y:S01]  /*0d80*/  FADD.FTZ R73, R73, R106 ;  /* 0x0000006a49497221 */ /* 0x000fe20000010000 */
[----:B------:R-:W-:Y:S01]  /*0d90*/  FFMA.FTZ R101, R148, R106, R101 ;  /* 0x0000006a94657223 */ /* 0x000fe20000010065 */
[----:B------:R-:W-:Y:S01]  /*0da0*/  FMUL.FTZ R145, R151, R104 ;  /* 0x0000006897917220 */ /* 0x000fe20000410000 */
[----:B------:R-:W-:Y:S02]  /*0db0*/  IMAD.U32 R106, R118, 0x10000, RZ ;  /* 0x00010000766a7824 */ /* 0x000fe400078e00ff */
[-C--:B------:R-:W-:Y:S01]  /*0dc0*/  FMUL.FTZ R144, R144, R117.reuse ;  /* 0x0000007590907220 */ /* 0x080fe20000410000 */
[----:B------:R-:W-:Y:S01]  /*0dd0*/  FADD.FTZ R142, -R116, R109 ;  /* 0x0000006d748e7221 */ /* 0x000fe20000010100 */
[----:B------:R-:W-:Y:S01]  /*0de0*/  FADD.FTZ R105, R105, R146 ;  /* 0x0000009269697221 */ /* 0x000fe20000010000 */
[----:B------:R-:W-:Y:S01]  /*0df0*/  FFMA.FTZ R104, R148, R146, R107 ;  /* 0x0000009294687223 */ /* 0x000fe2000001006b */
[----:B------:R-:W-:Y:S01]  /*0e00*/  FMUL.FTZ R143, R143, R106 ;  /* 0x0000006a8f8f7220 */ /* 0x000fe20000410000 */
[----:B------:R-:W-:Y:S01]  /*0e10*/  FMUL.FTZ R142, R151, R142 ;  /* 0x0000008e978e7220 */ /* 0x000fe20000410000 */
[----:B------:R-:W-:Y:S01]  /*0e20*/  FADD.FTZ R114, R105, R144 ;  /* 0x0000009069727221 */ /* 0x000fe20000010000 */
[C---:B------:R-:W-:Y:S01]  /*0e30*/  FFMA.FTZ R104, R145.reuse, R144, R104 ;  /* 0x0000009091687223 */ /* 0x040fe20000010068 */
[----:B------:R-:W-:Y:S01]  /*0e40*/  FADD.FTZ R74, R74, R117 ;  /* 0x000000754a4a7221 */ /* 0x000fe20000010000 */
[----:B------:R-:W-:Y:S01]  /*0e50*/  FFMA.FTZ R102, R145, R117, R102 ;  /* 0x0000007591667223 */ /* 0x000fe20000010066 */
[----:B------:R-:W-:Y:S01]  /*0e60*/  FADD.FTZ R75, R75, R106 ;  /* 0x0000006a4b4b7221 */ /* 0x000fe20000010000 */
[----:B------:R-:W-:Y:S01]  /*0e70*/  FFMA.FTZ R103, R142, R106, R103 ;  /* 0x0000006a8e677223 */ /* 0x000fe20000010067 */
[----:B------:R-:W-:-:S02]  /*0e80*/  VIADD R115, R152, 0x100 ;  /* 0x0000010098737836 */ /* 0x000fc40000000000 */
[----:B------:R-:W-:Y:S01]  /*0e90*/  FADD.FTZ R114, R114, R143 ;  /* 0x0000008f72727221 */ /* 0x000fe20000010000 */
[----:B------:R-:W-:-:S07]  /*0ea0*/  FFMA.FTZ R118, R142, R143, R104 ;  /* 0x0000008f8e767223 */ /* 0x000fce0000010068 */
.L_x_556:
[----:B---34-:R-:W-:Y:S05]  /*0eb0*/  BSYNC.RECONVERGENT B0 ;  /* 0x0000000000007941 */ /* 0x018fea0003800200 */
.L_x_555:
        /* <DEDUP_REMOVED lines=9> */
[----:B--2---:R-:W-:-:S05]  /*0f50*/  IMAD.WIDE.U32 R110, R115, 0x4, R110 ;  /* 0x00000004736e7825 */ /* 0x004fca00078e006e */
[----:B------:R-:W5:Y:S01]  /*0f60*/  LDG.E R140, desc[UR10][R110.64] ;  /* 0x0000000a6e8c7981 */ /* 0x000f62000c1e1900 */
[----:B------:R-:W-:-:S04]  /*0f70*/  ISETP.NE.U32.AND P6, PT, RZ, UR16, PT ;  /* 0x00000010ff007c0c */ /* 0x000fc8000bfc5070 */
[----:B------:R-:W-:Y:S02]  /*0f80*/  ISETP.NE.AND.EX P6, PT, RZ, UR17, PT, P6 ;  /* 0x00000011ff007c0c */ /* 0x000fe4000bfc5360 */
[----:B------:R-:W-:-:S04]  /*0f90*/  ISETP.NE.U32.AND P0, PT, RZ, UR12, PT ;  /* 0x0000000cff007c0c */ /* 0x000fc8000bf05070 */
[----:B------:R-:W-:-:S07]  /*0fa0*/  ISETP.NE.AND.EX P0, PT, RZ, UR13, PT, P0 ;  /* 0x0000000dff007c0c */ /* 0x000fce000bf05300 */
[----:B------:R-:W0:Y:S08]  /*0fb0*/  @P6 LDC.64 R112, c[0x0][0x438] ;  /* 0x00010e00ff706b82 */ /* 0x000e300000000a00 */
[----:B------:R-:W1:Y:S01]  /*0fc0*/  @P0 LDC.64 R108, c[0x0][0x3b8] ;  /* 0x0000ee00ff6c0b82 */ /* 0x000e620000000a00 */
[----:B------:R-:W-:Y:S02]  /*0fd0*/  IMAD.U32 R136, R189, 0x10000, RZ ;  /* 0x00010000bd887824 */ /* 0x000fe400078e00ff */
[----:B0-----:R-:W-:-:S05]  /*0fe0*/  @P6 IMAD.WIDE.U32 R112, R115, 0x8, R112 ;  /* 0x0000000873706825 */ /* 0x001fca00078e0070 */
[----:B------:R0:W5:Y:S01]  /*0ff0*/  @P6 LDG.E.64 R158, desc[UR10][R112.64] ;  /* 0x0000000a709e6981 */ /* 0x000162000c1e1b00 */
[----:B------:R-:W-:Y:S02]  /*1000*/  IMAD.U32 R137, R190, 0x10000, RZ ;  /* 0x00010000be897824 */ /* 0x000fe400078e00ff */
[----:B-1----:R-:W-:-:S04]  /*1010*/  @P0 IMAD.WIDE.U32 R108, R115, 0x4, R108 ;  /* 0x00000004736c0825 */ /* 0x002fc800078e006c */
[----:B------:R-:W-:Y:S01]  /*1020*/  IMAD.U32 R134, R188, 0x10000, RZ ;  /* 0x00010000bc867824 */ /* 0x000fe200078e00ff */
[----:B------:R1:W5:Y:S01]  /*1030*/  @P0 LDG.E R141, desc[UR10][R108.64] ;  /* 0x0000000a6c8d0981 */ /* 0x000362000c1e1900 */
[----:B------:R-:W-:Y:S02]  /*1040*/  VIADD R115, R115, 0x100 ;  /* 0x0000010073737836 */ /* 0x000fe40000000000 */
[----:B---3--:R-:W-:Y:S01]  /*1050*/  IMAD.MOV.U32 R117, RZ, RZ, R106 ;  /* 0x000000ffff757224 */ /* 0x008fe200078e006a */
[--C-:B------:R-:W-:Y:S01]  /*1060*/  SHF.R.U64 R133, R106, 0x10, R107.reuse ;  /* 0x000000106a857819 */ /* 0x100fe2000000126b */
[----:B------:R-:W-:Y:S02]  /*1070*/  IMAD.MOV.U32 R132, RZ, RZ, R107 ;  /* 0x000000ffff847224 */ /* 0x000fe400078e006b */
[----:B----4-:R-:W-:Y:S01]  /*1080*/  IMAD.MOV.U32 R106, RZ, RZ, R104 ;  /* 0x000000ffff6a7224 */ /* 0x010fe200078e0068 */
[--C-:B------:R-:W-:Y:S01]  /*1090*/  SHF.R.U64 R104, R104, 0x10, R105.reuse ;  /* 0x0000001068687819 */ /* 0x100fe20000001269 */
[--C-:B------:R-:W-:Y:S01]  /*10a0*/  IMAD.MOV.U32 R119, RZ, RZ, R105.reuse ;  /* 0x000000ffff777224 */ /* 0x100fe200078e0069 */
[----:B0-----:R-:W-:-:S02]  /*10b0*/  SHF.R.U32.HI R112, RZ, 0x10, R105 ;  /* 0x00000010ff707819 */ /* 0x001fc40000011669 */
[----:B------:R-:W-:Y:S01]  /*10c0*/  SHF.R.U32.HI R135, RZ, 0x10, R107 ;  /* 0x00000010ff877819 */ /* 0x000fe2000001166b */
[----:B------:R-:W-:Y:S02]  /*10d0*/  IMAD.U32 R105, R104, 0x10000, RZ ;  /* 0x0001000068697824 */ /* 0x000fe400078e00ff */
[----:B------:R-:W-:Y:S02]  /*10e0*/  IMAD.U32 R107, R106, 0x10000, RZ ;  /* 0x000100006a6b7824 */ /* 0x000fe400078e00ff */
[C---:B------:R-:W-:Y:S01]  /*10f0*/  FADD.FTZ R138, -R116.reuse, R105 ;  /* 0x00000069748a7221 */ /* 0x040fe20000010100 */
[----:B------:R-:W-:Y:S02]  /*1100*/  IMAD.U32 R119, R119, 0x10000, RZ ;  /* 0x0001000077777824 */ /* 0x000fe400078e00ff */
[C---:B------:R-:W-:Y:S01]  /*1110*/  FADD.FTZ R104, -R116.reuse, R107 ;  /* 0x0000006b74687221 */ /* 0x040fe20000010100 */
[----:B------:R-:W-:Y:S02]  /*1120*/  IMAD.U32 R106, R133, 0x10000, RZ ;  /* 0x00010000856a7824 */ /* 0x000fe400078e00ff */
[C---:B-----5:R-:W-:Y:S01]  /*1130*/  FMUL.FTZ R138, R151.reuse, R138 ;  /* 0x0000008a978a7220 */ /* 0x060fe20000410000 */
[----:B------:R-:W-:Y:S01]  /*1140*/  FMUL.FTZ R139, R151, R104 ;  /* 0x00000068978b7220 */ /* 0x000fe20000410000 */
[----:B------:R-:W-:Y:S01]  /*1150*/  FADD.FTZ R104, -R116, R119 ;  /* 0x0000007774687221 */ /* 0x000fe20000010100 */
[----:B------:R-:W-:-:S02]  /*1160*/  IMAD.U32 R117, R117, 0x10000, RZ ;  /* 0x0001000075757824 */ /* 0x000fc400078e00ff */
[-C--:B------:R-:W-:Y:S01]  /*1170*/  FMUL.FTZ R136, R136, R106.reuse ;  /* 0x0000006a88887220 */ /* 0x080fe20000410000 */
[----:B------:R-:W-:Y:S01]  /*1180*/  FADD.FTZ R69, R69, R106 ;  /* 0x0000006a45457221 */ /* 0x000fe20000010000 */
[----:B------:R-:W-:Y:S01]  /*1190*/  FFMA.FTZ R97, R138, R106, R97 ;  /* 0x0000006a8a617223 */ /* 0x000fe20000010061 */
[----:B------:R-:W-:Y:S02]  /*11a0*/  IMAD.U32 R106, R135, 0x10000, RZ ;  /* 0x00010000876a7824 */ /* 0x000fe400078e00ff */
[----:B------:R-:W-:Y:S01]  /*11b0*/  FMUL.FTZ R135, R151, R104 ;  /* 0x0000006897877220 */ /* 0x000fe20000410000 */
[----:B------:R-:W-:Y:S02]  /*11c0*/  IMAD.U32 R105, R132, 0x10000, RZ ;  /* 0x0001000084697824 */ /* 0x000fe400078e00ff */
[----:B------:R-:W-:Y:S01]  /*11d0*/  FMUL.FTZ R137, R137, R117 ;  /* 0x0000007589897220 */ /* 0x000fe20000410000 */
[----:B-1----:R-:W-:Y:S02]  /*11e0*/  IMAD.U32 R109, R112, 0x10000, RZ ;  /* 0x00010000706d7824 */ /* 0x002fe400078e00ff */
[-C--:B------:R-:W-:Y:S01]  /*11f0*/  FMUL.FTZ R134, R134, R105.reuse ;  /* 0x0000006986867220 */ /* 0x080fe20000410000 */
[----:B------:R-:W-:Y:S01]  /*1200*/  FADD.FTZ R70, R70, R105 ;  /* 0x0000006946467221 */ /* 0x000fe20000010000 */
[----:B------:R-:W-:Y:S01]  /*1210*/  FFMA.FTZ R98, R135, R105, R98 ;  /* 0x0000006987627223 */ /* 0x000fe20000010062 */
[----:B------:R-:W-:Y:S01]  /*1220*/  FADD.FTZ R105, R114, R137 ;  /* 0x0000008972697221 */ /* 0x000fe20000010000 */
[----:B------:R-:W-:Y:S01]  /*1230*/  FFMA.FTZ R107, R139, R137, R118 ;  /* 0x000000898b6b7223 */ /* 0x000fe20000010076 */
[----:B------:R-:W-:-:S02]  /*1240*/  IMAD.U32 R133, R187, 0x10000, RZ ;  /* 0x00010000bb857824 */ /* 0x000fc400078e00ff */
[----:B------:R-:W-:Y:S01]  /*1250*/  FADD.FTZ R132, -R116, R109 ;  /* 0x0000006d74847221 */ /* 0x000fe20000010100 */
        /* <DEDUP_REMOVED lines=12> */
.L_x_558:
[----:B------:R-:W-:Y:S05]  /*1320*/  BSYNC.RECONVERGENT B0 ;  /* 0x0000000000007941 */ /* 0x000fea0003800200 */
.L_x_557:
        /* <DEDUP_REMOVED lines=70> */
.L_x_560:
[----:B------:R-:W-:Y:S05]  /*1790*/  BSYNC.RECONVERGENT B0 ;  /* 0x0000000000007941 */ /* 0x000fea0003800200 */
.L_x_559:
[----:B------:R-:W-:Y:S04]  /*17a0*/  BSSY.RECONVERGENT B0, `(.L_x_561) ;  /* 0x0000046000007945 */ /* 0x000fe80003800200 */
[----:B------:R-:W-:Y:S05]  /*17b0*/  @!P3 BRA `(.L_x_562) ;  /* 0x000000040010b947 */ /* 0x000fea0003800000 */
[----:B------:R-:W0:Y:S08]  /*17c0*/  LDC.64 R42, c[0x0][0x428] ;  /* 0x00010a00ff2a7b82 */ /* 0x000e300000000a00 */
[----:B------:R-:W1:Y:S01]  /*17d0*/  LDC.64 R40, c[0x0][0x3a8] ;  /* 0x0000ea00ff287b82 */ /* 0x000e620000000a00 */
[----:B------:R-:W-:Y:S02]  /*17e0*/  ISETP.NE.U32.AND P6, PT, RZ, UR16, PT ;  /* 0x00000010ff007c0c */ /* 0x000fe4000bfc5070 */
[----:B------:R-:W-:-:S05]  /*17f0*/  ISETP.NE.U32.AND P0, PT, RZ, UR12, PT ;  /* 0x0000000cff007c0c */ /* 0x000fca000bf05070 */
[----:B------:R-:W2:Y:S01]  /*1800*/  LDC.64 R46, c[0x0][0x3b0] ;  /* 0x0000ec00ff2e7b82 */ /* 0x000ea20000000a00 */
[----:B0-----:R-:W-:-:S06]  /*1810*/  IMAD.WIDE.U32 R42, R115, 0x8, R42 ;  /* 0x00000008732a7825 */ /* 0x001fcc00078e002a */
[----:B------:R-:W3:Y:S01]  /*1820*/  LDG.E.64 R42, desc[UR10][R42.64] ;  /* 0x0000000a2a2a7981 */ /* 0x000ee2000c1e1b00 */
[----:B-1----:R-:W-:-:S06]  /*1830*/  IMAD.WIDE.U32 R40, R115, 0x8, R40 ;  /* 0x0000000873287825 */ /* 0x002fcc00078e0028 */
[----:B------:R-:W4:Y:S01]  /*1840*/  LDG.E.64 R40, desc[UR10][R40.64] ;  /* 0x0000000a28287981 */ /* 0x000f22000c1e1b00 */
[----:B------:R-:W-:Y:S02]  /*1850*/  ISETP.NE.AND.EX P6, PT, RZ, UR17, PT, P6 ;  /* 0x00000011ff007c0c */ /* 0x000fe4000bfc5360 */
[----:B------:R-:W-:-:S11]  /*1860*/  ISETP.NE.AND.EX P0, PT, RZ, UR13, PT, P0 ;  /* 0x0000000dff007c0c */ /* 0x000fd6000bf05300 */
[----:B------:R-:W0:Y:S08]  /*1870*/  @P6 LDC.64 R104, c[0x0][0x438] ;  /* 0x00010e00ff686b82 */ /* 0x000e300000000a00 */
[----:B------:R-:W1:Y:S01]  /*1880*/  @P0 LDC.64 R44, c[0x0][0x3b8] ;  /* 0x0000ee00ff2c0b82 */ /* 0x000e620000000a00 */
[----:B--2---:R-:W-:-:S05]  /*1890*/  IMAD.WIDE.U32 R46, R115, 0x4, R46 ;  /* 0x00000004732e7825 */ /* 0x004fca00078e002e */
[----:B------:R-:W5:Y:S01]  /*18a0*/  LDG.E R120, desc[UR10][R46.64] ;  /* 0x0000000a2e787981 */ /* 0x000f62000c1e1900 */
[----:B0-----:R-:W-:-:S05]  /*18b0*/  @P6 IMAD.WIDE.U32 R104, R115, 0x8, R104 ;  /* 0x0000000873686825 */ /* 0x001fca00078e0068 */
[----:B------:R0:W5:Y:S01]  /*18c0*/  @P6 LDG.E.64 R162, desc[UR10][R104.64] ;  /* 0x0000000a68a26981 */ /* 0x000162000c1e1b00 */
[----:B-1----:R-:W-:-:S05]  /*18d0*/  @P0 IMAD.WIDE.U32 R44, R115, 0x4, R44 ;  /* 0x00000004732c0825 */ /* 0x002fca00078e002c */
[----:B------:R1:W5:Y:S01]  /*18e0*/  @P0 LDG.E R121, desc[UR10][R44.64] ;  /* 0x0000000a2c790981 */ /* 0x000362000c1e1900 */
[----:B0-----:R-:W-:Y:S02]  /*18f0*/  IMAD.U32 R104, R179, 0x10000, RZ ;  /* 0x00010000b3687824 */ /* 0x001fe400078e00ff */
[----:B-1----:R-:W-:Y:S02]  /*1900*/  IMAD.U32 R45, R182, 0x10000, RZ ;  /* 0x00010000b62d7824 */ /* 0x002fe400078e00ff */
[----:B------:R-:W-:Y:S02]  /*1910*/  IMAD.U32 R44, R181, 0x10000, RZ ;  /* 0x00010000b52c7824 */ /* 0x000fe400078e00ff */
[----:B------:R-:W-:Y:S02]  /*1920*/  VIADD R115, R115, 0x100 ;  /* 0x0000010073737836 */ /* 0x000fe40000000000 */
[----:B---3--:R-:W-:Y:S01]  /*1930*/  IMAD.MOV.U32 R106, RZ, RZ, R42 ;  /* 0x000000ffff6a7224 */ /* 0x008fe200078e002a */
[--C-:B------:R-:W-:Y:S01]  /*1940*/  SHF.R.U64 R110, R42, 0x10, R43.reuse ;  /* 0x000000102a6e7819 */ /* 0x100fe2000000122b */
[--C-:B------:R-:W-:Y:S01]  /*1950*/  IMAD.MOV.U32 R108, RZ, RZ, R43.reuse ;  /* 0x000000ffff6c7224 */ /* 0x100fe200078e002b */
[----:B------:R-:W-:Y:S01]  /*1960*/  SHF.R.U32.HI R109, RZ, 0x10, R43 ;  /* 0x00000010ff6d7819 */ /* 0x000fe2000001162b */
[----:B----4-:R-:W-:Y:S01]  /*1970*/  IMAD.MOV.U32 R42, RZ, RZ, R40 ;  /* 0x000000ffff2a7224 */ /* 0x010fe200078e0028 */
[--C-:B------:R-:W-:Y:S01]  /*1980*/  SHF.R.U64 R40, R40, 0x10, R41.reuse ;  /* 0x0000001028287819 */ /* 0x100fe20000001229 */
[--C-:B------:R-:W-:Y:S01]  /*1990*/  IMAD.MOV.U32 R107, RZ, RZ, R41.reuse ;  /* 0x000000ffff6b7224 */ /* 0x100fe200078e0029 */
[----:B------:R-:W-:Y:S01]  /*19a0*/  SHF.R.U32.HI R105, RZ, 0x10, R41 ;  /* 0x00000010ff697819 */ /* 0x000fe20000011629 */
[----:B------:R-:W-:-:S02]  /*19b0*/  IMAD.U32 R43, R42, 0x10000, RZ ;  /* 0x000100002a2b7824 */ /* 0x000fc400078e00ff */
[----:B------:R-:W-:Y:S02]  /*19c0*/  IMAD.U32 R41, R40, 0x10000, RZ ;  /* 0x0001000028297824 */ /* 0x000fe400078e00ff */
[C---:B------:R-:W-:Y:S01]  /*19d0*/  FADD.FTZ R40, -R116.reuse, R43 ;  /* 0x0000002b74287221 */ /* 0x040fe20000010100 */
[----:B------:R-:W-:Y:S02]  /*19e0*/  IMAD.U32 R107, R107, 0x10000, RZ ;  /* 0x000100006b6b7824 */ /* 0x000fe400078e00ff */
[----:B------:R-:W-:Y:S01]  /*19f0*/  FADD.FTZ R46, -R116, R41 ;  /* 0x00000029742e7221 */ /* 0x000fe20000010100 */
[----:B------:R-:W-:Y:S02]  /*1a00*/  IMAD.U32 R106, R106, 0x10000, RZ ;  /* 0x000100006a6a7824 */ /* 0x000fe400078e00ff */
[C---:B-----5:R-:W-:Y:S01]  /*1a10*/  FMUL.FTZ R47, R151.reuse, R40 ;  /* 0x00000028972f7220 */ /* 0x060fe20000410000 */
[----:B------:R-:W-:Y:S02]  /*1a20*/  IMAD.U32 R42, R110, 0x10000, RZ ;  /* 0x000100006e2a7824 */ /* 0x000fe400078e00ff */
[----:B------:R-:W-:Y:S01]  /*1a30*/  FMUL.FTZ R46, R151, R46 ;  /* 0x0000002e972e7220 */ /* 0x000fe20000410000 */
[----:B------:R-:W-:Y:S01]  /*1a40*/  FADD.FTZ R40, -R116, R107 ;  /* 0x0000006b74287221 */ /* 0x000fe20000010100 */
[-C--:B------:R-:W-:Y:S01]  /*1a50*/  FMUL.FTZ R45, R45, R106.reuse ;  /* 0x0000006a2d2d7220 */ /* 0x080fe20000410000 */
[----:B------:R-:W-:Y:S01]  /*1a60*/  FADD.FTZ R60, R60, R106 ;  /* 0x0000006a3c3c7221 */ /* 0x000fe20000010000 */
[----:B------:R-:W-:Y:S01]  /*1a70*/  FFMA.FTZ R88, R47, R106, R88 ;  /* 0x0000006a2f587223 */ /* 0x000fe20000010058 */
[-C--:B------:R-:W-:Y:S01]  /*1a80*/  FMUL.FTZ R44, R44, R42.reuse ;  /* 0x0000002a2c2c7220 */ /* 0x080fe20000410000 */
[----:B------:R-:W-:Y:S01]  /*1a90*/  FADD.FTZ R61, R61, R42 ;  /* 0x0000002a3d3d7221 */ /* 0x000fe20000010000 */
[----:B------:R-:W-:Y:S01]  /*1aa0*/  FFMA.FTZ R89, R46, R42, R89 ;  /* 0x0000002a2e597223 */ /* 0x000fe20000010059 */
[----:B------:R-:W-:-:S02]  /*1ab0*/  IMAD.U32 R42, R180, 0x10000, RZ ;  /* 0x00010000b42a7824 */ /* 0x000fc400078e00ff */
[----:B------:R-:W-:Y:S01]  /*1ac0*/  FMUL.FTZ R43, R151, R40 ;  /* 0x00000028972b7220 */ /* 0x000fe20000410000 */
[----:B------:R-:W-:Y:S02]  /*1ad0*/  IMAD.U32 R41, R108, 0x10000, RZ ;  /* 0x000100006c297824 */ /* 0x000fe400078e00ff */
[----:B------:R-:W-:Y:S02]  /*1ae0*/  IMAD.U32 R106, R109, 0x10000, RZ ;  /* 0x000100006d6a7824 */ /* 0x000fe400078e00ff */
[----:B------:R-:W-:Y:S01]  /*1af0*/  FFMA.FTZ R107, R47, R45, R118 ;  /* 0x0000002d2f6b7223 */ /* 0x000fe20000010076 */
[----:B------:R-:W-:Y:S02]  /*1b00*/  IMAD.U32 R109, R105, 0x10000, RZ ;  /* 0x00010000696d7824 */ /* 0x000fe400078e00ff */
[----:B------:R-:W-:Y:S01]  /*1b10*/  FADD.FTZ R105, R114, R45 ;  /* 0x0000002d72697221 */ /* 0x000fe20000010000 */
[-C--:B------:R-:W-:Y:S01]  /*1b20*/  FMUL.FTZ R42, R42, R41.reuse ;  /* 0x000000292a2a7220 */ /* 0x080fe20000410000 */
[----:B------:R-:W-:Y:S01]  /*1b30*/  FADD.FTZ R62, R62, R41 ;  /* 0x000000293e3e7221 */ /* 0x000fe20000010000 */
[----:B------:R-:W-:Y:S01]  /*1b40*/  FFMA.FTZ R90, R43, R41, R90 ;  /* 0x000000292b5a7223 */ /* 0x000fe2000001005a */
[----:B------:R-:W-:Y:S01]  /*1b50*/  FMUL.FTZ R41, R104, R106 ;  /* 0x0000006a68297220 */ /* 0x000fe20000410000 */
[----:B------:R-:W-:Y:S01]  /*1b60*/  FADD.FTZ R40, -R116, R109 ;  /* 0x0000006d74287221 */ /* 0x000fe20000010100 */
[----:B------:R-:W-:Y:S01]  /*1b70*/  FADD.FTZ R105, R105, R44 ;  /* 0x0000002c69697221 */ /* 0x000fe20000010000 */
[----:B------:R-:W-:-:S02]  /*1b80*/  FFMA.FTZ R104, R46, R44, R107 ;  /* 0x0000002c2e687223 */ /* 0x000fc4000001006b */
[----:B------:R-:W-:Y:S01]  /*1b90*/  FMUL.FTZ R40, R151, R40 ;  /* 0x0000002897287220 */ /* 0x000fe20000410000 */
[----:B------:R-:W-:Y:S01]  /*1ba0*/  FADD.FTZ R114, R105, R42 ;  /* 0x0000002a69727221 */ /* 0x000fe20000010000 */
[----:B------:R-:W-:Y:S01]  /*1bb0*/  FFMA.FTZ R104, R43, R42, R104 ;  /* 0x0000002a2b687223 */ /* 0x000fe20000010068 */
[----:B------:R-:W-:Y:S01]  /*1bc0*/  FADD.FTZ R63, R63, R106 ;  /* 0x0000006a3f3f7221 */ /* 0x000fe20000010000 */
[----:B------:R-:W-:Y:S01]  /*1bd0*/  FFMA.FTZ R91, R40, R106, R91 ;  /* 0x0000006a285b7223 */ /* 0x000fe2000001005b */
[----:B------:R-:W-:Y:S01]  /*1be0*/  FADD.FTZ R114, R114, R41 ;  /* 0x0000002972727221 */ /* 0x000fe20000010000 */
[----:B------:R-:W-:-:S07]  /*1bf0*/  FFMA.FTZ R118, R40, R41, R104 ;  /* 0x0000002928767223 */ /* 0x000fce0000010068 */
.L_x_562:
[----:B------:R-:W-:Y:S05]  /*1c00*/  BSYNC.RECONVERGENT B0 ;  /* 0x0000000000007941 */ /* 0x000fea0003800200 */
.L_x_561:
        /* <DEDUP_REMOVED lines=70> */
.L_x_564:
[----:B------:R-:W-:Y:S05]  /*2070*/  BSYNC.RECONVERGENT B0 ;  /* 0x0000000000007941 */ /* 0x000fea0003800200 */
.L_x_563:
[----:B------:R-:W-:Y:S01]  /*2080*/  ISETP.GE.U32.AND P6, PT, R196, 0x700, PT ;  /* 0x00000700c400780c */ /* 0x000fe20003fc6070 */
[----:B------:R-:W-:Y:S03]  /*2090*/  BSSY.RECONVERGENT B0, `(.L_x_565) ;  /* 0x0000047000007945 */ /* 0x000fe60003800200 */
[----:B------:R-:W-:Y:S01]  /*20a0*/  P2R R199, PR, RZ, 0x40 ;  /* 0x00000040ffc77803 */ /* 0x000fe20000000000 */
[----:B------:R-:W-:Y:S08]  /*20b0*/  @!P5 BRA `(.L_x_566) ;  /* 0x000000040010d947 */ /* 0x000ff00003800000 */
[----:B------:R-:W0:Y:S01]  /*20c0*/  LDC.64 R22, c[0x0][0x428] ;  /* 0x00010a00ff167b82 */ /* 0x000e220000000a00 */
[----:B------:R-:W-:-:S04]  /*20d0*/  ISETP.NE.U32.AND P0, PT, RZ, UR16, PT ;  /* 0x00000010ff007c0c */ /* 0x000fc8000bf05070 */
[----:B------:R-:W-:-:S03]  /*20e0*/  ISETP.NE.AND.EX P0, PT, RZ, UR17, PT, P0 ;  /* 0x00000011ff007c0c */ /* 0x000fc6000bf05300 */
[----:B------:R-:W1:Y:S08]  /*20f0*/  LDC.64 R20, c[0x0][0x3a8] ;  /* 0x0000ea00ff147b82 */ /* 0x000e700000000a00 */
[----:B------:R-:W2:Y:S01]  /*2100*/  LDC.64 R26, c[0x0][0x3b0] ;  /* 0x0000ec00ff1a7b82 */ /* 0x000ea20000000a00 */
[----:B0-----:R-:W-:-:S07]  /*2110*/  IMAD.WIDE.U32 R22, R115, 0x8, R22 ;  /* 0x0000000873167825 */ /* 0x001fce00078e0016 */
[----:B------:R-:W0:Y:S01]  /*2120*/  @P0 LDC.64 R24, c[0x0][0x438] ;  /* 0x00010e00ff180b82 */ /* 0x000e220000000a00 */
[----:B------:R-:W3:Y:S01]  /*2130*/  LDG.E.64 R22, desc[UR10][R22.64] ;  /* 0x0000000a16167981 */ /* 0x000ee2000c1e1b00 */
[----:B-1----:R-:W-:-:S06]  /*2140*/  IMAD.WIDE.U32 R20, R115, 0x8, R20 ;  /* 0x0000000873147825 */ /* 0x002fcc00078e0014 */
[----:B------:R-:W4:Y:S01]  /*2150*/  LDG.E.64 R20, desc[UR10][R20.64] ;  /* 0x0000000a14147981 */ /* 0x000f22000c1e1b00 */
[----:B0-----:R-:W-:-:S05]  /*2160*/  @P0 IMAD.WIDE.U32 R104, R115, 0x8, R24 ;  /* 0x0000000873680825 */ /* 0x001fca00078e0018 */
[----:B------:R-:W5:Y:S01]  /*2170*/  @P0 LDG.E.64 R166, desc[UR10][R104.64] ;  /* 0x0000000a68a60981 */ /* 0x000f62000c1e1b00 */
[----:B------:R-:W-:-:S04]  /*2180*/  ISETP.NE.U32.AND P0, PT, RZ, UR12, PT ;  /* 0x0000000cff007c0c */ /* 0x000fc8000bf05070 */
[----:B------:R-:W-:-:S13]  /*2190*/  ISETP.NE.AND.EX P0, PT, RZ, UR13, PT, P0 ;  /* 0x0000000dff007c0c */ /* 0x000fda000bf05300 */
[----:B------:R-:W0:Y:S01]  /*21a0*/  @P0 LDC.64 R24, c[0x0][0x3b8] ;  /* 0x0000ee00ff180b82 */ /* 0x000e220000000a00 */
[----:B--2---:R-:W-:-:S05]  /*21b0*/  IMAD.WIDE.U32 R26, R115, 0x4, R26 ;  /* 0x00000004731a7825 */ /* 0x004fca00078e001a */
[----:B------:R-:W5:Y:S01]  /*21c0*/  LDG.E R28, desc[UR10][R26.64] ;  /* 0x0000000a1a1c7981 */ /* 0x000f62000c1e1900 */
[----:B0-----:R-:W-:-:S05]  /*21d0*/  @P0 IMAD.WIDE.U32 R24, R115, 0x4, R24 ;  /* 0x0000000473180825 */ /* 0x001fca00078e0018 */
[----:B------:R0:W5:Y:S02]  /*21e0*/  @P0 LDG.E R29, desc[UR10][R24.64] ;  /* 0x0000000a181d0981 */ /* 0x000164000c1e1900 */
[----:B0-----:R-:W-:Y:S02]  /*21f0*/  IMAD.U32 R24, R173, 0x10000, RZ ;  /* 0x00010000ad187824 */ /* 0x001fe400078e00ff */
        /* <DEDUP_REMOVED lines=12> */
[C---:B------:R-:W-:Y:S02]  /*22c0*/  FADD.FTZ R20, -R116.reuse, R23 ;  /* 0x0000001774147221 */ /* 0x040fe40000010100 */
[----:B------:R-:W-:Y:S01]  /*22d0*/  FADD.FTZ R26, -R116, R21 ;  /* 0x00000015741a7221 */ /* 0x000fe20000010100 */
[----:B------:R-:W-:Y:S02]  /*22e0*/  IMAD.U32 R21, R104, 0x10000, RZ ;  /* 0x0001000068157824 */ /* 0x000fe400078e00ff */
[----:B-----5:R-:W-:Y:S01]  /*22f0*/  FMUL.FTZ R27, R151, R20 ;  /* 0x00000014971b7220 */ /* 0x020fe20000410000 */
[----:B------:R-:W-:Y:S02]  /*2300*/  IMAD.U32 R22, R109, 0x10000, RZ ;  /* 0x000100006d167824 */ /* 0x000fe400078e00ff */
        /* <DEDUP_REMOVED lines=9> */
[-C--:B------:R-:W-:Y:S01]  /*23a0*/  FMUL.FTZ R25, R25, R106.reuse ;  /* 0x0000006a19197220 */ /* 0x080fe20000410000 */
[----:B------:R-:W-:Y:S01]  /*23b0*/  FADD.FTZ R52, R52, R106 ;  /* 0x0000006a34347221 */ /* 0x000fe20000010000 */
[----:B------:R-:W-:Y:S01]  /*23c0*/  FFMA.FTZ R80, R27, R106, R80 ;  /* 0x0000006a1b507223 */ /* 0x000fe20000010050 */
[----:B------:R-:W-:-:S02]  /*23d0*/  IMAD.U32 R21, R108, 0x10000, RZ ;  /* 0x000100006c157824 */ /* 0x000fc400078e00ff */
[-C--:B------:R-:W-:Y:S01]  /*23e0*/  FMUL.FTZ R22, R22, R105.reuse ;  /* 0x0000006916167220 */ /* 0x080fe20000410000 */
[----:B------:R-:W-:Y:S02]  /*23f0*/  IMAD.U32 R104, R171, 0x10000, RZ ;  /* 0x00010000ab687824 */ /* 0x000fe400078e00ff */
[----:B------:R-:W-:Y:S01]  /*2400*/  FADD.FTZ R54, R54, R105 ;  /* 0x0000006936367221 */ /* 0x000fe20000010000 */
[----:B------:R-:W-:Y:S02]  /*2410*/  IMAD.U32 R106, R107, 0x10000, RZ ;  /* 0x000100006b6a7824 */ /* 0x000fe400078e00ff */
[----:B------:R-:W-:Y:S01]  /*2420*/  FFMA.FTZ R82, R23, R105, R82 ;  /* 0x0000006917527223 */ /* 0x000fe20000010052 */
[----:B------:R-:W-:Y:S01]  /*2430*/  FADD.FTZ R105, R114, R25 ;  /* 0x0000001972697221 */ /* 0x000fe20000010000 */
[----:B------:R-:W-:Y:S01]  /*2440*/  FFMA.FTZ R107, R27, R25, R118 ;  /* 0x000000191b6b7223 */ /* 0x000fe20000010076 */
[----:B------:R-:W-:Y:S01]  /*2450*/  FADD.FTZ R20, -R116, R21 ;  /* 0x0000001574147221 */ /* 0x000fe20000010100 */
[----:B------:R-:W-:Y:S01]  /*2460*/  FMUL.FTZ R21, R104, R106 ;  /* 0x0000006a68157220 */ /* 0x000fe20000410000 */
[----:B------:R-:W-:Y:S01]  /*2470*/  FADD.FTZ R105, R105, R24 ;  /* 0x0000001869697221 */ /* 0x000fe20000010000 */
[----:B------:R-:W-:Y:S01]  /*2480*/  FFMA.FTZ R104, R26, R24, R107 ;  /* 0x000000181a687223 */ /* 0x000fe2000001006b */
[----:B------:R-:W-:-:S02]  /*2490*/  FMUL.FTZ R20, R151, R20 ;  /* 0x0000001497147220 */ /* 0x000fc40000410000 */
[----:B------:R-:W-:Y:S01]  /*24a0*/  FADD.FTZ R114, R105, R22 ;  /* 0x0000001669727221 */ /* 0x000fe20000010000 */
[----:B------:R-:W-:Y:S01]  /*24b0*/  FFMA.FTZ R104, R23, R22, R104 ;  /* 0x0000001617687223 */ /* 0x000fe20000010068 */
[----:B------:R-:W-:Y:S01]  /*24c0*/  FADD.FTZ R55, R55, R106 ;  /* 0x0000006a37377221 */ /* 0x000fe20000010000 */
[----:B------:R-:W-:Y:S01]  /*24d0*/  FFMA.FTZ R83, R20, R106, R83 ;  /* 0x0000006a14537223 */ /* 0x000fe20000010053 */
[----:B------:R-:W-:Y:S01]  /*24e0*/  FADD.FTZ R114, R114, R21 ;  /* 0x0000001572727221 */ /* 0x000fe20000010000 */
[----:B------:R-:W-:-:S07]  /*24f0*/  FFMA.FTZ R118, R20, R21, R104 ;  /* 0x0000001514767223 */ /* 0x000fce0000010068 */
.L_x_566:
[----:B------:R-:W-:Y:S05]  /*2500*/  BSYNC.RECONVERGENT B0 ;  /* 0x0000000000007941 */ /* 0x000fea0003800200 */
.L_x_565:
[----:B------:R-:W-:Y:S04]  /*2510*/  BSSY.RECONVERGENT B0, `(.L_x_567) ;  /* 0x0000045000007945 */ /* 0x000fe80003800200 */
[----:B------:R-:W-:Y:S05]  /*2520*/  @!P6 BRA `(.L_x_568) ;  /* 0x00000004000ce947 */ /* 0x000fea0003800000 */
        /* <DEDUP_REMOVED lines=20> */
[----:B---3--:R-:W-:Y:S01]  /*2670*/  IMAD.MOV.U32 R106, RZ, RZ, R12 ;  /* 0x000000ffff6a7224 */ /* 0x008fe200078e000c */
[----:B------:R-:W-:Y:S01]  /*2680*/  SHF.R.U64 R109, R12, 0x10, R13 ;  /* 0x000000100c6d7819 */ /* 0x000fe2000000120d */
[----:B----4-:R-:W-:Y:S01]  /*2690*/  IMAD.MOV.U32 R12, RZ, RZ, R10 ;  /* 0x000000ffff0c7224 */ /* 0x010fe200078e000a */
[--C-:B------:R-:W-:Y:S01]  /*26a0*/  SHF.R.U64 R10, R10, 0x10, R11.reuse ;  /* 0x000000100a0a7819 */ /* 0x100fe2000000120b */
[--C-:B------:R-:W-:Y:S01]  /*26b0*/  IMAD.MOV.U32 R104, RZ, RZ, R11.reuse ;  /* 0x000000ffff687224 */ /* 0x100fe200078e000b */
[----:B------:R-:W-:Y:S01]  /*26c0*/  SHF.R.U32.HI R107, RZ, 0x10, R11 ;  /* 0x00000010ff6b7819 */ /* 0x000fe2000001160b */
[----:B------:R-:W-:Y:S01]  /*26d0*/  IMAD.U32 R11, R12, 0x10000, RZ ;  /* 0x000100000c0b7824 */ /* 0x000fe200078e00ff */
[----:B------:R-:W-:Y:S01]  /*26e0*/  SHF.R.U32.HI R108, RZ, 0x10, R13 ;  /* 0x00000010ff6c7819 */ /* 0x000fe2000001160d */
[----:B------:R-:W-:-:S02]  /*26f0*/  IMAD.U32 R15, R10, 0x10000, RZ ;  /* 0x000100000a0f7824 */ /* 0x000fc400078e00ff */
[----:B------:R-:W-:Y:S02]  /*2700*/  IMAD.U32 R17, R104, 0x10000, RZ ;  /* 0x0001000068117824 */ /* 0x000fe400078e00ff */
[----:B------:R-:W-:Y:S01]  /*2710*/  FADD.FTZ R10, -R116, R11 ;  /* 0x0000000b740a7221 */ /* 0x000fe20000010100 */
[----:B------:R-:W-:Y:S02]  /*2720*/  IMAD.MOV.U32 R105, RZ, RZ, R13 ;  /* 0x000000ffff697224 */ /* 0x000fe400078e000d */
[----:B------:R-:W-:Y:S02]  /*2730*/  IMAD.U32 R13, R170, 0x10000, RZ ;  /* 0x00010000aa0d7824 */ /* 0x000fe400078e00ff */
[----:B------:R-:W-:Y:S02]  /*2740*/  IMAD.U32 R106, R106, 0x10000, RZ ;  /* 0x000100006a6a7824 */ /* 0x000fe400078e00ff */
[----:B------:R-:W-:Y:S01]  /*2750*/  FADD.FTZ R16, -R116, R15 ;  /* 0x0000000f74107221 */ /* 0x000fe20000010100 */
[----:B------:R-:W-:-:S02]  /*2760*/  IMAD.U32 R107, R107, 0x10000, RZ ;  /* 0x000100006b6b7824 */ /* 0x000fc400078e00ff */
[C---:B------:R-:W-:Y:S01]  /*2770*/  FADD.FTZ R104, -R116.reuse, R17 ;  /* 0x0000001174687221 */ /* 0x040fe20000010100 */
[----:B-----5:R-:W-:Y:S01]  /*2780*/  FMUL.FTZ R17, R151, R10 ;  /* 0x0000000a97117220 */ /* 0x020fe20000410000 */
[----:B------:R-:W-:Y:S02]  /*2790*/  IMAD.U32 R10, R109, 0x10000, RZ ;  /* 0x000100006d0a7824 */ /* 0x000fe400078e00ff */
[----:B------:R-:W-:Y:S01]  /*27a0*/  FMUL.FTZ R15, R13, R106 ;  /* 0x0000006a0d0f7220 */ /* 0x000fe20000410000 */
[----:B------:R-:W-:Y:S01]  /*27b0*/  FADD.FTZ R116, -R116, R107 ;  /* 0x0000006b74747221 */ /* 0x000fe20000010100 */
[C---:B------:R-:W-:Y:S01]  /*27c0*/  FMUL.FTZ R16, R151.reuse, R16 ;  /* 0x0000001097107220 */ /* 0x040fe20000410000 */
[----:B------:R-:W-:Y:S02]  /*27d0*/  IMAD.U32 R12, R154, 0x10000, RZ ;  /* 0x000100009a0c7824 */ /* 0x000fe400078e00ff */
[----:B------:R-:W-:Y:S01]  /*27e0*/  FMUL.FTZ R13, R151, R104 ;  /* 0x00000068970d7220 */ /* 0x000fe20000410000 */
[----:B------:R-:W-:-:S02]  /*27f0*/  IMAD.U32 R107, R105, 0x10000, RZ ;  /* 0x00010000696b7824 */ /* 0x000fc400078e00ff */
[----:B------:R-:W-:Y:S01]  /*2800*/  FMUL.FTZ R14, R14, R10 ;  /* 0x0000000a0e0e7220 */ /* 0x000fe20000410000 */
[----:B------:R-:W-:Y:S01]  /*2810*/  FADD.FTZ R11, R114, R15 ;  /* 0x0000000f720b7221 */ /* 0x000fe20000010000 */
[C---:B------:R-:W-:Y:S01]  /*2820*/  FFMA.FTZ R105, R17.reuse, R15, R118 ;  /* 0x0000000f11697223 */ /* 0x040fe20000010076 */
[----:B------:R-:W-:Y:S01]  /*2830*/  FADD.FTZ R48, R48, R106 ;  /* 0x0000006a30307221 */ /* 0x000fe20000010000 */
[----:B------:R-:W-:Y:S01]  /*2840*/  FFMA.FTZ R76, R17, R106, R76 ;  /* 0x0000006a114c7223 */ /* 0x000fe2000001004c */
[----:B------:R-:W-:Y:S01]  /*2850*/  FADD.FTZ R49, R49, R10 ;  /* 0x0000000a31317221 */ /* 0x000fe20000010000 */
[----:B------:R-:W-:Y:S01]  /*2860*/  FFMA.FTZ R77, R16, R10, R77 ;  /* 0x0000000a104d7223 */ /* 0x000fe2000001004d */
[----:B------:R-:W-:Y:S02]  /*2870*/  IMAD.U32 R10, R153, 0x10000, RZ ;  /* 0x00010000990a7824 */ /* 0x000fe400078e00ff */
[----:B------:R-:W-:Y:S01]  /*2880*/  FMUL.FTZ R12, R12, R107 ;  /* 0x0000006b0c0c7220 */ /* 0x000fe20000410000 */
[----:B------:R-:W-:-:S02]  /*2890*/  IMAD.U32 R106, R108, 0x10000, RZ ;  /* 0x000100006c6a7824 */ /* 0x000fc400078e00ff */
        /* <DEDUP_REMOVED lines=12> */
.L_x_568:
[----:B------:R-:W-:Y:S05]  /*2960*/  BSYNC.RECONVERGENT B0 ;  /* 0x0000000000007941 */ /* 0x000fea0003800200 */
.L_x_567:
        /* <DEDUP_REMOVED lines=32> */
.L_x_570:
[----:B------:R-:W-:Y:S05]  /*2b70*/  BSYNC.RECONVERGENT B0 ;  /* 0x0000000000007941 */ /* 0x000fea0003800200 */
.L_x_569:
        /* <DEDUP_REMOVED lines=40> */
[----:B------:R-:W-:Y:S01]  /*2e00*/  ISETP.GE.U32.AND P0, PT, R196, 0x100, PT ;  /* 0x00000100c400780c */ /* 0x000fe20003f06070 */
[----:B-1----:R-:W-:-:S05]  /*2e10*/  IMAD.IADD R195, R195, 0x1, R104 ;  /* 0x00000001c3c37824 */ /* 0x002fca00078e0268 */
[----:B------:R-:W-:-:S04]  /*2e20*/  ISETP.GE.AND P6, PT, R195, R105, PT ;  /* 0x00000069c300720c */ /* 0x000fc80003fc6270 */
[----:B------:R-:W-:-:S03]  /*2e30*/  P2R R115, PR, RZ, 0x40 ;  /* 0x00000040ff737803 */ /* 0x000fc60000000000 */
        /* <DEDUP_REMOVED lines=12> */
[-CC-:B------:R-:W-:Y:S01]  /*2f00*/  FFMA.FTZ R105, R3, R113.reuse, R114.reuse ;  /* 0x0000007103697223 */ /* 0x180fe20000010072 */
[----:B------:R-:W-:Y:S01]  /*2f10*/  LOP3.LUT P6, RZ, R147, 0xff, RZ, 0xc0, !PT ;  /* 0x000000ff93ff7812 */ /* 0x000fe200078cc0ff */
[-CC-:B------:R-:W-:Y:S01]  /*2f20*/  FFMA.FTZ R107, R145, R113.reuse, R114.reuse ;  /* 0x00000071916b7223 */ /* 0x180fe20000010072 */
[-CC-:B------:R-:W-:Y:S01]  /*2f30*/  FFMA.FTZ R108, R142, R113.reuse, R114.reuse ;  /* 0x000000718e6c7223 */ /* 0x180fe20000010072 */
[----:B------:R-:W-:Y:S01]  /*2f40*/  FADD.FTZ R104, R150, -R105 ;  /* 0x8000006996687221 */ /* 0x000fe20000010000 */
[----:B------:R-:W-:Y:S02]  /*2f50*/  FFMA.FTZ R105, R148, R113, R114 ;  /* 0x0000007194697223 */ /* 0x000fe40000010072 */
[----:B------:R-:W-:Y:S01]  /*2f60*/  FADD.FTZ R108, R143, -R108 ;  /* 0x8000006c8f6c7221 */ /* 0x000fe20000010000 */
[C---:B-----5:R-:W-:Y:S01]  /*2f70*/  FMUL.FTZ R104, R151.reuse, R104 ;  /* 0x0000006897687220 */ /* 0x060fe20000410000 */
[----:B------:R-:W-:Y:S02]  /*2f80*/  FADD.FTZ R106, R146, -R105 ;  /* 0x80000069926a7221 */ /* 0x000fe40000010000 */
[C---:B------:R-:W-:Y:S01]  /*2f90*/  FMUL.FTZ R108, R151.reuse, R108 ;  /* 0x0000006c976c7220 */ /* 0x040fe20000410000 */
[----:B------:R-:W-:Y:S01]  /*2fa0*/  FMUL.FTZ R104, R104, UR14 ;  /* 0x0000000e68687c20 */ /* 0x000fe20008410000 */
[----:B------:R-:W-:-:S02]  /*2fb0*/  FMUL.FTZ R106, R151, R106 ;  /* 0x0000006a976a7220 */ /* 0x000fc40000410000 */
[----:B------:R-:W-:Y:S02]  /*2fc0*/  FMUL.FTZ R108, R108, UR14 ;  /* 0x0000000e6c6c7c20 */ /* 0x000fe40008410000 */
[----:B------:R-:W-:Y:S01]  /*2fd0*/  FSEL R104, R104, RZ, P6 ;  /* 0x000000ff68687208 */ /* 0x000fe20003000000 */
[----:B------:R-:W-:Y:S01]  /*2fe0*/  FMUL.FTZ R106, R106, UR14 ;  /* 0x0000000e6a6a7c20 */ /* 0x000fe20008410000 */
[----:B------:R-:W-:-:S04]  /*2ff0*/  LOP3.LUT P6, RZ, R147, 0xff00, RZ, 0xc0, !PT ;  /* 0x0000ff0093ff7812 */ /* 0x000fc800078cc0ff */
[----:B------:R-:W-:Y:S01]  /*3000*/  FSEL R105, R106, RZ, P6 ;  /* 0x000000ff6a697208 */ /* 0x000fe20003000000 */
[----:B------:R-:W-:Y:S01]  /*3010*/  FADD.FTZ R106, R144, -R107 ;  /* 0x8000006b906a7221 */ /* 0x000fe20000010000 */
[----:B------:R-:W-:Y:S02]  /*3020*/  LOP3.LUT P6, RZ, R147, 0xff0000, RZ, 0xc0, !PT ;  /* 0x00ff000093ff7812 */ /* 0x000fe400078cc0ff */
[----:B------:R-:W-:Y:S01]  /*3030*/  F2FP.BF16.F32.PACK_AB R105, R105, R104 ;  /* 0x000000686969723e */ /* 0x000fe200000010ff */
[----:B------:R-:W-:-:S03]  /*3040*/  FMUL.FTZ R106, R151, R106 ;  /* 0x0000006a976a7220 */ /* 0x000fc60000410000 */
[C---:B------:R-:W-:Y:S01]  /*3050*/  PRMT R104, R105.reuse, 0x7632, R104 ;  /* 0x0000763269687816 */ /* 0x040fe20000000068 */
[----:B------:R-:W-:Y:S01]  /*3060*/  FMUL.FTZ R106, R106, UR14 ;  /* 0x0000000e6a6a7c20 */ /* 0x000fe20008410000 */
[----:B------:R-:W-:-:S04]  /*3070*/  PRMT R109, R105, 0x7610, R109 ;  /* 0x00007610696d7816 */ /* 0x000fc8000000006d */
[----:B------:R-:W-:Y:S02]  /*3080*/  FSEL R106, R106, RZ, P6 ;  /* 0x000000ff6a6a7208 */ /* 0x000fe40003000000 */
[----:B------:R-:W-:-:S04]  /*3090*/  ISETP.GE.U32.AND P6, PT, R147, 0x1000000, PT ;  /* 0x010000009300780c */ /* 0x000fc80003fc6070 */
[----:B------:R-:W-:-:S04]  /*30a0*/  FSEL R107, R108, RZ, P6 ;  /* 0x000000ff6c6b7208 */ /* 0x000fc80003000000 */
[----:B------:R-:W-:-:S04]  /*30b0*/  F2FP.BF16.F32.PACK_AB R106, R107, R106 ;  /* 0x0000006a6b6a723e */ /* 0x000fc800000010ff */
[----:B------:R-:W-:Y:S01]  /*30c0*/  PRMT R107, R106, 0x7632, R107 ;  /* 0x000076326a6b7816 */ /* 0x000fe2000000006b */
[----:B------:R-:W-:Y:S06]  /*30d0*/  BRA `(.L_x_576) ;  /* 0x0000001400447947 */ /* 0x000fec0003800000 */
.L_x_575:
[-CC-:B------:R-:W-:Y:S01]  /*30e0*/  FFMA.FTZ R7, R3, R113.reuse, R114.reuse ;  /* 0x0000007103077223 */ /* 0x180fe20000010072 */
[-CC-:B------:R-:W-:Y:S01]  /*30f0*/  FFMA.FTZ R9, R148, R113.reuse, R114.reuse ;  /* 0x0000007194097223 */ /* 0x180fe20000010072 */
[-CC-:B------:R-:W-:Y:S01]  /*3100*/  FFMA.FTZ R105, R145, R113.reuse, R114.reuse ;  /* 0x0000007191697223 */ /* 0x180fe20000010072 */
[----:B------:R-:W-:Y:S01]  /*3110*/  LOP3.LUT P6, RZ, R147, 0xff, RZ, 0xc0, !PT ;  /* 0x000000ff93ff7812 */ /* 0x000fe200078cc0ff */
[----:B------:R-:W-:Y:S01]  /*3120*/  FADD.FTZ R6, R150, -R7 ;  /* 0x8000000796067221 */ /* 0x000fe20000010000 */
[----:B------:R-:W-:Y:S01]  /*3130*/  FADD.FTZ R8, R146, -R9 ;  /* 0x8000000992087221 */ /* 0x000fe20000010000 */
[----:B------:R-:W-:Y:S01]  /*3140*/  FADD.FTZ R104, R144, -R105 ;  /* 0x8000006990687221 */ /* 0x000fe20000010000 */
[----:B------:R-:W-:Y:S01]  /*3150*/  FFMA.FTZ R106, R142, R113, R114 ;  /* 0x000000718e6a7223 */ /* 0x000fe20000010072 */
[C---:B-----5:R-:W-:Y:S01]  /*3160*/  FMUL.FTZ R6, R151.reuse, R6 ;  /* 0x0000000697067220 */ /* 0x060fe20000410000 */
[C---:B------:R-:W-:Y:S01]  /*3170*/  FMUL.FTZ R8, R151.reuse, R8 ;  /* 0x0000000897087220 */ /* 0x040fe20000410000 */
[----:B------:R-:W-:Y:S01]  /*3180*/  FMUL.FTZ R104, R151, R104 ;  /* 0x0000006897687220 */ /* 0x000fe20000410000 */
[----:B------:R-:W-:Y:S01]  /*3190*/  FADD.FTZ R106, R143, -R106 ;  /* 0x8000006a8f6a7221 */ /* 0x000fe20000010000 */
[----:B------:R-:W-:Y:S01]  /*31a0*/  FMUL.FTZ R7, R6, UR14 ;  /* 0x0000000e06077c20 */ /* 0x000fe20008410000 */
[----:B------:R-:W-:Y:S01]  /*31b0*/  FMUL.FTZ R9, R8, UR14 ;  /* 0x0000000e08097c20 */ /* 0x000fe20008410000 */
[----:B------:R-:W-:Y:S01]  /*31c0*/  FMUL.FTZ R105, R104, UR14 ;  /* 0x0000000e68697c20 */ /* 0x000fe20008410000 */
[----:B------:R-:W-:-:S02]  /*31d0*/  FMUL.FTZ R106, R151, R106 ;  /* 0x0000006a976a7220 */ /* 0x000fc40000410000 */
[----:B------:R-:W-:Y:S02]  /*31e0*/  FSEL R7, R7, RZ, P6 ;  /* 0x000000ff07077208 */ /* 0x000fe40003000000 */
[----:B------:R-:W-:Y:S01]  /*31f0*/  LOP3.LUT P6, RZ, R147, 0xff00, RZ, 0xc0, !PT ;  /* 0x0000ff0093ff7812 */ /* 0x000fe200078cc0ff */
[----:B------:R-:W-:Y:S01]  /*3200*/  FMUL.FTZ R107, R106, UR14 ;  /* 0x0000000e6a6b7c20 */ /* 0x000fe20008410000 */
[----:B------:R-:W-:Y:S02]  /*3210*/  F2FP.BF16.F32.PACK_AB R7, R7, R6 ;  /* 0x000000060707723e */ /* 0x000fe400000010ff */
[----:B------:R-:W-:Y:S02]  /*3220*/  FSEL R9, R9, RZ, P6 ;  /* 0x000000ff09097208 */ /* 0x000fe40003000000 */
[----:B------:R-:W-:Y:S02]  /*3230*/  LOP3.LUT P6, RZ, R147, 0xff0000, RZ, 0xc0, !PT ;  /* 0x00ff000093ff7812 */ /* 0x000fe400078cc0ff */
[----:B------:R-:W-:-:S02]  /*3240*/  F2FP.BF16.F32.PACK_AB R8, R9, R8 ;  /* 0x000000080908723e */ /* 0x000fc400000010ff */
[----:B------:R-:W-:Y:S02]  /*3250*/  FSEL R105, R105, RZ, P6 ;  /* 0x000000ff69697208 */ /* 0x000fe40003000000 */
[----:B------:R-:W-:Y:S02]  /*3260*/  ISETP.GE.U32.AND P6, PT, R147, 0x1000000, PT ;  /* 0x010000009300780c */ /* 0x000fe40003fc6070 */
[----:B------:R-:W-:Y:S02]  /*3270*/  F2FP.BF16.F32.PACK_AB R105, R105, R104 ;  /* 0x000000686969723e */ /* 0x000fe400000010ff */
[----:B------:R-:W-:Y:S02]  /*3280*/  FSEL R107, R107, RZ, P6 ;  /* 0x000000ff6b6b7208 */ /* 0x000fe40003000000 */
[----:B------:R-:W-:Y:S02]  /*3290*/  PRMT R109, R7, 0x7632, R109 ;  /* 0x00007632076d7816 */ /* 0x000fe4000000006d */
[----:B------:R-:W-:-:S02]  /*32a0*/  F2FP.BF16.F32.PACK_AB R6, R107, R106 ;  /* 0x0000006a6b06723e */ /* 0x000fc400000010ff */
[----:B------:R-:W-:Y:S02]  /*32b0*/  PRMT R9, R7, 0x7610, R9 ;  /* 0x0000761007097816 */ /* 0x000fe40000000009 */
[----:B------:R-:W-:Y:S02]  /*32c0*/  PRMT R104, R8, 0x7632, R104 ;  /* 0x0000763208687816 */ /* 0x000fe40000000068 */
[C---:B------:R-:W-:Y:S02]  /*32d0*/  PRMT R106, R105.reuse, 0x7632, R106 ;  /* 0x00007632696a7816 */ /* 0x040fe4000000006a */
[----:B------:R-:W-:Y:S02]  /*32e0*/  PRMT R7, R105, 0x7610, R7 ;  /* 0x0000761069077816 */ /* 0x000fe40000000007 */
[----:B------:R-:W-:Y:S01]  /*32f0*/  PRMT R107, R6, 0x7632, R107 ;  /* 0x00007632066b7816 */ /* 0x000fe2000000006b */
[----:B------:R-:W-:Y:S06]  /*3300*/  BRA `(.L_x_576) ;  /* 0x0000001000b87947 */ /* 0x000fec0003800000 */
.L_x_574:
[----:B------:R-:W-:Y:S01]  /*3310*/  UMOV UR4, UR6 ;  /* 0x0000000600047c82 */ /* 0x000fe20008000000 */
[----:B------:R-:W-:Y:S01]  /*3320*/  UMOV UR5, UR7 ;  /* 0x0000000700057c82 */ /* 0x000fe20008000000 */
[----:B------:R-:W-:-:S04]  /*3330*/  UISETP.NE.U32.AND UP0, UPT, UR4, URZ, UPT ;  /* 0x000000ff0400728c */ /* 0x000fc8000bf05070 */
[----:B------:R-:W-:-:S09]  /*3340*/  UISETP.NE.AND.EX UP0, UPT, UR5, URZ, UPT, UP0 ;  /* 0x000000ff0500728c */ /* 0x000fd2000bf05300 */
[----:B------:R-:W-:Y:S05]  /*3350*/  BRA.U UP0, `(.L_x_577) ;  /* 0x0000000100987547 */ /* 0x000fea000b800000 */
[----:B------:R-:W-:Y:S02]  /*3360*/  IMAD.MOV.U32 R104, RZ, RZ, R156 ;  /* 0x000000ffff687224 */ /* 0x000fe400078e009c */
[-CC-:B------:R-:W-:Y:S01]  /*3370*/  FFMA.FTZ R105, R3, R113.reuse, R114.reuse ;  /* 0x0000007103697223 */ /* 0x180fe20000010072 */
[----:B------:R-:W-:Y:S01]  /*3380*/  SHF.R.U64 R106, R156, 0x10, R157 ;  /* 0x000000109c6a7819 */ /* 0x000fe2000000129d */
[----:B------:R-:W-:Y:S01]  /*3390*/  FFMA.FTZ R107, R145, R113, R114 ;  /* 0x00000071916b7223 */ /* 0x000fe20000010072 */
[----:B------:R-:W-:Y:S02]  /*33a0*/  IMAD.U32 R104, R104, 0x10000, RZ ;  /* 0x0001000068687824 */ /* 0x000fe400078e00ff */
[----:B------:R-:W-:Y:S01]  /*33b0*/  FADD.FTZ R105, R150, -R105 ;  /* 0x8000006996697221 */ /* 0x000fe20000010000 */
[----:B------:R-:W-:Y:S01]  /*33c0*/  LOP3.LUT P6, RZ, R147, 0xff, RZ, 0xc0, !PT ;  /* 0x000000ff93ff7812 */ /* 0x000fe200078cc0ff */
[----:B------:R-:W-:Y:S02]  /*33d0*/  IMAD.U32 R106, R106, 0x10000, RZ ;  /* 0x000100006a6a7824 */ /* 0x000fe400078e00ff */
[----:B------:R-:W-:Y:S01]  /*33e0*/  FADD.FTZ R107, R144, -R107 ;  /* 0x8000006b906b7221 */ /* 0x000fe20000010000 */
[----:B-----5:R-:W-:Y:S01]  /*33f0*/  FFMA.FTZ R104, R151, R105, R104 ;  /* 0x0000006997687223 */ /* 0x020fe20000010068 */
[-CC-:B------:R-:W-:Y:S01]  /*3400*/  FFMA.FTZ R105, R148, R113.reuse, R114.reuse ;  /* 0x0000007194697223 */ /* 0x180fe20000010072 */
[----:B------:R-:W-:Y:S01]  /*3410*/  SHF.R.U32.HI R108, RZ, 0x10, R157 ;  /* 0x00000010ff6c7819 */ /* 0x000fe2000001169d */
[----:B------:R-:W-:Y:S01]  /*3420*/  FFMA.FTZ R110, R142, R113, R114 ;  /* 0x000000718e6e7223 */ /* 0x000fe20000010072 */
[----:B------:R-:W-:Y:S01]  /*3430*/  FMUL.FTZ R104, R104, UR14 ;  /* 0x0000000e68687c20 */ /* 0x000fe20008410000 */
[----:B------:R-:W-:-:S02]  /*3440*/  FADD.FTZ R105, R146, -R105 ;  /* 0x8000006992697221 */ /* 0x000fc40000010000 */
[----:B------:R-:W-:Y:S02]  /*3450*/  IMAD.U32 R108, R108, 0x10000, RZ ;  /* 0x000100006c6c7824 */ /* 0x000fe400078e00ff */
[----:B------:R-:W-:Y:S01]  /*3460*/  FADD.FTZ R110, R143, -R110 ;  /* 0x8000006e8f6e7221 */ /* 0x000fe20000010000 */
[----:B------:R-:W-:Y:S01]  /*3470*/  FFMA.FTZ R106, R151, R105, R106 ;  /* 0x00000069976a7223 */ /* 0x000fe2000001006a */
[----:B------:R-:W-:Y:S02]  /*3480*/  FSEL R104, R104, RZ, P6 ;  /* 0x000000ff68687208 */ /* 0x000fe40003000000 */
[----:B------:R-:W-:Y:S01]  /*3490*/  LOP3.LUT P6, RZ, R147, 0xff00, RZ, 0xc0, !PT ;  /* 0x0000ff0093ff7812 */ /* 0x000fe200078cc0ff */
[----:B------:R-:W-:Y:S01]  /*34a0*/  FMUL.FTZ R106, R106, UR14 ;  /* 0x0000000e6a6a7c20 */ /* 0x000fe20008410000 */
[----:B------:R-:W-:-:S04]  /*34b0*/  FFMA.FTZ R108, R151, R110, R108 ;  /* 0x0000006e976c7223 */ /* 0x000fc8000001006c */
[----:B------:R-:W-:Y:S01]  /*34c0*/  FSEL R105, R106, RZ, P6 ;  /* 0x000000ff6a697208 */ /* 0x000fe20003000000 */
[----:B------:R-:W-:Y:S01]  /*34d0*/  IMAD.MOV.U32 R106, RZ, RZ, R157 ;  /* 0x000000ffff6a7224 */ /* 0x000fe200078e009d */
[----:B------:R-:W-:Y:S01]  /*34e0*/  LOP3.LUT P6, RZ, R147, 0xff0000, RZ, 0xc0, !PT ;  /* 0x00ff000093ff7812 */ /* 0x000fe200078cc0ff */
[----:B------:R-:W-:Y:S01]  /*34f0*/  FMUL.FTZ R108, R108, UR14 ;  /* 0x0000000e6c6c7c20 */ /* 0x000fe20008410000 */
[----:B------:R-:W-:Y:S01]  /*3500*/  F2FP.BF16.F32.PACK_AB R105, R105, R104 ;  /* 0x000000686969723e */ /* 0x000fe200000010ff */
[----:B------:R-:W-:-:S03]  /*3510*/  IMAD.U32 R106, R106, 0x10000, RZ ;  /* 0x000100006a6a7824 */ /* 0x000fc600078e00ff */
[----:B------:R-:W-:Y:S01]  /*3520*/  PRMT R104, R105, 0x7632, R104 ;  /* 0x0000763269687816 */ /* 0x000fe20000000068 */
[----:B------:R-:W-:Y:S01]  /*3530*/  FFMA.FTZ R106, R151, R107, R106 ;  /* 0x0000006b976a7223 */ /* 0x000fe2000001006a */
[----:B------:R-:W-:-:S03]  /*3540*/  PRMT R109, R105, 0x7610, R109 ;  /* 0x00007610696d7816 */ /* 0x000fc6000000006d */
[----:B------:R-:W-:-:S05]  /*3550*/  FMUL.FTZ R106, R106, UR14 ;  /* 0x0000000e6a6a7c20 */ /* 0x000fca0008410000 */
[----:B------:R-:W-:Y:S02]  /*3560*/  FSEL R106, R106, RZ, P6 ;  /* 0x000000ff6a6a7208 */ /* 0x000fe40003000000 */
[----:B------:R-:W-:-:S04]  /*3570*/  ISETP.GE.U32.AND P6, PT, R147, 0x1000000, PT ;  /* 0x010000009300780c */ /* 0x000fc80003fc6070 */
[----:B------:R-:W-:-:S04]  /*3580*/  FSEL R107, R108, RZ, P6 ;  /* 0x000000ff6c6b7208 */ /* 0x000fc80003000000 */
[----:B------:R-:W-:-:S04]  /*3590*/  F2FP.BF16.F32.PACK_AB R106, R107, R106 ;  /* 0x0000006a6b6a723e */ /* 0x000fc800000010ff */
[----:B------:R-:W-:Y:S01]  /*35a0*/  PRMT R107, R106, 0x7632, R107 ;  /* 0x000076326a6b7816 */ /* 0x000fe2000000006b */
[----:B------:R-:W-:Y:S06]  /*35b0*/  BRA `(.L_x_576) ;  /* 0x00000010000c7947 */ /* 0x000fec0003800000 */
.L_x_577:
[----:B------:R-:W-:Y:S02]  /*35c0*/  IMAD.MOV.U32 R6, RZ, RZ, R156 ;  /* 0x000000ffff067224 */ /* 0x000fe400078e009c */
[-CC-:B------:R-:W-:Y:S01]  /*35d0*/  FFMA.FTZ R7, R3, R113.reuse, R114.reuse ;  /* 0x0000007103077223 */ /* 0x180fe20000010072 */
[-CC-:B------:R-:W-:Y:S01]  /*35e0*/  FFMA.FTZ R9, R148, R113.reuse, R114.reuse ;  /* 0x0000007194097223 */ /* 0x180fe20000010072 */
[----:B------:R-:W-:Y:S01]  /*35f0*/  FFMA.FTZ R105, R145, R113, R114 ;  /* 0x0000007191697223 */ /* 0x000fe20000010072 */
[----:B------:R-:W-:Y:S02]  /*3600*/  IMAD.U32 R8, R6, 0x10000, RZ ;  /* 0x0001000006087824 */ /* 0x000fe400078e00ff */
[----:B------:R-:W-:Y:S01]  /*3610*/  FADD.FTZ R6, R150, -R7 ;  /* 0x8000000796067221 */ /* 0x000fe20000010000 */
[----:B------:R-:W-:Y:S02]  /*3620*/  LOP3.LUT P6, RZ, R147, 0xff, RZ, 0xc0, !PT ;  /* 0x000000ff93ff7812 */ /* 0x000fe400078cc0ff */
[--C-:B------:R-:W-:Y:S01]  /*3630*/  SHF.R.U32.HI R107, RZ, 0x10, R157.reuse ;  /* 0x00000010ff6b7819 */ /* 0x100fe2000001169d */
[----:B-----5:R-:W-:Y:S01]  /*3640*/  FFMA.FTZ R6, R151, R6, R8 ;  /* 0x0000000697067223 */ /* 0x020fe20000010008 */
[----:B------:R-:W-:-:S03]  /*3650*/  SHF.R.U64 R8, R156, 0x10, R157 ;  /* 0x000000109c087819 */ /* 0x000fc6000000129d */
[----:B------:R-:W-:Y:S01]  /*3660*/  FMUL.FTZ R7, R6, UR14 ;  /* 0x0000000e06077c20 */ /* 0x000fe20008410000 */
[----:B------:R-:W-:Y:S02]  /*3670*/  IMAD.U32 R108, R107, 0x10000, RZ ;  /* 0x000100006b6c7824 */ /* 0x000fe400078e00ff */
[----:B------:R-:W-:Y:S02]  /*3680*/  IMAD.U32 R104, R8, 0x10000, RZ ;  /* 0x0001000008687824 */ /* 0x000fe400078e00ff */
[----:B------:R-:W-:Y:S01]  /*3690*/  FADD.FTZ R8, R146, -R9 ;  /* 0x8000000992087221 */ /* 0x000fe20000010000 */
[----:B------:R-:W-:Y:S02]  /*36a0*/  FSEL R7, R7, RZ, P6 ;  /* 0x000000ff07077208 */ /* 0x000fe40003000000 */
[----:B------:R-:W-:Y:S01]  /*36b0*/  LOP3.LUT P6, RZ, R147, 0xff00, RZ, 0xc0, !PT ;  /* 0x0000ff0093ff7812 */ /* 0x000fe200078cc0ff */
[----:B------:R-:W-:Y:S01]  /*36c0*/  FFMA.FTZ R8, R151, R8, R104 ;  /* 0x0000000897087223 */ /* 0x000fe20000010068 */
[----:B------:R-:W-:Y:S01]  /*36d0*/  IMAD.MOV.U32 R104, RZ, RZ, R157 ;  /* 0x000000ffff687224 */ /* 0x000fe200078e009d */
[----:B------:R-:W-:-:S02]  /*36e0*/  F2FP.BF16.F32.PACK_AB R7, R7, R6 ;  /* 0x000000060707723e */ /* 0x000fc400000010ff */
[----:B------:R-:W-:Y:S01]  /*36f0*/  FMUL.FTZ R9, R8, UR14 ;  /* 0x0000000e08097c20 */ /* 0x000fe20008410000 */
[----:B------:R-:W-:Y:S02]  /*3700*/  IMAD.U32 R106, R104, 0x10000, RZ ;  /* 0x00010000686a7824 */ /* 0x000fe400078e00ff */
[----:B------:R-:W-:Y:S01]  /*3710*/  FADD.FTZ R104, R144, -R105 ;  /* 0x8000006990687221 */ /* 0x000fe20000010000 */
[----:B------:R-:W-:Y:S02]  /*3720*/  PRMT R109, R7, 0x7632, R109 ;  /* 0x00007632076d7816 */ /* 0x000fe4000000006d */
[----:B------:R-:W-:Y:S01]  /*3730*/  FSEL R9, R9, RZ, P6 ;  /* 0x000000ff09097208 */ /* 0x000fe20003000000 */
[----:B------:R-:W-:Y:S01]  /*3740*/  FFMA.FTZ R104, R151, R104, R106 ;  /* 0x0000006897687223 */ /* 0x000fe2000001006a */
[----:B------:R-:W-:Y:S01]  /*3750*/  FFMA.FTZ R106, R142, R113, R114 ;  /* 0x000000718e6a7223 */ /* 0x000fe20000010072 */
[----:B------:R-:W-:Y:S02]  /*3760*/  LOP3.LUT P6, RZ, R147, 0xff0000, RZ, 0xc0, !PT ;  /* 0x00ff000093ff7812 */ /* 0x000fe400078cc0ff */
[----:B------:R-:W-:Y:S01]  /*3770*/  FMUL.FTZ R105, R104, UR14 ;  /* 0x0000000e68697c20 */ /* 0x000fe20008410000 */
[----:B------:R-:W-:Y:S01]  /*3780*/  FADD.FTZ R106, R143, -R106 ;  /* 0x8000006a8f6a7221 */ /* 0x000fe20000010000 */
[----:B------:R-:W-:-:S02]  /*3790*/  F2FP.BF16.F32.PACK_AB R8, R9, R8 ;  /* 0x000000080908723e */ /* 0x000fc400000010ff */
[----:B------:R-:W-:Y:S01]  /*37a0*/  PRMT R9, R7, 0x7610, R9 ;  /* 0x0000761007097816 */ /* 0x000fe20000000009 */
[----:B------:R-:W-:Y:S01]  /*37b0*/  FFMA.FTZ R106, R151, R106, R108 ;  /* 0x0000006a976a7223 */ /* 0x000fe2000001006c */
[----:B------:R-:W-:Y:S02]  /*37c0*/  FSEL R105, R105, RZ, P6 ;  /* 0x000000ff69697208 */ /* 0x000fe40003000000 */
[----:B------:R-:W-:Y:S01]  /*37d0*/  ISETP.GE.U32.AND P6, PT, R147, 0x1000000, PT ;  /* 0x010000009300780c */ /* 0x000fe20003fc6070 */
[----:B------:R-:W-:Y:S01]  /*37e0*/  FMUL.FTZ R107, R106, UR14 ;  /* 0x0000000e6a6b7c20 */ /* 0x000fe20008410000 */
[----:B------:R-:W-:Y:S02]  /*37f0*/  F2FP.BF16.F32.PACK_AB R105, R105, R104 ;  /* 0x000000686969723e */ /* 0x000fe400000010ff */
[----:B------:R-:W-:Y:S02]  /*3800*/  PRMT R104, R8, 0x7632, R104 ;  /* 0x0000763208687816 */ /* 0x000fe40000000068 */
[----:B------:R-:W-:-:S02]  /*3810*/  FSEL R107, R107, RZ, P6 ;  /* 0x000000ff6b6b7208 */ /* 0x000fc40003000000 */
[----:B------:R-:W-:Y:S02]  /*3820*/  PRMT R7, R105, 0x7610, R7 ;  /* 0x0000761069077816 */ /* 0x000fe40000000007 */
[----:B------:R-:W-:Y:S02]  /*3830*/  F2FP.BF16.F32.PACK_AB R6, R107, R106 ;  /* 0x0000006a6b06723e */ /* 0x000fe400000010ff */
[----:B------:R-:W-:Y:S02]  /*3840*/  PRMT R106, R105, 0x7632, R106 ;  /* 0x00007632696a7816 */ /* 0x000fe4000000006a */
[----:B------:R-:W-:Y:S01]  /*3850*/  PRMT R107, R6, 0x7632, R107 ;  /* 0x00007632066b7816 */ /* 0x000fe2000000006b */
[----:B------:R-:W-:Y:S06]  /*3860*/  BRA `(.L_x_576) ;  /* 0x0000000c00607947 */ /* 0x000fec0003800000 */
.L_x_573:
        /* <DEDUP_REMOVED lines=15> */
[----:B-----5:R-:W-:-:S03]  /*3960*/  FMUL.FTZ R0, R151, R0 ;  /* 0x0000000097007220 */ /* 0x020fc60000410000 */
[----:B------:R-:W-:Y:S01]  /*3970*/  FMUL.FTZ R4, R151, R4 ;  /* 0x0000000497047220 */ /* 0x000fe20000410000 */
[----:B------:R-:W-:-:S03]  /*3980*/  FMUL.FTZ R0, R0, UR14 ;  /* 0x0000000e00007c20 */ /* 0x000fc60008410000 */
[----:B------:R-:W-:Y:S02]  /*3990*/  FMUL.FTZ R4, R4, UR14 ;  /* 0x0000000e04047c20 */ /* 0x000fe40008410000 */
[----:B------:R-:W-:Y:S02]  /*39a0*/  FSEL R107, R0, RZ, P6 ;  /* 0x000000ff006b7208 */ /* 0x000fe40003000000 */
[----:B------:R-:W-:-:S04]  /*39b0*/  LOP3.LUT P6, RZ, R149, 0xff00, RZ, 0xc0, !PT ;  /* 0x0000ff0095ff7812 */ /* 0x000fc800078cc0ff */
[----:B------:R-:W-:Y:S01]  /*39c0*/  FSEL R2, R0, RZ, P6 ;  /* 0x000000ff00027208 */ /* 0x000fe20003000000 */
[----:B------:R-:W-:Y:S01]  /*39d0*/  FADD.FTZ R0, R144, -R5 ;  /* 0x8000000590007221 */ /* 0x000fe20000010000 */
[----:B------:R-:W-:Y:S02]  /*39e0*/  LOP3.LUT P6, RZ, R147, 0xff0000, RZ, 0xc0, !PT ;  /* 0x00ff000093ff7812 */ /* 0x000fe400078cc0ff */
[----:B------:R-:W-:Y:S01]  /*39f0*/  F2FP.BF16.F32.PACK_AB R107, R2, R107 ;  /* 0x0000006b026b723e */ /* 0x000fe200000010ff */
[----:B------:R-:W-:-:S03]  /*3a00*/  FMUL.FTZ R0, R151, R0 ;  /* 0x0000000097007220 */ /* 0x000fc60000410000 */
[----:B------:R-:W-:Y:S01]  /*3a10*/  PRMT R2, R107, 0x7632, R2 ;  /* 0x000076326b027816 */ /* 0x000fe20000000002 */
[----:B------:R-:W-:-:S05]  /*3a20*/  FMUL.FTZ R0, R0, UR14 ;  /* 0x0000000e00007c20 */ /* 0x000fca0008410000 */
        /* <DEDUP_REMOVED lines=11> */
[----:B------:R-:W-:Y:S02]  /*3ae0*/  FSEL R0, R0, RZ, P6 ;  /* 0x000000ff00007208 */ /* 0x000fe40003000000 */
[----:B------:R-:W-:Y:S02]  /*3af0*/  ISETP.GE.U32.AND P6, PT, R147, 0x1000000, PT ;  /* 0x010000009300780c */ /* 0x000fe40003fc6070 */
[----:B------:R-:W-:Y:S02]  /*3b00*/  F2FP.BF16.F32.PACK_AB R0, R0, R105 ;  /* 0x000000690000723e */ /* 0x000fe400000010ff */
[----:B------:R-:W-:Y:S02]  /*3b10*/  FSEL R111, R4, RZ, P6 ;  /* 0x000000ff046f7208 */ /* 0x000fe40003000000 */
[----:B------:R-:W-:Y:S02]  /*3b20*/  ISETP.GE.U32.AND P6, PT, R149, 0x1000000, PT ;  /* 0x010000009500780c */ /* 0x000fe40003fc6070 */
[----:B------:R-:W-:-:S02]  /*3b30*/  PRMT R109, R0, 0x7610, R109 ;  /* 0x00007610006d7816 */ /* 0x000fc4000000006d */
[----:B------:R-:W-:Y:S02]  /*3b40*/  FSEL R104, R4, RZ, P6 ;  /* 0x000000ff04687208 */ /* 0x000fe40003000000 */
[----:B------:R-:W-:Y:S02]  /*3b50*/  PRMT R4, R0, 0x7632, R4 ;  /* 0x0000763200047816 */ /* 0x000fe40000000004 */
[----:B------:R-:W-:Y:S02]  /*3b60*/  F2FP.BF16.F32.PACK_AB R111, R104, R111 ;  /* 0x0000006f686f723e */ /* 0x000fe400000010ff */
[----:B------:R-:W-:Y:S02]  /*3b70*/  PRMT R104, R107, 0x7610, R104 ;  /* 0x000076106b687816 */ /* 0x000fe40000000068 */
[C---:B------:R-:W-:Y:S02]  /*3b80*/  PRMT R0, R111.reuse, 0x7632, R0 ;  /* 0x000076326f007816 */ /* 0x040fe40000000000 */
[----:B------:R-:W-:Y:S01]  /*3b90*/  PRMT R107, R111, 0x7610, R107 ;  /* 0x000076106f6b7816 */ /* 0x000fe2000000006b */
[----:B------:R-:W-:Y:S06]  /*3ba0*/  BRA `(.L_x_576) ;  /* 0x0000000800907947 */ /* 0x000fec0003800000 */
.L_x_579:
[-CC-:B------:R-:W-:Y:S01]  /*3bb0*/  FFMA.FTZ R5, R145, R113.reuse, R114.reuse ;  /* 0x0000007191057223 */ /* 0x180fe20000010072 */
[----:B------:R-:W-:Y:S01]  /*3bc0*/  LOP3.LUT P6, RZ, R147, 0xff0000, RZ, 0xc0, !PT ;  /* 0x00ff000093ff7812 */ /* 0x000fe200078cc0ff */
[-CC-:B------:R-:W-:Y:S02]  /*3bd0*/  FFMA.FTZ R7, R148, R113.reuse, R114.reuse ;  /* 0x0000007194077223 */ /* 0x180fe40000010072 */
[----:B------:R-:W-:Y:S01]  /*3be0*/  FADD.FTZ R0, R144, -R5 ;  /* 0x8000000590007221 */ /* 0x000fe20000010000 */
[----:B------:R-:W-:Y:S01]  /*3bf0*/  FFMA.FTZ R5, R3, R113, R114 ;  /* 0x0000007103057223 */ /* 0x000fe20000010072 */
[----:B------:R-:W-:Y:S02]  /*3c00*/  FADD.FTZ R4, R146, -R7 ;  /* 0x8000000792047221 */ /* 0x000fe40000010000 */
[C---:B-----5:R-:W-:Y:S02]  /*3c10*/  FMUL.FTZ R104, R151.reuse, R0 ;  /* 0x0000000097687220 */ /* 0x060fe40000410000 */
[----:B------:R-:W-:-:S02]  /*3c20*/  FMUL.FTZ R7, R151, R4 ;  /* 0x0000000497077220 */ /* 0x000fc40000410000 */
[----:B------:R-:W-:Y:S02]  /*3c30*/  FMUL.FTZ R0, R104, UR14 ;  /* 0x0000000e68007c20 */ /* 0x000fe40008410000 */
[----:B------:R-:W-:-:S03]  /*3c40*/  FMUL.FTZ R4, R7, UR14 ;  /* 0x0000000e07047c20 */ /* 0x000fc60008410000 */
[C---:B------:R-:W-:Y:S02]  /*3c50*/  FSEL R107, R0.reuse, RZ, P6 ;  /* 0x000000ff006b7208 */ /* 0x040fe40003000000 */
[----:B------:R-:W-:Y:S02]  /*3c60*/  LOP3.LUT P6, RZ, R149, 0xff0000, RZ, 0xc0, !PT ;  /* 0x00ff000095ff7812 */ /* 0x000fe400078cc0ff */
[----:B------:R-:W-:Y:S02]  /*3c70*/  F2FP.BF16.F32.PACK_AB R107, R107, R104 ;  /* 0x000000686b6b723e */ /* 0x000fe400000010ff */
[----:B------:R-:W-:Y:S01]  /*3c80*/  FSEL R106, R0, RZ, P6 ;  /* 0x000000ff006a7208 */ /* 0x000fe20003000000 */
[----:B------:R-:W-:Y:S01]  /*3c90*/  FFMA.FTZ R0, R142, R113, R114 ;  /* 0x000000718e007223 */ /* 0x000fe20000010072 */
[----:B------:R-:W-:-:S03]  /*3ca0*/  ISETP.GE.U32.AND P6, PT, R147, 0x1000000, PT ;  /* 0x010000009300780c */ /* 0x000fc60003fc6070 */
[----:B------:R-:W-:-:S04]  /*3cb0*/  FADD.FTZ R0, R143, -R0 ;  /* 0x800000008f007221 */ /* 0x000fc80000010000 */
[----:B------:R-:W-:-:S04]  /*3cc0*/  FMUL.FTZ R111, R151, R0 ;  /* 0x00000000976f7220 */ /* 0x000fc80000410000 */
[----:B------:R-:W-:-:S05]  /*3cd0*/  FMUL.FTZ R0, R111, UR14 ;  /* 0x0000000e6f007c20 */ /* 0x000fca0008410000 */
[----:B------:R-:W-:Y:S02]  /*3ce0*/  FSEL R108, R0, RZ, P6 ;  /* 0x000000ff006c7208 */ /* 0x000fe40003000000 */
[----:B------:R-:W-:-:S04]  /*3cf0*/  ISETP.GE.U32.AND P6, PT, R149, 0x1000000, PT ;  /* 0x010000009500780c */ /* 0x000fc80003fc6070 */
[----:B------:R-:W-:Y:S01]  /*3d00*/  FSEL R117, R0, RZ, P6 ;  /* 0x000000ff00757208 */ /* 0x000fe20003000000 */
[----:B------:R-:W-:Y:S01]  /*3d10*/  FADD.FTZ R0, R150, -R5 ;  /* 0x8000000596007221 */ /* 0x000fe20000010000 */
[----:B------:R-:W-:Y:S02]  /*3d20*/  LOP3.LUT P6, RZ, R147, 0xff, RZ, 0xc0, !PT ;  /* 0x000000ff93ff7812 */ /* 0x000fe400078cc0ff */
[----:B------:R-:W-:Y:S01]  /*3d30*/  F2FP.BF16.F32.PACK_AB R108, R117, R108 ;  /* 0x0000006c756c723e */ /* 0x000fe200000010ff */
[----:B------:R-:W-:-:S04]  /*3d40*/  FMUL.FTZ R0, R151, R0 ;  /* 0x0000000097007220 */ /* 0x000fc80000410000 */
[----:B------:R-:W-:-:S05]  /*3d50*/  FMUL.FTZ R2, R0, UR14 ;  /* 0x0000000e00027c20 */ /* 0x000fca0008410000 */
[C---:B------:R-:W-:Y:S02]  /*3d60*/  FSEL R5, R2.reuse, RZ, P6 ;  /* 0x000000ff02057208 */ /* 0x040fe40003000000 */
[----:B------:R-:W-:Y:S02]  /*3d70*/  LOP3.LUT P6, RZ, R149, 0xff, RZ, 0xc0, !PT ;  /* 0x000000ff95ff7812 */ /* 0x000fe400078cc0ff */
[----:B------:R-:W-:Y:S02]  /*3d80*/  F2FP.BF16.F32.PACK_AB R5, R5, R0 ;  /* 0x000000000505723e */ /* 0x000fe400000010ff */
[----:B------:R-:W-:Y:S02]  /*3d90*/  FSEL R2, R2, RZ, P6 ;  /* 0x000000ff02027208 */ /* 0x000fe40003000000 */
[----:B------:R-:W-:Y:S02]  /*3da0*/  LOP3.LUT P6, RZ, R147, 0xff00, RZ, 0xc0, !PT ;  /* 0x0000ff0093ff7812 */ /* 0x000fe400078cc0ff */
[----:B------:R-:W-:-:S02]  /*3db0*/  F2FP.BF16.F32.PACK_AB R2, R7, R2 ;  /* 0x000000020702723e */ /* 0x000fc400000010ff */
[C---:B------:R-:W-:Y:S02]  /*3dc0*/  FSEL R6, R4.reuse, RZ, P6 ;  /* 0x000000ff04067208 */ /* 0x040fe40003000000 */
[----:B------:R-:W-:Y:S02]  /*3dd0*/  LOP3.LUT P6, RZ, R149, 0xff00, RZ, 0xc0, !PT ;  /* 0x0000ff0095ff7812 */ /* 0x000fe400078cc0ff */
[C---:B------:R-:W-:Y:S02]  /*3de0*/  PRMT R109, R5.reuse, 0x7632, R109 ;  /* 0x00007632056d7816 */ /* 0x040fe4000000006d */
[----:B------:R-:W-:Y:S02]  /*3df0*/  FSEL R105, R4, RZ, P6 ;  /* 0x000000ff04697208 */ /* 0x000fe40003000000 */
[----:B------:R-:W-:Y:S02]  /*3e00*/  PRMT R9, R5, 0x7610, R9 ;  /* 0x0000761005097816 */ /* 0x000fe40000000009 */
[----:B------:R-:W-:-:S02]  /*3e10*/  F2FP.BF16.F32.PACK_AB R6, R105, R6 ;  /* 0x000000066906723e */ /* 0x000fc400000010ff */
[----:B------:R-:W-:Y:S02]  /*3e20*/  F2FP.BF16.F32.PACK_AB R5, R111, R106 ;  /* 0x0000006a6f05723e */ /* 0x000fe400000010ff */
[C---:B------:R-:W-:Y:S02]  /*3e30*/  PRMT R8, R2.reuse, 0x7632, R8 ;  /* 0x0000763202087816 */ /* 0x040fe40000000008 */
[----:B------:R-:W-:Y:S02]  /*3e40*/  PRMT R4, R2, 0x7610, R4 ;  /* 0x0000761002047816 */ /* 0x000fe40000000004 */
[C---:B------:R-:W-:Y:S02]  /*3e50*/  PRMT R2, R6.reuse, 0x7632, R2 ;  /* 0x0000763206027816 */ /* 0x040fe40000000002 */
[----:B------:R-:W-:Y:S02]  /*3e60*/  PRMT R104, R6, 0x7610, R104 ;  /* 0x0000761006687816 */ /* 0x000fe40000000068 */
[----:B------:R-:W-:-:S02]  /*3e70*/  PRMT R106, R107, 0x7632, R106 ;  /* 0x000076326b6a7816 */ /* 0x000fc4000000006a */
[----:B------:R-:W-:Y:S02]  /*3e80*/  PRMT R7, R107, 0x7610, R7 ;  /* 0x000076106b077816 */ /* 0x000fe40000000007 */
[----:B------:R-:W-:Y:S02]  /*3e90*/  PRMT R6, R5, 0x7632, R6 ;  /* 0x0000763205067816 */ /* 0x000fe40000000006 */
[C---:B------:R-:W-:Y:S02]  /*3ea0*/  PRMT R0, R108.reuse, 0x7632, R0 ;  /* 0x000076326c007816 */ /* 0x040fe40000000000 */
[----:B------:R-:W-:Y:S01]  /*3eb0*/  PRMT R107, R108, 0x7610, R107 ;  /* 0x000076106c6b7816 */ /* 0x000fe2000000006b */
[----:B------:R-:W-:Y:S06]  /*3ec0*/  BRA `(.L_x_576) ;  /* 0x0000000400c87947 */ /* 0x000fec0003800000 */
.L_x_578:
[----:B------:R-:W-:Y:S01]  /*3ed0*/  UMOV UR4, UR6 ;  /* 0x0000000600047c82 */ /* 0x000fe20008000000 */
[----:B------:R-:W-:Y:S01]  /*3ee0*/  UMOV UR5, UR7 ;  /* 0x0000000700057c82 */ /* 0x000fe20008000000 */
[----:B------:R-:W-:-:S04]  /*3ef0*/  UISETP.NE.U32.AND UP0, UPT, UR4, URZ, UPT ;  /* 0x000000ff0400728c */ /* 0x000fc8000bf05070 */
[----:B------:R-:W-:-:S09]  /*3f00*/  UISETP.NE.AND.EX UP0, UPT, UR5, URZ, UPT, UP0 ;  /* 0x000000ff0500728c */ /* 0x000fd2000bf05300 */
[----:B------:R-:W-:Y:S05]  /*3f10*/  BRA.U UP0, `(.L_x_580) ;  /* 0x0000000100d07547 */ /* 0x000fea000b800000 */
[--C-:B------:R-:W-:Y:S01]  /*3f20*/  SHF.R.U64 R0, R156, 0x10, R157.reuse ;  /* 0x000000109c007819 */ /* 0x100fe2000000129d */
[-CC-:B------:R-:W-:Y:S01]  /*3f30*/  FFMA.FTZ R5, R148, R113.reuse, R114.reuse ;  /* 0x0000007194057223 */ /* 0x180fe20000010072 */
[----:B------:R-:W-:Y:S01]  /*3f40*/  LOP3.LUT P6, RZ, R147, 0xff00, RZ, 0xc0, !PT ;  /* 0x0000ff0093ff7812 */ /* 0x000fe200078cc0ff */
[-CC-:B------:R-:W-:Y:S01]  /*3f50*/  FFMA.FTZ R105, R3, R113.reuse, R114.reuse ;  /* 0x0000007103697223 */ /* 0x180fe20000010072 */
[----:B------:R-:W-:Y:S01]  /*3f60*/  SHF.R.U32.HI R104, RZ, 0x10, R157 ;  /* 0x00000010ff687819 */ /* 0x000fe2000001169d */
[----:B------:R-:W-:Y:S02]  /*3f70*/  IMAD.U32 R2, R0, 0x10000, RZ ;  /* 0x0001000000027824 */ /* 0x000fe400078e00ff */
[----:B------:R-:W-:Y:S01]  /*3f80*/  FADD.FTZ R0, R146, -R5 ;  /* 0x8000000592007221 */ /* 0x000fe20000010000 */
[----:B------:R-:W-:Y:S01]  /*3f90*/  FFMA.FTZ R5, R145, R113, R114 ;  /* 0x0000007191057223 */ /* 0x000fe20000010072 */
[----:B------:R-:W-:Y:S02]  /*3fa0*/  IMAD.U32 R104, R104, 0x10000, RZ ;  /* 0x0001000068687824 */ /* 0x000fe400078e00ff */
[----:B-----5:R-:W-:-:S04]  /*3fb0*/  FFMA.FTZ R0, R151, R0, R2 ;  /* 0x0000000097007223 */ /* 0x020fc80000010002 */
[----:B------:R-:W-:-:S05]  /*3fc0*/  FMUL.FTZ R0, R0, UR14 ;  /* 0x0000000e00007c20 */ /* 0x000fca0008410000 */
[----:B------:R-:W-:Y:S02]  /*3fd0*/  FSEL R107, R0, RZ, P6 ;  /* 0x000000ff006b7208 */ /* 0x000fe40003000000 */
[----:B------:R-:W-:-:S04]  /*3fe0*/  LOP3.LUT P6, RZ, R149, 0xff00, RZ, 0xc0, !PT ;  /* 0x0000ff0095ff7812 */ /* 0x000fc800078cc0ff */
[----:B------:R-:W-:Y:S01]  /*3ff0*/  FSEL R2, R0, RZ, P6 ;  /* 0x000000ff00027208 */ /* 0x000fe20003000000 */
[----:B------:R-:W-:Y:S01]  /*4000*/  IMAD.MOV.U32 R0, RZ, RZ, R157 ;  /* 0x000000ffff007224 */ /* 0x000fe200078e009d */
[----:B------:R-:W-:Y:S02]  /*4010*/  LOP3.LUT P6, RZ, R147, 0xff0000, RZ, 0xc0, !PT ;  /* 0x00ff000093ff7812 */ /* 0x000fe400078cc0ff */
[----:B------:R-:W-:Y:S01]  /*4020*/  F2FP.BF16.F32.PACK_AB R107, R2, R107 ;  /* 0x0000006b026b723e */ /* 0x000fe200000010ff */
[----:B------:R-:W-:Y:S02]  /*4030*/  IMAD.U32 R4, R0, 0x10000, RZ ;  /* 0x0001000000047824 */ /* 0x000fe400078e00ff */
[----:B------:R-:W-:Y:S01]  /*4040*/  FADD.FTZ R0, R144, -R5 ;  /* 0x8000000590007221 */ /* 0x000fe20000010000 */
[----:B------:R-:W-:-:S03]  /*4050*/  PRMT R2, R107, 0x7632, R2 ;  /* 0x000076326b027816 */ /* 0x000fc60000000002 */
[----:B------:R-:W-:-:S04]  /*4060*/  FFMA.FTZ R0, R151, R0, R4 ;  /* 0x0000000097007223 */ /* 0x000fc80000010004 */
        /* <DEDUP_REMOVED lines=10> */
[----:B------:R-:W-:Y:S01]  /*4110*/  FFMA.FTZ R0, R151, R0, R4 ;  /* 0x0000000097007223 */ /* 0x000fe20000010004 */
[----:B------:R-:W-:-:S03]  /*4120*/  FFMA.FTZ R4, R142, R113, R114 ;  /* 0x000000718e047223 */ /* 0x000fc60000010072 */
[----:B------:R-:W-:Y:S01]  /*4130*/  FMUL.FTZ R0, R0, UR14 ;  /* 0x0000000e00007c20 */ /* 0x000fe20008410000 */
[----:B------:R-:W-:-:S04]  /*4140*/  FADD.FTZ R4, R143, -R4 ;  /* 0x800000048f047221 */ /* 0x000fc80000010000 */
[----:B------:R-:W-:Y:S01]  /*4150*/  FSEL R105, R0, RZ, P6 ;  /* 0x000000ff00697208 */ /* 0x000fe20003000000 */
[----:B------:R-:W-:Y:S01]  /*4160*/  FFMA.FTZ R4, R151, R4, R104 ;  /* 0x0000000497047223 */ /* 0x000fe20000010068 */
[----:B------:R-:W-:-:S03]  /*4170*/  LOP3.LUT P6, RZ, R149, 0xff, RZ, 0xc0, !PT ;  /* 0x000000ff95ff7812 */ /* 0x000fc600078cc0ff */
[----:B------:R-:W-:Y:S01]  /*4180*/  FMUL.FTZ R4, R4, UR14 ;  /* 0x0000000e04047c20 */ /* 0x000fe20008410000 */
        /* <DEDUP_REMOVED lines=13> */
.L_x_580:
[----:B------:R-:W-:Y:S02]  /*4260*/  IMAD.MOV.U32 R0, RZ, RZ, R157 ;  /* 0x000000ffff007224 */ /* 0x000fe400078e009d */
[-CC-:B------:R-:W-:Y:S01]  /*4270*/  FFMA.FTZ R5, R145, R113.reuse, R114.reuse ;  /* 0x0000007191057223 */ /* 0x180fe20000010072 */
[----:B------:R-:W-:Y:S01]  /*4280*/  LOP3.LUT P6, RZ, R147, 0xff0000, RZ, 0xc0, !PT ;  /* 0x00ff000093ff7812 */ /* 0x000fe200078cc0ff */
[-CC-:B------:R-:W-:Y:S01]  /*4290*/  FFMA.FTZ R7, R148, R113.reuse, R114.reuse ;  /* 0x0000007194077223 */ /* 0x180fe20000010072 */
[----:B------:R-:W-:Y:S02]  /*42a0*/  IMAD.U32 R2, R0, 0x10000, RZ ;  /* 0x0001000000027824 */ /* 0x000fe400078e00ff */
[----:B------:R-:W-:Y:S01]  /*42b0*/  FADD.FTZ R0, R144, -R5 ;  /* 0x8000000590007221 */ /* 0x000fe20000010000 */
[----:B------:R-:W-:Y:S01]  /*42c0*/  FFMA.FTZ R5, R3, R113, R114 ;  /* 0x0000007103057223 */ /* 0x000fe20000010072 */
[--C-:B------:R-:W-:Y:S02]  /*42d0*/  SHF.R.U64 R4, R156, 0x10, R157.reuse ;  /* 0x000000109c047819 */ /* 0x100fe4000000129d */
[----:B-----5:R-:W-:Y:S01]  /*42e0*/  FFMA.FTZ R104, R151, R0, R2 ;  /* 0x0000000097687223 */ /* 0x020fe20000010002 */
[----:B------:R-:W-:-:S02]  /*42f0*/  SHF.R.U32.HI R2, RZ, 0x10, R157 ;  /* 0x00000010ff027819 */ /* 0x000fc4000001169d */
[----:B------:R-:W-:Y:S02]  /*4300*/  IMAD.U32 R6, R4, 0x10000, RZ ;  /* 0x0001000004067824 */ /* 0x000fe400078e00ff */
[----:B------:R-:W-:Y:S01]  /*4310*/  FMUL.FTZ R0, R104, UR14 ;  /* 0x0000000e68007c20 */ /* 0x000fe20008410000 */
[----:B------:R-:W-:Y:S01]  /*4320*/  FADD.FTZ R4, R146, -R7 ;  /* 0x8000000792047221 */ /* 0x000fe20000010000 */
[----:B------:R-:W-:-:S03]  /*4330*/  IMAD.U32 R2, R2, 0x10000, RZ ;  /* 0x0001000002027824 */ /* 0x000fc600078e00ff */
[C---:B------:R-:W-:Y:S01]  /*4340*/  FSEL R107, R0.reuse, RZ, P6 ;  /* 0x000000ff006b7208 */ /* 0x040fe20003000000 */
[----:B------:R-:W-:Y:S01]  /*4350*/  FFMA.FTZ R7, R151, R4, R6 ;  /* 0x0000000497077223 */ /* 0x000fe20000010006 */
[----:B------:R-:W-:Y:S02]  /*4360*/  LOP3.LUT P6, RZ, R149, 0xff0000, RZ, 0xc0, !PT ;  /* 0x00ff000095ff7812 */ /* 0x000fe400078cc0ff */
[----:B------:R-:W-:Y:S01]  /*4370*/  F2FP.BF16.F32.PACK_AB R107, R107, R104 ;  /* 0x000000686b6b723e */ /* 0x000fe200000010ff */
[----:B------:R-:W-:Y:S01]  /*4380*/  FMUL.FTZ R4, R7, UR14 ;  /* 0x0000000e07047c20 */ /* 0x000fe20008410000 */
[----:B------:R-:W-:Y:S01]  /*4390*/  FSEL R106, R0, RZ, P6 ;  /* 0x000000ff006a7208 */ /* 0x000fe20003000000 */
[----:B------:R-:W-:Y:S01]  /*43a0*/  FFMA.FTZ R0, R142, R113, R114 ;  /* 0x000000718e007223 */ /* 0x000fe20000010072 */
[----:B------:R-:W-:-:S03]  /*43b0*/  ISETP.GE.U32.AND P6, PT, R147, 0x1000000, PT ;  /* 0x010000009300780c */ /* 0x000fc60003fc6070 */
[----:B------:R-:W-:-:S04]  /*43c0*/  FADD.FTZ R0, R143, -R0 ;  /* 0x800000008f007221 */ /* 0x000fc80000010000 */
[----:B------:R-:W-:-:S04]  /*43d0*/  FFMA.FTZ R111, R151, R0, R2 ;  /* 0x00000000976f7223 */ /* 0x000fc80000010002 */
[----:B------:R-:W-:-:S05]  /*43e0*/  FMUL.FTZ R0, R111, UR14 ;  /* 0x0000000e6f007c20 */ /* 0x000fca0008410000 */
[----:B------:R-:W-:Y:S02]  /*43f0*/  FSEL R108, R0, RZ, P6 ;  /* 0x000000ff006c7208 */ /* 0x000fe40003000000 */
[----:B------:R-:W-:-:S04]  /*4400*/  ISETP.GE.U32.AND P6, PT, R149, 0x1000000, PT ;  /* 0x010000009500780c */ /* 0x000fc80003fc6070 */
[----:B------:R-:W-:Y:S01]  /*4410*/  FSEL R117, R0, RZ, P6 ;  /* 0x000000ff00757208 */ /* 0x000fe20003000000 */
[----:B------:R-:W-:Y:S01]  /*4420*/  IMAD.MOV.U32 R0, RZ, RZ, R156 ;  /* 0x000000ffff007224 */ /* 0x000fe200078e009c */
[----:B------:R-:W-:Y:S02]  /*4430*/  LOP3.LUT P6, RZ, R147, 0xff, RZ, 0xc0, !PT ;  /* 0x000000ff93ff7812 */ /* 0x000fe400078cc0ff */
[----:B------:R-:W-:Y:S01]  /*4440*/  F2FP.BF16.F32.PACK_AB R108, R117, R108 ;  /* 0x0000006c756c723e */ /* 0x000fe200000010ff */
[----:B------:R-:W-:Y:S02]  /*4450*/  IMAD.U32 R2, R0, 0x10000, RZ ;  /* 0x0001000000027824 */ /* 0x000fe400078e00ff */
[----:B------:R-:W-:-:S04]  /*4460*/  FADD.FTZ R0, R150, -R5 ;  /* 0x8000000596007221 */ /* 0x000fc80000010000 */
[----:B------:R-:W-:-:S04]  /*4470*/  FFMA.FTZ R0, R151, R0, R2 ;  /* 0x0000000097007223 */ /* 0x000fc80000010002 */
        /* <DEDUP_REMOVED lines=22> */
[----:B------:R-:W-:-:S07]  /*45e0*/  PRMT R107, R108, 0x7610, R107 ;  /* 0x000076106c6b7816 */ /* 0x000fce000000006b */
.L_x_576:
        /* <DEDUP_REMOVED lines=18> */
.L_x_581:
        /* <DEDUP_REMOVED lines=12> */
.L_x_582:
[----:B------:R-:W-:-:S07]  /*47d0*/  VIADD R152, R152, 0x100 ;  /* 0x0000010098987836 */ /* 0x000fce0000000000 */
.L_x_572:
[----:B------:R-:W-:Y:S05]  /*47e0*/  BSYNC.RECONVERGENT B0 ;  /* 0x0000000000007941 */ /* 0x000fea0003800200 */
.L_x_571:
        /* <DEDUP_REMOVED lines=11> */
[----:B------:R-:W-:Y:S02]  /*48a0*/  IMAD.MOV.U32 R0, RZ, RZ, R159 ;  /* 0x000000ffff007224 */ /* 0x000fe400078e009f */
[-CC-:B------:R-:W-:Y:S01]  /*48b0*/  FFMA.FTZ R5, R135, R113.reuse, R114.reuse ;  /* 0x0000007187057223 */ /* 0x180fe20000010072 */
[----:B------:R-:W-:Y:S01]  /*48c0*/  LOP3.LUT P6, RZ, R140, 0xff0000, RZ, 0xc0, !PT ;  /* 0x00ff00008cff7812 */ /* 0x000fe200078cc0ff */
[----:B------:R-:W-:Y:S01]  /*48d0*/  FFMA.FTZ R7, R138, R113, R114 ;  /* 0x000000718a077223 */ /* 0x000fe20000010072 */
[----:B------:R-:W-:Y:S02]  /*48e0*/  IMAD.U32 R2, R0, 0x10000, RZ ;  /* 0x0001000000027824 */ /* 0x000fe400078e00ff */
[----:B------:R-:W-:Y:S01]  /*48f0*/  FADD.FTZ R0, R134, -R5 ;  /* 0x8000000586007221 */ /* 0x000fe20000010000 */
[----:B------:R-:W-:Y:S01]  /*4900*/  SHF.R.U64 R6, R158, 0x10, R159 ;  /* 0x000000109e067819 */ /* 0x000fe2000000129f */
[----:B------:R-:W-:Y:S02]  /*4910*/  FADD.FTZ R4, R136, -R7 ;  /* 0x8000000788047221 */ /* 0x000fe40000010000 */
[----:B01---5:R-:W-:Y:S01]  /*4920*/  FFMA.FTZ R104, R151, R0, R2 ;  /* 0x0000000097687223 */ /* 0x023fe20000010002 */
[----:B------:R-:W-:Y:S01]  /*4930*/  SHF.R.U32.HI R2, RZ, 0x10, R159 ;  /* 0x00000010ff027819 */ /* 0x000fe2000001169f */
[----:B------:R-:W-:-:S02]  /*4940*/  IMAD.U32 R6, R6, 0x10000, RZ ;  /* 0x0001000006067824 */ /* 0x000fc400078e00ff */
[----:B------:R-:W-:Y:S02]  /*4950*/  FMUL.FTZ R0, R104, UR14 ;  /* 0x0000000e68007c20 */ /* 0x000fe40008410000 */
[----:B------:R-:W-:Y:S02]  /*4960*/  IMAD.U32 R2, R2, 0x10000, RZ ;  /* 0x0001000002027824 */ /* 0x000fe400078e00ff */
[----:B------:R-:W-:Y:S01]  /*4970*/  FFMA.FTZ R7, R151, R4, R6 ;  /* 0x0000000497077223 */ /* 0x000fe20000010006 */
[----:B------:R-:W-:Y:S02]  /*4980*/  FSEL R107, R0, RZ, P6 ;  /* 0x000000ff006b7208 */ /* 0x000fe40003000000 */
[----:B------:R-:W-:Y:S01]  /*4990*/  LOP3.LUT P6, RZ, R141, 0xff0000, RZ, 0xc0, !PT ;  /* 0x00ff00008dff7812 */ /* 0x000fe200078cc0ff */
[----:B------:R-:W-:-:S03]  /*49a0*/  FMUL.FTZ R4, R7, UR14 ;  /* 0x0000000e07047c20 */ /* 0x000fc60008410000 */
[----:B------:R-:W-:Y:S01]  /*49b0*/  FSEL R106, R0, RZ, P6 ;  /* 0x000000ff006a7208 */ /* 0x000fe20003000000 */
[----:B------:R-:W-:Y:S01]  /*49c0*/  FFMA.FTZ R0, R132, R113, R114 ;  /* 0x0000007184007223 */ /* 0x000fe20000010072 */
[----:B------:R-:W-:-:S03]  /*49d0*/  ISETP.GE.U32.AND P6, PT, R140, 0x1000000, PT ;  /* 0x010000008c00780c */ /* 0x000fc60003fc6070 */
[----:B------:R-:W-:-:S04]  /*49e0*/  FADD.FTZ R0, R133, -R0 ;  /* 0x8000000085007221 */ /* 0x000fc80000010000 */
[----:B------:R-:W-:Y:S01]  /*49f0*/  FFMA.FTZ R111, R151, R0, R2 ;  /* 0x00000000976f7223 */ /* 0x000fe20000010002 */
[----:B------:R-:W-:-:S03]  /*4a00*/  IMAD.MOV.U32 R2, RZ, RZ, R158 ;  /* 0x000000ffff027224 */ /* 0x000fc600078e009e */
[C---:B------:R-:W-:Y:S01]  /*4a10*/  FMUL.FTZ R0, R111.reuse, UR14 ;  /* 0x0000000e6f007c20 */ /* 0x040fe20008410000 */
[----:B------:R-:W-:Y:S01]  /*4a20*/  IMAD.U32 R2, R2, 0x10000, RZ ;  /* 0x0001000002027824 */ /* 0x000fe200078e00ff */
[----:B------:R-:W-:-:S03]  /*4a30*/  F2FP.BF16.F32.PACK_AB R106, R111, R106 ;  /* 0x0000006a6f6a723e */ /* 0x000fc600000010ff */
[----:B------:R-:W-:Y:S02]  /*4a40*/  FSEL R108, R0, RZ, P6 ;  /* 0x000000ff006c7208 */ /* 0x000fe40003000000 */
[----:B------:R-:W-:-:S04]  /*4a50*/  ISETP.GE.U32.AND P6, PT, R141, 0x1000000, PT ;  /* 0x010000008d00780c */ /* 0x000fc80003fc6070 */
[----:B------:R-:W-:Y:S01]  /*4a60*/  FSEL R117, R0, RZ, P6 ;  /* 0x000000ff00757208 */ /* 0x000fe20003000000 */
[----:B------:R-:W-:Y:S01]  /*4a70*/  FFMA.FTZ R0, R139, R113, R114 ;  /* 0x000000718b007223 */ /* 0x000fe20000010072 */
[----:B------:R-:W-:Y:S02]  /*4a80*/  LOP3.LUT P6, RZ, R140, 0xff, RZ, 0xc0, !PT ;  /* 0x000000ff8cff7812 */ /* 0x000fe400078cc0ff */
[----:B------:R-:W-:Y:S01]  /*4a90*/  F2FP.BF16.F32.PACK_AB R117, R117, R108 ;  /* 0x0000006c7575723e */ /* 0x000fe200000010ff */
[----:B------:R-:W-:-:S03]  /*4aa0*/  FADD.FTZ R0, R137, -R0 ;  /* 0x8000000089007221 */ /* 0x000fc60000010000 */
[----:B------:R-:W-:Y:S01]  /*4ab0*/  PRMT R111, R117, 0x7610, R111 ;  /* 0x00007610756f7816 */ /* 0x000fe2000000006f */
        /* <DEDUP_REMOVED lines=10> */
[----:B------:R-:W-:Y:S02]  /*4b60*/  F2FP.BF16.F32.PACK_AB R7, R107, R104 ;  /* 0x000000686b07723e */ /* 0x000fe400000010ff */
[----:B------:R-:W-:Y:S02]  /*4b70*/  FSEL R105, R4, RZ, P6 ;  /* 0x000000ff04697208 */ /* 0x000fe40003000000 */
[----:B------:R-:W-:Y:S02]  /*4b80*/  PRMT R8, R2, 0x7632, R8 ;  /* 0x0000763202087816 */ /* 0x000fe40000000008 */
[----:B------:R-:W-:-:S02]  /*4b90*/  F2FP.BF16.F32.PACK_AB R6, R105, R6 ;  /* 0x000000066906723e */ /* 0x000fc400000010ff */
[----:B------:R-:W-:Y:S02]  /*4ba0*/  PRMT R4, R2, 0x7610, R4 ;  /* 0x0000761002047816 */ /* 0x000fe40000000004 */
[C---:B------:R-:W-:Y:S02]  /*4bb0*/  PRMT R109, R5.reuse, 0x7632, R109 ;  /* 0x00007632056d7816 */ /* 0x040fe4000000006d */
[----:B------:R-:W-:Y:S02]  /*4bc0*/  PRMT R9, R5, 0x7610, R9 ;  /* 0x0000761005097816 */ /* 0x000fe40000000009 */
[C---:B------:R-:W-:Y:S02]  /*4bd0*/  PRMT R2, R6.reuse, 0x7632, R2 ;  /* 0x0000763206027816 */ /* 0x040fe40000000002 */
[----:B------:R-:W-:Y:S02]  /*4be0*/  PRMT R107, R6, 0x7610, R107 ;  /* 0x00007610066b7816 */ /* 0x000fe4000000006b */
[----:B------:R-:W-:-:S02]  /*4bf0*/  PRMT R108, R7, 0x7632, R108 ;  /* 0x00007632076c7816 */ /* 0x000fc4000000006c */
[C---:B------:R-:W-:Y:S02]  /*4c00*/  PRMT R6, R106.reuse, 0x7632, R6 ;  /* 0x000076326a067816 */ /* 0x040fe40000000006 */
[----:B------:R-:W-:Y:S02]  /*4c10*/  PRMT R5, R106, 0x7610, R5 ;  /* 0x000076106a057816 */ /* 0x000fe40000000005 */
[----:B------:R-:W-:Y:S01]  /*4c20*/  PRMT R0, R117, 0x7632, R0 ;  /* 0x0000763275007816 */ /* 0x000fe20000000000 */
[----:B------:R-:W-:Y:S06]  /*4c30*/  BRA `(.L_x_588) ;  /* 0x0000001000c47947 */ /* 0x000fec0003800000 */
.L_x_587:
[--C-:B------:R-:W-:Y:S01]  /*4c40*/  SHF.R.U64 R0, R158, 0x10, R159.reuse ;  /* 0x000000109e007819 */ /* 0x100fe2000000129f */
[-CC-:B------:R-:W-:Y:S01]  /*4c50*/  FFMA.FTZ R5, R138, R113.reuse, R114.reuse ;  /* 0x000000718a057223 */ /* 0x180fe20000010072 */
[----:B------:R-:W-:Y:S02]  /*4c60*/  LOP3.LUT P6, RZ, R140, 0xff00, RZ, 0xc0, !PT ;  /* 0x0000ff008cff7812 */ /* 0x000fe400078cc0ff */
[----:B-1----:R-:W-:Y:S01]  /*4c70*/  SHF.R.U32.HI R106, RZ, 0x10, R159 ;  /* 0x00000010ff6a7819 */ /* 0x002fe2000001169f */
        /* <DEDUP_REMOVED lines=8> */
[----:B0-----:R-:W-:Y:S01]  /*4d00*/  FSEL R105, R0, RZ, P6 ;  /* 0x000000ff00697208 */ /* 0x001fe20003000000 */
[----:B------:R-:W-:Y:S01]  /*4d10*/  IMAD.MOV.U32 R0, RZ, RZ, R159 ;  /* 0x000000ffff007224 */ /* 0x000fe200078e009f */
[----:B------:R-:W-:Y:S02]  /*4d20*/  LOP3.LUT P6, RZ, R140, 0xff0000, RZ, 0xc0, !PT ;  /* 0x00ff00008cff7812 */ /* 0x000fe400078cc0ff */
[----:B------:R-:W-:Y:S01]  /*4d30*/  F2FP.BF16.F32.PACK_AB R105, R105, R4 ;  /* 0x000000046969723e */ /* 0x000fe200000010ff */
[----:B------:R-:W-:Y:S02]  /*4d40*/  IMAD.U32 R2, R0, 0x10000, RZ ;  /* 0x0001000000027824 */ /* 0x000fe400078e00ff */
[----:B------:R-:W-:-:S04]  /*4d50*/  FADD.FTZ R0, R134, -R5 ;  /* 0x8000000586007221 */ /* 0x000fc80000010000 */
[----:B------:R-:W-:Y:S01]  /*4d60*/  FFMA.FTZ R0, R151, R0, R2 ;  /* 0x0000000097007223 */ /* 0x000fe20000010002 */
[----:B------:R-:W-:-:S03]  /*4d70*/  IMAD.MOV.U32 R2, RZ, RZ, R158 ;  /* 0x000000ffff027224 */ /* 0x000fc600078e009e */
[----:B------:R-:W-:Y:S01]  /*4d80*/  FMUL.FTZ R0, R0, UR14 ;  /* 0x0000000e00007c20 */ /* 0x000fe20008410000 */
[----:B------:R-:W-:-:S04]  /*4d90*/  IMAD.U32 R2, R2, 0x10000, RZ ;  /* 0x0001000002027824 */ /* 0x000fc800078e00ff */
[----:B------:R-:W-:Y:S02]  /*4da0*/  FSEL R104, R0, RZ, P6 ;  /* 0x000000ff00687208 */ /* 0x000fe40003000000 */
[----:B------:R-:W-:-:S04]  /*4db0*/  LOP3.LUT P6, RZ, R141, 0xff0000, RZ, 0xc0, !PT ;  /* 0x00ff00008dff7812 */ /* 0x000fc800078cc0ff */
[----:B------:R-:W-:Y:S01]  /*4dc0*/  FSEL R107, R0, RZ, P6 ;  /* 0x000000ff006b7208 */ /* 0x000fe20003000000 */
[----:B------:R-:W-:Y:S01]  /*4dd0*/  FFMA.FTZ R0, R139, R113, R114 ;  /* 0x000000718b007223 */ /* 0x000fe20000010072 */
[----:B------:R-:W-:Y:S02]  /*4de0*/  LOP3.LUT P6, RZ, R140, 0xff, RZ, 0xc0, !PT ;  /* 0x000000ff8cff7812 */ /* 0x000fe400078cc0ff */
[----:B------:R-:W-:Y:S01]  /*4df0*/  F2FP.BF16.F32.PACK_AB R104, R107, R104 ;  /* 0x000000686b68723e */ /* 0x000fe200000010ff */
[----:B------:R-:W-:Y:S01]  /*4e00*/  FADD.FTZ R0, R137, -R0 ;  /* 0x8000000089007221 */ /* 0x000fe20000010000 */
[----:B------:R-:W-:Y:S02]  /*4e10*/  PRMT R107, R105, 0x7610, R107 ;  /* 0x00007610696b7816 */ /* 0x000fe4000000006b */
[----:B------:R-:W-:Y:S01]  /*4e20*/  PRMT R108, R104, 0x7610, R108 ;  /* 0x00007610686c7816 */ /* 0x000fe2000000006c */
[----:B------:R-:W-:-:S04]  /*4e30*/  FFMA.FTZ R0, R151, R0, R2 ;  /* 0x0000000097007223 */ /* 0x000fc80000010002 */
[----:B------:R-:W-:-:S05]  /*4e40*/  FMUL.FTZ R0, R0, UR14 ;  /* 0x0000000e00007c20 */ /* 0x000fca0008410000 */
[----:B------:R-:W-:Y:S02]  /*4e50*/  FSEL R2, R0, RZ, P6 ;  /* 0x000000ff00027208 */ /* 0x000fe40003000000 */
[----:B------:R-:W-:-:S04]  /*4e60*/  LOP3.LUT P6, RZ, R141, 0xff, RZ, 0xc0, !PT ;  /* 0x000000ff8dff7812 */ /* 0x000fc800078cc0ff */
[----:B------:R-:W-:Y:S01]  /*4e70*/  FSEL R5, R0, RZ, P6 ;  /* 0x000000ff00057208 */ /* 0x000fe20003000000 */
[----:B------:R-:W-:Y:S01]  /*4e80*/  FFMA.FTZ R0, R132, R113, R114 ;  /* 0x0000007184007223 */ /* 0x000fe20000010072 */
[----:B------:R-:W-:Y:S02]  /*4e90*/  ISETP.GE.U32.AND P6, PT, R140, 0x1000000, PT ;  /* 0x010000008c00780c */ /* 0x000fe40003fc6070 */
[----:B------:R-:W-:Y:S01]  /*4ea0*/  F2FP.BF16.F32.PACK_AB R2, R5, R2 ;  /* 0x000000020502723e */ /* 0x000fe200000010ff */
[----:B------:R-:W-:Y:S01]  /*4eb0*/  FADD.FTZ R0, R133, -R0 ;  /* 0x8000000085007221 */ /* 0x000fe20000010000 */
[----:B------:R-:W-:Y:S02]  /*4ec0*/  PRMT R5, R104, 0x7632, R5 ;  /* 0x0000763268057816 */ /* 0x000fe40000000005 */
[C---:B------:R-:W-:Y:S01]  /*4ed0*/  PRMT R4, R2.reuse, 0x7632, R4 ;  /* 0x0000763202047816 */ /* 0x040fe20000000004 */
[----:B------:R-:W-:Y:S01]  /*4ee0*/  FFMA.FTZ R0, R151, R0, R106 ;  /* 0x0000000097007223 */ /* 0x000fe2000001006a */
[----:B------:R-:W-:-:S02]  /*4ef0*/  PRMT R109, R2, 0x7610, R109 ;  /* 0x00007610026d7816 */ /* 0x000fc4000000006d */
[----:B------:R-:W-:Y:S01]  /*4f00*/  PRMT R2, R105, 0x7632, R2 ;  /* 0x0000763269027816 */ /* 0x000fe20000000002 */
[----:B------:R-:W-:-:S05]  /*4f10*/  FMUL.FTZ R0, R0, UR14 ;  /* 0x0000000e00007c20 */ /* 0x000fca0008410000 */
[----:B------:R-:W-:Y:S02]  /*4f20*/  FSEL R106, R0, RZ, P6 ;  /* 0x000000ff006a7208 */ /* 0x000fe40003000000 */
[----:B------:R-:W-:-:S04]  /*4f30*/  ISETP.GE.U32.AND P6, PT, R141, 0x1000000, PT ;  /* 0x010000008d00780c */ /* 0x000fc80003fc6070 */
[----:B------:R-:W-:-:S04]  /*4f40*/  FSEL R111, R0, RZ, P6 ;  /* 0x000000ff006f7208 */ /* 0x000fc80003000000 */
[----:B------:R-:W-:-:S04]  /*4f50*/  F2FP.BF16.F32.PACK_AB R111, R111, R106 ;  /* 0x0000006a6f6f723e */ /* 0x000fc800000010ff */
[----:B------:R-:W-:Y:S01]  /*4f60*/  PRMT R0, R111, 0x7632, R0 ;  /* 0x000076326f007816 */ /* 0x000fe20000000000 */
[----:B------:R-:W-:Y:S06]  /*4f70*/  BRA `(.L_x_588) ;  /* 0x0000000c00f47947 */ /* 0x000fec0003800000 */
.L_x_586:
[----:B------:R-:W-:-:S04]  /*4f80*/  UISETP.NE.U32.AND UP2, UPT, UR6, URZ, UPT ;  /* 0x000000ff0600728c */ /* 0x000fc8000bf45070 */
[----:B------:R-:W-:-:S09]  /*4f90*/  UISETP.NE.AND.EX UP2, UPT, UR7, URZ, UPT, UP2 ;  /* 0x000000ff0700728c */ /* 0x000fd2000bf45320 */
[----:B------:R-:W-:Y:S05]  /*4fa0*/  BRA.U !UP2, `(.L_x_589) ;  /* 0x000000010ac87547 */ /* 0x000fea000b800000 */
[-CC-:B------:R-:W-:Y:S01]  /*4fb0*/  FFMA.FTZ R5, R135, R113.reuse, R114.reuse ;  /* 0x0000007187057223 */ /* 0x180fe20000010072 */
[----:B------:R-:W-:Y:S01]  /*4fc0*/  LOP3.LUT P6, RZ, R140, 0xff0000, RZ, 0xc0, !PT ;  /* 0x00ff00008cff7812 */ /* 0x000fe200078cc0ff */
[----:B------:R-:W-:Y:S02]  /*4fd0*/  FFMA.FTZ R7, R138, R113, R114 ;  /* 0x000000718a077223 */ /* 0x000fe40000010072 */
[----:B01----:R-:W-:Y:S02]  /*4fe0*/  FADD.FTZ R104, R134, -R5 ;  /* 0x8000000586687221 */ /* 0x003fe40000010000 */
[----:B------:R-:W-:Y:S02]  /*4ff0*/  FADD.FTZ R4, R136, -R7 ;  /* 0x8000000788047221 */ /* 0x000fe40000010000 */
[C---:B-----5:R-:W-:Y:S02]  /*5000*/  FMUL.FTZ R104, R151.reuse, R104 ;  /* 0x0000006897687220 */ /* 0x060fe40000410000 */
[----:B------:R-:W-:-:S02]  /*5010*/  FMUL.FTZ R7, R151, R4 ;  /* 0x0000000497077220 */ /* 0x000fc40000410000 */
[----:B------:R-:W-:Y:S02]  /*5020*/  FMUL.FTZ R0, R104, UR14 ;  /* 0x0000000e68007c20 */ /* 0x000fe40008410000 */
[----:B------:R-:W-:-:S03]  /*5030*/  FMUL.FTZ R4, R7, UR14 ;  /* 0x0000000e07047c20 */ /* 0x000fc60008410000 */
[----:B------:R-:W-:Y:S02]  /*5040*/  FSEL R107, R0, RZ, P6 ;  /* 0x000000ff006b7208 */ /* 0x000fe40003000000 */
[----:B------:R-:W-:-:S04]  /*5050*/  LOP3.LUT P6, RZ, R141, 0xff0000, RZ, 0xc0, !PT ;  /* 0x00ff00008dff7812 */ /* 0x000fc800078cc0ff */
[----:B------:R-:W-:Y:S01]  /*5060*/  FSEL R106, R0, RZ, P6 ;  /* 0x000000ff006a7208 */ /* 0x000fe20003000000 */
[----:B------:R-:W-:Y:S01]  /*5070*/  FFMA.FTZ R0, R132, R113, R114 ;  /* 0x0000007184007223 */ /* 0x000fe20000010072 */
[----:B------:R-:W-:-:S03]  /*5080*/  ISETP.GE.U32.AND P6, PT, R140, 0x1000000, PT ;  /* 0x010000008c00780c */ /* 0x000fc60003fc6070 */
[----:B------:R-:W-:-:S04]  /*5090*/  FADD.FTZ R0, R133, -R0 ;  /* 0x8000000085007221 */ /* 0x000fc80000010000 */
[----:B------:R-:W-:-:S04]  /*50a0*/  FMUL.FTZ R111, R151, R0 ;  /* 0x00000000976f7220 */ /* 0x000fc80000410000 */
[C---:B------:R-:W-:Y:S01]  /*50b0*/  FMUL.FTZ R0, R111.reuse, UR14 ;  /* 0x0000000e6f007c20 */ /* 0x040fe20008410000 */
[----:B------:R-:W-:-:S04]  /*50c0*/  F2FP.BF16.F32.PACK_AB R106, R111, R106 ;  /* 0x0000006a6f6a723e */ /* 0x000fc800000010ff */
        /* <DEDUP_REMOVED lines=32> */
.L_x_589:
[----:B------:R-:W-:Y:S01]  /*52d0*/  FFMA.FTZ R5, R138, R113, R114 ;  /* 0x000000718a057223 */ /* 0x000fe20000010072 */
[----:B------:R-:W-:-:S03]  /*52e0*/  LOP3.LUT P6, RZ, R140, 0xff00, RZ, 0xc0, !PT ;  /* 0x0000ff008cff7812 */ /* 0x000fc600078cc0ff */
[----:B------:R-:W-:Y:S01]  /*52f0*/  FADD.FTZ R0, R136, -R5 ;  /* 0x8000000588007221 */ /* 0x000fe20000010000 */
[----:B------:R-:W-:-:S03]  /*5300*/  FFMA.FTZ R5, R135, R113, R114 ;  /* 0x0000007187057223 */ /* 0x000fc60000010072 */
[----:B-----5:R-:W-:-:S04]  /*5310*/  FMUL.FTZ R0, R151, R0 ;  /* 0x0000000097007220 */ /* 0x020fc80000410000 */
[----:B------:R-:W-:-:S05]  /*5320*/  FMUL.FTZ R0, R0, UR14 ;  /* 0x0000000e00007c20 */ /* 0x000fca0008410000 */
[----:B------:R-:W-:Y:S02]  /*5330*/  FSEL R4, R0, RZ, P6 ;  /* 0x000000ff00047208 */ /* 0x000fe40003000000 */
[----:B------:R-:W-:-:S04]  /*5340*/  LOP3.LUT P6, RZ, R141, 0xff00, RZ, 0xc0, !PT ;  /* 0x0000ff008dff7812 */ /* 0x000fc800078cc0ff */
[----:B01----:R-:W-:Y:S01]  /*5350*/  FSEL R105, R0, RZ, P6 ;  /* 0x000000ff00697208 */ /* 0x003fe20003000000 */
[----:B------:R-:W-:Y:S01]  /*5360*/  FADD.FTZ R0, R134, -R5 ;  /* 0x8000000586007221 */ /* 0x000fe20000010000 */
[----:B------:R-:W-:Y:S02]  /*5370*/  LOP3.LUT P6, RZ, R140, 0xff0000, RZ, 0xc0, !PT ;  /* 0x00ff00008cff7812 */ /* 0x000fe400078cc0ff */
[----:B------:R-:W-:Y:S01]  /*5380*/  F2FP.BF16.F32.PACK_AB R105, R105, R4 ;  /* 0x000000046969723e */ /* 0x000fe200000010ff */
[----:B------:R-:W-:-:S04]  /*5390*/  FMUL.FTZ R0, R151, R0 ;  /* 0x0000000097007220 */ /* 0x000fc80000410000 */
[----:B------:R-:W-:-:S05]  /*53a0*/  FMUL.FTZ R0, R0, UR14 ;  /* 0x0000000e00007c20 */ /* 0x000fca0008410000 */
        /* <DEDUP_REMOVED lines=9> */
[----:B------:R-:W-:-:S04]  /*5440*/  FMUL.FTZ R0, R151, R0 ;  /* 0x0000000097007220 */ /* 0x000fc80000410000 */
        /* <DEDUP_REMOVED lines=10> */
[----:B------:R-:W-:Y:S01]  /*54f0*/  FMUL.FTZ R0, R151, R0 ;  /* 0x0000000097007220 */ /* 0x000fe20000410000 */
        /* <DEDUP_REMOVED lines=9> */
.L_x_585:
        /* <DEDUP_REMOVED lines=8> */
[-CC-:B------:R-:W-:Y:S01]  /*5610*/  FFMA.FTZ R9, R138, R113.reuse, R114.reuse ;  /* 0x000000718a097223 */ /* 0x180fe20000010072 */
[----:B01----:R-:W-:Y:S01]  /*5620*/  FFMA.FTZ R105, R135, R113, R114 ;  /* 0x0000007187697223 */ /* 0x003fe20000010072 */
        /* <DEDUP_REMOVED lines=31> */
[----:B------:R-:W-:-:S04]  /*5820*/  F2FP.BF16.F32.PACK_AB R105, R105, R104 ;  /* 0x000000686969723e */ /* 0x000fc800000010ff */
[----:B------:R-:W-:Y:S02]  /*5830*/  FSEL R107, R107, RZ, P6 ;  /* 0x000000ff6b6b7208 */ /* 0x000fe40003000000 */
[----:B------:R-:W-:Y:S02]  /*5840*/  PRMT R108, R105, 0x7632, R108 ;  /* 0x00007632696c7816 */ /* 0x000fe4000000006c */
[----:B------:R-:W-:Y:S02]  /*5850*/  F2FP.BF16.F32.PACK_AB R6, R107, R106 ;  /* 0x0000006a6b06723e */ /* 0x000fe400000010ff */
[----:B------:R-:W-:Y:S02]  /*5860*/  PRMT R107, R8, 0x7632, R107 ;  /* 0x00007632086b7816 */ /* 0x000fe4000000006b */
[----:B------:R-:W-:Y:S02]  /*5870*/  PRMT R7, R105, 0x7610, R7 ;  /* 0x0000761069077816 */ /* 0x000fe40000000007 */
[----:B------:R-:W-:Y:S01]  /*5880*/  PRMT R111, R6, 0x7632, R111 ;  /* 0x00007632066f7816 */ /* 0x000fe2000000006f */
[----:B------:R-:W-:Y:S06]  /*5890*/  BRA `(.L_x_588) ;  /* 0x0000000400ac7947 */ /* 0x000fec0003800000 */
.L_x_591:
[----:B01----:R-:W-:Y:S02]  /*58a0*/  IMAD.MOV.U32 R105, RZ, RZ, R158 ;  /* 0x000000ffff697224 */ /* 0x003fe400078e009e */
[-CC-:B------:R-:W-:Y:S01]  /*58b0*/  FFMA.FTZ R104, R139, R113.reuse, R114.reuse ;  /* 0x000000718b687223 */ /* 0x180fe20000010072 */
[----:B------:R-:W-:Y:S01]  /*58c0*/  LOP3.LUT P6, RZ, R140, 0xff, RZ, 0xc0, !PT ;  /* 0x000000ff8cff7812 */ /* 0x000fe200078cc0ff */
[-C--:B------:R-:W-:Y:S01]  /*58d0*/  FFMA.FTZ R107, R135, R113.reuse, R114 ;  /* 0x00000071876b7223 */ /* 0x080fe20000010072 */
[----:B------:R-:W-:Y:S02]  /*58e0*/  IMAD.U32 R106, R105, 0x10000, RZ ;  /* 0x00010000696a7824 */ /* 0x000fe400078e00ff */
[----:B------:R-:W-:Y:S01]  /*58f0*/  FADD.FTZ R104, R137, -R104 ;  /* 0x8000006889687221 */ /* 0x000fe20000010000 */
[----:B------:R-:W-:-:S03]  /*5900*/  FFMA.FTZ R105, R138, R113, R114 ;  /* 0x000000718a697223 */ /* 0x000fc60000010072 */
[----:B-----5:R-:W-:Y:S01]  /*5910*/  FFMA.FTZ R104, R151, R104, R106 ;  /* 0x0000006897687223 */ /* 0x020fe2000001006a */
[----:B------:R-:W-:-:S03]  /*5920*/  SHF.R.U64 R106, R158, 0x10, R159 ;  /* 0x000000109e6a7819 */ /* 0x000fc6000000129f */
[----:B------:R-:W-:Y:S02]  /*5930*/  FMUL.FTZ R104, R104, UR14 ;  /* 0x0000000e68687c20 */ /* 0x000fe40008410000 */
[----:B------:R-:W-:Y:S02]  /*5940*/  IMAD.U32 R108, R106, 0x10000, RZ ;  /* 0x000100006a6c7824 */ /* 0x000fe400078e00ff */
[----:B------:R-:W-:Y:S01]  /*5950*/  FADD.FTZ R106, R136, -R105 ;  /* 0x80000069886a7221 */ /* 0x000fe20000010000 */
[----:B------:R-:W-:-:S03]  /*5960*/  FSEL R104, R104, RZ, P6 ;  /* 0x000000ff68687208 */ /* 0x000fc60003000000 */
[----:B------:R-:W-:Y:S01]  /*5970*/  FFMA.FTZ R106, R151, R106, R108 ;  /* 0x0000006a976a7223 */ /* 0x000fe2000001006c */
[----:B------:R-:W-:-:S03]  /*5980*/  LOP3.LUT P6, RZ, R140, 0xff00, RZ, 0xc0, !PT ;  /* 0x0000ff008cff7812 */ /* 0x000fc600078cc0ff */
[----:B------:R-:W-:-:S05]  /*5990*/  FMUL.FTZ R106, R106, UR14 ;  /* 0x0000000e6a6a7c20 */ /* 0x000fca0008410000 */
[----:B------:R-:W-:Y:S01]  /*59a0*/  FSEL R105, R106, RZ, P6 ;  /* 0x000000ff6a697208 */ /* 0x000fe20003000000 */
[----:B------:R-:W-:Y:S01]  /*59b0*/  IMAD.MOV.U32 R106, RZ, RZ, R159 ;  /* 0x000000ffff6a7224 */ /* 0x000fe200078e009f */
[----:B------:R-:W-:Y:S02]  /*59c0*/  LOP3.LUT P6, RZ, R140, 0xff0000, RZ, 0xc0, !PT ;  /* 0x00ff00008cff7812 */ /* 0x000fe400078cc0ff */
[----:B------:R-:W-:Y:S01]  /*59d0*/  F2FP.BF16.F32.PACK_AB R104, R105, R104 ;  /* 0x000000686968723e */ /* 0x000fe200000010ff */
[----:B------:R-:W-:Y:S02]  /*59e0*/  IMAD.U32 R108, R106, 0x10000, RZ ;  /* 0x000100006a6c7824 */ /* 0x000fe400078e00ff */
[----:B------:R-:W-:Y:S01]  /*59f0*/  FADD.FTZ R106, R134, -R107 ;  /* 0x8000006b866a7221 */ /* 0x000fe20000010000 */
[----:B------:R-:W-:Y:S02]  /*5a00*/  SHF.R.U32.HI R107, RZ, 0x10, R159 ;  /* 0x00000010ff6b7819 */ /* 0x000fe4000001169f */
[----:B------:R-:W-:Y:S01]  /*5a10*/  PRMT R109, R104, 0x7610, R109 ;  /* 0x00007610686d7816 */ /* 0x000fe2000000006d */
[----:B------:R-:W-:Y:S01]  /*5a20*/  FFMA.FTZ R106, R151, R106, R108 ;  /* 0x0000006a976a7223 */ /* 0x000fe2000001006c */
[----:B------:R-:W-:Y:S01]  /*5a30*/  FFMA.FTZ R108, R132, R113, R114 ;  /* 0x00000071846c7223 */ /* 0x000fe20000010072 */
[----:B------:R-:W-:-:S02]  /*5a40*/  IMAD.U32 R110, R107, 0x10000, RZ ;  /* 0x000100006b6e7824 */ /* 0x000fc400078e00ff */
[----:B------:R-:W-:Y:S01]  /*5a50*/  FMUL.FTZ R106, R106, UR14 ;  /* 0x0000000e6a6a7c20 */ /* 0x000fe20008410000 */
[----:B------:R-:W-:-:S04]  /*5a60*/  FADD.FTZ R108, R133, -R108 ;  /* 0x8000006c856c7221 */ /* 0x000fc80000010000 */
[----:B------:R-:W-:Y:S01]  /*5a70*/  FFMA.FTZ R108, R151, R108, R110 ;  /* 0x0000006c976c7223 */ /* 0x000fe2000001006e */
[----:B------:R-:W-:Y:S02]  /*5a80*/  FSEL R106, R106, RZ, P6 ;  /* 0x000000ff6a6a7208 */ /* 0x000fe40003000000 */
[----:B------:R-:W-:Y:S01]  /*5a90*/  ISETP.GE.U32.AND P6, PT, R140, 0x1000000, PT ;  /* 0x010000008c00780c */ /* 0x000fe20003fc6070 */
[----:B------:R-:W-:-:S05]  /*5aa0*/  FMUL.FTZ R108, R108, UR14 ;  /* 0x0000000e6c6c7c20 */ /* 0x000fca0008410000 */
[----:B------:R-:W-:-:S04]  /*5ab0*/  FSEL R107, R108, RZ, P6 ;  /* 0x000000ff6c6b7208 */ /* 0x000fc80003000000 */
[----:B------:R-:W-:Y:S02]  /*5ac0*/  F2FP.BF16.F32.PACK_AB R106, R107, R106 ;  /* 0x0000006a6b6a723e */ /* 0x000fe400000010ff */
[----:B------:R-:W-:Y:S02]  /*5ad0*/  PRMT R107, R104, 0x7632, R107 ;  /* 0x00007632686b7816 */ /* 0x000fe4000000006b */
[C---:B------:R-:W-:Y:S02]  /*5ae0*/  PRMT R111, R106.reuse, 0x7632, R111 ;  /* 0x000076326a6f7816 */ /* 0x040fe4000000006f */
[----:B------:R-:W-:Y:S01]  /*5af0*/  PRMT R108, R106, 0x7610, R108 ;  /* 0x000076106a6c7816 */ /* 0x000fe2000000006c */
[----:B------:R-:W-:Y:S06]  /*5b00*/  BRA `(.L_x_588) ;  /* 0x0000000400107947 */ /* 0x000fec0003800000 */
.L_x_590:
[----:B------:R-:W-:-:S04]  /*5b10*/  UISETP.NE.U32.AND UP2, UPT, UR6, URZ, UPT ;  /* 0x000000ff0600728c */ /* 0x000fc8000bf45070 */
[----:B------:R-:W-:-:S09]  /*5b20*/  UISETP.NE.AND.EX UP2, UPT, UR7, URZ, UPT, UP2 ;  /* 0x000000ff0700728c */ /* 0x000fd2000bf45320 */
[----:B------:R-:W-:Y:S05]  /*5b30*/  BRA.U !UP2, `(.L_x_592) ;  /* 0x000000010a8c7547 */ /* 0x000fea000b800000 */
[-CC-:B------:R-:W-:Y:S01]  /*5b40*/  FFMA.FTZ R6, R139, R113.reuse, R114.reuse ;  /* 0x000000718b067223 */ /* 0x180fe20000010072 */
[-CC-:B------:R-:W-:Y:S01]  /*5b50*/  FFMA.FTZ R9, R138, R113.reuse, R114.reuse ;  /* 0x000000718a097223 */ /* 0x180fe20000010072 */
[-C--:B01----:R-:W-:Y:S01]  /*5b60*/  FFMA.FTZ R105, R135, R113.reuse, R114 ;  /* 0x0000007187697223 */ /* 0x083fe20000010072 */
        /* <DEDUP_REMOVED lines=32> */
.L_x_592:
[-CC-:B01----:R-:W-:Y:S01]  /*5d70*/  FFMA.FTZ R104, R139, R113.reuse, R114.reuse ;  /* 0x000000718b687223 */ /* 0x183fe20000010072 */
[-CC-:B------:R-:W-:Y:S01]  /*5d80*/  FFMA.FTZ R105, R138, R113.reuse, R114.reuse ;  /* 0x000000718a697223 */ /* 0x180fe20000010072 */
[----:B------:R-:W-:Y:S01]  /*5d90*/  LOP3.LUT P6, RZ, R140, 0xff, RZ, 0xc0, !PT ;  /* 0x000000ff8cff7812 */ /* 0x000fe200078cc0ff */
[-C--:B------:R-:W-:Y:S01]  /*5da0*/  FFMA.FTZ R107, R135, R113.reuse, R114 ;  /* 0x00000071876b7223 */ /* 0x080fe20000010072 */
[----:B------:R-:W-:Y:S01]  /*5db0*/  FADD.FTZ R104, R137, -R104 ;  /* 0x8000006889687221 */ /* 0x000fe20000010000 */
[----:B------:R-:W-:Y:S01]  /*5dc0*/  FADD.FTZ R106, R136, -R105 ;  /* 0x80000069886a7221 */ /* 0x000fe20000010000 */
[----:B------:R-:W-:Y:S02]  /*5dd0*/  FFMA.FTZ R108, R132, R113, R114 ;  /* 0x00000071846c7223 */ /* 0x000fe40000010072 */
[C---:B-----5:R-:W-:Y:S01]  /*5de0*/  FMUL.FTZ R104, R151.reuse, R104 ;  /* 0x0000006897687220 */ /* 0x060fe20000410000 */
[----:B------:R-:W-:Y:S01]  /*5df0*/  FMUL.FTZ R106, R151, R106 ;  /* 0x0000006a976a7220 */ /* 0x000fe20000410000 */
[----:B------:R-:W-:-:S02]  /*5e00*/  FADD.FTZ R108, R133, -R108 ;  /* 0x8000006c856c7221 */ /* 0x000fc40000010000 */
[----:B------:R-:W-:Y:S01]  /*5e10*/  FMUL.FTZ R104, R104, UR14 ;  /* 0x0000000e68687c20 */ /* 0x000fe20008410000 */
[----:B------:R-:W-:Y:S01]  /*5e20*/  FMUL.FTZ R106, R106, UR14 ;  /* 0x0000000e6a6a7c20 */ /* 0x000fe20008410000 */
[----:B------:R-:W-:-:S03]  /*5e30*/  FMUL.FTZ R108, R151, R108 ;  /* 0x0000006c976c7220 */ /* 0x000fc60000410000 */
        /* <DEDUP_REMOVED lines=11> */
[----:B------:R-:W-:-:S04]  /*5ef0*/  ISETP.GE.U32.AND P6, PT, R140, 0x1000000, PT ;  /* 0x010000008c00780c */ /* 0x000fc80003fc6070 */
[----:B------:R-:W-:-:S04]  /*5f00*/  FSEL R107, R108, RZ, P6 ;  /* 0x000000ff6c6b7208 */ /* 0x000fc80003000000 */
[----:B------:R-:W-:Y:S02]  /*5f10*/  F2FP.BF16.F32.PACK_AB R106, R107, R106 ;  /* 0x0000006a6b6a723e */ /* 0x000fe400000010ff */
[----:B------:R-:W-:Y:S02]  /*5f20*/  PRMT R107, R104, 0x7632, R107 ;  /* 0x00007632686b7816 */ /* 0x000fe4000000006b */
[C---:B------:R-:W-:Y:S02]  /*5f30*/  PRMT R111, R106.reuse, 0x7632, R111 ;  /* 0x000076326a6f7816 */ /* 0x040fe4000000006f */
[----:B------:R-:W-:-:S07]  /*5f40*/  PRMT R108, R106, 0x7610, R108 ;  /* 0x000076106a6c7816 */ /* 0x000fce000000006c */
.L_x_588:
        /* <DEDUP_REMOVED lines=16> */
.L_x_593:
        /* <DEDUP_REMOVED lines=10> */
.L_x_594:
[----:B------:R-:W-:-:S07]  /*60f0*/  VIADD R152, R152, 0x100 ;  /* 0x0000010098987836 */ /* 0x000fce0000000000 */
.L_x_584:
[----:B------:R-:W-:Y:S05]  /*6100*/  BSYNC.RECONVERGENT B0 ;  /* 0x0000000000007941 */ /* 0x000fea0003800200 */
.L_x_583:
        /* <DEDUP_REMOVED lines=19> */
[----:B012--5:R-:W-:Y:S01]  /*6240*/  FFMA.FTZ R104, R151, R0, R2 ;  /* 0x0000000097687223 */ /* 0x027fe20000010002 */
        /* <DEDUP_REMOVED lines=49> */
.L_x_599:
[--C-:B------:R-:W-:Y:S01]  /*6560*/  SHF.R.U64 R0, R160, 0x10, R161.reuse ;  /* 0x00000010a0007819 */ /* 0x100fe200000012a1 */
[-CC-:B------:R-:W-:Y:S01]  /*6570*/  FFMA.FTZ R5, R128, R113.reuse, R114.reuse ;  /* 0x0000007180057223 */ /* 0x180fe20000010072 */
[----:B------:R-:W-:Y:S02]  /*6580*/  LOP3.LUT P6, RZ, R130, 0xff00, RZ, 0xc0, !PT ;  /* 0x0000ff0082ff7812 */ /* 0x000fe400078cc0ff */
[----:B012---:R-:W-:Y:S01]  /*6590*/  SHF.R.U32.HI R106, RZ, 0x10, R161 ;  /* 0x00000010ff6a7819 */ /* 0x007fe200000116a1 */
        /* <DEDUP_REMOVED lines=48> */
.L_x_598:
[----:B------:R-:W-:-:S04]  /*68a0*/  UISETP.NE.U32.AND UP2, UPT, UR6, URZ, UPT ;  /* 0x000000ff0600728c */ /* 0x000fc8000bf45070 */
[----:B------:R-:W-:-:S09]  /*68b0*/  UISETP.NE.AND.EX UP2, UPT, UR7, URZ, UPT, UP2 ;  /* 0x000000ff0700728c */ /* 0x000fd2000bf45320 */
[----:B------:R-:W-:Y:S05]  /*68c0*/  BRA.U !UP2, `(.L_x_601) ;  /* 0x000000010ac87547 */ /* 0x000fea000b800000 */
[-CC-:B------:R-:W-:Y:S01]  /*68d0*/  FFMA.FTZ R5, R125, R113.reuse, R114.reuse ;  /* 0x000000717d057223 */ /* 0x180fe20000010072 */
[----:B------:R-:W-:Y:S01]  /*68e0*/  LOP3.LUT P6, RZ, R130, 0xff0000, RZ, 0xc0, !PT ;  /* 0x00ff000082ff7812 */ /* 0x000fe200078cc0ff */
[----:B------:R-:W-:Y:S02]  /*68f0*/  FFMA.FTZ R7, R128, R113, R114 ;  /* 0x0000007180077223 */ /* 0x000fe40000010072 */
[----:B012---:R-:W-:Y:S02]  /*6900*/  FADD.FTZ R104, R124, -R5 ;  /* 0x800000057c687221 */ /* 0x007fe40000010000 */
        /* <DEDUP_REMOVED lines=46> */
.L_x_601:
        /* <DEDUP_REMOVED lines=8> */
[----:B012---:R-:W-:Y:S01]  /*6c70*/  FSEL R105, R0, RZ, P6 ;  /* 0x000000ff00697208 */ /* 0x007fe20003000000 */
        /* <DEDUP_REMOVED lines=35> */
.L_x_597:
        /* <DEDUP_REMOVED lines=9> */
[----:B012---:R-:W-:Y:S01]  /*6f40*/  FFMA.FTZ R105, R125, R113, R114 ;  /* 0x000000717d697223 */ /* 0x007fe20000010072 */
        /* <DEDUP_REMOVED lines=39> */
.L_x_603:
[----:B012---:R-:W-:Y:S02]  /*71c0*/  IMAD.MOV.U32 R105, RZ, RZ, R160 ;  /* 0x000000ffff697224 */ /* 0x007fe400078e00a0 */
        /* <DEDUP_REMOVED lines=38> */
.L_x_602:
[----:B------:R-:W-:-:S04]  /*7430*/  UISETP.NE.U32.AND UP2, UPT, UR6, URZ, UPT ;  /* 0x000000ff0600728c */ /* 0x000fc8000bf45070 */
[----:B------:R-:W-:-:S09]  /*7440*/  UISETP.NE.AND.EX UP2, UPT, UR7, URZ, UPT, UP2 ;  /* 0x000000ff0700728c */ /* 0x000fd2000bf45320 */
[----:B------:R-:W-:Y:S05]  /*7450*/  BRA.U !UP2, `(.L_x_604) ;  /* 0x000000010a8c7547 */ /* 0x000fea000b800000 */
[-CC-:B------:R-:W-:Y:S01]  /*7460*/  FFMA.FTZ R6, R129, R113.reuse, R114.reuse ;  /* 0x0000007181067223 */ /* 0x180fe20000010072 */
[-CC-:B------:R-:W-:Y:S01]  /*7470*/  FFMA.FTZ R9, R128, R113.reuse, R114.reuse ;  /* 0x0000007180097223 */ /* 0x180fe20000010072 */
[-C--:B012---:R-:W-:Y:S01]  /*7480*/  FFMA.FTZ R105, R125, R113.reuse, R114 ;  /* 0x000000717d697223 */ /* 0x087fe20000010072 */
        /* <DEDUP_REMOVED lines=32> */
.L_x_604:
[-CC-:B012---:R-:W-:Y:S01]  /*7690*/  FFMA.FTZ R104, R129, R113.reuse, R114.reuse ;  /* 0x0000007181687223 */ /* 0x187fe20000010072 */
        /* <DEDUP_REMOVED lines=29> */
.L_x_600:
        /* <DEDUP_REMOVED lines=16> */
.L_x_605:
        /* <DEDUP_REMOVED lines=10> */
.L_x_606:
[----:B------:R-:W-:-:S07]  /*7a10*/  VIADD R152, R152, 0x100 ;  /* 0x0000010098987836 */ /* 0x000fce0000000000 */
.L_x_596:
[----:B------:R-:W-:Y:S05]  /*7a20*/  BSYNC.RECONVERGENT B0 ;  /* 0x0000000000007941 */ /* 0x000fea0003800200 */
.L_x_595:
        /* <DEDUP_REMOVED lines=69> */
.L_x_611:
        /* <DEDUP_REMOVED lines=52> */
.L_x_610:
        /* <DEDUP_REMOVED lines=53> */
.L_x_613:
        /* <DEDUP_REMOVED lines=44> */
.L_x_609:
        /* <DEDUP_REMOVED lines=49> */
.L_x_615:
        /* <DEDUP_REMOVED lines=39> */
.L_x_614:
        /* <DEDUP_REMOVED lines=38> */
.L_x_616:
        /* <DEDUP_REMOVED lines=30> */
.L_x_612:
        /* <DEDUP_REMOVED lines=16> */
.L_x_617:
        /* <DEDUP_REMOVED lines=10> */
.L_x_618:
[----:B------:R-:W-:-:S07]  /*9330*/  VIADD R152, R152, 0x100 ;  /* 0x0000010098987836 */ /* 0x000fce0000000000 */
.L_x_608:
[----:B------:R-:W-:Y:S05]  /*9340*/  BSYNC.RECONVERGENT B0 ;  /* 0x0000000000007941 */ /* 0x000fea0003800200 */
.L_x_607:
        /* <DEDUP_REMOVED lines=69> */
.L_x_623:
        /* <DEDUP_REMOVED lines=52> */
.L_x_622:
        /* <DEDUP_REMOVED lines=53> */
.L_x_625:
        /* <DEDUP_REMOVED lines=44> */
.L_x_621:
        /* <DEDUP_REMOVED lines=49> */
.L_x_627:
        /* <DEDUP_REMOVED lines=39> */
.L_x_626:
        /* <DEDUP_REMOVED lines=38> */
.L_x_628:
        /* <DEDUP_REMOVED lines=30> */
.L_x_624:
        /* <DEDUP_REMOVED lines=16> */
.L_x_629:
        /* <DEDUP_REMOVED lines=10> */
.L_x_630:
[----:B------:R-:W-:-:S07]  /*ac50*/  VIADD R152, R152, 0x100 ;  /* 0x0000010098987836 */ /* 0x000fce0000000000 */
.L_x_620:
[----:B------:R-:W-:Y:S05]  /*ac60*/  BSYNC.RECONVERGENT B0 ;  /* 0x0000000000007941 */ /* 0x000fea0003800200 */
.L_x_619:
        /* <DEDUP_REMOVED lines=69> */
.L_x_635:
        /* <DEDUP_REMOVED lines=52> */
.L_x_634:
        /* <DEDUP_REMOVED lines=53> */
.L_x_637:
        /* <DEDUP_REMOVED lines=44> */
.L_x_633:
        /* <DEDUP_REMOVED lines=49> */
.L_x_639:
        /* <DEDUP_REMOVED lines=39> */
.L_x_638:
        /* <DEDUP_REMOVED lines=38> */
.L_x_640:
        /* <DEDUP_REMOVED lines=30> */
.L_x_636:
        /* <DEDUP_REMOVED lines=16> */
.L_x_641:
        /* <DEDUP_REMOVED lines=10> */
.L_x_642:
[----:B------:R-:W-:-:S07]  /*c570*/  VIADD R152, R152, 0x100 ;  /* 0x0000010098987836 */ /* 0x000fce0000000000 */
.L_x_632:
[----:B------:R-:W-:Y:S05]  /*c580*/  BSYNC.RECONVERGENT B0 ;  /* 0x0000000000007941 */ /* 0x000fea0003800200 */
.L_x_631:
        /* <DEDUP_REMOVED lines=13> */
[----:B------:R-:W-:Y:S01]  /*c660*/  FFMA.FTZ R5, R13, R113, R114 ;  /* 0x000000710d057223 */ /* 0x000fe20000010072 */
[----:B------:R-:W-:Y:S01]  /*c670*/  LOP3.LUT P6, RZ, R19, 0xff0000, RZ, 0xc0, !PT ;  /* 0x00ff000013ff7812 */ /* 0x000fe200078cc0ff */
[----:B------:R-:W-:Y:S02]  /*c680*/  IMAD.U32 R2, R0, 0x10000, RZ ;  /* 0x0001000000027824 */ /* 0x000fe400078e00ff */
[----:B------:R-:W-:Y:S01]  /*c690*/  FADD.FTZ R0, R12, -R5 ;  /* 0x800000050c007221 */ /* 0x000fe20000010000 */
[----:B------:R-:W-:-:S03]  /*c6a0*/  SHF.R.U64 R6, R168, 0x10, R169 ;  /* 0x00000010a8067819 */ /* 0x000fc600000012a9 */
[----:B012--5:R-:W-:Y:S01]  /*c6b0*/  FFMA.FTZ R104, R151, R0, R2 ;  /* 0x0000000097687223 */ /* 0x027fe20000010002 */
[----:B------:R-:W-:Y:S01]  /*c6c0*/  SHF.R.U32.HI R2, RZ, 0x10, R169 ;  /* 0x00000010ff027819 */ /* 0x000fe200000116a9 */
[----:B------:R-:W-:Y:S02]  /*c6d0*/  IMAD.U32 R6, R6, 0x10000, RZ ;  /* 0x0001000006067824 */ /* 0x000fe400078e00ff */
[----:B------:R-:W-:Y:S02]  /*c6e0*/  FMUL.FTZ R0, R104, UR14 ;  /* 0x0000000e68007c20 */ /* 0x000fe40008410000 */
[----:B------:R-:W-:-:S03]  /*c6f0*/  IMAD.U32 R2, R2, 0x10000, RZ ;  /* 0x0001000002027824 */ /* 0x000fc600078e00ff */
[----:B------:R-:W-:Y:S02]  /*c700*/  FSEL R105, R0, RZ, P6 ;  /* 0x000000ff00697208 */ /* 0x000fe40003000000 */
[----:B------:R-:W-:Y:S02]  /*c710*/  LOP3.LUT P6, RZ, R18, 0xff0000, RZ, 0xc0, !PT ;  /* 0x00ff000012ff7812 */ /* 0x000fe400078cc0ff */
[----:B------:R-:W-:Y:S02]  /*c720*/  F2FP.BF16.F32.PACK_AB R105, R105, R104 ;  /* 0x000000686969723e */ /* 0x000fe400000010ff */
[----:B------:R-:W-:Y:S01]  /*c730*/  FSEL R106, R0, RZ, P6 ;  /* 0x000000ff006a7208 */ /* 0x000fe20003000000 */
[----:B------:R-:W-:Y:S01]  /*c740*/  FFMA.FTZ R0, R10, R113, R114 ;  /* 0x000000710a007223 */ /* 0x000fe20000010072 */
[----:B------:R-:W-:-:S03]  /*c750*/  ISETP.GE.U32.AND P6, PT, R19, 0x1000000, PT ;  /* 0x010000001300780c */ /* 0x000fc60003fc6070 */
[----:B------:R-:W-:-:S04]  /*c760*/  FADD.FTZ R0, R11, -R0 ;  /* 0x800000000b007221 */ /* 0x000fc80000010000 */
[----:B------:R-:W-:Y:S01]  /*c770*/  FFMA.FTZ R109, R151, R0, R2 ;  /* 0x00000000976d7223 */ /* 0x000fe20000010002 */
[----:B------:R-:W-:-:S03]  /*c780*/  IMAD.MOV.U32 R2, RZ, RZ, R168 ;  /* 0x000000ffff027224 */ /* 0x000fc600078e00a8 */
[----:B------:R-:W-:Y:S01]  /*c790*/  FMUL.FTZ R0, R109, UR14 ;  /* 0x0000000e6d007c20 */ /* 0x000fe20008410000 */
[----:B------:R-:W-:-:S04]  /*c7a0*/  IMAD.U32 R2, R2, 0x10000, RZ ;  /* 0x0001000002027824 */ /* 0x000fc800078e00ff */
[----:B------:R-:W-:Y:S02]  /*c7b0*/  FSEL R108, R0, RZ, P6 ;  /* 0x000000ff006c7208 */ /* 0x000fe40003000000 */
[----:B------:R-:W-:-:S04]  /*c7c0*/  ISETP.GE.U32.AND P6, PT, R18, 0x1000000, PT ;  /* 0x010000001200780c */ /* 0x000fc80003fc6070 */
[----:B------:R-:W-:Y:S01]  /*c7d0*/  FSEL R111, R0, RZ, P6 ;  /* 0x000000ff006f7208 */ /* 0x000fe20003000000 */
[-CC-:B------:R-:W-:Y:S01]  /*c7e0*/  FFMA.FTZ R0, R17, R113.reuse, R114.reuse ;  /* 0x0000007111007223 */ /* 0x180fe20000010072 */
[----:B------:R-:W-:Y:S01]  /*c7f0*/  FFMA.FTZ R113, R16, R113, R114 ;  /* 0x0000007110717223 */ /* 0x000fe20000010072 */
[----:B------:R-:W-:Y:S02]  /*c800*/  LOP3.LUT P6, RZ, R19, 0xff, RZ, 0xc0, !PT ;  /* 0x000000ff13ff7812 */ /* 0x000fe400078cc0ff */
[----:B------:R-:W-:Y:S01]  /*c810*/  FADD.FTZ R0, R15, -R0 ;  /* 0x800000000f007221 */ /* 0x000fe20000010000 */
[----:B------:R-:W-:Y:S01]  /*c820*/  FADD.FTZ R4, R14, -R113 ;  /* 0x800000710e047221 */ /* 0x000fe20000010000 */
[----:B------:R-:W-:Y:S02]  /*c830*/  F2FP.BF16.F32.PACK_AB R108, R111, R108 ;  /* 0x0000006c6f6c723e */ /* 0x000fe400000010ff */
[C---:B------:R-:W-:Y:S01]  /*c840*/  FFMA.FTZ R0, R151.reuse, R0, R2 ;  /* 0x0000000097007223 */ /* 0x040fe20000010002 */
[----:B------:R-:W-:-:S03]  /*c850*/  FFMA.FTZ R151, R151, R4, R6 ;  /* 0x0000000497977223 */ /* 0x000fc60000010006 */
[----:B------:R-:W-:Y:S01]  /*c860*/  FMUL.FTZ R2, R0, UR14 ;  /* 0x0000000e00027c20 */ /* 0x000fe20008410000 */
[----:B------:R-:W-:-:S04]  /*c870*/  FMUL.FTZ R4, R151, UR14 ;  /* 0x0000000e97047c20 */ /* 0x000fc80008410000 */
[----:B------:R-:W-:Y:S02]  /*c880*/  FSEL R5, R2, RZ, P6 ;  /* 0x000000ff02057208 */ /* 0x000fe40003000000 */
[----:B------:R-:W-:Y:S02]  /*c890*/  LOP3.LUT P6, RZ, R18, 0xff, RZ, 0xc0, !PT ;  /* 0x000000ff12ff7812 */ /* 0x000fe400078cc0ff */
[----:B------:R-:W-:Y:S02]  /*c8a0*/  F2FP.BF16.F32.PACK_AB R5, R5, R0 ;  /* 0x000000000505723e */ /* 0x000fe400000010ff */
[----:B------:R-:W-:Y:S02]  /*c8b0*/  FSEL R2, R2, RZ, P6 ;  /* 0x000000ff02027208 */ /* 0x000fe40003000000 */
[----:B------:R-:W-:Y:S02]  /*c8c0*/  LOP3.LUT P6, RZ, R19, 0xff00, RZ, 0xc0, !PT ;  /* 0x0000ff0013ff7812 */ /* 0x000fe400078cc0ff */
[----:B------:R-:W-:-:S02]  /*c8d0*/  F2FP.BF16.F32.PACK_AB R2, R151, R2 ;  /* 0x000000029702723e */ /* 0x000fc400000010ff */
[----:B------:R-:W-:Y:S02]  /*c8e0*/  FSEL R6, R4, RZ, P6 ;  /* 0x000000ff04067208 */ /* 0x000fe40003000000 */
        /* <DEDUP_REMOVED lines=16> */
.L_x_647:
[----:B------:R-:W-:Y:S01]  /*c9f0*/  SHF.R.U64 R0, R168, 0x10, R169 ;  /* 0x00000010a8007819 */ /* 0x000fe200000012a9 */
[----:B------:R-:W-:Y:S01]  /*ca00*/  FFMA.FTZ R5, R16, R113, R114 ;  /* 0x0000007110057223 */ /* 0x000fe20000010072 */
[----:B------:R-:W-:-:S03]  /*ca10*/  LOP3.LUT P6, RZ, R19, 0xff00, RZ, 0xc0, !PT ;  /* 0x0000ff0013ff7812 */ /* 0x000fc600078cc0ff */
[----:B------:R-:W-:Y:S02]  /*ca20*/  IMAD.U32 R2, R0, 0x10000, RZ ;  /* 0x0001000000027824 */ /* 0x000fe400078e00ff */
[----:B------:R-:W-:Y:S01]  /*ca30*/  FADD.FTZ R0, R14, -R5 ;  /* 0x800000050e007221 */ /* 0x000fe20000010000 */
[----:B------:R-:W-:-:S03]  /*ca40*/  FFMA.FTZ R5, R13, R113, R114 ;  /* 0x000000710d057223 */ /* 0x000fc60000010072 */
[----:B-----5:R-:W-:-:S04]  /*ca50*/  FFMA.FTZ R0, R151, R0, R2 ;  /* 0x0000000097007223 */ /* 0x020fc80000010002 */
[----:B------:R-:W-:-:S05]  /*ca60*/  FMUL.FTZ R0, R0, UR14 ;  /* 0x0000000e00007c20 */ /* 0x000fca0008410000 */
[----:B------:R-:W-:Y:S02]  /*ca70*/  FSEL R4, R0, RZ, P6 ;  /* 0x000000ff00047208 */ /* 0x000fe40003000000 */
[----:B------:R-:W-:-:S04]  /*ca80*/  LOP3.LUT P6, RZ, R18, 0xff00, RZ, 0xc0, !PT ;  /* 0x0000ff0012ff7812 */ /* 0x000fc800078cc0ff */
[----:B012---:R-:W-:Y:S01]  /*ca90*/  FSEL R105, R0, RZ, P6 ;  /* 0x000000ff00697208 */ /* 0x007fe20003000000 */
        /* <DEDUP_REMOVED lines=12> */
[-CC-:B------:R-:W-:Y:S01]  /*cb60*/  FFMA.FTZ R0, R17, R113.reuse, R114.reuse ;  /* 0x0000007111007223 */ /* 0x180fe20000010072 */
[----:B------:R-:W-:Y:S01]  /*cb70*/  LOP3.LUT P6, RZ, R19, 0xff, RZ, 0xc0, !PT ;  /* 0x000000ff13ff7812 */ /* 0x000fe200078cc0ff */
[----:B------:R-:W-:Y:S01]  /*cb80*/  FFMA.FTZ R114, R10, R113, R114 ;  /* 0x000000710a727223 */ /* 0x000fe20000010072 */
[----:B------:R-:W-:Y:S01]  /*cb90*/  F2FP.BF16.F32.PACK_AB R109, R109, R104 ;  /* 0x000000686d6d723e */ /* 0x000fe200000010ff */
[----:B------:R-:W-:Y:S01]  /*cba0*/  FADD.FTZ R0, R15, -R0 ;  /* 0x800000000f007221 */ /* 0x000fe20000010000 */
[----:B------:R-:W-:Y:S01]  /*cbb0*/  PRMT R104, R105, 0x7610, R104 ;  /* 0x0000761069687816 */ /* 0x000fe20000000068 */
[----:B------:R-:W-:Y:S02]  /*cbc0*/  FADD.FTZ R114, R11, -R114 ;  /* 0x800000720b727221 */ /* 0x000fe40000010000 */
[----:B------:R-:W-:-:S04]  /*cbd0*/  FFMA.FTZ R0, R151, R0, R2 ;  /* 0x0000000097007223 */ /* 0x000fc80000010002 */
[----:B------:R-:W-:-:S05]  /*cbe0*/  FMUL.FTZ R0, R0, UR14 ;  /* 0x0000000e00007c20 */ /* 0x000fca0008410000 */
[----:B------:R-:W-:Y:S02]  /*cbf0*/  FSEL R2, R0, RZ, P6 ;  /* 0x000000ff00027208 */ /* 0x000fe40003000000 */
[----:B------:R-:W-:-:S04]  /*cc00*/  LOP3.LUT P6, RZ, R18, 0xff, RZ, 0xc0, !PT ;  /* 0x000000ff12ff7812 */ /* 0x000fc800078cc0ff */
[----:B------:R-:W-:Y:S02]  /*cc10*/  FSEL R5, R0, RZ, P6 ;  /* 0x000000ff00057208 */ /* 0x000fe40003000000 */
[----:B------:R-:W-:Y:S02]  /*cc20*/  SHF.R.U32.HI R0, RZ, 0x10, R169 ;  /* 0x00000010ff007819 */ /* 0x000fe400000116a9 */
[----:B------:R-:W-:Y:S02]  /*cc30*/  ISETP.GE.U32.AND P6, PT, R19, 0x1000000, PT ;  /* 0x010000001300780c */ /* 0x000fe40003fc6070 */
[----:B------:R-:W-:Y:S01]  /*cc40*/  F2FP.BF16.F32.PACK_AB R2, R5, R2 ;  /* 0x000000020502723e */ /* 0x000fe200000010ff */
[----:B------:R-:W-:Y:S01]  /*cc50*/  IMAD.U32 R0, R0, 0x10000, RZ ;  /* 0x0001000000007824 */ /* 0x000fe200078e00ff */
        /* <DEDUP_REMOVED lines=12> */
[----:B------:R-:W-:Y:S01]  /*cd20*/  PRMT R109, R111, 0x7610, R109 ;  /* 0x000076106f6d7816 */ /* 0x000fe2000000006d */
[----:B------:R-:W-:Y:S06]  /*cd30*/  BRA `(.L_x_648) ;  /* 0x0000000c00f07947 */ /* 0x000fec0003800000 */
.L_x_646:
[----:B------:R-:W-:-:S04]  /*cd40*/  UISETP.NE.U32.AND UP2, UPT, UR6, URZ, UPT ;  /* 0x000000ff0600728c */ /* 0x000fc8000bf45070 */
[----:B------:R-:W-:-:S09]  /*cd50*/  UISETP.NE.AND.EX UP2, UPT, UR7, URZ, UPT, UP2 ;  /* 0x000000ff0700728c */ /* 0x000fd2000bf45320 */
[----:B------:R-:W-:Y:S05]  /*cd60*/  BRA.U !UP2, `(.L_x_649) ;  /* 0x000000010ac87547 */ /* 0x000fea000b800000 */
[----:B------:R-:W-:Y:S01]  /*cd70*/  FFMA.FTZ R5, R13, R113, R114 ;  /* 0x000000710d057223 */ /* 0x000fe20000010072 */
[----:B------:R-:W-:-:S03]  /*cd80*/  LOP3.LUT P6, RZ, R19, 0xff0000, RZ, 0xc0, !PT ;  /* 0x00ff000013ff7812 */ /* 0x000fc600078cc0ff */
[----:B012---:R-:W-:-:S04]  /*cd90*/  FADD.FTZ R104, R12, -R5 ;  /* 0x800000050c687221 */ /* 0x007fc80000010000 */
[----:B-----5:R-:W-:-:S04]  /*cda0*/  FMUL.FTZ R104, R151, R104 ;  /* 0x0000006897687220 */ /* 0x020fc80000410000 */
[----:B------:R-:W-:-:S05]  /*cdb0*/  FMUL.FTZ R0, R104, UR14 ;  /* 0x0000000e68007c20 */ /* 0x000fca0008410000 */
[----:B------:R-:W-:Y:S02]  /*cdc0*/  FSEL R105, R0, RZ, P6 ;  /* 0x000000ff00697208 */ /* 0x000fe40003000000 */
        /* <DEDUP_REMOVED lines=17> */
[C---:B------:R-:W-:Y:S01]  /*cee0*/  FMUL.FTZ R0, R151.reuse, R0 ;  /* 0x0000000097007220 */ /* 0x040fe20000410000 */
[----:B------:R-:W-:-:S03]  /*cef0*/  FMUL.FTZ R151, R151, R4 ;  /* 0x0000000497977220 */ /* 0x000fc60000410000 */
        /* <DEDUP_REMOVED lines=25> */
.L_x_649:
        /* <DEDUP_REMOVED lines=24> */
[----:B------:R-:W-:Y:S01]  /*d210*/  FMUL.FTZ R114, R151, R114 ;  /* 0x0000007297727220 */ /* 0x000fe20000410000 */
[----:B------:R-:W-:-:S02]  /*d220*/  PRMT R106, R109, 0x7610, R106 ;  /* 0x000076106d6a7816 */ /* 0x000fc4000000006a */
[----:B------:R-:W-:Y:S01]  /*d230*/  FMUL.FTZ R0, R0, UR14 ;  /* 0x0000000e00007c20 */ /* 0x000fe20008410000 */
[----:B------:R-:W-:Y:S01]  /*d240*/  FMUL.FTZ R114, R114, UR14 ;  /* 0x0000000e72727c20 */ /* 0x000fe20008410000 */
[----:B------:R-:W-:-:S03]  /*d250*/  PRMT R104, R105, 0x7610, R104 ;  /* 0x0000761069687816 */ /* 0x000fc60000000068 */
        /* <DEDUP_REMOVED lines=12> */
[----:B------:R-:W-:Y:S02]  /*d320*/  PRMT R2, R105, 0x7632, R2 ;  /* 0x0000763269027816 */ /* 0x000fe40000000002 */
[----:B------:R-:W-:-:S02]  /*d330*/  PRMT R0, R111, 0x7632, R0 ;  /* 0x000076326f007816 */ /* 0x000fc40000000000 */
[----:B------:R-:W-:Y:S01]  /*d340*/  PRMT R109, R111, 0x7610, R109 ;  /* 0x000076106f6d7816 */ /* 0x000fe2000000006d */
[----:B------:R-:W-:Y:S06]  /*d350*/  BRA `(.L_x_648) ;  /* 0x0000000800687947 */ /* 0x000fec0003800000 */
.L_x_645:
        /* <DEDUP_REMOVED lines=9> */
[-C--:B012---:R-:W-:Y:S01]  /*d3f0*/  FFMA.FTZ R105, R13, R113.reuse, R114 ;  /* 0x000000710d697223 */ /* 0x087fe20000010072 */
[----:B------:R-:W-:Y:S02]  /*d400*/  IMAD.U32 R8, R7, 0x10000, RZ ;  /* 0x0001000007087824 */ /* 0x000fe400078e00ff */
[----:B------:R-:W-:Y:S01]  /*d410*/  FADD.FTZ R6, R15, -R6 ;  /* 0x800000060f067221 */ /* 0x000fe20000010000 */
[----:B------:R-:W-:Y:S01]  /*d420*/  LOP3.LUT P6, RZ, R19, 0xff, RZ, 0xc0, !PT ;  /* 0x000000ff13ff7812 */ /* 0x000fe200078cc0ff */
[----:B------:R-:W-:Y:S02]  /*d430*/  FFMA.FTZ R114, R10, R113, R114 ;  /* 0x000000710a727223 */ /* 0x000fe40000010072 */
[----:B-----5:R-:W-:Y:S01]  /*d440*/  FFMA.FTZ R6, R151, R6, R8 ;  /* 0x0000000697067223 */ /* 0x020fe20000010008 */
[----:B------:R-:W-:Y:S01]  /*d450*/  SHF.R.U64 R8, R168, 0x10, R169 ;  /* 0x00000010a8087819 */ /* 0x000fe200000012a9 */
[----:B------:R-:W-:-:S02]  /*d460*/  FADD.FTZ R114, R11, -R114 ;  /* 0x800000720b727221 */ /* 0x000fc40000010000 */
[----:B------:R-:W-:Y:S02]  /*d470*/  FMUL.FTZ R7, R6, UR14 ;  /* 0x0000000e06077c20 */ /* 0x000fe40008410000 */
[----:B------:R-:W-:Y:S02]  /*d480*/  IMAD.U32 R104, R8, 0x10000, RZ ;  /* 0x0001000008687824 */ /* 0x000fe400078e00ff */
[----:B------:R-:W-:Y:S01]  /*d490*/  FADD.FTZ R8, R14, -R9 ;  /* 0x800000090e087221 */ /* 0x000fe20000010000 */
[----:B------:R-:W-:-:S03]  /*d4a0*/  FSEL R7, R7, RZ, P6 ;  /* 0x000000ff07077208 */ /* 0x000fc60003000000 */
[----:B------:R-:W-:Y:S01]  /*d4b0*/  FFMA.FTZ R8, R151, R8, R104 ;  /* 0x0000000897087223 */ /* 0x000fe20000010068 */
[----:B------:R-:W-:Y:S01]  /*d4c0*/  IMAD.MOV.U32 R104, RZ, RZ, R169 ;  /* 0x000000ffff687224 */ /* 0x000fe200078e00a9 */
[----:B------:R-:W-:Y:S02]  /*d4d0*/  LOP3.LUT P6, RZ, R19, 0xff00, RZ, 0xc0, !PT ;  /* 0x0000ff0013ff7812 */ /* 0x000fe400078cc0ff */
[----:B------:R-:W-:Y:S01]  /*d4e0*/  FMUL.FTZ R9, R8, UR14 ;  /* 0x0000000e08097c20 */ /* 0x000fe20008410000 */
[----:B------:R-:W-:Y:S02]  /*d4f0*/  IMAD.U32 R106, R104, 0x10000, RZ ;  /* 0x00010000686a7824 */ /* 0x000fe400078e00ff */
[----:B------:R-:W-:Y:S01]  /*d500*/  FADD.FTZ R104, R12, -R105 ;  /* 0x800000690c687221 */ /* 0x000fe20000010000 */
[----:B------:R-:W-:Y:S02]  /*d510*/  F2FP.BF16.F32.PACK_AB R7, R7, R6 ;  /* 0x000000060707723e */ /* 0x000fe400000010ff */
[----:B------:R-:W-:Y:S01]  /*d520*/  FSEL R9, R9, RZ, P6 ;  /* 0x000000ff09097208 */ /* 0x000fe20003000000 */
[----:B------:R-:W-:Y:S01]  /*d530*/  FFMA.FTZ R104, R151, R104, R106 ;  /* 0x0000006897687223 */ /* 0x000fe2000001006a */
[----:B------:R-:W-:-:S02]  /*d540*/  SHF.R.U32.HI R106, RZ, 0x10, R169 ;  /* 0x00000010ff6a7819 */ /* 0x000fc400000116a9 */
[----:B------:R-:W-:Y:S01]  /*d550*/  LOP3.LUT P6, RZ, R19, 0xff0000, RZ, 0xc0, !PT ;  /* 0x00ff000013ff7812 */ /* 0x000fe200078cc0ff */
[----:B------:R-:W-:Y:S01]  /*d560*/  FMUL.FTZ R105, R104, UR14 ;  /* 0x0000000e68697c20 */ /* 0x000fe20008410000 */
[----:B------:R-:W-:Y:S01]  /*d570*/  F2FP.BF16.F32.PACK_AB R8, R9, R8 ;  /* 0x000000080908723e */ /* 0x000fe200000010ff */
[----:B------:R-:W-:Y:S01]  /*d580*/  IMAD.U32 R106, R106, 0x10000, RZ ;  /* 0x000100006a6a7824 */ /* 0x000fe200078e00ff */
[----:B------:R-:W-:Y:S02]  /*d590*/  PRMT R9, R7, 0x7610, R9 ;  /* 0x0000761007097816 */ /* 0x000fe40000000009 */
[----:B------:R-:W-:Y:S01]  /*d5a0*/  FSEL R105, R105, RZ, P6 ;  /* 0x000000ff69697208 */ /* 0x000fe20003000000 */
[----:B------:R-:W-:Y:S01]  /*d5b0*/  FFMA.FTZ R106, R151, R114, R106 ;  /* 0x00000072976a7223 */ /* 0x000fe2000001006a */
[----:B------:R-:W-:Y:S02]  /*d5c0*/  ISETP.GE.U32.AND P6, PT, R19, 0x1000000, PT ;  /* 0x010000001300780c */ /* 0x000fe40003fc6070 */
[----:B------:R-:W-:Y:S01]  /*d5d0*/  F2FP.BF16.F32.PACK_AB R105, R105, R104 ;  /* 0x000000686969723e */ /* 0x000fe200000010ff */
[----:B------:R-:W-:Y:S01]  /*d5e0*/  FMUL.FTZ R107, R106, UR14 ;  /* 0x0000000e6a6b7c20 */ /* 0x000fe20008410000 */
[----:B------:R-:W-:-:S04]  /*d5f0*/  PRMT R104, R8, 0x7632, R104 ;  /* 0x0000763208687816 */ /* 0x000fc80000000068 */
[----:B------:R-:W-:Y:S02]  /*d600*/  FSEL R109, R107, RZ, P6 ;  /* 0x000000ff6b6d7208 */ /* 0x000fe40003000000 */
[----:B------:R-:W-:Y:S02]  /*d610*/  PRMT R107, R7, 0x7632, R107 ;  /* 0x00007632076b7816 */ /* 0x000fe4000000006b */
[----:B------:R-:W-:Y:S02]  /*d620*/  F2FP.BF16.F32.PACK_AB R6, R109, R106 ;  /* 0x0000006a6d06723e */ /* 0x000fe400000010ff */
[C---:B------:R-:W-:Y:S02]  /*d630*/  PRMT R106, R105.reuse, 0x7632, R106 ;  /* 0x00007632696a7816 */ /* 0x040fe4000000006a */
[----:B------:R-:W-:Y:S02]  /*d640*/  PRMT R7, R105, 0x7610, R7 ;  /* 0x0000761069077816 */ /* 0x000fe40000000007 */
[----:B------:R-:W-:Y:S01]  /*d650*/  PRMT R109, R6, 0x7632, R109 ;  /* 0x00007632066d7816 */ /* 0x000fe2000000006d */
[----:B------:R-:W-:Y:S06]  /*d660*/  BRA `(.L_x_648) ;  /* 0x0000000400a47947 */ /* 0x000fec0003800000 */
.L_x_651:
[----:B012---:R-:W-:Y:S02]  /*d670*/  IMAD.MOV.U32 R105, RZ, RZ, R168 ;  /* 0x000000ffff697224 */ /* 0x007fe400078e00a8 */
[-C--:B------:R-:W-:Y:S01]  /*d680*/  FFMA.FTZ R104, R17, R113.reuse, R114 ;  /* 0x0000007111687223 */ /* 0x080fe20000010072 */
[----:B------:R-:W-:Y:S01]  /*d690*/  LOP3.LUT P6, RZ, R19, 0xff, RZ, 0xc0, !PT ;  /* 0x000000ff13ff7812 */ /* 0x000fe200078cc0ff */
[----:B------:R-:W-:Y:S02]  /*d6a0*/  IMAD.U32 R106, R105, 0x10000, RZ ;  /* 0x00010000696a7824 */ /* 0x000fe400078e00ff */
[----:B------:R-:W-:Y:S01]  /*d6b0*/  FADD.FTZ R104, R15, -R104 ;  /* 0x800000680f687221 */ /* 0x000fe20000010000 */
[----:B------:R-:W-:Y:S01]  /*d6c0*/  FFMA.FTZ R105, R16, R113, R114 ;  /* 0x0000007110697223 */ /* 0x000fe20000010072 */
[--C-:B------:R-:W-:Y:S02]  /*d6d0*/  SHF.R.U32.HI R107, RZ, 0x10, R169.reuse ;  /* 0x00000010ff6b7819 */ /* 0x100fe400000116a9 */
[----:B-----5:R-:W-:Y:S01]  /*d6e0*/  FFMA.FTZ R104, R151, R104, R106 ;  /* 0x0000006897687223 */ /* 0x020fe2000001006a */
[----:B------:R-:W-:-:S03]  /*d6f0*/  SHF.R.U64 R106, R168, 0x10, R169 ;  /* 0x00000010a86a7819 */ /* 0x000fc600000012a9 */
[----:B------:R-:W-:Y:S02]  /*d700*/  FMUL.FTZ R104, R104, UR14 ;  /* 0x0000000e68687c20 */ /* 0x000fe40008410000 */
[----:B------:R-:W-:Y:S02]  /*d710*/  IMAD.U32 R108, R106, 0x10000, RZ ;  /* 0x000100006a6c7824 */ /* 0x000fe400078e00ff */
[----:B------:R-:W-:Y:S01]  /*d720*/  FADD.FTZ R106, R14, -R105 ;  /* 0x800000690e6a7221 */ /* 0x000fe20000010000 */
[----:B------:R-:W-:-:S03]  /*d730*/  FSEL R104, R104, RZ, P6 ;  /* 0x000000ff68687208 */ /* 0x000fc60003000000 */
[----:B------:R-:W-:Y:S01]  /*d740*/  FFMA.FTZ R106, R151, R106, R108 ;  /* 0x0000006a976a7223 */ /* 0x000fe2000001006c */
[----:B------:R-:W-:Y:S01]  /*d750*/  LOP3.LUT P6, RZ, R19, 0xff00, RZ, 0xc0, !PT ;  /* 0x0000ff0013ff7812 */ /* 0x000fe200078cc0ff */
[----:B------:R-:W-:Y:S02]  /*d760*/  IMAD.U32 R108, R107, 0x10000, RZ ;  /* 0x000100006b6c7824 */ /* 0x000fe400078e00ff */
[----:B------:R-:W-:-:S05]  /*d770*/  FMUL.FTZ R106, R106, UR14 ;  /* 0x0000000e6a6a7c20 */ /* 0x000fca0008410000 */
[----:B------:R-:W-:Y:S01]  /*d780*/  FSEL R105, R106, RZ, P6 ;  /* 0x000000ff6a697208 */ /* 0x000fe20003000000 */
[-CC-:B------:R-:W-:Y:S01]  /*d790*/  FFMA.FTZ R106, R10, R113.reuse, R114.reuse ;  /* 0x000000710a6a7223 */ /* 0x180fe20000010072 */
[----:B------:R-:W-:Y:S01]  /*d7a0*/  ISETP.GE.U32.AND P6, PT, R19, 0x1000000, PT ;  /* 0x010000001300780c */ /* 0x000fe20003fc6070 */
[----:B------:R-:W-:Y:S01]  /*d7b0*/  FFMA.FTZ R113, R13, R113, R114 ;  /* 0x000000710d717223 */ /* 0x000fe20000010072 */
[----:B------:R-:W-:Y:S01]  /*d7c0*/  F2FP.BF16.F32.PACK_AB R105, R105, R104 ;  /* 0x000000686969723e */ /* 0x000fe200000010ff */
[----:B------:R-:W-:-:S03]  /*d7d0*/  FADD.FTZ R106, R11, -R106 ;  /* 0x8000006a0b6a7221 */ /* 0x000fc60000010000 */
[----:B------:R-:W-:Y:S01]  /*d7e0*/  PRMT R104, R105, 0x7632, R104 ;  /* 0x0000763269687816 */ /* 0x000fe20000000068 */
[----:B------:R-:W-:-:S04]  /*d7f0*/  FFMA.FTZ R106, R151, R106, R108 ;  /* 0x0000006a976a7223 */ /* 0x000fc8000001006c */
[----:B------:R-:W-:-:S05]  /*d800*/  FMUL.FTZ R106, R106, UR14 ;  /* 0x0000000e6a6a7c20 */ /* 0x000fca0008410000 */
[----:B------:R-:W-:Y:S01]  /*d810*/  FSEL R107, R106, RZ, P6 ;  /* 0x000000ff6a6b7208 */ /* 0x000fe20003000000 */
[----:B------:R-:W-:Y:S01]  /*d820*/  IMAD.MOV.U32 R106, RZ, RZ, R169 ;  /* 0x000000ffff6a7224 */ /* 0x000fe200078e00a9 */
[----:B------:R-:W-:-:S03]  /*d830*/  LOP3.LUT P6, RZ, R19, 0xff0000, RZ, 0xc0, !PT ;  /* 0x00ff000013ff7812 */ /* 0x000fc600078cc0ff */
[----:B------:R-:W-:Y:S02]  /*d840*/  IMAD.U32 R108, R106, 0x10000, RZ ;  /* 0x000100006a6c7824 */ /* 0x000fe400078e00ff */
[----:B------:R-:W-:-:S04]  /*d850*/  FADD.FTZ R106, R12, -R113 ;  /* 0x800000710c6a7221 */ /* 0x000fc80000010000 */
[----:B------:R-:W-:-:S04]  /*d860*/  FFMA.FTZ R106, R151, R106, R108 ;  /* 0x0000006a976a7223 */ /* 0x000fc8000001006c */
[----:B------:R-:W-:-:S05]  /*d870*/  FMUL.FTZ R106, R106, UR14 ;  /* 0x0000000e6a6a7c20 */ /* 0x000fca0008410000 */
[----:B------:R-:W-:-:S04]  /*d880*/  FSEL R106, R106, RZ, P6 ;  /* 0x000000ff6a6a7208 */ /* 0x000fc80003000000 */
[----:B------:R-:W-:Y:S02]  /*d890*/  F2FP.BF16.F32.PACK_AB R106, R107, R106 ;  /* 0x0000006a6b6a723e */ /* 0x000fe400000010ff */
[----:B------:R-:W-:Y:S02]  /*d8a0*/  PRMT R107, R105, 0x7610, R107 ;  /* 0x00007610696b7816 */ /* 0x000fe4000000006b */
[----:B------:R-:W-:Y:S01]  /*d8b0*/  PRMT R109, R106, 0x7632, R109 ;  /* 0x000076326a6d7816 */ /* 0x000fe2000000006d */
[----:B------:R-:W-:Y:S06]  /*d8c0*/  BRA `(.L_x_648) ;  /* 0x00000004000c7947 */ /* 0x000fec0003800000 */
.L_x_650:
        /* <DEDUP_REMOVED lines=38> */
.L_x_652:
[-CC-:B012---:R-:W-:Y:S01]  /*db30*/  FFMA.FTZ R104, R10, R113.reuse, R114.reuse ;  /* 0x000000710a687223 */ /* 0x187fe20000010072 */
[----:B------:R-:W-:Y:S01]  /*db40*/  ISETP.GE.U32.AND P6, PT, R19, 0x1000000, PT ;  /* 0x010000001300780c */ /* 0x000fe20003fc6070 */
[----:B------:R-:W-:Y:S02]  /*db50*/  FFMA.FTZ R105, R16, R113, R114 ;  /* 0x0000007110697223 */ /* 0x000fe40000010072 */
[----:B------:R-:W-:Y:S02]  /*db60*/  FADD.FTZ R104, R11, -R104 ;  /* 0x800000680b687221 */ /* 0x000fe40000010000 */
[----:B------:R-:W-:Y:S02]  /*db70*/  FADD.FTZ R106, R14, -R105 ;  /* 0x800000690e6a7221 */ /* 0x000fe40000010000 */
[C---:B-----5:R-:W-:Y:S02]  /*db80*/  FMUL.FTZ R104, R151.reuse, R104 ;  /* 0x0000006897687220 */ /* 0x060fe40000410000 */
[----:B------:R-:W-:-:S02]  /*db90*/  FMUL.FTZ R106, R151, R106 ;  /* 0x0000006a976a7220 */ /* 0x000fc40000410000 */
[----:B------:R-:W-:Y:S02]  /*dba0*/  FMUL.FTZ R104, R104, UR14 ;  /* 0x0000000e68687c20 */ /* 0x000fe40008410000 */
[----:B------:R-:W-:-:S03]  /*dbb0*/  FMUL.FTZ R106, R106, UR14 ;  /* 0x0000000e6a6a7c20 */ /* 0x000fc60008410000 */
[----:B------:R-:W-:Y:S01]  /*dbc0*/  FSEL R107, R104, RZ, P6 ;  /* 0x000000ff686b7208 */ /* 0x000fe20003000000 */
[-CC-:B------:R-:W-:Y:S01]  /*dbd0*/  FFMA.FTZ R104, R17, R113.reuse, R114.reuse ;  /* 0x0000007111687223 */ /* 0x180fe20000010072 */
[----:B------:R-:W-:Y:S01]  /*dbe0*/  LOP3.LUT P6, RZ, R19, 0xff, RZ, 0xc0, !PT ;  /* 0x000000ff13ff7812 */ /* 0x000fe200078cc0ff */
[----:B------:R-:W-:Y:S02]  /*dbf0*/  FFMA.FTZ R113, R13, R113, R114 ;  /* 0x000000710d717223 */ /* 0x000fe40000010072 */
[----:B------:R-:W-:-:S04]  /*dc00*/  FADD.FTZ R104, R15, -R104 ;  /* 0x800000680f687221 */ /* 0x000fc80000010000 */
[----:B------:R-:W-:-:S04]  /*dc10*/  FMUL.FTZ R104, R151, R104 ;  /* 0x0000006897687220 */ /* 0x000fc80000410000 */
        /* <DEDUP_REMOVED lines=10> */
[----:B------:R-:W-:-:S04]  /*dcc0*/  FSEL R106, R106, RZ, P6 ;  /* 0x000000ff6a6a7208 */ /* 0x000fc80003000000 */
[----:B------:R-:W-:Y:S02]  /*dcd0*/  F2FP.BF16.F32.PACK_AB R106, R107, R106 ;  /* 0x0000006a6b6a723e */ /* 0x000fe400000010ff */
[----:B------:R-:W-:Y:S02]  /*dce0*/  PRMT R107, R105, 0x7610, R107 ;  /* 0x00007610696b7816 */ /* 0x000fe4000000006b */
[----:B------:R-:W-:-:S07]  /*dcf0*/  PRMT R109, R106, 0x7632, R109 ;  /* 0x000076326a6d7816 */ /* 0x000fce000000006d */
.L_x_648:
        /* <DEDUP_REMOVED lines=16> */
.L_x_653:
[----:B------:R3:W-:Y:S01]  /*de00*/  STG.E.64 desc[UR10][R110.64], R108 ;  /* 0x0000006c6e007986 */ /* 0x0007e2000c101b0a */
[----:B------:R-:W-:Y:S05]  /*de10*/  BRA.U !UP0, `(.L_x_644) ;  /* 0x0000000108207547 */ /* 0x000fea000b800000 */
[----:B0-----:R-:W0:Y:S01]  /*de20*/  LDC.64 R106, c[0x0][0x470] ;  /* 0x00011c00ff6a7b82 */ /* 0x001e220000000a00 */
[----:B------:R-:W-:Y:S02]  /*de30*/  LOP3.LUT R104, R2, 0xffff, RZ, 0xc0, !PT ;  /* 0x0000ffff02687812 */ /* 0x000fe400078ec0ff */
[----:B---3--:R-:W-:-:S03]  /*de40*/  PRMT R109, R5, 0x5410, R0 ;  /* 0x00005410056d7816 */ /* 0x008fc60000000000 */
[----:B------:R-:W-:-:S05]  /*de50*/  IMAD.WIDE.U32 R104, R104, 0x10000, RZ ;  /* 0x0001000068687825 */ /* 0x000fca00078e00ff */
[----:B------:R-:W-:Y:S02]  /*de60*/  LOP3.LUT R105, R109, R105, RZ, 0xfc, !PT ;  /* 0x000000696d697212 */ /* 0x000fe400078efcff */
[----:B------:R-:W-:Y:S01]  /*de70*/  LOP3.LUT R104, R104, 0xffff, R4, 0xf8, !PT ;  /* 0x0000ffff68687812 */ /* 0x000fe200078ef804 */
[----:B0-----:R-:W-:-:S05]  /*de80*/  IMAD.WIDE.U32 R106, R152, 0x8, R106 ;  /* 0x00000008986a7825 */ /* 0x001fca00078e006a */
[----:B------:R4:W-:Y:S02]  /*de90*/  STG.E.64 desc[UR10][R106.64], R104 ;  /* 0x000000686a007986 */ /* 0x0009e4000c101b0a */
.L_x_644:
[----:B------:R-:W-:Y:S05]  /*dea0*/  BSYNC.RECONVERGENT B0 ;  /* 0x0000000000007941 */ /* 0x000fea0003800200 */
.L_x_643:
[----:B------:R-:W-:Y:S01]  /*deb0*/  ISETP.NE.AND P6, PT, R115, RZ, PT ;  /* 0x000000ff7300720c */ /* 0x000fe20003fc5270 */
[----:B------:R-:W-:-:S12]  /*dec0*/  UPLOP3.LUT UP1, UPT, UPT, UPT, UP1, 0x40, 0x4 ;  /* 0x000000000004789c */ /* 0x000fd80003f2e810 */
[----:B------:R-:W-:Y:S05]  /*ded0*/  @!P6 BRA `(.L_x_654) ;  /* 0xffffff280088e947 */ /* 0x000fea000383ffff */
.L_x_554:
[----:B------:R-:W0:Y:S01]  /*dee0*/  S2UR UR4, SR_CTAID.X ;  /* 0x00000000000479c3 */ /* 0x000e220000002500 */
[----:B------:R-:W-:-:S07]  /*def0*/  ISETP.NE.AND P6, PT, R199, RZ, PT ;  /* 0x000000ffc700720c */ /* 0x000fce0003fc5270 */
[----:B------:R-:W1:Y:S08]  /*df00*/  LDC.64 R2, c[0x0][0x440] ;  /* 0x00011000ff027b82 */ /* 0x000e700000000a00 */
[----:B-----5:R-:W2:Y:S08]  /*df10*/  LDC.64 R4, c[0x0][0x448] ;  /* 0x00011200ff047b82 */ /* 0x020eb00000000a00 */
[----:B------:R-:W3:Y:S01]  /*df20*/  LDC.64 R6, c[0x0][0x440] ;  /* 0x00011000ff067b82 */ /* 0x000ee20000000a00 */
[----:B0-----:R-:W-:-:S05]  /*df30*/  IMAD R198, R198, UR4, RZ ;  /* 0x00000004c6c67c24 */ /* 0x001fca000f8e02ff */
[----:B------:R-:W-:Y:S02]  /*df40*/  LEA.HI R197, R198, R197, RZ, 0x1e ;  /* 0x000000c5c6c57211 */ /* 0x000fe400078ff0ff */
[----:B------:R-:W0:Y:S03]  /*df50*/  LDC.64 R8, c[0x0][0x448] ;  /* 0x00011200ff087b82 */ /* 0x000e260000000a00 */
[----:B-1----:R-:W-:-:S05]  /*df60*/  @P0 IMAD.WIDE.U32 R2, R197, 0x10, R2 ;  /* 0x00000010c5020825 */ /* 0x002fca00078e0002 */
[----:B------:R-:W1:Y:S01]  /*df70*/  LDC.64 R10, c[0x0][0x440] ;  /* 0x00011000ff0a7b82 */ /* 0x000e620000000a00 */
[C---:B--2---:R-:W-:Y:S01]  /*df80*/  @P0 IMAD.WIDE.U32 R4, R197.reuse, 0x10, R4 ;  /* 0x00000010c5040825 */ /* 0x044fe200078e0004 */
[----:B------:R2:W-:Y:S03]  /*df90*/  @P0 STG.E.128 desc[UR10][R2.64], R72 ;  /* 0x0000004802000986 */ /* 0x0005e6000c101d0a */
[----:B------:R-:W-:Y:S01]  /*dfa0*/  @P0 VIADD R197, R197, 0x100 ;  /* 0x00000100c5c50836 */ /* 0x000fe20000000000 */
[----:B------:R2:W-:Y:S02]  /*dfb0*/  @P0 STG.E.128 desc[UR10][R4.64], R100 ;  /* 0x0000006404000986 */ /* 0x0005e4000c101d0a */
[----:B------:R-:W4:Y:S01]  /*dfc0*/  LDC.64 R12, c[0x0][0x448] ;  /* 0x00011200ff0c7b82 */ /* 0x000f220000000a00 */
[----:B---3--:R-:W-:-:S05]  /*dfd0*/  @P1 IMAD.WIDE.U32 R6, R197, 0x10, R6 ;  /* 0x00000010c5061825 */ /* 0x008fca00078e0006 */
[----:B------:R2:W-:Y:S02]  /*dfe0*/  @P1 STG.E.128 desc[UR10][R6.64], R68 ;  /* 0x0000004406001986 */ /* 0x0005e4000c101d0a */
[----:B------:R-:W3:Y:S01]  /*dff0*/  LDC.64 R14, c[0x0][0x440] ;  /* 0x00011000ff0e7b82 */ /* 0x000ee20000000a00 */
[----:B0-----:R-:W-:-:S04]  /*e000*/  @P1 IMAD.WIDE.U32 R8, R197, 0x10, R8 ;  /* 0x00000010c5081825 */ /* 0x001fc800078e0008 */
[----:B------:R-:W-:Y:S01]  /*e010*/  @P1 VIADD R197, R197, 0x100 ;  /* 0x00000100c5c51836 */ /* 0x000fe20000000000 */
        /* <DEDUP_REMOVED lines=17> */
[----:B------:R2:W-:Y:S01]  /*e130*/  @P4 STG.E.128 desc[UR10][R18.64], R56 ;  /* 0x0000003812004986 */ /* 0x0005e2000c101d0a */
[----:B----4-:R-:W-:-:S04]  /*e140*/  @P4 IMAD.WIDE.U32 R20, R197, 0x10, R20 ;  /* 0x00000010c5144825 */ /* 0x010fc800078e0014 */
[----:B------:R-:W-:Y:S01]  /*e150*/  @P4 VIADD R197, R197, 0x100 ;  /* 0x00000100c5c54836 */ /* 0x000fe20000000000 */
[----:B------:R2:W-:Y:S03]  /*e160*/  @P4 STG.E.128 desc[UR10][R20.64], R84 ;  /* 0x0000005414004986 */ /* 0x0005e6000c101d0a */
[----:B---3--:R-:W-:-:S05]  /*e170*/  @P5 IMAD.WIDE.U32 R22, R197, 0x10, R22 ;  /* 0x00000010c5165825 */ /* 0x008fca00078e0016 */
[----:B------:R2:W-:Y:S01]  /*e180*/  @P5 STG.E.128 desc[UR10][R22.64], R52 ;  /* 0x0000003416005986 */ /* 0x0005e2000c101d0a */
[----:B0-----:R-:W-:-:S05]  /*e190*/  @P5 IMAD.WIDE.U32 R24, R197, 0x10, R24 ;  /* 0x00000010c5185825 */ /* 0x001fca00078e0018 */
[----:B------:R2:W-:Y:S01]  /*e1a0*/  @P5 STG.E.128 desc[UR10][R24.64], R80 ;  /* 0x0000005018005986 */ /* 0x0005e2000c101d0a */
[----:B------:R-:W-:Y:S05]  /*e1b0*/  @!P6 EXIT ;  /* 0x000000000000e94d */ /* 0x000fea0003800000 */
[----:B--2---:R-:W0:Y:S01]  /*e1c0*/  LDC.64 R2, c[0x0][0x440] ;  /* 0x00011000ff027b82 */ /* 0x004e220000000a00 */
[----:B------:R-:W-:-:S07]  /*e1d0*/  @P5 VIADD R197, R197, 0x100 ;  /* 0x00000100c5c55836 */ /* 0x000fce0000000000 */
[----:B------:R-:W1:Y:S01]  /*e1e0*/  LDC.64 R4, c[0x0][0x448] ;  /* 0x00011200ff047b82 */ /* 0x000e620000000a00 */
[----:B0-----:R-:W-:-:S05]  /*e1f0*/  IMAD.WIDE.U32 R2, R197, 0x10, R2 ;  /* 0x00000010c5027825 */ /* 0x001fca00078e0002 */
[----:B------:R-:W-:Y:S01]  /*e200*/  STG.E.128 desc[UR10][R2.64], R48 ;  /* 0x0000003002007986 */ /* 0x000fe2000c101d0a */
[----:B-1----:R-:W-:-:S05]  /*e210*/  IMAD.WIDE.U32 R4, R197, 0x10, R4 ;  /* 0x00000010c5047825 */ /* 0x002fca00078e0004 */
[----:B------:R-:W-:Y:S01]  /*e220*/  STG.E.128 desc[UR10][R4.64], R76 ;  /* 0x0000004c04007986 */ /* 0x000fe2000c101d0a */
[----:B------:R-:W-:Y:S05]  /*e230*/  EXIT ;  /* 0x000000000000794d */ /* 0x000fea0003800000 */
.L_x_655:
        /* <DEDUP_REMOVED lines=12> */
.L_x_7220:


//--------------------- .text._ZN10layer_norm22ln_bwd_finalize_kernelINS_22Kernel_traits_finalizeILj7168E13__nv_bfloat16S2_S2_S2_fjLb0ELj1024ELj4ENS_18Kernel_traits_baseILj7168ES2_S2_S2_S2_fjLj1024EEEEELb0ELb1EEEvNS_9BwdParamsE --------------------------
	.section	.text._ZN10layer_norm22ln_bwd_finalize_kernelINS_22Kernel_traits_finalizeILj7168E13__nv_bfloat16S2_S2_S2_fjLb0ELj1024ELj4ENS_18Kernel_traits_baseILj7168ES2_S2_S2_S2_fjLj1024EEEEELb0ELb1EEEvNS_9BwdParamsE,"ax",@progbits
	.align	128
        .global         _ZN10layer_norm22ln_bwd_finalize_kernelINS_22Kernel_traits_finalizeILj7168E13__nv_bfloat16S2_S2_S2_fjLb0ELj1024ELj4ENS_18Kernel_traits_baseILj7168ES2_S2_S2_S2_fjLj1024EEEEELb0ELb1EEEvNS_9BwdParamsE
        .type           _ZN10layer_norm22ln_bwd_finalize_kernelINS_22Kernel_traits_finalizeILj7168E13__nv_bfloat16S2_S2_S2_fjLb0ELj1024ELj4ENS_18Kernel_traits_baseILj7168ES2_S2_S2_S2_fjLj1024EEEEELb0ELb1EEEvNS_9BwdParamsE,@function
        .size           _ZN10layer_norm22ln_bwd_finalize_kernelINS_22Kernel_traits_finalizeILj7168E13__nv_bfloat16S2_S2_S2_fjLb0ELj1024ELj4ENS_18Kernel_traits_baseILj7168ES2_S2_S2_S2_fjLj1024EEEEELb0ELb1EEEvNS_9BwdParamsE,(.L_x_7221 - _ZN10layer_norm22ln_bwd_finalize_kernelINS_22Kernel_traits_finalizeILj7168E13__nv_bfloat16S2_S2_S2_fjLb0ELj1024ELj4ENS_18Kernel_traits_baseILj7168ES2_S2_S2_S2_fjLj1024EEEEELb0ELb1EEEvNS_9BwdParamsE)
        .other          _ZN10layer_norm22ln_bwd_finalize_kernelINS_22Kernel_traits_finalizeILj7168E13__nv_bfloat16S2_S2_S2_fjLb0ELj1024ELj4ENS_18Kernel_traits_baseILj7168ES2_S2_S2_S2_fjLj1024EEEEELb0ELb1EEEvNS_9BwdParamsE,@"STO_CUDA_ENTRY STV_DEFAULT"
_ZN10layer_norm22ln_bwd_finalize_kernelINS_22Kernel_traits_finalizeILj7168E13__nv_bfloat16S2_S2_S2_fjLb0ELj1024ELj4ENS_18Kernel_traits_baseILj7168ES2_S2_S2_S2_fjLj1024EEEEELb0ELb1EEEvNS_9BwdParamsE:
.text._ZN10layer_norm22ln_bwd_finalize_kernelINS_22Kernel_traits_finalizeILj7168E13__nv_bfloat16S2_S2_S2_fjLb0ELj1024ELj4ENS_18Kernel_traits_baseILj7168ES2_S2_S2_S2_fjLj1024EEEEELb0ELb1EEEvNS_9BwdParamsE:
[----:B------:R-:W-:Y:S01]  /*0000*/  LDC R1, c[0x0][0x37c] ;  /* 0x0000df00ff017b82 */ /* 0x000fe20000000800 */
[----:B------:R-:W0:Y:S01]  /*0010*/  S2R R58, SR_CTAID.X ;  /* 0x00000000003a7919 */ /* 0x000e220000002500 */
[----:B------:R-:W1:Y:S01]  /*0020*/  S2R R57, SR_TID.X ;  /* 0x0000000000397919 */ /* 0x000e620000002100 */
[----:B0-----:R-:W-:-:S04]  /*0030*/  SHF.L.U32 R0, R58, 0x5, RZ ;  /* 0x000000053a007819 */ /* 0x001fc800000006ff */
[----:B-1----:R-:W-:-:S04]  /*0040*/  LOP3.LUT R2, R0, 0x1f, R57, 0xf8, !PT ;  /* 0x0000001f00027812 */ /* 0x002fc800078ef839 */
[----:B------:R-:W-:-:S13]  /*0050*/  ISETP.GT.U32.AND P0, PT, R2, 0x1bff, PT ;  /* 0x00001bff0200780c */ /* 0x000fda0003f04070 */
[----:B------:R-:W-:Y:S05]  /*0060*/  @P0 EXIT ;  /* 0x000000000000094d */ /* 0x000fea0003800000 */
[----:B------:R-:W0:Y:S01]  /*0070*/  LDCU UR8, c[0x0][0x380] ;  /* 0x00007000ff0877ac */ /* 0x000e220008000800 */
[----:B------:R-:W-:Y:S01]  /*0080*/  SHF.R.U32.HI R2, RZ, 0x5, R57 ;  /* 0x00000005ff027819 */ /* 0x000fe20000011639 */
[----:B------:R-:W-:Y:S01]  /*0090*/  BSSY.RECONVERGENT B0, `(.L_x_656) ;  /* 0x0000139000007945 */ /* 0x000fe20003800200 */
[----:B------:R-:W-:Y:S01]  /*00a0*/  HFMA2 R3, -RZ, RZ, 0, 0 ;  /* 0x00000000ff037431 */ /* 0x000fe200000001ff */
[----:B------:R-:W1:Y:S01]  /*00b0*/  LDCU.64 UR6, c[0x0][0x358] ;  /* 0x00006b00ff0677ac */ /* 0x000e620008000a00 */
[----:B------:R-:W-:Y:S02]  /*00c0*/  LOP3.LUT R57, R57, 0x1f, RZ, 0xc0, !PT ;  /* 0x0000001f39397812 */ /* 0x000fe400078ec0ff */
[----:B------:R-:W-:Y:S02]  /*00d0*/  MOV R43, RZ ;  /* 0x000000ff002b7202 */ /* 0x000fe40000000f00 */
[----:B0-----:R-:W-:-:S13]  /*00e0*/  ISETP.GE.U32.AND P0, PT, R2, UR8, PT ;  /* 0x0000000802007c0c */ /* 0x001fda000bf06070 */
[----:B-1----:R-:W-:Y:S05]  /*00f0*/  @P0 BRA `(.L_x_657) ;  /* 0x0000001000c80947 */ /* 0x002fea0003800000 */
[----:B------:R-:W-:Y:S01]  /*0100*/  LOP3.LUT R36, R2, 0x20, RZ, 0xfc, !PT ;  /* 0x0000002002247812 */ /* 0x000fe200078efcff */
[----:B------:R-:W-:Y:S01]  /*0110*/  BSSY.RECONVERGENT B1, `(.L_x_658) ;  /* 0x00000b2000017945 */ /* 0x000fe20003800200 */
[----:B------:R-:W-:Y:S02]  /*0120*/  LOP3.LUT R4, RZ, R2, RZ, 0x33, !PT ;  /* 0x00000002ff047212 */ /* 0x000fe400078e33ff */
[----:B------:R-:W-:Y:S02]  /*0130*/  VIMNMX.U32 R3, PT, PT, R36, UR8, !PT ;  /* 0x0000000824037c48 */ /* 0x000fe4000ffe0000 */
[----:B------:R-:W-:Y:S02]  /*0140*/  MOV R43, RZ ;  /* 0x000000ff002b7202 */ /* 0x000fe40000000f00 */
[----:B------:R-:W-:-:S04]  /*0150*/  IADD3 R3, PT, PT, R3, R4, RZ ;  /* 0x0000000403037210 */ /* 0x000fc80007ffe0ff */
[C---:B------:R-:W-:Y:S02]  /*0160*/  ISETP.GE.U32.AND P1, PT, R3.reuse, 0x1e0, PT ;  /* 0x000001e00300780c */ /* 0x040fe40003f26070 */
[----:B------:R-:W-:Y:S02]  /*0170*/  LEA.HI R54, R3, 0x1, RZ, 0x1b ;  /* 0x0000000103367811 */ /* 0x000fe400078fd8ff */
[----:B------:R-:W-:Y:S02]  /*0180*/  MOV R3, RZ ;  /* 0x000000ff00037202 */ /* 0x000fe40000000f00 */
[----:B------:R-:W-:-:S07]  /*0190*/  LOP3.LUT P0, R56, R54, 0xf, RZ, 0xc0, !PT ;  /* 0x0000000f36387812 */ /* 0x000fce000780c0ff */
[----:B------:R-:W-:Y:S06]  /*01a0*/  @!P1 BRA `(.L_x_659) ;  /* 0x0000000800a09947 */ /* 0x000fec0003800000 */
[----:B------:R-:W0:Y:S01]  /*01b0*/  LDC R55, c[0x0][0x388] ;  /* 0x0000e200ff377b82 */ /* 0x000e220000000800 */
[C---:B------:R-:W-:Y:S01]  /*01c0*/  LOP3.LUT R5, R2.reuse, 0x120, RZ, 0xfc, !PT ;  /* 0x0000012002057812 */ /* 0x040fe200078efcff */
[----:B------:R-:W-:Y:S01]  /*01d0*/  HFMA2 R43, -RZ, RZ, 0, 0 ;  /* 0x00000000ff2b7431 */ /* 0x000fe200000001ff */
[C---:B------:R-:W-:Y:S02]  /*01e0*/  LOP3.LUT R7, R2.reuse, 0x140, RZ, 0xfc, !PT ;  /* 0x0000014002077812 */ /* 0x040fe400078efcff */
[C---:B------:R-:W-:Y:S02]  /*01f0*/  LOP3.LUT R4, R2.reuse, 0x100, RZ, 0xfc, !PT ;  /* 0x0000010002047812 */ /* 0x040fe400078efcff */
[C---:B------:R-:W-:Y:S02]  /*0200*/  LOP3.LUT R9, R2.reuse, 0x160, RZ, 0xfc, !PT ;  /* 0x0000016002097812 */ /* 0x040fe400078efcff */
[C---:B------:R-:W-:Y:S02]  /*0210*/  LOP3.LUT R11, R2.reuse, 0x180, RZ, 0xfc, !PT ;  /* 0x00000180020b7812 */ /* 0x040fe400078efcff */
[----:B------:R-:W-:-:S02]  /*0220*/  LOP3.LUT R12, R2, 0x1a0, RZ, 0xfc, !PT ;  /* 0x000001a0020c7812 */ /* 0x000fc400078efcff */
[C---:B------:R-:W-:Y:S02]  /*0230*/  LOP3.LUT R13, R2.reuse, 0x1c0, RZ, 0xfc, !PT ;  /* 0x000001c0020d7812 */ /* 0x040fe400078efcff */
[C---:B------:R-:W-:Y:S02]  /*0240*/  LOP3.LUT R15, R2.reuse, 0x1e0, RZ, 0xfc, !PT ;  /* 0x000001e0020f7812 */ /* 0x040fe400078efcff */
[C---:B------:R-:W-:Y:S02]  /*0250*/  LOP3.LUT R16, R2.reuse, 0x80, RZ, 0xfc, !PT ;  /* 0x0000008002107812 */ /* 0x040fe400078efcff */
[C---:B------:R-:W-:Y:S02]  /*0260*/  LOP3.LUT R17, R2.reuse, 0xa0, RZ, 0xfc, !PT ;  /* 0x000000a002117812 */ /* 0x040fe400078efcff */
[C---:B------:R-:W-:Y:S02]  /*0270*/  LOP3.LUT R19, R2.reuse, 0xc0, RZ, 0xfc, !PT ;  /* 0x000000c002137812 */ /* 0x040fe400078efcff */
[C---:B------:R-:W-:Y:S01]  /*0280*/  LOP3.LUT R21, R2.reuse, 0xe0, RZ, 0xfc, !PT ;  /* 0x000000e002157812 */ /* 0x040fe200078efcff */
[-CC-:B0-----:R-:W-:Y:S01]  /*0290*/  IMAD R6, R5, R55.reuse, R0.reuse ;  /* 0x0000003705067224 */ /* 0x181fe200078e0200 */
[C---:B------:R-:W-:Y:S01]  /*02a0*/  LOP3.LUT R23, R2.reuse, 0x40, RZ, 0xfc, !PT ;  /* 0x0000004002177812 */ /* 0x040fe200078efcff */
[-CC-:B------:R-:W-:Y:S01]  /*02b0*/  IMAD R8, R7, R55.reuse, R0.reuse ;  /* 0x0000003707087224 */ /* 0x180fe200078e0200 */
[----:B------:R-:W-:Y:S01]  /*02c0*/  LOP3.LUT R25, R2, 0x60, RZ, 0xfc, !PT ;  /* 0x0000006002197812 */ /* 0x000fe200078efcff */
[-CC-:B------:R-:W-:Y:S01]  /*02d0*/  IMAD R36, R36, R55.reuse, R0.reuse ;  /* 0x0000003724247224 */ /* 0x180fe200078e0200 */
[----:B------:R-:W-:Y:S01]  /*02e0*/  LOP3.LUT R27, R54, 0xffffff0, RZ, 0xc0, !PT ;  /* 0x0ffffff0361b7812 */ /* 0x000fe200078ec0ff */
[-CC-:B------:R-:W-:Y:S01]  /*02f0*/  IMAD R4, R4, R55.reuse, R0.reuse ;  /* 0x0000003704047224 */ /* 0x180fe200078e0200 */
[----:B------:R-:W-:Y:S01]  /*0300*/  IADD3 R5, PT, PT, R57, R6, RZ ;  /* 0x0000000639057210 */ /* 0x000fe20007ffe0ff */
[-CC-:B------:R-:W-:Y:S01]  /*0310*/  IMAD R10, R9, R55.reuse, R0.reuse ;  /* 0x00000037090a7224 */ /* 0x180fe200078e0200 */
[----:B------:R-:W-:Y:S01]  /*0320*/  IADD3 R6, PT, PT, R57, R8, RZ ;  /* 0x0000000839067210 */ /* 0x000fe20007ffe0ff */
[----:B------:R-:W-:-:S02]  /*0330*/  IMAD R14, R11, R55, R0 ;  /* 0x000000370b0e7224 */ /* 0x000fc400078e0200 */
[-CC-:B------:R-:W-:Y:S01]  /*0340*/  IMAD R18, R12, R55.reuse, R0.reuse ;  /* 0x000000370c127224 */ /* 0x180fe200078e0200 */
[----:B------:R-:W-:Y:S01]  /*0350*/  IADD3 R7, PT, PT, R57, R10, RZ ;  /* 0x0000000a39077210 */ /* 0x000fe20007ffe0ff */
[-CC-:B------:R-:W-:Y:S01]  /*0360*/  IMAD R20, R13, R55.reuse, R0.reuse ;  /* 0x000000370d147224 */ /* 0x180fe200078e0200 */
[----:B------:R-:W-:Y:S01]  /*0370*/  IADD3 R8, PT, PT, R57, R14, RZ ;  /* 0x0000000e39087210 */ /* 0x000fe20007ffe0ff */
[-CC-:B------:R-:W-:Y:S01]  /*0380*/  IMAD R22, R15, R55.reuse, R0.reuse ;  /* 0x000000370f167224 */ /* 0x180fe200078e0200 */
[C---:B------:R-:W-:Y:S01]  /*0390*/  IADD3 R9, PT, PT, R57.reuse, R18, RZ ;  /* 0x0000001239097210 */ /* 0x040fe20007ffe0ff */
[-CC-:B------:R-:W-:Y:S01]  /*03a0*/  IMAD R24, R16, R55.reuse, R0.reuse ;  /* 0x0000003710187224 */ /* 0x180fe200078e0200 */
[----:B------:R-:W-:Y:S01]  /*03b0*/  IADD3 R16, PT, PT, R57, R4, RZ ;  /* 0x0000000439107210 */ /* 0x000fe20007ffe0ff */
[-CC-:B------:R-:W-:Y:S01]  /*03c0*/  IMAD R26, R17, R55.reuse, R0.reuse ;  /* 0x00000037111a7224 */ /* 0x180fe200078e0200 */
[----:B------:R-:W-:Y:S01]  /*03d0*/  IADD3 R12, PT, PT, R57, R36, RZ ;  /* 0x00000024390c7210 */ /* 0x000fe20007ffe0ff */
[-CC-:B------:R-:W-:Y:S01]  /*03e0*/  IMAD R28, R19, R55.reuse, R0.reuse ;  /* 0x00000037131c7224 */ /* 0x180fe200078e0200 */
[----:B------:R-:W-:Y:S01]  /*03f0*/  IADD3 R19, PT, PT, -R27, RZ, RZ ;  /* 0x000000ff1b137210 */ /* 0x000fe20007ffe1ff */
[-CC-:B------:R-:W-:Y:S01]  /*0400*/  IMAD R30, R21, R55.reuse, R0.reuse ;  /* 0x00000037151e7224 */ /* 0x180fe200078e0200 */
[----:B------:R-:W-:Y:S01]  /*0410*/  IADD3 R10, PT, PT, R57, R20, RZ ;  /* 0x00000014390a7210 */ /* 0x000fe20007ffe0ff */
[-CC-:B------:R-:W-:Y:S01]  /*0420*/  IMAD R32, R23, R55.reuse, R0.reuse ;  /* 0x0000003717207224 */ /* 0x180fe200078e0200 */
[----:B------:R-:W-:Y:S01]  /*0430*/  IADD3 R11, PT, PT, R57, R22, RZ ;  /* 0x00000016390b7210 */ /* 0x000fe20007ffe0ff */
[-CC-:B------:R-:W-:Y:S01]  /*0440*/  IMAD R34, R25, R55.reuse, R0.reuse ;  /* 0x0000003719227224 */ /* 0x180fe200078e0200 */
[C---:B------:R-:W-:Y:S01]  /*0450*/  IADD3 R18, PT, PT, R57.reuse, R24, RZ ;  /* 0x0000001839127210 */ /* 0x040fe20007ffe0ff */
[----:B------:R-:W-:Y:S01]  /*0460*/  IMAD R0, R2, R55, R0 ;  /* 0x0000003702007224 */ /* 0x000fe200078e0200 */
[----:B------:R-:W-:-:S02]  /*0470*/  IADD3 R13, PT, PT, R57, R26, RZ ;  /* 0x0000001a390d7210 */ /* 0x000fc40007ffe0ff */
[C---:B------:R-:W-:Y:S02]  /*0480*/  IADD3 R14, PT, PT, R57.reuse, R28, RZ ;  /* 0x0000001c390e7210 */ /* 0x040fe40007ffe0ff */
[C---:B------:R-:W-:Y:S02]  /*0490*/  IADD3 R15, PT, PT, R57.reuse, R30, RZ ;  /* 0x0000001e390f7210 */ /* 0x040fe40007ffe0ff */
[C---:B------:R-:W-:Y:S02]  /*04a0*/  IADD3 R4, PT, PT, R57.reuse, R32, RZ ;  /* 0x0000002039047210 */ /* 0x040fe40007ffe0ff */
[C---:B------:R-:W-:Y:S02]  /*04b0*/  IADD3 R17, PT, PT, R57.reuse, R34, RZ ;  /* 0x0000002239117210 */ /* 0x040fe40007ffe0ff */
[----:B------:R-:W-:-:S07]  /*04c0*/  IADD3 R0, PT, PT, R57, R0, RZ ;  /* 0x0000000039007210 */ /* 0x000fce0007ffe0ff */
.L_x_660:
        /* <DEDUP_REMOVED lines=118> */
.L_x_659:
[----:B------:R-:W-:Y:S05]  /*0c30*/  BSYNC.RECONVERGENT B1 ;  /* 0x0000000000017941 */ /* 0x000fea0003800200 */
.L_x_658:
        /* <DEDUP_REMOVED lines=9> */
[----:B------:R-:W0:Y:S08]  /*0cd0*/  LDC R32, c[0x0][0x388] ;  /* 0x0000e200ff207b82 */ /* 0x000e300000000800 */
[----:B------:R-:W1:Y:S08]  /*0ce0*/  LDC.64 R6, c[0x0][0x448] ;  /* 0x00011200ff067b82 */ /* 0x000e700000000a00 */
[----:B------:R-:W2:Y:S01]  /*0cf0*/  LDC.64 R8, c[0x0][0x440] ;  /* 0x00011000ff087b82 */ /* 0x000ea20000000a00 */
[----:B0-----:R-:W-:-:S05]  /*0d00*/  IMAD R13, R2, R32, R11 ;  /* 0x00000020020d7224 */ /* 0x001fca00078e020b */
[CC--:B------:R-:W-:Y:S02]  /*0d10*/  LEA R21, R32.reuse, R13.reuse, 0x5 ;  /* 0x0000000d20157211 */ /* 0x0c0fe400078e28ff */
[CC--:B------:R-:W-:Y:S01]  /*0d20*/  LEA R23, R32.reuse, R13.reuse, 0x6 ;  /* 0x0000000d20177211 */ /* 0x0c0fe200078e30ff */
[----:B-1----:R-:W-:Y:S01]  /*0d30*/  IMAD.WIDE.U32 R14, R13, 0x4, R6 ;  /* 0x000000040d0e7825 */ /* 0x002fe200078e0006 */
[----:B------:R-:W-:-:S03]  /*0d40*/  LEA R29, R32, R13, 0x7 ;  /* 0x0000000d201d7211 */ /* 0x000fc600078e38ff */
[--C-:B--2---:R-:W-:Y:S02]  /*0d50*/  IMAD.WIDE.U32 R16, R13, 0x4, R8.reuse ;  /* 0x000000040d107825 */ /* 0x104fe400078e0008 */
[----:B------:R0:W2:Y:S02]  /*0d60*/  LDG.E R14, desc[UR6][R14.64] ;  /* 0x000000060e0e7981 */ /* 0x0000a4000c1e1900 */
[C---:B------:R-:W-:Y:S02]  /*0d70*/  IMAD.WIDE.U32 R18, R21.reuse, 0x4, R8 ;  /* 0x0000000415127825 */ /* 0x040fe400078e0008 */
[----:B------:R1:W3:Y:S01]  /*0d80*/  LDG.E R0, desc[UR6][R16.64] ;  /* 0x0000000610007981 */ /* 0x0002e2000c1e1900 */
[----:B------:R-:W-:Y:S01]  /*0d90*/  LEA R27, R32, R23, 0x5 ;  /* 0x00000017201b7211 */ /* 0x000fe200078e28ff */
[----:B------:R-:W-:Y:S02]  /*0da0*/  IMAD.WIDE.U32 R20, R21, 0x4, R6 ;  /* 0x0000000415147825 */ /* 0x000fe400078e0006 */
[----:B------:R4:W5:Y:S02]  /*0db0*/  LDG.E R4, desc[UR6][R18.64] ;  /* 0x0000000612047981 */ /* 0x000964000c1e1900 */
[----:B------:R-:W-:-:S02]  /*0dc0*/  IMAD.WIDE.U32 R12, R23, 0x4, R8 ;  /* 0x00000004170c7825 */ /* 0x000fc400078e0008 */
[----:B------:R-:W5:Y:S02]  /*0dd0*/  LDG.E R31, desc[UR6][R20.64] ;  /* 0x00000006141f7981 */ /* 0x000f64000c1e1900 */
[----:B------:R-:W-:Y:S01]  /*0de0*/  IMAD.WIDE.U32 R22, R23, 0x4, R6 ;  /* 0x0000000417167825 */ /* 0x000fe200078e0006 */
[----:B0-----:R-:W-:Y:S01]  /*0df0*/  LEA R15, R32, R29, 0x5 ;  /* 0x0000001d200f7211 */ /* 0x001fe200078e28ff */
[----:B------:R0:W5:Y:S02]  /*0e00*/  LDG.E R12, desc[UR6][R12.64] ;  /* 0x000000060c0c7981 */ /* 0x000164000c1e1900 */
[C---:B-1----:R-:W-:Y:S02]  /*0e10*/  IMAD.WIDE.U32 R16, R27.reuse, 0x4, R8 ;  /* 0x000000041b107825 */ /* 0x042fe400078e0008 */
[----:B------:R1:W5:Y:S02]  /*0e20*/  LDG.E R33, desc[UR6][R22.64] ;  /* 0x0000000616217981 */ /* 0x000364000c1e1900 */
[----:B----4-:R-:W-:-:S02]  /*0e30*/  IMAD.WIDE.U32 R18, R27, 0x4, R6 ;  /* 0x000000041b127825 */ /* 0x010fc400078e0006 */
[----:B------:R-:W4:Y:S02]  /*0e40*/  LDG.E R17, desc[UR6][R16.64] ;  /* 0x0000000610117981 */ /* 0x000f24000c1e1900 */
[C---:B------:R-:W-:Y:S01]  /*0e50*/  IMAD.WIDE.U32 R26, R29.reuse, 0x4, R6 ;  /* 0x000000041d1a7825 */ /* 0x040fe200078e0006 */
[----:B0-----:R-:W-:Y:S01]  /*0e60*/  LEA R13, R32, R29, 0x6 ;  /* 0x0000001d200d7211 */ /* 0x001fe200078e30ff */
[----:B------:R-:W4:Y:S02]  /*0e70*/  LDG.E R19, desc[UR6][R18.64] ;  /* 0x0000000612137981 */ /* 0x000f24000c1e1900 */
[--C-:B------:R-:W-:Y:S02]  /*0e80*/  IMAD.WIDE.U32 R24, R29, 0x4, R8.reuse ;  /* 0x000000041d187825 */ /* 0x100fe400078e0008 */
[----:B------:R-:W4:Y:S02]  /*0e90*/  LDG.E R27, desc[UR6][R26.64] ;  /* 0x000000061a1b7981 */ /* 0x000f24000c1e1900 */
[----:B------:R-:W-:-:S02]  /*0ea0*/  IMAD.WIDE.U32 R28, R15, 0x4, R8 ;  /* 0x000000040f1c7825 */ /* 0x000fc400078e0008 */
[----:B------:R0:W4:Y:S02]  /*0eb0*/  LDG.E R10, desc[UR6][R24.64] ;  /* 0x00000006180a7981 */ /* 0x000124000c1e1900 */
[--C-:B------:R-:W-:Y:S01]  /*0ec0*/  IMAD.WIDE.U32 R20, R15, 0x4, R6.reuse ;  /* 0x000000040f147825 */ /* 0x100fe200078e0006 */
[----:B------:R-:W-:Y:S01]  /*0ed0*/  LEA R15, R32, R13, 0x5 ;  /* 0x0000000d200f7211 */ /* 0x000fe200078e28ff */
[----:B------:R-:W4:Y:S02]  /*0ee0*/  LDG.E R29, desc[UR6][R28.64] ;  /* 0x000000061c1d7981 */ /* 0x000f24000c1e1900 */
[C---:B-1----:R-:W-:Y:S02]  /*0ef0*/  IMAD.WIDE.U32 R22, R13.reuse, 0x4, R6 ;  /* 0x000000040d167825 */ /* 0x042fe400078e0006 */
[----:B------:R-:W4:Y:S02]  /*0f00*/  LDG.E R21, desc[UR6][R20.64] ;  /* 0x0000000614157981 */ /* 0x000f24000c1e1900 */
[----:B0-----:R-:W-:-:S02]  /*0f10*/  IMAD.WIDE.U32 R24, R13, 0x4, R8 ;  /* 0x000000040d187825 */ /* 0x001fc400078e0008 */
[----:B------:R-:W4:Y:S02]  /*0f20*/  LDG.E R23, desc[UR6][R22.64] ;  /* 0x0000000616177981 */ /* 0x000f24000c1e1900 */
[C---:B------:R-:W-:Y:S02]  /*0f30*/  IMAD.WIDE.U32 R8, R15.reuse, 0x4, R8 ;  /* 0x000000040f087825 */ /* 0x040fe400078e0008 */
[----:B------:R-:W4:Y:S02]  /*0f40*/  LDG.E R25, desc[UR6][R24.64] ;  /* 0x0000000618197981 */ /* 0x000f24000c1e1900 */
[----:B------:R-:W-:Y:S02]  /*0f50*/  IMAD.WIDE.U32 R6, R15, 0x4, R6 ;  /* 0x000000040f067825 */ /* 0x000fe400078e0006 */
[----:B------:R-:W4:Y:S04]  /*0f60*/  LDG.E R9, desc[UR6][R8.64] ;  /* 0x0000000608097981 */ /* 0x000f28000c1e1900 */
[----:B------:R-:W4:Y:S01]  /*0f70*/  LDG.E R7, desc[UR6][R6.64] ;  /* 0x0000000606077981 */ /* 0x000f22000c1e1900 */
[----:B------:R-:W-:Y:S01]  /*0f80*/  IADD3 R2, PT, PT, R2, 0x100, RZ ;  /* 0x0000010002027810 */ /* 0x000fe20007ffe0ff */
[----:B--2---:R-:W-:Y:S01]  /*0f90*/  FADD.FTZ R14, R3, R14 ;  /* 0x0000000e030e7221 */ /* 0x004fe20000010000 */
[----:B---3--:R-:W-:-:S04]  /*0fa0*/  FADD.FTZ R43, R43, R0 ;  /* 0x000000002b2b7221 */ /* 0x008fc80000010000 */
[----:B-----5:R-:W-:Y:S01]  /*0fb0*/  FADD.FTZ R43, R43, R4 ;  /* 0x000000042b2b7221 */ /* 0x020fe20000010000 */
[----:B------:R-:W-:-:S03]  /*0fc0*/  FADD.FTZ R14, R14, R31 ;  /* 0x0000001f0e0e7221 */ /* 0x000fc60000010000 */
[----:B------:R-:W-:Y:S01]  /*0fd0*/  FADD.FTZ R12, R43, R12 ;  /* 0x0000000c2b0c7221 */ /* 0x000fe20000010000 */
[----:B------:R-:W-:-:S03]  /*0fe0*/  FADD.FTZ R14, R14, R33 ;  /* 0x000000210e0e7221 */ /* 0x000fc60000010000 */
[----:B----4-:R-:W-:Y:S01]  /*0ff0*/  FADD.FTZ R17, R12, R17 ;  /* 0x000000110c117221 */ /* 0x010fe20000010000 */
[----:B------:R-:W-:-:S04]  /*1000*/  FADD.FTZ R14, R14, R19 ;  /* 0x000000130e0e7221 */ /* 0x000fc80000010000 */
[----:B------:R-:W-:Y:S01]  /*1010*/  FADD.FTZ R14, R14, R27 ;  /* 0x0000001b0e0e7221 */ /* 0x000fe20000010000 */
[----:B------:R-:W-:-:S04]  /*1020*/  FADD.FTZ R10, R17, R10 ;  /* 0x0000000a110a7221 */ /* 0x000fc80000010000 */
[----:B------:R-:W-:Y:S01]  /*1030*/  FADD.FTZ R10, R10, R29 ;  /* 0x0000001d0a0a7221 */ /* 0x000fe20000010000 */
[----:B------:R-:W-:-:S04]  /*1040*/  FADD.FTZ R14, R14, R21 ;  /* 0x000000150e0e7221 */ /* 0x000fc80000010000 */
[----:B------:R-:W-:Y:S01]  /*1050*/  FADD.FTZ R14, R14, R23 ;  /* 0x000000170e0e7221 */ /* 0x000fe20000010000 */
[----:B------:R-:W-:-:S04]  /*1060*/  FADD.FTZ R10, R10, R25 ;  /* 0x000000190a0a7221 */ /* 0x000fc80000010000 */
[----:B------:R-:W-:Y:S01]  /*1070*/  FADD.FTZ R43, R10, R9 ;  /* 0x000000090a2b7221 */ /* 0x000fe20000010000 */
[----:B------:R-:W-:-:S07]  /*1080*/  FADD.FTZ R3, R14, R7 ;  /* 0x000000070e037221 */ /* 0x000fce0000010000 */
.L_x_662:
[----:B------:R-:W-:Y:S05]  /*1090*/  BSYNC.RECONVERGENT B1 ;  /* 0x0000000000017941 */ /* 0x000fea0003800200 */
.L_x_661:
[----:B------:R-:W-:Y:S05]  /*10a0*/  @!P1 BRA `(.L_x_657) ;  /* 0x0000000000dc9947 */ /* 0x000fea0003800000 */
[----:B------:R-:W-:Y:S01]  /*10b0*/  ISETP.GE.U32.AND P0, PT, R30, 0x4, PT ;  /* 0x000000041e00780c */ /* 0x000fe20003f06070 */
[----:B------:R-:W-:Y:S01]  /*10c0*/  BSSY.RECONVERGENT B1, `(.L_x_663) ;  /* 0x0000024000017945 */ /* 0x000fe20003800200 */
[----:B------:R-:W-:-:S04]  /*10d0*/  LOP3.LUT R0, R54, 0x3, RZ, 0xc0, !PT ;  /* 0x0000000336007812 */ /* 0x000fc800078ec0ff */
[----:B------:R-:W-:-:S07]  /*10e0*/  ISETP.NE.AND P1, PT, R0, RZ, PT ;  /* 0x000000ff0000720c */ /* 0x000fce0003f25270 */
[----:B------:R-:W-:Y:S06]  /*10f0*/  @!P0 BRA `(.L_x_664) ;  /* 0x0000000000808947 */ /* 0x000fec0003800000 */
[----:B------:R-:W0:Y:S08]  /*1100*/  LDC R4, c[0x0][0x388] ;  /* 0x0000e200ff047b82 */ /* 0x000e300000000800 */
[----:B------:R-:W1:Y:S08]  /*1110*/  LDC.64 R6, c[0x0][0x440] ;  /* 0x00011000ff067b82 */ /* 0x000e700000000a00 */
[----:B------:R-:W2:Y:S01]  /*1120*/  LDC.64 R12, c[0x0][0x448] ;  /* 0x00011200ff0c7b82 */ /* 0x000ea20000000a00 */
[----:B0-----:R-:W-:-:S05]  /*1130*/  IMAD R15, R2, R4, R11 ;  /* 0x00000004020f7224 */ /* 0x001fca00078e020b */
[CC--:B------:R-:W-:Y:S01]  /*1140*/  LEA R17, R4.reuse, R15.reuse, 0x5 ;  /* 0x0000000f04117211 */ /* 0x0c0fe200078e28ff */
[----:B-1----:R-:W-:Y:S01]  /*1150*/  IMAD.WIDE.U32 R8, R15, 0x4, R6 ;  /* 0x000000040f087825 */ /* 0x002fe200078e0006 */
[----:B------:R-:W-:-:S03]  /*1160*/  LEA R21, R4, R15, 0x6 ;  /* 0x0000000f04157211 */ /* 0x000fc600078e30ff */
[----:B--2---:R-:W-:Y:S02]  /*1170*/  IMAD.WIDE.U32 R10, R15, 0x4, R12 ;  /* 0x000000040f0a7825 */ /* 0x004fe400078e000c */
[----:B------:R-:W2:Y:S02]  /*1180*/  LDG.E R8, desc[UR6][R8.64] ;  /* 0x0000000608087981 */ /* 0x000ea4000c1e1900 */
[C---:B------:R-:W-:Y:S01]  /*1190*/  IMAD.WIDE.U32 R14, R17.reuse, 0x4, R6 ;  /* 0x00000004110e7825 */ /* 0x040fe200078e0006 */
[----:B------:R-:W-:Y:S01]  /*11a0*/  LEA R23, R4, R21, 0x5 ;  /* 0x0000001504177211 */ /* 0x000fe200078e28ff */
        /* <DEDUP_REMOVED lines=21> */
.L_x_664:
[----:B------:R-:W-:Y:S05]  /*1300*/  BSYNC.RECONVERGENT B1 ;  /* 0x0000000000017941 */ /* 0x000fea0003800200 */
.L_x_663:
[----:B------:R-:W-:Y:S05]  /*1310*/  @!P1 BRA `(.L_x_657) ;  /* 0x0000000000409947 */ /* 0x000fea0003800000 */
[----:B------:R-:W0:Y:S01]  /*1320*/  LDC R12, c[0x0][0x388] ;  /* 0x0000e200ff0c7b82 */ /* 0x000e220000000800 */
[----:B------:R-:W-:-:S07]  /*1330*/  IADD3 R0, PT, PT, -R0, RZ, RZ ;  /* 0x000000ff00007210 */ /* 0x000fce0007ffe1ff */
[----:B------:R-:W1:Y:S08]  /*1340*/  LDC.64 R8, c[0x0][0x440] ;  /* 0x00011000ff087b82 */ /* 0x000e700000000a00 */
[----:B------:R-:W2:Y:S01]  /*1350*/  LDC.64 R10, c[0x0][0x448] ;  /* 0x00011200ff0a7b82 */ /* 0x000ea20000000a00 */
[----:B0-----:R-:W-:-:S05]  /*1360*/  IMAD R2, R2, R12, R5 ;  /* 0x0000000c02027224 */ /* 0x001fca00078e0205 */
[----:B------:R-:W-:-:S07]  /*1370*/  IADD3 R13, PT, PT, R57, R2, RZ ;  /* 0x00000002390d7210 */ /* 0x000fce0007ffe0ff */
.L_x_665:
[----:B-1----:R-:W-:-:S04]  /*1380*/  IMAD.WIDE.U32 R4, R13, 0x4, R8 ;  /* 0x000000040d047825 */ /* 0x002fc800078e0008 */
[----:B--2---:R-:W-:Y:S02]  /*1390*/  IMAD.WIDE.U32 R6, R13, 0x4, R10 ;  /* 0x000000040d067825 */ /* 0x004fe400078e000a */
        /* <DEDUP_REMOVED lines=8> */
.L_x_657:
[----:B------:R-:W-:Y:S05]  /*1420*/  BSYNC.RECONVERGENT B0 ;  /* 0x0000000000007941 */ /* 0x000fea0003800200 */
.L_x_656:
[----:B------:R-:W0:Y:S01]  /*1430*/  S2R R5, SR_TID.X ;  /* 0x0000000000057919 */ /* 0x000e220000002100 */
[----:B------:R-:W1:Y:S01]  /*1440*/  S2UR UR5, SR_CgaCtaId ;  /* 0x00000000000579c3 */ /* 0x000e620000008800 */
[----:B------:R-:W-:Y:S01]  /*1450*/  UMOV UR4, 0x400 ;  /* 0x0000040000047882 */ /* 0x000fe20000000000 */
[C---:B------:R-:W-:Y:S02]  /*1460*/  ISETP.NE.AND P1, PT, R57.reuse, RZ, PT ;  /* 0x000000ff3900720c */ /* 0x040fe40003f25270 */
[----:B------:R-:W-:Y:S01]  /*1470*/  ISETP.GT.U32.AND P0, PT, R57, 0xf, PT ;  /* 0x0000000f3900780c */ /* 0x000fe20003f04070 */
[----:B-1----:R-:W-:Y:S01]  /*1480*/  ULEA UR4, UR5, UR4, 0x18 ;  /* 0x0000000405047291 */ /* 0x002fe2000f8ec0ff */
[----:B0-----:R-:W-:-:S04]  /*1490*/  SHF.R.U32.HI R12, RZ, 0x5, R5 ;  /* 0x00000005ff0c7819 */ /* 0x001fc80000011605 */
[C-C-:B------:R-:W-:Y:S02]  /*14a0*/  LOP3.LUT R0, R12.reuse, 0x1f, R5.reuse, 0x78, !PT ;  /* 0x0000001f0c007812 */ /* 0x140fe400078e7805 */
[----:B------:R-:W-:Y:S02]  /*14b0*/  ISETP.NE.OR P0, PT, R12, 0x1f, P0 ;  /* 0x0000001f0c00780c */ /* 0x000fe40000705670 */
        /* <DEDUP_REMOVED lines=21> */
[----:B-1----:R-:W-:-:S04]  /*1610*/  FADD.FTZ R2, R7, R2 ;  /* 0x0000000207027221 */ /* 0x002fc80000010000 */
[----:B------:R-:W0:Y:S01]  /*1620*/  SHFL.BFLY PT, R5, R10, 0x8, 0x1f ;  /* 0x0d001f000a057f89 */ /* 0x000e2200000e0000 */
[----:B------:R-:W-:-:S03]  /*1630*/  @!P1 LEA R7, R12, UR4, 0x2 ;  /* 0x000000040c079c11 */ /* 0x000fc6000f8e10ff */
[----:B------:R-:W1:Y:S01]  /*1640*/  SHFL.BFLY PT, R3, R2, 0x8, 0x1f ;  /* 0x0d001f0002037f89 */ /* 0x000e6200000e0000 */
        /* <DEDUP_REMOVED lines=10> */
[----:B0-----:R-:W-:Y:S01]  /*16f0*/  LEA R0, R57, UR4, 0x3 ;  /* 0x0000000439007c11 */ /* 0x001fe2000f8e18ff */
[----:B------:R-:W0:Y:S01]  /*1700*/  LDC.64 R2, c[0x0][0x488] ;  /* 0x00012200ff027b82 */ /* 0x000e220000000a00 */
[----:B------:R-:W-:-:S03]  /*1710*/  SHF.L.U32 R58, R58, 0x4, RZ ;  /* 0x000000043a3a7819 */ /* 0x000fc600000006ff */
[----:B------:R-:W1:Y:S01]  /*1720*/  LDS.64 R6, [R0+0x2000] ;  /* 0x0020000000067984 */ /* 0x000e620000000a00 */
[----:B------:R-:W-:-:S03]  /*1730*/  LOP3.LUT R58, R58, 0x7ffffff0, RZ, 0xc0, !PT ;  /* 0x7ffffff03a3a7812 */ /* 0x000fc600078ec0ff */
[----:B------:R-:W2:Y:S01]  /*1740*/  LDS.64 R8, [R0+0x2080] ;  /* 0x0020800000087984 */ /* 0x000ea20000000a00 */
[----:B------:R-:W3:Y:S01]  /*1750*/  LDC.64 R4, c[0x0][0x480] ;  /* 0x00012000ff047b82 */ /* 0x000ee20000000a00 */
[----:B------:R-:W-:-:S05]  /*1760*/  IADD3 R57, PT, PT, R57, R58, RZ ;  /* 0x0000003a39397210 */ /* 0x000fca0007ffe0ff */
[----:B0-----:R-:W-:-:S04]  /*1770*/  IMAD.WIDE.U32 R2, R57, 0x4, R2 ;  /* 0x0000000439027825 */ /* 0x001fc800078e0002 */
[----:B---3--:R-:W-:Y:S01]  /*1780*/  IMAD.WIDE.U32 R4, R57, 0x4, R4 ;  /* 0x0000000439047825 */ /* 0x008fe200078e0004 */
[----:B-1----:R-:W-:Y:S02]  /*1790*/  F2FP.BF16.F32.PACK_AB R7, R7, R6 ;  /* 0x000000060707723e */ /* 0x002fe400000010ff */
[----:B--2---:R-:W-:-:S03]  /*17a0*/  F2FP.BF16.F32.PACK_AB R9, R9, R8 ;  /* 0x000000080909723e */ /* 0x004fc600000010ff */
[----:B------:R-:W-:Y:S04]  /*17b0*/  STG.E desc[UR6][R2.64], R7 ;  /* 0x0000000702007986 */ /* 0x000fe8000c101906 */
[----:B------:R-:W-:Y:S01]  /*17c0*/  STG.E desc[UR6][R4.64], R9 ;  /* 0x0000000904007986 */ /* 0x000fe2000c101906 */
[----:B------:R-:W-:Y:S05]  /*17d0*/  EXIT ;  /* 0x000000000000794d */ /* 0x000fea0003800000 */
.L_x_666:
        /* <DEDUP_REMOVED lines=10> */
.L_x_7221:


//--------------------- .text._ZN10layer_norm40ln_parallel_residual_bwd_finalize_kernelINS_22Kernel_traits_finalizeILj7168E13__nv_bfloat16S2_S2_S2_fjLb0ELj1024ELj4ENS_18Kernel_traits_baseILj7168ES2_S2_S2_S2_fjLj1024EEEEELb1EEEvNS_9BwdParamsE --------------------------
	.section	.text._ZN10layer_norm40ln_parallel_residual_bwd_finalize_kernelINS_22Kernel_traits_finalizeILj7168E13__nv_bfloat16S2_S2_S2_fjLb0ELj1024ELj4ENS_18Kernel_traits_baseILj7168ES2_S2_S2_S2_fjLj1024EEEEELb1EEEvNS_9BwdParamsE,"ax",@progbits
	.align	128
        .global         _ZN10layer_norm40ln_parallel_residual_bwd_finalize_kernelINS_22Kernel_traits_finalizeILj7168E13__nv_bfloat16S2_S2_S2_fjLb0ELj1024ELj4ENS_18Kernel_traits_baseILj7168ES2_S2_S2_S2_fjLj1024EEEEELb1EEEvNS_9BwdParamsE
        .type           _ZN10layer_norm40ln_parallel_residual_bwd_finalize_kernelINS_22Kernel_traits_finalizeILj7168E13__nv_bfloat16S2_S2_S2_fjLb0ELj1024ELj4ENS_18Kernel_traits_baseILj7168ES2_S2_S2_S2_fjLj1024EEEEELb1EEEvNS_9BwdParamsE,@function
        .size           _ZN10layer_norm40ln_parallel_residual_bwd_finalize_kernelINS_22Kernel_traits_finalizeILj7168E13__nv_bfloat16S2_S2_S2_fjLb0ELj1024ELj4ENS_18Kernel_traits_baseILj7168ES2_S2_S2_S2_fjLj1024EEEEELb1EEEvNS_9BwdParamsE,(.L_x_7222 - _ZN10layer_norm40ln_parallel_residual_bwd_finalize_kernelINS_22Kernel_traits_finalizeILj7168E13__nv_bfloat16S2_S2_S2_fjLb0ELj1024ELj4ENS_18Kernel_traits_baseILj7168ES2_S2_S2_S2_fjLj1024EEEEELb1EEEvNS_9BwdParamsE)
        .other          _ZN10layer_norm40ln_parallel_residual_bwd_finalize_kernelINS_22Kernel_traits_finalizeILj7168E13__nv_bfloat16S2_S2_S2_fjLb0ELj1024ELj4ENS_18Kernel_traits_baseILj7168ES2_S2_S2_S2_fjLj1024EEEEELb1EEEvNS_9BwdParamsE,@"STO_CUDA_ENTRY STV_DEFAULT"
_ZN10layer_norm40ln_parallel_residual_bwd_finalize_kernelINS_22Kernel_traits_finalizeILj7168E13__nv_bfloat16S2_S2_S2_fjLb0ELj1024ELj4ENS_18Kernel_traits_baseILj7168ES2_S2_S2_S2_fjLj1024EEEEELb1EEEvNS_9BwdParamsE:
.text._ZN10layer_norm40ln_parallel_residual_bwd_finalize_kernelINS_22Kernel_traits_finalizeILj7168E13__nv_bfloat16S2_S2_S2_fjLb0ELj1024ELj4ENS_18Kernel_traits_baseILj7168ES2_S2_S2_S2_fjLj1024EEEEELb1EEEvNS_9BwdParamsE:
        /* <DEDUP_REMOVED lines=12> */
[----:B------:R-:W-:Y:S01]  /*00c0*/  MOV R6, R3 ;  /* 0x0000000300067202 */ /* 0x000fe20000000f00 */
[----:B------:R-:W-:Y:S01]  /*00d0*/  HFMA2 R22, -RZ, RZ, 0, 0 ;  /* 0x00000000ff167431 */ /* 0x000fe200000001ff */
[----:B------:R-:W-:Y:S02]  /*00e0*/  LOP3.LUT R5, R2, 0x1f, RZ, 0xc0, !PT ;  /* 0x0000001f02057812 */ /* 0x000fe400078ec0ff */
[----:B------:R-:W-:Y:S02]  /*00f0*/  MOV R10, RZ ;  /* 0x000000ff000a7202 */ /* 0x000fe40000000f00 */
[----:B------:R-:W-:-:S02]  /*0100*/  MOV R7, RZ ;  /* 0x000000ff00077202 */ /* 0x000fc40000000f00 */
[----:B0-----:R-:W-:-:S13]  /*0110*/  ISETP.GE.U32.AND P0, PT, R6, UR8, PT ;  /* 0x0000000806007c0c */ /* 0x001fda000bf06070 */
[----:B-1----:R-:W-:Y:S05]  /*0120*/  @P0 BRA `(.L_x_668) ;  /* 0x0000001000500947 */ /* 0x002fea0003800000 */
        /* <DEDUP_REMOVED lines=20> */
[----:B------:R-:W-:-:S04]  /*0270*/  LOP3.LUT R8, R8, 0xffffff8, RZ, 0xc0, !PT ;  /* 0x0ffffff808087812 */ /* 0x000fc800078ec0ff */
[----:B------:R-:W-:Y:S01]  /*0280*/  IADD3 R8, PT, PT, -R8, RZ, RZ ;  /* 0x000000ff08087210 */ /* 0x000fe20007ffe1ff */
[-CC-:B0-----:R-:W-:Y:S02]  /*0290*/  IMAD R28, R28, R11.reuse, R4.reuse ;  /* 0x0000000b1c1c7224 */ /* 0x181fe400078e0204 */
[-CC-:B------:R-:W-:Y:S02]  /*02a0*/  IMAD R12, R12, R11.reuse, R4.reuse ;  /* 0x0000000b0c0c7224 */ /* 0x180fe400078e0204 */
[-CC-:B------:R-:W-:Y:S01]  /*02b0*/  IMAD R14, R13, R11.reuse, R4.reuse ;  /* 0x0000000b0d0e7224 */ /* 0x180fe200078e0204 */
[----:B------:R-:W-:Y:S01]  /*02c0*/  IADD3 R23, PT, PT, R5, R28, RZ ;  /* 0x0000001c05177210 */ /* 0x000fe20007ffe0ff */
[-CC-:B------:R-:W-:Y:S01]  /*02d0*/  IMAD R16, R15, R11.reuse, R4.reuse ;  /* 0x0000000b0f107224 */ /* 0x180fe200078e0204 */
[----:B------:R-:W-:Y:S01]  /*02e0*/  IADD3 R27, PT, PT, R5, R12, RZ ;  /* 0x0000000c051b7210 */ /* 0x000fe20007ffe0ff */
        /* <DEDUP_REMOVED lines=9> */
[----:B------:R-:W-:-:S07]  /*0380*/  IADD3 R4, PT, PT, R5, R4, RZ ;  /* 0x0000000405047210 */ /* 0x000fce0007ffe0ff */
.L_x_671:
        /* <DEDUP_REMOVED lines=51> */
[----:B0-----:R-:W-:-:S04]  /*06c0*/  IMAD.WIDE.U32 R14, R23, 0x4, R16 ;  /* 0x00000004170e7825 */ /* 0x001fc800078e0010 */
[----:B-----5:R-:W-:Y:S01]  /*06d0*/  FADD.FTZ R22, R22, R28 ;  /* 0x0000001c16167221 */ /* 0x020fe20000010000 */
[----:B------:R-:W4:Y:S01]  /*06e0*/  LDG.E R26, desc[UR6][R14.64] ;  /* 0x000000060e1a7981 */ /* 0x000f22000c1e1900 */
[----:B------:R-:W-:-:S04]  /*06f0*/  IMAD.WIDE.U32 R28, R12, 0x4, R16 ;  /* 0x000000040c1c7825 */ /* 0x000fc800078e0010 */
[----:B---3--:R-:W-:Y:S02]  /*0700*/  FADD.FTZ R18, R18, R10 ;  /* 0x0000000a12127221 */ /* 0x008fe40000010000 */
[----:B------:R0:W3:Y:S02]  /*0710*/  LDG.E R10, desc[UR6][R28.64] ;  /* 0x000000061c0a7981 */ /* 0x0000e4000c1e1900 */
[----:B0-----:R-:W-:-:S04]  /*0720*/  IMAD.WIDE.U32 R28, R25, 0x4, R16 ;  /* 0x00000004191c7825 */ /* 0x001fc800078e0010 */
[----:B----4-:R-:W-:Y:S02]  /*0730*/  FADD.FTZ R18, R18, R26 ;  /* 0x0000001a12127221 */ /* 0x010fe40000010000 */
[----:B------:R0:W4:Y:S02]  /*0740*/  LDG.E R26, desc[UR6][R28.64] ;  /* 0x000000061c1a7981 */ /* 0x000124000c1e1900 */
[----:B0-----:R-:W-:-:S04]  /*0750*/  IMAD.WIDE.U32 R28, R27, 0x4, R16 ;  /* 0x000000041b1c7825 */ /* 0x001fc800078e0010 */
[----:B---3--:R-:W-:Y:S02]  /*0760*/  FADD.FTZ R10, R18, R10 ;  /* 0x0000000a120a7221 */ /* 0x008fe40000010000 */
[----:B------:R-:W3:Y:S01]  /*0770*/  LDG.E R18, desc[UR6][R28.64] ;  /* 0x000000061c127981 */ /* 0x000ee2000c1e1900 */
[----:B------:R-:W-:-:S04]  /*0780*/  IMAD.WIDE.U32 R14, R13, 0x4, R16 ;  /* 0x000000040d0e7825 */ /* 0x000fc800078e0010 */
[----:B----4-:R-:W-:Y:S02]  /*0790*/  FADD.FTZ R10, R10, R26 ;  /* 0x0000001a0a0a7221 */ /* 0x010fe40000010000 */
[----:B------:R0:W4:Y:S02]  /*07a0*/  LDG.E R26, desc[UR6][R14.64] ;  /* 0x000000060e1a7981 */ /* 0x000124000c1e1900 */
[----:B0-----:R-:W-:-:S04]  /*07b0*/  IMAD.WIDE.U32 R14, R19, 0x4, R16 ;  /* 0x00000004130e7825 */ /* 0x001fc800078e0010 */
[----:B------:R-:W-:-:S04]  /*07c0*/  IMAD.WIDE.U32 R28, R21, 0x4, R16 ;  /* 0x00000004151c7825 */ /* 0x000fc800078e0010 */
[----:B---3--:R-:W-:Y:S02]  /*07d0*/  FADD.FTZ R10, R10, R18 ;  /* 0x000000120a0a7221 */ /* 0x008fe40000010000 */
[----:B------:R0:W3:Y:S02]  /*07e0*/  LDG.E R18, desc[UR6][R14.64] ;  /* 0x000000060e127981 */ /* 0x0000e4000c1e1900 */
[----:B0-----:R-:W0:Y:S02]  /*07f0*/  LDC.64 R14, c[0x0][0x458] ;  /* 0x00011600ff0e7b82 */ /* 0x001e240000000a00 */
[----:B0-----:R-:W-:-:S06]  /*0800*/  IMAD.WIDE.U32 R16, R4, 0x4, R14 ;  /* 0x0000000404107825 */ /* 0x001fcc00078e000e */
[----:B------:R-:W5:Y:S01]  /*0810*/  LDG.E R17, desc[UR6][R16.64] ;  /* 0x0000000610117981 */ /* 0x000f62000c1e1900 */
[----:B----4-:R-:W-:-:S03]  /*0820*/  FADD.FTZ R26, R10, R26 ;  /* 0x0000001a0a1a7221 */ /* 0x010fc60000010000 */
[----:B------:R3:W4:Y:S02]  /*0830*/  LDG.E R10, desc[UR6][R28.64] ;  /* 0x000000061c0a7981 */ /* 0x000724000c1e1900 */
[----:B---3--:R-:W-:Y:S01]  /*0840*/  FADD.FTZ R29, R26, R18 ;  /* 0x000000121a1d7221 */ /* 0x008fe20000010000 */
[----:B-----5:R-:W-:Y:S01]  /*0850*/  FADD.FTZ R20, R17, R20 ;  /* 0x0000001411147221 */ /* 0x020fe20000010000 */
[----:B------:R-:W-:-:S05]  /*0860*/  IMAD.WIDE.U32 R16, R23, 0x4, R14 ;  /* 0x0000000417107825 */ /* 0x000fca00078e000e */
[----:B------:R0:W3:Y:S02]  /*0870*/  LDG.E R18, desc[UR6][R16.64] ;  /* 0x0000000610127981 */ /* 0x0000e4000c1e1900 */
[----:B0-----:R-:W-:-:S04]  /*0880*/  IMAD.WIDE.U32 R16, R12, 0x4, R14 ;  /* 0x000000040c107825 */ /* 0x001fc800078e000e */
[----:B---3--:R-:W-:Y:S02]  /*0890*/  FADD.FTZ R18, R20, R18 ;  /* 0x0000001214127221 */ /* 0x008fe40000010000 */
        /* <DEDUP_REMOVED lines=11> */
[----:B------:R-:W-:-:S06]  /*0950*/  IMAD.WIDE.U32 R14, R21, 0x4, R14 ;  /* 0x00000004150e7825 */ /* 0x000fcc00078e000e */
[----:B------:R-:W5:Y:S01]  /*0960*/  LDG.E R15, desc[UR6][R14.64] ;  /* 0x000000060e0f7981 */ /* 0x000f62000c1e1900 */
[----:B---3--:R-:W-:-:S03]  /*0970*/  FADD.FTZ R18, R18, R20 ;  /* 0x0000001412127221 */ /* 0x008fc60000010000 */
[----:B------:R-:W3:Y:S01]  /*0980*/  LDG.E R20, desc[UR6][R16.64] ;  /* 0x0000000610147981 */ /* 0x000ee2000c1e1900 */
[----:B------:R-:W-:-:S04]  /*0990*/  IADD3 R8, PT, PT, R8, 0x8, RZ ;  /* 0x0000000808087810 */ /* 0x000fc80007ffe0ff */
[----:B------:R-:W-:Y:S01]  /*09a0*/  ISETP.NE.AND P0, PT, R8, RZ, PT ;  /* 0x000000ff0800720c */ /* 0x000fe20003f05270 */
[----:B--2---:R-:W-:Y:S01]  /*09b0*/  FADD.FTZ R22, R22, R24 ;  /* 0x0000001816167221 */ /* 0x004fe20000010000 */
[----:B----4-:R-:W-:Y:S01]  /*09c0*/  FADD.FTZ R10, R29, R10 ;  /* 0x0000000a1d0a7221 */ /* 0x010fe20000010000 */
[----:B------:R-:W-:Y:S02]  /*09d0*/  IADD3 R6, PT, PT, R6, 0x100, RZ ;  /* 0x0000010006067810 */ /* 0x000fe40007ffe0ff */
[C---:B------:R-:W-:Y:S02]  /*09e0*/  LEA R4, R11.reuse, R4, 0x8 ;  /* 0x000000040b047211 */ /* 0x040fe400078e40ff */
[C---:B------:R-:W-:Y:S02]  /*09f0*/  LEA R23, R11.reuse, R23, 0x8 ;  /* 0x000000170b177211 */ /* 0x040fe400078e40ff */
[C---:B------:R-:W-:Y:S02]  /*0a00*/  LEA R12, R11.reuse, R12, 0x8 ;  /* 0x0000000c0b0c7211 */ /* 0x040fe400078e40ff */
[----:B------:R-:W-:-:S02]  /*0a10*/  LEA R25, R11, R25, 0x8 ;  /* 0x000000190b197211 */ /* 0x000fc400078e40ff */
[C---:B------:R-:W-:Y:S02]  /*0a20*/  LEA R27, R11.reuse, R27, 0x8 ;  /* 0x0000001b0b1b7211 */ /* 0x040fe400078e40ff */
[C---:B------:R-:W-:Y:S02]  /*0a30*/  LEA R13, R11.reuse, R13, 0x8 ;  /* 0x0000000d0b0d7211 */ /* 0x040fe400078e40ff */
[C---:B------:R-:W-:Y:S02]  /*0a40*/  LEA R19, R11.reuse, R19, 0x8 ;  /* 0x000000130b137211 */ /* 0x040fe400078e40ff */
[----:B------:R-:W-:Y:S01]  /*0a50*/  LEA R21, R11, R21, 0x8 ;  /* 0x000000150b157211 */ /* 0x000fe200078e40ff */
[----:B---3--:R-:W-:-:S04]  /*0a60*/  FADD.FTZ R20, R18, R20 ;  /* 0x0000001412147221 */ /* 0x008fc80000010000 */
[----:B-----5:R-:W-:Y:S01]  /*0a70*/  FADD.FTZ R20, R20, R15 ;  /* 0x0000000f14147221 */ /* 0x020fe20000010000 */
[----:B------:R-:W-:Y:S06]  /*0a80*/  @P0 BRA `(.L_x_671) ;  /* 0xfffffff800400947 */ /* 0x000fec000383ffff */
.L_x_670:
[----:B------:R-:W-:Y:S05]  /*0a90*/  BSYNC.RECONVERGENT B1 ;  /* 0x0000000000017941 */ /* 0x000fea0003800200 */
.L_x_669:
        /* <DEDUP_REMOVED lines=9> */
[----:B------:R-:W0:Y:S08]  /*0b30*/  LDC R8, c[0x0][0x388] ;  /* 0x0000e200ff087b82 */ /* 0x000e300000000800 */
[----:B------:R-:W1:Y:S08]  /*0b40*/  LDC.64 R12, c[0x0][0x440] ;  /* 0x00011000ff0c7b82 */ /* 0x000e700000000a00 */
[----:B------:R-:W2:Y:S01]  /*0b50*/  LDC.64 R18, c[0x0][0x458] ;  /* 0x00011600ff127b82 */ /* 0x000ea20000000a00 */
[----:B0-----:R-:W-:-:S07]  /*0b60*/  IMAD R21, R6, R8, R11 ;  /* 0x0000000806157224 */ /* 0x001fce00078e020b */
[----:B------:R-:W0:Y:S01]  /*0b70*/  LDC.64 R16, c[0x0][0x450] ;  /* 0x00011400ff107b82 */ /* 0x000e220000000a00 */
[----:B-1----:R-:W-:-:S05]  /*0b80*/  IMAD.WIDE.U32 R14, R21, 0x4, R12 ;  /* 0x00000004150e7825 */ /* 0x002fca00078e000c */
[----:B------:R1:W3:Y:S02]  /*0b90*/  LDG.E R26, desc[UR6][R14.64] ;  /* 0x000000060e1a7981 */ /* 0x0002e4000c1e1900 */
[----:B-1----:R-:W1:Y:S02]  /*0ba0*/  LDC.64 R14, c[0x0][0x448] ;  /* 0x00011200ff0e7b82 */ /* 0x002e640000000a00 */
[----:B-1----:R-:W-:-:S06]  /*0bb0*/  IMAD.WIDE.U32 R28, R21, 0x4, R14 ;  /* 0x00000004151c7825 */ /* 0x002fcc00078e000e */
[----:B------:R-:W4:Y:S01]  /*0bc0*/  LDG.E R29, desc[UR6][R28.64] ;  /* 0x000000061c1d7981 */ /* 0x000f22000c1e1900 */
[----:B0-----:R-:W-:-:S06]  /*0bd0*/  IMAD.WIDE.U32 R24, R21, 0x4, R16 ;  /* 0x0000000415187825 */ /* 0x001fcc00078e0010 */
[----:B------:R-:W5:Y:S01]  /*0be0*/  LDG.E R25, desc[UR6][R24.64] ;  /* 0x0000000618197981 */ /* 0x000f62000c1e1900 */
[----:B---3--:R-:W-:Y:S01]  /*0bf0*/  FADD.FTZ R7, R7, R26 ;  /* 0x0000001a07077221 */ /* 0x008fe20000010000 */
[----:B--2---:R-:W-:-:S06]  /*0c00*/  IMAD.WIDE.U32 R26, R21, 0x4, R18 ;  /* 0x00000004151a7825 */ /* 0x004fcc00078e0012 */
[----:B------:R0:W2:Y:S02]  /*0c10*/  LDG.E R26, desc[UR6][R26.64] ;  /* 0x000000061a1a7981 */ /* 0x0000a4000c1e1900 */
[----:B0-----:R-:W-:Y:S01]  /*0c20*/  LEA R27, R8, R21, 0x5 ;  /* 0x00000015081b7211 */ /* 0x001fe200078e28ff */
[----:B----4-:R-:W-:-:S04]  /*0c30*/  FADD.FTZ R24, R22, R29 ;  /* 0x0000001d16187221 */ /* 0x010fc80000010000 */
[----:B------:R-:W-:-:S04]  /*0c40*/  IMAD.WIDE.U32 R28, R27, 0x4, R14 ;  /* 0x000000041b1c7825 */ /* 0x000fc800078e000e */
[C---:B------:R-:W-:Y:S02]  /*0c50*/  IMAD.WIDE.U32 R22, R27.reuse, 0x4, R12 ;  /* 0x000000041b167825 */ /* 0x040fe400078e000c */
[----:B------:R-:W3:Y:S04]  /*0c60*/  LDG.E R29, desc[UR6][R28.64] ;  /* 0x000000061c1d7981 */ /* 0x000ee8000c1e1900 */
[----:B------:R-:W4:Y:S01]  /*0c70*/  LDG.E R22, desc[UR6][R22.64] ;  /* 0x0000000616167981 */ /* 0x000f22000c1e1900 */
[----:B------:R-:W-:Y:S01]  /*0c80*/  LEA R21, R8, R21, 0x6 ;  /* 0x0000001508157211 */ /* 0x000fe200078e30ff */
[----:B-----5:R-:W-:Y:S01]  /*0c90*/  FADD.FTZ R10, R10, R25 ;  /* 0x000000190a0a7221 */ /* 0x020fe20000010000 */
[----:B--2---:R-:W-:Y:S01]  /*0ca0*/  FADD.FTZ R20, R20, R26 ;  /* 0x0000001a14147221 */ /* 0x004fe20000010000 */
[----:B---3--:R-:W-:Y:S01]  /*0cb0*/  FADD.FTZ R24, R24, R29 ;  /* 0x0000001d18187221 */ /* 0x008fe20000010000 */
[----:B------:R-:W-:-:S04]  /*0cc0*/  IMAD.WIDE.U32 R28, R27, 0x4, R16 ;  /* 0x000000041b1c7825 */ /* 0x000fc800078e0010 */
[----:B------:R-:W-:-:S04]  /*0cd0*/  IMAD.WIDE.U32 R26, R27, 0x4, R18 ;  /* 0x000000041b1a7825 */ /* 0x000fc800078e0012 */
[----:B----4-:R-:W-:Y:S01]  /*0ce0*/  FADD.FTZ R7, R7, R22 ;  /* 0x0000001607077221 */ /* 0x010fe20000010000 */
[----:B------:R-:W2:Y:S04]  /*0cf0*/  LDG.E R25, desc[UR6][R28.64] ;  /* 0x000000061c197981 */ /* 0x000ea8000c1e1900 */
[----:B------:R0:W3:Y:S02]  /*0d00*/  LDG.E R22, desc[UR6][R26.64] ;  /* 0x000000061a167981 */ /* 0x0000e4000c1e1900 */
[----:B0-----:R-:W-:-:S06]  /*0d10*/  IMAD.WIDE.U32 R26, R21, 0x4, R12 ;  /* 0x00000004151a7825 */ /* 0x001fcc00078e000c */
[----:B------:R-:W4:Y:S01]  /*0d20*/  LDG.E R26, desc[UR6][R26.64] ;  /* 0x000000061a1a7981 */ /* 0x000f22000c1e1900 */
[----:B------:R-:W-:-:S04]  /*0d30*/  IMAD.WIDE.U32 R28, R21, 0x4, R14 ;  /* 0x00000004151c7825 */ /* 0x000fc800078e000e */
[----:B--2---:R-:W-:Y:S01]  /*0d40*/  FADD.FTZ R23, R10, R25 ;  /* 0x000000190a177221 */ /* 0x004fe20000010000 */
[----:B------:R-:W-:Y:S01]  /*0d50*/  LEA R25, R8, R21, 0x5 ;  /* 0x0000001508197211 */ /* 0x000fe200078e28ff */
[----:B---3--:R-:W-:-:S04]  /*0d60*/  FADD.FTZ R22, R20, R22 ;  /* 0x0000001614167221 */ /* 0x008fc80000010000 */
[----:B------:R-:W-:-:S04]  /*0d70*/  IMAD.WIDE.U32 R12, R25, 0x4, R12 ;  /* 0x00000004190c7825 */ /* 0x000fc800078e000c */
[----:B------:R-:W-:Y:S02]  /*0d80*/  IMAD.WIDE.U32 R14, R25, 0x4, R14 ;  /* 0x00000004190e7825 */ /* 0x000fe400078e000e */
[----:B------:R-:W2:Y:S04]  /*0d90*/  LDG.E R13, desc[UR6][R12.64] ;  /* 0x000000060c0d7981 */ /* 0x000ea8000c1e1900 */
[----:B------:R-:W3:Y:S01]  /*0da0*/  LDG.E R15, desc[UR6][R14.64] ;  /* 0x000000060e0f7981 */ /* 0x000ee2000c1e1900 */
[----:B----4-:R-:W-:Y:S01]  /*0db0*/  FADD.FTZ R10, R7, R26 ;  /* 0x0000001a070a7221 */ /* 0x010fe20000010000 */
[C---:B------:R-:W-:Y:S02]  /*0dc0*/  IMAD.WIDE.U32 R26, R21.reuse, 0x4, R16 ;  /* 0x00000004151a7825 */ /* 0x040fe400078e0010 */
[----:B------:R-:W4:Y:S02]  /*0dd0*/  LDG.E R7, desc[UR6][R28.64] ;  /* 0x000000061c077981 */ /* 0x000f24000c1e1900 */
[----:B------:R-:W-:-:S02]  /*0de0*/  IMAD.WIDE.U32 R20, R21, 0x4, R18 ;  /* 0x0000000415147825 */ /* 0x000fc400078e0012 */
[----:B------:R-:W5:Y:S02]  /*0df0*/  LDG.E R8, desc[UR6][R26.64] ;  /* 0x000000061a087981 */ /* 0x000f64000c1e1900 */
[C---:B------:R-:W-:Y:S02]  /*0e00*/  IMAD.WIDE.U32 R16, R25.reuse, 0x4, R16 ;  /* 0x0000000419107825 */ /* 0x040fe400078e0010 */
[----:B------:R-:W3:Y:S02]  /*0e10*/  LDG.E R21, desc[UR6][R20.64] ;  /* 0x0000000614157981 */ /* 0x000ee4000c1e1900 */
[----:B------:R-:W-:Y:S02]  /*0e20*/  IMAD.WIDE.U32 R18, R25, 0x4, R18 ;  /* 0x0000000419127825 */ /* 0x000fe400078e0012 */
[----:B------:R-:W3:Y:S04]  /*0e30*/  LDG.E R16, desc[UR6][R16.64] ;  /* 0x0000000610107981 */ /* 0x000ee8000c1e1900 */
[----:B------:R-:W3:Y:S01]  /*0e40*/  LDG.E R19, desc[UR6][R18.64] ;  /* 0x0000000612137981 */ /* 0x000ee2000c1e1900 */
[----:B------:R-:W-:Y:S01]  /*0e50*/  IADD3 R6, PT, PT, R6, 0x80, RZ ;  /* 0x0000008006067810 */ /* 0x000fe20007ffe0ff */
[----:B----4-:R-:W-:Y:S01]  /*0e60*/  FADD.FTZ R24, R24, R7 ;  /* 0x0000000718187221 */ /* 0x010fe20000010000 */
[----:B-----5:R-:W-:Y:S01]  /*0e70*/  FADD.FTZ R23, R23, R8 ;  /* 0x0000000817177221 */ /* 0x020fe20000010000 */
[----:B--2---:R-:W-:Y:S01]  /*0e80*/  FADD.FTZ R7, R10, R13 ;  /* 0x0000000d0a077221 */ /* 0x004fe20000010000 */
[----:B---3--:R-:W-:Y:S01]  /*0e90*/  FADD.FTZ R8, R22, R21 ;  /* 0x0000001516087221 */ /* 0x008fe20000010000 */
[----:B------:R-:W-:Y:S01]  /*0ea0*/  FADD.FTZ R22, R24, R15 ;  /* 0x0000000f18167221 */ /* 0x000fe20000010000 */
[----:B------:R-:W-:-:S02]  /*0eb0*/  FADD.FTZ R10, R23, R16 ;  /* 0x00000010170a7221 */ /* 0x000fc40000010000 */
[----:B------:R-:W-:-:S07]  /*0ec0*/  FADD.FTZ R20, R8, R19 ;  /* 0x0000001308147221 */ /* 0x000fce0000010000 */
.L_x_673:
[----:B------:R-:W-:Y:S05]  /*0ed0*/  BSYNC.RECONVERGENT B1 ;  /* 0x0000000000017941 */ /* 0x000fea0003800200 */
.L_x_672:
[----:B------:R-:W-:Y:S05]  /*0ee0*/  @!P1 BRA `(.L_x_668) ;  /* 0x0000000000e09947 */ /* 0x000fea0003800000 */
[----:B------:R-:W-:Y:S01]  /*0ef0*/  ISETP.NE.AND P1, PT, R4, 0x1, PT ;  /* 0x000000010400780c */ /* 0x000fe20003f25270 */
[----:B------:R-:W-:Y:S01]  /*0f00*/  BSSY.RECONVERGENT B1, `(.L_x_674) ;  /* 0x0000023000017945 */ /* 0x000fe20003800200 */
[----:B------:R-:W-:-:S11]  /*0f10*/  LOP3.LUT P0, RZ, R9, 0x20, RZ, 0xc0, !PT ;  /* 0x0000002009ff7812 */ /* 0x000fd6000780c0ff */
[----:B------:R-:W-:Y:S05]  /*0f20*/  @!P1 BRA `(.L_x_675) ;  /* 0x0000000000809947 */ /* 0x000fea0003800000 */
[----:B------:R-:W0:Y:S08]  /*0f30*/  LDC R8, c[0x0][0x388] ;  /* 0x0000e200ff087b82 */ /* 0x000e300000000800 */
[----:B------:R-:W1:Y:S08]  /*0f40*/  LDC.64 R12, c[0x0][0x440] ;  /* 0x00011000ff0c7b82 */ /* 0x000e700000000a00 */
[----:B------:R-:W2:Y:S08]  /*0f50*/  LDC.64 R14, c[0x0][0x448] ;  /* 0x00011200ff0e7b82 */ /* 0x000eb00000000a00 */
[----:B------:R-:W3:Y:S01]  /*0f60*/  LDC.64 R16, c[0x0][0x450] ;  /* 0x00011400ff107b82 */ /* 0x000ee20000000a00 */
[----:B0-----:R-:W-:-:S07]  /*0f70*/  IMAD R9, R6, R8, R11 ;  /* 0x0000000806097224 */ /* 0x001fce00078e020b */
[----:B------:R-:W0:Y:S01]  /*0f80*/  LDC.64 R18, c[0x0][0x458] ;  /* 0x00011600ff127b82 */ /* 0x000e220000000a00 */
[----:B-1----:R-:W-:Y:S01]  /*0f90*/  IMAD.WIDE.U32 R28, R9, 0x4, R12 ;  /* 0x00000004091c7825 */ /* 0x002fe200078e000c */
[----:B------:R-:W-:-:S04]  /*0fa0*/  LEA R21, R8, R9, 0x5 ;  /* 0x0000000908157211 */ /* 0x000fc800078e28ff */
[----:B------:R-:W4:Y:S01]  /*0fb0*/  LDG.E R4, desc[UR6][R28.64] ;  /* 0x000000061c047981 */ /* 0x000f22000c1e1900 */
[----:B--2---:R-:W-:-:S04]  /*0fc0*/  IMAD.WIDE.U32 R26, R9, 0x4, R14 ;  /* 0x00000004091a7825 */ /* 0x004fc800078e000e */
[----:B---3--:R-:W-:Y:S01]  /*0fd0*/  IMAD.WIDE.U32 R24, R9, 0x4, R16 ;  /* 0x0000000409187825 */ /* 0x008fe200078e0010 */
[----:B------:R-:W2:Y:S03]  /*0fe0*/  LDG.E R23, desc[UR6][R26.64] ;  /* 0x000000061a177981 */ /* 0x000ea6000c1e1900 */
[----:B------:R-:W-:Y:S02]  /*0ff0*/  IMAD.WIDE.U32 R12, R21, 0x4, R12 ;  /* 0x00000004150c7825 */ /* 0x000fe400078e000c */
[----:B------:R-:W3:Y:S02]  /*1000*/  LDG.E R25, desc[UR6][R24.64] ;  /* 0x0000000618197981 */ /* 0x000ee4000c1e1900 */
[----:B0-----:R-:W-:Y:S02]  /*1010*/  IMAD.WIDE.U32 R8, R9, 0x4, R18 ;  /* 0x0000000409087825 */ /* 0x001fe400078e0012 */
[----:B------:R-:W5:Y:S02]  /*1020*/  LDG.E R13, desc[UR6][R12.64] ;  /* 0x000000060c0d7981 */ /* 0x000f64000c1e1900 */
[----:B------:R-:W-:-:S02]  /*1030*/  IMAD.WIDE.U32 R14, R21, 0x4, R14 ;  /* 0x00000004150e7825 */ /* 0x000fc400078e000e */
[----:B------:R-:W5:Y:S02]  /*1040*/  LDG.E R9, desc[UR6][R8.64] ;  /* 0x0000000608097981 */ /* 0x000f64000c1e1900 */
[C---:B------:R-:W-:Y:S02]  /*1050*/  IMAD.WIDE.U32 R16, R21.reuse, 0x4, R16 ;  /* 0x0000000415107825 */ /* 0x040fe400078e0010 */
[----:B------:R-:W5:Y:S02]  /*1060*/  LDG.E R15, desc[UR6][R14.64] ;  /* 0x000000060e0f7981 */ /* 0x000f64000c1e1900 */
[----:B------:R-:W-:Y:S02]  /*1070*/  IMAD.WIDE.U32 R18, R21, 0x4, R18 ;  /* 0x0000000415127825 */ /* 0x000fe400078e0012 */
[----:B------:R-:W5:Y:S04]  /*1080*/  LDG.E R17, desc[UR6][R16.64] ;  /* 0x0000000610117981 */ /* 0x000f68000c1e1900 */
[----:B------:R-:W5:Y:S01]  /*1090*/  LDG.E R19, desc[UR6][R18.64] ;  /* 0x0000000612137981 */ /* 0x000f62000c1e1900 */
[----:B------:R-:W-:Y:S01]  /*10a0*/  IADD3 R6, PT, PT, R6, 0x40, RZ ;  /* 0x0000004006067810 */ /* 0x000fe20007ffe0ff */
[----:B----4-:R-:W-:Y:S01]  /*10b0*/  FADD.FTZ R4, R7, R4 ;  /* 0x0000000407047221 */ /* 0x010fe20000010000 */
[----:B--2---:R-:W-:Y:S01]  /*10c0*/  FADD.FTZ R22, R22, R23 ;  /* 0x0000001716167221 */ /* 0x004fe20000010000 */
[----:B---3--:R-:W-:-:S02]  /*10d0*/  FADD.FTZ R10, R10, R25 ;  /* 0x000000190a0a7221 */ /* 0x008fc40000010000 */
[----:B-----5:R-:W-:Y:S01]  /*10e0*/  FADD.FTZ R7, R4, R13 ;  /* 0x0000000d04077221 */ /* 0x020fe20000010000 */
[----:B------:R-:W-:Y:S01]  /*10f0*/  FADD.FTZ R20, R20, R9 ;  /* 0x0000000914147221 */ /* 0x000fe20000010000 */
[----:B------:R-:W-:Y:S01]  /*1100*/  FADD.FTZ R22, R22, R15 ;  /* 0x0000000f16167221 */ /* 0x000fe20000010000 */
[----:B------:R-:W-:Y:S02]  /*1110*/  FADD.FTZ R10, R10, R17 ;  /* 0x000000110a0a7221 */ /* 0x000fe40000010000 */
[----:B------:R-:W-:-:S07]  /*1120*/  FADD.FTZ R20, R20, R19 ;  /* 0x0000001314147221 */ /* 0x000fce0000010000 */
.L_x_675:
[----:B------:R-:W-:Y:S05]  /*1130*/  BSYNC.RECONVERGENT B1 ;  /* 0x0000000000017941 */ /* 0x000fea0003800200 */
.L_x_674:
[----:B------:R-:W-:Y:S05]  /*1140*/  @P0 BRA `(.L_x_668) ;  /* 0x0000000000480947 */ /* 0x000fea0003800000 */
[----:B------:R-:W0:Y:S01]  /*1150*/  LDC.64 R16, c[0x0][0x440] ;  /* 0x00011000ff107b82 */ /* 0x000e220000000a00 */
[----:B------:R-:W1:Y:S07]  /*1160*/  LDCU UR4, c[0x0][0x388] ;  /* 0x00007100ff0477ac */ /* 0x000e6e0008000800 */
[----:B------:R-:W2:Y:S08]  /*1170*/  LDC.64 R8, c[0x0][0x448] ;  /* 0x00011200ff087b82 */ /* 0x000eb00000000a00 */
[----:B------:R-:W3:Y:S01]  /*1180*/  LDC.64 R12, c[0x0][0x450] ;  /* 0x00011400ff0c7b82 */ /* 0x000ee20000000a00 */
[----:B-1----:R-:W-:-:S07]  /*1190*/  IMAD R11, R6, UR4, R11 ;  /* 0x00000004060b7c24 */ /* 0x002fce000f8e020b */
[----:B------:R-:W1:Y:S01]  /*11a0*/  LDC.64 R14, c[0x0][0x458] ;  /* 0x00011600ff0e7b82 */ /* 0x000e620000000a00 */
[----:B0-----:R-:W-:-:S06]  /*11b0*/  IMAD.WIDE.U32 R16, R11, 0x4, R16 ;  /* 0x000000040b107825 */ /* 0x001fcc00078e0010 */
[----:B------:R-:W4:Y:S01]  /*11c0*/  LDG.E R16, desc[UR6][R16.64] ;  /* 0x0000000610107981 */ /* 0x000f22000c1e1900 */
[----:B--2---:R-:W-:-:S06]  /*11d0*/  IMAD.WIDE.U32 R8, R11, 0x4, R8 ;  /* 0x000000040b087825 */ /* 0x004fcc00078e0008 */
[----:B------:R-:W2:Y:S01]  /*11e0*/  LDG.E R9, desc[UR6][R8.64] ;  /* 0x0000000608097981 */ /* 0x000ea2000c1e1900 */
[----:B---3--:R-:W-:-:S06]  /*11f0*/  IMAD.WIDE.U32 R12, R11, 0x4, R12 ;  /* 0x000000040b0c7825 */ /* 0x008fcc00078e000c */
[----:B------:R-:W3:Y:S01]  /*1200*/  LDG.E R13, desc[UR6][R12.64] ;  /* 0x000000060c0d7981 */ /* 0x000ee2000c1e1900 */
[----:B-1----:R-:W-:-:S06]  /*1210*/  IMAD.WIDE.U32 R14, R11, 0x4, R14 ;  /* 0x000000040b0e7825 */ /* 0x002fcc00078e000e */
[----:B------:R-:W5:Y:S01]  /*1220*/  LDG.E R15, desc[UR6][R14.64] ;  /* 0x000000060e0f7981 */ /* 0x000f62000c1e1900 */
[----:B----4-:R-:W-:Y:S01]  /*1230*/  FADD.FTZ R7, R7, R16 ;  /* 0x0000001007077221 */ /* 0x010fe20000010000 */
[----:B--2---:R-:W-:Y:S01]  /*1240*/  FADD.FTZ R22, R22, R9 ;  /* 0x0000000916167221 */ /* 0x004fe20000010000 */
[----:B---3--:R-:W-:Y:S01]  /*1250*/  FADD.FTZ R10, R10, R13 ;  /* 0x0000000d0a0a7221 */ /* 0x008fe20000010000 */
[----:B-----5:R-:W-:-:S07]  /*1260*/  FADD.FTZ R20, R20, R15 ;  /* 0x0000000f14147221 */ /* 0x020fce0000010000 */
.L_x_668:
[----:B------:R-:W-:Y:S05]  /*1270*/  BSYNC.RECONVERGENT B0 ;  /* 0x0000000000007941 */ /* 0x000fea0003800200 */
.L_x_667:
[----:B------:R-:W0:Y:S01]  /*1280*/  S2UR UR5, SR_CgaCtaId ;  /* 0x00000000000579c3 */ /* 0x000e220000008800 */
[----:B------:R-:W-:Y:S01]  /*1290*/  UMOV UR4, 0x400 ;  /* 0x0000040000047882 */ /* 0x000fe20000000000 */
[--C-:B------:R-:W-:Y:S02]  /*12a0*/  LOP3.LUT R9, R3, 0x1f, R2.reuse, 0x78, !PT ;  /* 0x0000001f03097812 */ /* 0x100fe400078e7802 */
[----:B------:R-:W-:Y:S02]  /*12b0*/  SHF.L.U32 R11, R5, 0x7, RZ ;  /* 0x00000007050b7819 */ /* 0x000fe400000006ff */
[C---:B------:R-:W-:Y:S02]  /*12c0*/  LOP3.LUT R2, R9.reuse, 0x3e0, R2, 0xf8, !PT ;  /* 0x000003e009027812 */ /* 0x040fe400078ef802 */
[----:B------:R-:W-:Y:S02]  /*12d0*/  SHF.L.U32 R4, R9, 0x2, RZ ;  /* 0x0000000209047819 */ /* 0x000fe400000006ff */
[----:B------:R-:W-:-:S02]  /*12e0*/  ISETP.NE.AND P1, PT, R5, RZ, PT ;  /* 0x000000ff0500720c */ /* 0x000fc40003f25270 */
[----:B------:R-:W-:Y:S02]  /*12f0*/  LOP3.LUT R4, R11, R4, RZ, 0xfc, !PT ;  /* 0x000000040b047212 */ /* 0x000fe400078efcff */
[----:B------:R-:W-:-:S04]  /*1300*/  ISETP.GT.U32.AND P0, PT, R5, 0xf, PT ;  /* 0x0000000f0500780c */ /* 0x000fc80003f04070 */
[----:B------:R-:W-:Y:S01]  /*1310*/  ISETP.NE.OR P0, PT, R3, 0x1f, P0 ;  /* 0x0000001f0300780c */ /* 0x000fe20000705670 */
[----:B0-----:R-:W-:-:S06]  /*1320*/  ULEA UR4, UR5, UR4, 0x18 ;  /* 0x0000000405047291 */ /* 0x001fcc000f8ec0ff */
[----:B------:R-:W-:Y:S02]  /*1330*/  LEA R9, R2, UR4, 0x2 ;  /* 0x0000000402097c11 */ /* 0x000fe4000f8e10ff */
[----:B------:R-:W-:-:S03]  /*1340*/  @!P1 LEA R3, R3, UR4, 0x2 ;  /* 0x0000000403039c11 */ /* 0x000fc6000f8e10ff */
        /* <DEDUP_REMOVED lines=14> */
[----:B-1----:R-:W-:Y:S01]  /*1430*/  FADD.FTZ R13, R2, R13 ;  /* 0x0000000d020d7221 */ /* 0x002fe20000010000 */
[----:B--2---:R-:W-:-:S04]  /*1440*/  FADD.FTZ R15, R6, R15 ;  /* 0x0000000f060f7221 */ /* 0x004fc80000010000 */
[----:B------:R-:W0:Y:S01]  /*1450*/  SHFL.BFLY PT, R10, R13, 0x2, 0x1f ;  /* 0x0c401f000d0a7f89 */ /* 0x000e2200000e0000 */
[----:B---3--:R-:W-:-:S03]  /*1460*/  FADD.FTZ R14, R8, R7 ;  /* 0x00000007080e7221 */ /* 0x008fc60000010000 */
[----:B------:R-:W1:Y:S04]  /*1470*/  SHFL.BFLY PT, R4, R15, 0x2, 0x1f ;  /* 0x0c401f000f047f89 */ /* 0x000e6800000e0000 */
[----:B------:R-:W2:Y:S04]  /*1480*/  SHFL.BFLY PT, R7, R12, 0x2, 0x1f ;  /* 0x0c401f000c077f89 */ /* 0x000ea800000e0000 */
[----:B------:R-:W3:Y:S01]  /*1490*/  SHFL.BFLY PT, R9, R14, 0x2, 0x1f ;  /* 0x0c401f000e097f89 */ /* 0x000ee200000e0000 */
        /* <DEDUP_REMOVED lines=9> */
[----:B-1----:R-:W-:-:S04]  /*1530*/  FADD.FTZ R2, R7, R2 ;  /* 0x0000000207027221 */ /* 0x002fc80000010000 */
[----:B------:R-:W0:Y:S01]  /*1540*/  SHFL.BFLY PT, R13, R12, 0x8, 0x1f ;  /* 0x0d001f000c0d7f89 */ /* 0x000e2200000e0000 */
[----:B--2---:R-:W-:-:S03]  /*1550*/  FADD.FTZ R6, R10, R9 ;  /* 0x000000090a067221 */ /* 0x004fc60000010000 */
[----:B------:R-:W1:Y:S01]  /*1560*/  SHFL.BFLY PT, R9, R2, 0x8, 0x1f ;  /* 0x0d001f0002097f89 */ /* 0x000e6200000e0000 */
[----:B---3--:R-:W-:-:S03]  /*1570*/  FADD.FTZ R17, R8, R17 ;  /* 0x0000001108117221 */ /* 0x008fc60000010000 */
        /* <DEDUP_REMOVED lines=12> */
[----:B------:R0:W-:Y:S01]  /*1640*/  @!P1 STS [R3+0x4180], R2 ;  /* 0x0041800203009388 */ /* 0x0001e20000000800 */
[----:B--2---:R-:W-:-:S03]  /*1650*/  FADD.FTZ R8, R11, R8 ;  /* 0x000000080b087221 */ /* 0x004fc60000010000 */
[----:B------:R0:W-:Y:S01]  /*1660*/  @!P1 STS [R3+0x4080], R4 ;  /* 0x0040800403009388 */ /* 0x0001e20000000800 */
[----:B---3--:R-:W-:-:S03]  /*1670*/  FADD.FTZ R7, R14, R7 ;  /* 0x000000070e077221 */ /* 0x008fc60000010000 */
        /* <DEDUP_REMOVED lines=11> */
[----:B------:R-:W-:Y:S02]  /*1730*/  IADD3 R5, PT, PT, R5, R0, RZ ;  /* 0x0000000005057210 */ /* 0x000fe40007ffe0ff */
[----:B------:R-:W4:Y:S04]  /*1740*/  LDS.64 R10, [R4+0x4100] ;  /* 0x00410000040a7984 */ /* 0x000f280000000a00 */
[----:B------:R-:W5:Y:S01]  /*1750*/  LDS.64 R16, [R4+0x4180] ;  /* 0x0041800004107984 */ /* 0x000f620000000a00 */
[----:B------:R-:W1:Y:S01]  /*1760*/  LDC.64 R6, c[0x0][0x498] ;  /* 0x00012600ff067b82 */ /* 0x000e620000000a00 */
[----:B0-----:R-:W-:-:S07]  /*1770*/  IMAD.WIDE.U32 R14, R5, 0x4, R14 ;  /* 0x00000004050e7825 */ /* 0x001fce00078e000e */
[----:B------:R-:W0:Y:S01]  /*1780*/  LDC.64 R2, c[0x0][0x490] ;  /* 0x00012400ff027b82 */ /* 0x000e220000000a00 */
[----:B---3--:R-:W-:-:S04]  /*1790*/  IMAD.WIDE.U32 R8, R5, 0x4, R8 ;  /* 0x0000000405087825 */ /* 0x008fc800078e0008 */
[----:B-1----:R-:W-:Y:S01]  /*17a0*/  IMAD.WIDE.U32 R6, R5, 0x4, R6 ;  /* 0x0000000405067825 */ /* 0x002fe200078e0006 */
        /* <DEDUP_REMOVED lines=10> */
.L_x_676:
        /* <DEDUP_REMOVED lines=11> */
.L_x_7222:


//--------------------- .text._ZN10layer_norm31ln_parallel_residual_bwd_kernelINS_13Kernel_traitsI13__nv_bfloat16S2_S2_S2_fjLj7168ELj1ELj1ELj8ELj8ENS_18Kernel_traits_baseILj7168ES2_S2_S2_S2_fjLj256EEEEELb1ELb1ELb1EEEvNS_9BwdParamsE --------------------------
	.section	.text._ZN10layer_norm31ln_parallel_residual_bwd_kernelINS_13Kernel_traitsI13__nv_bfloat16S2_S2_S2_fjLj7168ELj1ELj1ELj8ELj8ENS_18Kernel_traits_baseILj7168ES2_S2_S2_S2_fjLj256EEEEELb1ELb1ELb1EEEvNS_9BwdParamsE,"ax",@progbits
	.align	128
        .global         _ZN10layer_norm31ln_parallel_residual_bwd_kernelINS_13Kernel_traitsI13__nv_bfloat16S2_S2_S2_fjLj7168ELj1ELj1ELj8ELj8ENS_18Kernel_traits_baseILj7168ES2_S2_S2_S2_fjLj256EEEEELb1ELb1ELb1EEEvNS_9BwdParamsE
        .type           _ZN10layer_norm31ln_parallel_residual_bwd_kernelINS_13Kernel_traitsI13__nv_bfloat16S2_S2_S2_fjLj7168ELj1ELj1ELj8ELj8ENS_18Kernel_traits_baseILj7168ES2_S2_S2_S2_fjLj256EEEEELb1ELb1ELb1EEEvNS_9BwdParamsE,@function
        .size           _ZN10layer_norm31ln_parallel_residual_bwd_kernelINS_13Kernel_traitsI13__nv_bfloat16S2_S2_S2_fjLj7168ELj1ELj1ELj8ELj8ENS_18Kernel_traits_baseILj7168ES2_S2_S2_S2_fjLj256EEEEELb1ELb1ELb1EEEvNS_9BwdParamsE,(.L_x_7223 - _ZN10layer_norm31ln_parallel_residual_bwd_kernelINS_13Kernel_traitsI13__nv_bfloat16S2_S2_S2_fjLj7168ELj1ELj1ELj8ELj8ENS_18Kernel_traits_baseILj7168ES2_S2_S2_S2_fjLj256EEEEELb1ELb1ELb1EEEvNS_9BwdParamsE)
        .other          _ZN10layer_norm31ln_parallel_residual_bwd_kernelINS_13Kernel_traitsI13__nv_bfloat16S2_S2_S2_fjLj7168ELj1ELj1ELj8ELj8ENS_18Kernel_traits_baseILj7168ES2_S2_S2_S2_fjLj256EEEEELb1ELb1ELb1EEEvNS_9BwdParamsE,@"STO_CUDA_ENTRY STV_DEFAULT"
_ZN10layer_norm31ln_parallel_residual_bwd_kernelINS_13Kernel_traitsI13__nv_bfloat16S2_S2_S2_fjLj7168ELj1ELj1ELj8ELj8ENS_18Kernel_traits_baseILj7168ES2_S2_S2_S2_fjLj256EEEEELb1ELb1ELb1EEEvNS_9BwdParamsE:
.text._ZN10layer_norm31ln_parallel_residual_bwd_kernelINS_13Kernel_traitsI13__nv_bfloat16S2_S2_S2_fjLj7168ELj1ELj1ELj8ELj8ENS_18Kernel_traits_baseILj7168ES2_S2_S2_S2_fjLj256EEEEELb1ELb1ELb1EEEvNS_9BwdParamsE:
[----:B------:R-:W-:Y:S08]  /*0000*/  LDC R1, c[0x0][0x37c] ;  /* 0x0000df00ff017b82 */ /* 0x000ff00000000800 */
[----:B------:R-:W0:Y:S01]  /*0010*/  S2UR UR4, SR_CTAID.X ;  /* 0x00000000000479c3 */ /* 0x000e220000002500 */
[----:B------:R-:W0:Y:S01]  /*0020*/  LDCU UR5, c[0x0][0x384] ;  /* 0x00007080ff0577ac */ /* 0x000e220008000800 */
[----:B------:R-:W1:Y:S01]  /*0030*/  S2R R0, SR_TID.X ;  /* 0x0000000000007919 */ /* 0x000e620000002100 */
        /* <DEDUP_REMOVED lines=21> */
[----:B0-----:R-:W-:Y:S01]  /*0190*/  UISETP.GE.AND UP0, UPT, UR4, UR5, UPT ;  /* 0x000000050400728c */ /* 0x001fe2000bf06270 */
[----:B------:R-:W-:Y:S02]  /*01a0*/  CS2R R76, SRZ ;  /* 0x00000000004c7805 */ /* 0x000fe4000001ff00 */
[----:B------:R-:W-:Y:S02]  /*01b0*/  CS2R R82, SRZ ;  /* 0x0000000000527805 */ /* 0x000fe4000001ff00 */
[----:B------:R-:W-:Y:S02]  /*01c0*/  CS2R R80, SRZ ;  /* 0x0000000000507805 */ /* 0x000fe4000001ff00 */
[----:B------:R-:W-:-:S02]  /*01d0*/  CS2R R86, SRZ ;  /* 0x0000000000567805 */ /* 0x000fc4000001ff00 */
[----:B------:R-:W-:Y:S02]  /*01e0*/  CS2R R84, SRZ ;  /* 0x0000000000547805 */ /* 0x000fe4000001ff00 */
[----:B------:R-:W-:Y:S02]  /*01f0*/  CS2R R90, SRZ ;  /* 0x00000000005a7805 */ /* 0x000fe4000001ff00 */
[----:B------:R-:W-:Y:S01]  /*0200*/  CS2R R88, SRZ ;  /* 0x0000000000587805 */ /* 0x000fe2000001ff00 */
[----:B------:R-:W0:Y:S01]  /*0210*/  LDCU.64 UR10, c[0x0][0x358] ;  /* 0x00006b00ff0a77ac */ /* 0x000e220008000a00 */
[----:B-1----:R-:W-:Y:S05]  /*0220*/  BRA.U UP0, `(.L_x_677) ;  /* 0x000000d100287547 */ /* 0x002fea000b800000 */
[----:B------:R-:W1:Y:S01]  /*0230*/  LDC.64 R8, c[0x0][0x3d0] ;  /* 0x0000f400ff087b82 */ /* 0x000e620000000a00 */
        /* <DEDUP_REMOVED lines=26> */
[----:B------:R-:W-:Y:S01]  /*03e0*/  CS2R R86, SRZ ;  /* 0x0000000000567805 */ /* 0x000fe2000001ff00 */
[----:B------:R-:W-:Y:S01]  /*03f0*/  IMAD.MOV.U32 R88, RZ, RZ, RZ ;  /* 0x000000ffff587224 */ /* 0x000fe200078e00ff */
[----:B0-----:R-:W2:Y:S01]  /*0400*/  LDG.E.64 R4, desc[UR10][R8.64+0x3000] ;  /* 0x0030000a08047981 */ /* 0x001ea2000c1e1b00 */
[----:B------:R-:W-:Y:S01]  /*0410*/  UPLOP3.LUT UP1, UPT, UPT, UPT, UPT, 0x40, 0x4 ;  /* 0x000000000004789c */ /* 0x000fe20003f2e870 */
[----:B------:R-:W0:Y:S02]  /*0420*/  LDCU UR6, c[0x0][0x408] ;  /* 0x00008100ff0677ac */ /* 0x000e240008000800 */
[----:B------:R-:W3:Y:S01]  /*0430*/  LDG.E.64 R6, desc[UR10][R8.64+0x2800] ;  /* 0x0028000a08067981 */ /* 0x000ee2000c1e1b00 */
[----:B------:R-:W1:Y:S03]  /*0440*/  LDCU UR13, c[0x0][0x388] ;  /* 0x00007100ff0d77ac */ /* 0x000e660008000800 */
[----:B------:R-:W4:Y:S01]  /*0450*/  LDG.E.64 R10, desc[UR10][R8.64+0x2000] ;  /* 0x0020000a080a7981 */ /* 0x000f22000c1e1b00 */
[----:B------:R-:W0:Y:S03]  /*0460*/  LDCU.U8 UR12, c[0x0][0x410] ;  /* 0x00008200ff0c77ac */ /* 0x000e260008000000 */
[----:B------:R-:W5:Y:S01]  /*0470*/  LDG.E.64 R12, desc[UR10][R8.64+0x1800] ;  /* 0x0018000a080c7981 */ /* 0x000f62000c1e1b00 */
[----:B------:R-:W0:Y:S03]  /*0480*/  LDCU UR18, c[0x0][0x400] ;  /* 0x00008000ff1277ac */ /* 0x000e260008000800 */
[----:B------:R-:W5:Y:S01]  /*0490*/  LDG.E.64 R14, desc[UR10][R8.64+0x1000] ;  /* 0x0010000a080e7981 */ /* 0x000f62000c1e1b00 */
[----:B------:R-:W0:Y:S03]  /*04a0*/  LDCU.64 UR8, c[0x0][0x478] ;  /* 0x00008f00ff0877ac */ /* 0x000e260008000a00 */
[----:B------:R-:W5:Y:S01]  /*04b0*/  LDG.E.64 R16, desc[UR10][R8.64+0x800] ;  /* 0x0008000a08107981 */ /* 0x000f62000c1e1b00 */
[----:B------:R-:W0:Y:S03]  /*04c0*/  LDCU.64 UR14, c[0x0][0x438] ;  /* 0x00008700ff0e77ac */ /* 0x000e260008000a00 */
[----:B------:R5:W5:Y:S01]  /*04d0*/  LDG.E.64 R18, desc[UR10][R8.64] ;  /* 0x0000000a08127981 */ /* 0x000b62000c1e1b00 */
[----:B------:R-:W0:Y:S01]  /*04e0*/  LDCU.64 UR16, c[0x0][0x470] ;  /* 0x00008e00ff1077ac */ /* 0x000e220008000a00 */
[C---:B--2---:R-:W-:Y:S01]  /*04f0*/  IMAD.U32 R2, R4.reuse, 0x10000, RZ ;  /* 0x0001000004027824 */ /* 0x044fe200078e00ff */
[--C-:B------:R-:W-:Y:S01]  /*0500*/  SHF.R.U64 R89, R4, 0x10, R5.reuse ;  /* 0x0000001004597819 */ /* 0x100fe20000001205 */
[----:B------:R-:W-:Y:S01]  /*0510*/  IMAD.U32 R3, R5, 0x10000, RZ ;  /* 0x0001000005037824 */ /* 0x000fe200078e00ff */
[----:B------:R-:W-:Y:S01]  /*0520*/  SHF.R.U32.HI R90, RZ, 0x10, R5 ;  /* 0x00000010ff5a7819 */ /* 0x000fe20000011605 */
[C---:B---3--:R-:W-:Y:S01]  /*0530*/  IMAD.U32 R4, R6.reuse, 0x10000, RZ ;  /* 0x0001000006047824 */ /* 0x048fe200078e00ff */
[--C-:B------:R-:W-:Y:S01]  /*0540*/  SHF.R.U64 R91, R6, 0x10, R7.reuse ;  /* 0x00000010065b7819 */ /* 0x100fe20000001207 */
[----:B------:R-:W-:Y:S01]  /*0550*/  IMAD.U32 R5, R7, 0x10000, RZ ;  /* 0x0001000007057824 */ /* 0x000fe200078e00ff */
[----:B------:R-:W-:Y:S01]  /*0560*/  SHF.R.U32.HI R92, RZ, 0x10, R7 ;  /* 0x00000010ff5c7819 */ /* 0x000fe20000011607 */
[C---:B----4-:R-:W-:Y:S01]  /*0570*/  IMAD.U32 R6, R10.reuse, 0x10000, RZ ;  /* 0x000100000a067824 */ /* 0x050fe200078e00ff */
[--C-:B------:R-:W-:Y:S01]  /*0580*/  SHF.R.U64 R93, R10, 0x10, R11.reuse ;  /* 0x000000100a5d7819 */ /* 0x100fe2000000120b */
[----:B------:R-:W-:Y:S01]  /*0590*/  IMAD.U32 R7, R11, 0x10000, RZ ;  /* 0x000100000b077824 */ /* 0x000fe200078e00ff */
[----:B------:R-:W-:Y:S01]  /*05a0*/  SHF.R.U32.HI R94, RZ, 0x10, R11 ;  /* 0x00000010ff5e7819 */ /* 0x000fe2000001160b */
[C---:B-----5:R-:W-:Y:S01]  /*05b0*/  IMAD.U32 R8, R12.reuse, 0x10000, RZ ;  /* 0x000100000c087824 */ /* 0x060fe200078e00ff */
[--C-:B------:R-:W-:Y:S01]  /*05c0*/  SHF.R.U64 R95, R12, 0x10, R13.reuse ;  /* 0x000000100c5f7819 */ /* 0x100fe2000000120d */
[----:B------:R-:W-:Y:S01]  /*05d0*/  IMAD.U32 R9, R13, 0x10000, RZ ;  /* 0x000100000d097824 */ /* 0x000fe200078e00ff */
[----:B------:R-:W-:Y:S01]  /*05e0*/  SHF.R.U32.HI R96, RZ, 0x10, R13 ;  /* 0x00000010ff607819 */ /* 0x000fe2000001160d */
[C---:B------:R-:W-:Y:S01]  /*05f0*/  IMAD.U32 R10, R14.reuse, 0x10000, RZ ;  /* 0x000100000e0a7824 */ /* 0x040fe200078e00ff */
        /* <DEDUP_REMOVED lines=11> */
[----:B------:R-:W-:Y:S01]  /*06b0*/  IMAD.U32 R16, RZ, RZ, UR4 ;  /* 0x00000004ff107e24 */ /* 0x000fe2000f8e00ff */
[----:B------:R-:W-:Y:S01]  /*06c0*/  CS2R R18, SRZ ;  /* 0x0000000000127805 */ /* 0x000fe2000001ff00 */
[----:B------:R-:W-:-:S02]  /*06d0*/  IMAD.MOV.U32 R17, RZ, RZ, RZ ;  /* 0x000000ffff117224 */ /* 0x000fc400078e00ff */
[----:B------:R-:W-:Y:S02]  /*06e0*/  IMAD.U32 R89, R89, 0x10000, RZ ;  /* 0x0001000059597824 */ /* 0x000fe400078e00ff */
[----:B------:R-:W-:Y:S02]  /*06f0*/  IMAD.U32 R90, R90, 0x10000, RZ ;  /* 0x000100005a5a7824 */ /* 0x000fe400078e00ff */
[----:B------:R-:W-:Y:S02]  /*0700*/  IMAD.U32 R91, R91, 0x10000, RZ ;  /* 0x000100005b5b7824 */ /* 0x000fe400078e00ff */
[----:B------:R-:W-:Y:S02]  /*0710*/  IMAD.U32 R92, R92, 0x10000, RZ ;  /* 0x000100005c5c7824 */ /* 0x000fe400078e00ff */
[----:B------:R-:W-:Y:S02]  /*0720*/  IMAD.U32 R93, R93, 0x10000, RZ ;  /* 0x000100005d5d7824 */ /* 0x000fe400078e00ff */
        /* <DEDUP_REMOVED lines=8> */
[----:B01----:R-:W-:-:S07]  /*07b0*/  IMAD.U32 R102, R102, 0x10000, RZ ;  /* 0x0001000066667824 */ /* 0x003fce00078e00ff */
.L_x_750:
[----:B-1----:R-:W-:Y:S01]  /*07c0*/  IMAD R62, R16, UR13, RZ ;  /* 0x0000000d103e7c24 */ /* 0x002fe2000f8e02ff */
[----:B0-2---:R-:W0:Y:S04]  /*07d0*/  LDC.64 R60, c[0x0][0x3a8] ;  /* 0x0000ea00ff3c7b82 */ /* 0x005e280000000a00 */
[----:B------:R-:W-:-:S04]  /*07e0*/  SHF.R.S32.HI R63, RZ, 0x1f, R62 ;  /* 0x0000001fff3f7819 */ /* 0x000fc8000001143e */
[----:B------:R-:W-:Y:S01]  /*07f0*/  LEA.HI R63, R63, R62, RZ, 0x2 ;  /* 0x0000003e3f3f7211 */ /* 0x000fe200078f10ff */
[----:B------:R-:W1:Y:S03]  /*0800*/  LDC.64 R64, c[0x0][0x428] ;  /* 0x00010a00ff407b82 */ /* 0x000e660000000a00 */
[----:B------:R-:W-:-:S05]  /*0810*/  LEA.HI.SX32 R179, R63, R0, 0x1e ;  /* 0x000000003fb37211 */ /* 0x000fca00078ff2ff */
[----:B------:R-:W2:Y:S01]  /*0820*/  LDC.64 R62, c[0x0][0x3c0] ;  /* 0x0000f000ff3e7b82 */ /* 0x000ea20000000a00 */
[C---:B------:R-:W-:Y:S02]  /*0830*/  VIADD R167, R179.reuse, 0x100 ;  /* 0x00000100b3a77836 */ /* 0x040fe40000000000 */
[C---:B------:R-:W-:Y:S02]  /*0840*/  VIADD R103, R179.reuse, 0x300 ;  /* 0x00000300b3677836 */ /* 0x040fe40000000000 */
[C---:B------:R-:W-:Y:S02]  /*0850*/  VIADD R104, R179.reuse, 0x400 ;  /* 0x00000400b3687836 */ /* 0x040fe40000000000 */
[C---:B------:R-:W-:Y:S01]  /*0860*/  VIADD R105, R179.reuse, 0x500 ;  /* 0x00000500b3697836 */ /* 0x040fe20000000000 */
[----:B------:R-:W3:Y:S01]  /*0870*/  LDC.64 R74, c[0x0][0x3c8] ;  /* 0x0000f200ff4a7b82 */ /* 0x000ee20000000a00 */
[C---:B------:R-:W-:Y:S02]  /*0880*/  VIADD R106, R179.reuse, 0x600 ;  /* 0x00000600b36a7836 */ /* 0x040fe40000000000 */
        /* <DEDUP_REMOVED lines=9> */
[----:B------:R-:W-:Y:S02]  /*0920*/  IMAD.WIDE.U32 R146, R106, 0x8, R60 ;  /* 0x000000086a927825 */ /* 0x000fe400078e003c */
[----:B------:R-:W4:Y:S02]  /*0930*/  LDG.E.64 R148, desc[UR10][R148.64] ;  /* 0x0000000a94947981 */ /* 0x000f24000c1e1b00 */
[----:B--2---:R-:W-:Y:S02]  /*0940*/  IMAD.WIDE R72, R16, 0x4, R62 ;  /* 0x0000000410487825 */ /* 0x004fe400078e023e */
[----:B------:R-:W2:Y:S02]  /*0950*/  LDG.E.64 R146, desc[UR10][R146.64] ;  /* 0x0000000a92927981 */ /* 0x000ea4000c1e1b00 */
[----:B------:R-:W-:-:S02]  /*0960*/  VIADD R165, R179, 0x200 ;  /* 0x00000200b3a57836 */ /* 0x000fc40000000000 */
[----:B------:R0:W2:Y:S02]  /*0970*/  LDG.E R0, desc[UR10][R72.64] ;  /* 0x0000000a48007981 */ /* 0x0000a4000c1e1900 */
[----:B------:R-:W-:-:S04]  /*0980*/  IMAD.WIDE.U32 R168, R165, 0x8, R60 ;  /* 0x00000008a5a87825 */ /* 0x000fc800078e003c */
[----:B-1----:R-:W-:Y:S02]  /*0990*/  IMAD.WIDE.U32 R62, R179, 0x8, R64 ;  /* 0x00000008b33e7825 */ /* 0x002fe400078e0040 */
[----:B------:R-:W2:Y:S04]  /*09a0*/  LDG.E.64 R168, desc[UR10][R168.64] ;  /* 0x0000000aa8a87981 */ /* 0x000ea8000c1e1b00 */
[----:B------:R-:W2:Y:S01]  /*09b0*/  LDG.E.64 R62, desc[UR10][R62.64] ;  /* 0x0000000a3e3e7981 */ /* 0x000ea2000c1e1b00 */
[----:B---3--:R-:W-:-:S04]  /*09c0*/  IMAD.WIDE R74, R16, 0x4, R74 ;  /* 0x00000004104a7825 */ /* 0x008fc800078e024a */
[--C-:B------:R-:W-:Y:S01]  /*09d0*/  IMAD.WIDE.U32 R66, R103, 0x8, R64.reuse ;  /* 0x0000000867427825 */ /* 0x100fe200078e0040 */
[----:B------:R1:W3:Y:S03]  /*09e0*/  LDG.E R107, desc[UR10][R74.64] ;  /* 0x0000000a4a6b7981 */ /* 0x0002e6000c1e1900 */
[--C-:B------:R-:W-:Y:S02]  /*09f0*/  IMAD.WIDE.U32 R60, R104, 0x8, R64.reuse ;  /* 0x00000008683c7825 */ /* 0x100fe400078e0040 */
[----:B------:R-:W3:Y:S02]  /*0a00*/  LDG.E.64 R66, desc[UR10][R66.64] ;  /* 0x0000000a42427981 */ /* 0x000ee4000c1e1b00 */
[--C-:B------:R-:W-:Y:S02]  /*0a10*/  IMAD.WIDE.U32 R68, R167, 0x8, R64.reuse ;  /* 0x00000008a7447825 */ /* 0x100fe400078e0040 */
[----:B------:R-:W3:Y:S02]  /*0a20*/  LDG.E.64 R60, desc[UR10][R60.64] ;  /* 0x0000000a3c3c7981 */ /* 0x000ee4000c1e1b00 */
[----:B------:R-:W-:-:S02]  /*0a30*/  IMAD.WIDE.U32 R70, R165, 0x8, R64 ;  /* 0x00000008a5467825 */ /* 0x000fc400078e0040 */
[----:B------:R-:W3:Y:S02]  /*0a40*/  LDG.E.64 R68, desc[UR10][R68.64] ;  /* 0x0000000a44447981 */ /* 0x000ee4000c1e1b00 */
[--C-:B0-----:R-:W-:Y:S02]  /*0a50*/  IMAD.WIDE.U32 R72, R105, 0x8, R64.reuse ;  /* 0x0000000869487825 */ /* 0x101fe400078e0040 */
[----:B------:R-:W3:Y:S02]  /*0a60*/  LDG.E.64 R70, desc[UR10][R70.64] ;  /* 0x0000000a46467981 */ /* 0x000ee4000c1e1b00 */
[----:B------:R-:W-:Y:S02]  /*0a70*/  IMAD.WIDE.U32 R64, R106, 0x8, R64 ;  /* 0x000000086a407825 */ /* 0x000fe400078e0040 */
[----:B------:R-:W3:Y:S04]  /*0a80*/  LDG.E.64 R72, desc[UR10][R72.64] ;  /* 0x0000000a48487981 */ /* 0x000ee8000c1e1b00 */
[----:B------:R-:W3:Y:S01]  /*0a90*/  LDG.E.64 R64, desc[UR10][R64.64] ;  /* 0x0000000a40407981 */ /* 0x000ee2000c1e1b00 */
[----:B------:R-:W-:-:S04]  /*0aa0*/  ISETP.NE.U32.AND P0, PT, RZ, UR14, PT ;  /* 0x0000000eff007c0c */ /* 0x000fc8000bf05070 */
[----:B------:R-:W-:Y:S02]  /*0ab0*/  ISETP.NE.AND.EX P0, PT, RZ, UR15, PT, P0 ;  /* 0x0000000fff007c0c */ /* 0x000fe4000bf05300 */
[----:B------:R-:W-:-:S04]  /*0ac0*/  ISETP.NE.U32.AND P1, PT, RZ, UR16, PT ;  /* 0x00000010ff007c0c */ /* 0x000fc8000bf25070 */
[----:B------:R-:W-:-:S07]  /*0ad0*/  ISETP.NE.AND.EX P1, PT, RZ, UR17, PT, P1 ;  /* 0x00000011ff007c0c */ /* 0x000fce000bf25310 */
[----:B------:R-:W0:Y:S08]  /*0ae0*/  @P0 LDC.64 R122, c[0x0][0x438] ;  /* 0x00010e00ff7a0b82 */ /* 0x000e300000000a00 */
[----:B------:R-:W1:Y:S08]  /*0af0*/  @P1 LDC.64 R142, c[0x0][0x3b8] ;  /* 0x0000ee00ff8e1b82 */ /* 0x000e700000000a00 */
[----:B------:R-:W1:Y:S08]  /*0b00*/  @P0 LDC.64 R126, c[0x0][0x438] ;  /* 0x00010e00ff7e0b82 */ /* 0x000e700000000a00 */
[----:B------:R-:W1:Y:S01]  /*0b10*/  @P0 LDC.64 R144, c[0x0][0x438] ;  /* 0x00010e00ff900b82 */ /* 0x000e620000000a00 */
[----:B0-----:R-:W-:-:S05]  /*0b20*/  @P0 IMAD.WIDE.U32 R122, R105, 0x8, R122 ;  /* 0x00000008697a0825 */ /* 0x001fca00078e007a */
[----:B------:R0:W5:Y:S02]  /*0b30*/  @P0 LDG.E.64 R130, desc[UR10][R122.64] ;  /* 0x0000000a7a820981 */ /* 0x000164000c1e1b00 */
[----:B------:R-:W0:Y:S08]  /*0b40*/  @P1 LDC.64 R124, c[0x0][0x3b8] ;  /* 0x0000ee00ff7c1b82 */ /* 0x000e300000000a00 */
[----:B-1----:R-:W1:Y:S08]  /*0b50*/  @P0 LDC.64 R74, c[0x0][0x438] ;  /* 0x00010e00ff4a0b82 */ /* 0x002e700000000a00 */
[----:B------:R-:W1:Y:S08]  /*0b60*/  @P0 LDC.64 R118, c[0x0][0x438] ;  /* 0x00010e00ff760b82 */ /* 0x000e700000000a00 */
[----:B------:R-:W1:Y:S08]  /*0b70*/  @P1 LDC.64 R120, c[0x0][0x3b8] ;  /* 0x0000ee00ff781b82 */ /* 0x000e700000000a00 */
[----:B------:R-:W1:Y:S08]  /*0b80*/  @P1 LDC.64 R114, c[0x0][0x3b8] ;  /* 0x0000ee00ff721b82 */ /* 0x000e700000000a00 */
[----:B0-----:R-:W0:Y:S01]  /*0b90*/  LDC.64 R122, c[0x0][0x3b0] ;  /* 0x0000ec00ff7a7b82 */ /* 0x001e220000000a00 */
[----:B------:R-:W-:-:S04]  /*0ba0*/  @P1 IMAD.WIDE.U32 R142, R167, 0x4, R142 ;  /* 0x00000004a78e1825 */ /* 0x000fc800078e008e */
[----:B------:R-:W-:Y:S01]  /*0bb0*/  @P0 IMAD.WIDE.U32 R126, R165, 0x8, R126 ;  /* 0x00000008a57e0825 */ /* 0x000fe200078e007e */
[----:B------:R-:W5:Y:S02]  /*0bc0*/  @P1 LDG.E R109, desc[UR10][R142.64] ;  /* 0x0000000a8e6d1981 */ /* 0x000f64000c1e1900 */
[----:B------:R-:W0:Y:S01]  /*0bd0*/  @P1 LDC.64 R174, c[0x0][0x3b8] ;  /* 0x0000ee00ffae1b82 */ /* 0x000e220000000a00 */
[----:B------:R-:W-:Y:S01]  /*0be0*/  @P0 IMAD.WIDE.U32 R144, R167, 0x8, R144 ;  /* 0x00000008a7900825 */ /* 0x000fe200078e0090 */
[----:B------:R-:W5:Y:S01]  /*0bf0*/  @P0 LDG.E.64 R136, desc[UR10][R126.64] ;  /* 0x0000000a7e880981 */ /* 0x000f62000c1e1b00 */
[----:B------:R-:W-:Y:S02]  /*0c00*/  ISETP.NE.AND P3, PT, RZ, UR12, PT ;  /* 0x0000000cff007c0c */ /* 0x000fe4000bf65270 */
[----:B------:R-:W-:Y:S01]  /*0c10*/  @P1 IMAD.WIDE.U32 R124, R165, 0x4, R124 ;  /* 0x00000004a57c1825 */ /* 0x000fe200078e007c */
[----:B------:R-:W5:Y:S02]  /*0c20*/  @P0 LDG.E.64 R138, desc[UR10][R144.64] ;  /* 0x0000000a908a0981 */ /* 0x000f64000c1e1b00 */
[----:B------:R-:W0:Y:S01]  /*0c30*/  @P0 LDC.64 R176, c[0x0][0x438] ;  /* 0x00010e00ffb00b82 */ /* 0x000e220000000a00 */
[C---:B-1----:R-:W-:Y:S01]  /*0c40*/  @P0 IMAD.WIDE.U32 R74, R103.reuse, 0x8, R74 ;  /* 0x00000008674a0825 */ /* 0x042fe200078e004a */
[----:B------:R-:W5:Y:S03]  /*0c50*/  @P1 LDG.E R110, desc[UR10][R124.64] ;  /* 0x0000000a7c6e1981 */ /* 0x000f66000c1e1900 */
[C---:B------:R-:W-:Y:S01]  /*0c60*/  @P0 IMAD.WIDE.U32 R118, R104.reuse, 0x8, R118 ;  /* 0x0000000868760825 */ /* 0x040fe200078e0076 */
[----:B------:R1:W5:Y:S03]  /*0c70*/  @P0 LDG.E.64 R134, desc[UR10][R74.64] ;  /* 0x0000000a4a860981 */ /* 0x000366000c1e1b00 */
[----:B------:R-:W-:Y:S01]  /*0c80*/  @P1 IMAD.WIDE.U32 R120, R104, 0x4, R120 ;  /* 0x0000000468781825 */ /* 0x000fe200078e0078 */
[----:B------:R-:W5:Y:S03]  /*0c90*/  @P0 LDG.E.64 R132, desc[UR10][R118.64] ;  /* 0x0000000a76840981 */ /* 0x000f66000c1e1b00 */
[----:B------:R-:W-:Y:S01]  /*0ca0*/  @P1 IMAD.WIDE.U32 R114, R103, 0x4, R114 ;  /* 0x0000000467721825 */ /* 0x000fe200078e0072 */
[----:B------:R0:W5:Y:S01]  /*0cb0*/  @P1 LDG.E R112, desc[UR10][R120.64] ;  /* 0x0000000a78701981 */ /* 0x000162000c1e1900 */
[----:B-1----:R-:W1:Y:S03]  /*0cc0*/  @P1 LDC.64 R74, c[0x0][0x3b8] ;  /* 0x0000ee00ff4a1b82 */ /* 0x002e660000000a00 */
[----:B------:R2:W5:Y:S05]  /*0cd0*/  @P1 LDG.E R111, desc[UR10][R114.64] ;  /* 0x0000000a726f1981 */ /* 0x00056a000c1e1900 */
[----:B0-----:R-:W0:Y:S08]  /*0ce0*/  @P1 LDC.64 R120, c[0x0][0x3b8] ;  /* 0x0000ee00ff781b82 */ /* 0x001e300000000a00 */
[----:B------:R-:W0:Y:S01]  /*0cf0*/  @P0 LDC.64 R118, c[0x0][0x438] ;  /* 0x00010e00ff760b82 */ /* 0x000e220000000a00 */
[----:B------:R-:W-:-:S05]  /*0d00*/  @P1 IMAD.WIDE.U32 R174, R179, 0x4, R174 ;  /* 0x00000004b3ae1825 */ /* 0x000fca00078e00ae */
[----:B------:R-:W5:Y:S01]  /*0d10*/  @P1 LDG.E R108, desc[UR10][R174.64] ;  /* 0x0000000aae6c1981 */ /* 0x000f62000c1e1900 */
[----:B-1----:R-:W-:-:S05]  /*0d20*/  @P1 IMAD.WIDE.U32 R74, R106, 0x4, R74 ;  /* 0x000000046a4a1825 */ /* 0x002fca00078e004a */
[----:B------:R-:W5:Y:S01]  /*0d30*/  @P1 LDG.E R117, desc[UR10][R74.64] ;  /* 0x0000000a4a751981 */ /* 0x000f62000c1e1900 */
[----:B0-----:R-:W-:-:S05]  /*0d40*/  @P1 IMAD.WIDE.U32 R120, R105, 0x4, R120 ;  /* 0x0000000469781825 */ /* 0x001fca00078e0078 */
[----:B------:R-:W5:Y:S01]  /*0d50*/  @P1 LDG.E R116, desc[UR10][R120.64] ;  /* 0x0000000a78741981 */ /* 0x000f62000c1e1900 */
[----:B------:R-:W-:-:S05]  /*0d60*/  @P0 IMAD.WIDE.U32 R118, R106, 0x8, R118 ;  /* 0x000000086a760825 */ /* 0x000fca00078e0076 */
[----:B------:R-:W5:Y:S01]  /*0d70*/  @P0 LDG.E.64 R128, desc[UR10][R118.64] ;  /* 0x0000000a76800981 */ /* 0x000f62000c1e1b00 */
[----:B------:R-:W-:-:S05]  /*0d80*/  @P0 IMAD.WIDE.U32 R176, R179, 0x8, R176 ;  /* 0x00000008b3b00825 */ /* 0x000fca00078e00b0 */
[----:B------:R-:W5:Y:S01]  /*0d90*/  @P0 LDG.E.64 R140, desc[UR10][R176.64] ;  /* 0x0000000ab08c0981 */ /* 0x000f62000c1e1b00 */
[----:B----4-:R-:W-:Y:S01]  /*0da0*/  IMAD.MOV.U32 R113, RZ, RZ, R172 ;  /* 0x000000ffff717224 */ /* 0x010fe200078e00ac */
[----:B------:R-:W-:Y:S01]  /*0db0*/  SHF.R.U64 R206, R172, 0x10, R173 ;  /* 0x00000010acce7819 */ /* 0x000fe200000012ad */
[----:B------:R-:W-:Y:S02]  /*0dc0*/  IMAD.MOV.U32 R126, RZ, RZ, R171 ;  /* 0x000000ffff7e7224 */ /* 0x000fe400078e00ab */
[----:B------:R-:W-:Y:S01]  /*0dd0*/  IMAD.MOV.U32 R127, RZ, RZ, R152 ;  /* 0x000000ffff7f7224 */ /* 0x000fe200078e0098 */
[----:B------:R-:W-:Y:S01]  /*0de0*/  SHF.R.U64 R172, R152, 0x10, R153 ;  /* 0x0000001098ac7819 */ /* 0x000fe20000001299 */
[----:B------:R-:W-:Y:S01]  /*0df0*/  IMAD.MOV.U32 R143, RZ, RZ, R150 ;  /* 0x000000ffff8f7224 */ /* 0x000fe200078e0096 */
[--C-:B------:R-:W-:Y:S01]  /*0e00*/  SHF.R.U64 R226, R150, 0x10, R151.reuse ;  /* 0x0000001096e27819 */ /* 0x100fe20000001297 */
[----:B------:R-:W-:Y:S01]  /*0e10*/  IMAD.MOV.U32 R144, RZ, RZ, R151 ;  /* 0x000000ffff907224 */ /* 0x000fe200078e0097 */
[--C-:B------:R-:W-:Y:S01]  /*0e20*/  SHF.R.U64 R200, R148, 0x10, R149.reuse ;  /* 0x0000001094c87819 */ /* 0x100fe20000001295 */
[--C-:B------:R-:W-:Y:S01]  /*0e30*/  IMAD.MOV.U32 R150, RZ, RZ, R149.reuse ;  /* 0x000000ffff967224 */ /* 0x100fe200078e0095 */
[----:B------:R-:W-:Y:S01]  /*0e40*/  SHF.R.U32.HI R154, RZ, 0x10, R149 ;  /* 0x00000010ff9a7819 */ /* 0x000fe20000011695 */
[----:B------:R-:W-:Y:S01]  /*0e50*/  IMAD.MOV.U32 R145, RZ, RZ, R148 ;  /* 0x000000ffff917224 */ /* 0x000fe200078e0094 */
[--C-:B--2---:R-:W-:Y:S01]  /*0e60*/  SHF.R.U64 R152, R146, 0x10, R147.reuse ;  /* 0x0000001092987819 */ /* 0x104fe20000001293 */
[--C-:B------:R-:W-:Y:S01]  /*0e70*/  IMAD.MOV.U32 R149, RZ, RZ, R147.reuse ;  /* 0x000000ffff957224 */ /* 0x100fe200078e0093 */
[----:B------:R-:W-:Y:S01]  /*0e80*/  SHF.R.U32.HI R156, RZ, 0x10, R147 ;  /* 0x00000010ff9c7819 */ /* 0x000fe20000011693 */
[----:B------:R-:W-:Y:S01]  /*0e90*/  IMAD.U32 R126, R126, 0x10000, RZ ;  /* 0x000100007e7e7824 */ /* 0x000fe200078e00ff */
[----:B------:R-:W-:Y:S01]  /*0ea0*/  FSEL R147, R0, RZ, !P3 ;  /* 0x000000ff00937208 */ /* 0x000fe20005800000 */
[----:B------:R-:W-:Y:S01]  /*0eb0*/  IMAD.U32 R127, R127, 0x10000, RZ ;  /* 0x000100007f7f7824 */ /* 0x000fe200078e00ff */
[----:B------:R-:W-:Y:S01]  /*0ec0*/  SHF.R.U64 R192, R170, 0x10, R171 ;  /* 0x00000010aac07819 */ /* 0x000fe200000012ab */
[----:B------:R-:W-:-:S02]  /*0ed0*/  IMAD.MOV.U32 R125, RZ, RZ, R170 ;  /* 0x000000ffff7d7224 */ /* 0x000fc400078e00aa */
[----:B------:R-:W-:Y:S02]  /*0ee0*/  IMAD.U32 R144, R144, 0x10000, RZ ;  /* 0x0001000090907824 */ /* 0x000fe400078e00ff */
[----:B------:R-:W-:Y:S01]  /*0ef0*/  FADD.FTZ R194, -R147, R126 ;  /* 0x0000007e93c27221 */ /* 0x000fe20000010100 */
[----:B------:R-:W-:Y:S02]  /*0f00*/  IMAD.U32 R145, R145, 0x10000, RZ ;  /* 0x0001000091917824 */ /* 0x000fe400078e00ff */
[----:B------:R-:W-:Y:S01]  /*0f10*/  FADD.FTZ R170, -R147, R127 ;  /* 0x0000007f93aa7221 */ /* 0x000fe20000010100 */
[----:B------:R-:W-:Y:S02]  /*0f20*/  IMAD.U32 R113, R113, 0x10000, RZ ;  /* 0x0001000071717824 */ /* 0x000fe400078e00ff */
[----:B------:R-:W-:-:S04]  /*0f30*/  IMAD.WIDE.U32 R126, R104, 0x4, R122 ;  /* 0x00000004687e7825 */ /* 0x000fc800078e007a */
[C---:B------:R-:W-:Y:S01]  /*0f40*/  FADD.FTZ R212, -R147.reuse, R144 ;  /* 0x0000009093d47221 */ /* 0x040fe20000010100 */
[C---:B------:R-:W-:Y:S01]  /*0f50*/  FADD.FTZ R202, -R147.reuse, R145 ;  /* 0x0000009193ca7221 */ /* 0x040fe20000010100 */
[----:B------:R-:W-:Y:S01]  /*0f60*/  SHF.R.U64 R182, R168, 0x10, R169 ;  /* 0x00000010a8b67819 */ /* 0x000fe200000012a9 */
[----:B------:R-:W-:Y:S02]  /*0f70*/  IMAD.MOV.U32 R114, RZ, RZ, R168 ;  /* 0x000000ffff727224 */ /* 0x000fe400078e00a8 */
[----:B------:R-:W-:Y:S01]  /*0f80*/  FADD.FTZ R168, -R147, R113 ;  /* 0x0000007193a87221 */ /* 0x000fe20000010100 */
[----:B------:R-:W-:Y:S01]  /*0f90*/  IMAD.WIDE.U32 R144, R165, 0x4, R122 ;  /* 0x00000004a5907825 */ /* 0x000fe200078e007a */
[----:B------:R0:W5:Y:S03]  /*0fa0*/  LDG.E R113, desc[UR10][R126.64] ;  /* 0x0000000a7e717981 */ /* 0x000166000c1e1900 */
[----:B------:R-:W-:Y:S01]  /*0fb0*/  IMAD.MOV.U32 R142, RZ, RZ, R153 ;  /* 0x000000ffff8e7224 */ /* 0x000fe200078e0099 */
[----:B------:R1:W5:Y:S01]  /*0fc0*/  LDG.E R166, desc[UR10][R144.64] ;  /* 0x0000000a90a67981 */ /* 0x000362000c1e1900 */
[----:B------:R-:W-:-:S02]  /*0fd0*/  IMAD.MOV.U32 R124, RZ, RZ, R173 ;  /* 0x000000ffff7c7224 */ /* 0x000fc400078e00ad */
[----:B0-----:R-:W-:Y:S01]  /*0fe0*/  IMAD.MOV.U32 R126, RZ, RZ, R62 ;  /* 0x000000ffff7e7224 */ /* 0x001fe200078e003e */
[--C-:B------:R-:W-:Y:S01]  /*0ff0*/  SHF.R.U64 R62, R62, 0x10, R63.reuse ;  /* 0x000000103e3e7819 */ /* 0x100fe2000000123f */
[--C-:B------:R-:W-:Y:S01]  /*1000*/  IMAD.MOV.U32 R127, RZ, RZ, R63.reuse ;  /* 0x000000ffff7f7224 */ /* 0x100fe200078e003f */
[----:B-1----:R-:W-:Y:S01]  /*1010*/  SHF.R.U32.HI R144, RZ, 0x10, R63 ;  /* 0x00000010ff907819 */ /* 0x002fe2000001163f */
[----:B------:R-:W-:Y:S02]  /*1020*/  IMAD.U32 R63, R126, 0x10000, RZ ;  /* 0x000100007e3f7824 */ /* 0x000fe400078e00ff */
[----:B------:R-:W-:Y:S02]  /*1030*/  IMAD.U32 R206, R206, 0x10000, RZ ;  /* 0x00010000cece7824 */ /* 0x000fe400078e00ff */
[----:B------:R-:W-:Y:S02]  /*1040*/  IMAD.U32 R142, R142, 0x10000, RZ ;  /* 0x000100008e8e7824 */ /* 0x000fe400078e00ff */
[----:B------:R-:W-:Y:S01]  /*1050*/  IMAD.U32 R143, R143, 0x10000, RZ ;  /* 0x000100008f8f7824 */ /* 0x000fe200078e00ff */
[----:B------:R-:W-:Y:S01]  /*1060*/  SHF.R.U32.HI R210, RZ, 0x10, R173 ;  /* 0x00000010ffd27819 */ /* 0x000fe200000116ad */
[----:B------:R-:W-:-:S02]  /*1070*/  IMAD.U32 R62, R62, 0x10000, RZ ;  /* 0x000100003e3e7824 */ /* 0x000fc400078e00ff */
[----:B------:R-:W-:Y:S01]  /*1080*/  FMUL.FTZ R195, R14, R63 ;  /* 0x0000003f0ec37220 */ /* 0x000fe20000410000 */
[----:B------:R-:W-:Y:S02]  /*1090*/  IMAD.U32 R124, R124, 0x10000, RZ ;  /* 0x000100007c7c7824 */ /* 0x000fe400078e00ff */
[C---:B------:R-:W-:Y:S01]  /*10a0*/  FADD.FTZ R206, -R147.reuse, R206 ;  /* 0x000000ce93ce7221 */ /* 0x040fe20000010100 */
[C---:B------:R-:W-:Y:S01]  /*10b0*/  FADD.FTZ R174, -R147.reuse, R142 ;  /* 0x0000008e93ae7221 */ /* 0x040fe20000010100 */
[----:B------:R-:W-:Y:S01]  /*10c0*/  FADD.FTZ R228, -R147, R143 ;  /* 0x0000008f93e47221 */ /* 0x000fe20000010100 */
[----:B---3--:R-:W-:Y:S01]  /*10d0*/  FMUL.FTZ R168, R107, R168 ;  /* 0x000000a86ba87220 */ /* 0x008fe20000410000 */
[----:B------:R-:W-:Y:S01]  /*10e0*/  IMAD.WIDE.U32 R142, R103, 0x4, R122 ;  /* 0x00000004678e7825 */ /* 0x000fe200078e007a */
[----:B------:R-:W-:-:S03]  /*10f0*/  SHF.R.U64 R222, R66, 0x10, R67 ;  /* 0x0000001042de7819 */ /* 0x000fc60000001243 */
[----:B------:R-:W-:Y:S01]  /*1100*/  FMUL.FTZ R197, R101, R62 ;  /* 0x0000003e65c57220 */ /* 0x000fe20000410000 */
[--C-:B------:R-:W-:Y:S01]  /*1110*/  SHF.R.U32.HI R220, RZ, 0x10, R67.reuse ;  /* 0x00000010ffdc7819 */ /* 0x100fe20000011643 */
[----:B------:R-:W-:Y:S01]  /*1120*/  IMAD.MOV.U32 R221, RZ, RZ, R67 ;  /* 0x000000ffffdd7224 */ /* 0x000fe200078e0043 */
[--C-:B------:R-:W-:Y:S01]  /*1130*/  SHF.R.U64 R218, R60, 0x10, R61.reuse ;  /* 0x000000103cda7819 */ /* 0x100fe2000000123d */
[----:B------:R-:W-:Y:S01]  /*1140*/  IMAD.MOV.U32 R219, RZ, RZ, R60 ;  /* 0x000000ffffdb7224 */ /* 0x000fe200078e003c */
[--C-:B------:R-:W-:Y:S01]  /*1150*/  SHF.R.U32.HI R215, RZ, 0x10, R61.reuse ;  /* 0x00000010ffd77819 */ /* 0x100fe2000001163d */
[----:B------:R-:W-:Y:S02]  /*1160*/  IMAD.MOV.U32 R217, RZ, RZ, R61 ;  /* 0x000000ffffd97224 */ /* 0x000fe400078e003d */
[----:B------:R-:W-:Y:S01]  /*1170*/  FADD.FTZ R60, RZ, R195 ;  /* 0x000000c3ff3c7221 */ /* 0x000fe20000010000 */
[----:B------:R-:W-:Y:S02]  /*1180*/  IMAD.U32 R67, R127, 0x10000, RZ ;  /* 0x000100007f437824 */ /* 0x000fe400078e00ff */
[----:B------:R-:W-:Y:S01]  /*1190*/  FADD.FTZ R208, -R147, R124 ;  /* 0x0000007c93d07221 */ /* 0x000fe20000010100 */
[----:B------:R-:W-:-:S02]  /*11a0*/  IMAD.U32 R210, R210, 0x10000, RZ ;  /* 0x00010000d2d27824 */ /* 0x000fc400078e00ff */
[----:B------:R-:W-:Y:S01]  /*11b0*/  FMUL.FTZ R206, R107, R206 ;  /* 0x000000ce6bce7220 */ /* 0x000fe20000410000 */
[----:B------:R-:W-:Y:S02]  /*11c0*/  IMAD.U32 R125, R125, 0x10000, RZ ;  /* 0x000100007d7d7824 */ /* 0x000fe400078e00ff */
[----:B------:R-:W-:Y:S01]  /*11d0*/  FFMA.FTZ R61, R168, R195, RZ ;  /* 0x000000c3a83d7223 */ /* 0x000fe200000100ff */
[----:B------:R0:W5:Y:S01]  /*11e0*/  LDG.E R164, desc[UR10][R142.64] ;  /* 0x0000000a8ea47981 */ /* 0x000162000c1e1900 */
[----:B------:R-:W-:Y:S02]  /*11f0*/  IMAD.MOV.U32 R223, RZ, RZ, R66 ;  /* 0x000000ffffdf7224 */ /* 0x000fe400078e0042 */
[----:B------:R-:W-:Y:S01]  /*1200*/  FMUL.FTZ R199, R15, R67 ;  /* 0x000000430fc77220 */ /* 0x000fe20000410000 */
[----:B------:R-:W-:Y:S02]  /*1210*/  IMAD.U32 R66, R144, 0x10000, RZ ;  /* 0x0001000090427824 */ /* 0x000fe400078e00ff */
[----:B------:R-:W-:Y:S01]  /*1220*/  FADD.FTZ R60, R197, R60 ;  /* 0x0000003cc53c7221 */ /* 0x000fe20000010000 */
[----:B------:R-:W-:Y:S01]  /*1230*/  FADD.FTZ R210, -R147, R210 ;  /* 0x000000d293d27221 */ /* 0x000fe20000010100 */
[----:B------:R-:W-:-:S02]  /*1240*/  IMAD.U32 R114, R114, 0x10000, RZ ;  /* 0x0001000072727824 */ /* 0x000fc400078e00ff */
[----:B------:R-:W-:Y:S01]  /*1250*/  FADD.FTZ R190, -R147, R125 ;  /* 0x0000007d93be7221 */ /* 0x000fe20000010100 */
[----:B------:R-:W-:Y:S01]  /*1260*/  FMUL.FTZ R208, R107, R208 ;  /* 0x000000d06bd07220 */ /* 0x000fe20000410000 */
[----:B------:R-:W-:Y:S01]  /*1270*/  FFMA.FTZ R61, R206, R197, R61 ;  /* 0x000000c5ce3d7223 */ /* 0x000fe2000001003d */
[----:B0-----:R-:W-:Y:S01]  /*1280*/  IMAD.MOV.U32 R142, RZ, RZ, R68 ;  /* 0x000000ffff8e7224 */ /* 0x001fe200078e0044 */
[----:B------:R-:W-:Y:S01]  /*1290*/  SHF.R.U64 R143, R68, 0x10, R69 ;  /* 0x00000010448f7819 */ /* 0x000fe20000001245 */
[----:B------:R-:W-:Y:S01]  /*12a0*/  IMAD.WIDE.U32 R124, R105, 0x4, R122 ;  /* 0x00000004697c7825 */ /* 0x000fe200078e007a */
[----:B------:R-:W-:-:S03]  /*12b0*/  SHF.R.U64 R214, R64, 0x10, R65 ;  /* 0x0000001040d67819 */ /* 0x000fc60000001241 */
[----:B------:R-:W-:Y:S01]  /*12c0*/  FMUL.FTZ R201, R102, R66 ;  /* 0x0000004266c97220 */ /* 0x000fe20000410000 */
[--C-:B------:R-:W-:Y:S01]  /*12d0*/  SHF.R.U32.HI R203, RZ, 0x10, R65.reuse ;  /* 0x00000010ffcb7819 */ /* 0x100fe20000011641 */
[----:B------:R-:W-:Y:S02]  /*12e0*/  IMAD.MOV.U32 R205, RZ, RZ, R65 ;  /* 0x000000ffffcd7224 */ /* 0x000fe400078e0041 */
[----:B------:R-:W-:Y:S01]  /*12f0*/  FADD.FTZ R60, R199, R60 ;  /* 0x0000003cc73c7221 */ /* 0x000fe20000010000 */
[----:B------:R-:W-:Y:S02]  /*1300*/  IMAD.U32 R65, R142, 0x10000, RZ ;  /* 0x000100008e417824 */ /* 0x000fe400078e00ff */
[----:B------:R-:W-:Y:S01]  /*1310*/  FMUL.FTZ R210, R107, R210 ;  /* 0x000000d26bd27220 */ /* 0x000fe20000410000 */
[----:B------:R-:W-:Y:S02]  /*1320*/  IMAD.U32 R192, R192, 0x10000, RZ ;  /* 0x00010000c0c07824 */ /* 0x000fe400078e00ff */
[----:B------:R-:W-:Y:S01]  /*1330*/  FFMA.FTZ R61, R208, R199, R61 ;  /* 0x000000c7d03d7223 */ /* 0x000fe2000001003d */
[----:B------:R-:W-:Y:S01]  /*1340*/  FADD.FTZ R184, -R147, R114 ;  /* 0x0000007293b87221 */ /* 0x000fe20000010100 */
[----:B------:R-:W-:Y:S01]  /*1350*/  IMAD.MOV.U32 R120, RZ, RZ, R70 ;  /* 0x000000ffff787224 */ /* 0x000fe200078e0046 */
[----:B------:R0:W5:Y:S01]  /*1360*/  LDG.E R114, desc[UR10][R124.64] ;  /* 0x0000000a7c727981 */ /* 0x000162000c1e1900 */
[--C-:B------:R-:W-:Y:S01]  /*1370*/  SHF.R.U64 R118, R70, 0x10, R71.reuse ;  /* 0x0000001046767819 */ /* 0x100fe20000001247 */
[--C-:B------:R-:W-:Y:S01]  /*1380*/  IMAD.MOV.U32 R75, RZ, RZ, R71.reuse ;  /* 0x000000ffff4b7224 */ /* 0x100fe200078e0047 */
[----:B------:R-:W-:Y:S01]  /*1390*/  SHF.R.U32.HI R224, RZ, 0x10, R71 ;  /* 0x00000010ffe07819 */ /* 0x000fe20000011647 */
[----:B------:R-:W-:Y:S01]  /*13a0*/  IMAD.U32 R70, R143, 0x10000, RZ ;  /* 0x000100008f467824 */ /* 0x000fe200078e00ff */
[----:B------:R-:W-:Y:S01]  /*13b0*/  SHF.R.U32.HI R196, RZ, 0x10, R171 ;  /* 0x00000010ffc47819 */ /* 0x000fe200000116ab */
[----:B------:R-:W-:Y:S01]  /*13c0*/  FMUL.FTZ R188, R12, R65 ;  /* 0x000000410cbc7220 */ /* 0x000fe20000410000 */
[----:B------:R-:W-:Y:S01]  /*13d0*/  FADD.FTZ R71, R201, R60 ;  /* 0x0000003cc9477221 */ /* 0x000fe20000010000 */
[----:B------:R-:W-:Y:S01]  /*13e0*/  FADD.FTZ R192, -R147, R192 ;  /* 0x000000c093c07221 */ /* 0x000fe20000010100 */
[----:B------:R-:W-:Y:S01]  /*13f0*/  FMUL.FTZ R190, R107, R190 ;  /* 0x000000be6bbe7220 */ /* 0x000fe20000410000 */
[----:B0-----:R-:W-:-:S02]  /*1400*/  IMAD.MOV.U32 R124, RZ, RZ, R69 ;  /* 0x000000ffff7c7224 */ /* 0x001fc400078e0045 */
[----:B------:R-:W-:Y:S01]  /*1410*/  FFMA.FTZ R61, R210, R201, R61 ;  /* 0x000000c9d23d7223 */ /* 0x000fe2000001003d */
[----:B------:R-:W-:Y:S01]  /*1420*/  SHF.R.U32.HI R68, RZ, 0x10, R69 ;  /* 0x00000010ff447819 */ /* 0x000fe20000011645 */
[----:B------:R-:W-:Y:S01]  /*1430*/  FMUL.FTZ R189, R99, R70 ;  /* 0x0000004663bd7220 */ /* 0x000fe20000410000 */
[----:B------:R-:W-:Y:S02]  /*1440*/  IMAD.U32 R69, R124, 0x10000, RZ ;  /* 0x000100007c457824 */ /* 0x000fe400078e00ff */
[----:B------:R-:W-:Y:S01]  /*1450*/  FADD.FTZ R60, R188, R71 ;  /* 0x00000047bc3c7221 */ /* 0x000fe20000010000 */
[----:B------:R-:W-:Y:S02]  /*1460*/  IMAD.U32 R196, R196, 0x10000, RZ ;  /* 0x00010000c4c47824 */ /* 0x000fe400078e00ff */
[----:B------:R-:W-:Y:S01]  /*1470*/  FMUL.FTZ R192, R107, R192 ;  /* 0x000000c06bc07220 */ /* 0x000fe20000410000 */
[----:B------:R-:W-:Y:S01]  /*1480*/  FFMA.FTZ R61, R190, R188, R61 ;  /* 0x000000bcbe3d7223 */ /* 0x000fe2000001003d */
[----:B------:R-:W-:-:S02]  /*1490*/  IMAD.U32 R68, R68, 0x10000, RZ ;  /* 0x0001000044447824 */ /* 0x000fc400078e00ff */
[----:B------:R-:W-:Y:S01]  /*14a0*/  FMUL.FTZ R191, R13, R69 ;  /* 0x000000450dbf7220 */ /* 0x000fe20000410000 */
[----:B------:R-:W-:Y:S01]  /*14b0*/  FADD.FTZ R60, R189, R60 ;  /* 0x0000003cbd3c7221 */ /* 0x000fe20000010000 */
[----:B------:R-:W-:Y:S01]  /*14c0*/  FADD.FTZ R196, -R147, R196 ;  /* 0x000000c493c47221 */ /* 0x000fe20000010100 */
[----:B------:R-:W-:Y:S01]  /*14d0*/  FMUL.FTZ R194, R107, R194 ;  /* 0x000000c26bc27220 */ /* 0x000fe20000410000 */
[----:B------:R-:W-:Y:S01]  /*14e0*/  FFMA.FTZ R61, R192, R189, R61 ;  /* 0x000000bdc03d7223 */ /* 0x000fe2000001003d */
[--C-:B------:R-:W-:Y:S01]  /*14f0*/  SHF.R.U64 R216, R72, 0x10, R73.reuse ;  /* 0x0000001048d87819 */ /* 0x100fe20000001249 */
[--C-:B------:R-:W-:Y:S01]  /*1500*/  IMAD.MOV.U32 R211, RZ, RZ, R73.reuse ;  /* 0x000000ffffd37224 */ /* 0x100fe200078e0049 */
[----:B------:R-:W-:Y:S01]  /*1510*/  SHF.R.U32.HI R209, RZ, 0x10, R73 ;  /* 0x00000010ffd17819 */ /* 0x000fe20000011649 */
[----:B------:R-:W-:Y:S02]  /*1520*/  IMAD.U32 R73, R120, 0x10000, RZ ;  /* 0x0001000078497824 */ /* 0x000fe400078e00ff */
[----:B------:R-:W-:Y:S01]  /*1530*/  FMUL.FTZ R193, R100, R68 ;  /* 0x0000004464c17220 */ /* 0x000fe20000410000 */
[----:B------:R-:W-:Y:S01]  /*1540*/  FADD.FTZ R60, R191, R60 ;  /* 0x0000003cbf3c7221 */ /* 0x000fe20000010000 */
[----:B------:R-:W-:-:S02]  /*1550*/  IMAD.MOV.U32 R115, RZ, RZ, R169 ;  /* 0x000000ffff737224 */ /* 0x000fc400078e00a9 */
[----:B------:R-:W-:Y:S01]  /*1560*/  FMUL.FTZ R196, R107, R196 ;  /* 0x000000c46bc47220 */ /* 0x000fe20000410000 */
[----:B------:R-:W-:Y:S02]  /*1570*/  IMAD.U32 R182, R182, 0x10000, RZ ;  /* 0x00010000b6b67824 */ /* 0x000fe400078e00ff */
[----:B------:R-:W-:Y:S01]  /*1580*/  FFMA.FTZ R61, R194, R191, R61 ;  /* 0x000000bfc23d7223 */ /* 0x000fe2000001003d */
[----:B------:R-:W-:Y:S01]  /*1590*/  IMAD.MOV.U32 R213, RZ, RZ, R72 ;  /* 0x000000ffffd57224 */ /* 0x000fe200078e0048 */
[----:B------:R-:W-:Y:S01]  /*15a0*/  SHF.R.U32.HI R178, RZ, 0x10, R169 ;  /* 0x00000010ffb27819 */ /* 0x000fe200000116a9 */
[----:B------:R-:W-:Y:S02]  /*15b0*/  IMAD.U32 R72, R118, 0x10000, RZ ;  /* 0x0001000076487824 */ /* 0x000fe400078e00ff */
[----:B------:R-:W-:Y:S01]  /*15c0*/  FMUL.FTZ R187, R10, R73 ;  /* 0x000000490abb7220 */ /* 0x000fe20000410000 */
[----:B------:R-:W-:Y:S01]  /*15d0*/  FADD.FTZ R60, R193, R60 ;  /* 0x0000003cc13c7221 */ /* 0x000fe20000010000 */
[----:B------:R-:W-:-:S02]  /*15e0*/  IMAD.U32 R115, R115, 0x10000, RZ ;  /* 0x0001000073737824 */ /* 0x000fc400078e00ff */
[----:B------:R-:W-:Y:S01]  /*15f0*/  FADD.FTZ R182, -R147, R182 ;  /* 0x000000b693b67221 */ /* 0x000fe20000010100 */
[----:B------:R-:W-:Y:S01]  /*1600*/  FMUL.FTZ R184, R107, R184 ;  /* 0x000000b86bb87220 */ /* 0x000fe20000410000 */
[----:B------:R-:W-:Y:S01]  /*1610*/  FFMA.FTZ R61, R196, R193, R61 ;  /* 0x000000c1c43d7223 */ /* 0x000fe2000001003d */
[----:B------:R-:W-:Y:S02]  /*1620*/  IMAD.U32 R75, R75, 0x10000, RZ ;  /* 0x000100004b4b7824 */ /* 0x000fe400078e00ff */
[----:B------:R-:W-:Y:S01]  /*1630*/  FMUL.FTZ R185, R97, R72 ;  /* 0x0000004861b97220 */ /* 0x000fe20000410000 */
[----:B------:R-:W-:Y:S01]  /*1640*/  FADD.FTZ R60, R187, R60 ;  /* 0x0000003cbb3c7221 */ /* 0x000fe20000010000 */
[----:B------:R-:W-:Y:S02]  /*1650*/  IMAD.U32 R178, R178, 0x10000, RZ ;  /* 0x00010000b2b27824 */ /* 0x000fe400078e00ff */
[----:B------:R-:W-:Y:S01]  /*1660*/  FADD.FTZ R180, -R147, R115 ;  /* 0x0000007393b47221 */ /* 0x000fe20000010100 */
        /* <DEDUP_REMOVED lines=8> */
[----:B------:R-:W-:Y:S02]  /*16f0*/  IMAD.U32 R223, R223, 0x10000, RZ ;  /* 0x00010000dfdf7824 */ /* 0x000fe400078e00ff */
[----:B------:R-:W-:Y:S01]  /*1700*/  FMUL.FTZ R181, R98, R224 ;  /* 0x000000e062b57220 */ /* 0x000fe20000410000 */
[----:B------:R-:W-:Y:S01]  /*1710*/  FADD.FTZ R60, R183, R60 ;  /* 0x0000003cb73c7221 */ /* 0x000fe20000010000 */
[----:B------:R-:W-:Y:S02]  /*1720*/  IMAD.U32 R172, R172, 0x10000, RZ ;  /* 0x00010000acac7824 */ /* 0x000fe400078e00ff */
[----:B------:R-:W-:Y:S01]  /*1730*/  FMUL.FTZ R178, R107, R178 ;  /* 0x000000b26bb27220 */ /* 0x000fe20000410000 */
[----:B------:R-:W-:Y:S01]  /*1740*/  FFMA.FTZ R61, R180, R183, R61 ;  /* 0x000000b7b43d7223 */ /* 0x000fe2000001003d */
[----:B------:R-:W-:Y:S01]  /*1750*/  SHF.R.U32.HI R176, RZ, 0x10, R153 ;  /* 0x00000010ffb07819 */ /* 0x000fe20000011699 */
[----:B------:R-:W-:-:S02]  /*1760*/  IMAD.U32 R222, R222, 0x10000, RZ ;  /* 0x00010000dede7824 */ /* 0x000fc400078e00ff */
[----:B------:R-:W-:Y:S01]  /*1770*/  FMUL.FTZ R169, R8, R223 ;  /* 0x000000df08a97220 */ /* 0x000fe20000410000 */
[----:B------:R-:W-:Y:S01]  /*1780*/  FADD.FTZ R60, R181, R60 ;  /* 0x0000003cb53c7221 */ /* 0x000fe20000010000 */
[----:B------:R-:W-:Y:S01]  /*1790*/  FADD.FTZ R172, -R147, R172 ;  /* 0x000000ac93ac7221 */ /* 0x000fe20000010100 */
[----:B------:R-:W-:Y:S01]  /*17a0*/  FMUL.FTZ R170, R107, R170 ;  /* 0x000000aa6baa7220 */ /* 0x000fe20000410000 */
[----:B------:R-:W-:Y:S01]  /*17b0*/  FFMA.FTZ R61, R178, R181, R61 ;  /* 0x000000b5b23d7223 */ /* 0x000fe2000001003d */
        /* <DEDUP_REMOVED lines=8> */
[----:B------:R-:W-:Y:S02]  /*1840*/  IMAD.U32 R150, R150, 0x10000, RZ ;  /* 0x0001000096967824 */ /* 0x000fe400078e00ff */
[----:B------:R-:W-:Y:S01]  /*1850*/  FMUL.FTZ R173, R9, R221 ;  /* 0x000000dd09ad7220 */ /* 0x000fe20000410000 */
[----:B------:R-:W-:Y:S02]  /*1860*/  IMAD.U32 R220, R220, 0x10000, RZ ;  /* 0x00010000dcdc7824 */ /* 0x000fe400078e00ff */
[----:B------:R-:W-:Y:S01]  /*1870*/  FADD.FTZ R60, R171, R60 ;  /* 0x0000003cab3c7221 */ /* 0x000fe20000010000 */
[----:B------:R-:W-:-:S02]  /*1880*/  IMAD.U32 R226, R226, 0x10000, RZ ;  /* 0x00010000e2e27824 */ /* 0x000fc400078e00ff */
[----:B------:R-:W-:Y:S01]  /*1890*/  FADD.FTZ R176, -R147, R176 ;  /* 0x000000b093b07221 */ /* 0x000fe20000010100 */
[----:B------:R-:W-:Y:S02]  /*18a0*/  IMAD.U32 R204, R204, 0x10000, RZ ;  /* 0x00010000cccc7824 */ /* 0x000fe400078e00ff */
[----:B------:R-:W-:Y:S01]  /*18b0*/  FMUL.FTZ R174, R107, R174 ;  /* 0x000000ae6bae7220 */ /* 0x000fe20000410000 */
[----:B------:R-:W-:Y:S02]  /*18c0*/  IMAD.U32 R200, R200, 0x10000, RZ ;  /* 0x00010000c8c87824 */ /* 0x000fe400078e00ff */
[----:B------:R-:W-:Y:S01]  /*18d0*/  FFMA.FTZ R61, R172, R171, R61 ;  /* 0x000000abac3d7223 */ /* 0x000fe2000001003d */
[----:B------:R-:W-:Y:S02]  /*18e0*/  IMAD.U32 R154, R154, 0x10000, RZ ;  /* 0x000100009a9a7824 */ /* 0x000fe400078e00ff */
[----:B------:R-:W-:Y:S02]  /*18f0*/  IMAD.U32 R148, R148, 0x10000, RZ ;  /* 0x0001000094947824 */ /* 0x000fe400078e00ff */
[----:B------:R-:W-:-:S02]  /*1900*/  IMAD.U32 R152, R152, 0x10000, RZ ;  /* 0x0001000098987824 */ /* 0x000fc400078e00ff */
[----:B------:R-:W-:Y:S02]  /*1910*/  IMAD.U32 R0, R149, 0x10000, RZ ;  /* 0x0001000095007824 */ /* 0x000fe400078e00ff */
[----:B------:R-:W-:Y:S02]  /*1920*/  IMAD.U32 R156, R156, 0x10000, RZ ;  /* 0x000100009c9c7824 */ /* 0x000fe400078e00ff */
[----:B------:R-:W-:Y:S01]  /*1930*/  FADD.FTZ R198, -R147, R150 ;  /* 0x0000009693c67221 */ /* 0x000fe20000010100 */
[----:B------:R-:W-:Y:S02]  /*1940*/  IMAD.U32 R219, R219, 0x10000, RZ ;  /* 0x00010000dbdb7824 */ /* 0x000fe400078e00ff */
[----:B------:R-:W-:Y:S01]  /*1950*/  FMUL.FTZ R175, R96, R220 ;  /* 0x000000dc60af7220 */ /* 0x000fe20000410000 */
[----:B------:R-:W-:Y:S01]  /*1960*/  FADD.FTZ R60, R173, R60 ;  /* 0x0000003cad3c7221 */ /* 0x000fe20000010000 */
        /* <DEDUP_REMOVED lines=8> */
[----:B------:R-:W-:Y:S01]  /*19f0*/  FMUL.FTZ R176, R107, R176 ;  /* 0x000000b06bb07220 */ /* 0x000fe20000410000 */
[----:B------:R-:W-:Y:S01]  /*1a00*/  FFMA.FTZ R61, R174, R173, R61 ;  /* 0x000000adae3d7223 */ /* 0x000fe2000001003d */
[----:B------:R-:W-:-:S04]  /*1a10*/  IMAD.WIDE.U32 R148, R179, 0x4, R122 ;  /* 0x00000004b3947825 */ /* 0x000fc800078e007a */
[----:B------:R-:W-:Y:S01]  /*1a20*/  FMUL.FTZ R118, R6, R219 ;  /* 0x000000db06767220 */ /* 0x000fe20000410000 */
[----:B------:R-:W-:Y:S01]  /*1a30*/  FADD.FTZ R71, R175, R60 ;  /* 0x0000003caf477221 */ /* 0x000fe20000010000 */
[----:B------:R-:W-:-:S04]  /*1a40*/  IMAD.WIDE.U32 R146, R167, 0x4, R122 ;  /* 0x00000004a7927825 */ /* 0x000fc800078e007a */
[----:B------:R-:W-:Y:S01]  /*1a50*/  FMUL.FTZ R119, R107, R228 ;  /* 0x000000e46b777220 */ /* 0x000fe20000410000 */
[----:B------:R-:W-:Y:S01]  /*1a60*/  FFMA.FTZ R60, R176, R175, R61 ;  /* 0x000000afb03c7223 */ /* 0x000fe2000001003d */
[----:B------:R-:W-:Y:S02]  /*1a70*/  IMAD.U32 R218, R218, 0x10000, RZ ;  /* 0x00010000dada7824 */ /* 0x000fe400078e00ff */
[----:B------:R-:W-:Y:S01]  /*1a80*/  FADD.FTZ R71, R118, R71 ;  /* 0x0000004776477221 */ /* 0x000fe20000010000 */
[----:B------:R-:W-:-:S04]  /*1a90*/  IMAD.WIDE.U32 R122, R106, 0x4, R122 ;  /* 0x000000046a7a7825 */ /* 0x000fc800078e007a */
[----:B------:R-:W-:Y:S01]  /*1aa0*/  FFMA.FTZ R61, R119, R118, R60 ;  /* 0x00000076773d7223 */ /* 0x000fe2000001003c */
[----:B------:R-:W-:Y:S01]  /*1ab0*/  FMUL.FTZ R120, R93, R218 ;  /* 0x000000da5d787220 */ /* 0x000fe20000410000 */
[----:B------:R-:W-:Y:S01]  /*1ac0*/  IMAD.U32 R217, R217, 0x10000, RZ ;  /* 0x00010000d9d97824 */ /* 0x000fe200078e00ff */
[----:B------:R0:W5:Y:S01]  /*1ad0*/  LDG.E R115, desc[UR10][R122.64] ;  /* 0x0000000a7a737981 */ /* 0x000162000c1e1900 */
[----:B------:R-:W-:Y:S02]  /*1ae0*/  IMAD.MOV.U32 R207, RZ, RZ, R64 ;  /* 0x000000ffffcf7224 */ /* 0x000fe400078e0040 */
[----:B------:R-:W-:Y:S01]  /*1af0*/  FADD.FTZ R64, R120, R71 ;  /* 0x0000004778407221 */ /* 0x000fe20000010000 */
[----:B------:R-:W-:Y:S02]  /*1b00*/  IMAD.U32 R215, R215, 0x10000, RZ ;  /* 0x00010000d7d77824 */ /* 0x000fe400078e00ff */
[----:B------:R-:W-:Y:S01]  /*1b10*/  FMUL.FTZ R121, R7, R217 ;  /* 0x000000d907797220 */ /* 0x000fe20000410000 */
[----:B------:R-:W-:-:S02]  /*1b20*/  IMAD.U32 R213, R213, 0x10000, RZ ;  /* 0x00010000d5d57824 */ /* 0x000fc400078e00ff */
[C---:B------:R-:W-:Y:S01]  /*1b30*/  FMUL.FTZ R126, R107.reuse, R204 ;  /* 0x000000cc6b7e7220 */ /* 0x040fe20000410000 */
[----:B------:R-:W-:Y:S02]  /*1b40*/  IMAD.U32 R216, R216, 0x10000, RZ ;  /* 0x00010000d8d87824 */ /* 0x000fe400078e00ff */
[----:B------:R-:W-:Y:S01]  /*1b50*/  FMUL.FTZ R127, R107, R202 ;  /* 0x000000ca6b7f7220 */ /* 0x000fe20000410000 */
[----:B------:R-:W-:Y:S02]  /*1b60*/  IMAD.U32 R211, R211, 0x10000, RZ ;  /* 0x00010000d3d37824 */ /* 0x000fe400078e00ff */
[C---:B0-----:R-:W-:Y:S01]  /*1b70*/  FMUL.FTZ R122, R107.reuse, R226 ;  /* 0x000000e26b7a7220 */ /* 0x041fe20000410000 */
[C---:B------:R-:W-:Y:S01]  /*1b80*/  FMUL.FTZ R123, R107.reuse, R212 ;  /* 0x000000d46b7b7220 */ /* 0x040fe20000410000 */
[----:B------:R-:W-:Y:S01]  /*1b90*/  FMUL.FTZ R144, R107, R200 ;  /* 0x000000c86b907220 */ /* 0x000fe20000410000 */
[----:B------:R-:W-:Y:S02]  /*1ba0*/  IMAD.U32 R209, R209, 0x10000, RZ ;  /* 0x00010000d1d17824 */ /* 0x000fe400078e00ff */
[----:B------:R-:W-:Y:S01]  /*1bb0*/  FFMA.FTZ R60, R122, R120, R61 ;  /* 0x000000787a3c7223 */ /* 0x000fe2000001003d */
[----:B------:R-:W-:Y:S01]  /*1bc0*/  FMUL.FTZ R124, R94, R215 ;  /* 0x000000d75e7c7220 */ /* 0x000fe20000410000 */
[----:B------:R-:W-:Y:S01]  /*1bd0*/  FADD.FTZ R71, R121, R64 ;  /* 0x0000004079477221 */ /* 0x000fe20000010000 */
[----:B------:R-:W-:Y:S01]  /*1be0*/  FMUL.FTZ R145, R107, R198 ;  /* 0x000000c66b917220 */ /* 0x000fe20000410000 */
[----:B------:R-:W-:Y:S01]  /*1bf0*/  FFMA.FTZ R61, R123, R121, R60 ;  /* 0x000000797b3d7223 */ /* 0x000fe2000001003c */
[----:B------:R-:W-:Y:S01]  /*1c00*/  FMUL.FTZ R125, R4, R213 ;  /* 0x000000d5047d7220 */ /* 0x000fe20000410000 */
[----:B------:R-:W-:Y:S01]  /*1c10*/  FADD.FTZ R60, R124, R71 ;  /* 0x000000477c3c7221 */ /* 0x000fe20000010000 */
[----:B------:R0:W5:Y:S01]  /*1c20*/  LDG.E R177, desc[UR10][R146.64] ;  /* 0x0000000a92b17981 */ /* 0x000162000c1e1900 */
[----:B------:R-:W-:Y:S01]  /*1c30*/  FFMA.FTZ R64, R126, R124, R61 ;  /* 0x0000007c7e407223 */ /* 0x000fe2000001003d */
[----:B------:R-:W-:Y:S01]  /*1c40*/  FMUL.FTZ R142, R91, R216 ;  /* 0x000000d85b8e7220 */ /* 0x000fe20000410000 */
[----:B------:R-:W-:Y:S01]  /*1c50*/  FADD.FTZ R71, R125, R60 ;  /* 0x0000003c7d477221 */ /* 0x000fe20000010000 */
[----:B------:R1:W5:Y:S01]  /*1c60*/  LDG.E R186, desc[UR10][R148.64] ;  /* 0x0000000a94ba7981 */ /* 0x000362000c1e1900 */
[----:B------:R-:W-:Y:S01]  /*1c70*/  FFMA.FTZ R61, R127, R125, R64 ;  /* 0x0000007d7f3d7223 */ /* 0x000fe20000010040 */
[----:B------:R-:W-:Y:S01]  /*1c80*/  FMUL.FTZ R143, R5, R211 ;  /* 0x000000d3058f7220 */ /* 0x000fe20000410000 */
[----:B------:R-:W-:-:S02]  /*1c90*/  FADD.FTZ R64, R142, R71 ;  /* 0x000000478e407221 */ /* 0x000fc40000010000 */
[----:B------:R-:W-:Y:S01]  /*1ca0*/  FFMA.FTZ R60, R144, R142, R61 ;  /* 0x0000008e903c7223 */ /* 0x000fe2000001003d */
[----:B------:R-:W-:Y:S02]  /*1cb0*/  IMAD.U32 R207, R207, 0x10000, RZ ;  /* 0x00010000cfcf7824 */ /* 0x000fe400078e00ff */
[----:B0-----:R-:W-:Y:S01]  /*1cc0*/  FMUL.FTZ R146, R92, R209 ;  /* 0x000000d15c927220 */ /* 0x001fe20000410000 */
[----:B------:R-:W-:Y:S01]  /*1cd0*/  FADD.FTZ R71, R143, R64 ;  /* 0x000000408f477221 */ /* 0x000fe20000010000 */
[----:B------:R-:W-:Y:S01]  /*1ce0*/  FFMA.FTZ R61, R145, R143, R60 ;  /* 0x0000008f913d7223 */ /* 0x000fe2000001003c */
[C---:B-1----:R-:W-:Y:S01]  /*1cf0*/  FMUL.FTZ R148, R107.reuse, R154 ;  /* 0x0000009a6b947220 */ /* 0x042fe20000410000 */
[----:B------:R-:W-:Y:S02]  /*1d00*/  IMAD.U32 R214, R214, 0x10000, RZ ;  /* 0x00010000d6d67824 */ /* 0x000fe400078e00ff */
[----:B------:R-:W-:Y:S01]  /*1d10*/  FMUL.FTZ R147, R2, R207 ;  /* 0x000000cf02937220 */ /* 0x000fe20000410000 */
[----:B------:R-:W-:Y:S01]  /*1d20*/  FADD.FTZ R60, R146, R71 ;  /* 0x00000047923c7221 */ /* 0x000fe20000010000 */
[----:B------:R-:W-:Y:S01]  /*1d30*/  FMUL.FTZ R149, R107, R150 ;  /* 0x000000966b957220 */ /* 0x000fe20000410000 */
[----:B------:R-:W-:Y:S01]  /*1d40*/  FFMA.FTZ R64, R148, R146, R61 ;  /* 0x0000009294407223 */ /* 0x000fe2000001003d */
[----:B------:R-:W-:-:S02]  /*1d50*/  IMAD.U32 R205, R205, 0x10000, RZ ;  /* 0x00010000cdcd7824 */ /* 0x000fc400078e00ff */
[----:B------:R-:W-:Y:S01]  /*1d60*/  FMUL.FTZ R150, R89, R214 ;  /* 0x000000d659967220 */ /* 0x000fe20000410000 */
[----:B------:R-:W-:Y:S01]  /*1d70*/  FADD.FTZ R61, R147, R60 ;  /* 0x0000003c933d7221 */ /* 0x000fe20000010000 */
[----:B------:R-:W-:Y:S01]  /*1d80*/  FMUL.FTZ R152, R107, R152 ;  /* 0x000000986b987220 */ /* 0x000fe20000410000 */
[----:B------:R-:W-:Y:S01]  /*1d90*/  FFMA.FTZ R71, R149, R147, R64 ;  /* 0x0000009395477223 */ /* 0x000fe20000010040 */
[----:B------:R-:W-:Y:S01]  /*1da0*/  FMUL.FTZ R153, R107, R0 ;  /* 0x000000006b997220 */ /* 0x000fe20000410000 */
[----:B------:R-:W-:Y:S02]  /*1db0*/  IMAD.U32 R203, R203, 0x10000, RZ ;  /* 0x00010000cbcb7824 */ /* 0x000fe400078e00ff */
[----:B------:R-:W-:Y:S01]  /*1dc0*/  FMUL.FTZ R151, R3, R205 ;  /* 0x000000cd03977220 */ /* 0x000fe20000410000 */
[----:B------:R-:W-:Y:S01]  /*1dd0*/  FADD.FTZ R0, R61, R150 ;  /* 0x000000963d007221 */ /* 0x000fe20000010000 */
[----:B------:R-:W-:Y:S01]  /*1de0*/  FFMA.FTZ R60, R152, R150, R71 ;  /* 0x00000096983c7223 */ /* 0x000fe20000010047 */
[----:B------:R-:W-:Y:S01]  /*1df0*/  FMUL.FTZ R154, R90, R203 ;  /* 0x000000cb5a9a7220 */ /* 0x000fe20000410000 */
[----:B------:R-:W-:Y:S01]  /*1e00*/  FMUL.FTZ R156, R107, R156 ;  /* 0x0000009c6b9c7220 */ /* 0x000fe20000410000 */
[----:B------:R-:W-:Y:S01]  /*1e10*/  FADD.FTZ R61, R0, R151 ;  /* 0x00000097003d7221 */ /* 0x000fe20000010000 */
[----:B------:R-:W-:-:S03]  /*1e20*/  FFMA.FTZ R71, R153, R151, R60 ;  /* 0x0000009799477223 */ /* 0x000fc6000001003c */
[----:B------:R-:W-:Y:S01]  /*1e30*/  FADD.FTZ R61, R61, R154 ;  /* 0x0000009a3d3d7221 */ /* 0x000fe20000010000 */
[----:B------:R-:W-:-:S04]  /*1e40*/  FFMA.FTZ R71, R156, R154, R71 ;  /* 0x0000009a9c477223 */ /* 0x000fc80000010047 */
        /* <DEDUP_REMOVED lines=14> */
[----:B------:R-:W2:Y:S01]  /*1f30*/  S2R R0, SR_TID.X ;  /* 0x0000000000007919 */ /* 0x000ea20000002100 */
[----:B0-----:R-:W-:Y:S01]  /*1f40*/  FADD.FTZ R64, R198, R61 ;  /* 0x0000003dc6407221 */ /* 0x001fe20000010000 */
[----:B-1----:R-:W-:-:S04]  /*1f50*/  FADD.FTZ R71, R74, R71 ;  /* 0x000000474a477221 */ /* 0x002fc80000010000 */
[----:B------:R-:W0:Y:S04]  /*1f60*/  SHFL.DOWN PT, R61, R64, 0x1, 0x1f ;  /* 0x08201f00403d7f89 */ /* 0x000e2800000e0000 */
[----:B------:R-:W1:Y:S01]  /*1f70*/  SHFL.DOWN PT, R200, R71, 0x1, 0x1f ;  /* 0x08201f0047c87f89 */ /* 0x000e6200000e0000 */
[----:B--2---:R-:W-:Y:S01]  /*1f80*/  LOP3.LUT P2, RZ, R0, 0x1f, RZ, 0xc0, !PT ;  /* 0x0000001f00ff7812 */ /* 0x004fe2000784c0ff */
[----:B------:R-:W-:Y:S01]  /*1f90*/  BSSY.RECONVERGENT B0, `(.L_x_678) ;  /* 0x000000c000007945 */ /* 0x000fe20003800200 */
[----:B0-----:R-:W-:Y:S01]  /*1fa0*/  FADD.FTZ R60, R64, R61 ;  /* 0x0000003d403c7221 */ /* 0x001fe20000010000 */
[----:B-1----:R-:W-:-:S10]  /*1fb0*/  FADD.FTZ R61, R71, R200 ;  /* 0x000000c8473d7221 */ /* 0x002fd40000010000 */
        /* <DEDUP_REMOVED lines=9> */
.L_x_679:
[----:B------:R-:W-:Y:S05]  /*2050*/  BSYNC.RECONVERGENT B0 ;  /* 0x0000000000007941 */ /* 0x000fea0003800200 */
.L_x_678:
[----:B------:R-:W1:Y:S08]  /*2060*/  S2UR UR5, SR_CgaCtaId ;  /* 0x00000000000579c3 */ /* 0x000e700000008800 */
[----:B------:R-:W-:Y:S01]  /*2070*/  BAR.SYNC.DEFER_BLOCKING 0x0 ;  /* 0x0000000000007b1d */ /* 0x000fe20000010000 */
[----:B------:R-:W-:Y:S01]  /*2080*/  FADD.FTZ R44, R63, R44 ;  /* 0x0000002c3f2c7221 */ /* 0x000fe20000010000 */
[----:B------:R-:W-:Y:S01]  /*2090*/  FFMA.FTZ R88, R168, R63, R88 ;  /* 0x0000003fa8587223 */ /* 0x000fe20000010058 */
[----:B------:R-:W-:Y:S01]  /*20a0*/  FADD.FTZ R43, R62, R43 ;  /* 0x0000002b3e2b7221 */ /* 0x000fe20000010000 */
[----:B------:R-:W-:Y:S01]  /*20b0*/  FFMA.FTZ R87, R206, R62, R87 ;  /* 0x0000003ece577223 */ /* 0x000fe20000010057 */
[----:B------:R-:W-:Y:S01]  /*20c0*/  FADD.FTZ R42, R67, R42 ;  /* 0x0000002a432a7221 */ /* 0x000fe20000010000 */
[----:B------:R-:W-:-:S02]  /*20d0*/  UMOV UR4, 0x400 ;  /* 0x0000040000047882 */ /* 0x000fc40000000000 */
[----:B0-----:R-:W0:Y:S01]  /*20e0*/  LDC.64 R60, c[0x0][0x380] ;  /* 0x0000e000ff3c7b82 */ /* 0x001e220000000a00 */
        /* <DEDUP_REMOVED lines=15> */
[----:B-1----:R-:W-:Y:S01]  /*21e0*/  ULEA UR4, UR5, UR4, 0x18 ;  /* 0x0000000405047291 */ /* 0x002fe2000f8ec0ff */
[----:B------:R-:W-:Y:S01]  /*21f0*/  FADD.FTZ R34, R75, R34 ;  /* 0x000000224b227221 */ /* 0x000fe20000010000 */
[----:B------:R-:W-:Y:S01]  /*2200*/  FFMA.FTZ R78, R180, R75, R78 ;  /* 0x0000004bb44e7223 */ /* 0x000fe2000001004e */
[----:B------:R-:W-:Y:S01]  /*2210*/  FADD.FTZ R26, R217, R26 ;  /* 0x0000001ad91a7221 */ /* 0x000fe20000010000 */
[----:B------:R-:W-:Y:S01]  /*2220*/  UIADD3 UR5, UPT, UPT, UR4, 0x7040, URZ ;  /* 0x0000704004057890 */ /* 0x000fe2000fffe0ff */
[----:B------:R-:W-:Y:S01]  /*2230*/  FFMA.FTZ R54, R123, R217, R54 ;  /* 0x000000d97b367223 */ /* 0x000fe20000010036 */
[----:B------:R-:W-:Y:S01]  /*2240*/  @!UP1 UIADD3 UR5, UPT, UPT, UR4, 0x7000, URZ ;  /* 0x0000700004059890 */ /* 0x000fe2000fffe0ff */
[----:B------:R-:W-:Y:S01]  /*2250*/  FADD.FTZ R33, R224, R33 ;  /* 0x00000021e0217221 */ /* 0x000fe20000010000 */
[----:B0-----:R-:W-:Y:S01]  /*2260*/  IMAD.IADD R16, R16, 0x1, R60 ;  /* 0x0000000110107824 */ /* 0x001fe200078e023c */
[----:B------:R-:W-:Y:S01]  /*2270*/  UIADD3 UR7, UPT, UPT, UR4, 0x7050, URZ ;  /* 0x0000705004077890 */ /* 0x000fe2000fffe0ff */
[----:B------:R-:W-:Y:S01]  /*2280*/  FFMA.FTZ R77, R178, R224, R77 ;  /* 0x000000e0b24d7223 */ /* 0x000fe2000001004d */
[----:B------:R-:W-:Y:S01]  /*2290*/  @!UP1 UIADD3 UR7, UPT, UPT, UR4, 0x7010, URZ ;  /* 0x0000701004079890 */ /* 0x000fe2000fffe0ff */
[----:B------:R-:W-:Y:S01]  /*22a0*/  FADD.FTZ R32, R223, R32 ;  /* 0x00000020df207221 */ /* 0x000fe20000010000 */
[----:B------:R-:W-:Y:S01]  /*22b0*/  ISETP.GE.AND P2, PT, R16, R61, PT ;  /* 0x0000003d1000720c */ /* 0x000fe20003f46270 */
[----:B------:R-:W-:Y:S01]  /*22c0*/  UISETP.NE.U32.AND UP0, UPT, UR16, URZ, UPT ;  /* 0x000000ff1000728c */ /* 0x000fe2000bf05070 */
[----:B------:R-:W0:Y:S01]  /*22d0*/  LDS.128 R60, [UR5] ;  /* 0x00000005ff3c7984 */ /* 0x000e220008000c00 */
[----:B------:R-:W-:Y:S01]  /*22e0*/  UIADD3 UR5, UPT, UPT, UR4, 0x7060, URZ ;  /* 0x0000706004057890 */ /* 0x000fe2000fffe0ff */
[----:B------:R-:W-:Y:S01]  /*22f0*/  FFMA.FTZ R76, R170, R223, R76 ;  /* 0x000000dfaa4c7223 */ /* 0x000fe2000001004c */
[----:B------:R-:W-:Y:S01]  /*2300*/  @!UP1 UIADD3 UR5, UPT, UPT, UR4, 0x7020, URZ ;  /* 0x0000702004059890 */ /* 0x000fe2000fffe0ff */
[----:B------:R-:W-:Y:S01]  /*2310*/  FADD.FTZ R31, R222, R31 ;  /* 0x0000001fde1f7221 */ /* 0x000fe20000010000 */
[----:B------:R-:W1:Y:S01]  /*2320*/  LDS.128 R64, [UR7] ;  /* 0x00000007ff407984 */ /* 0x000e620008000c00 */
[----:B------:R-:W-:Y:S01]  /*2330*/  UIADD3 UR7, UPT, UPT, UR4, 0x7070, URZ ;  /* 0x0000707004077890 */ /* 0x000fe2000fffe0ff */
[----:B------:R-:W-:Y:S01]  /*2340*/  FFMA.FTZ R59, R172, R222, R59 ;  /* 0x000000deac3b7223 */ /* 0x000fe2000001003b */
[----:B------:R-:W-:Y:S01]  /*2350*/  @!UP1 UIADD3 UR7, UPT, UPT, UR4, 0x7030, URZ ;  /* 0x0000703004079890 */ /* 0x000fe2000fffe0ff */
[----:B------:R-:W-:Y:S01]  /*2360*/  FADD.FTZ R30, R221, R30 ;  /* 0x0000001edd1e7221 */ /* 0x000fe20000010000 */
[----:B------:R-:W-:Y:S01]  /*2370*/  UISETP.NE.AND.EX UP0, UPT, UR17, URZ, UPT, UP0 ;  /* 0x000000ff1100728c */ /* 0x000fe2000bf05300 */
[----:B------:R-:W-:Y:S01]  /*2380*/  FFMA.FTZ R58, R174, R221, R58 ;  /* 0x000000ddae3a7223 */ /* 0x000fe2000001003a */
[----:B------:R-:W2:Y:S01]  /*2390*/  LDS.128 R68, [UR5] ;  /* 0x00000005ff447984 */ /* 0x000ea20008000c00 */
[----:B------:R-:W-:Y:S01]  /*23a0*/  FADD.FTZ R29, R220, R29 ;  /* 0x0000001ddc1d7221 */ /* 0x000fe20000010000 */
[----:B------:R-:W-:Y:S01]  /*23b0*/  FFMA.FTZ R57, R176, R220, R57 ;  /* 0x000000dcb0397223 */ /* 0x000fe20000010039 */
[----:B------:R-:W-:Y:S01]  /*23c0*/  FADD.FTZ R28, R219, R28 ;  /* 0x0000001cdb1c7221 */ /* 0x000fe20000010000 */
[----:B------:R-:W-:Y:S01]  /*23d0*/  FFMA.FTZ R56, R119, R219, R56 ;  /* 0x000000db77387223 */ /* 0x000fe20000010038 */
[----:B------:R-:W3:Y:S01]  /*23e0*/  LDS.128 R72, [UR7] ;  /* 0x00000007ff487984 */ /* 0x000ee20008000c00 */
        /* <DEDUP_REMOVED lines=56> */
[C---:B------:R-:W-:Y:S01]  /*2770*/  FMUL.FTZ R168, R107.reuse, R168 ;  /* 0x000000a86ba87220 */ /* 0x040fe20000410000 */
[C---:B------:R-:W-:Y:S01]  /*2780*/  FMUL.FTZ R206, R107.reuse, R206 ;  /* 0x000000ce6bce7220 */ /* 0x040fe20000410000 */
[C---:B------:R-:W-:Y:S01]  /*2790*/  FMUL.FTZ R208, R107.reuse, R208 ;  /* 0x000000d06bd07220 */ /* 0x040fe20000410000 */
[----:B------:R-:W-:Y:S01]  /*27a0*/  FMUL.FTZ R210, R107, R210 ;  /* 0x000000d26bd27220 */ /* 0x000fe20000410000 */
[----:B------:R-:W-:Y:S01]  /*27b0*/  FMUL.FTZ R168, R168, UR6 ;  /* 0x00000006a8a87c20 */ /* 0x000fe20008410000 */
[----:B------:R-:W-:Y:S01]  /*27c0*/  FMUL.FTZ R206, R206, UR6 ;  /* 0x00000006cece7c20 */ /* 0x000fe20008410000 */
[----:B------:R-:W-:Y:S01]  /*27d0*/  FMUL.FTZ R208, R208, UR6 ;  /* 0x00000006d0d07c20 */ /* 0x000fe20008410000 */
[----:B------:R-:W-:Y:S01]  /*27e0*/  FMUL.FTZ R210, R210, UR6 ;  /* 0x00000006d2d27c20 */ /* 0x000fe20008410000 */
[----:B-----5:R-:W-:-:S02]  /*27f0*/  LOP3.LUT P3, RZ, R186, 0xff, RZ, 0xc0, !PT ;  /* 0x000000ffbaff7812 */ /* 0x020fc4000786c0ff */
[C---:B------:R-:W-:Y:S02]  /*2800*/  LOP3.LUT P4, RZ, R186.reuse, 0xff00, RZ, 0xc0, !PT ;  /* 0x0000ff00baff7812 */ /* 0x040fe4000788c0ff */
[C---:B------:R-:W-:Y:S02]  /*2810*/  LOP3.LUT P5, RZ, R186.reuse, 0xff0000, RZ, 0xc0, !PT ;  /* 0x00ff0000baff7812 */ /* 0x040fe400078ac0ff */
[----:B------:R-:W-:Y:S02]  /*2820*/  ISETP.GE.U32.AND P6, PT, R186, 0x1000000, PT ;  /* 0x01000000ba00780c */ /* 0x000fe40003fc6070 */
[----:B------:R-:W-:Y:S02]  /*2830*/  FSEL R168, R168, RZ, P3 ;  /* 0x000000ffa8a87208 */ /* 0x000fe40001800000 */
[----:B------:R-:W-:Y:S02]  /*2840*/  FSEL R61, R206, RZ, P4 ;  /* 0x000000ffce3d7208 */ /* 0x000fe40002000000 */
[----:B------:R-:W-:-:S02]  /*2850*/  FSEL R208, R208, RZ, P5 ;  /* 0x000000ffd0d07208 */ /* 0x000fc40002800000 */
[----:B------:R-:W-:Y:S02]  /*2860*/  FSEL R63, R210, RZ, P6 ;  /* 0x000000ffd23f7208 */ /* 0x000fe40003000000 */
[----:B------:R-:W-:Y:S02]  /*2870*/  F2FP.BF16.F32.PACK_AB R61, R61, R168 ;  /* 0x000000a83d3d723e */ /* 0x000fe400000010ff */
[----:B------:R-:W-:Y:S02]  /*2880*/  F2FP.BF16.F32.PACK_AB R63, R63, R208 ;  /* 0x000000d03f3f723e */ /* 0x000fe400000010ff */
[C---:B------:R-:W-:Y:S02]  /*2890*/  PRMT R62, R61.reuse, 0x7632, R62 ;  /* 0x000076323d3e7816 */ /* 0x040fe4000000003e */
[----:B------:R-:W-:Y:S02]  /*28a0*/  PRMT R65, R61, 0x7610, R65 ;  /* 0x000076103d417816 */ /* 0x000fe40000000041 */
[----:B------:R-:W-:-:S02]  /*28b0*/  PRMT R67, R63, 0x7632, R67 ;  /* 0x000076323f437816 */ /* 0x000fc40000000043 */
[----:B------:R-:W-:Y:S01]  /*28c0*/  PRMT R64, R63, 0x7610, R64 ;  /* 0x000076103f407816 */ /* 0x000fe20000000040 */
[----:B------:R-:W-:Y:S06]  /*28d0*/  BRA `(.L_x_683) ;  /* 0x0000001400547947 */ /* 0x000fec0003800000 */
.L_x_682:
        /* <DEDUP_REMOVED lines=10> */
[----:B-----5:R-:W-:Y:S01]  /*2980*/  LOP3.LUT P3, RZ, R186, 0xff, RZ, 0xc0, !PT ;  /* 0x000000ffbaff7812 */ /* 0x020fe2000786c0ff */
[C---:B------:R-:W-:Y:S01]  /*2990*/  FMUL.FTZ R208, R107.reuse, R208 ;  /* 0x000000d06bd07220 */ /* 0x040fe20000410000 */
[----:B------:R-:W-:Y:S01]  /*29a0*/  FMUL.FTZ R60, R168, UR6 ;  /* 0x00000006a83c7c20 */ /* 0x000fe20008410000 */
[----:B------:R-:W-:Y:S01]  /*29b0*/  FMUL.FTZ R62, R206, UR6 ;  /* 0x00000006ce3e7c20 */ /* 0x000fe20008410000 */
[----:B------:R-:W-:Y:S01]  /*29c0*/  LOP3.LUT P4, RZ, R186, 0xff00, RZ, 0xc0, !PT ;  /* 0x0000ff00baff7812 */ /* 0x000fe2000788c0ff */
[----:B------:R-:W-:Y:S01]  /*29d0*/  FMUL.FTZ R210, R107, R210 ;  /* 0x000000d26bd27220 */ /* 0x000fe20000410000 */
[----:B------:R-:W-:Y:S01]  /*29e0*/  FMUL.FTZ R64, R208, UR6 ;  /* 0x00000006d0407c20 */ /* 0x000fe20008410000 */
[----:B------:R-:W-:-:S02]  /*29f0*/  FSEL R61, R60, RZ, P3 ;  /* 0x000000ff3c3d7208 */ /* 0x000fc40001800000 */
[----:B------:R-:W-:Y:S01]  /*2a00*/  FSEL R63, R62, RZ, P4 ;  /* 0x000000ff3e3f7208 */ /* 0x000fe20002000000 */
[----:B------:R-:W-:Y:S01]  /*2a10*/  FMUL.FTZ R60, R210, UR6 ;  /* 0x00000006d23c7c20 */ /* 0x000fe20008410000 */
[C---:B------:R-:W-:Y:S02]  /*2a20*/  LOP3.LUT P5, RZ, R186.reuse, 0xff0000, RZ, 0xc0, !PT ;  /* 0x00ff0000baff7812 */ /* 0x040fe400078ac0ff */
[----:B------:R-:W-:Y:S02]  /*2a30*/  ISETP.GE.U32.AND P3, PT, R186, 0x1000000, PT ;  /* 0x01000000ba00780c */ /* 0x000fe40003f66070 */
[----:B------:R-:W-:Y:S02]  /*2a40*/  F2FP.BF16.F32.PACK_AB R155, R61, R168 ;  /* 0x000000a83d9b723e */ /* 0x000fe400000010ff */
        /* <DEDUP_REMOVED lines=8> */
[----:B------:R-:W-:Y:S02]  /*2ad0*/  PRMT R158, R61, 0x7610, R158 ;  /* 0x000076103d9e7816 */ /* 0x000fe4000000009e */
[C---:B------:R-:W-:Y:S02]  /*2ae0*/  PRMT R67, R63.reuse, 0x7632, R67 ;  /* 0x000076323f437816 */ /* 0x040fe40000000043 */
[----:B------:R-:W-:Y:S01]  /*2af0*/  PRMT R159, R63, 0x7610, R159 ;  /* 0x000076103f9f7816 */ /* 0x000fe2000000009f */
[----:B------:R-:W-:Y:S06]  /*2b00*/  BRA `(.L_x_683) ;  /* 0x0000001000c87947 */ /* 0x000fec0003800000 */
.L_x_681:
[----:B------:R-:W-:Y:S01]  /*2b10*/  UMOV UR4, UR8 ;  /* 0x0000000800047c82 */ /* 0x000fe20008000000 */
[----:B------:R-:W-:Y:S01]  /*2b20*/  UMOV UR5, UR9 ;  /* 0x0000000900057c82 */ /* 0x000fe20008000000 */
[----:B------:R-:W-:-:S04]  /*2b30*/  UISETP.NE.U32.AND UP0, UPT, UR4, URZ, UPT ;  /* 0x000000ff0400728c */ /* 0x000fc8000bf05070 */
[----:B------:R-:W-:-:S09]  /*2b40*/  UISETP.NE.AND.EX UP0, UPT, UR5, URZ, UPT, UP0 ;  /* 0x000000ff0500728c */ /* 0x000fd2000bf05300 */
[----:B------:R-:W-:Y:S05]  /*2b50*/  BRA.U UP0, `(.L_x_684) ;  /* 0x0000000100987547 */ /* 0x000fea000b800000 */
[----:B-----5:R-:W-:Y:S01]  /*2b60*/  SHF.R.U64 R62, R140, 0x10, R141 ;  /* 0x000000108c3e7819 */ /* 0x020fe2000000128d */
[-C--:B------:R-:W-:Y:S01]  /*2b70*/  FFMA.FTZ R168, R168, R70.reuse, R71 ;  /* 0x00000046a8a87223 */ /* 0x080fe20000010047 */
[----:B------:R-:W-:Y:S01]  /*2b80*/  SHF.R.U32.HI R66, RZ, 0x10, R141 ;  /* 0x00000010ff427819 */ /* 0x000fe2000001168d */
[-CC-:B------:R-:W-:Y:S01]  /*2b90*/  FFMA.FTZ R206, R206, R70.reuse, R71.reuse ;  /* 0x00000046cece7223 */ /* 0x180fe20000010047 */
[-CC-:B------:R-:W-:Y:S01]  /*2ba0*/  FFMA.FTZ R208, R208, R70.reuse, R71.reuse ;  /* 0x00000046d0d07223 */ /* 0x180fe20000010047 */
[----:B------:R-:W-:Y:S01]  /*2bb0*/  FFMA.FTZ R210, R210, R70, R71 ;  /* 0x00000046d2d27223 */ /* 0x000fe20000010047 */
[----:B------:R-:W-:Y:S02]  /*2bc0*/  IMAD.MOV.U32 R60, RZ, RZ, R140 ;  /* 0x000000ffff3c7224 */ /* 0x000fe400078e008c */
[----:B------:R-:W-:Y:S01]  /*2bd0*/  FADD.FTZ R168, R195, -R168 ;  /* 0x800000a8c3a87221 */ /* 0x000fe20000010000 */
[----:B------:R-:W-:Y:S02]  /*2be0*/  IMAD.MOV.U32 R61, RZ, RZ, R141 ;  /* 0x000000ffff3d7224 */ /* 0x000fe400078e008d */
[----:B------:R-:W-:Y:S01]  /*2bf0*/  FADD.FTZ R197, R197, -R206 ;  /* 0x800000cec5c57221 */ /* 0x000fe20000010000 */
[----:B------:R-:W-:Y:S01]  /*2c00*/  FADD.FTZ R199, R199, -R208 ;  /* 0x800000d0c7c77221 */ /* 0x000fe20000010000 */
[----:B------:R-:W-:-:S02]  /*2c10*/  IMAD.U32 R60, R60, 0x10000, RZ ;  /* 0x000100003c3c7824 */ /* 0x000fc400078e00ff */
[----:B------:R-:W-:Y:S01]  /*2c20*/  FADD.FTZ R201, R201, -R210 ;  /* 0x800000d2c9c97221 */ /* 0x000fe20000010000 */
[----:B------:R-:W-:Y:S01]  /*2c30*/  IMAD.U32 R62, R62, 0x10000, RZ ;  /* 0x000100003e3e7824 */ /* 0x000fe200078e00ff */
[----:B------:R-:W-:Y:S01]  /*2c40*/  LOP3.LUT P3, RZ, R186, 0xff, RZ, 0xc0, !PT ;  /* 0x000000ffbaff7812 */ /* 0x000fe2000786c0ff */
[----:B------:R-:W-:Y:S02]  /*2c50*/  IMAD.U32 R64, R61, 0x10000, RZ ;  /* 0x000100003d407824 */ /* 0x000fe400078e00ff */
[C---:B------:R-:W-:Y:S01]  /*2c60*/  FFMA.FTZ R60, R107.reuse, R168, R60 ;  /* 0x000000a86b3c7223 */ /* 0x040fe2000001003c */
[----:B------:R-:W-:Y:S02]  /*2c70*/  IMAD.U32 R66, R66, 0x10000, RZ ;  /* 0x0001000042427824 */ /* 0x000fe400078e00ff */
[C---:B------:R-:W-:Y:S01]  /*2c80*/  FFMA.FTZ R62, R107.reuse, R197, R62 ;  /* 0x000000c56b3e7223 */ /* 0x040fe2000001003e */
[C---:B------:R-:W-:Y:S01]  /*2c90*/  FFMA.FTZ R64, R107.reuse, R199, R64 ;  /* 0x000000c76b407223 */ /* 0x040fe20000010040 */
[----:B------:R-:W-:Y:S01]  /*2ca0*/  FMUL.FTZ R60, R60, UR6 ;  /* 0x000000063c3c7c20 */ /* 0x000fe20008410000 */
[----:B------:R-:W-:Y:S01]  /*2cb0*/  FFMA.FTZ R66, R107, R201, R66 ;  /* 0x000000c96b427223 */ /* 0x000fe20000010042 */
        /* <DEDUP_REMOVED lines=14> */
[----:B------:R-:W-:Y:S01]  /*2da0*/  PRMT R67, R64, 0x7632, R67 ;  /* 0x0000763240437816 */ /* 0x000fe20000000043 */
[----:B------:R-:W-:Y:S06]  /*2db0*/  BRA `(.L_x_683) ;  /* 0x00000010001c7947 */ /* 0x000fec0003800000 */
.L_x_684:
[----:B-----5:R-:W-:Y:S01]  /*2dc0*/  SHF.R.U64 R61, R140, 0x10, R141 ;  /* 0x000000108c3d7819 */ /* 0x020fe2000000128d */
[-CC-:B------:R-:W-:Y:S01]  /*2dd0*/  FFMA.FTZ R206, R206, R70.reuse, R71.reuse ;  /* 0x00000046cece7223 */ /* 0x180fe20000010047 */
[-C--:B------:R-:W-:Y:S01]  /*2de0*/  FFMA.FTZ R168, R168, R70.reuse, R71 ;  /* 0x00000046a8a87223 */ /* 0x080fe20000010047 */
[----:B------:R-:W-:Y:S01]  /*2df0*/  IMAD.MOV.U32 R60, RZ, RZ, R140 ;  /* 0x000000ffff3c7224 */ /* 0x000fe200078e008c */
[----:B------:R-:W-:Y:S01]  /*2e00*/  SHF.R.U32.HI R64, RZ, 0x10, R141 ;  /* 0x00000010ff407819 */ /* 0x000fe2000001168d */
[----:B------:R-:W-:Y:S01]  /*2e10*/  FADD.FTZ R206, R197, -R206 ;  /* 0x800000cec5ce7221 */ /* 0x000fe20000010000 */
[----:B------:R-:W-:Y:S02]  /*2e20*/  IMAD.U32 R61, R61, 0x10000, RZ ;  /* 0x000100003d3d7824 */ /* 0x000fe400078e00ff */
[----:B------:R-:W-:Y:S01]  /*2e30*/  FADD.FTZ R168, R195, -R168 ;  /* 0x800000a8c3a87221 */ /* 0x000fe20000010000 */
[----:B------:R-:W-:Y:S02]  /*2e40*/  IMAD.U32 R60, R60, 0x10000, RZ ;  /* 0x000100003c3c7824 */ /* 0x000fe400078e00ff */
[-CC-:B------:R-:W-:Y:S01]  /*2e50*/  FFMA.FTZ R208, R208, R70.reuse, R71.reuse ;  /* 0x00000046d0d07223 */ /* 0x180fe20000010047 */
[----:B------:R-:W-:Y:S01]  /*2e60*/  FFMA.FTZ R210, R210, R70, R71 ;  /* 0x00000046d2d27223 */ /* 0x000fe20000010047 */
[----:B------:R-:W-:-:S02]  /*2e70*/  IMAD.MOV.U32 R62, RZ, RZ, R141 ;  /* 0x000000ffff3e7224 */ /* 0x000fc400078e008d */
[C---:B------:R-:W-:Y:S01]  /*2e80*/  FFMA.FTZ R206, R107.reuse, R206, R61 ;  /* 0x000000ce6bce7223 */ /* 0x040fe2000001003d */
[----:B------:R-:W-:Y:S01]  /*2e90*/  FFMA.FTZ R60, R107, R168, R60 ;  /* 0x000000a86b3c7223 */ /* 0x000fe2000001003c */
[----:B------:R-:W-:Y:S01]  /*2ea0*/  FADD.FTZ R208, R199, -R208 ;  /* 0x800000d0c7d07221 */ /* 0x000fe20000010000 */
[----:B------:R-:W-:Y:S02]  /*2eb0*/  IMAD.U32 R63, R62, 0x10000, RZ ;  /* 0x000100003e3f7824 */ /* 0x000fe400078e00ff */
[----:B------:R-:W-:Y:S01]  /*2ec0*/  FADD.FTZ R210, R201, -R210 ;  /* 0x800000d2c9d27221 */ /* 0x000fe20000010000 */
[----:B------:R-:W-:Y:S02]  /*2ed0*/  IMAD.U32 R65, R64, 0x10000, RZ ;  /* 0x0001000040417824 */ /* 0x000fe400078e00ff */
[----:B------:R-:W-:Y:S01]  /*2ee0*/  FMUL.FTZ R62, R206, UR6 ;  /* 0x00000006ce3e7c20 */ /* 0x000fe20008410000 */
[----:B------:R-:W-:Y:S01]  /*2ef0*/  FMUL.FTZ R61, R60, UR6 ;  /* 0x000000063c3d7c20 */ /* 0x000fe20008410000 */
[C---:B------:R-:W-:Y:S01]  /*2f00*/  LOP3.LUT P4, RZ, R186.reuse, 0xff00, RZ, 0xc0, !PT ;  /* 0x0000ff00baff7812 */ /* 0x040fe2000788c0ff */
[C---:B------:R-:W-:Y:S01]  /*2f10*/  FFMA.FTZ R208, R107.reuse, R208, R63 ;  /* 0x000000d06bd07223 */ /* 0x040fe2000001003f */
[----:B------:R-:W-:Y:S01]  /*2f20*/  FFMA.FTZ R210, R107, R210, R65 ;  /* 0x000000d26bd27223 */ /* 0x000fe20000010041 */
[----:B------:R-:W-:-:S02]  /*2f30*/  LOP3.LUT P3, RZ, R186, 0xff, RZ, 0xc0, !PT ;  /* 0x000000ffbaff7812 */ /* 0x000fc4000786c0ff */
[----:B------:R-:W-:Y:S01]  /*2f40*/  FSEL R63, R62, RZ, P4 ;  /* 0x000000ff3e3f7208 */ /* 0x000fe20002000000 */
[----:B------:R-:W-:Y:S01]  /*2f50*/  FMUL.FTZ R64, R208, UR6 ;  /* 0x00000006d0407c20 */ /* 0x000fe20008410000 */
[----:B------:R-:W-:Y:S01]  /*2f60*/  FSEL R61, R61, RZ, P3 ;  /* 0x000000ff3d3d7208 */ /* 0x000fe20001800000 */
[----:B------:R-:W-:Y:S01]  /*2f70*/  FMUL.FTZ R62, R210, UR6 ;  /* 0x00000006d23e7c20 */ /* 0x000fe20008410000 */
[C---:B------:R-:W-:Y:S02]  /*2f80*/  LOP3.LUT P5, RZ, R186.reuse, 0xff0000, RZ, 0xc0, !PT ;  /* 0x00ff0000baff7812 */ /* 0x040fe400078ac0ff */
[----:B------:R-:W-:Y:S02]  /*2f90*/  ISETP.GE.U32.AND P3, PT, R186, 0x1000000, PT ;  /* 0x01000000ba00780c */ /* 0x000fe40003f66070 */
[----:B------:R-:W-:Y:S02]  /*2fa0*/  F2FP.BF16.F32.PACK_AB R60, R61, R60 ;  /* 0x0000003c3d3c723e */ /* 0x000fe400000010ff */
[----:B------:R-:W-:-:S02]  /*2fb0*/  F2FP.BF16.F32.PACK_AB R157, R63, R206 ;  /* 0x000000ce3f9d723e */ /* 0x000fc400000010ff */
[----:B------:R-:W-:Y:S02]  /*2fc0*/  FSEL R61, R64, RZ, P5 ;  /* 0x000000ff403d7208 */ /* 0x000fe40002800000 */
[----:B------:R-:W-:Y:S02]  /*2fd0*/  FSEL R63, R62, RZ, P3 ;  /* 0x000000ff3e3f7208 */ /* 0x000fe40001800000 */
        /* <DEDUP_REMOVED lines=10> */
.L_x_680:
        /* <DEDUP_REMOVED lines=10> */
[----:B-----5:R-:W-:Y:S01]  /*3120*/  LOP3.LUT P6, RZ, R186, 0xff00, RZ, 0xc0, !PT ;  /* 0x0000ff00baff7812 */ /* 0x020fe200078cc0ff */
[-CC-:B------:R-:W-:Y:S01]  /*3130*/  FFMA.FTZ R208, R208, R70.reuse, R71.reuse ;  /* 0x00000046d0d07223 */ /* 0x180fe20000010047 */
[----:B------:R-:W-:Y:S01]  /*3140*/  FADD.FTZ R206, R197, -R206 ;  /* 0x800000cec5ce7221 */ /* 0x000fe20000010000 */
[----:B------:R-:W-:Y:S01]  /*3150*/  FADD.FTZ R168, R195, -R168 ;  /* 0x800000a8c3a87221 */ /* 0x000fe20000010000 */
[----:B------:R-:W-:Y:S01]  /*3160*/  FFMA.FTZ R210, R210, R70, R71 ;  /* 0x00000046d2d27223 */ /* 0x000fe20000010047 */
[----:B------:R-:W-:Y:S01]  /*3170*/  FADD.FTZ R208, R199, -R208 ;  /* 0x800000d0c7d07221 */ /* 0x000fe20000010000 */
[C---:B------:R-:W-:Y:S01]  /*3180*/  FMUL.FTZ R206, R107.reuse, R206 ;  /* 0x000000ce6bce7220 */ /* 0x040fe20000410000 */
[----:B------:R-:W-:Y:S01]  /*3190*/  FMUL.FTZ R168, R107, R168 ;  /* 0x000000a86ba87220 */ /* 0x000fe20000410000 */
[----:B------:R-:W-:Y:S01]  /*31a0*/  FADD.FTZ R210, R201, -R210 ;  /* 0x800000d2c9d27221 */ /* 0x000fe20000010000 */
[----:B------:R-:W-:Y:S01]  /*31b0*/  LOP3.LUT P5, RZ, R186, 0xff, RZ, 0xc0, !PT ;  /* 0x000000ffbaff7812 */ /* 0x000fe200078ac0ff */
[----:B------:R-:W-:Y:S01]  /*31c0*/  FMUL.FTZ R206, R206, UR6 ;  /* 0x00000006cece7c20 */ /* 0x000fe20008410000 */
[----:B------:R-:W-:Y:S01]  /*31d0*/  FMUL.FTZ R168, R168, UR6 ;  /* 0x00000006a8a87c20 */ /* 0x000fe20008410000 */
[C---:B------:R-:W-:Y:S01]  /*31e0*/  FMUL.FTZ R208, R107.reuse, R208 ;  /* 0x000000d06bd07220 */ /* 0x040fe20000410000 */
[----:B------:R-:W-:Y:S01]  /*31f0*/  FMUL.FTZ R210, R107, R210 ;  /* 0x000000d26bd27220 */ /* 0x000fe20000410000 */
[----:B------:R-:W-:-:S02]  /*3200*/  LOP3.LUT P3, RZ, R186, 0xff0000, RZ, 0xc0, !PT ;  /* 0x00ff0000baff7812 */ /* 0x000fc4000786c0ff */
[----:B------:R-:W-:Y:S01]  /*3210*/  FSEL R61, R206, RZ, P6 ;  /* 0x000000ffce3d7208 */ /* 0x000fe20003000000 */
[----:B------:R-:W-:Y:S01]  /*3220*/  FMUL.FTZ R208, R208, UR6 ;  /* 0x00000006d0d07c20 */ /* 0x000fe20008410000 */
[----:B------:R-:W-:Y:S01]  /*3230*/  LOP3.LUT P6, RZ, R108, 0xff00, RZ, 0xc0, !PT ;  /* 0x0000ff006cff7812 */ /* 0x000fe200078cc0ff */
[----:B------:R-:W-:Y:S01]  /*3240*/  FMUL.FTZ R210, R210, UR6 ;  /* 0x00000006d2d27c20 */ /* 0x000fe20008410000 */
[----:B------:R-:W-:Y:S02]  /*3250*/  ISETP.GE.U32.AND P4, PT, R186, 0x1000000, PT ;  /* 0x01000000ba00780c */ /* 0x000fe40003f86070 */
[----:B------:R-:W-:Y:S02]  /*3260*/  FSEL R60, R206, RZ, P6 ;  /* 0x000000ffce3c7208 */ /* 0x000fe40003000000 */
[----:B------:R-:W-:Y:S02]  /*3270*/  LOP3.LUT P6, RZ, R108, 0xff, RZ, 0xc0, !PT ;  /* 0x000000ff6cff7812 */ /* 0x000fe400078cc0ff */
[----:B------:R-:W-:-:S02]  /*3280*/  F2FP.BF16.F32.PACK_AB R64, R60, R61 ;  /* 0x0000003d3c40723e */ /* 0x000fc400000010ff */
[C---:B------:R-:W-:Y:S02]  /*3290*/  FSEL R61, R168.reuse, RZ, P5 ;  /* 0x000000ffa83d7208 */ /* 0x040fe40002800000 */
[----:B------:R-:W-:Y:S02]  /*32a0*/  FSEL R60, R168, RZ, P6 ;  /* 0x000000ffa83c7208 */ /* 0x000fe40003000000 */
[C---:B------:R-:W-:Y:S02]  /*32b0*/  LOP3.LUT P5, RZ, R108.reuse, 0xff0000, RZ, 0xc0, !PT ;  /* 0x00ff00006cff7812 */ /* 0x040fe400078ac0ff */
[----:B------:R-:W-:Y:S02]  /*32c0*/  ISETP.GE.U32.AND P6, PT, R108, 0x1000000, PT ;  /* 0x010000006c00780c */ /* 0x000fe40003fc6070 */
[----:B------:R-:W-:Y:S02]  /*32d0*/  F2FP.BF16.F32.PACK_AB R65, R60, R61 ;  /* 0x0000003d3c41723e */ /* 0x000fe400000010ff */
[----:B------:R-:W-:-:S02]  /*32e0*/  FSEL R63, R208, RZ, P3 ;  /* 0x000000ffd03f7208 */ /* 0x000fc40001800000 */
[----:B------:R-:W-:Y:S02]  /*32f0*/  FSEL R60, R208, RZ, P5 ;  /* 0x000000ffd03c7208 */ /* 0x000fe40002800000 */
[C---:B------:R-:W-:Y:S02]  /*3300*/  FSEL R62, R210.reuse, RZ, P4 ;  /* 0x000000ffd23e7208 */ /* 0x040fe40002000000 */
[----:B------:R-:W-:Y:S02]  /*3310*/  FSEL R61, R210, RZ, P6 ;  /* 0x000000ffd23d7208 */ /* 0x000fe40003000000 */
        /* <DEDUP_REMOVED lines=10> */
.L_x_686:
        /* <DEDUP_REMOVED lines=11> */
[C---:B------:R-:W-:Y:S01]  /*3470*/  FMUL.FTZ R208, R107.reuse, R208 ;  /* 0x000000d06bd07220 */ /* 0x040fe20000410000 */
[----:B------:R-:W-:Y:S01]  /*3480*/  FMUL.FTZ R60, R168, UR6 ;  /* 0x00000006a83c7c20 */ /* 0x000fe20008410000 */
[C---:B------:R-:W-:Y:S01]  /*3490*/  LOP3.LUT P5, RZ, R186.reuse, 0xff00, RZ, 0xc0, !PT ;  /* 0x0000ff00baff7812 */ /* 0x040fe200078ac0ff */
[----:B------:R-:W-:Y:S01]  /*34a0*/  FMUL.FTZ R210, R107, R210 ;  /* 0x000000d26bd27220 */ /* 0x000fe20000410000 */
[----:B------:R-:W-:-:S02]  /*34b0*/  LOP3.LUT P3, RZ, R186, 0xff0000, RZ, 0xc0, !PT ;  /* 0x00ff0000baff7812 */ /* 0x000fc4000786c0ff */
[----:B------:R-:W-:Y:S01]  /*34c0*/  FSEL R61, R60, RZ, P6 ;  /* 0x000000ff3c3d7208 */ /* 0x000fe20003000000 */
[----:B------:R-:W-:Y:S01]  /*34d0*/  FMUL.FTZ R62, R210, UR6 ;  /* 0x00000006d23e7c20 */ /* 0x000fe20008410000 */
[----:B------:R-:W-:Y:S02]  /*34e0*/  LOP3.LUT P6, RZ, R108, 0xff, RZ, 0xc0, !PT ;  /* 0x000000ff6cff7812 */ /* 0x000fe400078cc0ff */
[----:B------:R-:W-:Y:S02]  /*34f0*/  F2FP.BF16.F32.PACK_AB R61, R61, R168 ;  /* 0x000000a83d3d723e */ /* 0x000fe400000010ff */
[----:B------:R-:W-:Y:S02]  /*3500*/  FSEL R60, R60, RZ, P6 ;  /* 0x000000ff3c3c7208 */ /* 0x000fe40003000000 */
[----:B------:R-:W-:Y:S02]  /*3510*/  PRMT R65, R61, 0x7632, R65 ;  /* 0x000076323d417816 */ /* 0x000fe40000000041 */
[C---:B------:R-:W-:Y:S01]  /*3520*/  F2FP.BF16.F32.PACK_AB R60, R63.reuse, R60 ;  /* 0x0000003c3f3c723e */ /* 0x040fe200000010ff */
[----:B------:R-:W-:Y:S01]  /*3530*/  FMUL.FTZ R63, R63, UR6 ;  /* 0x000000063f3f7c20 */ /* 0x000fe20008410000 */
[----:B------:R-:W-:Y:S01]  /*3540*/  PRMT R155, R61, 0x7610, R155 ;  /* 0x000076103d9b7816 */ /* 0x000fe2000000009b */
[----:B------:R-:W-:Y:S01]  /*3550*/  FMUL.FTZ R61, R208, UR6 ;  /* 0x00000006d03d7c20 */ /* 0x000fe20008410000 */
[----:B------:R-:W-:-:S02]  /*3560*/  LOP3.LUT P6, RZ, R108, 0xff00, RZ, 0xc0, !PT ;  /* 0x0000ff006cff7812 */ /* 0x000fc400078cc0ff */
[C---:B------:R-:W-:Y:S02]  /*3570*/  PRMT R157, R60.reuse, 0x7632, R157 ;  /* 0x000076323c9d7816 */ /* 0x040fe4000000009d */
[----:B------:R-:W-:Y:S02]  /*3580*/  PRMT R161, R60, 0x7610, R161 ;  /* 0x000076103ca17816 */ /* 0x000fe400000000a1 */
[C---:B------:R-:W-:Y:S02]  /*3590*/  FSEL R60, R63.reuse, RZ, P5 ;  /* 0x000000ff3f3c7208 */ /* 0x040fe40002800000 */
[----:B------:R-:W-:Y:S02]  /*35a0*/  FSEL R63, R63, RZ, P6 ;  /* 0x000000ff3f3f7208 */ /* 0x000fe40003000000 */
        /* <DEDUP_REMOVED lines=20> */
.L_x_685:
[----:B------:R-:W-:Y:S01]  /*36f0*/  UMOV UR4, UR8 ;  /* 0x0000000800047c82 */ /* 0x000fe20008000000 */
[----:B------:R-:W-:Y:S01]  /*3700*/  UMOV UR5, UR9 ;  /* 0x0000000900057c82 */ /* 0x000fe20008000000 */
[----:B------:R-:W-:-:S04]  /*3710*/  UISETP.NE.U32.AND UP0, UPT, UR4, URZ, UPT ;  /* 0x000000ff0400728c */ /* 0x000fc8000bf05070 */
[----:B------:R-:W-:-:S09]  /*3720*/  UISETP.NE.AND.EX UP0, UPT, UR5, URZ, UPT, UP0 ;  /* 0x000000ff0500728c */ /* 0x000fd2000bf05300 */
[----:B------:R-:W-:Y:S05]  /*3730*/  BRA.U UP0, `(.L_x_687) ;  /* 0x0000000100d47547 */ /* 0x000fea000b800000 */
[----:B-----5:R-:W-:Y:S01]  /*3740*/  SHF.R.U64 R60, R140, 0x10, R141 ;  /* 0x000000108c3c7819 */ /* 0x020fe2000000128d */
[-CC-:B------:R-:W-:Y:S01]  /*3750*/  FFMA.FTZ R206, R206, R70.reuse, R71.reuse ;  /* 0x00000046cece7223 */ /* 0x180fe20000010047 */
[-CC-:B------:R-:W-:Y:S01]  /*3760*/  FFMA.FTZ R168, R168, R70.reuse, R71.reuse ;  /* 0x00000046a8a87223 */ /* 0x180fe20000010047 */
[----:B------:R-:W-:Y:S01]  /*3770*/  LOP3.LUT P6, RZ, R186, 0xff00, RZ, 0xc0, !PT ;  /* 0x0000ff00baff7812 */ /* 0x000fe200078cc0ff */
[----:B------:R-:W-:Y:S01]  /*3780*/  FFMA.FTZ R208, R208, R70, R71 ;  /* 0x00000046d0d07223 */ /* 0x000fe20000010047 */
[----:B------:R-:W-:Y:S01]  /*3790*/  FADD.FTZ R206, R197, -R206 ;  /* 0x800000cec5ce7221 */ /* 0x000fe20000010000 */
[----:B------:R-:W-:Y:S02]  /*37a0*/  IMAD.U32 R62, R60, 0x10000, RZ ;  /* 0x000100003c3e7824 */ /* 0x000fe400078e00ff */
[----:B------:R-:W-:Y:S01]  /*37b0*/  FADD.FTZ R168, R195, -R168 ;  /* 0x800000a8c3a87221 */ /* 0x000fe20000010000 */
[----:B------:R-:W-:Y:S01]  /*37c0*/  IMAD.MOV.U32 R60, RZ, RZ, R140 ;  /* 0x000000ffff3c7224 */ /* 0x000fe200078e008c */
[----:B------:R-:W-:Y:S01]  /*37d0*/  SHF.R.U32.HI R65, RZ, 0x10, R141 ;  /* 0x00000010ff417819 */ /* 0x000fe2000001168d */
[----:B------:R-:W-:Y:S01]  /*37e0*/  FFMA.FTZ R62, R107, R206, R62 ;  /* 0x000000ce6b3e7223 */ /* 0x000fe2000001003e */
[----:B------:R-:W-:Y:S01]  /*37f0*/  FFMA.FTZ R210, R210, R70, R71 ;  /* 0x00000046d2d27223 */ /* 0x000fe20000010047 */
[----:B------:R-:W-:-:S02]  /*3800*/  IMAD.U32 R60, R60, 0x10000, RZ ;  /* 0x000100003c3c7824 */ /* 0x000fc400078e00ff */
[----:B------:R-:W-:Y:S01]  /*3810*/  FADD.FTZ R208, R199, -R208 ;  /* 0x800000d0c7d07221 */ /* 0x000fe20000010000 */
[----:B------:R-:W-:Y:S01]  /*3820*/  FMUL.FTZ R62, R62, UR6 ;  /* 0x000000063e3e7c20 */ /* 0x000fe20008410000 */
[----:B------:R-:W-:Y:S02]  /*3830*/  IMAD.MOV.U32 R61, RZ, RZ, R141 ;  /* 0x000000ffff3d7224 */ /* 0x000fe400078e008d */
[----:B------:R-:W-:Y:S01]  /*3840*/  FFMA.FTZ R60, R107, R168, R60 ;  /* 0x000000a86b3c7223 */ /* 0x000fe2000001003c */
[----:B------:R-:W-:Y:S01]  /*3850*/  FADD.FTZ R210, R201, -R210 ;  /* 0x800000d2c9d27221 */ /* 0x000fe20000010000 */
[----:B------:R-:W-:Y:S01]  /*3860*/  IMAD.U32 R65, R65, 0x10000, RZ ;  /* 0x0001000041417824 */ /* 0x000fe200078e00ff */
[----:B------:R-:W-:Y:S01]  /*3870*/  FSEL R63, R62, RZ, P6 ;  /* 0x000000ff3e3f7208 */ /* 0x000fe20003000000 */
[----:B------:R-:W-:Y:S01]  /*3880*/  IMAD.U32 R64, R61, 0x10000, RZ ;  /* 0x000100003d407824 */ /* 0x000fe200078e00ff */
[----:B------:R-:W-:Y:S01]  /*3890*/  LOP3.LUT P6, RZ, R108, 0xff00, RZ, 0xc0, !PT ;  /* 0x0000ff006cff7812 */ /* 0x000fe200078cc0ff */
[----:B------:R-:W-:Y:S01]  /*38a0*/  FMUL.FTZ R61, R60, UR6 ;  /* 0x000000063c3d7c20 */ /* 0x000fe20008410000 */
[----:B------:R-:W-:Y:S01]  /*38b0*/  LOP3.LUT P4, RZ, R186, 0xff, RZ, 0xc0, !PT ;  /* 0x000000ffbaff7812 */ /* 0x000fe2000788c0ff */
[C---:B------:R-:W-:Y:S01]  /*38c0*/  FFMA.FTZ R64, R107.reuse, R208, R64 ;  /* 0x000000d06b407223 */ /* 0x040fe20000010040 */
[----:B------:R-:W-:Y:S01]  /*38d0*/  FSEL R60, R62, RZ, P6 ;  /* 0x000000ff3e3c7208 */ /* 0x000fe20003000000 */
[----:B------:R-:W-:Y:S01]  /*38e0*/  FFMA.FTZ R65, R107, R210, R65 ;  /* 0x000000d26b417223 */ /* 0x000fe20000010041 */
        /* <DEDUP_REMOVED lines=23> */
[C---:B------:R-:W-:Y:S02]  /*3a60*/  PRMT R163, R61.reuse, 0x7632, R163 ;  /* 0x000076323da37816 */ /* 0x040fe400000000a3 */
[----:B------:R-:W-:Y:S01]  /*3a70*/  PRMT R67, R61, 0x7610, R67 ;  /* 0x000076103d437816 */ /* 0x000fe20000000043 */
[----:B------:R-:W-:Y:S06]  /*3a80*/  BRA `(.L_x_683) ;  /* 0x0000000000e87947 */ /* 0x000fec0003800000 */
.L_x_687:
[-C--:B------:R-:W-:Y:S01]  /*3a90*/  FFMA.FTZ R168, R168, R70.reuse, R71 ;  /* 0x00000046a8a87223 */ /* 0x080fe20000010047 */
[----:B-----5:R-:W-:Y:S01]  /*3aa0*/  IMAD.MOV.U32 R60, RZ, RZ, R140 ;  /* 0x000000ffff3c7224 */ /* 0x020fe200078e008c */
[--C-:B------:R-:W-:Y:S01]  /*3ab0*/  SHF.R.U64 R62, R140, 0x10, R141.reuse ;  /* 0x000000108c3e7819 */ /* 0x100fe2000000128d */
[----:B------:R-:W-:Y:S02]  /*3ac0*/  IMAD.MOV.U32 R63, RZ, RZ, R141 ;  /* 0x000000ffff3f7224 */ /* 0x000fe400078e008d */
[----:B------:R-:W-:Y:S01]  /*3ad0*/  FADD.FTZ R168, R195, -R168 ;  /* 0x800000a8c3a87221 */ /* 0x000fe20000010000 */
[----:B------:R-:W-:Y:S02]  /*3ae0*/  IMAD.U32 R60, R60, 0x10000, RZ ;  /* 0x000100003c3c7824 */ /* 0x000fe400078e00ff */
[-CC-:B------:R-:W-:Y:S01]  /*3af0*/  FFMA.FTZ R206, R206, R70.reuse, R71.reuse ;  /* 0x00000046cece7223 */ /* 0x180fe20000010047 */
[----:B------:R-:W-:Y:S01]  /*3b00*/  LOP3.LUT P6, RZ, R186, 0xff, RZ, 0xc0, !PT ;  /* 0x000000ffbaff7812 */ /* 0x000fe200078cc0ff */
[----:B------:R-:W-:Y:S01]  /*3b10*/  FFMA.FTZ R208, R208, R70, R71 ;  /* 0x00000046d0d07223 */ /* 0x000fe20000010047 */
[----:B------:R-:W-:Y:S01]  /*3b20*/  FFMA.FTZ R60, R107, R168, R60 ;  /* 0x000000a86b3c7223 */ /* 0x000fe2000001003c */
[----:B------:R-:W-:-:S02]  /*3b30*/  IMAD.U32 R65, R63, 0x10000, RZ ;  /* 0x000100003f417824 */ /* 0x000fc400078e00ff */
[----:B------:R-:W-:Y:S01]  /*3b40*/  FADD.FTZ R206, R197, -R206 ;  /* 0x800000cec5ce7221 */ /* 0x000fe20000010000 */
[----:B------:R-:W-:Y:S02]  /*3b50*/  IMAD.U32 R62, R62, 0x10000, RZ ;  /* 0x000100003e3e7824 */ /* 0x000fe400078e00ff */
[----:B------:R-:W-:Y:S01]  /*3b60*/  FMUL.FTZ R61, R60, UR6 ;  /* 0x000000063c3d7c20 */ /* 0x000fe20008410000 */
[----:B------:R-:W-:Y:S01]  /*3b70*/  FADD.FTZ R208, R199, -R208 ;  /* 0x800000d0c7d07221 */ /* 0x000fe20000010000 */
[----:B------:R-:W-:Y:S01]  /*3b80*/  SHF.R.U32.HI R64, RZ, 0x10, R141 ;  /* 0x00000010ff407819 */ /* 0x000fe2000001168d */
[----:B------:R-:W-:Y:S01]  /*3b90*/  FFMA.FTZ R210, R210, R70, R71 ;  /* 0x00000046d2d27223 */ /* 0x000fe20000010047 */
[----:B------:R-:W-:Y:S01]  /*3ba0*/  FFMA.FTZ R62, R107, R206, R62 ;  /* 0x000000ce6b3e7223 */ /* 0x000fe2000001003e */
[----:B------:R-:W-:Y:S01]  /*3bb0*/  FSEL R63, R61, RZ, P6 ;  /* 0x000000ff3d3f7208 */ /* 0x000fe20003000000 */
[----:B------:R-:W-:Y:S01]  /*3bc0*/  FFMA.FTZ R208, R107, R208, R65 ;  /* 0x000000d06bd07223 */ /* 0x000fe20000010041 */
[----:B------:R-:W-:Y:S01]  /*3bd0*/  LOP3.LUT P6, RZ, R108, 0xff, RZ, 0xc0, !PT ;  /* 0x000000ff6cff7812 */ /* 0x000fe200078cc0ff */
[----:B------:R-:W-:Y:S01]  /*3be0*/  FADD.FTZ R210, R201, -R210 ;  /* 0x800000d2c9d27221 */ /* 0x000fe20000010000 */
[----:B------:R-:W-:Y:S01]  /*3bf0*/  F2FP.BF16.F32.PACK_AB R63, R63, R60 ;  /* 0x0000003c3f3f723e */ /* 0x000fe200000010ff */
[----:B------:R-:W-:Y:S01]  /*3c00*/  IMAD.U32 R67, R64, 0x10000, RZ ;  /* 0x0001000040437824 */ /* 0x000fe200078e00ff */
[----:B------:R-:W-:-:S02]  /*3c10*/  FSEL R61, R61, RZ, P6 ;  /* 0x000000ff3d3d7208 */ /* 0x000fc40003000000 */
[----:B------:R-:W-:Y:S01]  /*3c20*/  PRMT R65, R63, 0x7632, R65 ;  /* 0x000076323f417816 */ /* 0x000fe20000000041 */
[----:B------:R-:W-:Y:S01]  /*3c30*/  FFMA.FTZ R210, R107, R210, R67 ;  /* 0x000000d26bd27223 */ /* 0x000fe20000010043 */
[C---:B------:R-:W-:Y:S01]  /*3c40*/  F2FP.BF16.F32.PACK_AB R61, R62.reuse, R61 ;  /* 0x0000003d3e3d723e */ /* 0x040fe200000010ff */
[----:B------:R-:W-:Y:S01]  /*3c50*/  FMUL.FTZ R62, R62, UR6 ;  /* 0x000000063e3e7c20 */ /* 0x000fe20008410000 */
[----:B------:R-:W-:Y:S01]  /*3c60*/  PRMT R155, R63, 0x7610, R155 ;  /* 0x000076103f9b7816 */ /* 0x000fe2000000009b */
[----:B------:R-:W-:Y:S01]  /*3c70*/  FMUL.FTZ R63, R208, UR6 ;  /* 0x00000006d03f7c20 */ /* 0x000fe20008410000 */
[----:B------:R-:W-:Y:S02]  /*3c80*/  LOP3.LUT P5, RZ, R186, 0xff00, RZ, 0xc0, !PT ;  /* 0x0000ff00baff7812 */ /* 0x000fe400078ac0ff */
[----:B------:R-:W-:Y:S02]  /*3c90*/  LOP3.LUT P6, RZ, R108, 0xff00, RZ, 0xc0, !PT ;  /* 0x0000ff006cff7812 */ /* 0x000fe400078cc0ff */
[----:B------:R-:W-:-:S02]  /*3ca0*/  LOP3.LUT P3, RZ, R186, 0xff0000, RZ, 0xc0, !PT ;  /* 0x00ff0000baff7812 */ /* 0x000fc4000786c0ff */
        /* <DEDUP_REMOVED lines=23> */
[----:B------:R-:W-:-:S07]  /*3e20*/  PRMT R67, R60, 0x7610, R67 ;  /* 0x000076103c437816 */ /* 0x000fce0000000043 */
.L_x_683:
[----:B------:R-:W0:Y:S01]  /*3e30*/  LDC.64 R60, c[0x0][0x468] ;  /* 0x00011a00ff3c7b82 */ /* 0x000e220000000a00 */
[----:B------:R-:W-:Y:S01]  /*3e40*/  UISETP.NE.U32.AND UP0, UPT, UR4, URZ, UPT ;  /* 0x000000ff0400728c */ /* 0x000fe2000bf05070 */
[----:B------:R-:W-:Y:S02]  /*3e50*/  LOP3.LUT R62, R62, 0xffff, RZ, 0xc0, !PT ;  /* 0x0000ffff3e3e7812 */ /* 0x000fe400078ec0ff */
        /* <DEDUP_REMOVED lines=15> */
.L_x_688:
[----:B------:R1:W-:Y:S01]  /*3f50*/  STG.E.64 desc[UR10][R64.64], R62 ;  /* 0x0000003e40007986 */ /* 0x0003e2000c101b0a */
[----:B------:R-:W-:Y:S05]  /*3f60*/  @!P1 BRA `(.L_x_689) ;  /* 0x0000000000209947 */ /* 0x000fea0003800000 */
        /* <DEDUP_REMOVED lines=8> */
.L_x_689:
[----:B------:R-:W-:Y:S05]  /*3ff0*/  @!P1 BRA `(.L_x_690) ;  /* 0x0000000c00389947 */ /* 0x000fea0003800000 */
[----:B------:R-:W-:Y:S05]  /*4000*/  @!P0 BRA `(.L_x_691) ;  /* 0x0000000400bc8947 */ /* 0x000fea0003800000 */
[----:B------:R-:W-:Y:S05]  /*4010*/  BRA.U !UP0, `(.L_x_692) ;  /* 0x0000000108e87547 */ /* 0x000fea000b800000 */
[-C--:B-12---:R-:W-:Y:S01]  /*4020*/  FFMA.FTZ R63, R190, R70.reuse, R71 ;  /* 0x00000046be3f7223 */ /* 0x086fe20000010047 */
[----:B------:R-:W-:Y:S01]  /*4030*/  IMAD.MOV.U32 R62, RZ, RZ, R138 ;  /* 0x000000ffff3e7224 */ /* 0x000fe200078e008a */
        /* <DEDUP_REMOVED lines=8> */
[----:B0-----:R-:W-:-:S02]  /*40c0*/  IMAD.U32 R67, R65, 0x10000, RZ ;  /* 0x0001000041437824 */ /* 0x001fc400078e00ff */
        /* <DEDUP_REMOVED lines=47> */
.L_x_692:
[----:B-12---:R-:W-:Y:S01]  /*43c0*/  SHF.R.U64 R62, R138, 0x10, R139 ;  /* 0x000000108a3e7819 */ /* 0x006fe2000000128b */
[-CC-:B------:R-:W-:Y:S01]  /*43d0*/  FFMA.FTZ R192, R192, R70.reuse, R71.reuse ;  /* 0x00000046c0c07223 */ /* 0x180fe20000010047 */
[-CC-:B------:R-:W-:Y:S01]  /*43e0*/  FFMA.FTZ R63, R190, R70.reuse, R71.reuse ;  /* 0x00000046be3f7223 */ /* 0x180fe20000010047 */
[----:B------:R-:W-:Y:S01]  /*43f0*/  LOP3.LUT P6, RZ, R177, 0xff00, RZ, 0xc0, !PT ;  /* 0x0000ff00b1ff7812 */ /* 0x000fe200078cc0ff */
[----:B------:R-:W-:Y:S01]  /*4400*/  FFMA.FTZ R194, R194, R70, R71 ;  /* 0x00000046c2c27223 */ /* 0x000fe20000010047 */
[----:B------:R-:W-:Y:S02]  /*4410*/  IMAD.U32 R64, R62, 0x10000, RZ ;  /* 0x000100003e407824 */ /* 0x000fe400078e00ff */
[----:B------:R-:W-:Y:S01]  /*4420*/  FADD.FTZ R192, R189, -R192 ;  /* 0x800000c0bdc07221 */ /* 0x000fe20000010000 */
[----:B------:R-:W-:Y:S02]  /*4430*/  IMAD.MOV.U32 R62, RZ, RZ, R138 ;  /* 0x000000ffff3e7224 */ /* 0x000fe400078e008a */
[----:B------:R-:W-:Y:S01]  /*4440*/  FADD.FTZ R188, R188, -R63 ;  /* 0x8000003fbcbc7221 */ /* 0x000fe20000010000 */
[----:B0-----:R-:W-:Y:S01]  /*4450*/  SHF.R.U32.HI R67, RZ, 0x10, R139 ;  /* 0x00000010ff437819 */ /* 0x001fe2000001168b */
[----:B------:R-:W-:Y:S01]  /*4460*/  FFMA.FTZ R64, R107, R192, R64 ;  /* 0x000000c06b407223 */ /* 0x000fe20000010040 */
[----:B------:R-:W-:-:S02]  /*4470*/  IMAD.U32 R62, R62, 0x10000, RZ ;  /* 0x000100003e3e7824 */ /* 0x000fc400078e00ff */
[----:B------:R-:W-:Y:S01]  /*4480*/  FFMA.FTZ R196, R196, R70, R71 ;  /* 0x00000046c4c47223 */ /* 0x000fe20000010047 */
[----:B------:R-:W-:Y:S02]  /*4490*/  IMAD.MOV.U32 R65, RZ, RZ, R139 ;  /* 0x000000ffff417224 */ /* 0x000fe400078e008b */
[----:B------:R-:W-:Y:S01]  /*44a0*/  FMUL.FTZ R64, R64, UR6 ;  /* 0x0000000640407c20 */ /* 0x000fe20008410000 */
[----:B------:R-:W-:Y:S01]  /*44b0*/  FFMA.FTZ R62, R107, R188, R62 ;  /* 0x000000bc6b3e7223 */ /* 0x000fe2000001003e */
[----:B------:R-:W-:Y:S01]  /*44c0*/  FADD.FTZ R194, R191, -R194 ;  /* 0x800000c2bfc27221 */ /* 0x000fe20000010000 */
[----:B------:R-:W-:Y:S02]  /*44d0*/  IMAD.U32 R66, R65, 0x10000, RZ ;  /* 0x0001000041427824 */ /* 0x000fe400078e00ff */
[----:B------:R-:W-:Y:S01]  /*44e0*/  FADD.FTZ R196, R193, -R196 ;  /* 0x800000c4c1c47221 */ /* 0x000fe20000010000 */
        /* <DEDUP_REMOVED lines=33> */
.L_x_691:
[----:B------:R-:W-:Y:S05]  /*4700*/  BRA.U !UP0, `(.L_x_694) ;  /* 0x0000000108c87547 */ /* 0x000fea000b800000 */
[-CC-:B-12---:R-:W-:Y:S01]  /*4710*/  FFMA.FTZ R63, R190, R70.reuse, R71.reuse ;  /* 0x00000046be3f7223 */ /* 0x186fe20000010047 */
[----:B------:R-:W-:Y:S01]  /*4720*/  LOP3.LUT P6, RZ, R177, 0xff, RZ, 0xc0, !PT ;  /* 0x000000ffb1ff7812 */ /* 0x000fe200078cc0ff */
[-CC-:B------:R-:W-:Y:S01]  /*4730*/  FFMA.FTZ R192, R192, R70.reuse, R71.reuse ;  /* 0x00000046c0c07223 */ /* 0x180fe20000010047 */
[-C--:B------:R-:W-:Y:S01]  /*4740*/  FFMA.FTZ R194, R194, R70.reuse, R71 ;  /* 0x00000046c2c27223 */ /* 0x080fe20000010047 */
[----:B------:R-:W-:Y:S01]  /*4750*/  FADD.FTZ R62, R188, -R63 ;  /* 0x8000003fbc3e7221 */ /* 0x000fe20000010000 */
[----:B------:R-:W-:Y:S01]  /*4760*/  FFMA.FTZ R196, R196, R70, R71 ;  /* 0x00000046c4c47223 */ /* 0x000fe20000010047 */
[----:B------:R-:W-:Y:S01]  /*4770*/  FADD.FTZ R64, R189, -R192 ;  /* 0x800000c0bd407221 */ /* 0x000fe20000010000 */
[----:B------:R-:W-:Y:S01]  /*4780*/  FADD.FTZ R194, R191, -R194 ;  /* 0x800000c2bfc27221 */ /* 0x000fe20000010000 */
[----:B------:R-:W-:Y:S01]  /*4790*/  FMUL.FTZ R62, R107, R62 ;  /* 0x0000003e6b3e7220 */ /* 0x000fe20000410000 */
[----:B------:R-:W-:Y:S01]  /*47a0*/  FADD.FTZ R196, R193, -R196 ;  /* 0x800000c4c1c47221 */ /* 0x000fe20000010000 */
[----:B------:R-:W-:Y:S01]  /*47b0*/  FMUL.FTZ R64, R107, R64 ;  /* 0x000000406b407220 */ /* 0x000fe20000410000 */
[C---:B------:R-:W-:Y:S01]  /*47c0*/  LOP3.LUT P5, RZ, R177.reuse, 0xff00, RZ, 0xc0, !PT ;  /* 0x0000ff00b1ff7812 */ /* 0x040fe200078ac0ff */
[----:B------:R-:W-:Y:S01]  /*47d0*/  FMUL.FTZ R63, R62, UR6 ;  /* 0x000000063e3f7c20 */ /* 0x000fe20008410000 */
[----:B------:R-:W-:Y:S01]  /*47e0*/  LOP3.LUT P3, RZ, R177, 0xff0000, RZ, 0xc0, !PT ;  /* 0x00ff0000b1ff7812 */ /* 0x000fe2000786c0ff */
[----:B0-----:R-:W-:Y:S01]  /*47f0*/  FMUL.FTZ R69, R107, R196 ;  /* 0x000000c46b457220 */ /* 0x001fe20000410000 */
[----:B------:R-:W-:-:S02]  /*4800*/  ISETP.GE.U32.AND P4, PT, R177, 0x1000000, PT ;  /* 0x01000000b100780c */ /* 0x000fc40003f86070 */
[----:B------:R-:W-:Y:S01]  /*4810*/  FSEL R65, R63, RZ, P6 ;  /* 0x000000ff3f417208 */ /* 0x000fe20003000000 */
[----:B------:R-:W-:Y:S01]  /*4820*/  FMUL.FTZ R68, R69, UR6 ;  /* 0x0000000645447c20 */ /* 0x000fe20008410000 */
[----:B------:R-:W-:Y:S02]  /*4830*/  LOP3.LUT P6, RZ, R109, 0xff, RZ, 0xc0, !PT ;  /* 0x000000ff6dff7812 */ /* 0x000fe400078cc0ff */
[----:B------:R-:W-:Y:S02]  /*4840*/  F2FP.BF16.F32.PACK_AB R65, R65, R62 ;  /* 0x0000003e4141723e */ /* 0x000fe400000010ff */
[----:B------:R-:W-:Y:S02]  /*4850*/  FSEL R63, R63, RZ, P6 ;  /* 0x000000ff3f3f7208 */ /* 0x000fe40003000000 */
[C---:B------:R-:W-:Y:S02]  /*4860*/  PRMT R67, R65.reuse, 0x7632, R67 ;  /* 0x0000763241437816 */ /* 0x040fe40000000043 */
[----:B------:R-:W-:Y:S01]  /*4870*/  PRMT R155, R65, 0x7610, R155 ;  /* 0x00007610419b7816 */ /* 0x000fe2000000009b */
[----:B------:R-:W-:Y:S01]  /*4880*/  FMUL.FTZ R65, R107, R194 ;  /* 0x000000c26b417220 */ /* 0x000fe20000410000 */
[C---:B------:R-:W-:Y:S01]  /*4890*/  F2FP.BF16.F32.PACK_AB R63, R64.reuse, R63 ;  /* 0x0000003f403f723e */ /* 0x040fe200000010ff */
[----:B------:R-:W-:Y:S01]  /*48a0*/  FMUL.FTZ R64, R64, UR6 ;  /* 0x0000000640407c20 */ /* 0x000fe20008410000 */
[----:B------:R-:W-:Y:S01]  /*48b0*/  LOP3.LUT P6, RZ, R109, 0xff00, RZ, 0xc0, !PT ;  /* 0x0000ff006dff7812 */ /* 0x000fe200078cc0ff */
[----:B------:R-:W-:Y:S01]  /*48c0*/  FMUL.FTZ R66, R65, UR6 ;  /* 0x0000000641427c20 */ /* 0x000fe20008410000 */
[----:B------:R-:W-:-:S02]  /*48d0*/  PRMT R157, R63, 0x7632, R157 ;  /* 0x000076323f9d7816 */ /* 0x000fc4000000009d */
[----:B------:R-:W-:Y:S02]  /*48e0*/  PRMT R161, R63, 0x7610, R161 ;  /* 0x000076103fa17816 */ /* 0x000fe400000000a1 */
[C---:B------:R-:W-:Y:S02]  /*48f0*/  FSEL R62, R64.reuse, RZ, P5 ;  /* 0x000000ff403e7208 */ /* 0x040fe40002800000 */
[----:B------:R-:W-:Y:S02]  /*4900*/  FSEL R63, R64, RZ, P6 ;  /* 0x000000ff403f7208 */ /* 0x000fe40003000000 */
[----:B------:R-:W-:Y:S02]  /*4910*/  FSEL R64, R66, RZ, P3 ;  /* 0x000000ff42407208 */ /* 0x000fe40001800000 */
[C---:B------:R-:W-:Y:S02]  /*4920*/  LOP3.LUT P5, RZ, R109.reuse, 0xff0000, RZ, 0xc0, !PT ;  /* 0x00ff00006dff7812 */ /* 0x040fe400078ac0ff */
[----:B------:R-:W-:-:S02]  /*4930*/  ISETP.GE.U32.AND P3, PT, R109, 0x1000000, PT ;  /* 0x010000006d00780c */ /* 0x000fc40003f66070 */
[----:B------:R-:W-:Y:S02]  /*4940*/  F2FP.BF16.F32.PACK_AB R72, R63, R62 ;  /* 0x0000003e3f48723e */ /* 0x000fe400000010ff */
[----:B------:R-:W-:Y:S02]  /*4950*/  FSEL R66, R66, RZ, P5 ;  /* 0x000000ff42427208 */ /* 0x000fe40002800000 */
[C---:B------:R-:W-:Y:S02]  /*4960*/  FSEL R62, R68.reuse, RZ, P4 ;  /* 0x000000ff443e7208 */ /* 0x040fe40002000000 */
        /* <DEDUP_REMOVED lines=10> */
[----:B------:R-:W-:Y:S01]  /*4a10*/  PRMT R163, R63, 0x7632, R163 ;  /* 0x000076323fa37816 */ /* 0x000fe200000000a3 */
[----:B------:R-:W-:Y:S06]  /*4a20*/  BRA `(.L_x_693) ;  /* 0x0000000c00087947 */ /* 0x000fec0003800000 */
.L_x_694:
[-CC-:B------:R-:W-:Y:S01]  /*4a30*/  FFMA.FTZ R192, R192, R70.reuse, R71.reuse ;  /* 0x00000046c0c07223 */ /* 0x180fe20000010047 */
[-CC-:B-12---:R-:W-:Y:S01]  /*4a40*/  FFMA.FTZ R63, R190, R70.reuse, R71.reuse ;  /* 0x00000046be3f7223 */ /* 0x186fe20000010047 */
[----:B------:R-:W-:Y:S01]  /*4a50*/  LOP3.LUT P6, RZ, R177, 0xff00, RZ, 0xc0, !PT ;  /* 0x0000ff00b1ff7812 */ /* 0x000fe200078cc0ff */
[-C--:B------:R-:W-:Y:S01]  /*4a60*/  FFMA.FTZ R194, R194, R70.reuse, R71 ;  /* 0x00000046c2c27223 */ /* 0x080fe20000010047 */
        /* <DEDUP_REMOVED lines=20> */
[----:B0-----:R-:W-:-:S02]  /*4bb0*/  F2FP.BF16.F32.PACK_AB R66, R63, R62 ;  /* 0x0000003e3f42723e */ /* 0x001fc400000010ff */
        /* <DEDUP_REMOVED lines=12> */
[C---:B------:R-:W-:Y:S02]  /*4c80*/  PRMT R160, R66.reuse, 0x7632, R160 ;  /* 0x0000763242a07816 */ /* 0x040fe400000000a0 */
[----:B------:R-:W-:Y:S02]  /*4c90*/  PRMT R64, R66, 0x7610, R64 ;  /* 0x0000761042407816 */ /* 0x000fe40000000040 */
[----:B------:R-:W-:Y:S02]  /*4ca0*/  PRMT R162, R62, 0x7632, R162 ;  /* 0x000076323ea27816 */ /* 0x000fe400000000a2 */
[C---:B------:R-:W-:Y:S02]  /*4cb0*/  PRMT R163, R65.reuse, 0x7632, R163 ;  /* 0x0000763241a37816 */ /* 0x040fe400000000a3 */
[----:B------:R-:W-:Y:S01]  /*4cc0*/  PRMT R63, R65, 0x7610, R63 ;  /* 0x00007610413f7816 */ /* 0x000fe2000000003f */
[----:B------:R-:W-:Y:S06]  /*4cd0*/  BRA `(.L_x_693) ;  /* 0x00000008005c7947 */ /* 0x000fec0003800000 */
.L_x_690:
[----:B------:R-:W-:Y:S05]  /*4ce0*/  @!P0 BRA `(.L_x_695) ;  /* 0x0000000400508947 */ /* 0x000fea0003800000 */
[----:B------:R-:W-:Y:S05]  /*4cf0*/  BRA.U !UP0, `(.L_x_696) ;  /* 0x0000000108b07547 */ /* 0x000fea000b800000 */
[-CC-:B-12---:R-:W-:Y:S01]  /*4d00*/  FFMA.FTZ R63, R190, R70.reuse, R71.reuse ;  /* 0x00000046be3f7223 */ /* 0x186fe20000010047 */
[-CC-:B------:R-:W-:Y:S01]  /*4d10*/  FFMA.FTZ R192, R192, R70.reuse, R71.reuse ;  /* 0x00000046c0c07223 */ /* 0x180fe20000010047 */
[----:B------:R-:W-:Y:S02]  /*4d20*/  IMAD.MOV.U32 R62, RZ, RZ, R138 ;  /* 0x000000ffff3e7224 */ /* 0x000fe400078e008a */
[----:B------:R-:W-:Y:S01]  /*4d30*/  FFMA.FTZ R194, R194, R70, R71 ;  /* 0x00000046c2c27223 */ /* 0x000fe20000010047 */
[----:B------:R-:W-:Y:S01]  /*4d40*/  FADD.FTZ R188, R188, -R63 ;  /* 0x8000003fbcbc7221 */ /* 0x000fe20000010000 */
[--C-:B------:R-:W-:Y:S01]  /*4d50*/  SHF.R.U64 R63, R138, 0x10, R139.reuse ;  /* 0x000000108a3f7819 */ /* 0x100fe2000000128b */
[----:B------:R-:W-:Y:S01]  /*4d60*/  FADD.FTZ R192, R189, -R192 ;  /* 0x800000c0bdc07221 */ /* 0x000fe20000010000 */
[----:B------:R-:W-:Y:S01]  /*4d70*/  IMAD.U32 R62, R62, 0x10000, RZ ;  /* 0x000100003e3e7824 */ /* 0x000fe200078e00ff */
[--C-:B0-----:R-:W-:Y:S01]  /*4d80*/  SHF.R.U32.HI R66, RZ, 0x10, R139.reuse ;  /* 0x00000010ff427819 */ /* 0x101fe2000001168b */
[----:B------:R-:W-:-:S02]  /*4d90*/  IMAD.MOV.U32 R64, RZ, RZ, R139 ;  /* 0x000000ffff407224 */ /* 0x000fc400078e008b */
[----:B------:R-:W-:Y:S01]  /*4da0*/  FFMA.FTZ R196, R196, R70, R71 ;  /* 0x00000046c4c47223 */ /* 0x000fe20000010047 */
[----:B------:R-:W-:Y:S02]  /*4db0*/  IMAD.U32 R63, R63, 0x10000, RZ ;  /* 0x000100003f3f7824 */ /* 0x000fe400078e00ff */
[----:B------:R-:W-:Y:S01]  /*4dc0*/  FFMA.FTZ R62, R107, R188, R62 ;  /* 0x000000bc6b3e7223 */ /* 0x000fe2000001003e */
[----:B------:R-:W-:Y:S01]  /*4dd0*/  FADD.FTZ R194, R191, -R194 ;  /* 0x800000c2bfc27221 */ /* 0x000fe20000010000 */
[----:B------:R-:W-:Y:S02]  /*4de0*/  IMAD.U32 R65, R64, 0x10000, RZ ;  /* 0x0001000040417824 */ /* 0x000fe400078e00ff */
[----:B------:R-:W-:Y:S01]  /*4df0*/  FFMA.FTZ R192, R107, R192, R63 ;  /* 0x000000c06bc07223 */ /* 0x000fe2000001003f */
[----:B------:R-:W-:Y:S02]  /*4e00*/  IMAD.U32 R67, R66, 0x10000, RZ ;  /* 0x0001000042437824 */ /* 0x000fe400078e00ff */
[----:B------:R-:W-:Y:S01]  /*4e10*/  FADD.FTZ R196, R193, -R196 ;  /* 0x800000c4c1c47221 */ /* 0x000fe20000010000 */
[----:B------:R-:W-:Y:S01]  /*4e20*/  FMUL.FTZ R63, R62, UR6 ;  /* 0x000000063e3f7c20 */ /* 0x000fe20008410000 */
[----:B------:R-:W-:Y:S01]  /*4e30*/  FMUL.FTZ R64, R192, UR6 ;  /* 0x00000006c0407c20 */ /* 0x000fe20008410000 */
[----:B------:R-:W-:Y:S01]  /*4e40*/  FFMA.FTZ R194, R107, R194, R65 ;  /* 0x000000c26bc27223 */ /* 0x000fe20000010041 */
[----:B------:R-:W-:Y:S01]  /*4e50*/  LOP3.LUT P3, RZ, R177, 0xff, RZ, 0xc0, !PT ;  /* 0x000000ffb1ff7812 */ /* 0x000fe2000786c0ff */
[----:B------:R-:W-:Y:S01]  /*4e60*/  FFMA.FTZ R196, R107, R196, R67 ;  /* 0x000000c46bc47223 */ /* 0x000fe20000010043 */
[----:B------:R-:W-:Y:S01]  /*4e70*/  LOP3.LUT P4, RZ, R177, 0xff00, RZ, 0xc0, !PT ;  /* 0x0000ff00b1ff7812 */ /* 0x000fe2000788c0ff */
        /* <DEDUP_REMOVED lines=20> */
.L_x_696:
[-CC-:B-12---:R-:W-:Y:S01]  /*4fc0*/  FFMA.FTZ R63, R190, R70.reuse, R71.reuse ;  /* 0x00000046be3f7223 */ /* 0x186fe20000010047 */
[-C--:B------:R-:W-:Y:S01]  /*4fd0*/  FFMA.FTZ R192, R192, R70.reuse, R71 ;  /* 0x00000046c0c07223 */ /* 0x080fe20000010047 */
[----:B------:R-:W-:Y:S01]  /*4fe0*/  IMAD.MOV.U32 R62, RZ, RZ, R138 ;  /* 0x000000ffff3e7224 */ /* 0x000fe200078e008a */
[----:B0-----:R-:W-:Y:S01]  /*4ff0*/  SHF.R.U32.HI R66, RZ, 0x10, R139 ;  /* 0x00000010ff427819 */ /* 0x001fe2000001168b */
[----:B------:R-:W-:Y:S01]  /*5000*/  FADD.FTZ R188, R188, -R63 ;  /* 0x8000003fbcbc7221 */ /* 0x000fe20000010000 */
[----:B------:R-:W-:Y:S01]  /*5010*/  SHF.R.U64 R63, R138, 0x10, R139 ;  /* 0x000000108a3f7819 */ /* 0x000fe2000000128b */
[-CC-:B------:R-:W-:Y:S01]  /*5020*/  FFMA.FTZ R194, R194, R70.reuse, R71.reuse ;  /* 0x00000046c2c27223 */ /* 0x180fe20000010047 */
[----:B------:R-:W-:Y:S01]  /*5030*/  FFMA.FTZ R196, R196, R70, R71 ;  /* 0x00000046c4c47223 */ /* 0x000fe20000010047 */
[----:B------:R-:W-:Y:S02]  /*5040*/  IMAD.MOV.U32 R64, RZ, RZ, R139 ;  /* 0x000000ffff407224 */ /* 0x000fe400078e008b */
[----:B------:R-:W-:Y:S01]  /*5050*/  FADD.FTZ R192, R189, -R192 ;  /* 0x800000c0bdc07221 */ /* 0x000fe20000010000 */
[----:B------:R-:W-:-:S02]  /*5060*/  IMAD.U32 R62, R62, 0x10000, RZ ;  /* 0x000100003e3e7824 */ /* 0x000fc400078e00ff */
[----:B------:R-:W-:Y:S01]  /*5070*/  FADD.FTZ R194, R191, -R194 ;  /* 0x800000c2bfc27221 */ /* 0x000fe20000010000 */
[----:B------:R-:W-:Y:S02]  /*5080*/  IMAD.U32 R63, R63, 0x10000, RZ ;  /* 0x000100003f3f7824 */ /* 0x000fe400078e00ff */
[----:B------:R-:W-:Y:S01]  /*5090*/  FADD.FTZ R196, R193, -R196 ;  /* 0x800000c4c1c47221 */ /* 0x000fe20000010000 */
        /* <DEDUP_REMOVED lines=8> */
[----:B------:R-:W-:Y:S01]  /*5120*/  LOP3.LUT P3, RZ, R177, 0xff, RZ, 0xc0, !PT ;  /* 0x000000ffb1ff7812 */ /* 0x000fe2000786c0ff */
        /* <DEDUP_REMOVED lines=16> */
.L_x_695:
[----:B------:R-:W-:Y:S05]  /*5230*/  BRA.U !UP0, `(.L_x_697) ;  /* 0x00000001088c7547 */ /* 0x000fea000b800000 */
[-CC-:B-12---:R-:W-:Y:S01]  /*5240*/  FFMA.FTZ R63, R190, R70.reuse, R71.reuse ;  /* 0x00000046be3f7223 */ /* 0x186fe20000010047 */
        /* <DEDUP_REMOVED lines=8> */
[----:B------:R-:W-:Y:S01]  /*52d0*/  FMUL.FTZ R192, R107, R192 ;  /* 0x000000c06bc07220 */ /* 0x000fe20000410000 */
[----:B------:R-:W-:Y:S01]  /*52e0*/  LOP3.LUT P3, RZ, R177, 0xff, RZ, 0xc0, !PT ;  /* 0x000000ffb1ff7812 */ /* 0x000fe2000786c0ff */
[----:B------:R-:W-:Y:S01]  /*52f0*/  FMUL.FTZ R194, R107, R194 ;  /* 0x000000c26bc27220 */ /* 0x000fe20000410000 */
[----:B------:R-:W-:Y:S01]  /*5300*/  FMUL.FTZ R62, R188, UR6 ;  /* 0x00000006bc3e7c20 */ /* 0x000fe20008410000 */
[----:B------:R-:W-:Y:S01]  /*5310*/  FMUL.FTZ R64, R192, UR6 ;  /* 0x00000006c0407c20 */ /* 0x000fe20008410000 */
[----:B------:R-:W-:Y:S01]  /*5320*/  LOP3.LUT P4, RZ, R177, 0xff00, RZ, 0xc0, !PT ;  /* 0x0000ff00b1ff7812 */ /* 0x000fe2000788c0ff */
[----:B------:R-:W-:Y:S01]  /*5330*/  FMUL.FTZ R196, R107, R196 ;  /* 0x000000c46bc47220 */ /* 0x000fe20000410000 */
[----:B0-----:R-:W-:Y:S01]  /*5340*/  FMUL.FTZ R66, R194, UR6 ;  /* 0x00000006c2427c20 */ /* 0x001fe20008410000 */
[----:B------:R-:W-:-:S02]  /*5350*/  FSEL R63, R62, RZ, P3 ;  /* 0x000000ff3e3f7208 */ /* 0x000fc40001800000 */
[C---:B------:R-:W-:Y:S01]  /*5360*/  LOP3.LUT P5, RZ, R177.reuse, 0xff0000, RZ, 0xc0, !PT ;  /* 0x00ff0000b1ff7812 */ /* 0x040fe200078ac0ff */
[----:B------:R-:W-:Y:S01]  /*5370*/  FMUL.FTZ R62, R196, UR6 ;  /* 0x00000006c43e7c20 */ /* 0x000fe20008410000 */
[----:B------:R-:W-:Y:S02]  /*5380*/  FSEL R65, R64, RZ, P4 ;  /* 0x000000ff40417208 */ /* 0x000fe40002000000 */
        /* <DEDUP_REMOVED lines=11> */
[C---:B------:R-:W-:Y:S02]  /*5440*/  PRMT R63, R65.reuse, 0x7632, R63 ;  /* 0x00007632413f7816 */ /* 0x040fe4000000003f */
[----:B------:R-:W-:Y:S01]  /*5450*/  PRMT R159, R65, 0x7610, R159 ;  /* 0x00007610419f7816 */ /* 0x000fe2000000009f */
[----:B------:R-:W-:Y:S06]  /*5460*/  BRA `(.L_x_693) ;  /* 0x0000000000787947 */ /* 0x000fec0003800000 */
.L_x_697:
        /* <DEDUP_REMOVED lines=27> */
[----:B0-----:R-:W-:Y:S02]  /*5620*/  PRMT R67, R63, 0x7610, R67 ;  /* 0x000076103f437816 */ /* 0x001fe40000000043 */
[C---:B------:R-:W-:Y:S02]  /*5630*/  PRMT R63, R65.reuse, 0x7632, R63 ;  /* 0x00007632413f7816 */ /* 0x040fe4000000003f */
[----:B------:R-:W-:-:S07]  /*5640*/  PRMT R62, R65, 0x7610, R62 ;  /* 0x00007610413e7816 */ /* 0x000fce000000003e */
.L_x_693:
        /* <DEDUP_REMOVED lines=15> */
.L_x_698:
        /* <DEDUP_REMOVED lines=10> */
.L_x_699:
[----:B------:R-:W-:Y:S05]  /*57e0*/  @!P1 BRA `(.L_x_700) ;  /* 0x0000000c00349947 */ /* 0x000fea0003800000 */
[----:B------:R-:W-:Y:S05]  /*57f0*/  @!P0 BRA `(.L_x_701) ;  /* 0x0000000400b88947 */ /* 0x000fea0003800000 */
[----:B------:R-:W-:Y:S05]  /*5800*/  BRA.U !UP0, `(.L_x_702) ;  /* 0x0000000108e87547 */ /* 0x000fea000b800000 */
[-C--:B------:R-:W-:Y:S01]  /*5810*/  FFMA.FTZ R184, R184, R70.reuse, R71 ;  /* 0x00000046b8b87223 */ /* 0x080fe20000010047 */
[----:B-12---:R-:W-:Y:S01]  /*5820*/  IMAD.MOV.U32 R62, RZ, RZ, R136 ;  /* 0x000000ffff3e7224 */ /* 0x006fe200078e0088 */
        /* <DEDUP_REMOVED lines=10> */
[----:B------:R-:W-:Y:S01]  /*58d0*/  SHF.R.U32.HI R69, RZ, 0x10, R137 ;  /* 0x00000010ff457819 */ /* 0x000fe20000011689 */
[----:B------:R-:W-:Y:S01]  /*58e0*/  FMUL.FTZ R63, R62, UR6 ;  /* 0x000000063e3f7c20 */ /* 0x000fe20008410000 */
[----:B------:R-:W-:Y:S02]  /*58f0*/  IMAD.U32 R64, R64, 0x10000, RZ ;  /* 0x0001000040407824 */ /* 0x000fe400078e00ff */
[----:B------:R-:W-:Y:S01]  /*5900*/  FFMA.FTZ R178, R178, R70, R71 ;  /* 0x00000046b2b27223 */ /* 0x000fe20000010047 */
[----:B------:R-:W-:Y:S01]  /*5910*/  FADD.FTZ R180, R183, -R180 ;  /* 0x800000b4b7b47221 */ /* 0x000fe20000010000 */
[----:B------:R-:W-:Y:S01]  /*5920*/  IMAD.U32 R69, R69, 0x10000, RZ ;  /* 0x0001000045457824 */ /* 0x000fe200078e00ff */
[----:B------:R-:W-:Y:S01]  /*5930*/  FSEL R65, R63, RZ, P6 ;  /* 0x000000ff3f417208 */ /* 0x000fe20003000000 */
[----:B------:R-:W-:Y:S01]  /*5940*/  FFMA.FTZ R64, R107, R182, R64 ;  /* 0x000000b66b407223 */ /* 0x000fe20000010040 */
[----:B------:R-:W-:Y:S01]  /*5950*/  LOP3.LUT P6, RZ, R110, 0xff, RZ, 0xc0, !PT ;  /* 0x000000ff6eff7812 */ /* 0x000fe200078cc0ff */
[----:B------:R-:W-:Y:S01]  /*5960*/  FADD.FTZ R178, R181, -R178 ;  /* 0x800000b2b5b27221 */ /* 0x000fe20000010000 */
[----:B------:R-:W-:Y:S01]  /*5970*/  F2FP.BF16.F32.PACK_AB R65, R65, R62 ;  /* 0x0000003e4141723e */ /* 0x000fe200000010ff */
[----:B------:R-:W-:Y:S01]  /*5980*/  FFMA.FTZ R67, R107, R180, R67 ;  /* 0x000000b46b437223 */ /* 0x000fe20000010043 */
[----:B------:R-:W-:Y:S01]  /*5990*/  FSEL R63, R63, RZ, P6 ;  /* 0x000000ff3f3f7208 */ /* 0x000fe20003000000 */
[--C-:B------:R-:W-:Y:S01]  /*59a0*/  FFMA.FTZ R178, R107, R178, R69.reuse ;  /* 0x000000b26bb27223 */ /* 0x100fe20000010045 */
[----:B------:R-:W-:-:S02]  /*59b0*/  PRMT R69, R65, 0x7632, R69 ;  /* 0x0000763241457816 */ /* 0x000fc40000000045 */
[C---:B------:R-:W-:Y:S01]  /*59c0*/  F2FP.BF16.F32.PACK_AB R63, R64.reuse, R63 ;  /* 0x0000003f403f723e */ /* 0x040fe200000010ff */
[----:B------:R-:W-:Y:S01]  /*59d0*/  FMUL.FTZ R64, R64, UR6 ;  /* 0x0000000640407c20 */ /* 0x000fe20008410000 */
[----:B------:R-:W-:Y:S01]  /*59e0*/  PRMT R155, R65, 0x7610, R155 ;  /* 0x00007610419b7816 */ /* 0x000fe2000000009b */
[----:B------:R-:W-:Y:S01]  /*59f0*/  FMUL.FTZ R65, R67, UR6 ;  /* 0x0000000643417c20 */ /* 0x000fe20008410000 */
[----:B------:R-:W-:Y:S01]  /*5a00*/  LOP3.LUT P5, RZ, R166, 0xff00, RZ, 0xc0, !PT ;  /* 0x0000ff00a6ff7812 */ /* 0x000fe200078ac0ff */
[----:B------:R-:W-:Y:S01]  /*5a10*/  FMUL.FTZ R66, R178, UR6 ;  /* 0x00000006b2427c20 */ /* 0x000fe20008410000 */
[----:B------:R-:W-:Y:S02]  /*5a20*/  LOP3.LUT P6, RZ, R110, 0xff00, RZ, 0xc0, !PT ;  /* 0x0000ff006eff7812 */ /* 0x000fe400078cc0ff */
[----:B------:R-:W-:Y:S02]  /*5a30*/  LOP3.LUT P3, RZ, R166, 0xff0000, RZ, 0xc0, !PT ;  /* 0x00ff0000a6ff7812 */ /* 0x000fe4000786c0ff */
[----:B------:R-:W-:-:S02]  /*5a40*/  PRMT R157, R63, 0x7632, R157 ;  /* 0x000076323f9d7816 */ /* 0x000fc4000000009d */
[----:B------:R-:W-:Y:S02]  /*5a50*/  PRMT R161, R63, 0x7610, R161 ;  /* 0x000076103fa17816 */ /* 0x000fe400000000a1 */
[C---:B------:R-:W-:Y:S02]  /*5a60*/  FSEL R62, R64.reuse, RZ, P5 ;  /* 0x000000ff403e7208 */ /* 0x040fe40002800000 */
[----:B------:R-:W-:Y:S02]  /*5a70*/  FSEL R63, R64, RZ, P6 ;  /* 0x000000ff403f7208 */ /* 0x000fe40003000000 */
[----:B------:R-:W-:Y:S02]  /*5a80*/  FSEL R64, R65, RZ, P3 ;  /* 0x000000ff41407208 */ /* 0x000fe40001800000 */
[----:B------:R-:W-:Y:S02]  /*5a90*/  ISETP.GE.U32.AND P4, PT, R166, 0x1000000, PT ;  /* 0x01000000a600780c */ /* 0x000fe40003f86070 */
[----:B------:R-:W-:-:S02]  /*5aa0*/  LOP3.LUT P5, RZ, R110, 0xff0000, RZ, 0xc0, !PT ;  /* 0x00ff00006eff7812 */ /* 0x000fc400078ac0ff */
[----:B------:R-:W-:Y:S02]  /*5ab0*/  ISETP.GE.U32.AND P3, PT, R110, 0x1000000, PT ;  /* 0x010000006e00780c */ /* 0x000fe40003f66070 */
[----:B------:R-:W-:Y:S02]  /*5ac0*/  F2FP.BF16.F32.PACK_AB R68, R63, R62 ;  /* 0x0000003e3f44723e */ /* 0x000fe400000010ff */
[----:B------:R-:W-:Y:S02]  /*5ad0*/  FSEL R65, R65, RZ, P5 ;  /* 0x000000ff41417208 */ /* 0x000fe40002800000 */
[C---:B------:R-:W-:Y:S02]  /*5ae0*/  FSEL R62, R66.reuse, RZ, P4 ;  /* 0x000000ff423e7208 */ /* 0x040fe40002000000 */
        /* <DEDUP_REMOVED lines=10> */
[----:B------:R-:W-:Y:S01]  /*5b90*/  PRMT R163, R63, 0x7632, R163 ;  /* 0x000076323fa37816 */ /* 0x000fe200000000a3 */
[----:B------:R-:W-:Y:S06]  /*5ba0*/  BRA `(.L_x_703) ;  /* 0x0000001000a47947 */ /* 0x000fec0003800000 */
.L_x_702:
        /* <DEDUP_REMOVED lines=32> */
[----:B------:R-:W-:Y:S02]  /*5db0*/  ISETP.GE.U32.AND P5, PT, R166, 0x1000000, PT ;  /* 0x01000000a600780c */ /* 0x000fe40003fa6070 */
[----:B------:R-:W-:Y:S02]  /*5dc0*/  FSEL R62, R62, RZ, P6 ;  /* 0x000000ff3e3e7208 */ /* 0x000fe40003000000 */
[----:B------:R-:W-:Y:S02]  /*5dd0*/  LOP3.LUT P3, RZ, R166, 0xff0000, RZ, 0xc0, !PT ;  /* 0x00ff0000a6ff7812 */ /* 0x000fe4000786c0ff */
[C---:B------:R-:W-:Y:S02]  /*5de0*/  LOP3.LUT P4, RZ, R110.reuse, 0xff0000, RZ, 0xc0, !PT ;  /* 0x00ff00006eff7812 */ /* 0x040fe4000788c0ff */
[----:B------:R-:W-:Y:S02]  /*5df0*/  ISETP.GE.U32.AND P6, PT, R110, 0x1000000, PT ;  /* 0x010000006e00780c */ /* 0x000fe40003fc6070 */
[----:B------:R-:W-:-:S02]  /*5e00*/  F2FP.BF16.F32.PACK_AB R69, R62, R63 ;  /* 0x0000003f3e45723e */ /* 0x000fc400000010ff */
[C---:B------:R-:W-:Y:S02]  /*5e10*/  FSEL R64, R67.reuse, RZ, P5 ;  /* 0x000000ff43407208 */ /* 0x040fe40002800000 */
[C---:B------:R-:W-:Y:S02]  /*5e20*/  FSEL R62, R66.reuse, RZ, P3 ;  /* 0x000000ff423e7208 */ /* 0x040fe40001800000 */
[----:B------:R-:W-:Y:S02]  /*5e30*/  FSEL R63, R66, RZ, P4 ;  /* 0x000000ff423f7208 */ /* 0x000fe40002000000 */
[----:B------:R-:W-:Y:S02]  /*5e40*/  FSEL R67, R67, RZ, P6 ;  /* 0x000000ff43437208 */ /* 0x000fe40003000000 */
[----:B------:R-:W-:Y:S02]  /*5e50*/  F2FP.BF16.F32.PACK_AB R62, R63, R62 ;  /* 0x0000003e3f3e723e */ /* 0x000fe400000010ff */
[----:B------:R-:W-:-:S02]  /*5e60*/  F2FP.BF16.F32.PACK_AB R67, R67, R64 ;  /* 0x000000404343723e */ /* 0x000fc400000010ff */
[----:B------:R-:W-:Y:S02]  /*5e70*/  PRMT R161, R69, 0x7632, R161 ;  /* 0x0000763245a17816 */ /* 0x000fe400000000a1 */
[C---:B------:R-:W-:Y:S02]  /*5e80*/  PRMT R160, R65.reuse, 0x7632, R160 ;  /* 0x0000763241a07816 */ /* 0x040fe400000000a0 */
[----:B------:R-:W-:Y:S02]  /*5e90*/  PRMT R64, R65, 0x7610, R64 ;  /* 0x0000761041407816 */ /* 0x000fe40000000040 */
[----:B------:R-:W-:Y:S02]  /*5ea0*/  PRMT R162, R62, 0x7632, R162 ;  /* 0x000076323ea27816 */ /* 0x000fe400000000a2 */
[C---:B------:R-:W-:Y:S02]  /*5eb0*/  PRMT R163, R67.reuse, 0x7632, R163 ;  /* 0x0000763243a37816 */ /* 0x040fe400000000a3 */
[----:B------:R-:W-:Y:S01]  /*5ec0*/  PRMT R63, R67, 0x7610, R63 ;  /* 0x00007610433f7816 */ /* 0x000fe2000000003f */
[----:B------:R-:W-:Y:S06]  /*5ed0*/  BRA `(.L_x_703) ;  /* 0x0000000c00d87947 */ /* 0x000fec0003800000 */
.L_x_701:
[----:B------:R-:W-:Y:S05]  /*5ee0*/  BRA.U !UP0, `(.L_x_704) ;  /* 0x0000000108c87547 */ /* 0x000fea000b800000 */
[-CC-:B------:R-:W-:Y:S01]  /*5ef0*/  FFMA.FTZ R184, R184, R70.reuse, R71.reuse ;  /* 0x00000046b8b87223 */ /* 0x180fe20000010047 */
[----:B------:R-:W-:Y:S01]  /*5f00*/  LOP3.LUT P6, RZ, R166, 0xff, RZ, 0xc0, !PT ;  /* 0x000000ffa6ff7812 */ /* 0x000fe200078cc0ff */
[-CC-:B------:R-:W-:Y:S01]  /*5f10*/  FFMA.FTZ R182, R182, R70.reuse, R71.reuse ;  /* 0x00000046b6b67223 */ /* 0x180fe20000010047 */
[-CC-:B------:R-:W-:Y:S01]  /*5f20*/  FFMA.FTZ R180, R180, R70.reuse, R71.reuse ;  /* 0x00000046b4b47223 */ /* 0x180fe20000010047 */
[----:B-12---:R-:W-:Y:S01]  /*5f30*/  FADD.FTZ R62, R187, -R184 ;  /* 0x800000b8bb3e7221 */ /* 0x006fe20000010000 */
[----:B------:R-:W-:Y:S01]  /*5f40*/  FFMA.FTZ R178, R178, R70, R71 ;  /* 0x00000046b2b27223 */ /* 0x000fe20000010047 */
[----:B------:R-:W-:Y:S01]  /*5f50*/  FADD.FTZ R64, R185, -R182 ;  /* 0x800000b6b9407221 */ /* 0x000fe20000010000 */
[----:B------:R-:W-:Y:S01]  /*5f60*/  FADD.FTZ R180, R183, -R180 ;  /* 0x800000b4b7b47221 */ /* 0x000fe20000010000 */
[----:B------:R-:W-:Y:S01]  /*5f70*/  FMUL.FTZ R62, R107, R62 ;  /* 0x0000003e6b3e7220 */ /* 0x000fe20000410000 */
[----:B------:R-:W-:Y:S01]  /*5f80*/  FADD.FTZ R178, R181, -R178 ;  /* 0x800000b2b5b27221 */ /* 0x000fe20000010000 */
[C---:B------:R-:W-:Y:S01]  /*5f90*/  FMUL.FTZ R64, R107.reuse, R64 ;  /* 0x000000406b407220 */ /* 0x040fe20000410000 */
[----:B------:R-:W-:Y:S01]  /*5fa0*/  LOP3.LUT P5, RZ, R166, 0xff00, RZ, 0xc0, !PT ;  /* 0x0000ff00a6ff7812 */ /* 0x000fe200078ac0ff */
[----:B------:R-:W-:Y:S01]  /*5fb0*/  FMUL.FTZ R63, R62, UR6 ;  /* 0x000000063e3f7c20 */ /* 0x000fe20008410000 */
[C---:B------:R-:W-:Y:S01]  /*5fc0*/  LOP3.LUT P3, RZ, R166.reuse, 0xff0000, RZ, 0xc0, !PT ;  /* 0x00ff0000a6ff7812 */ /* 0x040fe2000786c0ff */
        /* <DEDUP_REMOVED lines=36> */
.L_x_704:
[-CC-:B------:R-:W-:Y:S01]  /*6210*/  FFMA.FTZ R182, R182, R70.reuse, R71.reuse ;  /* 0x00000046b6b67223 */ /* 0x180fe20000010047 */
[-CC-:B------:R-:W-:Y:S01]  /*6220*/  FFMA.FTZ R184, R184, R70.reuse, R71.reuse ;  /* 0x00000046b8b87223 */ /* 0x180fe20000010047 */
[----:B------:R-:W-:Y:S01]  /*6230*/  LOP3.LUT P6, RZ, R166, 0xff00, RZ, 0xc0, !PT ;  /* 0x0000ff00a6ff7812 */ /* 0x000fe200078cc0ff */
        /* <DEDUP_REMOVED lines=14> */
[----:B-12---:R-:W-:Y:S01]  /*6320*/  FSEL R62, R182, RZ, P6 ;  /* 0x000000ffb63e7208 */ /* 0x006fe20003000000 */
        /* <DEDUP_REMOVED lines=25> */
.L_x_700:
[----:B------:R-:W-:Y:S05]  /*64c0*/  @!P0 BRA `(.L_x_705) ;  /* 0x0000000400548947 */ /* 0x000fea0003800000 */
[----:B------:R-:W-:Y:S05]  /*64d0*/  BRA.U !UP0, `(.L_x_706) ;  /* 0x0000000108b47547 */ /* 0x000fea000b800000 */
[----:B-12---:R-:W-:Y:S01]  /*64e0*/  SHF.R.U64 R63, R136, 0x10, R137 ;  /* 0x00000010883f7819 */ /* 0x006fe20000001289 */
[-CC-:B------:R-:W-:Y:S01]  /*64f0*/  FFMA.FTZ R184, R184, R70.reuse, R71.reuse ;  /* 0x00000046b8b87223 */ /* 0x180fe20000010047 */
[-CC-:B------:R-:W-:Y:S01]  /*6500*/  FFMA.FTZ R182, R182, R70.reuse, R71.reuse ;  /* 0x00000046b6b67223 */ /* 0x180fe20000010047 */
[----:B------:R-:W-:Y:S02]  /*6510*/  IMAD.MOV.U32 R62, RZ, RZ, R136 ;  /* 0x000000ffff3e7224 */ /* 0x000fe400078e0088 */
[----:B------:R-:W-:Y:S01]  /*6520*/  FFMA.FTZ R180, R180, R70, R71 ;  /* 0x00000046b4b47223 */ /* 0x000fe20000010047 */
[----:B------:R-:W-:Y:S01]  /*6530*/  FADD.FTZ R184, R187, -R184 ;  /* 0x800000b8bbb87221 */ /* 0x000fe20000010000 */
[----:B------:R-:W-:Y:S01]  /*6540*/  FADD.FTZ R182, R185, -R182 ;  /* 0x800000b6b9b67221 */ /* 0x000fe20000010000 */
[----:B------:R-:W-:Y:S01]  /*6550*/  IMAD.U32 R62, R62, 0x10000, RZ ;  /* 0x000100003e3e7824 */ /* 0x000fe200078e00ff */
[----:B0-----:R-:W-:Y:S01]  /*6560*/  SHF.R.U32.HI R66, RZ, 0x10, R137 ;  /* 0x00000010ff427819 */ /* 0x001fe20000011689 */
[----:B------:R-:W-:-:S02]  /*6570*/  IMAD.U32 R63, R63, 0x10000, RZ ;  /* 0x000100003f3f7824 */ /* 0x000fc400078e00ff */
[----:B------:R-:W-:Y:S01]  /*6580*/  FFMA.FTZ R178, R178, R70, R71 ;  /* 0x00000046b2b27223 */ /* 0x000fe20000010047 */
[----:B------:R-:W-:Y:S02]  /*6590*/  IMAD.MOV.U32 R64, RZ, RZ, R137 ;  /* 0x000000ffff407224 */ /* 0x000fe400078e0089 */
        /* <DEDUP_REMOVED lines=8> */
[C---:B------:R-:W-:Y:S01]  /*6620*/  FFMA.FTZ R180, R107.reuse, R180, R65 ;  /* 0x000000b46bb47223 */ /* 0x040fe20000010041 */
[C---:B------:R-:W-:Y:S01]  /*6630*/  LOP3.LUT P3, RZ, R166.reuse, 0xff, RZ, 0xc0, !PT ;  /* 0x000000ffa6ff7812 */ /* 0x040fe2000786c0ff */
        /* <DEDUP_REMOVED lines=23> */
.L_x_706:
[----:B-12---:R-:W-:Y:S01]  /*67b0*/  SHF.R.U64 R63, R136, 0x10, R137 ;  /* 0x00000010883f7819 */ /* 0x006fe20000001289 */
[-CC-:B------:R-:W-:Y:S01]  /*67c0*/  FFMA.FTZ R184, R184, R70.reuse, R71.reuse ;  /* 0x00000046b8b87223 */ /* 0x180fe20000010047 */
[-C--:B------:R-:W-:Y:S01]  /*67d0*/  FFMA.FTZ R182, R182, R70.reuse, R71 ;  /* 0x00000046b6b67223 */ /* 0x080fe20000010047 */
[----:B------:R-:W-:Y:S01]  /*67e0*/  IMAD.MOV.U32 R62, RZ, RZ, R136 ;  /* 0x000000ffff3e7224 */ /* 0x000fe200078e0088 */
[----:B0-----:R-:W-:Y:S01]  /*67f0*/  SHF.R.U32.HI R66, RZ, 0x10, R137 ;  /* 0x00000010ff427819 */ /* 0x001fe20000011689 */
[-CC-:B------:R-:W-:Y:S01]  /*6800*/  FFMA.FTZ R180, R180, R70.reuse, R71.reuse ;  /* 0x00000046b4b47223 */ /* 0x180fe20000010047 */
[----:B------:R-:W-:Y:S01]  /*6810*/  FFMA.FTZ R178, R178, R70, R71 ;  /* 0x00000046b2b27223 */ /* 0x000fe20000010047 */
[----:B------:R-:W-:Y:S02]  /*6820*/  IMAD.MOV.U32 R64, RZ, RZ, R137 ;  /* 0x000000ffff407224 */ /* 0x000fe400078e0089 */
[----:B------:R-:W-:Y:S01]  /*6830*/  FADD.FTZ R184, R187, -R184 ;  /* 0x800000b8bbb87221 */ /* 0x000fe20000010000 */
        /* <DEDUP_REMOVED lines=30> */
.L_x_705:
        /* <DEDUP_REMOVED lines=11> */
[----:B------:R-:W-:Y:S01]  /*6ad0*/  LOP3.LUT P3, RZ, R166, 0xff, RZ, 0xc0, !PT ;  /* 0x000000ffa6ff7812 */ /* 0x000fe2000786c0ff */
[C---:B------:R-:W-:Y:S01]  /*6ae0*/  FMUL.FTZ R180, R107.reuse, R180 ;  /* 0x000000b46bb47220 */ /* 0x040fe20000410000 */
[----:B-12---:R-:W-:Y:S01]  /*6af0*/  FMUL.FTZ R62, R184, UR6 ;  /* 0x00000006b83e7c20 */ /* 0x006fe20008410000 */
[----:B------:R-:W-:Y:S01]  /*6b00*/  FMUL.FTZ R64, R182, UR6 ;  /* 0x00000006b6407c20 */ /* 0x000fe20008410000 */
[----:B------:R-:W-:Y:S01]  /*6b10*/  LOP3.LUT P4, RZ, R166, 0xff00, RZ, 0xc0, !PT ;  /* 0x0000ff00a6ff7812 */ /* 0x000fe2000788c0ff */
[----:B------:R-:W-:Y:S01]  /*6b20*/  FMUL.FTZ R178, R107, R178 ;  /* 0x000000b26bb27220 */ /* 0x000fe20000410000 */
[----:B0-----:R-:W-:Y:S01]  /*6b30*/  FMUL.FTZ R66, R180, UR6 ;  /* 0x00000006b4427c20 */ /* 0x001fe20008410000 */
[----:B------:R-:W-:-:S02]  /*6b40*/  FSEL R63, R62, RZ, P3 ;  /* 0x000000ff3e3f7208 */ /* 0x000fc40001800000 */
[----:B------:R-:W-:Y:S01]  /*6b50*/  LOP3.LUT P5, RZ, R166, 0xff0000, RZ, 0xc0, !PT ;  /* 0x00ff0000a6ff7812 */ /* 0x000fe200078ac0ff */
        /* <DEDUP_REMOVED lines=16> */
.L_x_707:
        /* <DEDUP_REMOVED lines=21> */
[----:B-12---:R-:W-:Y:S02]  /*6db0*/  FSEL R63, R182, RZ, P4 ;  /* 0x000000ffb63f7208 */ /* 0x006fe40002000000 */
        /* <DEDUP_REMOVED lines=8> */
.L_x_703:
        /* <DEDUP_REMOVED lines=15> */
.L_x_708:
        /* <DEDUP_REMOVED lines=10> */
.L_x_709:
        /* <DEDUP_REMOVED lines=61> */
.L_x_712:
        /* <DEDUP_REMOVED lines=51> */
.L_x_711:
        /* <DEDUP_REMOVED lines=51> */
.L_x_714:
        /* <DEDUP_REMOVED lines=19> */
[C---:B------:R-:W-:Y:S01]  /*7b30*/  LOP3.LUT P6, RZ, R111.reuse, 0xff00, RZ, 0xc0, !PT ;  /* 0x0000ff006fff7812 */ /* 0x040fe200078cc0ff */
        /* <DEDUP_REMOVED lines=23> */
.L_x_710:
        /* <DEDUP_REMOVED lines=47> */
.L_x_716:
        /* <DEDUP_REMOVED lines=39> */
.L_x_715:
        /* <DEDUP_REMOVED lines=36> */
.L_x_717:
        /* <DEDUP_REMOVED lines=30> */
.L_x_713:
        /* <DEDUP_REMOVED lines=15> */
.L_x_718:
        /* <DEDUP_REMOVED lines=10> */
.L_x_719:
[----:B------:R-:W-:Y:S05]  /*87c0*/  @!P1 BRA `(.L_x_720) ;  /* 0x0000000c00409947 */ /* 0x000fea0003800000 */
[----:B------:R-:W-:Y:S05]  /*87d0*/  @!P0 BRA `(.L_x_721) ;  /* 0x0000000400c08947 */ /* 0x000fea0003800000 */
[----:B------:R-:W-:Y:S05]  /*87e0*/  BRA.U !UP0, `(.L_x_722) ;  /* 0x0000000108ec7547 */ /* 0x000fea000b800000 */
[-CC-:B------:R-:W-:Y:S01]  /*87f0*/  FFMA.FTZ R119, R119, R70.reuse, R71.reuse ;  /* 0x0000004677777223 */ /* 0x180fe20000010047 */
[----:B-12---:R-:W-:Y:S02]  /*8800*/  IMAD.MOV.U32 R62, RZ, RZ, R132 ;  /* 0x000000ffff3e7224 */ /* 0x006fe400078e0084 */
[-CC-:B------:R-:W-:Y:S01]  /*8810*/  FFMA.FTZ R63, R122, R70.reuse, R71.reuse ;  /* 0x000000467a3f7223 */ /* 0x180fe20000010047 */
[-C--:B------:R-:W-:Y:S01]  /*8820*/  FFMA.FTZ R64, R123, R70.reuse, R71 ;  /* 0x000000467b407223 */ /* 0x080fe20000010047 */
[----:B------:R-:W-:Y:S01]  /*8830*/  FADD.FTZ R118, R118, -R119 ;  /* 0x8000007776767221 */ /* 0x000fe20000010000 */
[----:B------:R-:W-:Y:S02]  /*8840*/  IMAD.U32 R62, R62, 0x10000, RZ ;  /* 0x000100003e3e7824 */ /* 0x000fe400078e00ff */
[----:B------:R-:W-:Y:S01]  /*8850*/  FADD.FTZ R120, R120, -R63 ;  /* 0x8000003f78787221 */ /* 0x000fe20000010000 */
[----:B0-----:R-:W-:Y:S01]  /*8860*/  FADD.FTZ R66, R121, -R64 ;  /* 0x8000004079427221 */ /* 0x001fe20000010000 */
[----:B------:R-:W-:Y:S01]  /*8870*/  FFMA.FTZ R67, R126, R70, R71 ;  /* 0x000000467e437223 */ /* 0x000fe20000010047 */
[----:B------:R-:W-:Y:S01]  /*8880*/  FFMA.FTZ R62, R107, R118, R62 ;  /* 0x000000766b3e7223 */ /* 0x000fe2000001003e */
[--C-:B------:R-:W-:Y:S01]  /*8890*/  SHF.R.U64 R64, R132, 0x10, R133.reuse ;  /* 0x0000001084407819 */ /* 0x100fe20000001285 */
[----:B------:R-:W-:Y:S01]  /*88a0*/  IMAD.MOV.U32 R65, RZ, RZ, R133 ;  /* 0x000000ffff417224 */ /* 0x000fe200078e0085 */
[----:B------:R-:W-:Y:S01]  /*88b0*/  LOP3.LUT P6, RZ, R113, 0xff, RZ, 0xc0, !PT ;  /* 0x000000ff71ff7812 */ /* 0x000fe200078cc0ff */
[----:B------:R-:W-:Y:S01]  /*88c0*/  FMUL.FTZ R63, R62, UR6 ;  /* 0x000000063e3f7c20 */ /* 0x000fe20008410000 */
[----:B------:R-:W-:Y:S01]  /*88d0*/  FADD.FTZ R124, R124, -R67 ;  /* 0x800000437c7c7221 */ /* 0x000fe20000010000 */
[----:B------:R-:W-:Y:S01]  /*88e0*/  IMAD.U32 R67, R65, 0x10000, RZ ;  /* 0x0001000041437824 */ /* 0x000fe200078e00ff */
[----:B------:R-:W-:Y:S01]  /*88f0*/  SHF.R.U32.HI R69, RZ, 0x10, R133 ;  /* 0x00000010ff457819 */ /* 0x000fe20000011685 */
[----:B------:R-:W-:Y:S01]  /*8900*/  IMAD.U32 R64, R64, 0x10000, RZ ;  /* 0x0001000040407824 */ /* 0x000fe200078e00ff */
[----:B------:R-:W-:Y:S01]  /*8910*/  FSEL R65, R63, RZ, P6 ;  /* 0x000000ff3f417208 */ /* 0x000fe20003000000 */
[C---:B------:R-:W-:Y:S01]  /*8920*/  FFMA.FTZ R66, R107.reuse, R66, R67 ;  /* 0x000000426b427223 */ /* 0x040fe20000010043 */
[----:B------:R-:W-:Y:S01]  /*8930*/  LOP3.LUT P6, RZ, R112, 0xff, RZ, 0xc0, !PT ;  /* 0x000000ff70ff7812 */ /* 0x000fe200078cc0ff */
[----:B------:R-:W-:Y:S01]  /*8940*/  FFMA.FTZ R64, R107, R120, R64 ;  /* 0x000000786b407223 */ /* 0x000fe20000010040 */
        /* <DEDUP_REMOVED lines=9> */
[C---:B------:R-:W-:Y:S02]  /*89e0*/  LOP3.LUT P5, RZ, R113.reuse, 0xff00, RZ, 0xc0, !PT ;  /* 0x0000ff0071ff7812 */ /* 0x040fe400078ac0ff */
        /* <DEDUP_REMOVED lines=27> */
.L_x_722:
[----:B-12---:R-:W-:Y:S01]  /*8ba0*/  SHF.R.U64 R62, R132, 0x10, R133 ;  /* 0x00000010843e7819 */ /* 0x006fe20000001285 */
[-CC-:B------:R-:W-:Y:S01]  /*8bb0*/  FFMA.FTZ R63, R122, R70.reuse, R71.reuse ;  /* 0x000000467a3f7223 */ /* 0x180fe20000010047 */
[-CC-:B------:R-:W-:Y:S01]  /*8bc0*/  FFMA.FTZ R119, R119, R70.reuse, R71.reuse ;  /* 0x0000004677777223 */ /* 0x180fe20000010047 */
[----:B------:R-:W-:Y:S01]  /*8bd0*/  LOP3.LUT P6, RZ, R113, 0xff00, RZ, 0xc0, !PT ;  /* 0x0000ff0071ff7812 */ /* 0x000fe200078cc0ff */
[----:B0-----:R-:W-:Y:S01]  /*8be0*/  FFMA.FTZ R67, R126, R70, R71 ;  /* 0x000000467e437223 */ /* 0x001fe20000010047 */
[----:B------:R-:W-:Y:S02]  /*8bf0*/  IMAD.U32 R64, R62, 0x10000, RZ ;  /* 0x000100003e407824 */ /* 0x000fe400078e00ff */
[----:B------:R-:W-:Y:S01]  /*8c00*/  FADD.FTZ R120, R120, -R63 ;  /* 0x8000003f78787221 */ /* 0x000fe20000010000 */
[----:B------:R-:W-:Y:S02]  /*8c10*/  IMAD.MOV.U32 R62, RZ, RZ, R132 ;  /* 0x000000ffff3e7224 */ /* 0x000fe400078e0084 */
[----:B------:R-:W-:Y:S01]  /*8c20*/  FADD.FTZ R118, R118, -R119 ;  /* 0x8000007776767221 */ /* 0x000fe20000010000 */
[----:B------:R-:W-:Y:S01]  /*8c30*/  SHF.R.U32.HI R69, RZ, 0x10, R133 ;  /* 0x00000010ff457819 */ /* 0x000fe20000011685 */
        /* <DEDUP_REMOVED lines=22> */
[C---:B------:R-:W-:Y:S02]  /*8da0*/  ISETP.GE.U32.AND P5, PT, R113.reuse, 0x1000000, PT ;  /* 0x010000007100780c */ /* 0x040fe40003fa6070 */
        /* <DEDUP_REMOVED lines=17> */
[----:B------:R-:W-:Y:S01]  /*8ec0*/  PRMT R66, R69, 0x7610, R66 ;  /* 0x0000761045427816 */ /* 0x000fe20000000042 */
[----:B------:R-:W-:Y:S06]  /*8ed0*/  BRA `(.L_x_723) ;  /* 0x0000000c00e07947 */ /* 0x000fec0003800000 */
.L_x_721:
[----:B------:R-:W-:Y:S05]  /*8ee0*/  BRA.U !UP0, `(.L_x_724) ;  /* 0x0000000108c87547 */ /* 0x000fea000b800000 */
[-CC-:B------:R-:W-:Y:S01]  /*8ef0*/  FFMA.FTZ R119, R119, R70.reuse, R71.reuse ;  /* 0x0000004677777223 */ /* 0x180fe20000010047 */
[-CC-:B-12---:R-:W-:Y:S01]  /*8f00*/  FFMA.FTZ R65, R122, R70.reuse, R71.reuse ;  /* 0x000000467a417223 */ /* 0x186fe20000010047 */
[----:B------:R-:W-:Y:S01]  /*8f10*/  LOP3.LUT P6, RZ, R113, 0xff, RZ, 0xc0, !PT ;  /* 0x000000ff71ff7812 */ /* 0x000fe200078cc0ff */
[-C--:B0-----:R-:W-:Y:S01]  /*8f20*/  FFMA.FTZ R66, R123, R70.reuse, R71 ;  /* 0x000000467b427223 */ /* 0x081fe20000010047 */
[----:B------:R-:W-:Y:S01]  /*8f30*/  FADD.FTZ R62, R118, -R119 ;  /* 0x80000077763e7221 */ /* 0x000fe20000010000 */
[----:B------:R-:W-:Y:S01]  /*8f40*/  FADD.FTZ R64, R120, -R65 ;  /* 0x8000004178407221 */ /* 0x000fe20000010000 */
[----:B------:R-:W-:Y:S01]  /*8f50*/  FFMA.FTZ R67, R126, R70, R71 ;  /* 0x000000467e437223 */ /* 0x000fe20000010047 */
[----:B------:R-:W-:Y:S01]  /*8f60*/  FADD.FTZ R66, R121, -R66 ;  /* 0x8000004279427221 */ /* 0x000fe20000010000 */
[C---:B------:R-:W-:Y:S01]  /*8f70*/  FMUL.FTZ R62, R107.reuse, R62 ;  /* 0x0000003e6b3e7220 */ /* 0x040fe20000410000 */
[----:B------:R-:W-:Y:S01]  /*8f80*/  FMUL.FTZ R64, R107, R64 ;  /* 0x000000406b407220 */ /* 0x000fe20000410000 */
[----:B------:R-:W-:Y:S01]  /*8f90*/  FADD.FTZ R124, R124, -R67 ;  /* 0x800000437c7c7221 */ /* 0x000fe20000010000 */
[C---:B------:R-:W-:Y:S01]  /*8fa0*/  LOP3.LUT P5, RZ, R113.reuse, 0xff00, RZ, 0xc0, !PT ;  /* 0x0000ff0071ff7812 */ /* 0x040fe200078ac0ff */
[----:B------:R-:W-:Y:S01]  /*8fb0*/  FMUL.FTZ R63, R62, UR6 ;  /* 0x000000063e3f7c20 */ /* 0x000fe20008410000 */
[----:B------:R-:W-:Y:S01]  /*8fc0*/  LOP3.LUT P3, RZ, R113, 0xff0000, RZ, 0xc0, !PT ;  /* 0x00ff000071ff7812 */ /* 0x000fe2000786c0ff */
[----:B------:R-:W-:Y:S01]  /*8fd0*/  FMUL.FTZ R67, R107, R124 ;  /* 0x0000007c6b437220 */ /* 0x000fe20000410000 */
        /* <DEDUP_REMOVED lines=17> */
[----:B------:R-:W-:Y:S02]  /*90f0*/  LOP3.LUT P5, RZ, R112, 0xff0000, RZ, 0xc0, !PT ;  /* 0x00ff000070ff7812 */ /* 0x000fe400078ac0ff */
[----:B------:R-:W-:Y:S02]  /*9100*/  FSEL R64, R66, RZ, P3 ;  /* 0x000000ff42407208 */ /* 0x000fe40001800000 */
        /* <DEDUP_REMOVED lines=16> */
.L_x_724:
[-CC-:B-12---:R-:W-:Y:S01]  /*9210*/  FFMA.FTZ R63, R122, R70.reuse, R71.reuse ;  /* 0x000000467a3f7223 */ /* 0x186fe20000010047 */
[-CC-:B------:R-:W-:Y:S01]  /*9220*/  FFMA.FTZ R119, R119, R70.reuse, R71.reuse ;  /* 0x0000004677777223 */ /* 0x180fe20000010047 */
        /* <DEDUP_REMOVED lines=42> */
.L_x_720:
[----:B------:R-:W-:Y:S05]  /*94d0*/  @!P0 BRA `(.L_x_725) ;  /* 0x0000000400548947 */ /* 0x000fea0003800000 */
[----:B------:R-:W-:Y:S05]  /*94e0*/  BRA.U !UP0, `(.L_x_726) ;  /* 0x0000000108b47547 */ /* 0x000fea000b800000 */
[-CC-:B-12---:R-:W-:Y:S01]  /*94f0*/  FFMA.FTZ R63, R122, R70.reuse, R71.reuse ;  /* 0x000000467a3f7223 */ /* 0x186fe20000010047 */
[-CC-:B------:R-:W-:Y:S01]  /*9500*/  FFMA.FTZ R62, R123, R70.reuse, R71.reuse ;  /* 0x000000467b3e7223 */ /* 0x180fe20000010047 */
[----:B------:R-:W-:Y:S01]  /*9510*/  FFMA.FTZ R119, R119, R70, R71 ;  /* 0x0000004677777223 */ /* 0x000fe20000010047 */
[----:B------:R-:W-:Y:S02]  /*9520*/  IMAD.MOV.U32 R65, RZ, RZ, R133 ;  /* 0x000000ffff417224 */ /* 0x000fe400078e0085 */
[----:B------:R-:W-:Y:S01]  /*9530*/  FADD.FTZ R120, R120, -R63 ;  /* 0x8000003f78787221 */ /* 0x000fe20000010000 */
[----:B------:R-:W-:Y:S01]  /*9540*/  SHF.R.U64 R63, R132, 0x10, R133 ;  /* 0x00000010843f7819 */ /* 0x000fe20000001285 */
[----:B------:R-:W-:Y:S01]  /*9550*/  FADD.FTZ R64, R121, -R62 ;  /* 0x8000003e79407221 */ /* 0x000fe20000010000 */
[----:B------:R-:W-:Y:S02]  /*9560*/  IMAD.MOV.U32 R62, RZ, RZ, R132 ;  /* 0x000000ffff3e7224 */ /* 0x000fe400078e0084 */
[----:B------:R-:W-:Y:S01]  /*9570*/  FADD.FTZ R118, R118, -R119 ;  /* 0x8000007776767221 */ /* 0x000fe20000010000 */
[----:B0-----:R-:W-:Y:S01]  /*9580*/  SHF.R.U32.HI R66, RZ, 0x10, R133 ;  /* 0x00000010ff427819 */ /* 0x001fe20000011685 */
[----:B------:R-:W-:-:S02]  /*9590*/  IMAD.U32 R63, R63, 0x10000, RZ ;  /* 0x000100003f3f7824 */ /* 0x000fc400078e00ff */
[----:B------:R-:W-:Y:S01]  /*95a0*/  FFMA.FTZ R67, R126, R70, R71 ;  /* 0x000000467e437223 */ /* 0x000fe20000010047 */
[----:B------:R-:W-:Y:S01]  /*95b0*/  IMAD.U32 R62, R62, 0x10000, RZ ;  /* 0x000100003e3e7824 */ /* 0x000fe200078e00ff */
[----:B------:R-:W-:Y:S01]  /*95c0*/  LOP3.LUT P4, RZ, R113, 0xff00, RZ, 0xc0, !PT ;  /* 0x0000ff0071ff7812 */ /* 0x000fe2000788c0ff */
[----:B------:R-:W-:Y:S02]  /*95d0*/  IMAD.U32 R65, R65, 0x10000, RZ ;  /* 0x0001000041417824 */ /* 0x000fe400078e00ff */
[C---:B------:R-:W-:Y:S01]  /*95e0*/  FFMA.FTZ R120, R107.reuse, R120, R63 ;  /* 0x000000786b787223 */ /* 0x040fe2000001003f */
[C---:B------:R-:W-:Y:S01]  /*95f0*/  FFMA.FTZ R62, R107.reuse, R118, R62 ;  /* 0x000000766b3e7223 */ /* 0x040fe2000001003e */
[----:B------:R-:W-:Y:S02]  /*9600*/  IMAD.U32 R69, R66, 0x10000, RZ ;  /* 0x0001000042457824 */ /* 0x000fe400078e00ff */
[----:B------:R-:W-:Y:S01]  /*9610*/  FADD.FTZ R124, R124, -R67 ;  /* 0x800000437c7c7221 */ /* 0x000fe20000010000 */
[C---:B------:R-:W-:Y:S01]  /*9620*/  FFMA.FTZ R66, R107.reuse, R64, R65 ;  /* 0x000000406b427223 */ /* 0x040fe20000010041 */
[----:B------:R-:W-:Y:S01]  /*9630*/  FMUL.FTZ R64, R120, UR6 ;  /* 0x0000000678407c20 */ /* 0x000fe20008410000 */
[----:B------:R-:W-:Y:S01]  /*9640*/  FMUL.FTZ R63, R62, UR6 ;  /* 0x000000063e3f7c20 */ /* 0x000fe20008410000 */
[----:B------:R-:W-:Y:S01]  /*9650*/  FFMA.FTZ R69, R107, R124, R69 ;  /* 0x0000007c6b457223 */ /* 0x000fe20000010045 */
[----:B------:R-:W-:Y:S01]  /*9660*/  LOP3.LUT P3, RZ, R113, 0xff, RZ, 0xc0, !PT ;  /* 0x000000ff71ff7812 */ /* 0x000fe2000786c0ff */
[----:B------:R-:W-:Y:S01]  /*9670*/  FMUL.FTZ R67, R66, UR6 ;  /* 0x0000000642437c20 */ /* 0x000fe20008410000 */
[----:B------:R-:W-:Y:S01]  /*9680*/  FSEL R65, R64, RZ, P4 ;  /* 0x000000ff40417208 */ /* 0x000fe20002000000 */
[----:B------:R-:W-:Y:S01]  /*9690*/  FMUL.FTZ R64, R69, UR6 ;  /* 0x0000000645407c20 */ /* 0x000fe20008410000 */
[----:B------:R-:W-:-:S02]  /*96a0*/  FSEL R63, R63, RZ, P3 ;  /* 0x000000ff3f3f7208 */ /* 0x000fc40001800000 */
[C---:B------:R-:W-:Y:S02]  /*96b0*/  LOP3.LUT P5, RZ, R113.reuse, 0xff0000, RZ, 0xc0, !PT ;  /* 0x00ff000071ff7812 */ /* 0x040fe400078ac0ff */
[----:B------:R-:W-:Y:S02]  /*96c0*/  ISETP.GE.U32.AND P3, PT, R113, 0x1000000, PT ;  /* 0x010000007100780c */ /* 0x000fe40003f66070 */
        /* <DEDUP_REMOVED lines=15> */
.L_x_726:
[-CC-:B-12---:R-:W-:Y:S01]  /*97c0*/  FFMA.FTZ R63, R122, R70.reuse, R71.reuse ;  /* 0x000000467a3f7223 */ /* 0x186fe20000010047 */
[-C--:B------:R-:W-:Y:S01]  /*97d0*/  FFMA.FTZ R62, R123, R70.reuse, R71 ;  /* 0x000000467b3e7223 */ /* 0x080fe20000010047 */
[----:B0-----:R-:W-:Y:S01]  /*97e0*/  SHF.R.U32.HI R66, RZ, 0x10, R133 ;  /* 0x00000010ff427819 */ /* 0x001fe20000011685 */
[-C--:B------:R-:W-:Y:S01]  /*97f0*/  FFMA.FTZ R119, R119, R70.reuse, R71 ;  /* 0x0000004677777223 */ /* 0x080fe20000010047 */
[----:B------:R-:W-:Y:S01]  /*9800*/  FADD.FTZ R120, R120, -R63 ;  /* 0x8000003f78787221 */ /* 0x000fe20000010000 */
[----:B------:R-:W-:Y:S01]  /*9810*/  FADD.FTZ R64, R121, -R62 ;  /* 0x8000003e79407221 */ /* 0x000fe20000010000 */
[----:B------:R-:W-:Y:S01]  /*9820*/  SHF.R.U64 R63, R132, 0x10, R133 ;  /* 0x00000010843f7819 */ /* 0x000fe20000001285 */
[----:B------:R-:W-:Y:S01]  /*9830*/  FFMA.FTZ R67, R126, R70, R71 ;  /* 0x000000467e437223 */ /* 0x000fe20000010047 */
[----:B------:R-:W-:Y:S02]  /*9840*/  IMAD.MOV.U32 R62, RZ, RZ, R132 ;  /* 0x000000ffff3e7224 */ /* 0x000fe400078e0084 */
[----:B------:R-:W-:Y:S01]  /*9850*/  FADD.FTZ R118, R118, -R119 ;  /* 0x8000007776767221 */ /* 0x000fe20000010000 */
[----:B------:R-:W-:-:S02]  /*9860*/  IMAD.MOV.U32 R65, RZ, RZ, R133 ;  /* 0x000000ffff417224 */ /* 0x000fc400078e0085 */
[----:B------:R-:W-:Y:S01]  /*9870*/  FADD.FTZ R124, R124, -R67 ;  /* 0x800000437c7c7221 */ /* 0x000fe20000010000 */
[----:B------:R-:W-:Y:S01]  /*9880*/  IMAD.U32 R62, R62, 0x10000, RZ ;  /* 0x000100003e3e7824 */ /* 0x000fe200078e00ff */
[----:B------:R-:W-:Y:S01]  /*9890*/  LOP3.LUT P3, RZ, R113, 0xff, RZ, 0xc0, !PT ;  /* 0x000000ff71ff7812 */ /* 0x000fe2000786c0ff */
        /* <DEDUP_REMOVED lines=13> */
[----:B------:R-:W-:-:S02]  /*9970*/  ISETP.GE.U32.AND P6, PT, R113, 0x1000000, PT ;  /* 0x010000007100780c */ /* 0x000fc40003fc6070 */
[----:B------:R-:W-:Y:S02]  /*9980*/  FSEL R62, R62, RZ, P3 ;  /* 0x000000ff3e3e7208 */ /* 0x000fe40001800000 */
[----:B------:R-:W-:Y:S02]  /*9990*/  FSEL R63, R63, RZ, P4 ;  /* 0x000000ff3f3f7208 */ /* 0x000fe40002000000 */
[----:B------:R-:W-:Y:S02]  /*99a0*/  FSEL R64, R64, RZ, P5 ;  /* 0x000000ff40407208 */ /* 0x000fe40002800000 */
[----:B------:R-:W-:Y:S02]  /*99b0*/  FSEL R69, R69, RZ, P6 ;  /* 0x000000ff45457208 */ /* 0x000fe40003000000 */
[----:B------:R-:W-:Y:S02]  /*99c0*/  F2FP.BF16.F32.PACK_AB R62, R63, R62 ;  /* 0x0000003e3f3e723e */ /* 0x000fe400000010ff */
[----:B------:R-:W-:-:S02]  /*99d0*/  F2FP.BF16.F32.PACK_AB R69, R69, R64 ;  /* 0x000000404545723e */ /* 0x000fc400000010ff */
[C---:B------:R-:W-:Y:S02]  /*99e0*/  PRMT R64, R62.reuse, 0x7632, R64 ;  /* 0x000076323e407816 */ /* 0x040fe40000000040 */
[----:B------:R-:W-:Y:S02]  /*99f0*/  PRMT R73, R62, 0x7610, R73 ;  /* 0x000076103e497816 */ /* 0x000fe40000000049 */
[C---:B------:R-:W-:Y:S02]  /*9a00*/  PRMT R66, R69.reuse, 0x7632, R66 ;  /* 0x0000763245427816 */ /* 0x040fe40000000042 */
[----:B------:R-:W-:Y:S01]  /*9a10*/  PRMT R65, R69, 0x7610, R65 ;  /* 0x0000761045417816 */ /* 0x000fe20000000041 */
[----:B------:R-:W-:Y:S06]  /*9a20*/  BRA `(.L_x_723) ;  /* 0x00000004000c7947 */ /* 0x000fec0003800000 */
.L_x_725:
[----:B------:R-:W-:Y:S05]  /*9a30*/  BRA.U !UP0, `(.L_x_727) ;  /* 0x0000000108947547 */ /* 0x000fea000b800000 */
[-CC-:B------:R-:W-:Y:S01]  /*9a40*/  FFMA.FTZ R119, R119, R70.reuse, R71.reuse ;  /* 0x0000004677777223 */ /* 0x180fe20000010047 */
[-CC-:B-12---:R-:W-:Y:S01]  /*9a50*/  FFMA.FTZ R62, R123, R70.reuse, R71.reuse ;  /* 0x000000467b3e7223 */ /* 0x186fe20000010047 */
[-CC-:B------:R-:W-:Y:S01]  /*9a60*/  FFMA.FTZ R63, R122, R70.reuse, R71.reuse ;  /* 0x000000467a3f7223 */ /* 0x180fe20000010047 */
[----:B------:R-:W-:Y:S01]  /*9a70*/  FFMA.FTZ R65, R126, R70, R71 ;  /* 0x000000467e417223 */ /* 0x000fe20000010047 */
[----:B------:R-:W-:Y:S01]  /*9a80*/  FADD.FTZ R118, R118, -R119 ;  /* 0x8000007776767221 */ /* 0x000fe20000010000 */
[----:B------:R-:W-:Y:S01]  /*9a90*/  FADD.FTZ R62, R121, -R62 ;  /* 0x8000003e793e7221 */ /* 0x000fe20000010000 */
[----:B------:R-:W-:Y:S01]  /*9aa0*/  FADD.FTZ R120, R120, -R63 ;  /* 0x8000003f78787221 */ /* 0x000fe20000010000 */
[----:B------:R-:W-:Y:S01]  /*9ab0*/  FADD.FTZ R124, R124, -R65 ;  /* 0x800000417c7c7221 */ /* 0x000fe20000010000 */
[C---:B------:R-:W-:Y:S01]  /*9ac0*/  FMUL.FTZ R118, R107.reuse, R118 ;  /* 0x000000766b767220 */ /* 0x040fe20000410000 */
[----:B0-----:R-:W-:Y:S01]  /*9ad0*/  FMUL.FTZ R66, R107, R62 ;  /* 0x0000003e6b427220 */ /* 0x001fe20000410000 */
[----:B------:R-:W-:Y:S01]  /*9ae0*/  LOP3.LUT P3, RZ, R113, 0xff, RZ, 0xc0, !PT ;  /* 0x000000ff71ff7812 */ /* 0x000fe2000786c0ff */
[C---:B------:R-:W-:Y:S01]  /*9af0*/  FMUL.FTZ R120, R107.reuse, R120 ;  /* 0x000000786b787220 */ /* 0x040fe20000410000 */
[----:B------:R-:W-:Y:S01]  /*9b00*/  FMUL.FTZ R62, R118, UR6 ;  /* 0x00000006763e7c20 */ /* 0x000fe20008410000 */
[----:B------:R-:W-:Y:S01]  /*9b10*/  FMUL.FTZ R124, R107, R124 ;  /* 0x0000007c6b7c7220 */ /* 0x000fe20000410000 */
[C---:B------:R-:W-:Y:S01]  /*9b20*/  LOP3.LUT P4, RZ, R113.reuse, 0xff00, RZ, 0xc0, !PT ;  /* 0x0000ff0071ff7812 */ /* 0x040fe2000788c0ff */
[----:B------:R-:W-:Y:S01]  /*9b30*/  FMUL.FTZ R64, R120, UR6 ;  /* 0x0000000678407c20 */ /* 0x000fe20008410000 */
[----:B------:R-:W-:Y:S01]  /*9b40*/  FMUL.FTZ R67, R66, UR6 ;  /* 0x0000000642437c20 */ /* 0x000fe20008410000 */
[----:B------:R-:W-:Y:S01]  /*9b50*/  FSEL R63, R62, RZ, P3 ;  /* 0x000000ff3e3f7208 */ /* 0x000fe20001800000 */
[----:B------:R-:W-:Y:S01]  /*9b60*/  FMUL.FTZ R62, R124, UR6 ;  /* 0x000000067c3e7c20 */ /* 0x000fe20008410000 */
[----:B------:R-:W-:-:S02]  /*9b70*/  LOP3.LUT P5, RZ, R113, 0xff0000, RZ, 0xc0, !PT ;  /* 0x00ff000071ff7812 */ /* 0x000fc400078ac0ff */
[----:B------:R-:W-:Y:S02]  /*9b80*/  ISETP.GE.U32.AND P3, PT, R113, 0x1000000, PT ;  /* 0x010000007100780c */ /* 0x000fe40003f66070 */
[----:B------:R-:W-:Y:S02]  /*9b90*/  FSEL R65, R64, RZ, P4 ;  /* 0x000000ff40417208 */ /* 0x000fe40002000000 */
        /* <DEDUP_REMOVED lines=15> */
.L_x_727:
        /* <DEDUP_REMOVED lines=16> */
[----:B------:R-:W-:-:S02]  /*9d90*/  LOP3.LUT P3, RZ, R113, 0xff, RZ, 0xc0, !PT ;  /* 0x000000ff71ff7812 */ /* 0x000fc4000786c0ff */
        /* <DEDUP_REMOVED lines=11> */
[----:B0-----:R-:W-:-:S07]  /*9e50*/  PRMT R66, R65, 0x7632, R66 ;  /* 0x0000763241427816 */ /* 0x001fce0000000042 */
.L_x_723:
[----:B------:R-:W-:Y:S01]  /*9e60*/  LOP3.LUT R62, R64, 0xffff, RZ, 0xc0, !PT ;  /* 0x0000ffff403e7812 */ /* 0x000fe200078ec0ff */
[----:B------:R-:W-:Y:S01]  /*9e70*/  IMAD.WIDE.U32 R68, R104, 0x8, R60 ;  /* 0x0000000868447825 */ /* 0x000fe200078e003c */
[----:B------:R-:W-:-:S03]  /*9e80*/  PRMT R65, R65, 0x5410, R66 ;  /* 0x0000541041417816 */ /* 0x000fc60000000042 */
        /* <DEDUP_REMOVED lines=12> */
.L_x_728:
[----:B------:R1:W-:Y:S01]  /*9f50*/  STG.E.64 desc[UR10][R68.64], R66 ;  /* 0x0000004244007986 */ /* 0x0003e2000c101b0a */
[----:B------:R-:W-:Y:S05]  /*9f60*/  @!P1 BRA `(.L_x_729) ;  /* 0x0000000000209947 */ /* 0x000fea0003800000 */
[----:B0-----:R-:W0:Y:S01]  /*9f70*/  LDC.64 R64, c[0x0][0x470] ;  /* 0x00011c00ff407b82 */ /* 0x001e220000000a00 */
[----:B------:R-:W-:Y:S02]  /*9f80*/  LOP3.LUT R62, R160, 0xffff, RZ, 0xc0, !PT ;  /* 0x0000ffffa03e7812 */ /* 0x000fe400078ec0ff */
[----:B-1----:R-:W-:-:S03]  /*9f90*/  PRMT R67, R162, 0x5410, R163 ;  /* 0x00005410a2437816 */ /* 0x002fc600000000a3 */
[----:B------:R-:W-:-:S05]  /*9fa0*/  IMAD.WIDE.U32 R62, R62, 0x10000, RZ ;  /* 0x000100003e3e7825 */ /* 0x000fca00078e00ff */
[----:B------:R-:W-:Y:S02]  /*9fb0*/  LOP3.LUT R63, R67, R63, RZ, 0xfc, !PT ;  /* 0x0000003f433f7212 */ /* 0x000fe400078efcff */
[----:B------:R-:W-:Y:S01]  /*9fc0*/  LOP3.LUT R62, R62, 0xffff, R161, 0xf8, !PT ;  /* 0x0000ffff3e3e7812 */ /* 0x000fe200078ef8a1 */
[----:B0-----:R-:W-:-:S05]  /*9fd0*/  IMAD.WIDE.U32 R64, R104, 0x8, R64 ;  /* 0x0000000868407825 */ /* 0x001fca00078e0040 */
[----:B------:R2:W-:Y:S02]  /*9fe0*/  STG.E.64 desc[UR10][R64.64], R62 ;  /* 0x0000003e40007986 */ /* 0x0005e4000c101b0a */
.L_x_729:
[----:B------:R-:W-:Y:S05]  /*9ff0*/  @!P1 BRA `(.L_x_730) ;  /* 0x0000000c003c9947 */ /* 0x000fea0003800000 */
[----:B------:R-:W-:Y:S05]  /*a000*/  @!P0 BRA `(.L_x_731) ;  /* 0x0000000400c08947 */ /* 0x000fea0003800000 */
[----:B------:R-:W-:Y:S05]  /*a010*/  BRA.U !UP0, `(.L_x_732) ;  /* 0x0000000108ec7547 */ /* 0x000fea000b800000 */
[-CC-:B0-2---:R-:W-:Y:S01]  /*a020*/  FFMA.FTZ R62, R127, R70.reuse, R71.reuse ;  /* 0x000000467f3e7223 */ /* 0x185fe20000010047 */
[----:B------:R-:W-:Y:S02]  /*a030*/  IMAD.MOV.U32 R63, RZ, RZ, R130 ;  /* 0x000000ffff3f7224 */ /* 0x000fe400078e0082 */
[-CC-:B------:R-:W-:Y:S01]  /*a040*/  FFMA.FTZ R65, R144, R70.reuse, R71.reuse ;  /* 0x0000004690417223 */ /* 0x180fe20000010047 */
[----:B-1----:R-:W-:Y:S01]  /*a050*/  FFMA.FTZ R67, R148, R70, R71 ;  /* 0x0000004694437223 */ /* 0x002fe20000010047 */
[----:B------:R-:W-:Y:S01]  /*a060*/  FADD.FTZ R62, R125, -R62 ;  /* 0x8000003e7d3e7221 */ /* 0x000fe20000010000 */
[----:B------:R-:W-:Y:S02]  /*a070*/  IMAD.U32 R64, R63, 0x10000, RZ ;  /* 0x000100003f407824 */ /* 0x000fe400078e00ff */
[----:B------:R-:W-:Y:S01]  /*a080*/  FADD.FTZ R142, R142, -R65 ;  /* 0x800000418e8e7221 */ /* 0x000fe20000010000 */
[--C-:B------:R-:W-:Y:S01]  /*a090*/  IMAD.MOV.U32 R65, RZ, RZ, R131.reuse ;  /* 0x000000ffff417224 */ /* 0x100fe200078e0083 */
[----:B------:R-:W-:Y:S01]  /*a0a0*/  LOP3.LUT P6, RZ, R114, 0xff, RZ, 0xc0, !PT ;  /* 0x000000ff72ff7812 */ /* 0x000fe200078cc0ff */
[----:B------:R-:W-:Y:S01]  /*a0b0*/  FFMA.FTZ R62, R107, R62, R64 ;  /* 0x0000003e6b3e7223 */ /* 0x000fe20000010040 */
[----:B------:R-:W-:Y:S01]  /*a0c0*/  SHF.R.U64 R64, R130, 0x10, R131 ;  /* 0x0000001082407819 */ /* 0x000fe20000001283 */
[----:B------:R-:W-:Y:S01]  /*a0d0*/  FADD.FTZ R146, R146, -R67 ;  /* 0x8000004392927221 */ /* 0x000fe20000010000 */
[----:B------:R-:W-:Y:S01]  /*a0e0*/  FFMA.FTZ R66, R145, R70, R71 ;  /* 0x0000004691427223 */ /* 0x000fe20000010047 */
[----:B------:R-:W-:Y:S01]  /*a0f0*/  FMUL.FTZ R63, R62, UR6 ;  /* 0x000000063e3f7c20 */ /* 0x000fe20008410000 */
[----:B------:R-:W-:Y:S01]  /*a100*/  IMAD.U32 R67, R65, 0x10000, RZ ;  /* 0x0001000041437824 */ /* 0x000fe200078e00ff */
[----:B------:R-:W-:Y:S01]  /*a110*/  SHF.R.U32.HI R69, RZ, 0x10, R131 ;  /* 0x00000010ff457819 */ /* 0x000fe20000011683 */
[----:B------:R-:W-:-:S02]  /*a120*/  IMAD.U32 R64, R64, 0x10000, RZ ;  /* 0x0001000040407824 */ /* 0x000fc400078e00ff */
[----:B------:R-:W-:Y:S01]  /*a130*/  FADD.FTZ R66, R143, -R66 ;  /* 0x800000428f427221 */ /* 0x000fe20000010000 */
[----:B------:R-:W-:Y:S02]  /*a140*/  FSEL R65, R63, RZ, P6 ;  /* 0x000000ff3f417208 */ /* 0x000fe40003000000 */
[----:B------:R-:W-:Y:S01]  /*a150*/  LOP3.LUT P6, RZ, R116, 0xff, RZ, 0xc0, !PT ;  /* 0x000000ff74ff7812 */ /* 0x000fe200078cc0ff */
[----:B------:R-:W-:Y:S01]  /*a160*/  FFMA.FTZ R64, R107, R142, R64 ;  /* 0x0000008e6b407223 */ /* 0x000fe20000010040 */
[----:B------:R-:W-:Y:S01]  /*a170*/  F2FP.BF16.F32.PACK_AB R65, R65, R62 ;  /* 0x0000003e4141723e */ /* 0x000fe200000010ff */
[----:B------:R-:W-:Y:S01]  /*a180*/  FFMA.FTZ R66, R107, R66, R67 ;  /* 0x000000426b427223 */ /* 0x000fe20000010043 */
[----:B------:R-:W-:Y:S01]  /*a190*/  FSEL R63, R63, RZ, P6 ;  /* 0x000000ff3f3f7208 */ /* 0x000fe20003000000 */
[----:B------:R-:W-:Y:S01]  /*a1a0*/  IMAD.U32 R69, R69, 0x10000, RZ ;  /* 0x0001000045457824 */ /* 0x000fe200078e00ff */
[C---:B------:R-:W-:Y:S02]  /*a1b0*/  PRMT R73, R65.reuse, 0x7632, R73 ;  /* 0x0000763241497816 */ /* 0x040fe40000000049 */
[C---:B------:R-:W-:Y:S01]  /*a1c0*/  F2FP.BF16.F32.PACK_AB R63, R64.reuse, R63 ;  /* 0x0000003f403f723e */ /* 0x040fe200000010ff */
[----:B------:R-:W-:Y:S01]  /*a1d0*/  FMUL.FTZ R64, R64, UR6 ;  /* 0x0000000640407c20 */ /* 0x000fe20008410000 */
[----:B------:R-:W-:Y:S01]  /*a1e0*/  PRMT R155, R65, 0x7610, R155 ;  /* 0x00007610419b7816 */ /* 0x000fe2000000009b */
[----:B------:R-:W-:Y:S01]  /*a1f0*/  FMUL.FTZ R65, R66, UR6 ;  /* 0x0000000642417c20 */ /* 0x000fe20008410000 */
[----:B------:R-:W-:Y:S01]  /*a200*/  LOP3.LUT P5, RZ, R114, 0xff00, RZ, 0xc0, !PT ;  /* 0x0000ff0072ff7812 */ /* 0x000fe200078ac0ff */
[----:B------:R-:W-:Y:S01]  /*a210*/  FFMA.FTZ R146, R107, R146, R69 ;  /* 0x000000926b927223 */ /* 0x000fe20000010045 */
[----:B------:R-:W-:-:S02]  /*a220*/  LOP3.LUT P6, RZ, R116, 0xff00, RZ, 0xc0, !PT ;  /* 0x0000ff0074ff7812 */ /* 0x000fc400078cc0ff */
[----:B------:R-:W-:Y:S02]  /*a230*/  LOP3.LUT P3, RZ, R114, 0xff0000, RZ, 0xc0, !PT ;  /* 0x00ff000072ff7812 */ /* 0x000fe4000786c0ff */
[C---:B------:R-:W-:Y:S02]  /*a240*/  PRMT R157, R63.reuse, 0x7632, R157 ;  /* 0x000076323f9d7816 */ /* 0x040fe4000000009d */
[----:B------:R-:W-:Y:S02]  /*a250*/  PRMT R161, R63, 0x7610, R161 ;  /* 0x000076103fa17816 */ /* 0x000fe400000000a1 */
[C---:B------:R-:W-:Y:S02]  /*a260*/  FSEL R62, R64.reuse, RZ, P5 ;  /* 0x000000ff403e7208 */ /* 0x040fe40002800000 */
[----:B------:R-:W-:Y:S01]  /*a270*/  FSEL R63, R64, RZ, P6 ;  /* 0x000000ff403f7208 */ /* 0x000fe20003000000 */
[----:B------:R-:W-:Y:S01]  /*a280*/  FMUL.FTZ R64, R146, UR6 ;  /* 0x0000000692407c20 */ /* 0x000fe20008410000 */
[----:B------:R-:W-:-:S02]  /*a290*/  FSEL R67, R65, RZ, P3 ;  /* 0x000000ff41437208 */ /* 0x000fc40001800000 */
        /* <DEDUP_REMOVED lines=19> */
.L_x_732:
[----:B0-2---:R-:W-:Y:S01]  /*a3d0*/  SHF.R.U64 R64, R130, 0x10, R131 ;  /* 0x0000001082407819 */ /* 0x005fe20000001283 */
[-CC-:B------:R-:W-:Y:S01]  /*a3e0*/  FFMA.FTZ R63, R144, R70.reuse, R71.reuse ;  /* 0x00000046903f7223 */ /* 0x180fe20000010047 */
[-CC-:B------:R-:W-:Y:S01]  /*a3f0*/  FFMA.FTZ R62, R127, R70.reuse, R71.reuse ;  /* 0x000000467f3e7223 */ /* 0x180fe20000010047 */
[----:B------:R-:W-:Y:S01]  /*a400*/  LOP3.LUT P6, RZ, R114, 0xff00, RZ, 0xc0, !PT ;  /* 0x0000ff0072ff7812 */ /* 0x000fe200078cc0ff */
[----:B-1----:R-:W-:Y:S01]  /*a410*/  FFMA.FTZ R66, R145, R70, R71 ;  /* 0x0000004691427223 */ /* 0x002fe20000010047 */
        /* <DEDUP_REMOVED lines=8> */
[----:B------:R-:W-:Y:S01]  /*a4a0*/  FADD.FTZ R66, R143, -R66 ;  /* 0x800000428f427221 */ /* 0x000fe20000010000 */
[----:B------:R-:W-:Y:S01]  /*a4b0*/  FMUL.FTZ R142, R142, UR6 ;  /* 0x000000068e8e7c20 */ /* 0x000fe20008410000 */
[----:B------:R-:W-:Y:S01]  /*a4c0*/  FFMA.FTZ R62, R107, R62, R64 ;  /* 0x0000003e6b3e7223 */ /* 0x000fe20000010040 */
[----:B------:R-:W-:Y:S02]  /*a4d0*/  IMAD.MOV.U32 R64, RZ, RZ, R131 ;  /* 0x000000ffff407224 */ /* 0x000fe400078e0083 */
        /* <DEDUP_REMOVED lines=35> */
.L_x_731:
[----:B------:R-:W-:Y:S05]  /*a710*/  BRA.U !UP0, `(.L_x_734) ;  /* 0x0000000108c87547 */ /* 0x000fea000b800000 */
[-CC-:B0-2---:R-:W-:Y:S01]  /*a720*/  FFMA.FTZ R62, R127, R70.reuse, R71.reuse ;  /* 0x000000467f3e7223 */ /* 0x185fe20000010047 */
[-CC-:B------:R-:W-:Y:S01]  /*a730*/  FFMA.FTZ R65, R144, R70.reuse, R71.reuse ;  /* 0x0000004690417223 */ /* 0x180fe20000010047 */
[----:B------:R-:W-:Y:S01]  /*a740*/  LOP3.LUT P6, RZ, R114, 0xff, RZ, 0xc0, !PT ;  /* 0x000000ff72ff7812 */ /* 0x000fe200078cc0ff */
[-C--:B-1----:R-:W-:Y:S01]  /*a750*/  FFMA.FTZ R66, R145, R70.reuse, R71 ;  /* 0x0000004691427223 */ /* 0x082fe20000010047 */
[----:B------:R-:W-:Y:S01]  /*a760*/  FADD.FTZ R62, R125, -R62 ;  /* 0x8000003e7d3e7221 */ /* 0x000fe20000010000 */
[----:B------:R-:W-:Y:S01]  /*a770*/  FADD.FTZ R64, R142, -R65 ;  /* 0x800000418e407221 */ /* 0x000fe20000010000 */
[----:B------:R-:W-:Y:S01]  /*a780*/  FFMA.FTZ R67, R148, R70, R71 ;  /* 0x0000004694437223 */ /* 0x000fe20000010047 */
[----:B------:R-:W-:Y:S01]  /*a790*/  FADD.FTZ R66, R143, -R66 ;  /* 0x800000428f427221 */ /* 0x000fe20000010000 */
[C---:B------:R-:W-:Y:S01]  /*a7a0*/  FMUL.FTZ R62, R107.reuse, R62 ;  /* 0x0000003e6b3e7220 */ /* 0x040fe20000410000 */
[C---:B------:R-:W-:Y:S01]  /*a7b0*/  FMUL.FTZ R64, R107.reuse, R64 ;  /* 0x000000406b407220 */ /* 0x040fe20000410000 */
[----:B------:R-:W-:Y:S01]  /*a7c0*/  FADD.FTZ R146, R146, -R67 ;  /* 0x8000004392927221 */ /* 0x000fe20000010000 */
[----:B------:R-:W-:Y:S01]  /*a7d0*/  LOP3.LUT P5, RZ, R114, 0xff00, RZ, 0xc0, !PT ;  /* 0x0000ff0072ff7812 */ /* 0x000fe200078ac0ff */
[----:B------:R-:W-:Y:S01]  /*a7e0*/  FMUL.FTZ R63, R62, UR6 ;  /* 0x000000063e3f7c20 */ /* 0x000fe20008410000 */
[C---:B------:R-:W-:Y:S01]  /*a7f0*/  LOP3.LUT P3, RZ, R114.reuse, 0xff0000, RZ, 0xc0, !PT ;  /* 0x00ff000072ff7812 */ /* 0x040fe2000786c0ff */
        /* <DEDUP_REMOVED lines=36> */
.L_x_734:
[-CC-:B0-2---:R-:W-:Y:S01]  /*aa40*/  FFMA.FTZ R63, R144, R70.reuse, R71.reuse ;  /* 0x00000046903f7223 */ /* 0x185fe20000010047 */
        /* <DEDUP_REMOVED lines=34> */
[----:B-1----:R-:W-:Y:S02]  /*ac70*/  F2FP.BF16.F32.PACK_AB R66, R65, R64 ;  /* 0x000000404142723e */ /* 0x002fe400000010ff */
[----:B------:R-:W-:-:S02]  /*ac80*/  PRMT R161, R73, 0x7632, R161 ;  /* 0x0000763249a17816 */ /* 0x000fc400000000a1 */
[C---:B------:R-:W-:Y:S02]  /*ac90*/  PRMT R160, R142.reuse, 0x7632, R160 ;  /* 0x000076328ea07816 */ /* 0x040fe400000000a0 */
[----:B------:R-:W-:Y:S02]  /*aca0*/  PRMT R64, R142, 0x7610, R64 ;  /* 0x000076108e407816 */ /* 0x000fe40000000040 */
[C---:B------:R-:W-:Y:S02]  /*acb0*/  PRMT R162, R62.reuse, 0x7632, R162 ;  /* 0x000076323ea27816 */ /* 0x040fe400000000a2 */
[----:B------:R-:W-:Y:S02]  /*acc0*/  PRMT R65, R62, 0x7610, R65 ;  /* 0x000076103e417816 */ /* 0x000fe40000000041 */
[----:B------:R-:W-:Y:S01]  /*acd0*/  PRMT R163, R66, 0x7632, R163 ;  /* 0x0000763242a37816 */ /* 0x000fe200000000a3 */
[----:B------:R-:W-:Y:S06]  /*ace0*/  BRA `(.L_x_733) ;  /* 0x0000000800647947 */ /* 0x000fec0003800000 */
.L_x_730:
[----:B------:R-:W-:Y:S05]  /*acf0*/  @!P0 BRA `(.L_x_735) ;  /* 0x0000000400548947 */ /* 0x000fea0003800000 */
[----:B------:R-:W-:Y:S05]  /*ad00*/  BRA.U !UP0, `(.L_x_736) ;  /* 0x0000000108b47547 */ /* 0x000fea000b800000 */
[-CC-:B0-2---:R-:W-:Y:S01]  /*ad10*/  FFMA.FTZ R63, R144, R70.reuse, R71.reuse ;  /* 0x00000046903f7223 */ /* 0x185fe20000010047 */
[-CC-:B------:R-:W-:Y:S01]  /*ad20*/  FFMA.FTZ R64, R145, R70.reuse, R71.reuse ;  /* 0x0000004691407223 */ /* 0x180fe20000010047 */
[----:B------:R-:W-:Y:S01]  /*ad30*/  FFMA.FTZ R62, R127, R70, R71 ;  /* 0x000000467f3e7223 */ /* 0x000fe20000010047 */
[----:B------:R-:W-:Y:S01]  /*ad40*/  SHF.R.U64 R65, R130, 0x10, R131 ;  /* 0x0000001082417819 */ /* 0x000fe20000001283 */
[----:B------:R-:W-:Y:S01]  /*ad50*/  FADD.FTZ R142, R142, -R63 ;  /* 0x8000003f8e8e7221 */ /* 0x000fe20000010000 */
[----:B------:R-:W-:Y:S02]  /*ad60*/  IMAD.MOV.U32 R63, RZ, RZ, R130 ;  /* 0x000000ffff3f7224 */ /* 0x000fe400078e0082 */
[----:B-1----:R-:W-:Y:S01]  /*ad70*/  FADD.FTZ R66, R143, -R64 ;  /* 0x800000408f427221 */ /* 0x002fe20000010000 */
[--C-:B------:R-:W-:Y:S02]  /*ad80*/  IMAD.MOV.U32 R67, RZ, RZ, R131.reuse ;  /* 0x000000ffff437224 */ /* 0x100fe400078e0083 */
[----:B------:R-:W-:Y:S01]  /*ad90*/  FADD.FTZ R62, R125, -R62 ;  /* 0x8000003e7d3e7221 */ /* 0x000fe20000010000 */
[----:B------:R-:W-:Y:S01]  /*ada0*/  SHF.R.U32.HI R68, RZ, 0x10, R131 ;  /* 0x00000010ff447819 */ /* 0x000fe20000011683 */
[----:B------:R-:W-:-:S02]  /*adb0*/  IMAD.U32 R64, R63, 0x10000, RZ ;  /* 0x000100003f407824 */ /* 0x000fc400078e00ff */
[----:B------:R-:W-:Y:S01]  /*adc0*/  FFMA.FTZ R69, R148, R70, R71 ;  /* 0x0000004694457223 */ /* 0x000fe20000010047 */
[----:B------:R-:W-:Y:S01]  /*add0*/  IMAD.U32 R63, R67, 0x10000, RZ ;  /* 0x00010000433f7824 */ /* 0x000fe200078e00ff */
[----:B------:R-:W-:Y:S01]  /*ade0*/  LOP3.LUT P3, RZ, R114, 0xff, RZ, 0xc0, !PT ;  /* 0x000000ff72ff7812 */ /* 0x000fe2000786c0ff */
[----:B------:R-:W-:Y:S02]  /*adf0*/  IMAD.U32 R65, R65, 0x10000, RZ ;  /* 0x0001000041417824 */ /* 0x000fe400078e00ff */
[C---:B------:R-:W-:Y:S01]  /*ae00*/  FFMA.FTZ R62, R107.reuse, R62, R64 ;  /* 0x0000003e6b3e7223 */ /* 0x040fe20000010040 */
[----:B------:R-:W-:Y:S02]  /*ae10*/  IMAD.U32 R67, R68, 0x10000, RZ ;  /* 0x0001000044437824 */ /* 0x000fe400078e00ff */
[----:B------:R-:W-:Y:S01]  /*ae20*/  FADD.FTZ R146, R146, -R69 ;  /* 0x8000004592927221 */ /* 0x000fe20000010000 */
[C---:B------:R-:W-:Y:S01]  /*ae30*/  FFMA.FTZ R66, R107.reuse, R66, R63 ;  /* 0x000000426b427223 */ /* 0x040fe2000001003f */
[C---:B------:R-:W-:Y:S01]  /*ae40*/  FFMA.FTZ R65, R107.reuse, R142, R65 ;  /* 0x0000008e6b417223 */ /* 0x040fe20000010041 */
[----:B------:R-:W-:Y:S01]  /*ae50*/  FMUL.FTZ R63, R62, UR6 ;  /* 0x000000063e3f7c20 */ /* 0x000fe20008410000 */
[----:B------:R-:W-:Y:S01]  /*ae60*/  FFMA.FTZ R146, R107, R146, R67 ;  /* 0x000000926b927223 */ /* 0x000fe20000010043 */
[----:B------:R-:W-:Y:S01]  /*ae70*/  LOP3.LUT P4, RZ, R114, 0xff00, RZ, 0xc0, !PT ;  /* 0x0000ff0072ff7812 */ /* 0x000fe2000788c0ff */
        /* <DEDUP_REMOVED lines=22> */
.L_x_736:
[-CC-:B0-2---:R-:W-:Y:S01]  /*afe0*/  FFMA.FTZ R63, R144, R70.reuse, R71.reuse ;  /* 0x00000046903f7223 */ /* 0x185fe20000010047 */
[-C--:B------:R-:W-:Y:S01]  /*aff0*/  FFMA.FTZ R64, R145, R70.reuse, R71 ;  /* 0x0000004691407223 */ /* 0x080fe20000010047 */
[--C-:B------:R-:W-:Y:S01]  /*b000*/  SHF.R.U64 R65, R130, 0x10, R131.reuse ;  /* 0x0000001082417819 */ /* 0x100fe20000001283 */
[----:B-1----:R-:W-:Y:S02]  /*b010*/  IMAD.MOV.U32 R67, RZ, RZ, R131 ;  /* 0x000000ffff437224 */ /* 0x002fe400078e0083 */
[----:B------:R-:W-:Y:S01]  /*b020*/  FADD.FTZ R142, R142, -R63 ;  /* 0x8000003f8e8e7221 */ /* 0x000fe20000010000 */
[----:B------:R-:W-:Y:S01]  /*b030*/  IMAD.MOV.U32 R63, RZ, RZ, R130 ;  /* 0x000000ffff3f7224 */ /* 0x000fe200078e0082 */
[----:B------:R-:W-:Y:S01]  /*b040*/  SHF.R.U32.HI R68, RZ, 0x10, R131 ;  /* 0x00000010ff447819 */ /* 0x000fe20000011683 */
[-CC-:B------:R-:W-:Y:S01]  /*b050*/  FFMA.FTZ R62, R127, R70.reuse, R71.reuse ;  /* 0x000000467f3e7223 */ /* 0x180fe20000010047 */
[----:B------:R-:W-:Y:S01]  /*b060*/  FFMA.FTZ R69, R148, R70, R71 ;  /* 0x0000004694457223 */ /* 0x000fe20000010047 */
        /* <DEDUP_REMOVED lines=14> */
[C---:B------:R-:W-:Y:S01]  /*b150*/  LOP3.LUT P3, RZ, R114.reuse, 0xff, RZ, 0xc0, !PT ;  /* 0x000000ff72ff7812 */ /* 0x040fe2000786c0ff */
        /* <DEDUP_REMOVED lines=10> */
[C---:B------:R-:W-:Y:S02]  /*b200*/  PRMT R64, R62.reuse, 0x7632, R64 ;  /* 0x000076323e407816 */ /* 0x040fe40000000040 */
[----:B------:R-:W-:Y:S02]  /*b210*/  PRMT R73, R62, 0x7610, R73 ;  /* 0x000076103e497816 */ /* 0x000fe40000000049 */
[C---:B------:R-:W-:Y:S02]  /*b220*/  PRMT R66, R63.reuse, 0x7632, R66 ;  /* 0x000076323f427816 */ /* 0x040fe40000000042 */
[----:B------:R-:W-:Y:S01]  /*b230*/  PRMT R65, R63, 0x7610, R65 ;  /* 0x000076103f417816 */ /* 0x000fe20000000041 */
[----:B------:R-:W-:Y:S06]  /*b240*/  BRA `(.L_x_733) ;  /* 0x00000004000c7947 */ /* 0x000fec0003800000 */
.L_x_735:
[----:B------:R-:W-:Y:S05]  /*b250*/  BRA.U !UP0, `(.L_x_737) ;  /* 0x0000000108947547 */ /* 0x000fea000b800000 */
[-CC-:B0-2---:R-:W-:Y:S01]  /*b260*/  FFMA.FTZ R63, R144, R70.reuse, R71.reuse ;  /* 0x00000046903f7223 */ /* 0x185fe20000010047 */
        /* <DEDUP_REMOVED lines=9> */
[C---:B-1----:R-:W-:Y:S01]  /*b300*/  FMUL.FTZ R66, R107.reuse, R64 ;  /* 0x000000406b427220 */ /* 0x042fe20000410000 */
[----:B------:R-:W-:Y:S01]  /*b310*/  LOP3.LUT P4, RZ, R114, 0xff00, RZ, 0xc0, !PT ;  /* 0x0000ff0072ff7812 */ /* 0x000fe2000788c0ff */
        /* <DEDUP_REMOVED lines=25> */
.L_x_737:
        /* <DEDUP_REMOVED lines=28> */
[----:B-1----:R-:W-:-:S07]  /*b670*/  PRMT R66, R65, 0x7632, R66 ;  /* 0x0000763241427816 */ /* 0x002fce0000000042 */
.L_x_733:
        /* <DEDUP_REMOVED lines=15> */
.L_x_738:
        /* <DEDUP_REMOVED lines=10> */
.L_x_739:
[----:B------:R-:W-:Y:S05]  /*b810*/  @!P1 BRA `(.L_x_740) ;  /* 0x0000000c00349947 */ /* 0x000fea0003800000 */
[----:B------:R-:W-:Y:S05]  /*b820*/  @!P0 BRA `(.L_x_741) ;  /* 0x0000000400bc8947 */ /* 0x000fea0003800000 */
[----:B------:R-:W-:Y:S05]  /*b830*/  BRA.U !UP0, `(.L_x_742) ;  /* 0x0000000108e87547 */ /* 0x000fea000b800000 */
[-CC-:B0-2---:R-:W-:Y:S01]  /*b840*/  FFMA.FTZ R62, R149, R70.reuse, R71.reuse ;  /* 0x00000046953e7223 */ /* 0x185fe20000010047 */
[----:B------:R-:W-:Y:S02]  /*b850*/  IMAD.MOV.U32 R63, RZ, RZ, R128 ;  /* 0x000000ffff3f7224 */ /* 0x000fe400078e0080 */
[-C--:B------:R-:W-:Y:S01]  /*b860*/  FFMA.FTZ R65, R152, R70.reuse, R71 ;  /* 0x0000004698417223 */ /* 0x080fe20000010047 */
[----:B-1----:R-:W-:Y:S01]  /*b870*/  SHF.R.U64 R67, R128, 0x10, R129 ;  /* 0x0000001080437819 */ /* 0x002fe20000001281 */
[----:B------:R-:W-:Y:S01]  /*b880*/  FADD.FTZ R62, R147, -R62 ;  /* 0x8000003e933e7221 */ /* 0x000fe20000010000 */
[----:B------:R-:W-:Y:S01]  /*b890*/  IMAD.U32 R64, R63, 0x10000, RZ ;  /* 0x000100003f407824 */ /* 0x000fe200078e00ff */
[----:B------:R-:W-:Y:S01]  /*b8a0*/  LOP3.LUT P5, RZ, R115, 0xff, RZ, 0xc0, !PT ;  /* 0x000000ff73ff7812 */ /* 0x000fe200078ac0ff */
[----:B------:R-:W-:Y:S01]  /*b8b0*/  FFMA.FTZ R66, R153, R70, R71 ;  /* 0x0000004699427223 */ /* 0x000fe20000010047 */
[----:B------:R-:W-:Y:S01]  /*b8c0*/  FADD.FTZ R150, R150, -R65 ;  /* 0x8000004196967221 */ /* 0x000fe20000010000 */
[----:B------:R-:W-:Y:S01]  /*b8d0*/  FFMA.FTZ R62, R107, R62, R64 ;  /* 0x0000003e6b3e7223 */ /* 0x000fe20000010040 */
[--C-:B------:R-:W-:Y:S01]  /*b8e0*/  IMAD.MOV.U32 R64, RZ, RZ, R129.reuse ;  /* 0x000000ffff407224 */ /* 0x100fe200078e0081 */
[----:B------:R-:W-:Y:S01]  /*b8f0*/  SHF.R.U32.HI R68, RZ, 0x10, R129 ;  /* 0x00000010ff447819 */ /* 0x000fe20000011681 */
[----:B------:R-:W-:-:S02]  /*b900*/  IMAD.U32 R67, R67, 0x10000, RZ ;  /* 0x0001000043437824 */ /* 0x000fc400078e00ff */
[----:B------:R-:W-:Y:S01]  /*b910*/  FMUL.FTZ R63, R62, UR6 ;  /* 0x000000063e3f7c20 */ /* 0x000fe20008410000 */
[----:B------:R-:W-:Y:S01]  /*b920*/  FFMA.FTZ R71, R156, R70, R71 ;  /* 0x000000469c477223 */ /* 0x000fe20000010047 */
[----:B------:R-:W-:Y:S01]  /*b930*/  FADD.FTZ R66, R151, -R66 ;  /* 0x8000004297427221 */ /* 0x000fe20000010000 */
[----:B------:R-:W-:Y:S02]  /*b940*/  IMAD.U32 R69, R64, 0x10000, RZ ;  /* 0x0001000040457824 */ /* 0x000fe400078e00ff */
[----:B------:R-:W-:Y:S01]  /*b950*/  FFMA.FTZ R150, R107, R150, R67 ;  /* 0x000000966b967223 */ /* 0x000fe20000010043 */
[----:B------:R-:W-:Y:S01]  /*b960*/  FSEL R65, R63, RZ, P5 ;  /* 0x000000ff3f417208 */ /* 0x000fe20002800000 */
[----:B------:R-:W-:Y:S01]  /*b970*/  FADD.FTZ R154, R154, -R71 ;  /* 0x800000479a9a7221 */ /* 0x000fe20000010000 */
[----:B------:R-:W-:Y:S01]  /*b980*/  LOP3.LUT P5, RZ, R117, 0xff, RZ, 0xc0, !PT ;  /* 0x000000ff75ff7812 */ /* 0x000fe200078ac0ff */
[----:B------:R-:W-:Y:S02]  /*b990*/  IMAD.U32 R68, R68, 0x10000, RZ ;  /* 0x0001000044447824 */ /* 0x000fe400078e00ff */
[----:B------:R-:W-:Y:S01]  /*b9a0*/  FFMA.FTZ R66, R107, R66, R69 ;  /* 0x000000426b427223 */ /* 0x000fe20000010045 */
[----:B------:R-:W-:-:S02]  /*b9b0*/  LOP3.LUT P4, RZ, R115, 0xff00, RZ, 0xc0, !PT ;  /* 0x0000ff0073ff7812 */ /* 0x000fc4000788c0ff */
[----:B------:R-:W-:Y:S01]  /*b9c0*/  FSEL R63, R63, RZ, P5 ;  /* 0x000000ff3f3f7208 */ /* 0x000fe20002800000 */
[----:B------:R-:W-:Y:S01]  /*b9d0*/  FFMA.FTZ R71, R107, R154, R68 ;  /* 0x0000009a6b477223 */ /* 0x000fe20000010044 */
[----:B------:R-:W-:Y:S01]  /*b9e0*/  F2FP.BF16.F32.PACK_AB R65, R65, R62 ;  /* 0x0000003e4141723e */ /* 0x000fe200000010ff */
[----:B------:R-:W-:Y:S01]  /*b9f0*/  FMUL.FTZ R64, R66, UR6 ;  /* 0x0000000642407c20 */ /* 0x000fe20008410000 */
[C---:B------:R-:W-:Y:S01]  /*ba00*/  F2FP.BF16.F32.PACK_AB R63, R150.reuse, R63 ;  /* 0x0000003f963f723e */ /* 0x040fe200000010ff */
[----:B------:R-:W-:Y:S01]  /*ba10*/  FMUL.FTZ R150, R150, UR6 ;  /* 0x0000000696967c20 */ /* 0x000fe20008410000 */
[----:B------:R-:W-:Y:S01]  /*ba20*/  LOP3.LUT P5, RZ, R117, 0xff00, RZ, 0xc0, !PT ;  /* 0x0000ff0075ff7812 */ /* 0x000fe200078ac0ff */
[----:B------:R-:W-:Y:S01]  /*ba30*/  FMUL.FTZ R67, R71, UR6 ;  /* 0x0000000647437c20 */ /* 0x000fe20008410000 */
[----:B------:R-:W-:Y:S02]  /*ba40*/  LOP3.LUT P0, RZ, R115, 0xff0000, RZ, 0xc0, !PT ;  /* 0x00ff000073ff7812 */ /* 0x000fe4000780c0ff */
[----:B------:R-:W-:-:S02]  /*ba50*/  PRMT R157, R63, 0x7632, R157 ;  /* 0x000076323f9d7816 */ /* 0x000fc4000000009d */
[----:B------:R-:W-:Y:S02]  /*ba60*/  PRMT R161, R63, 0x7610, R161 ;  /* 0x000076103fa17816 */ /* 0x000fe400000000a1 */
[C---:B------:R-:W-:Y:S02]  /*ba70*/  PRMT R69, R65.reuse, 0x7632, R69 ;  /* 0x0000763241457816 */ /* 0x040fe40000000045 */
[----:B------:R-:W-:Y:S02]  /*ba80*/  PRMT R155, R65, 0x7610, R155 ;  /* 0x00007610419b7816 */ /* 0x000fe4000000009b */
[C---:B------:R-:W-:Y:S02]  /*ba90*/  FSEL R62, R150.reuse, RZ, P4 ;  /* 0x000000ff963e7208 */ /* 0x040fe40002000000 */
[----:B------:R-:W-:Y:S02]  /*baa0*/  FSEL R63, R150, RZ, P5 ;  /* 0x000000ff963f7208 */ /* 0x000fe40002800000 */
[----:B------:R-:W-:-:S02]  /*bab0*/  ISETP.GE.U32.AND P3, PT, R115, 0x1000000, PT ;  /* 0x010000007300780c */ /* 0x000fc40003f66070 */
[C---:B------:R-:W-:Y:S02]  /*bac0*/  FSEL R65, R64.reuse, RZ, P0 ;  /* 0x000000ff40417208 */ /* 0x040fe40000000000 */
        /* <DEDUP_REMOVED lines=17> */
.L_x_742:
[----:B0-2---:R-:W-:Y:S01]  /*bbe0*/  SHF.R.U64 R64, R128, 0x10, R129 ;  /* 0x0000001080407819 */ /* 0x005fe20000001281 */
[-CC-:B------:R-:W-:Y:S01]  /*bbf0*/  FFMA.FTZ R63, R152, R70.reuse, R71.reuse ;  /* 0x00000046983f7223 */ /* 0x180fe20000010047 */
[-CC-:B-1----:R-:W-:Y:S01]  /*bc00*/  FFMA.FTZ R66, R153, R70.reuse, R71.reuse ;  /* 0x0000004699427223 */ /* 0x182fe20000010047 */
[-CC-:B------:R-:W-:Y:S01]  /*bc10*/  FFMA.FTZ R65, R156, R70.reuse, R71.reuse ;  /* 0x000000469c417223 */ /* 0x180fe20000010047 */
[----:B------:R-:W-:Y:S01]  /*bc20*/  FFMA.FTZ R70, R149, R70, R71 ;  /* 0x0000004695467223 */ /* 0x000fe20000010047 */
[----:B------:R-:W-:Y:S01]  /*bc30*/  FADD.FTZ R150, R150, -R63 ;  /* 0x8000003f96967221 */ /* 0x000fe20000010000 */
[----:B------:R-:W-:Y:S02]  /*bc40*/  IMAD.U32 R64, R64, 0x10000, RZ ;  /* 0x0001000040407824 */ /* 0x000fe400078e00ff */
[----:B------:R-:W-:Y:S01]  /*bc50*/  FADD.FTZ R154, R154, -R65 ;  /* 0x800000419a9a7221 */ /* 0x000fe20000010000 */
[----:B------:R-:W-:Y:S02]  /*bc60*/  IMAD.MOV.U32 R62, RZ, RZ, R128 ;  /* 0x000000ffff3e7224 */ /* 0x000fe400078e0080 */
[----:B------:R-:W-:Y:S01]  /*bc70*/  FADD.FTZ R70, R147, -R70 ;  /* 0x8000004693467221 */ /* 0x000fe20000010000 */
[----:B------:R-:W-:Y:S01]  /*bc80*/  FFMA.FTZ R64, R107, R150, R64 ;  /* 0x000000966b407223 */ /* 0x000fe20000010040 */
[--C-:B------:R-:W-:Y:S01]  /*bc90*/  SHF.R.U32.HI R65, RZ, 0x10, R129.reuse ;  /* 0x00000010ff417819 */ /* 0x100fe20000011681 */
[----:B------:R-:W-:Y:S01]  /*bca0*/  IMAD.U32 R63, R62, 0x10000, RZ ;  /* 0x000100003e3f7824 */ /* 0x000fe200078e00ff */
[----:B------:R-:W-:Y:S01]  /*bcb0*/  LOP3.LUT P5, RZ, R115, 0xff00, RZ, 0xc0, !PT ;  /* 0x0000ff0073ff7812 */ /* 0x000fe200078ac0ff */
[----:B------:R-:W-:-:S02]  /*bcc0*/  IMAD.MOV.U32 R62, RZ, RZ, R129 ;  /* 0x000000ffff3e7224 */ /* 0x000fc400078e0081 */
[----:B------:R-:W-:Y:S01]  /*bcd0*/  FMUL.FTZ R64, R64, UR6 ;  /* 0x0000000640407c20 */ /* 0x000fe20008410000 */
[----:B------:R-:W-:Y:S01]  /*bce0*/  FFMA.FTZ R63, R107, R70, R63 ;  /* 0x000000466b3f7223 */ /* 0x000fe2000001003f */
[----:B------:R-:W-:Y:S01]  /*bcf0*/  LOP3.LUT P6, RZ, R117, 0xff00, RZ, 0xc0, !PT ;  /* 0x0000ff0075ff7812 */ /* 0x000fe200078cc0ff */
[----:B------:R-:W-:Y:S02]  /*bd00*/  IMAD.U32 R67, R65, 0x10000, RZ ;  /* 0x0001000041437824 */ /* 0x000fe400078e00ff */
[----:B------:R-:W-:Y:S01]  /*bd10*/  FADD.FTZ R66, R151, -R66 ;  /* 0x8000004297427221 */ /* 0x000fe20000010000 */
[----:B------:R-:W-:Y:S02]  /*bd20*/  IMAD.U32 R68, R62, 0x10000, RZ ;  /* 0x000100003e447824 */ /* 0x000fe400078e00ff */
[----:B------:R-:W-:Y:S01]  /*bd30*/  FMUL.FTZ R63, R63, UR6 ;  /* 0x000000063f3f7c20 */ /* 0x000fe20008410000 */
[C---:B------:R-:W-:Y:S01]  /*bd40*/  FSEL R62, R64.reuse, RZ, P5 ;  /* 0x000000ff403e7208 */ /* 0x040fe20002800000 */
[C---:B------:R-:W-:Y:S01]  /*bd50*/  FFMA.FTZ R67, R107.reuse, R154, R67 ;  /* 0x0000009a6b437223 */ /* 0x040fe20000010043 */
[----:B------:R-:W-:Y:S01]  /*bd60*/  FSEL R65, R64, RZ, P6 ;  /* 0x000000ff40417208 */ /* 0x000fe20003000000 */
[----:B------:R-:W-:Y:S01]  /*bd70*/  FFMA.FTZ R66, R107, R66, R68 ;  /* 0x000000426b427223 */ /* 0x000fe20000010044 */
[----:B------:R-:W-:Y:S01]  /*bd80*/  LOP3.LUT P4, RZ, R115, 0xff, RZ, 0xc0, !PT ;  /* 0x000000ff73ff7812 */ /* 0x000fe2000788c0ff */
[----:B------:R-:W-:Y:S01]  /*bd90*/  FMUL.FTZ R67, R67, UR6 ;  /* 0x0000000643437c20 */ /* 0x000fe20008410000 */
[----:B------:R-:W-:Y:S01]  /*bda0*/  LOP3.LUT P5, RZ, R117, 0xff, RZ, 0xc0, !PT ;  /* 0x000000ff75ff7812 */ /* 0x000fe200078ac0ff */
[----:B------:R-:W-:Y:S01]  /*bdb0*/  FMUL.FTZ R66, R66, UR6 ;  /* 0x0000000642427c20 */ /* 0x000fe20008410000 */
[----:B------:R-:W-:-:S02]  /*bdc0*/  F2FP.BF16.F32.PACK_AB R65, R65, R62 ;  /* 0x0000003e4141723e */ /* 0x000fc400000010ff */
[----:B------:R-:W-:Y:S02]  /*bdd0*/  FSEL R62, R63, RZ, P4 ;  /* 0x000000ff3f3e7208 */ /* 0x000fe40002000000 */
[----:B------:R-:W-:Y:S02]  /*bde0*/  ISETP.GE.U32.AND P3, PT, R115, 0x1000000, PT ;  /* 0x010000007300780c */ /* 0x000fe40003f66070 */
[----:B------:R-:W-:Y:S02]  /*bdf0*/  FSEL R63, R63, RZ, P5 ;  /* 0x000000ff3f3f7208 */ /* 0x000fe40002800000 */
[----:B------:R-:W-:Y:S02]  /*be00*/  LOP3.LUT P0, RZ, R115, 0xff0000, RZ, 0xc0, !PT ;  /* 0x00ff000073ff7812 */ /* 0x000fe4000780c0ff */
[C---:B------:R-:W-:Y:S02]  /*be10*/  LOP3.LUT P4, RZ, R117.reuse, 0xff0000, RZ, 0xc0, !PT ;  /* 0x00ff000075ff7812 */ /* 0x040fe4000788c0ff */
[----:B------:R-:W-:-:S02]  /*be20*/  ISETP.GE.U32.AND P5, PT, R117, 0x1000000, PT ;  /* 0x010000007500780c */ /* 0x000fc40003fa6070 */
[----:B------:R-:W-:Y:S02]  /*be30*/  F2FP.BF16.F32.PACK_AB R69, R63, R62 ;  /* 0x0000003e3f45723e */ /* 0x000fe400000010ff */
[C---:B------:R-:W-:Y:S02]  /*be40*/  FSEL R64, R67.reuse, RZ, P3 ;  /* 0x000000ff43407208 */ /* 0x040fe40001800000 */
[C---:B------:R-:W-:Y:S02]  /*be50*/  FSEL R62, R66.reuse, RZ, P0 ;  /* 0x000000ff423e7208 */ /* 0x040fe40000000000 */
[----:B------:R-:W-:Y:S02]  /*be60*/  FSEL R63, R66, RZ, P4 ;  /* 0x000000ff423f7208 */ /* 0x000fe40002000000 */
[----:B------:R-:W-:Y:S02]  /*be70*/  FSEL R67, R67, RZ, P5 ;  /* 0x000000ff43437208 */ /* 0x000fe40002800000 */
[----:B------:R-:W-:-:S02]  /*be80*/  F2FP.BF16.F32.PACK_AB R62, R63, R62 ;  /* 0x0000003e3f3e723e */ /* 0x000fc400000010ff */
[----:B------:R-:W-:Y:S02]  /*be90*/  F2FP.BF16.F32.PACK_AB R67, R67, R64 ;  /* 0x000000404343723e */ /* 0x000fe400000010ff */
[C---:B------:R-:W-:Y:S02]  /*bea0*/  PRMT R160, R65.reuse, 0x7632, R160 ;  /* 0x0000763241a07816 */ /* 0x040fe400000000a0 */
[----:B------:R-:W-:Y:S02]  /*beb0*/  PRMT R63, R65, 0x7610, R63 ;  /* 0x00007610413f7816 */ /* 0x000fe4000000003f */
[----:B------:R-:W-:Y:S02]  /*bec0*/  PRMT R161, R69, 0x7632, R161 ;  /* 0x0000763245a17816 */ /* 0x000fe400000000a1 */
[C---:B------:R-:W-:Y:S02]  /*bed0*/  PRMT R162, R62.reuse, 0x7632, R162 ;  /* 0x000076323ea27816 */ /* 0x040fe400000000a2 */
[----:B------:R-:W-:-:S02]  /*bee0*/  PRMT R64, R62, 0x7610, R64 ;  /* 0x000076103e407816 */ /* 0x000fc40000000040 */
[C---:B------:R-:W-:Y:S02]  /*bef0*/  PRMT R163, R67.reuse, 0x7632, R163 ;  /* 0x0000763243a37816 */ /* 0x040fe400000000a3 */
[----:B------:R-:W-:Y:S01]  /*bf00*/  PRMT R65, R67, 0x7610, R65 ;  /* 0x0000761043417816 */ /* 0x000fe20000000041 */
[----:B------:R-:W-:Y:S06]  /*bf10*/  BRA `(.L_x_743) ;  /* 0x0000000c00d47947 */ /* 0x000fec0003800000 */
.L_x_741:
[----:B------:R-:W-:Y:S05]  /*bf20*/  BRA.U !UP0, `(.L_x_744) ;  /* 0x0000000108c47547 */ /* 0x000fea000b800000 */
        /* <DEDUP_REMOVED lines=8> */
[----:B------:R-:W-:Y:S01]  /*bfb0*/  FMUL.FTZ R62, R107, R62 ;  /* 0x0000003e6b3e7220 */ /* 0x000fe20000410000 */
[----:B------:R-:W-:Y:S01]  /*bfc0*/  LOP3.LUT P4, RZ, R115, 0xff00, RZ, 0xc0, !PT ;  /* 0x0000ff0073ff7812 */ /* 0x000fe2000788c0ff */
[----:B-1----:R-:W-:Y:S01]  /*bfd0*/  FADD.FTZ R66, R154, -R71 ;  /* 0x800000479a427221 */ /* 0x002fe20000010000 */
[----:B------:R-:W-:Y:S01]  /*bfe0*/  FMUL.FTZ R64, R107, R64 ;  /* 0x000000406b407220 */ /* 0x000fe20000410000 */
[----:B------:R-:W-:Y:S01]  /*bff0*/  FMUL.FTZ R63, R62, UR6 ;  /* 0x000000063e3f7c20 */ /* 0x000fe20008410000 */
[----:B------:R-:W-:Y:S01]  /*c000*/  LOP3.LUT P0, RZ, R115, 0xff0000, RZ, 0xc0, !PT ;  /* 0x00ff000073ff7812 */ /* 0x000fe2000780c0ff */
[----:B------:R-:W-:Y:S01]  /*c010*/  FMUL.FTZ R66, R107, R66 ;  /* 0x000000426b427220 */ /* 0x000fe20000410000 */
[----:B------:R-:W-:-:S02]  /*c020*/  ISETP.GE.U32.AND P3, PT, R115, 0x1000000, PT ;  /* 0x010000007300780c */ /* 0x000fc40003f66070 */
[----:B------:R-:W-:Y:S01]  /*c030*/  FSEL R65, R63, RZ, P5 ;  /* 0x000000ff3f417208 */ /* 0x000fe20002800000 */
[----:B------:R-:W-:Y:S01]  /*c040*/  FMUL.FTZ R68, R66, UR6 ;  /* 0x0000000642447c20 */ /* 0x000fe20008410000 */
[----:B------:R-:W-:Y:S02]  /*c050*/  LOP3.LUT P5, RZ, R117, 0xff, RZ, 0xc0, !PT ;  /* 0x000000ff75ff7812 */ /* 0x000fe400078ac0ff */
[----:B------:R-:W-:Y:S01]  /*c060*/  F2FP.BF16.F32.PACK_AB R65, R65, R62 ;  /* 0x0000003e4141723e */ /* 0x000fe200000010ff */
[----:B------:R-:W-:Y:S01]  /*c070*/  FMUL.FTZ R62, R107, R150 ;  /* 0x000000966b3e7220 */ /* 0x000fe20000410000 */
[----:B------:R-:W-:Y:S02]  /*c080*/  FSEL R63, R63, RZ, P5 ;  /* 0x000000ff3f3f7208 */ /* 0x000fe40002800000 */
[C---:B------:R-:W-:Y:S02]  /*c090*/  PRMT R69, R65.reuse, 0x7632, R69 ;  /* 0x0000763241457816 */ /* 0x040fe40000000045 */
        /* <DEDUP_REMOVED lines=9> */
[----:B------:R-:W-:Y:S02]  /*c130*/  LOP3.LUT P4, RZ, R117, 0xff0000, RZ, 0xc0, !PT ;  /* 0x00ff000075ff7812 */ /* 0x000fe4000788c0ff */
[----:B------:R-:W-:-:S02]  /*c140*/  FSEL R67, R65, RZ, P0 ;  /* 0x000000ff41437208 */ /* 0x000fc40000000000 */
[----:B------:R-:W-:Y:S02]  /*c150*/  ISETP.GE.U32.AND P0, PT, R117, 0x1000000, PT ;  /* 0x010000007500780c */ /* 0x000fe40003f06070 */
[----:B------:R-:W-:Y:S02]  /*c160*/  F2FP.BF16.F32.PACK_AB R63, R62, R63 ;  /* 0x0000003f3e3f723e */ /* 0x000fe400000010ff */
[----:B------:R-:W-:Y:S02]  /*c170*/  F2FP.BF16.F32.PACK_AB R158, R67, R64 ;  /* 0x00000040439e723e */ /* 0x000fe400000010ff */
[----:B------:R-:W-:Y:S02]  /*c180*/  FSEL R65, R65, RZ, P4 ;  /* 0x000000ff41417208 */ /* 0x000fe40002000000 */
[C---:B------:R-:W-:Y:S02]  /*c190*/  FSEL R62, R68.reuse, RZ, P3 ;  /* 0x000000ff443e7208 */ /* 0x040fe40001800000 */
[----:B------:R-:W-:-:S02]  /*c1a0*/  FSEL R67, R68, RZ, P0 ;  /* 0x000000ff44437208 */ /* 0x000fc40000000000 */
        /* <DEDUP_REMOVED lines=9> */
.L_x_744:
[-CC-:B0-2---:R-:W-:Y:S01]  /*c240*/  FFMA.FTZ R63, R152, R70.reuse, R71.reuse ;  /* 0x00000046983f7223 */ /* 0x185fe20000010047 */
[-CC-:B------:R-:W-:Y:S01]  /*c250*/  FFMA.FTZ R62, R149, R70.reuse, R71.reuse ;  /* 0x00000046953e7223 */ /* 0x180fe20000010047 */
[-CC-:B------:R-:W-:Y:S01]  /*c260*/  FFMA.FTZ R64, R153, R70.reuse, R71.reuse ;  /* 0x0000004699407223 */ /* 0x180fe20000010047 */
[----:B------:R-:W-:Y:S01]  /*c270*/  FFMA.FTZ R71, R156, R70, R71 ;  /* 0x000000469c477223 */ /* 0x000fe20000010047 */
[----:B------:R-:W-:Y:S01]  /*c280*/  FADD.FTZ R150, R150, -R63 ;  /* 0x8000003f96967221 */ /* 0x000fe20000010000 */
[----:B------:R-:W-:Y:S01]  /*c290*/  FADD.FTZ R62, R147, -R62 ;  /* 0x8000003e933e7221 */ /* 0x000fe20000010000 */
[----:B------:R-:W-:Y:S01]  /*c2a0*/  LOP3.LUT P5, RZ, R115, 0xff00, RZ, 0xc0, !PT ;  /* 0x0000ff0073ff7812 */ /* 0x000fe200078ac0ff */
[----:B------:R-:W-:Y:S01]  /*c2b0*/  FADD.FTZ R64, R151, -R64 ;  /* 0x8000004097407221 */ /* 0x000fe20000010000 */
[C---:B------:R-:W-:Y:S01]  /*c2c0*/  FMUL.FTZ R150, R107.reuse, R150 ;  /* 0x000000966b967220 */ /* 0x040fe20000410000 */
[----:B------:R-:W-:Y:S01]  /*c2d0*/  FMUL.FTZ R62, R107, R62 ;  /* 0x0000003e6b3e7220 */ /* 0x000fe20000410000 */
[----:B------:R-:W-:Y:S01]  /*c2e0*/  LOP3.LUT P6, RZ, R117, 0xff00, RZ, 0xc0, !PT ;  /* 0x0000ff0075ff7812 */ /* 0x000fe200078cc0ff */
[----:B------:R-:W-:Y:S01]  /*c2f0*/  FADD.FTZ R154, R154, -R71 ;  /* 0x800000479a9a7221 */ /* 0x000fe20000010000 */
[----:B------:R-:W-:Y:S01]  /*c300*/  FMUL.FTZ R150, R150, UR6 ;  /* 0x0000000696967c20 */ /* 0x000fe20008410000 */
[----:B------:R-:W-:Y:S01]  /*c310*/  FMUL.FTZ R62, R62, UR6 ;  /* 0x000000063e3e7c20 */ /* 0x000fe20008410000 */
[----:B------:R-:W-:Y:S01]  /*c320*/  LOP3.LUT P4, RZ, R115, 0xff, RZ, 0xc0, !PT ;  /* 0x000000ff73ff7812 */ /* 0x000fe2000788c0ff */
[C---:B------:R-:W-:Y:S01]  /*c330*/  FMUL.FTZ R64, R107.reuse, R64 ;  /* 0x000000406b407220 */ /* 0x040fe20000410000 */
[----:B------:R-:W-:Y:S01]  /*c340*/  FMUL.FTZ R154, R107, R154 ;  /* 0x0000009a6b9a7220 */ /* 0x000fe20000410000 */
        /* <DEDUP_REMOVED lines=9> */
[----:B------:R-:W-:Y:S02]  /*c3e0*/  LOP3.LUT P4, RZ, R117, 0xff0000, RZ, 0xc0, !PT ;  /* 0x00ff000075ff7812 */ /* 0x000fe4000788c0ff */
[----:B------:R-:W-:Y:S02]  /*c3f0*/  ISETP.GE.U32.AND P3, PT, R115, 0x1000000, PT ;  /* 0x010000007300780c */ /* 0x000fe40003f66070 */
[----:B------:R-:W-:Y:S02]  /*c400*/  ISETP.GE.U32.AND P5, PT, R117, 0x1000000, PT ;  /* 0x010000007500780c */ /* 0x000fe40003fa6070 */
[----:B-1----:R-:W-:Y:S02]  /*c410*/  F2FP.BF16.F32.PACK_AB R69, R62, R63 ;  /* 0x0000003f3e45723e */ /* 0x002fe400000010ff */
        /* <DEDUP_REMOVED lines=9> */
[C---:B------:R-:W-:Y:S02]  /*c4b0*/  PRMT R162, R62.reuse, 0x7632, R162 ;  /* 0x000076323ea27816 */ /* 0x040fe400000000a2 */
[----:B------:R-:W-:Y:S02]  /*c4c0*/  PRMT R64, R62, 0x7610, R64 ;  /* 0x000076103e407816 */ /* 0x000fe40000000040 */
[----:B------:R-:W-:Y:S01]  /*c4d0*/  PRMT R163, R65, 0x7632, R163 ;  /* 0x0000763241a37816 */ /* 0x000fe200000000a3 */
[----:B------:R-:W-:Y:S06]  /*c4e0*/  BRA `(.L_x_743) ;  /* 0x0000000800607947 */ /* 0x000fec0003800000 */
.L_x_740:
        /* <DEDUP_REMOVED lines=8> */
[----:B------:R-:W-:Y:S01]  /*c570*/  FADD.FTZ R154, R154, -R65 ;  /* 0x800000419a9a7221 */ /* 0x000fe20000010000 */
[----:B------:R-:W-:Y:S01]  /*c580*/  SHF.R.U32.HI R65, RZ, 0x10, R129 ;  /* 0x00000010ff417819 */ /* 0x000fe20000011681 */
[----:B------:R-:W-:Y:S01]  /*c590*/  FADD.FTZ R62, R147, -R62 ;  /* 0x8000003e933e7221 */ /* 0x000fe20000010000 */
[----:B------:R-:W-:-:S02]  /*c5a0*/  IMAD.U32 R63, R63, 0x10000, RZ ;  /* 0x000100003f3f7824 */ /* 0x000fc400078e00ff */
[----:B------:R-:W-:Y:S01]  /*c5b0*/  FFMA.FTZ R70, R153, R70, R71 ;  /* 0x0000004699467223 */ /* 0x000fe20000010047 */
[----:B-1----:R-:W-:Y:S01]  /*c5c0*/  IMAD.MOV.U32 R66, RZ, RZ, R129 ;  /* 0x000000ffff427224 */ /* 0x002fe200078e0081 */
[----:B------:R-:W-:Y:S01]  /*c5d0*/  LOP3.LUT P0, RZ, R115, 0xff, RZ, 0xc0, !PT ;  /* 0x000000ff73ff7812 */ /* 0x000fe2000780c0ff */
[----:B------:R-:W-:Y:S02]  /*c5e0*/  IMAD.U32 R68, R65, 0x10000, RZ ;  /* 0x0001000041447824 */ /* 0x000fe400078e00ff */
[----:B------:R-:W-:Y:S01]  /*c5f0*/  FFMA.FTZ R62, R107, R62, R63 ;  /* 0x0000003e6b3e7223 */ /* 0x000fe2000001003f */
[----:B------:R-:W-:Y:S02]  /*c600*/  IMAD.U32 R65, R64, 0x10000, RZ ;  /* 0x0001000040417824 */ /* 0x000fe400078e00ff */
[----:B------:R-:W-:Y:S01]  /*c610*/  FADD.FTZ R70, R151, -R70 ;  /* 0x8000004697467221 */ /* 0x000fe20000010000 */
[----:B------:R-:W-:Y:S02]  /*c620*/  IMAD.U32 R67, R66, 0x10000, RZ ;  /* 0x0001000042437824 */ /* 0x000fe400078e00ff */
[----:B------:R-:W-:Y:S01]  /*c630*/  FMUL.FTZ R63, R62, UR6 ;  /* 0x000000063e3f7c20 */ /* 0x000fe20008410000 */
[C---:B------:R-:W-:Y:S01]  /*c640*/  FFMA.FTZ R65, R107.reuse, R150, R65 ;  /* 0x000000966b417223 */ /* 0x040fe20000010041 */
[C---:B------:R-:W-:Y:S01]  /*c650*/  FFMA.FTZ R68, R107.reuse, R154, R68 ;  /* 0x0000009a6b447223 */ /* 0x040fe20000010044 */
[----:B------:R-:W-:Y:S01]  /*c660*/  FFMA.FTZ R67, R107, R70, R67 ;  /* 0x000000466b437223 */ /* 0x000fe20000010043 */
[----:B------:R-:W-:Y:S01]  /*c670*/  LOP3.LUT P3, RZ, R115, 0xff00, RZ, 0xc0, !PT ;  /* 0x0000ff0073ff7812 */ /* 0x000fe2000786c0ff */
[----:B------:R-:W-:Y:S01]  /*c680*/  FMUL.FTZ R64, R65, UR6 ;  /* 0x0000000641407c20 */ /* 0x000fe20008410000 */
[----:B------:R-:W-:Y:S01]  /*c690*/  FSEL R63, R63, RZ, P0 ;  /* 0x000000ff3f3f7208 */ /* 0x000fe20000000000 */
[----:B------:R-:W-:Y:S01]  /*c6a0*/  FMUL.FTZ R66, R67, UR6 ;  /* 0x0000000643427c20 */ /* 0x000fe20008410000 */
        /* <DEDUP_REMOVED lines=19> */
.L_x_746:
[-CC-:B0-2---:R-:W-:Y:S01]  /*c7e0*/  FFMA.FTZ R63, R152, R70.reuse, R71.reuse ;  /* 0x00000046983f7223 */ /* 0x185fe20000010047 */
[-CC-:B------:R-:W-:Y:S01]  /*c7f0*/  FFMA.FTZ R65, R156, R70.reuse, R71.reuse ;  /* 0x000000469c417223 */ /* 0x180fe20000010047 */
[-C--:B------:R-:W-:Y:S01]  /*c800*/  FFMA.FTZ R62, R149, R70.reuse, R71 ;  /* 0x00000046953e7223 */ /* 0x080fe20000010047 */
[----:B-1----:R-:W-:Y:S01]  /*c810*/  SHF.R.U32.HI R67, RZ, 0x10, R129 ;  /* 0x00000010ff437819 */ /* 0x002fe20000011681 */
[----:B------:R-:W-:Y:S01]  /*c820*/  FADD.FTZ R150, R150, -R63 ;  /* 0x8000003f96967221 */ /* 0x000fe20000010000 */
[----:B------:R-:W-:Y:S01]  /*c830*/  FADD.FTZ R154, R154, -R65 ;  /* 0x800000419a9a7221 */ /* 0x000fe20000010000 */
[----:B------:R-:W-:Y:S01]  /*c840*/  IMAD.MOV.U32 R63, RZ, RZ, R128 ;  /* 0x000000ffff3f7224 */ /* 0x000fe200078e0080 */
[----:B------:R-:W-:Y:S01]  /*c850*/  SHF.R.U64 R65, R128, 0x10, R129 ;  /* 0x0000001080417819 */ /* 0x000fe20000001281 */
[----:B------:R-:W-:Y:S01]  /*c860*/  FFMA.FTZ R70, R153, R70, R71 ;  /* 0x0000004699467223 */ /* 0x000fe20000010047 */
[----:B------:R-:W-:Y:S02]  /*c870*/  IMAD.MOV.U32 R66, RZ, RZ, R129 ;  /* 0x000000ffff427224 */ /* 0x000fe400078e0081 */
        /* <DEDUP_REMOVED lines=17> */
[----:B------:R-:W-:Y:S02]  /*c990*/  LOP3.LUT P4, RZ, R115, 0xff0000, RZ, 0xc0, !PT ;  /* 0x00ff000073ff7812 */ /* 0x000fe4000788c0ff */
        /* <DEDUP_REMOVED lines=10> */
.L_x_745:
        /* <DEDUP_REMOVED lines=11> */
[----:B-1----:R-:W-:Y:S01]  /*caf0*/  FMUL.FTZ R66, R107, R64 ;  /* 0x000000406b427220 */ /* 0x002fe20000410000 */
[----:B------:R-:W-:Y:S01]  /*cb00*/  LOP3.LUT P3, RZ, R115, 0xff00, RZ, 0xc0, !PT ;  /* 0x0000ff0073ff7812 */ /* 0x000fe2000786c0ff */
[----:B------:R-:W-:Y:S01]  /*cb10*/  FMUL.FTZ R64, R150, UR6 ;  /* 0x0000000696407c20 */ /* 0x000fe20008410000 */
[----:B------:R-:W-:Y:S01]  /*cb20*/  FMUL.FTZ R63, R62, UR6 ;  /* 0x000000063e3f7c20 */ /* 0x000fe20008410000 */
[----:B------:R-:W-:Y:S01]  /*cb30*/  FMUL.FTZ R154, R107, R154 ;  /* 0x0000009a6b9a7220 */ /* 0x000fe20000410000 */
[----:B------:R-:W-:Y:S01]  /*cb40*/  LOP3.LUT P0, RZ, R115, 0xff, RZ, 0xc0, !PT ;  /* 0x000000ff73ff7812 */ /* 0x000fe2000780c0ff */
[----:B------:R-:W-:Y:S01]  /*cb50*/  FMUL.FTZ R67, R66, UR6 ;  /* 0x0000000642437c20 */ /* 0x000fe20008410000 */
[----:B------:R-:W-:Y:S01]  /*cb60*/  FSEL R65, R64, RZ, P3 ;  /* 0x000000ff40417208 */ /* 0x000fe20001800000 */
[----:B------:R-:W-:Y:S01]  /*cb70*/  FMUL.FTZ R64, R154, UR6 ;  /* 0x000000069a407c20 */ /* 0x000fe20008410000 */
[----:B------:R-:W-:-:S02]  /*cb80*/  FSEL R63, R63, RZ, P0 ;  /* 0x000000ff3f3f7208 */ /* 0x000fc40000000000 */
[C---:B------:R-:W-:Y:S02]  /*cb90*/  LOP3.LUT P4, RZ, R115.reuse, 0xff0000, RZ, 0xc0, !PT ;  /* 0x00ff000073ff7812 */ /* 0x040fe4000788c0ff */
        /* <DEDUP_REMOVED lines=16> */
.L_x_747:
        /* <DEDUP_REMOVED lines=27> */
[----:B-1----:R-:W-:Y:S02]  /*ce50*/  PRMT R69, R62, 0x7610, R69 ;  /* 0x000076103e457816 */ /* 0x002fe40000000045 */
[----:B------:R-:W-:-:S07]  /*ce60*/  PRMT R65, R64, 0x7632, R65 ;  /* 0x0000763240417816 */ /* 0x000fce0000000041 */
.L_x_743:
        /* <DEDUP_REMOVED lines=15> */
.L_x_748:
[----:B------:R1:W-:Y:S01]  /*cf60*/  STG.E.64 desc[UR10][R64.64], R62 ;  /* 0x0000003e40007986 */ /* 0x0003e2000c101b0a */
[----:B------:R-:W-:Y:S05]  /*cf70*/  @!P1 BRA `(.L_x_749) ;  /* 0x0000000000209947 */ /* 0x000fea0003800000 */
        /* <DEDUP_REMOVED lines=8> */
.L_x_749:
[----:B------:R-:W-:Y:S01]  /*d000*/  UPLOP3.LUT UP1, UPT, UPT, UPT, UP1, 0x40, 0x4 ;  /* 0x000000000004789c */ /* 0x000fe20003f2e810 */
[----:B------:R-:W-:Y:S10]  /*d010*/  @!P2 BRA `(.L_x_750) ;  /* 0xffffff3400e8a947 */ /* 0x000ff4000383ffff */
        /* <DEDUP_REMOVED lines=42> */
[----:B------:R-:W-:-:S07]  /*d2c0*/  IMAD.MOV.U32 R23, RZ, RZ, R17 ;  /* 0x000000ffff177224 */ /* 0x000fce00078e0011 */
.L_x_677:
[----:B------:R-:W3:Y:S08]  /*d2d0*/  S2UR UR4, SR_CTAID.X ;  /* 0x00000000000479c3 */ /* 0x000ef00000002500 */
[----:B------:R-:W3:Y:S08]  /*d2e0*/  LDC R11, c[0x0][0x388] ;  /* 0x0000e200ff0b7b82 */ /* 0x000ef00000000800 */
[----:B------:R-:W4:Y:S08]  /*d2f0*/  LDC.64 R2, c[0x0][0x440] ;  /* 0x00011000ff027b82 */ /* 0x000f300000000a00 */
[----:B------:R-:W5:Y:S01]  /*d300*/  LDC.64 R8, c[0x0][0x448] ;  /* 0x00011200ff087b82 */ /* 0x000f620000000a00 */
[----:B---3--:R-:W-:-:S05]  /*d310*/  IMAD R11, R11, UR4, RZ ;  /* 0x000000040b0b7c24 */ /* 0x008fca000f8e02ff */
[----:B------:R-:W-:-:S05]  /*d320*/  LEA.HI R11, R11, R0, RZ, 0x1e ;  /* 0x000000000b0b7211 */ /* 0x000fca00078ff0ff */
[----:B----4-:R-:W-:-:S05]  /*d330*/  IMAD.WIDE.U32 R2, R11, 0x10, R2 ;  /* 0x000000100b027825 */ /* 0x010fca00078e0002 */
[----:B0-----:R-:W-:Y:S01]  /*d340*/  STG.E.128 desc[UR10][R2.64], R4 ;  /* 0x0000000402007986 */ /* 0x001fe2000c101d0a */
[----:B-----5:R-:W-:-:S05]  /*d350*/  IMAD.WIDE.U32 R8, R11, 0x10, R8 ;  /* 0x000000100b087825 */ /* 0x020fca00078e0008 */
        /* <DEDUP_REMOVED lines=14> */
.L_x_751:
        /* <DEDUP_REMOVED lines=12> */
.L_x_7223:


//--------------------- .text._ZN10layer_norm31ln_parallel_residual_bwd_kernelINS_13Kernel_traitsI6__halfS2_S2_S2_fjLj7168ELj1ELj1ELj8ELj8ENS_18Kernel_traits_baseILj7168ES2_S2_S2_S2_fjLj256EEEEELb0ELb0ELb0EEEvNS_9BwdParamsE --------------------------
	.section	.text._ZN10layer_norm31ln_parallel_residual_bwd_kernelINS_13Kernel_traitsI6__halfS2_S2_S2_fjLj7168ELj1ELj1ELj8ELj8ENS_18Kernel_traits_baseILj7168ES2_S2_S2_S2_fjLj256EEEEELb0ELb0ELb0EEEvNS_9BwdParamsE,"ax",@progbits
	.align	128
        .global         _ZN10layer_norm31ln_parallel_residual_bwd_kernelINS_13Kernel_traitsI6__halfS2_S2_S2_fjLj7168ELj1ELj1ELj8ELj8ENS_18Kernel_traits_baseILj7168ES2_S2_S2_S2_fjLj256EEEEELb0ELb0ELb0EEEvNS_9BwdParamsE
        .type           _ZN10layer_norm31ln_parallel_residual_bwd_kernelINS_13Kernel_traitsI6__halfS2_S2_S2_fjLj7168ELj1ELj1ELj8ELj8ENS_18Kernel_traits_baseILj7168ES2_S2_S2_S2_fjLj256EEEEELb0ELb0ELb0EEEvNS_9BwdParamsE,@function
        .size           _ZN10layer_norm31ln_parallel_residual_bwd_kernelINS_13Kernel_traitsI6__halfS2_S2_S2_fjLj7168ELj1ELj1ELj8ELj8ENS_18Kernel_traits_baseILj7168ES2_S2_S2_S2_fjLj256EEEEELb0ELb0ELb0EEEvNS_9BwdParamsE,(.L_x_7224 - _ZN10layer_norm31ln_parallel_residual_bwd_kernelINS_13Kernel_traitsI6__halfS2_S2_S2_fjLj7168ELj1ELj1ELj8ELj8ENS_18Kernel_traits_baseILj7168ES2_S2_S2_S2_fjLj256EEEEELb0ELb0ELb0EEEvNS_9BwdParamsE)
        .other          _ZN10layer_norm31ln_parallel_residual_bwd_kernelINS_13Kernel_traitsI6__halfS2_S2_S2_fjLj7168ELj1ELj1ELj8ELj8ENS_18Kernel_traits_baseILj7168ES2_S2_S2_S2_fjLj256EEEEELb0ELb0ELb0EEEvNS_9BwdParamsE,@"STO_CUDA_ENTRY STV_DEFAULT"
_ZN10layer_norm31ln_parallel_residual_bwd_kernelINS_13Kernel_traitsI6__halfS2_S2_S2_fjLj7168ELj1ELj1ELj8ELj8ENS_18Kernel_traits_baseILj7168ES2_S2_S2_S2_fjLj256EEEEELb0ELb0ELb0EEEvNS_9BwdParamsE:
.text._ZN10layer_norm31ln_parallel_residual_bwd_kernelINS_13Kernel_traitsI6__halfS2_S2_S2_fjLj7168ELj1ELj1ELj8ELj8ENS_18Kernel_traits_baseILj7168ES2_S2_S2_S2_fjLj256EEEEELb0ELb0ELb0EEEvNS_9BwdParamsE:
[----:B------:R-:W-:Y:S01]  /*0000*/  LDC R1, c[0x0][0x37c] ;  /* 0x0000df00ff017b82 */ /* 0x000fe20000000800 */
[----:B------:R-:W0:Y:S01]  /*0010*/  S2R R226, SR_TID.X ;  /* 0x0000000000e27919 */ /* 0x000e220000002100 */
[----:B------:R-:W1:Y:S06]  /*0020*/  LDCU UR6, c[0x0][0x388] ;  /* 0x00007100ff0677ac */ /* 0x000e6c0008000800 */
[----:B------:R-:W2:Y:S01]  /*0030*/  LDC.64 R4, c[0x0][0x3d0] ;  /* 0x0000f400ff047b82 */ /* 0x000ea20000000a00 */
[----:B------:R-:W3:Y:S07]  /*0040*/  LDCU.64 UR14, c[0x0][0x358] ;  /* 0x00006b00ff0e77ac */ /* 0x000eee0008000a00 */
[----:B------:R-:W4:Y:S08]  /*0050*/  LDC.64 R6, c[0x0][0x3d8] ;  /* 0x0000f600ff067b82 */ /* 0x000f300000000a00 */
[----:B------:R-:W3:Y:S01]  /*0060*/  LDC.64 R8, c[0x0][0x3d0] ;  /* 0x0000f400ff087b82 */ /* 0x000ee20000000a00 */
[----:B-1----:R-:W-:-:S04]  /*0070*/  USHF.R.S32.HI UR4, URZ, 0x1f, UR6 ;  /* 0x0000001fff047899 */ /* 0x002fc80008011406 */
[----:B------:R-:W-:-:S03]  /*0080*/  ULEA.HI UR4, UR4, UR6, URZ, 0x2 ;  /* 0x0000000604047291 */ /* 0x000fc6000f8f10ff */
[----:B------:R-:W1:Y:S03]  /*0090*/  LDC.64 R10, c[0x0][0x3d8] ;  /* 0x0000f600ff0a7b82 */ /* 0x000e660000000a00 */
[----:B------:R-:W-:Y:S02]  /*00a0*/  MOV R0, UR4 ;  /* 0x0000000400007c02 */ /* 0x000fe40008000f00 */
[----:B0-----:R-:W-:-:S03]  /*00b0*/  LOP3.LUT R167, R226, 0xff, RZ, 0x3c, !PT ;  /* 0x000000ffe2a77812 */ /* 0x001fc600078e3cff */
[----:B------:R-:W0:Y:S01]  /*00c0*/  LDC.64 R12, c[0x0][0x3d0] ;  /* 0x0000f400ff0c7b82 */ /* 0x000e220000000a00 */
[----:B------:R-:W-:Y:S01]  /*00d0*/  MOV R33, R226 ;  /* 0x000000e200217202 */ /* 0x000fe20000000f00 */
[----:B------:R-:W0:Y:S01]  /*00e0*/  LDCU UR4, c[0x0][0x384] ;  /* 0x00007080ff0477ac */ /* 0x000e220008000800 */
[----:B------:R-:W-:-:S04]  /*00f0*/  LEA.HI.SX32 R167, R0, R167, 0x1e ;  /* 0x000000a700a77211 */ /* 0x000fc800078ff2ff */
[C---:B------:R-:W-:Y:S01]  /*0100*/  ISETP.GE.U32.AND P0, PT, R167.reuse, 0x100, PT ;  /* 0x00000100a700780c */ /* 0x040fe20003f06070 */
[----:B------:R-:W0:Y:S01]  /*0110*/  LDC.64 R14, c[0x0][0x3d8] ;  /* 0x0000f600ff0e7b82 */ /* 0x000e220000000a00 */
[C---:B------:R-:W-:Y:S02]  /*0120*/  ISETP.GE.U32.AND P1, PT, R167.reuse, 0x200, PT ;  /* 0x00000200a700780c */ /* 0x040fe40003f26070 */
[C---:B------:R-:W-:Y:S02]  /*0130*/  ISETP.GE.U32.AND P2, PT, R167.reuse, 0x300, PT ;  /* 0x00000300a700780c */ /* 0x040fe40003f46070 */
[C---:B------:R-:W-:Y:S02]  /*0140*/  ISETP.GE.U32.AND P3, PT, R167.reuse, 0x400, PT ;  /* 0x00000400a700780c */ /* 0x040fe40003f66070 */
[C---:B------:R-:W-:Y:S01]  /*0150*/  ISETP.GE.U32.AND P4, PT, R167.reuse, 0x500, PT ;  /* 0x00000500a700780c */ /* 0x040fe20003f86070 */
[----:B------:R-:W0:Y:S01]  /*0160*/  LDC.64 R16, c[0x0][0x3d0] ;  /* 0x0000f400ff107b82 */ /* 0x000e220000000a00 */
[----:B------:R-:W-:-:S03]  /*0170*/  ISETP.GE.U32.AND P5, PT, R167, 0x600, PT ;  /* 0x00000600a700780c */ /* 0x000fc60003fa6070 */
[----:B--2---:R-:W-:-:S04]  /*0180*/  @P0 IMAD.WIDE.U32 R4, R33, 0x8, R4 ;  /* 0x0000000821040825 */ /* 0x004fc800078e0004 */
[----:B------:R-:W2:Y:S01]  /*0190*/  LDC.64 R18, c[0x0][0x3d8] ;  /* 0x0000f600ff127b82 */ /* 0x000ea20000000a00 */
[C---:B----4-:R-:W-:Y:S01]  /*01a0*/  @P0 IMAD.WIDE.U32 R6, R33.reuse, 0x8, R6 ;  /* 0x0000000821060825 */ /* 0x050fe200078e0006 */
[----:B------:R-:W-:Y:S01]  /*01b0*/  @P0 LOP3.LUT R33, R33, 0x100, RZ, 0xfc, !PT ;  /* 0x0000010021210812 */ /* 0x000fe200078efcff */
[----:B---3--:R3:W5:Y:S04]  /*01c0*/  @P0 LDG.E.64 R132, desc[UR14][R4.64] ;  /* 0x0000000e04840981 */ /* 0x008768000c1e1b00 */
[C---:B------:R-:W-:Y:S01]  /*01d0*/  @P1 IMAD.WIDE.U32 R8, R33.reuse, 0x8, R8 ;  /* 0x0000000821081825 */ /* 0x040fe200078e0008 */
[----:B------:R-:W4:Y:S08]  /*01e0*/  LDC.64 R20, c[0x0][0x3d0] ;  /* 0x0000f400ff147b82 */ /* 0x000f300000000a00 */
[----:B------:R-:W3:Y:S01]  /*01f0*/  LDC.64 R22, c[0x0][0x3d8] ;  /* 0x0000f600ff167b82 */ /* 0x000ee20000000a00 */
[C---:B-1----:R-:W-:Y:S01]  /*0200*/  @P1 IMAD.WIDE.U32 R10, R33.reuse, 0x8, R10 ;  /* 0x00000008210a1825 */ /* 0x042fe200078e000a */
[----:B------:R-:W-:Y:S01]  /*0210*/  @P1 IADD3 R33, PT, PT, R33, 0x100, RZ ;  /* 0x0000010021211810 */ /* 0x000fe20007ffe0ff */
[----:B------:R1:W5:Y:S04]  /*0220*/  @P0 LDG.E.64 R134, desc[UR14][R6.64] ;  /* 0x0000000e06860981 */ /* 0x000368000c1e1b00 */
[C---:B0-----:R-:W-:Y:S01]  /*0230*/  @P2 IMAD.WIDE.U32 R12, R33.reuse, 0x8, R12 ;  /* 0x00000008210c2825 */ /* 0x041fe200078e000c */
[----:B------:R-:W0:Y:S08]  /*0240*/  LDC.64 R24, c[0x0][0x3d0] ;  /* 0x0000f400ff187b82 */ /* 0x000e300000000a00 */
[----:B------:R-:W1:Y:S01]  /*0250*/  LDC.64 R26, c[0x0][0x3d8] ;  /* 0x0000f600ff1a7b82 */ /* 0x000e620000000a00 */
[C---:B------:R-:W-:Y:S01]  /*0260*/  @P2 IMAD.WIDE.U32 R14, R33.reuse, 0x8, R14 ;  /* 0x00000008210e2825 */ /* 0x040fe200078e000e */
[----:B------:R-:W-:Y:S01]  /*0270*/  @P2 IADD3 R33, PT, PT, R33, 0x100, RZ ;  /* 0x0000010021212810 */ /* 0x000fe20007ffe0ff */
[----:B------:R-:W5:Y:S04]  /*0280*/  @P1 LDG.E.64 R136, desc[UR14][R8.64] ;  /* 0x0000000e08881981 */ /* 0x000f68000c1e1b00 */
[C---:B------:R-:W-:Y:S01]  /*0290*/  @P3 IMAD.WIDE.U32 R16, R33.reuse, 0x8, R16 ;  /* 0x0000000821103825 */ /* 0x040fe200078e0010 */
[----:B------:R-:W3:Y:S08]  /*02a0*/  S2UR UR9, SR_CTAID.X ;  /* 0x00000000000979c3 */ /* 0x000ef00000002500 */
[----:B------:R-:W1:Y:S01]  /*02b0*/  LDC.64 R28, c[0x0][0x3d0] ;  /* 0x0000f400ff1c7b82 */ /* 0x000e620000000a00 */
[C---:B--2---:R-:W-:Y:S01]  /*02c0*/  @P3 IMAD.WIDE.U32 R18, R33.reuse, 0x8, R18 ;  /* 0x0000000821123825 */ /* 0x044fe200078e0012 */
[----:B------:R-:W-:Y:S01]  /*02d0*/  @P3 IADD3 R33, PT, PT, R33, 0x100, RZ ;  /* 0x0000010021213810 */ /* 0x000fe20007ffe0ff */
[----:B------:R-:W5:Y:S05]  /*02e0*/  @P1 LDG.E.64 R138, desc[UR14][R10.64] ;  /* 0x0000000e0a8a1981 */ /* 0x000f6a000c1e1b00 */
[----:B------:R-:W2:Y:S01]  /*02f0*/  LDC.64 R30, c[0x0][0x3d8] ;  /* 0x0000f600ff1e7b82 */ /* 0x000ea20000000a00 */
[----:B------:R-:W-:Y:S01]  /*0300*/  ISETP.GE.U32.AND P6, PT, R167, 0x700, PT ;  /* 0x00000700a700780c */ /* 0x000fe20003fc6070 */
[C---:B----4-:R-:W-:Y:S01]  /*0310*/  @P4 IMAD.WIDE.U32 R20, R33.reuse, 0x8, R20 ;  /* 0x0000000821144825 */ /* 0x050fe200078e0014 */
[----:B------:R-:W5:Y:S03]  /*0320*/  @P2 LDG.E.64 R140, desc[UR14][R12.64] ;  /* 0x0000000e0c8c2981 */ /* 0x000f66000c1e1b00 */
[C---:B---3--:R-:W-:Y:S01]  /*0330*/  @P4 IMAD.WIDE.U32 R22, R33.reuse, 0x8, R22 ;  /* 0x0000000821164825 */ /* 0x048fe200078e0016 */
[----:B------:R-:W-:Y:S01]  /*0340*/  @P4 IADD3 R33, PT, PT, R33, 0x100, RZ ;  /* 0x0000010021214810 */ /* 0x000fe20007ffe0ff */
[----:B------:R-:W-:Y:S01]  /*0350*/  UISETP.GE.AND UP0, UPT, UR9, UR4, UPT ;  /* 0x000000040900728c */ /* 0x000fe2000bf06270 */
[----:B------:R-:W5:Y:S03]  /*0360*/  @P2 LDG.E.64 R118, desc[UR14][R14.64] ;  /* 0x0000000e0e762981 */ /* 0x000f66000c1e1b00 */
[C---:B0-----:R-:W-:Y:S01]  /*0370*/  @P5 IMAD.WIDE.U32 R24, R33.reuse, 0x8, R24 ;  /* 0x0000000821185825 */ /* 0x041fe200078e0018 */
[----:B------:R-:W5:Y:S03]  /*0380*/  @P3 LDG.E.64 R124, desc[UR14][R16.64] ;  /* 0x0000000e107c3981 */ /* 0x000f66000c1e1b00 */
[C---:B-1----:R-:W-:Y:S01]  /*0390*/  @P5 IMAD.WIDE.U32 R26, R33.reuse, 0x8, R26 ;  /* 0x00000008211a5825 */ /* 0x042fe200078e001a */
[----:B------:R-:W-:Y:S01]  /*03a0*/  @P5 IADD3 R33, PT, PT, R33, 0x100, RZ ;  /* 0x0000010021215810 */ /* 0x000fe20007ffe0ff */
[----:B------:R-:W5:Y:S04]  /*03b0*/  @P3 LDG.E.64 R2, desc[UR14][R18.64] ;  /* 0x0000000e12023981 */ /* 0x000f68000c1e1b00 */
[C---:B------:R-:W-:Y:S01]  /*03c0*/  @P6 IMAD.WIDE.U32 R4, R33.reuse, 0x8, R28 ;  /* 0x0000000821046825 */ /* 0x040fe200078e001c */
[----:B------:R-:W5:Y:S03]  /*03d0*/  @P4 LDG.E.64 R122, desc[UR14][R20.64] ;  /* 0x0000000e147a4981 */ /* 0x000f66000c1e1b00 */
[----:B--2---:R-:W-:Y:S01]  /*03e0*/  @P6 IMAD.WIDE.U32 R6, R33, 0x8, R30 ;  /* 0x0000000821066825 */ /* 0x004fe200078e001e */
[----:B------:R-:W5:Y:S01]  /*03f0*/  @P4 LDG.E.64 R116, desc[UR14][R22.64] ;  /* 0x0000000e16744981 */ /* 0x000f62000c1e1b00 */
[----:B------:R-:W-:-:S02]  /*0400*/  CS2R R112, SRZ ;  /* 0x0000000000707805 */ /* 0x000fc4000001ff00 */
[----:B------:R-:W-:Y:S02]  /*0410*/  CS2R R114, SRZ ;  /* 0x0000000000727805 */ /* 0x000fe4000001ff00 */
[----:B------:R-:W-:Y:S01]  /*0420*/  CS2R R108, SRZ ;  /* 0x00000000006c7805 */ /* 0x000fe2000001ff00 */
[----:B------:R0:W5:Y:S01]  /*0430*/  @P5 LDG.E.64 R128, desc[UR14][R24.64] ;  /* 0x0000000e18805981 */ /* 0x000162000c1e1b00 */
[----:B------:R-:W-:Y:S02]  /*0440*/  CS2R R110, SRZ ;  /* 0x00000000006e7805 */ /* 0x000fe4000001ff00 */
[----:B------:R-:W-:Y:S02]  /*0450*/  CS2R R104, SRZ ;  /* 0x0000000000687805 */ /* 0x000fe4000001ff00 */
[----:B------:R-:W-:Y:S01]  /*0460*/  CS2R R106, SRZ ;  /* 0x00000000006a7805 */ /* 0x000fe2000001ff00 */
[----:B------:R1:W5:Y:S01]  /*0470*/  @P5 LDG.E.64 R126, desc[UR14][R26.64] ;  /* 0x0000000e1a7e5981 */ /* 0x000362000c1e1b00 */
        /* <DEDUP_REMOVED lines=40> */
[----:B0-----:R-:W-:Y:S02]  /*0700*/  CS2R R24, SRZ ;  /* 0x0000000000187805 */ /* 0x001fe4000001ff00 */
        /* <DEDUP_REMOVED lines=9> */
[----:B--2---:R-:W-:-:S02]  /*07a0*/  CS2R R4, SRZ ;  /* 0x0000000000047805 */ /* 0x004fc4000001ff00 */
[----:B---3--:R-:W-:Y:S01]  /*07b0*/  CS2R R6, SRZ ;  /* 0x0000000000067805 */ /* 0x008fe2000001ff00 */
[----:B------:R-:W-:Y:S06]  /*07c0*/  BRA.U UP0, `(.L_x_752) ;  /* 0x000000b500f07547 */ /* 0x000fec000b800000 */
[----:B------:R-:W0:Y:S01]  /*07d0*/  LDCU.U8 UR4, c[0x0][0x410] ;  /* 0x00008200ff0477ac */ /* 0x000e220008000000 */
[----:B-----5:R-:W-:Y:S02]  /*07e0*/  MOV R169, R2 ;  /* 0x0000000200a97202 */ /* 0x020fe40000000f00 */
[----:B------:R-:W-:Y:S02]  /*07f0*/  CS2R R112, SRZ ;  /* 0x0000000000707805 */ /* 0x000fe4000001ff00 */
[----:B------:R-:W-:Y:S02]  /*0800*/  SHF.R.U64 R168, R2, 0x10, R3 ;  /* 0x0000001002a87819 */ /* 0x000fe40000001203 */
[----:B------:R-:W-:Y:S02]  /*0810*/  CS2R R114, SRZ ;  /* 0x0000000000727805 */ /* 0x000fe4000001ff00 */
[----:B------:R-:W-:Y:S02]  /*0820*/  MOV R191, R133 ;  /* 0x0000008500bf7202 */ /* 0x000fe40000000f00 */
[----:B------:R-:W-:-:S02]  /*0830*/  CS2R R108, SRZ ;  /* 0x00000000006c7805 */ /* 0x000fc4000001ff00 */
[----:B------:R-:W-:Y:S02]  /*0840*/  SHF.R.U32.HI R5, RZ, 0x10, R133 ;  /* 0x00000010ff057819 */ /* 0x000fe40000011685 */
[----:B------:R-:W-:Y:S02]  /*0850*/  CS2R R110, SRZ ;  /* 0x00000000006e7805 */ /* 0x000fe4000001ff00 */
[----:B------:R-:W-:Y:S02]  /*0860*/  MOV R190, R134 ;  /* 0x0000008600be7202 */ /* 0x000fe40000000f00 */
[----:B------:R-:W-:Y:S02]  /*0870*/  CS2R R104, SRZ ;  /* 0x0000000000687805 */ /* 0x000fe4000001ff00 */
[----:B------:R-:W-:Y:S02]  /*0880*/  SHF.R.U64 R4, R134, 0x10, R135 ;  /* 0x0000001086047819 */ /* 0x000fe40000001287 */
[----:B------:R-:W-:-:S02]  /*0890*/  CS2R R106, SRZ ;  /* 0x00000000006a7805 */ /* 0x000fc4000001ff00 */
[----:B------:R-:W-:Y:S02]  /*08a0*/  MOV R189, R135 ;  /* 0x0000008700bd7202 */ /* 0x000fe40000000f00 */
[----:B------:R-:W-:Y:S02]  /*08b0*/  CS2R R100, SRZ ;  /* 0x0000000000647805 */ /* 0x000fe4000001ff00 */
[----:B------:R-:W-:Y:S02]  /*08c0*/  SHF.R.U32.HI R6, RZ, 0x10, R135 ;  /* 0x00000010ff067819 */ /* 0x000fe40000011687 */
[----:B------:R-:W-:Y:S02]  /*08d0*/  CS2R R102, SRZ ;  /* 0x0000000000667805 */ /* 0x000fe4000001ff00 */
[----:B------:R-:W-:Y:S02]  /*08e0*/  MOV R188, R136 ;  /* 0x0000008800bc7202 */ /* 0x000fe40000000f00 */
[----:B------:R-:W-:-:S02]  /*08f0*/  CS2R R96, SRZ ;  /* 0x0000000000607805 */ /* 0x000fc4000001ff00 */
[--C-:B------:R-:W-:Y:S02]  /*0900*/  SHF.R.U64 R7, R136, 0x10, R137.reuse ;  /* 0x0000001088077819 */ /* 0x100fe40000001289 */
[----:B------:R-:W-:Y:S02]  /*0910*/  CS2R R98, SRZ ;  /* 0x0000000000627805 */ /* 0x000fe4000001ff00 */
[----:B------:R-:W-:Y:S02]  /*0920*/  MOV R187, R137 ;  /* 0x0000008900bb7202 */ /* 0x000fe40000000f00 */
[----:B------:R-:W-:Y:S02]  /*0930*/  CS2R R92, SRZ ;  /* 0x00000000005c7805 */ /* 0x000fe4000001ff00 */
[----:B------:R-:W-:Y:S02]  /*0940*/  SHF.R.U32.HI R9, RZ, 0x10, R137 ;  /* 0x00000010ff097819 */ /* 0x000fe40000011689 */
[----:B------:R-:W-:-:S02]  /*0950*/  CS2R R94, SRZ ;  /* 0x00000000005e7805 */ /* 0x000fc4000001ff00 */
[----:B------:R-:W-:Y:S02]  /*0960*/  MOV R186, R138 ;  /* 0x0000008a00ba7202 */ /* 0x000fe40000000f00 */
        /* <DEDUP_REMOVED lines=17> */
[----:B------:R-:W-:Y:S02]  /*0a80*/  SHF.R.U64 R12, R118, 0x10, R119 ;  /* 0x00000010760c7819 */ /* 0x000fe40000001277 */
[----:B------:R-:W-:Y:S02]  /*0a90*/  CS2R R74, SRZ ;  /* 0x00000000004a7805 */ /* 0x000fe4000001ff00 */
[----:B------:R-:W-:Y:S02]  /*0aa0*/  MOV R219, R3 ;  /* 0x0000000300db7202 */ /* 0x000fe40000000f00 */
[----:B------:R-:W-:Y:S02]  /*0ab0*/  CS2R R68, SRZ ;  /* 0x0000000000447805 */ /* 0x000fe4000001ff00 */
[----:B------:R-:W-:Y:S02]  /*0ac0*/  SHF.R.U32.HI R2, RZ, 0x10, R3 ;  /* 0x00000010ff027819 */ /* 0x000fe40000011603 */
        /* <DEDUP_REMOVED lines=43> */
[----:B------:R-:W-:Y:S01]  /*0d80*/  SHF.R.U32.HI R24, RZ, 0x10, R121 ;  /* 0x00000010ff187819 */ /* 0x000fe20000011679 */
[----:B------:R-:W-:Y:S01]  /*0d90*/  UPLOP3.LUT UP3, UPT, UPT, UPT, UPT, 0x40, 0x4 ;  /* 0x000000000004789c */ /* 0x000fe20003f6e870 */
[----:B------:R-:W-:Y:S01]  /*0da0*/  MOV R192, R132 ;  /* 0x0000008400c07202 */ /* 0x000fe20000000f00 */
[----:B------:R-:W1:Y:S01]  /*0db0*/  LDCU UR6, c[0x0][0x388] ;  /* 0x00007100ff0677ac */ /* 0x000e620008000800 */
[----:B------:R-:W-:Y:S02]  /*0dc0*/  SHF.R.U64 R0, R132, 0x10, R133 ;  /* 0x0000001084007819 */ /* 0x000fe40000001285 */
[----:B------:R-:W-:Y:S01]  /*0dd0*/  MOV R175, R119 ;  /* 0x0000007700af7202 */ /* 0x000fe20000000f00 */
[----:B------:R-:W2:Y:S01]  /*0de0*/  LDCU.U8 UR28, c[0x0][0x410] ;  /* 0x00008200ff1c77ac */ /* 0x000ea20008000000 */
[----:B------:R-:W-:Y:S02]  /*0df0*/  SHF.R.U32.HI R174, RZ, 0x10, R119 ;  /* 0x00000010ffae7819 */ /* 0x000fe40000011677 */
[----:B------:R-:W-:Y:S01]  /*0e00*/  MOV R173, R124 ;  /* 0x0000007c00ad7202 */ /* 0x000fe20000000f00 */
[----:B------:R-:W3:Y:S01]  /*0e10*/  LDCU UR26, c[0x0][0x400] ;  /* 0x00008000ff1a77ac */ /* 0x000ee20008000800 */
[----:B------:R-:W-:-:S02]  /*0e20*/  SHF.R.U64 R172, R124, 0x10, R125 ;  /* 0x000000107cac7819 */ /* 0x000fc4000000127d */
[----:B------:R-:W-:Y:S01]  /*0e30*/  MOV R171, R125 ;  /* 0x0000007d00ab7202 */ /* 0x000fe20000000f00 */
[----:B------:R-:W4:Y:S01]  /*0e40*/  LDCU.64 UR12, c[0x0][0x470] ;  /* 0x00008e00ff0c77ac */ /* 0x000f220008000a00 */
[----:B------:R-:W-:Y:S02]  /*0e50*/  SHF.R.U32.HI R170, RZ, 0x10, R125 ;  /* 0x00000010ffaa7819 */ /* 0x000fe4000001167d */
[----:B------:R-:W-:Y:S01]  /*0e60*/  MOV R221, R122 ;  /* 0x0000007a00dd7202 */ /* 0x000fe20000000f00 */
[----:B------:R-:W0:Y:S01]  /*0e70*/  LDCU.64 UR24, c[0x0][0x438] ;  /* 0x00008700ff1877ac */ /* 0x000e220008000a00 */
[----:B------:R-:W-:Y:S02]  /*0e80*/  SHF.R.U64 R3, R122, 0x10, R123 ;  /* 0x000000107a037819 */ /* 0x000fe4000000127b */
[----:B------:R-:W-:Y:S01]  /*0e90*/  PRMT R191, R5, 0x5410, R191 ;  /* 0x0000541005bf7816 */ /* 0x000fe200000000bf */
[----:B------:R-:W0:Y:S01]  /*0ea0*/  LDCU.64 UR10, c[0x0][0x478] ;  /* 0x00008f00ff0a77ac */ /* 0x000e220008000a00 */
[----:B------:R-:W-:-:S02]  /*0eb0*/  PRMT R190, R4, 0x5410, R190 ;  /* 0x0000541004be7816 */ /* 0x000fc400000000be */
[----:B------:R-:W-:Y:S02]  /*0ec0*/  CS2R R4, SRZ ;  /* 0x0000000000047805 */ /* 0x000fe4000001ff00 */
[----:B------:R-:W-:Y:S01]  /*0ed0*/  PRMT R189, R6, 0x5410, R189 ;  /* 0x0000541006bd7816 */ /* 0x000fe200000000bd */
[----:B------:R-:W1:Y:S01]  /*0ee0*/  LDCU.128 UR16, c[0x0][0x3c0] ;  /* 0x00007800ff1077ac */ /* 0x000e620008000c00 */
[----:B------:R-:W-:Y:S02]  /*0ef0*/  PRMT R188, R7, 0x5410, R188 ;  /* 0x0000541007bc7816 */ /* 0x000fe400000000bc */
[----:B------:R-:W-:Y:S02]  /*0f00*/  CS2R R6, SRZ ;  /* 0x0000000000067805 */ /* 0x000fe4000001ff00 */
[----:B------:R-:W-:Y:S01]  /*0f10*/  PRMT R187, R9, 0x5410, R187 ;  /* 0x0000541009bb7816 */ /* 0x000fe200000000bb */
[----:B------:R-:W1:Y:S01]  /*0f20*/  LDCU.64 UR22, c[0x0][0x380] ;  /* 0x00007000ff1677ac */ /* 0x000e620008000a00 */
[----:B------:R-:W-:-:S02]  /*0f30*/  PRMT R186, R8, 0x5410, R186 ;  /* 0x0000541008ba7816 */ /* 0x000fc400000000ba */
[----:B------:R-:W-:Y:S02]  /*0f40*/  CS2R R8, SRZ ;  /* 0x0000000000087805 */ /* 0x000fe4000001ff00 */
[----:B------:R-:W-:Y:S01]  /*0f50*/  PRMT R185, R10, 0x5410, R185 ;  /* 0x000054100ab97816 */ /* 0x000fe200000000b9 */
[----:B0-----:R-:W-:Y:S01]  /*0f60*/  UISETP.NE.AND UP2, UPT, UR4, URZ, UPT ;  /* 0x000000ff0400728c */ /* 0x001fe2000bf45270 */
[----:B------:R-:W-:Y:S02]  /*0f70*/  PRMT R184, R11, 0x5410, R184 ;  /* 0x000054100bb87816 */ /* 0x000fe400000000b8 */
[----:B------:R-:W-:Y:S02]  /*0f80*/  CS2R R10, SRZ ;  /* 0x00000000000a7805 */ /* 0x000fe4000001ff00 */
[----:B------:R-:W-:Y:S02]  /*0f90*/  PRMT R183, R13, 0x5410, R183 ;  /* 0x000054100db77816 */ /* 0x000fe400000000b7 */
[----:B------:R-:W-:-:S02]  /*0fa0*/  PRMT R182, R12, 0x5410, R182 ;  /* 0x000054100cb67816 */ /* 0x000fc400000000b6 */
[----:B------:R-:W-:Y:S02]  /*0fb0*/  CS2R R12, SRZ ;  /* 0x00000000000c7805 */ /* 0x000fe4000001ff00 */
[----:B------:R-:W-:Y:S02]  /*0fc0*/  PRMT R222, R222, 0x5410, R15 ;  /* 0x00005410dede7816 */ /* 0x000fe4000000000f */
        /* <DEDUP_REMOVED lines=15> */
[----:B------:R-:W-:-:S02]  /*10c0*/  CS2R R24, SRZ ;  /* 0x0000000000187805 */ /* 0x000fc4000001ff00 */
[----:B------:R-:W-:Y:S02]  /*10d0*/  PRMT R192, R0, 0x5410, R192 ;  /* 0x0000541000c07816 */ /* 0x000fe400000000c0 */
[----:B------:R-:W-:Y:S02]  /*10e0*/  PRMT R175, R175, 0x5410, R175 ;  /* 0x00005410afaf7816 */ /* 0x000fe400000000af */
[----:B------:R-:W-:Y:S02]  /*10f0*/  PRMT R174, R174, 0x5410, R174 ;  /* 0x00005410aeae7816 */ /* 0x000fe400000000ae */
[----:B------:R-:W-:Y:S02]  /*1100*/  PRMT R173, R173, 0x5410, R173 ;  /* 0x00005410adad7816 */ /* 0x000fe400000000ad */
[----:B------:R-:W-:Y:S02]  /*1110*/  PRMT R172, R172, 0x5410, R172 ;  /* 0x00005410acac7816 */ /* 0x000fe400000000ac */
[----:B------:R-:W-:-:S02]  /*1120*/  PRMT R171, R171, 0x5410, R171 ;  /* 0x00005410abab7816 */ /* 0x000fc400000000ab */
[----:B------:R-:W-:Y:S02]  /*1130*/  PRMT R170, R170, 0x5410, R170 ;  /* 0x00005410aaaa7816 */ /* 0x000fe400000000aa */
[----:B------:R-:W-:Y:S02]  /*1140*/  PRMT R169, R169, 0x5410, R169 ;  /* 0x00005410a9a97816 */ /* 0x000fe400000000a9 */
[----:B------:R-:W-:Y:S02]  /*1150*/  PRMT R168, R168, 0x5410, R168 ;  /* 0x00005410a8a87816 */ /* 0x000fe400000000a8 */
[----:B------:R-:W-:Y:S02]  /*1160*/  PRMT R219, R219, 0x5410, R2 ;  /* 0x00005410dbdb7816 */ /* 0x000fe40000000002 */
[----:B-1234-:R-:W-:-:S07]  /*1170*/  PRMT R221, R221, 0x5410, R3 ;  /* 0x00005410dddd7816 */ /* 0x01efce0000000003 */
.L_x_852:
[----:B------:R-:W-:Y:S02]  /*1180*/  UIMAD.WIDE UR4, UR9, 0x4, UR16 ;  /* 0x00000004090478a5 */ /* 0x000fe4000f8e0210 */
[----:B------:R-:W-:-:S04]  /*1190*/  UIMAD.WIDE UR20, UR9, 0x4, UR18 ;  /* 0x00000004091478a5 */ /* 0x000fc8000f8e0212 */
[----:B01234-:R-:W-:Y:S02]  /*11a0*/  MOV R118, UR4 ;  /* 0x0000000400767c02 */ /* 0x01ffe40008000f00 */
[----:B------:R-:W-:Y:S02]  /*11b0*/  MOV R119, UR5 ;  /* 0x0000000500777c02 */ /* 0x000fe40008000f00 */
[----:B------:R-:W-:Y:S02]  /*11c0*/  MOV R116, UR20 ;  /* 0x0000001400747c02 */ /* 0x000fe40008000f00 */
[----:B------:R-:W-:Y:S01]  /*11d0*/  MOV R117, UR21 ;  /* 0x0000001500757c02 */ /* 0x000fe20008000f00 */
[----:B------:R0:W2:Y:S04]  /*11e0*/  LDG.E R118, desc[UR14][R118.64] ;  /* 0x0000000e76767981 */ /* 0x0000a8000c1e1900 */
[----:B------:R-:W3:Y:S01]  /*11f0*/  LDG.E R116, desc[UR14][R116.64] ;  /* 0x0000000e74747981 */ /* 0x000ee2000c1e1900 */
[----:B------:R-:W-:Y:S01]  /*1200*/  UIMAD UR4, UR9, UR6, URZ ;  /* 0x00000006090472a4 */ /* 0x000fe2000f8e02ff */
[----:B------:R-:W-:Y:S01]  /*1210*/  PLOP3.LUT P6, PT, PT, PT, UP2, 0x40, 0x4 ;  /* 0x000000000004781c */ /* 0x000fe20003fce828 */
[----:B------:R-:W-:Y:S01]  /*1220*/  BSSY.RECONVERGENT B0, `(.L_x_753) ;  /* 0x0000067000007945 */ /* 0x000fe20003800200 */
[C---:B------:R-:W-:Y:S01]  /*1230*/  ISETP.GE.U32.AND P1, PT, R167.reuse, 0x200, PT ;  /* 0x00000200a700780c */ /* 0x040fe20003f26070 */
[----:B------:R-:W-:Y:S01]  /*1240*/  USHF.R.S32.HI UR5, URZ, 0x1f, UR4 ;  /* 0x0000001fff057899 */ /* 0x000fe20008011404 */
[----:B------:R-:W-:-:S02]  /*1250*/  ISETP.GE.U32.AND P2, PT, R167, 0x300, PT ;  /* 0x00000300a700780c */ /* 0x000fc40003f46070 */
[C---:B------:R-:W-:Y:S01]  /*1260*/  ISETP.GE.U32.AND P3, PT, R167.reuse, 0x400, PT ;  /* 0x00000400a700780c */ /* 0x040fe20003f66070 */
[----:B------:R-:W-:Y:S01]  /*1270*/  ULEA.HI UR5, UR5, UR4, URZ, 0x2 ;  /* 0x0000000405057291 */ /* 0x000fe2000f8f10ff */
[C---:B------:R-:W-:Y:S02]  /*1280*/  ISETP.GE.U32.AND P4, PT, R167.reuse, 0x500, PT ;  /* 0x00000500a700780c */ /* 0x040fe40003f86070 */
[----:B------:R-:W-:Y:S02]  /*1290*/  ISETP.GE.U32.AND P5, PT, R167, 0x600, PT ;  /* 0x00000600a700780c */ /* 0x000fe40003fa6070 */
[----:B------:R-:W-:Y:S02]  /*12a0*/  MOV R120, RZ ;  /* 0x000000ff00787202 */ /* 0x000fe40000000f00 */
[----:B------:R-:W-:-:S04]  /*12b0*/  MOV R165, UR5 ;  /* 0x0000000500a57c02 */ /* 0x000fc80008000f00 */
[----:B------:R-:W-:-:S04]  /*12c0*/  LEA.HI.SX32 R165, R165, R226, 0x1e ;  /* 0x000000e2a5a57211 */ /* 0x000fc800078ff2ff */
[----:B0-----:R-:W-:Y:S02]  /*12d0*/  MOV R119, R165 ;  /* 0x000000a500777202 */ /* 0x001fe40000000f00 */
[----:B--2---:R-:W-:Y:S02]  /*12e0*/  FSEL R118, R118, RZ, P6 ;  /* 0x000000ff76767208 */ /* 0x004fe40003000000 */
[----:B------:R-:W-:Y:S02]  /*12f0*/  ISETP.GE.U32.AND P6, PT, R167, 0x700, PT ;  /* 0x00000700a700780c */ /* 0x000fe40003fc6070 */
[----:B------:R-:W-:Y:S01]  /*1300*/  R2UR UR4, R118 ;  /* 0x00000000760472ca */ /* 0x000fe200000e0000 */
[----:B------:R-:W-:Y:S01]  /*1310*/  HFMA2 R118, -RZ, RZ, 0, 0 ;  /* 0x00000000ff767431 */ /* 0x000fe200000001ff */
[----:B---3--:R-:W-:Y:S01]  /*1320*/  R2UR UR20, R116 ;  /* 0x00000000741472ca */ /* 0x008fe200000e0000 */
[----:B-----5:R-:W-:-:S14]  /*1330*/  @!P0 BRA `(.L_x_754) ;  /* 0x0000000400548947 */ /* 0x020fdc0003800000 */
        /* <DEDUP_REMOVED lines=11> */
[----:B------:R-:W0:Y:S01]  /*13f0*/  @P0 LDC.64 R116, c[0x0][0x438] ;  /* 0x00010e00ff740b82 */ /* 0x000e220000000a00 */
[----:B------:R-:W-:Y:S02]  /*1400*/  HADD2.F32 R166, -RZ, R192.H1_H1 ;  /* 0x300000c0ffa67230 */ /* 0x000fe40000004100 */
[----:B------:R-:W-:Y:S02]  /*1410*/  HADD2.F32 R163, -RZ, R191.H1_H1 ;  /* 0x300000bfffa37230 */ /* 0x000fe40000004100 */
[----:B0-----:R-:W-:-:S04]  /*1420*/  @P0 IMAD.WIDE.U32 R128, R165, 0x8, R116 ;  /* 0x00000008a5800825 */ /* 0x001fc800078e0074 */
[----:B------:R-:W-:Y:S01]  /*1430*/  HADD2.F32 R116, -RZ, R190.H1_H1 ;  /* 0x300000beff747230 */ /* 0x000fe20000004100 */
[----:B------:R0:W5:Y:S01]  /*1440*/  @P0 LDG.E.64 R132, desc[UR14][R128.64] ;  /* 0x0000000e80840981 */ /* 0x000162000c1e1b00 */
[----:B------:R-:W-:Y:S02]  /*1450*/  HADD2.F32 R164, -RZ, R192.H0_H0 ;  /* 0x200000c0ffa47230 */ /* 0x000fe40000004100 */
[----:B0-----:R-:W-:Y:S01]  /*1460*/  HADD2.F32 R129, -RZ, R189.H0_H0 ;  /* 0x200000bdff817230 */ /* 0x001fe20000004100 */
[----:B---3--:R-:W-:-:S05]  /*1470*/  MOV R117, R126 ;  /* 0x0000007e00757202 */ /* 0x008fca0000000f00 */
[----:B------:R-:W-:Y:S01]  /*1480*/  HADD2.F32 R121, -RZ, R117.H0_H0 ;  /* 0x20000075ff797230 */ /* 0x000fe20000004100 */
[----:B----4-:R-:W-:Y:S02]  /*1490*/  MOV R122, R124 ;  /* 0x0000007c007a7202 */ /* 0x010fe40000000f00 */
[--C-:B------:R-:W-:Y:S02]  /*14a0*/  SHF.R.U64 R120, R124, 0x10, R125.reuse ;  /* 0x000000107c787819 */ /* 0x100fe4000000127d */
[----:B------:R-:W-:Y:S01]  /*14b0*/  MOV R119, R125 ;  /* 0x0000007d00777202 */ /* 0x000fe20000000f00 */
[----:B------:R-:W-:Y:S01]  /*14c0*/  HADD2.F32 R123, -RZ, R122.H0_H0 ;  /* 0x2000007aff7b7230 */ /* 0x000fe20000004100 */
[----:B------:R-:W-:Y:S01]  /*14d0*/  SHF.R.U32.HI R118, RZ, 0x10, R125 ;  /* 0x00000010ff767819 */ /* 0x000fe2000001167d */
[----:B------:R-:W-:Y:S01]  /*14e0*/  FMUL.FTZ R125, R116, R121 ;  /* 0x00000079747d7220 */ /* 0x000fe20000410000 */
[----:B------:R-:W-:Y:S02]  /*14f0*/  MOV R117, R127 ;  /* 0x0000007f00757202 */ /* 0x000fe40000000f00 */
[----:B------:R-:W-:Y:S01]  /*1500*/  SHF.R.U64 R122, R126, 0x10, R127 ;  /* 0x000000107e7a7819 */ /* 0x000fe2000000127f */
[----:B------:R-:W-:Y:S01]  /*1510*/  FFMA.FTZ R166, R166, R123, R125 ;  /* 0x0000007ba6a67223 */ /* 0x000fe2000001007d */
[----:B------:R-:W-:-:S02]  /*1520*/  HADD2.F32 R124, -RZ, R189.H1_H1 ;  /* 0x300000bdff7c7230 */ /* 0x000fc40000004100 */
[----:B------:R-:W-:Y:S01]  /*1530*/  HADD2.F32 R117, -RZ, R117.H0_H0 ;  /* 0x20000075ff757230 */ /* 0x000fe20000004100 */
[----:B------:R-:W-:Y:S01]  /*1540*/  SHF.R.U32.HI R116, RZ, 0x10, R127 ;  /* 0x00000010ff747819 */ /* 0x000fe2000001167f */
[----:B------:R-:W-:Y:S02]  /*1550*/  HADD2.F32 R125, -RZ, R190.H0_H0 ;  /* 0x200000beff7d7230 */ /* 0x000fe40000004100 */
[----:B------:R-:W-:Y:S02]  /*1560*/  HADD2.F32 R122, -RZ, R122.H0_H0 ;  /* 0x2000007aff7a7230 */ /* 0x000fe40000004100 */
[----:B------:R-:W-:Y:S01]  /*1570*/  FMUL.FTZ R124, R124, R117 ;  /* 0x000000757c7c7220 */ /* 0x000fe20000410000 */
[----:B------:R-:W-:Y:S02]  /*1580*/  HADD2.F32 R119, -RZ, R119.H0_H0 ;  /* 0x20000077ff777230 */ /* 0x000fe40000004100 */
[----:B------:R-:W-:Y:S02]  /*1590*/  HADD2.F32 R120, -RZ, R120.H0_H0 ;  /* 0x20000078ff787230 */ /* 0x000fe40000004100 */
[----:B------:R-:W-:Y:S01]  /*15a0*/  FMUL.FTZ R125, R125, R122 ;  /* 0x0000007a7d7d7220 */ /* 0x000fe20000410000 */
[----:B------:R-:W-:-:S02]  /*15b0*/  HADD2.F32 R116, -RZ, R116.H0_H0 ;  /* 0x20000074ff747230 */ /* 0x000fc40000004100 */
[----:B------:R-:W-:Y:S01]  /*15c0*/  FFMA.FTZ R163, R163, R119, R124 ;  /* 0x00000077a3a37223 */ /* 0x000fe2000001007c */
[----:B--2---:R-:W-:Y:S01]  /*15d0*/  SHF.R.U64 R126, R2, 0x10, R3 ;  /* 0x00000010027e7819 */ /* 0x004fe20000001203 */
[----:B------:R-:W-:Y:S01]  /*15e0*/  FFMA.FTZ R164, R164, R120, R125 ;  /* 0x00000078a4a47223 */ /* 0x000fe2000001007d */
[----:B------:R-:W-:Y:S02]  /*15f0*/  HADD2.F32 R124, -RZ, R3.H0_H0 ;  /* 0x20000003ff7c7230 */ /* 0x000fe40000004100 */
[----:B------:R-:W-:Y:S01]  /*1600*/  FMUL.FTZ R128, R129, R116 ;  /* 0x0000007481807220 */ /* 0x000fe20000410000 */
[----:B------:R-:W-:Y:S02]  /*1610*/  HADD2.F32 R125, -RZ, R2.H0_H0 ;  /* 0x20000002ff7d7230 */ /* 0x000fe40000004100 */
[----:B------:R-:W-:Y:S02]  /*1620*/  HADD2.F32 R127, -RZ, R191.H0_H0 ;  /* 0x200000bfff7f7230 */ /* 0x000fe40000004100 */
[----:B------:R-:W-:-:S02]  /*1630*/  HADD2.F32 R118, -RZ, R118.H0_H0 ;  /* 0x20000076ff767230 */ /* 0x000fc40000004100 */
[----:B------:R-:W-:Y:S01]  /*1640*/  FADD.FTZ R124, R124, -UR4 ;  /* 0x800000047c7c7e21 */ /* 0x000fe20008010000 */
[----:B------:R-:W-:Y:S02]  /*1650*/  HADD2.F32 R126, -RZ, R126.H0_H0 ;  /* 0x2000007eff7e7230 */ /* 0x000fe40000004100 */
[----:B------:R-:W-:Y:S01]  /*1660*/  FADD.FTZ R125, R125, -UR4 ;  /* 0x800000047d7d7e21 */ /* 0x000fe20008010000 */
[----:B------:R-:W-:Y:S01]  /*1670*/  FFMA.FTZ R2, R127, R118, R128 ;  /* 0x000000767f027223 */ /* 0x000fe20000010080 */
[----:B------:R-:W-:Y:S01]  /*1680*/  SHF.R.U32.HI R127, RZ, 0x10, R3 ;  /* 0x00000010ff7f7819 */ /* 0x000fe20000011603 */
[----:B------:R-:W-:Y:S01]  /*1690*/  FMUL.FTZ R193, R124, UR20 ;  /* 0x000000147cc17c20 */ /* 0x000fe20008410000 */
[----:B------:R-:W-:Y:S01]  /*16a0*/  FADD.FTZ R126, R126, -UR4 ;  /* 0x800000047e7e7e21 */ /* 0x000fe20008010000 */
[----:B------:R-:W-:Y:S01]  /*16b0*/  FMUL.FTZ R3, R125, UR20 ;  /* 0x000000147d037c20 */ /* 0x000fe20008410000 */
[----:B------:R-:W-:Y:S01]  /*16c0*/  FADD.FTZ R86, R86, R119 ;  /* 0x0000007756567221 */ /* 0x000fe20000010000 */
[----:B------:R-:W-:-:S02]  /*16d0*/  HADD2.F32 R127, -RZ, R127.H0_H0 ;  /* 0x2000007fff7f7230 */ /* 0x000fc40000004100 */
[C---:B------:R-:W-:Y:S01]  /*16e0*/  FFMA.FTZ R114, R193.reuse, R119, R114 ;  /* 0x00000077c1727223 */ /* 0x040fe20000010072 */
[----:B------:R-:W-:Y:S01]  /*16f0*/  FMUL.FTZ R194, R126, UR20 ;  /* 0x000000147ec27c20 */ /* 0x000fe20008410000 */
[----:B------:R-:W-:Y:S01]  /*1700*/  FADD.FTZ R30, R30, R117 ;  /* 0x000000751e1e7221 */ /* 0x000fe20000010000 */
[----:B------:R-:W-:Y:S01]  /*1710*/  FFMA.FTZ R58, R193, R117, R58 ;  /* 0x00000075c13a7223 */ /* 0x000fe2000001003a */
[----:B------:R-:W-:Y:S01]  /*1720*/  FADD.FTZ R119, RZ, R166 ;  /* 0x000000a6ff777221 */ /* 0x000fe20000010000 */
[----:B------:R-:W-:Y:S01]  /*1730*/  FFMA.FTZ R117, R3, R166, RZ ;  /* 0x000000a603757223 */ /* 0x000fe200000100ff */
[----:B------:R-:W-:Y:S01]  /*1740*/  FADD.FTZ R29, R29, R122 ;  /* 0x0000007a1d1d7221 */ /* 0x000fe20000010000 */
[C---:B------:R-:W-:Y:S01]  /*1750*/  FFMA.FTZ R57, R194.reuse, R122, R57 ;  /* 0x0000007ac2397223 */ /* 0x040fe20000010039 */
[----:B------:R-:W-:Y:S01]  /*1760*/  FADD.FTZ R127, R127, -UR4 ;  /* 0x800000047f7f7e21 */ /* 0x000fe20008010000 */
[----:B------:R-:W-:Y:S01]  /*1770*/  FADD.FTZ R85, R85, R120 ;  /* 0x0000007855557221 */ /* 0x000fe20000010000 */
[C---:B------:R-:W-:Y:S01]  /*1780*/  FFMA.FTZ R113, R194.reuse, R120, R113 ;  /* 0x00000078c2717223 */ /* 0x040fe20000010071 */
[----:B------:R-:W-:Y:S01]  /*1790*/  FADD.FTZ R122, R119, R164 ;  /* 0x000000a4777a7221 */ /* 0x000fe20000010000 */
[----:B------:R-:W-:Y:S01]  /*17a0*/  FFMA.FTZ R120, R194, R164, R117 ;  /* 0x000000a4c2787223 */ /* 0x000fe20000010075 */
[----:B------:R-:W-:Y:S01]  /*17b0*/  FADD.FTZ R28, R28, R121 ;  /* 0x000000791c1c7221 */ /* 0x000fe20000010000 */
[----:B------:R-:W-:Y:S01]  /*17c0*/  FFMA.FTZ R56, R3, R121, R56 ;  /* 0x0000007903387223 */ /* 0x000fe20000010038 */
[----:B------:R-:W-:Y:S01]  /*17d0*/  FMUL.FTZ R196, R127, UR20 ;  /* 0x000000147fc47c20 */ /* 0x000fe20008410000 */
[----:B------:R-:W-:Y:S01]  /*17e0*/  FADD.FTZ R121, R122, R163 ;  /* 0x000000a37a797221 */ /* 0x000fe20000010000 */
[----:B------:R-:W-:Y:S01]  /*17f0*/  FFMA.FTZ R117, R193, R163, R120 ;  /* 0x000000a3c1757223 */ /* 0x000fe20000010078 */
[----:B------:R-:W-:Y:S01]  /*1800*/  FADD.FTZ R87, R87, R118 ;  /* 0x0000007657577221 */ /* 0x000fe20000010000 */
[----:B------:R-:W-:Y:S01]  /*1810*/  FFMA.FTZ R115, R196, R118, R115 ;  /* 0x00000076c4737223 */ /* 0x000fe20000010073 */
[----:B------:R-:W-:Y:S01]  /*1820*/  FADD.FTZ R84, R84, R123 ;  /* 0x0000007b54547221 */ /* 0x000fe20000010000 */
[----:B------:R-:W-:Y:S01]  /*1830*/  FFMA.FTZ R112, R3, R123, R112 ;  /* 0x0000007b03707223 */ /* 0x000fe20000010070 */
[----:B------:R-:W-:Y:S01]  /*1840*/  FADD.FTZ R31, R31, R116 ;  /* 0x000000741f1f7221 */ /* 0x000fe20000010000 */
[C---:B------:R-:W-:Y:S01]  /*1850*/  FFMA.FTZ R59, R196.reuse, R116, R59 ;  /* 0x00000074c43b7223 */ /* 0x040fe2000001003b */
[----:B------:R-:W-:Y:S01]  /*1860*/  IADD3 R119, PT, PT, R165, 0x100, RZ ;  /* 0x00000100a5777810 */ /* 0x000fe20007ffe0ff */
[----:B------:R-:W-:Y:S01]  /*1870*/  FADD.FTZ R118, R121, R2 ;  /* 0x0000000279767221 */ /* 0x000fe20000010000 */
[----:B------:R-:W-:-:S07]  /*1880*/  FFMA.FTZ R120, R196, R2, R117 ;  /* 0x00000002c4787223 */ /* 0x000fce0000010075 */
.L_x_754:
[----:B------:R-:W-:Y:S05]  /*1890*/  BSYNC.RECONVERGENT B0 ;  /* 0x0000000000007941 */ /* 0x000fea0003800200 */
.L_x_753:
        /* <DEDUP_REMOVED lines=16> */
[----:B0-----:R-:W-:-:S05]  /*19a0*/  @P0 IMAD.WIDE.U32 R160, R119, 0x8, R122 ;  /* 0x0000000877a00825 */ /* 0x001fca00078e007a */
[----:B------:R0:W5:Y:S02]  /*19b0*/  @P0 LDG.E.64 R134, desc[UR14][R160.64] ;  /* 0x0000000ea0860981 */ /* 0x000164000c1e1b00 */
[----:B0-----:R-:W-:Y:S02]  /*19c0*/  HADD2.F32 R161, -RZ, R188.H0_H0 ;  /* 0x200000bcffa17230 */ /* 0x001fe40000004100 */
[----:B------:R-:W-:Y:S02]  /*19d0*/  HADD2.F32 R198, -RZ, R185.H1_H1 ;  /* 0x300000b9ffc67230 */ /* 0x000fe40000004100 */
[--C-:B------:R-:W-:Y:S02]  /*19e0*/  HADD2.F32 R160, -RZ, R187.reuse.H1_H1 ;  /* 0x300000bbffa07230 */ /* 0x100fe40000004100 */
[----:B------:R-:W-:Y:S01]  /*19f0*/  HADD2.F32 R181, -RZ, R187.H0_H0 ;  /* 0x200000bbffb57230 */ /* 0x000fe20000004100 */
[----:B------:R-:W-:Y:S02]  /*1a00*/  IADD3 R119, PT, PT, R119, 0x100, RZ ;  /* 0x0000010077777810 */ /* 0x000fe40007ffe0ff */
[----:B---3--:R-:W-:-:S05]  /*1a10*/  MOV R121, R130 ;  /* 0x0000008200797202 */ /* 0x008fca0000000f00 */
[----:B------:R-:W-:Y:S01]  /*1a20*/  HADD2.F32 R125, -RZ, R121.H0_H0 ;  /* 0x20000079ff7d7230 */ /* 0x000fe20000004100 */
[----:B----4-:R-:W-:Y:S02]  /*1a30*/  MOV R122, R126 ;  /* 0x0000007e007a7202 */ /* 0x010fe40000000f00 */
[--C-:B------:R-:W-:Y:S02]  /*1a40*/  SHF.R.U64 R126, R126, 0x10, R127.reuse ;  /* 0x000000107e7e7819 */ /* 0x100fe4000000127f */
[----:B------:R-:W-:Y:S02]  /*1a50*/  MOV R123, R127 ;  /* 0x0000007f007b7202 */ /* 0x000fe40000000f00 */
[----:B------:R-:W-:Y:S01]  /*1a60*/  SHF.R.U32.HI R124, RZ, 0x10, R127 ;  /* 0x00000010ff7c7819 */ /* 0x000fe2000001167f */
[----:B------:R-:W-:Y:S02]  /*1a70*/  HADD2.F32 R127, -RZ, R122.H0_H0 ;  /* 0x2000007aff7f7230 */ /* 0x000fe40000004100 */
[----:B------:R-:W-:Y:S01]  /*1a80*/  FMUL.FTZ R162, R162, R125 ;  /* 0x0000007da2a27220 */ /* 0x000fe20000410000 */
[----:B------:R-:W-:-:S03]  /*1a90*/  SHF.R.U64 R128, R130, 0x10, R131 ;  /* 0x0000001082807819 */ /* 0x000fc60000001283 */
[----:B------:R-:W-:Y:S01]  /*1aa0*/  FFMA.FTZ R162, R129, R127, R162 ;  /* 0x0000007f81a27223 */ /* 0x000fe200000100a2 */
[----:B------:R-:W-:Y:S01]  /*1ab0*/  HADD2.F32 R129, -RZ, R186.H0_H0 ;  /* 0x200000baff817230 */ /* 0x000fe20000004100 */
[----:B------:R-:W-:Y:S01]  /*1ac0*/  SHF.R.U32.HI R122, RZ, 0x10, R131 ;  /* 0x00000010ff7a7819 */ /* 0x000fe20000011683 */
[----:B------:R-:W-:Y:S02]  /*1ad0*/  HADD2.F32 R128, -RZ, R128.H0_H0 ;  /* 0x20000080ff807230 */ /* 0x000fe40000004100 */
[----:B------:R-:W-:Y:S02]  /*1ae0*/  HADD2.F32 R126, -RZ, R126.H0_H0 ;  /* 0x2000007eff7e7230 */ /* 0x000fe40000004100 */
[----:B------:R-:W-:Y:S02]  /*1af0*/  HADD2.F32 R122, -RZ, R122.H0_H0 ;  /* 0x2000007aff7a7230 */ /* 0x000fe40000004100 */
[----:B------:R-:W-:Y:S01]  /*1b00*/  FMUL.FTZ R130, R129, R128 ;  /* 0x0000008081827220 */ /* 0x000fe20000410000 */
[----:B------:R-:W-:-:S02]  /*1b10*/  HADD2.F32 R129, -RZ, R185.H0_H0 ;  /* 0x200000b9ff817230 */ /* 0x000fc40000004100 */
[----:B--2---:R-:W-:Y:S02]  /*1b20*/  HADD2.F32 R195, -RZ, R116.H0_H0 ;  /* 0x20000074ffc37230 */ /* 0x004fe40000004100 */
[----:B------:R-:W-:Y:S01]  /*1b30*/  FFMA.FTZ R161, R161, R126, R130 ;  /* 0x0000007ea1a17223 */ /* 0x000fe20000010082 */
[--C-:B------:R-:W-:Y:S01]  /*1b40*/  SHF.R.U64 R116, R116, 0x10, R117.reuse ;  /* 0x0000001074747819 */ /* 0x100fe20000001275 */
[----:B------:R-:W-:Y:S01]  /*1b50*/  FMUL.FTZ R130, R129, R122 ;  /* 0x0000007a81827220 */ /* 0x000fe20000410000 */
[----:B------:R-:W-:Y:S01]  /*1b60*/  HADD2.F32 R129, -RZ, R117.H0_H0 ;  /* 0x20000075ff817230 */ /* 0x000fe20000004100 */
[----:B------:R-:W-:Y:S02]  /*1b70*/  MOV R121, R131 ;  /* 0x0000008300797202 */ /* 0x000fe40000000f00 */
[----:B------:R-:W-:Y:S01]  /*1b80*/  SHF.R.U32.HI R117, RZ, 0x10, R117 ;  /* 0x00000010ff757819 */ /* 0x000fe20000011675 */
[----:B------:R-:W-:Y:S02]  /*1b90*/  HADD2.F32 R116, -RZ, R116.H0_H0 ;  /* 0x20000074ff747230 */ /* 0x000fe40000004100 */
[----:B------:R-:W-:Y:S01]  /*1ba0*/  FADD.FTZ R129, R129, -UR4 ;  /* 0x8000000481817e21 */ /* 0x000fe20008010000 */
[----:B------:R-:W-:Y:S01]  /*1bb0*/  FADD.FTZ R195, R195, -UR4 ;  /* 0x80000004c3c37e21 */ /* 0x000fe20008010000 */
[----:B------:R-:W-:-:S02]  /*1bc0*/  HADD2.F32 R121, -RZ, R121.H0_H0 ;  /* 0x20000079ff797230 */ /* 0x000fc40000004100 */
[----:B------:R-:W-:Y:S02]  /*1bd0*/  HADD2.F32 R117, -RZ, R117.H0_H0 ;  /* 0x20000075ff757230 */ /* 0x000fe40000004100 */
[----:B------:R-:W-:Y:S01]  /*1be0*/  FMUL.FTZ R197, R129, UR20 ;  /* 0x0000001481c57c20 */ /* 0x000fe20008410000 */
[----:B------:R-:W-:Y:S01]  /*1bf0*/  FMUL.FTZ R195, R195, UR20 ;  /* 0x00000014c3c37c20 */ /* 0x000fe20008410000 */
[----:B------:R-:W-:Y:S01]  /*1c00*/  FADD.FTZ R116, R116, -UR4 ;  /* 0x8000000474747e21 */ /* 0x000fe20008010000 */
[----:B------:R-:W-:Y:S02]  /*1c10*/  HADD2.F32 R123, -RZ, R123.H0_H0 ;  /* 0x2000007bff7b7230 */ /* 0x000fe40000004100 */
[-C--:B------:R-:W-:Y:S01]  /*1c20*/  FMUL.FTZ R131, R198, R121.reuse ;  /* 0x00000079c6837220 */ /* 0x080fe20000410000 */
[----:B------:R-:W-:Y:S01]  /*1c30*/  FADD.FTZ R26, R26, R121 ;  /* 0x000000791a1a7221 */ /* 0x000fe20000010000 */
[----:B------:R-:W-:Y:S01]  /*1c40*/  FFMA.FTZ R54, R197, R121, R54 ;  /* 0x00000079c5367223 */ /* 0x000fe20000010036 */
[----:B------:R-:W-:Y:S01]  /*1c50*/  FADD.FTZ R117, R117, -UR4 ;  /* 0x8000000475757e21 */ /* 0x000fe20008010000 */
[----:B------:R-:W-:Y:S01]  /*1c60*/  FMUL.FTZ R198, R116, UR20 ;  /* 0x0000001474c67c20 */ /* 0x000fe20008410000 */
[----:B------:R-:W-:Y:S01]  /*1c70*/  FADD.FTZ R118, R118, R162 ;  /* 0x000000a276767221 */ /* 0x000fe20000010000 */
[----:B------:R-:W-:Y:S01]  /*1c80*/  FFMA.FTZ R121, R195, R162, R120 ;  /* 0x000000a2c3797223 */ /* 0x000fe20000010078 */
[----:B------:R-:W-:-:S02]  /*1c90*/  HADD2.F32 R124, -RZ, R124.H0_H0 ;  /* 0x2000007cff7c7230 */ /* 0x000fc40000004100 */
[----:B------:R-:W-:Y:S01]  /*1ca0*/  FMUL.FTZ R200, R117, UR20 ;  /* 0x0000001475c87c20 */ /* 0x000fe20008410000 */
[----:B------:R-:W-:Y:S01]  /*1cb0*/  FFMA.FTZ R160, R160, R123, R131 ;  /* 0x0000007ba0a07223 */ /* 0x000fe20000010083 */
[----:B------:R-:W-:Y:S01]  /*1cc0*/  FADD.FTZ R117, R118, R161 ;  /* 0x000000a176757221 */ /* 0x000fe20000010000 */
[----:B------:R-:W-:Y:S01]  /*1cd0*/  FFMA.FTZ R116, R198, R161, R121 ;  /* 0x000000a1c6747223 */ /* 0x000fe20000010079 */
[----:B------:R-:W-:Y:S02]  /*1ce0*/  FFMA.FTZ R181, R181, R124, R130 ;  /* 0x0000007cb5b57223 */ /* 0x000fe40000010082 */
[----:B------:R-:W-:Y:S01]  /*1cf0*/  FADD.FTZ R118, R117, R160 ;  /* 0x000000a075767221 */ /* 0x000fe20000010000 */
[----:B------:R-:W-:Y:S01]  /*1d00*/  FFMA.FTZ R116, R197, R160, R116 ;  /* 0x000000a0c5747223 */ /* 0x000fe20000010074 */
[----:B------:R-:W-:Y:S01]  /*1d10*/  FADD.FTZ R80, R80, R127 ;  /* 0x0000007f50507221 */ /* 0x000fe20000010000 */
[C---:B------:R-:W-:Y:S01]  /*1d20*/  FFMA.FTZ R108, R195.reuse, R127, R108 ;  /* 0x0000007fc36c7223 */ /* 0x040fe2000001006c */
        /* <DEDUP_REMOVED lines=8> */
[----:B------:R-:W-:Y:S01]  /*1db0*/  FADD.FTZ R83, R83, R124 ;  /* 0x0000007c53537221 */ /* 0x000fe20000010000 */
[C---:B------:R-:W-:Y:S01]  /*1dc0*/  FFMA.FTZ R111, R200.reuse, R124, R111 ;  /* 0x0000007cc86f7223 */ /* 0x040fe2000001006f */
[----:B------:R-:W-:Y:S01]  /*1dd0*/  FADD.FTZ R27, R27, R122 ;  /* 0x0000007a1b1b7221 */ /* 0x000fe20000010000 */
[----:B------:R-:W-:Y:S01]  /*1de0*/  FFMA.FTZ R55, R200, R122, R55 ;  /* 0x0000007ac8377223 */ /* 0x000fe20000010037 */
[----:B------:R-:W-:Y:S01]  /*1df0*/  FADD.FTZ R118, R118, R181 ;  /* 0x000000b576767221 */ /* 0x000fe20000010000 */
[----:B------:R-:W-:-:S07]  /*1e00*/  FFMA.FTZ R120, R200, R181, R116 ;  /* 0x000000b5c8787223 */ /* 0x000fce0000010074 */
.L_x_756:
[----:B------:R-:W-:Y:S05]  /*1e10*/  BSYNC.RECONVERGENT B0 ;  /* 0x0000000000007941 */ /* 0x000fea0003800200 */
.L_x_755:
[----:B------:R-:W-:Y:S04]  /*1e20*/  BSSY.RECONVERGENT B0, `(.L_x_757) ;  /* 0x0000057000007945 */ /* 0x000fe80003800200 */
[----:B------:R-:W-:Y:S05]  /*1e30*/  @!P2 BRA `(.L_x_758) ;  /* 0x000000040054a947 */ /* 0x000fea0003800000 */
[----:B------:R-:W0:Y:S08]  /*1e40*/  LDC.64 R128, c[0x0][0x430] ;  /* 0x00010c00ff807b82 */ /* 0x000e300000000a00 */
[----:B------:R-:W1:Y:S08]  /*1e50*/  LDC.64 R126, c[0x0][0x428] ;  /* 0x00010a00ff7e7b82 */ /* 0x000e700000000a00 */
[----:B------:R-:W2:Y:S01]  /*1e60*/  LDC.64 R116, c[0x0][0x3a8] ;  /* 0x0000ea00ff747b82 */ /* 0x000ea20000000a00 */
[----:B0-----:R-:W-:-:S06]  /*1e70*/  IMAD.WIDE.U32 R128, R119, 0x8, R128 ;  /* 0x0000000877807825 */ /* 0x001fcc00078e0080 */
[----:B------:R-:W3:Y:S01]  /*1e80*/  LDG.E.64 R128, desc[UR14][R128.64] ;  /* 0x0000000e80807981 */ /* 0x000ee2000c1e1b00 */
[----:B-1----:R-:W-:Y:S01]  /*1e90*/  IMAD.WIDE.U32 R126, R119, 0x8, R126 ;  /* 0x00000008777e7825 */ /* 0x002fe200078e007e */
[----:B------:R-:W-:-:S05]  /*1ea0*/  ISETP.NE.U32.AND P0, PT, RZ, UR24, PT ;  /* 0x00000018ff007c0c */ /* 0x000fca000bf05070 */
[----:B------:R-:W4:Y:S01]  /*1eb0*/  LDG.E.64 R126, desc[UR14][R126.64] ;  /* 0x0000000e7e7e7981 */ /* 0x000f22000c1e1b00 */
[----:B------:R-:W-:Y:S01]  /*1ec0*/  ISETP.NE.AND.EX P0, PT, RZ, UR25, PT, P0 ;  /* 0x00000019ff007c0c */ /* 0x000fe2000bf05300 */
[----:B--2---:R-:W-:-:S06]  /*1ed0*/  IMAD.WIDE.U32 R116, R119, 0x8, R116 ;  /* 0x0000000877747825 */ /* 0x004fcc00078e0074 */
[----:B------:R-:W2:Y:S06]  /*1ee0*/  LDG.E.64 R116, desc[UR14][R116.64] ;  /* 0x0000000e74747981 */ /* 0x000eac000c1e1b00 */
[----:B------:R-:W0:Y:S02]  /*1ef0*/  @P0 LDC.64 R236, c[0x0][0x438] ;  /* 0x00010e00ffec0b82 */ /* 0x000e240000000a00 */
[----:B0-----:R-:W-:-:S05]  /*1f00*/  @P0 IMAD.WIDE.U32 R236, R119, 0x8, R236 ;  /* 0x0000000877ec0825 */ /* 0x001fca00078e00ec */
[----:B------:R0:W5:Y:S01]  /*1f10*/  @P0 LDG.E.64 R136, desc[UR14][R236.64] ;  /* 0x0000000eec880981 */ /* 0x000162000c1e1b00 */
[--C-:B------:R-:W-:Y:S02]  /*1f20*/  HADD2.F32 R131, -RZ, R182.reuse.H0_H0 ;  /* 0x200000b6ff837230 */ /* 0x100fe40000004100 */
[----:B------:R-:W-:Y:S02]  /*1f30*/  HADD2.F32 R180, -RZ, R175.H1_H1 ;  /* 0x300000afffb47230 */ /* 0x000fe40000004100 */
[----:B------:R-:W-:Y:S02]  /*1f40*/  HADD2.F32 R130, -RZ, R182.H1_H1 ;  /* 0x300000b6ff827230 */ /* 0x000fe40000004100 */
[----:B------:R-:W-:Y:S01]  /*1f50*/  HADD2.F32 R159, -RZ, R184.H1_H1 ;  /* 0x300000b8ff9f7230 */ /* 0x000fe20000004100 */
[----:B------:R-:W-:Y:S02]  /*1f60*/  IADD3 R119, PT, PT, R119, 0x100, RZ ;  /* 0x0000010077777810 */ /* 0x000fe40007ffe0ff */
[----:B---3--:R-:W-:-:S02]  /*1f70*/  MOV R121, R128 ;  /* 0x0000008000797202 */ /* 0x008fc40000000f00 */
[----:B------:R-:W-:Y:S02]  /*1f80*/  SHF.R.U64 R128, R128, 0x10, R129 ;  /* 0x0000001080807819 */ /* 0x000fe40000001281 */
[----:B----4-:R-:W-:-:S03]  /*1f90*/  MOV R122, R126 ;  /* 0x0000007e007a7202 */ /* 0x010fc60000000f00 */
[----:B------:R-:W-:Y:S01]  /*1fa0*/  HADD2.F32 R128, -RZ, R128.H0_H0 ;  /* 0x20000080ff807230 */ /* 0x000fe20000004100 */
[--C-:B------:R-:W-:Y:S01]  /*1fb0*/  SHF.R.U64 R126, R126, 0x10, R127.reuse ;  /* 0x000000107e7e7819 */ /* 0x100fe2000000127f */
[----:B------:R-:W-:Y:S01]  /*1fc0*/  HADD2.F32 R125, -RZ, R121.H0_H0 ;  /* 0x20000079ff7d7230 */ /* 0x000fe20000004100 */
[----:B------:R-:W-:Y:S02]  /*1fd0*/  MOV R123, R127 ;  /* 0x0000007f007b7202 */ /* 0x000fe40000000f00 */
[----:B------:R-:W-:Y:S01]  /*1fe0*/  SHF.R.U32.HI R124, RZ, 0x10, R127 ;  /* 0x00000010ff7c7819 */ /* 0x000fe2000001167f */
[----:B------:R-:W-:Y:S01]  /*1ff0*/  HADD2.F32 R127, -RZ, R122.H0_H0 ;  /* 0x2000007aff7f7230 */ /* 0x000fe20000004100 */
[----:B------:R-:W-:Y:S01]  /*2000*/  MOV R121, R129 ;  /* 0x0000008100797202 */ /* 0x000fe20000000f00 */
[----:B------:R-:W-:Y:S01]  /*2010*/  HADD2.F32 R126, -RZ, R126.H0_H0 ;  /* 0x2000007eff7e7230 */ /* 0x000fe20000004100 */
[----:B------:R-:W-:Y:S01]  /*2020*/  SHF.R.U32.HI R122, RZ, 0x10, R129 ;  /* 0x00000010ff7a7819 */ /* 0x000fe20000011681 */
[----:B------:R-:W-:-:S02]  /*2030*/  HADD2.F32 R129, -RZ, R184.H0_H0 ;  /* 0x200000b8ff817230 */ /* 0x000fc40000004100 */
[----:B------:R-:W-:Y:S01]  /*2040*/  FMUL.FTZ R158, R131, R128 ;  /* 0x00000080839e7220 */ /* 0x000fe20000410000 */
[----:B------:R-:W-:Y:S02]  /*2050*/  HADD2.F32 R121, -RZ, R121.H0_H0 ;  /* 0x20000079ff797230 */ /* 0x000fe40000004100 */
[----:B------:R-:W-:Y:S02]  /*2060*/  HADD2.F32 R122, -RZ, R122.H0_H0 ;  /* 0x2000007aff7a7230 */ /* 0x000fe40000004100 */
[----:B------:R-:W-:Y:S01]  /*2070*/  FFMA.FTZ R158, R129, R126, R158 ;  /* 0x0000007e819e7223 */ /* 0x000fe2000001009e */
[----:B------:R-:W-:Y:S02]  /*2080*/  HADD2.F32 R129, -RZ, R174.H1_H1 ;  /* 0x300000aeff817230 */ /* 0x000fe40000004100 */
[----:B------:R-:W-:Y:S01]  /*2090*/  FMUL.FTZ R157, R180, R121 ;  /* 0x00000079b49d7220 */ /* 0x000fe20000410000 */
[----:B--2---:R-:W-:Y:S01]  /*20a0*/  HADD2.F32 R199, -RZ, R116.H0_H0 ;  /* 0x20000074ffc77230 */ /* 0x004fe20000004100 */
[----:B------:R-:W-:Y:S01]  /*20b0*/  SHF.R.U64 R116, R116, 0x10, R117 ;  /* 0x0000001074747819 */ /* 0x000fe20000001275 */
[----:B------:R-:W-:Y:S01]  /*20c0*/  FMUL.FTZ R180, R129, R122 ;  /* 0x0000007a81b47220 */ /* 0x000fe20000410000 */
[----:B------:R-:W-:-:S02]  /*20d0*/  HADD2.F32 R129, -RZ, R117.H0_H0 ;  /* 0x20000075ff817230 */ /* 0x000fc40000004100 */
[----:B------:R-:W-:Y:S01]  /*20e0*/  FMUL.FTZ R130, R130, R125 ;  /* 0x0000007d82827220 */ /* 0x000fe20000410000 */
[----:B------:R-:W-:Y:S02]  /*20f0*/  HADD2.F32 R116, -RZ, R116.H0_H0 ;  /* 0x20000074ff747230 */ /* 0x000fe40000004100 */
[----:B------:R-:W-:Y:S01]  /*2100*/  FADD.FTZ R199, R199, -UR4 ;  /* 0x80000004c7c77e21 */ /* 0x000fe20008010000 */
[----:B------:R-:W-:Y:S01]  /*2110*/  FADD.FTZ R129, R129, -UR4 ;  /* 0x8000000481817e21 */ /* 0x000fe20008010000 */
[----:B------:R-:W-:Y:S01]  /*2120*/  FFMA.FTZ R159, R159, R127, R130 ;  /* 0x0000007f9f9f7223 */ /* 0x000fe20000010082 */
[----:B------:R-:W-:Y:S01]  /*2130*/  SHF.R.U32.HI R117, RZ, 0x10, R117 ;  /* 0x00000010ff757819 */ /* 0x000fe20000011675 */
[----:B------:R-:W-:Y:S02]  /*2140*/  HADD2.F32 R130, -RZ, R183.H1_H1 ;  /* 0x300000b7ff827230 */ /* 0x000fe40000004100 */
[----:B------:R-:W-:Y:S01]  /*2150*/  FMUL.FTZ R201, R129, UR20 ;  /* 0x0000001481c97c20 */ /* 0x000fe20008410000 */
[----:B------:R-:W-:-:S02]  /*2160*/  HADD2.F32 R123, -RZ, R123.H0_H0 ;  /* 0x2000007bff7b7230 */ /* 0x000fc40000004100 */
[----:B------:R-:W-:Y:S01]  /*2170*/  FMUL.FTZ R199, R199, UR20 ;  /* 0x00000014c7c77c20 */ /* 0x000fe20008410000 */
[----:B------:R-:W-:Y:S01]  /*2180*/  FADD.FTZ R116, R116, -UR4 ;  /* 0x8000000474747e21 */ /* 0x000fe20008010000 */
[----:B------:R-:W-:Y:S02]  /*2190*/  HADD2.F32 R117, -RZ, R117.H0_H0 ;  /* 0x20000075ff757230 */ /* 0x000fe40000004100 */
[----:B------:R-:W-:Y:S01]  /*21a0*/  FADD.FTZ R22, R22, R121 ;  /* 0x0000007916167221 */ /* 0x000fe20000010000 */
[-C--:B------:R-:W-:Y:S01]  /*21b0*/  FFMA.FTZ R157, R130, R123.reuse, R157 ;  /* 0x0000007b829d7223 */ /* 0x080fe2000001009d */
[----:B------:R-:W-:Y:S01]  /*21c0*/  FADD.FTZ R78, R78, R123 ;  /* 0x0000007b4e4e7221 */ /* 0x000fe20000010000 */
[C---:B------:R-:W-:Y:S01]  /*21d0*/  FFMA.FTZ R106, R201.reuse, R123, R106 ;  /* 0x0000007bc96a7223 */ /* 0x040fe2000001006a */
[----:B------:R-:W-:Y:S01]  /*21e0*/  FFMA.FTZ R50, R201, R121, R50 ;  /* 0x00000079c9327223 */ /* 0x000fe20000010032 */
[----:B------:R-:W-:Y:S01]  /*21f0*/  FMUL.FTZ R202, R116, UR20 ;  /* 0x0000001474ca7c20 */ /* 0x000fe20008410000 */
[----:B------:R-:W-:Y:S01]  /*2200*/  FADD.FTZ R121, R118, R159 ;  /* 0x0000009f76797221 */ /* 0x000fe20000010000 */
[----:B------:R-:W-:Y:S01]  /*2210*/  FFMA.FTZ R123, R199, R159, R120 ;  /* 0x0000009fc77b7223 */ /* 0x000fe20000010078 */
[----:B------:R-:W-:-:S02]  /*2220*/  HADD2.F32 R131, -RZ, R183.H0_H0 ;  /* 0x200000b7ff837230 */ /* 0x000fc40000004100 */
[----:B------:R-:W-:Y:S01]  /*2230*/  FADD.FTZ R117, R117, -UR4 ;  /* 0x8000000475757e21 */ /* 0x000fe20008010000 */
[----:B------:R-:W-:Y:S02]  /*2240*/  HADD2.F32 R124, -RZ, R124.H0_H0 ;  /* 0x2000007cff7c7230 */ /* 0x000fe40000004100 */
[----:B------:R-:W-:Y:S01]  /*2250*/  FADD.FTZ R116, R121, R158 ;  /* 0x0000009e79747221 */ /* 0x000fe20000010000 */
[----:B------:R-:W-:Y:S01]  /*2260*/  FFMA.FTZ R118, R202, R158, R123 ;  /* 0x0000009eca767223 */ /* 0x000fe2000001007b */
[----:B------:R-:W-:Y:S01]  /*2270*/  FMUL.FTZ R204, R117, UR20 ;  /* 0x0000001475cc7c20 */ /* 0x000fe20008410000 */
        /* <DEDUP_REMOVED lines=14> */
[C---:B------:R-:W-:Y:S01]  /*2360*/  FFMA.FTZ R51, R204.reuse, R122, R51 ;  /* 0x0000007acc337223 */ /* 0x040fe20000010033 */
[----:B------:R-:W-:Y:S01]  /*2370*/  FADD.FTZ R118, R121, R180 ;  /* 0x000000b479767221 */ /* 0x000fe20000010000 */
[----:B0-----:R-:W-:-:S07]  /*2380*/  FFMA.FTZ R120, R204, R180, R117 ;  /* 0x000000b4cc787223 */ /* 0x001fce0000010075 */
.L_x_758:
[----:B------:R-:W-:Y:S05]  /*2390*/  BSYNC.RECONVERGENT B0 ;  /* 0x0000000000007941 */ /* 0x000fea0003800200 */
.L_x_757:
        /* <DEDUP_REMOVED lines=18> */
[----:B0-----:R-:W-:Y:S02]  /*24c0*/  HADD2.F32 R155, -RZ, R172.H1_H1 ;  /* 0x300000acff9b7230 */ /* 0x001fe40000004100 */
[----:B------:R-:W-:Y:S02]  /*24d0*/  HADD2.F32 R206, -RZ, R219.H0_H0 ;  /* 0x200000dbffce7230 */ /* 0x000fe40000004100 */
[----:B------:R-:W-:Y:S02]  /*24e0*/  HADD2.F32 R154, -RZ, R171.H1_H1 ;  /* 0x300000abff9a7230 */ /* 0x000fe40000004100 */
[----:B------:R-:W-:Y:S01]  /*24f0*/  HADD2.F32 R179, -RZ, R170.H1_H1 ;  /* 0x300000aaffb37230 */ /* 0x000fe20000004100 */
        /* <DEDUP_REMOVED lines=11> */
[----:B------:R-:W-:Y:S01]  /*25b0*/  HADD2.F32 R129, -RZ, R168.H1_H1 ;  /* 0x300000a8ff817230 */ /* 0x000fe20000004100 */
[----:B------:R-:W-:Y:S01]  /*25c0*/  SHF.R.U32.HI R122, RZ, 0x10, R131 ;  /* 0x00000010ff7a7819 */ /* 0x000fe20000011683 */
[----:B------:R-:W-:Y:S02]  /*25d0*/  HADD2.F32 R128, -RZ, R128.H0_H0 ;  /* 0x20000080ff807230 */ /* 0x000fe40000004100 */
[----:B------:R-:W-:Y:S02]  /*25e0*/  HADD2.F32 R126, -RZ, R126.H0_H0 ;  /* 0x2000007eff7e7230 */ /* 0x000fe40000004100 */
[----:B------:R-:W-:Y:S02]  /*25f0*/  HADD2.F32 R122, -RZ, R122.H0_H0 ;  /* 0x2000007aff7a7230 */ /* 0x000fe40000004100 */
[----:B------:R-:W-:Y:S01]  /*2600*/  FMUL.FTZ R130, R129, R128 ;  /* 0x0000008081827220 */ /* 0x000fe20000410000 */
[----:B------:R-:W-:-:S02]  /*2610*/  HADD2.F32 R129, -RZ, R219.H1_H1 ;  /* 0x300000dbff817230 */ /* 0x000fc40000004100 */
        /* <DEDUP_REMOVED lines=47> */
.L_x_760:
[----:B------:R-:W-:Y:S05]  /*2910*/  BSYNC.RECONVERGENT B0 ;  /* 0x0000000000007941 */ /* 0x000fea0003800200 */
.L_x_759:
        /* <DEDUP_REMOVED lines=16> */
[--C-:B------:R-:W-:Y:S02]  /*2a20*/  HADD2.F32 R131, -RZ, R223.reuse.H1_H1 ;  /* 0x300000dfff837230 */ /* 0x100fe40000004100 */
[----:B------:R-:W-:Y:S02]  /*2a30*/  HADD2.F32 R178, -RZ, R224.H0_H0 ;  /* 0x200000e0ffb27230 */ /* 0x000fe40000004100 */
[----:B------:R-:W-:Y:S02]  /*2a40*/  HADD2.F32 R130, -RZ, R223.H0_H0 ;  /* 0x200000dfff827230 */ /* 0x000fe40000004100 */
[----:B------:R-:W-:Y:S01]  /*2a50*/  HADD2.F32 R153, -RZ, R221.H0_H0 ;  /* 0x200000ddff997230 */ /* 0x000fe20000004100 */
        /* <DEDUP_REMOVED lines=13> */
[----:B------:R-:W-:-:S02]  /*2b30*/  HADD2.F32 R129, -RZ, R221.H1_H1 ;  /* 0x300000ddff817230 */ /* 0x000fc40000004100 */
        /* <DEDUP_REMOVED lines=16> */
[----:B------:R-:W-:Y:S02]  /*2c40*/  HADD2.F32 R130, -RZ, R222.H0_H0 ;  /* 0x200000deff827230 */ /* 0x000fe40000004100 */
        /* <DEDUP_REMOVED lines=13> */
[----:B------:R-:W-:-:S02]  /*2d20*/  HADD2.F32 R131, -RZ, R222.H1_H1 ;  /* 0x300000deff837230 */ /* 0x000fc40000004100 */
        /* <DEDUP_REMOVED lines=22> */
.L_x_762:
[----:B------:R-:W-:Y:S05]  /*2e90*/  BSYNC.RECONVERGENT B0 ;  /* 0x0000000000007941 */ /* 0x000fea0003800200 */
.L_x_761:
        /* <DEDUP_REMOVED lines=14> */
[----:B------:R-:W-:Y:S02]  /*2f80*/  HADD2.F32 R150, -RZ, R228.H0_H0 ;  /* 0x200000e4ff967230 */ /* 0x000fe40000004100 */
[----:B------:R-:W-:Y:S02]  /*2f90*/  HADD2.F32 R129, -RZ, R225.H0_H0 ;  /* 0x200000e1ff817230 */ /* 0x000fe40000004100 */
[----:B0-----:R-:W-:-:S05]  /*2fa0*/  @P0 IMAD.WIDE.U32 R148, R119, 0x8, R148 ;  /* 0x0000000877940825 */ /* 0x001fca00078e0094 */
[----:B------:R0:W5:Y:S02]  /*2fb0*/  @P0 LDG.E.64 R142, desc[UR14][R148.64] ;  /* 0x0000000e948e0981 */ /* 0x000164000c1e1b00 */
[----:B0-----:R-:W-:Y:S02]  /*2fc0*/  HADD2.F32 R149, -RZ, R225.H1_H1 ;  /* 0x300000e1ff957230 */ /* 0x001fe40000004100 */
[----:B------:R-:W-:Y:S02]  /*2fd0*/  HADD2.F32 R214, -RZ, R230.H0_H0 ;  /* 0x200000e6ffd67230 */ /* 0x000fe40000004100 */
[--C-:B------:R-:W-:Y:S02]  /*2fe0*/  HADD2.F32 R148, -RZ, R227.reuse.H0_H0 ;  /* 0x200000e3ff947230 */ /* 0x100fe40000004100 */
        /* <DEDUP_REMOVED lines=66> */
.L_x_764:
[----:B------:R-:W-:Y:S05]  /*3410*/  BSYNC.RECONVERGENT B0 ;  /* 0x0000000000007941 */ /* 0x000fea0003800200 */
.L_x_763:
        /* <DEDUP_REMOVED lines=9> */
[----:B------:R-:W-:-:S04]  /*34b0*/  ISETP.NE.U32.AND P0, PT, RZ, UR24, PT ;  /* 0x00000018ff007c0c */ /* 0x000fc8000bf05070 */
[----:B------:R-:W-:Y:S01]  /*34c0*/  ISETP.NE.AND.EX P0, PT, RZ, UR25, PT, P0 ;  /* 0x00000019ff007c0c */ /* 0x000fe2000bf05300 */
[----:B--2---:R-:W-:-:S06]  /*34d0*/  IMAD.WIDE.U32 R116, R119, 0x8, R116 ;  /* 0x0000000877747825 */ /* 0x004fcc00078e0074 */
[----:B------:R-:W2:Y:S06]  /*34e0*/  LDG.E.64 R116, desc[UR14][R116.64] ;  /* 0x0000000e74747981 */ /* 0x000eac000c1e1b00 */
[----:B------:R-:W0:Y:S02]  /*34f0*/  @P0 LDC.64 R122, c[0x0][0x438] ;  /* 0x00010e00ff7a0b82 */ /* 0x000e240000000a00 */
[----:B0-----:R-:W-:-:S05]  /*3500*/  @P0 IMAD.WIDE.U32 R130, R119, 0x8, R122 ;  /* 0x0000000877820825 */ /* 0x001fca00078e007a */
[----:B------:R0:W5:Y:S01]  /*3510*/  @P0 LDG.E.64 R144, desc[UR14][R130.64] ;  /* 0x0000000e82900981 */ /* 0x000162000c1e1b00 */
[----:B------:R-:W-:Y:S02]  /*3520*/  HADD2.F32 R146, -RZ, R231.H1_H1 ;  /* 0x300000e7ff927230 */ /* 0x000fe40000004100 */
[----:B------:R-:W-:Y:S02]  /*3530*/  HADD2.F32 R0, -RZ, R233.H0_H0 ;  /* 0x200000e9ff007230 */ /* 0x000fe40000004100 */
[----:B------:R-:W-:Y:S02]  /*3540*/  HADD2.F32 R147, -RZ, R231.H0_H0 ;  /* 0x200000e7ff937230 */ /* 0x000fe40000004100 */
[----:B------:R-:W-:Y:S01]  /*3550*/  HADD2.F32 R129, -RZ, R232.H0_H0 ;  /* 0x200000e8ff817230 */ /* 0x000fe20000004100 */
[----:B---3--:R-:W-:Y:S02]  /*3560*/  MOV R119, R126 ;  /* 0x0000007e00777202 */ /* 0x008fe40000000f00 */
[----:B------:R-:W-:-:S02]  /*3570*/  SHF.R.U64 R126, R126, 0x10, R127 ;  /* 0x000000107e7e7819 */ /* 0x000fc4000000127f */
[----:B----4-:R-:W-:Y:S02]  /*3580*/  MOV R122, R124 ;  /* 0x0000007c007a7202 */ /* 0x010fe40000000f00 */
        /* <DEDUP_REMOVED lines=9> */
[----:B------:R-:W-:-:S03]  /*3620*/  HADD2.F32 R128, -RZ, R128.H0_H0 ;  /* 0x20000080ff807230 */ /* 0x000fc60000004100 */
[----:B------:R-:W-:Y:S01]  /*3630*/  FMUL.FTZ R127, R127, R126 ;  /* 0x0000007e7f7f7220 */ /* 0x000fe20000410000 */
[----:B------:R-:W-:-:S03]  /*3640*/  HADD2.F32 R122, -RZ, R122.H0_H0 ;  /* 0x2000007aff7a7230 */ /* 0x000fc60000004100 */
[----:B------:R-:W-:Y:S01]  /*3650*/  FFMA.FTZ R146, R146, R128, R127 ;  /* 0x0000008092927223 */ /* 0x000fe2000001007f */
[----:B------:R-:W-:Y:S02]  /*3660*/  HADD2.F32 R127, -RZ, R234.H1_H1 ;  /* 0x300000eaff7f7230 */ /* 0x000fe40000004100 */
[----:B------:R-:W-:Y:S01]  /*3670*/  FMUL.FTZ R0, R0, R123 ;  /* 0x0000007b00007220 */ /* 0x000fe20000410000 */
[----:B--2---:R-:W-:Y:S01]  /*3680*/  HADD2.F32 R215, -RZ, R116.H0_H0 ;  /* 0x20000074ffd77230 */ /* 0x004fe20000004100 */
[----:B------:R-:W-:Y:S01]  /*3690*/  SHF.R.U64 R116, R116, 0x10, R117 ;  /* 0x0000001074747819 */ /* 0x000fe20000001275 */
[----:B------:R-:W-:Y:S01]  /*36a0*/  FMUL.FTZ R176, R127, R122 ;  /* 0x0000007a7fb07220 */ /* 0x000fe20000410000 */
[----:B------:R-:W-:Y:S02]  /*36b0*/  HADD2.F32 R127, -RZ, R117.H0_H0 ;  /* 0x20000075ff7f7230 */ /* 0x000fe40000004100 */
[----:B------:R-:W-:Y:S01]  /*36c0*/  FFMA.FTZ R147, R147, R125, R0 ;  /* 0x0000007d93937223 */ /* 0x000fe20000010000 */
[----:B------:R-:W-:-:S02]  /*36d0*/  HADD2.F32 R0, -RZ, R234.H0_H0 ;  /* 0x200000eaff007230 */ /* 0x000fc40000004100 */
[----:B------:R-:W-:Y:S02]  /*36e0*/  HADD2.F32 R119, -RZ, R119.H0_H0 ;  /* 0x20000077ff777230 */ /* 0x000fe40000004100 */
[----:B------:R-:W-:Y:S01]  /*36f0*/  FADD.FTZ R127, R127, -UR4 ;  /* 0x800000047f7f7e21 */ /* 0x000fe20008010000 */
[----:B------:R-:W-:Y:S02]  /*3700*/  HADD2.F32 R116, -RZ, R116.H0_H0 ;  /* 0x20000074ff747230 */ /* 0x000fe40000004100 */
[----:B------:R-:W-:Y:S01]  /*3710*/  FADD.FTZ R215, R215, -UR4 ;  /* 0x80000004d7d77e21 */ /* 0x000fe20008010000 */
[----:B------:R-:W-:Y:S01]  /*3720*/  SHF.R.U32.HI R117, RZ, 0x10, R117 ;  /* 0x00000010ff757819 */ /* 0x000fe20000011675 */
[----:B------:R-:W-:Y:S02]  /*3730*/  HADD2.F32 R121, -RZ, R121.H0_H0 ;  /* 0x20000079ff797230 */ /* 0x000fe40000004100 */
[----:B------:R-:W-:Y:S01]  /*3740*/  FMUL.FTZ R0, R0, R119 ;  /* 0x0000007700007220 */ /* 0x000fe20000410000 */
[----:B------:R-:W-:Y:S01]  /*3750*/  FMUL.FTZ R217, R127, UR20 ;  /* 0x000000147fd97c20 */ /* 0x000fe20008410000 */
[----:B------:R-:W-:Y:S01]  /*3760*/  FMUL.FTZ R215, R215, UR20 ;  /* 0x00000014d7d77c20 */ /* 0x000fe20008410000 */
[----:B------:R-:W-:Y:S01]  /*3770*/  FADD.FTZ R116, R116, -UR4 ;  /* 0x8000000474747e21 */ /* 0x000fe20008010000 */
[----:B------:R-:W-:-:S02]  /*3780*/  HADD2.F32 R117, -RZ, R117.H0_H0 ;  /* 0x20000075ff757230 */ /* 0x000fc40000004100 */
[-C--:B------:R-:W-:Y:S01]  /*3790*/  FFMA.FTZ R0, R129, R121.reuse, R0 ;  /* 0x0000007981007223 */ /* 0x080fe20000010000 */
[----:B------:R-:W-:Y:S01]  /*37a0*/  FADD.FTZ R62, R62, R121 ;  /* 0x000000793e3e7221 */ /* 0x000fe20000010000 */
[C---:B------:R-:W-:Y:S01]  /*37b0*/  FFMA.FTZ R90, R217.reuse, R121, R90 ;  /* 0x00000079d95a7223 */ /* 0x040fe2000001005a */
[----:B------:R-:W-:Y:S01]  /*37c0*/  FADD.FTZ R6, R6, R119 ;  /* 0x0000007706067221 */ /* 0x000fe20000010000 */
[----:B------:R-:W-:Y:S01]  /*37d0*/  FFMA.FTZ R34, R217, R119, R34 ;  /* 0x00000077d9227223 */ /* 0x000fe20000010022 */
[----:B------:R-:W-:Y:S01]  /*37e0*/  FMUL.FTZ R218, R116, UR20 ;  /* 0x0000001474da7c20 */ /* 0x000fe20008410000 */
[----:B------:R-:W-:Y:S01]  /*37f0*/  FADD.FTZ R119, R118, R147 ;  /* 0x0000009376777221 */ /* 0x000fe20000010000 */
[----:B------:R-:W-:Y:S01]  /*3800*/  FFMA.FTZ R121, R215, R147, R120 ;  /* 0x00000093d7797223 */ /* 0x000fe20000010078 */
[----:B------:R-:W-:Y:S02]  /*3810*/  HADD2.F32 R129, -RZ, R232.H1_H1 ;  /* 0x300000e8ff817230 */ /* 0x000fe40000004100 */
[----:B------:R-:W-:Y:S01]  /*3820*/  FADD.FTZ R117, R117, -UR4 ;  /* 0x8000000475757e21 */ /* 0x000fe20008010000 */
[----:B------:R-:W-:-:S02]  /*3830*/  HADD2.F32 R124, -RZ, R124.H0_H0 ;  /* 0x2000007cff7c7230 */ /* 0x000fc40000004100 */
        /* <DEDUP_REMOVED lines=20> */
.L_x_766:
[----:B------:R-:W-:Y:S05]  /*3980*/  BSYNC.RECONVERGENT B0 ;  /* 0x0000000000007941 */ /* 0x000fea0003800200 */
.L_x_765:
        /* <DEDUP_REMOVED lines=32> */
.L_x_768:
[----:B------:R-:W-:Y:S05]  /*3b90*/  BSYNC.RECONVERGENT B0 ;  /* 0x0000000000007941 */ /* 0x000fea0003800200 */
.L_x_767:
        /* <DEDUP_REMOVED lines=57> */
[----:B------:R-:W-:Y:S02]  /*3f30*/  MOV R117, UR21 ;  /* 0x0000001500757c02 */ /* 0x000fe40008000f00 */
[----:B------:R-:W-:Y:S02]  /*3f40*/  MOV R116, UR21 ;  /* 0x0000001500747c02 */ /* 0x000fe40008000f00 */
[----:B------:R-:W-:Y:S01]  /*3f50*/  MOV R118, UR21 ;  /* 0x0000001500767c02 */ /* 0x000fe20008000f00 */
[----:B------:R-:W-:Y:S01]  /*3f60*/  FFMA.FTZ R117, R194, R117, UR27 ;  /* 0x0000001bc2757e23 */ /* 0x000fe20008010075 */
[----:B------:R-:W-:Y:S01]  /*3f70*/  MOV R121, UR21 ;  /* 0x0000001500797c02 */ /* 0x000fe20008000f00 */
[----:B------:R-:W-:Y:S02]  /*3f80*/  FFMA.FTZ R119, R3, R116, UR27 ;  /* 0x0000001b03777e23 */ /* 0x000fe40008010074 */
        /* <DEDUP_REMOVED lines=8> */
[----:B------:R-:W-:-:S02]  /*4010*/  FMUL.FTZ R117, R117, UR20 ;  /* 0x0000001475757c20 */ /* 0x000fc40008410000 */
[----:B------:R-:W-:Y:S02]  /*4020*/  FMUL.FTZ R118, R118, UR20 ;  /* 0x0000001476767c20 */ /* 0x000fe40008410000 */
[----:B------:R-:W-:-:S03]  /*4030*/  F2FP.F16.F32.PACK_AB R116, R116, R119 ;  /* 0x000000777474723e */ /* 0x000fc600000000ff */
[----:B------:R-:W-:Y:S02]  /*4040*/  F2FP.F16.F32.PACK_AB R117, R118, R117 ;  /* 0x000000757675723e */ /* 0x000fe400000000ff */
[C---:B------:R-:W-:Y:S02]  /*4050*/  PRMT R118, R116.reuse, 0x7632, R118 ;  /* 0x0000763274767816 */ /* 0x040fe40000000076 */
[----:B------:R-:W-:Y:S02]  /*4060*/  PRMT R119, R116, 0x7610, R119 ;  /* 0x0000761074777816 */ /* 0x000fe40000000077 */
[----:B------:R-:W-:Y:S01]  /*4070*/  PRMT R116, R117, 0x7632, R116 ;  /* 0x0000763275747816 */ /* 0x000fe20000000074 */
[----:B------:R-:W-:Y:S06]  /*4080*/  BRA `(.L_x_774) ;  /* 0x0000000c00b87947 */ /* 0x000fec0003800000 */
.L_x_773:
        /* <DEDUP_REMOVED lines=20> */
[----:B------:R-:W-:Y:S02]  /*41d0*/  PRMT R118, R119, 0x7632, R118 ;  /* 0x0000763277767816 */ /* 0x000fe40000000076 */
[----:B------:R-:W-:Y:S02]  /*41e0*/  PRMT R168, R116, 0x7610, R168 ;  /* 0x0000761074a87816 */ /* 0x000fe400000000a8 */
[----:B------:R-:W-:-:S02]  /*41f0*/  PRMT R169, R117, 0x7610, R169 ;  /* 0x0000761075a97816 */ /* 0x000fc400000000a9 */
[----:B------:R-:W-:Y:S02]  /*4200*/  PRMT R170, R118, 0x7610, R170 ;  /* 0x0000761076aa7816 */ /* 0x000fe400000000aa */
[----:B------:R-:W-:Y:S01]  /*4210*/  PRMT R171, R119, 0x7610, R171 ;  /* 0x0000761077ab7816 */ /* 0x000fe200000000ab */
[----:B------:R-:W-:Y:S06]  /*4220*/  BRA `(.L_x_774) ;  /* 0x0000000c00507947 */ /* 0x000fec0003800000 */
.L_x_772:
        /* <DEDUP_REMOVED lines=31> */
.L_x_775:
        /* <DEDUP_REMOVED lines=30> */
.L_x_771:
        /* <DEDUP_REMOVED lines=15> */
[----:B------:R-:W-:Y:S01]  /*46f0*/  FFMA.FTZ R117, R194, R117, UR27 ;  /* 0x0000001bc2757e23 */ /* 0x000fe20008010075 */
[----:B-----5:R-:W-:Y:S01]  /*4700*/  MOV R123, R132 ;  /* 0x00000084007b7202 */ /* 0x020fe20000000f00 */
[----:B------:R-:W-:Y:S01]  /*4710*/  FFMA.FTZ R116, R193, R116, UR27 ;  /* 0x0000001bc1747e23 */ /* 0x000fe20008010074 */
[--C-:B------:R-:W-:Y:S01]  /*4720*/  SHF.R.U64 R120, R132, 0x10, R133.reuse ;  /* 0x0000001084787819 */ /* 0x100fe20000001285 */
[----:B------:R-:W-:Y:S01]  /*4730*/  FFMA.FTZ R119, R196, R119, UR27 ;  /* 0x0000001bc4777e23 */ /* 0x000fe20008010077 */
[----:B------:R-:W-:Y:S01]  /*4740*/  MOV R122, R133 ;  /* 0x00000085007a7202 */ /* 0x000fe20000000f00 */
[----:B------:R-:W-:Y:S01]  /*4750*/  HADD2.F32 R118, -RZ, R123.H0_H0 ;  /* 0x2000007bff767230 */ /* 0x000fe20000004100 */
[----:B------:R-:W-:Y:S01]  /*4760*/  SHF.R.U32.HI R121, RZ, 0x10, R133 ;  /* 0x00000010ff797819 */ /* 0x000fe20000011685 */
[----:B------:R-:W-:-:S02]  /*4770*/  HADD2.F32 R120, -RZ, R120.H0_H0 ;  /* 0x20000078ff787230 */ /* 0x000fc40000004100 */
[----:B------:R-:W-:Y:S01]  /*4780*/  FADD.FTZ R125, R166, -R125 ;  /* 0x8000007da67d7221 */ /* 0x000fe20000010000 */
[----:B------:R-:W-:Y:S02]  /*4790*/  HADD2.F32 R122, -RZ, R122.H0_H0 ;  /* 0x2000007aff7a7230 */ /* 0x000fe40000004100 */
[----:B------:R-:W-:Y:S01]  /*47a0*/  FADD.FTZ R117, R164, -R117 ;  /* 0x80000075a4757221 */ /* 0x000fe20000010000 */
[----:B------:R-:W-:Y:S02]  /*47b0*/  HADD2.F32 R121, -RZ, R121.H0_H0 ;  /* 0x20000079ff797230 */ /* 0x000fe40000004100 */
[----:B------:R-:W-:Y:S01]  /*47c0*/  FADD.FTZ R123, R163, -R116 ;  /* 0x80000074a37b7221 */ /* 0x000fe20000010000 */
[----:B------:R-:W-:Y:S01]  /*47d0*/  FADD.FTZ R116, R2, -R119 ;  /* 0x8000007702747221 */ /* 0x000fe20000010000 */
[----:B------:R-:W-:Y:S01]  /*47e0*/  FFMA.FTZ R118, R125, UR20, R118 ;  /* 0x000000147d767c23 */ /* 0x000fe20008010076 */
[----:B------:R-:W-:Y:S01]  /*47f0*/  FFMA.FTZ R117, R117, UR20, R120 ;  /* 0x0000001475757c23 */ /* 0x000fe20008010078 */
[----:B------:R-:W-:Y:S01]  /*4800*/  FFMA.FTZ R122, R123, UR20, R122 ;  /* 0x000000147b7a7c23 */ /* 0x000fe2000801007a */
[----:B------:R-:W-:-:S03]  /*4810*/  FFMA.FTZ R121, R116, UR20, R121 ;  /* 0x0000001474797c23 */ /* 0x000fc60008010079 */
[----:B------:R-:W-:Y:S02]  /*4820*/  F2FP.F16.F32.PACK_AB R117, R117, R118 ;  /* 0x000000767575723e */ /* 0x000fe400000000ff */
[----:B------:R-:W-:Y:S02]  /*4830*/  F2FP.F16.F32.PACK_AB R121, R121, R122 ;  /* 0x0000007a7979723e */ /* 0x000fe400000000ff */
[C---:B------:R-:W-:Y:S02]  /*4840*/  PRMT R118, R117.reuse, 0x7632, R118 ;  /* 0x0000763275767816 */ /* 0x040fe40000000076 */
[----:B------:R-:W-:Y:S02]  /*4850*/  PRMT R119, R117, 0x7610, R119 ;  /* 0x0000761075777816 */ /* 0x000fe40000000077 */
[C---:B------:R-:W-:Y:S02]  /*4860*/  PRMT R116, R121.reuse, 0x7632, R116 ;  /* 0x0000763279747816 */ /* 0x040fe40000000074 */
[----:B------:R-:W-:Y:S01]  /*4870*/  PRMT R117, R121, 0x7610, R117 ;  /* 0x0000761079757816 */ /* 0x000fe20000000075 */
[----:B------:R-:W-:Y:S06]  /*4880*/  BRA `(.L_x_774) ;  /* 0x0000000400b87947 */ /* 0x000fec0003800000 */
.L_x_777:
        /* <DEDUP_REMOVED lines=8> */
[--C-:B------:R-:W-:Y:S01]  /*4910*/  SHF.R.U32.HI R122, RZ, 0x10, R133.reuse ;  /* 0x00000010ff7a7819 */ /* 0x100fe20000011685 */
[----:B------:R-:W-:Y:S01]  /*4920*/  FFMA.FTZ R117, R194, R117, UR27 ;  /* 0x0000001bc2757e23 */ /* 0x000fe20008010075 */
[----:B------:R-:W-:Y:S01]  /*4930*/  MOV R123, R132 ;  /* 0x00000084007b7202 */ /* 0x000fe20000000f00 */
[----:B------:R-:W-:Y:S01]  /*4940*/  HADD2.F32 R119, -RZ, R119.H0_H0 ;  /* 0x20000077ff777230 */ /* 0x000fe20000004100 */
[----:B------:R-:W-:Y:S01]  /*4950*/  SHF.R.U64 R118, R132, 0x10, R133 ;  /* 0x0000001084767819 */ /* 0x000fe20000001285 */
        /* <DEDUP_REMOVED lines=21> */
.L_x_776:
        /* <DEDUP_REMOVED lines=39> */
.L_x_778:
        /* <DEDUP_REMOVED lines=36> */
[----:B------:R-:W-:-:S07]  /*4f60*/  PRMT R175, R119, 0x7610, R175 ;  /* 0x0000761077af7816 */ /* 0x000fce00000000af */
.L_x_774:
        /* <DEDUP_REMOVED lines=11> */
[----:B------:R-:W-:-:S05]  /*5020*/  LOP3.LUT R118, R174, 0xffff, RZ, 0xc0, !PT ;  /* 0x0000ffffae767812 */ /* 0x000fca00078ec0ff */
[----:B------:R-:W-:Y:S01]  /*5030*/  IMAD.WIDE.U32 R124, R118, 0x10000, RZ ;  /* 0x00010000767c7825 */ /* 0x000fe200078e00ff */
[----:B------:R-:W-:-:S04]  /*5040*/  PRMT R118, R173, 0x5410, R172 ;  /* 0x00005410ad767816 */ /* 0x000fc800000000ac */
[----:B------:R-:W-:Y:S02]  /*5050*/  LOP3.LUT R119, R118, R125, RZ, 0xfc, !PT ;  /* 0x0000007d76777212 */ /* 0x000fe400078efcff */
[----:B------:R-:W-:Y:S01]  /*5060*/  LOP3.LUT R118, R124, 0xffff, R175, 0xf8, !PT ;  /* 0x0000ffff7c767812 */ /* 0x000fe200078ef8af */
[----:B0-----:R-:W-:-:S05]  /*5070*/  IMAD.WIDE.U32 R120, R165, 0x8, R120 ;  /* 0x00000008a5787825 */ /* 0x001fca00078e0078 */
[----:B------:R0:W-:Y:S02]  /*5080*/  STG.E.64 desc[UR14][R120.64], R118 ;  /* 0x0000007678007986 */ /* 0x0001e4000c101b0e */
.L_x_779:
[----:B------:R1:W-:Y:S01]  /*5090*/  STG.E.64 desc[UR14][R122.64], R116 ;  /* 0x000000747a007986 */ /* 0x0003e2000c101b0e */
[----:B------:R-:W-:-:S04]  /*50a0*/  UISETP.NE.U32.AND UP0, UPT, UR7, URZ, UPT ;  /* 0x000000ff0700728c */ /* 0x000fc8000bf05070 */
[----:B------:R-:W-:-:S09]  /*50b0*/  UISETP.NE.AND.EX UP0, UPT, UR8, URZ, UPT, UP0 ;  /* 0x000000ff0800728c */ /* 0x000fd2000bf05300 */
[----:B-1----:R-:W-:Y:S05]  /*50c0*/  BRA.U !UP0, `(.L_x_780) ;  /* 0x0000000108207547 */ /* 0x002fea000b800000 */
[----:B------:R-:W1:Y:S01]  /*50d0*/  LDC.64 R116, c[0x0][0x470] ;  /* 0x00011c00ff747b82 */ /* 0x000e620000000a00 */
[----:B0-----:R-:W-:Y:S02]  /*50e0*/  LOP3.LUT R120, R170, 0xffff, RZ, 0xc0, !PT ;  /* 0x0000ffffaa787812 */ /* 0x001fe400078ec0ff */
[----:B------:R-:W-:-:S03]  /*50f0*/  PRMT R118, R169, 0x5410, R168 ;  /* 0x00005410a9767816 */ /* 0x000fc600000000a8 */
[----:B------:R-:W-:-:S05]  /*5100*/  IMAD.WIDE.U32 R120, R120, 0x10000, RZ ;  /* 0x0001000078787825 */ /* 0x000fca00078e00ff */
[----:B------:R-:W-:Y:S02]  /*5110*/  LOP3.LUT R119, R118, R121, RZ, 0xfc, !PT ;  /* 0x0000007976777212 */ /* 0x000fe400078efcff */
[----:B------:R-:W-:Y:S01]  /*5120*/  LOP3.LUT R118, R120, 0xffff, R171, 0xf8, !PT ;  /* 0x0000ffff78767812 */ /* 0x000fe200078ef8ab */
[----:B-1----:R-:W-:-:S05]  /*5130*/  IMAD.WIDE.U32 R116, R165, 0x8, R116 ;  /* 0x00000008a5747825 */ /* 0x002fca00078e0074 */
[----:B------:R1:W-:Y:S02]  /*5140*/  STG.E.64 desc[UR14][R116.64], R118 ;  /* 0x0000007674007986 */ /* 0x0003e4000c101b0e */
.L_x_780:
[----:B------:R-:W-:-:S07]  /*5150*/  IADD3 R165, PT, PT, R165, 0x100, RZ ;  /* 0x00000100a5a57810 */ /* 0x000fce0007ffe0ff */
.L_x_770:
[----:B------:R-:W-:Y:S05]  /*5160*/  BSYNC.RECONVERGENT B0 ;  /* 0x0000000000007941 */ /* 0x000fea0003800200 */
.L_x_769:
        /* <DEDUP_REMOVED lines=11> */
[----:B01----:R-:W-:Y:S02]  /*5220*/  MOV R118, UR21 ;  /* 0x0000001500767c02 */ /* 0x003fe40008000f00 */
        /* <DEDUP_REMOVED lines=38> */
.L_x_785:
[----:B-1----:R-:W-:Y:S02]  /*5490*/  MOV R117, UR21 ;  /* 0x0000001500757c02 */ /* 0x002fe40008000f00 */
[----:B0-----:R-:W-:Y:S02]  /*54a0*/  MOV R120, UR21 ;  /* 0x0000001500787c02 */ /* 0x001fe40008000f00 */
        /* <DEDUP_REMOVED lines=33> */
.L_x_784:
[----:B------:R-:W-:-:S04]  /*56c0*/  UISETP.NE.U32.AND UP4, UPT, UR12, URZ, UPT ;  /* 0x000000ff0c00728c */ /* 0x000fc8000bf85070 */
[----:B------:R-:W-:-:S09]  /*56d0*/  UISETP.NE.AND.EX UP4, UPT, UR13, URZ, UPT, UP4 ;  /* 0x000000ff0d00728c */ /* 0x000fd2000bf85340 */
[----:B------:R-:W-:Y:S05]  /*56e0*/  BRA.U !UP4, `(.L_x_787) ;  /* 0x000000010c8c7547 */ /* 0x000fea000b800000 */
        /* <DEDUP_REMOVED lines=35> */
.L_x_787:
        /* <DEDUP_REMOVED lines=31> */
.L_x_783:
[----:B------:R-:W-:-:S04]  /*5b10*/  UISETP.NE.U32.AND UP0, UPT, UR10, URZ, UPT ;  /* 0x000000ff0a00728c */ /* 0x000fc8000bf05070 */
[----:B------:R-:W-:-:S09]  /*5b20*/  UISETP.NE.AND.EX UP0, UPT, UR11, URZ, UPT, UP0 ;  /* 0x000000ff0b00728c */ /* 0x000fd2000bf05300 */
[----:B------:R-:W-:Y:S05]  /*5b30*/  BRA.U !UP0, `(.L_x_788) ;  /* 0x0000000108f47547 */ /* 0x000fea000b800000 */
[----:B------:R-:W-:-:S04]  /*5b40*/  UISETP.NE.U32.AND UP4, UPT, UR12, URZ, UPT ;  /* 0x000000ff0c00728c */ /* 0x000fc8000bf85070 */
[----:B------:R-:W-:-:S09]  /*5b50*/  UISETP.NE.AND.EX UP4, UPT, UR13, URZ, UPT, UP4 ;  /* 0x000000ff0d00728c */ /* 0x000fd2000bf85340 */
[----:B------:R-:W-:Y:S05]  /*5b60*/  BRA.U !UP4, `(.L_x_789) ;  /* 0x000000010c7c7547 */ /* 0x000fea000b800000 */
[----:B-1----:R-:W-:Y:S02]  /*5b70*/  MOV R116, UR21 ;  /* 0x0000001500747c02 */ /* 0x002fe40008000f00 */
[----:B------:R-:W-:Y:S02]  /*5b80*/  MOV R117, UR21 ;  /* 0x0000001500757c02 */ /* 0x000fe40008000f00 */
[----:B0-----:R-:W-:Y:S01]  /*5b90*/  MOV R118, UR21 ;  /* 0x0000001500767c02 */ /* 0x001fe20008000f00 */
[----:B------:R-:W-:Y:S01]  /*5ba0*/  FFMA.FTZ R119, R197, R116, UR27 ;  /* 0x0000001bc5777e23 */ /* 0x000fe20008010074 */
[----:B------:R-:W-:Y:S01]  /*5bb0*/  MOV R121, UR21 ;  /* 0x0000001500797c02 */ /* 0x000fe20008000f00 */
[----:B------:R-:W-:Y:S02]  /*5bc0*/  FFMA.FTZ R116, R200, R117, UR27 ;  /* 0x0000001bc8747e23 */ /* 0x000fe40008010075 */
[----:B------:R-:W-:Y:S01]  /*5bd0*/  FFMA.FTZ R117, R195, R118, UR27 ;  /* 0x0000001bc3757e23 */ /* 0x000fe20008010076 */
[----:B------:R-:W-:Y:S01]  /*5be0*/  FADD.FTZ R119, R160, -R119 ;  /* 0x80000077a0777221 */ /* 0x000fe20000010000 */
[----:B------:R-:W-:Y:S01]  /*5bf0*/  FFMA.FTZ R118, R198, R121, UR27 ;  /* 0x0000001bc6767e23 */ /* 0x000fe20008010079 */
[----:B------:R-:W-:Y:S01]  /*5c00*/  FADD.FTZ R120, R181, -R116 ;  /* 0x80000074b5787221 */ /* 0x000fe20000010000 */
[----:B------:R-:W-:-:S02]  /*5c10*/  FADD.FTZ R116, R162, -R117 ;  /* 0x80000075a2747221 */ /* 0x000fc40000010000 */
[----:B------:R-:W-:Y:S01]  /*5c20*/  FADD.FTZ R117, R161, -R118 ;  /* 0x80000076a1757221 */ /* 0x000fe20000010000 */
[----:B------:R-:W-:Y:S01]  /*5c30*/  FMUL.FTZ R118, R119, UR20 ;  /* 0x0000001477767c20 */ /* 0x000fe20008410000 */
[----:B------:R-:W-:Y:S01]  /*5c40*/  FMUL.FTZ R119, R120, UR20 ;  /* 0x0000001478777c20 */ /* 0x000fe20008410000 */
[----:B------:R-:W-:Y:S01]  /*5c50*/  FMUL.FTZ R116, R116, UR20 ;  /* 0x0000001474747c20 */ /* 0x000fe20008410000 */
[----:B------:R-:W-:-:S03]  /*5c60*/  FMUL.FTZ R117, R117, UR20 ;  /* 0x0000001475757c20 */ /* 0x000fc60008410000 */
        /* <DEDUP_REMOVED lines=15> */
.L_x_789:
[----:B01----:R-:W-:Y:S02]  /*5d60*/  MOV R118, UR21 ;  /* 0x0000001500767c02 */ /* 0x003fe40008000f00 */
        /* <DEDUP_REMOVED lines=26> */
.L_x_788:
        /* <DEDUP_REMOVED lines=30> */
.L_x_790:
        /* <DEDUP_REMOVED lines=20> */
[----:B------:R-:W-:-:S07]  /*6230*/  PRMT R118, R117, 0x7632, R118 ;  /* 0x0000763275767816 */ /* 0x000fce0000000076 */
.L_x_786:
        /* <DEDUP_REMOVED lines=16> */
.L_x_791:
[----:B------:R1:W-:Y:S01]  /*6340*/  STG.E.64 desc[UR14][R122.64], R118 ;  /* 0x000000767a007986 */ /* 0x0003e2000c101b0e */
[----:B------:R-:W-:Y:S05]  /*6350*/  BRA.U !UP4, `(.L_x_792) ;  /* 0x000000010c207547 */ /* 0x000fea000b800000 */
        /* <DEDUP_REMOVED lines=8> */
.L_x_792:
[----:B------:R-:W-:-:S07]  /*63e0*/  IADD3 R165, PT, PT, R165, 0x100, RZ ;  /* 0x00000100a5a57810 */ /* 0x000fce0007ffe0ff */
.L_x_782:
[----:B------:R-:W-:Y:S05]  /*63f0*/  BSYNC.RECONVERGENT B0 ;  /* 0x0000000000007941 */ /* 0x000fea0003800200 */
.L_x_781:
        /* <DEDUP_REMOVED lines=13> */
[----:B0-2---:R-:W-:Y:S01]  /*64d0*/  MOV R118, UR21 ;  /* 0x0000001500767c02 */ /* 0x005fe20008000f00 */
[----:B------:R-:W-:Y:S01]  /*64e0*/  FFMA.FTZ R122, R201, R122, UR27 ;  /* 0x0000001bc97a7e23 */ /* 0x000fe2000801007a */
[----:B------:R-:W-:Y:S01]  /*64f0*/  MOV R119, UR21 ;  /* 0x0000001500777c02 */ /* 0x000fe20008000f00 */
[----:B------:R-:W-:Y:S01]  /*6500*/  FFMA.FTZ R123, R204, R123, UR27 ;  /* 0x0000001bcc7b7e23 */ /* 0x000fe2000801007b */
[----:B-----5:R-:W-:Y:S01]  /*6510*/  MOV R116, R136 ;  /* 0x0000008800747202 */ /* 0x020fe20000000f00 */
[----:B------:R-:W-:Y:S01]  /*6520*/  FFMA.FTZ R118, R199, R118, UR27 ;  /* 0x0000001bc7767e23 */ /* 0x000fe20008010076 */
[----:B------:R-:W-:Y:S01]  /*6530*/  MOV R121, R137 ;  /* 0x0000008900797202 */ /* 0x000fe20000000f00 */
[----:B------:R-:W-:Y:S01]  /*6540*/  FFMA.FTZ R119, R202, R119, UR27 ;  /* 0x0000001bca777e23 */ /* 0x000fe20008010077 */
[--C-:B------:R-:W-:Y:S01]  /*6550*/  SHF.R.U32.HI R120, RZ, 0x10, R137.reuse ;  /* 0x00000010ff787819 */ /* 0x100fe20000011689 */
        /* <DEDUP_REMOVED lines=28> */
.L_x_797:
[----:B012---:R-:W-:Y:S02]  /*6720*/  MOV R116, UR21 ;  /* 0x0000001500747c02 */ /* 0x007fe40008000f00 */
        /* <DEDUP_REMOVED lines=34> */
.L_x_796:
[----:B------:R-:W-:-:S04]  /*6950*/  UISETP.NE.U32.AND UP4, UPT, UR12, URZ, UPT ;  /* 0x000000ff0c00728c */ /* 0x000fc8000bf85070 */
[----:B------:R-:W-:-:S09]  /*6960*/  UISETP.NE.AND.EX UP4, UPT, UR13, URZ, UPT, UP4 ;  /* 0x000000ff0d00728c */ /* 0x000fd2000bf85340 */
[----:B------:R-:W-:Y:S05]  /*6970*/  BRA.U !UP4, `(.L_x_799) ;  /* 0x000000010c8c7547 */ /* 0x000fea000b800000 */
        /* <DEDUP_REMOVED lines=35> */
.L_x_799:
        /* <DEDUP_REMOVED lines=28> */
[----:B------:R-:W-:Y:S01]  /*6d70*/  PRMT R119, R116, 0x7632, R119 ;  /* 0x0000763274777816 */ /* 0x000fe20000000077 */
[----:B------:R-:W-:Y:S06]  /*6d80*/  BRA `(.L_x_798) ;  /* 0x0000000400d07947 */ /* 0x000fec0003800000 */
.L_x_795:
[----:B------:R-:W-:-:S04]  /*6d90*/  UISETP.NE.U32.AND UP0, UPT, UR10, URZ, UPT ;  /* 0x000000ff0a00728c */ /* 0x000fc8000bf05070 */
[----:B------:R-:W-:-:S09]  /*6da0*/  UISETP.NE.AND.EX UP0, UPT, UR11, URZ, UPT, UP0 ;  /* 0x000000ff0b00728c */ /* 0x000fd2000bf05300 */
[----:B------:R-:W-:Y:S05]  /*6db0*/  BRA.U !UP0, `(.L_x_800) ;  /* 0x0000000108f47547 */ /* 0x000fea000b800000 */
        /* <DEDUP_REMOVED lines=34> */
.L_x_801:
        /* <DEDUP_REMOVED lines=27> */
.L_x_800:
        /* <DEDUP_REMOVED lines=30> */
.L_x_802:
        /* <DEDUP_REMOVED lines=21> */
[----:B------:R-:W-:-:S07]  /*74c0*/  PRMT R116, R117, 0x7610, R116 ;  /* 0x0000761075747816 */ /* 0x000fce0000000074 */
.L_x_798:
        /* <DEDUP_REMOVED lines=16> */
.L_x_803:
        /* <DEDUP_REMOVED lines=10> */
.L_x_804:
[----:B------:R-:W-:-:S07]  /*7670*/  IADD3 R165, PT, PT, R165, 0x100, RZ ;  /* 0x00000100a5a57810 */ /* 0x000fce0007ffe0ff */
.L_x_794:
[----:B------:R-:W-:Y:S05]  /*7680*/  BSYNC.RECONVERGENT B0 ;  /* 0x0000000000007941 */ /* 0x000fea0003800200 */
.L_x_793:
        /* <DEDUP_REMOVED lines=50> */
.L_x_809:
        /* <DEDUP_REMOVED lines=35> */
.L_x_808:
        /* <DEDUP_REMOVED lines=38> */
.L_x_811:
        /* <DEDUP_REMOVED lines=31> */
.L_x_807:
        /* <DEDUP_REMOVED lines=37> */
.L_x_813:
        /* <DEDUP_REMOVED lines=27> */
.L_x_812:
        /* <DEDUP_REMOVED lines=30> */
.L_x_814:
        /* <DEDUP_REMOVED lines=21> */
.L_x_810:
        /* <DEDUP_REMOVED lines=16> */
.L_x_815:
        /* <DEDUP_REMOVED lines=10> */
.L_x_816:
[----:B------:R-:W-:-:S07]  /*8900*/  IADD3 R165, PT, PT, R165, 0x100, RZ ;  /* 0x00000100a5a57810 */ /* 0x000fce0007ffe0ff */
.L_x_806:
[----:B------:R-:W-:Y:S05]  /*8910*/  BSYNC.RECONVERGENT B0 ;  /* 0x0000000000007941 */ /* 0x000fea0003800200 */
.L_x_805:
        /* <DEDUP_REMOVED lines=49> */
.L_x_821:
[----:B0-----:R-:W-:Y:S02]  /*8c30*/  MOV R120, UR21 ;  /* 0x0000001500787c02 */ /* 0x001fe40008000f00 */
[----:B------:R-:W-:Y:S02]  /*8c40*/  MOV R121, UR21 ;  /* 0x0000001500797c02 */ /* 0x000fe40008000f00 */
[----:B-12---:R-:W-:Y:S01]  /*8c50*/  MOV R116, UR21 ;  /* 0x0000001500747c02 */ /* 0x006fe20008000f00 */
        /* <DEDUP_REMOVED lines=31> */
.L_x_820:
[----:B------:R-:W-:-:S04]  /*8e50*/  UISETP.NE.U32.AND UP4, UPT, UR12, URZ, UPT ;  /* 0x000000ff0c00728c */ /* 0x000fc8000bf85070 */
[----:B------:R-:W-:-:S09]  /*8e60*/  UISETP.NE.AND.EX UP4, UPT, UR13, URZ, UPT, UP4 ;  /* 0x000000ff0d00728c */ /* 0x000fd2000bf85340 */
[----:B------:R-:W-:Y:S05]  /*8e70*/  BRA.U !UP4, `(.L_x_823) ;  /* 0x000000010c887547 */ /* 0x000fea000b800000 */
        /* <DEDUP_REMOVED lines=34> */
.L_x_823:
[----:B------:R-:W-:Y:S02]  /*90a0*/  MOV R124, UR21 ;  /* 0x00000015007c7c02 */ /* 0x000fe40008000f00 */
[----:B012---:R-:W-:Y:S02]  /*90b0*/  MOV R119, UR21 ;  /* 0x0000001500777c02 */ /* 0x007fe40008000f00 */
        /* <DEDUP_REMOVED lines=9> */
[----:B------:R-:W-:Y:S01]  /*9150*/  FADD.FTZ R123, R153, -R124 ;  /* 0x8000007c997b7221 */ /* 0x000fe20000010000 */
[----:B------:R-:W-:Y:S01]  /*9160*/  SHF.R.U32.HI R118, RZ, 0x10, R141 ;  /* 0x00000010ff767819 */ /* 0x000fe2000001168d */
[----:B------:R-:W-:-:S02]  /*9170*/  HADD2.F32 R122, -RZ, R122.H0_H0 ;  /* 0x2000007aff7a7230 */ /* 0x000fc40000004100 */
[----:B------:R-:W-:Y:S01]  /*9180*/  FADD.FTZ R124, R152, -R119 ;  /* 0x80000077987c7221 */ /* 0x000fe20000010000 */
[----:B------:R-:W-:Y:S02]  /*9190*/  HADD2.F32 R121, -RZ, R121.H0_H0 ;  /* 0x20000079ff797230 */ /* 0x000fe40000004100 */
[----:B------:R-:W-:Y:S01]  /*91a0*/  FADD.FTZ R119, R151, -R116 ;  /* 0x8000007497777221 */ /* 0x000fe20000010000 */
[----:B------:R-:W-:Y:S02]  /*91b0*/  HADD2.F32 R120, -RZ, R120.H0_H0 ;  /* 0x20000078ff787230 */ /* 0x000fe40000004100 */
[----:B------:R-:W-:Y:S01]  /*91c0*/  FADD.FTZ R117, R178, -R117 ;  /* 0x80000075b2757221 */ /* 0x000fe20000010000 */
[----:B------:R-:W-:Y:S02]  /*91d0*/  HADD2.F32 R118, -RZ, R118.H0_H0 ;  /* 0x20000076ff767230 */ /* 0x000fe40000004100 */
[----:B------:R-:W-:Y:S01]  /*91e0*/  FFMA.FTZ R122, R123, UR20, R122 ;  /* 0x000000147b7a7c23 */ /* 0x000fe2000801007a */
[----:B------:R-:W-:Y:S01]  /*91f0*/  FFMA.FTZ R121, R124, UR20, R121 ;  /* 0x000000147c797c23 */ /* 0x000fe20008010079 */
[----:B------:R-:W-:Y:S01]  /*9200*/  FFMA.FTZ R119, R119, UR20, R120 ;  /* 0x0000001477777c23 */ /* 0x000fe20008010078 */
[----:B------:R-:W-:-:S03]  /*9210*/  FFMA.FTZ R118, R117, UR20, R118 ;  /* 0x0000001475767c23 */ /* 0x000fc60008010076 */
[----:B------:R-:W-:Y:S02]  /*9220*/  F2FP.F16.F32.PACK_AB R121, R121, R122 ;  /* 0x0000007a7979723e */ /* 0x000fe400000000ff */
[----:B------:R-:W-:Y:S02]  /*9230*/  F2FP.F16.F32.PACK_AB R118, R118, R119 ;  /* 0x000000777676723e */ /* 0x000fe400000000ff */
[----:B------:R-:W-:Y:S02]  /*9240*/  PRMT R119, R121, 0x7632, R119 ;  /* 0x0000763279777816 */ /* 0x000fe40000000077 */
[C---:B------:R-:W-:Y:S02]  /*9250*/  PRMT R116, R118.reuse, 0x7632, R116 ;  /* 0x0000763276747816 */ /* 0x040fe40000000074 */
[----:B------:R-:W-:Y:S01]  /*9260*/  PRMT R117, R118, 0x7610, R117 ;  /* 0x0000761076757816 */ /* 0x000fe20000000075 */
[----:B------:R-:W-:Y:S06]  /*9270*/  BRA `(.L_x_822) ;  /* 0x0000000400c07947 */ /* 0x000fec0003800000 */
.L_x_819:
        /* <DEDUP_REMOVED lines=36> */
.L_x_825:
        /* <DEDUP_REMOVED lines=26> */
.L_x_824:
        /* <DEDUP_REMOVED lines=29> */
.L_x_826:
        /* <DEDUP_REMOVED lines=21> */
.L_x_822:
        /* <DEDUP_REMOVED lines=16> */
.L_x_827:
        /* <DEDUP_REMOVED lines=10> */
.L_x_828:
[----:B------:R-:W-:-:S07]  /*9b20*/  IADD3 R165, PT, PT, R165, 0x100, RZ ;  /* 0x00000100a5a57810 */ /* 0x000fce0007ffe0ff */
.L_x_818:
[----:B------:R-:W-:Y:S05]  /*9b30*/  BSYNC.RECONVERGENT B0 ;  /* 0x0000000000007941 */ /* 0x000fea0003800200 */
.L_x_817:
        /* <DEDUP_REMOVED lines=24> */
[----:B------:R-:W-:Y:S01]  /*9cc0*/  FADD.FTZ R123, R177, -R122 ;  /* 0x8000007ab17b7221 */ /* 0x000fe20000010000 */
[----:B------:R-:W-:-:S02]  /*9cd0*/  HADD2.F32 R116, -RZ, R124.H0_H0 ;  /* 0x2000007cff747230 */ /* 0x000fc40000004100 */
[----:B------:R-:W-:Y:S01]  /*9ce0*/  FADD.FTZ R122, R150, -R119 ;  /* 0x80000077967a7221 */ /* 0x000fe20000010000 */
[----:B------:R-:W-:Y:S02]  /*9cf0*/  HADD2.F32 R121, -RZ, R121.H0_H0 ;  /* 0x20000079ff797230 */ /* 0x000fe40000004100 */
[----:B------:R-:W-:Y:S01]  /*9d00*/  FADD.FTZ R124, R148, -R125 ;  /* 0x8000007d947c7221 */ /* 0x000fe20000010000 */
[----:B------:R-:W-:Y:S02]  /*9d10*/  HADD2.F32 R120, -RZ, R120.H0_H0 ;  /* 0x20000078ff787230 */ /* 0x000fe40000004100 */
[----:B------:R-:W-:Y:S01]  /*9d20*/  FADD.FTZ R119, R149, -R118 ;  /* 0x8000007695777221 */ /* 0x000fe20000010000 */
[----:B------:R-:W-:Y:S01]  /*9d30*/  FFMA.FTZ R117, R122, UR20, R117 ;  /* 0x000000147a757c23 */ /* 0x000fe20008010075 */
[----:B------:R-:W-:Y:S01]  /*9d40*/  FFMA.FTZ R121, R124, UR20, R121 ;  /* 0x000000147c797c23 */ /* 0x000fe20008010079 */
[----:B------:R-:W-:Y:S01]  /*9d50*/  FFMA.FTZ R120, R123, UR20, R120 ;  /* 0x000000147b787c23 */ /* 0x000fe20008010078 */
[----:B------:R-:W-:-:S04]  /*9d60*/  FFMA.FTZ R116, R119, UR20, R116 ;  /* 0x0000001477747c23 */ /* 0x000fc80008010074 */
        /* <DEDUP_REMOVED lines=14> */
.L_x_833:
        /* <DEDUP_REMOVED lines=35> */
.L_x_832:
        /* <DEDUP_REMOVED lines=38> */
.L_x_835:
[----:B0-----:R-:W-:Y:S02]  /*a2e0*/  MOV R120, UR21 ;  /* 0x0000001500787c02 */ /* 0x001fe40008000f00 */
[----:B-1----:R-:W-:Y:S02]  /*a2f0*/  MOV R123, UR21 ;  /* 0x00000015007b7c02 */ /* 0x002fe40008000f00 */
[----:B------:R-:W-:Y:S01]  /*a300*/  MOV R124, UR21 ;  /* 0x00000015007c7c02 */ /* 0x000fe20008000f00 */
[----:B--2---:R-:W-:Y:S01]  /*a310*/  FFMA.FTZ R119, R211, R120, UR27 ;  /* 0x0000001bd3777e23 */ /* 0x004fe20008010078 */
        /* <DEDUP_REMOVED lines=22> */
[----:B------:R-:W-:Y:S02]  /*a480*/  PRMT R119, R118, 0x7632, R119 ;  /* 0x0000763276777816 */ /* 0x000fe40000000077 */
[----:B------:R-:W-:Y:S01]  /*a490*/  PRMT R116, R117, 0x7632, R116 ;  /* 0x0000763275747816 */ /* 0x000fe20000000074 */
[----:B------:R-:W-:Y:S06]  /*a4a0*/  BRA `(.L_x_834) ;  /* 0x0000000400c07947 */ /* 0x000fec0003800000 */
.L_x_831:
        /* <DEDUP_REMOVED lines=36> */
.L_x_837:
        /* <DEDUP_REMOVED lines=26> */
.L_x_836:
        /* <DEDUP_REMOVED lines=29> */
.L_x_838:
        /* <DEDUP_REMOVED lines=21> */
.L_x_834:
        /* <DEDUP_REMOVED lines=16> */
.L_x_839:
        /* <DEDUP_REMOVED lines=10> */
.L_x_840:
[----:B------:R-:W-:-:S07]  /*ad50*/  IADD3 R165, PT, PT, R165, 0x100, RZ ;  /* 0x00000100a5a57810 */ /* 0x000fce0007ffe0ff */
.L_x_830:
[----:B------:R-:W-:Y:S05]  /*ad60*/  BSYNC.RECONVERGENT B0 ;  /* 0x0000000000007941 */ /* 0x000fea0003800200 */
.L_x_829:
        /* <DEDUP_REMOVED lines=49> */
.L_x_845:
[----:B01----:R-:W-:Y:S02]  /*b080*/  MOV R120, UR21 ;  /* 0x0000001500787c02 */ /* 0x003fe40008000f00 */
[----:B------:R-:W-:Y:S02]  /*b090*/  MOV R121, UR21 ;  /* 0x0000001500797c02 */ /* 0x000fe40008000f00 */
[----:B--2---:R-:W-:Y:S01]  /*b0a0*/  MOV R116, UR21 ;  /* 0x0000001500747c02 */ /* 0x004fe20008000f00 */
        /* <DEDUP_REMOVED lines=31> */
.L_x_844:
[----:B------:R-:W-:-:S04]  /*b2a0*/  UISETP.NE.U32.AND UP4, UPT, UR12, URZ, UPT ;  /* 0x000000ff0c00728c */ /* 0x000fc8000bf85070 */
[----:B------:R-:W-:-:S09]  /*b2b0*/  UISETP.NE.AND.EX UP4, UPT, UR13, URZ, UPT, UP4 ;  /* 0x000000ff0d00728c */ /* 0x000fd2000bf85340 */
[----:B------:R-:W-:Y:S05]  /*b2c0*/  BRA.U !UP4, `(.L_x_847) ;  /* 0x000000010c887547 */ /* 0x000fea000b800000 */
        /* <DEDUP_REMOVED lines=34> */
.L_x_847:
        /* <DEDUP_REMOVED lines=29> */
.L_x_843:
        /* <DEDUP_REMOVED lines=36> */
.L_x_849:
        /* <DEDUP_REMOVED lines=26> */
.L_x_848:
        /* <DEDUP_REMOVED lines=29> */
.L_x_850:
        /* <DEDUP_REMOVED lines=21> */
.L_x_846:
        /* <DEDUP_REMOVED lines=16> */
.L_x_851:
[----:B------:R3:W-:Y:S01]  /*bec0*/  STG.E.64 desc[UR14][R120.64], R118 ;  /* 0x0000007678007986 */ /* 0x0007e2000c101b0e */
[----:B------:R-:W-:Y:S05]  /*bed0*/  BRA.U !UP4, `(.L_x_842) ;  /* 0x000000010c207547 */ /* 0x000fea000b800000 */
[----:B0-----:R-:W0:Y:S01]  /*bee0*/  LDC.64 R116, c[0x0][0x470] ;  /* 0x00011c00ff747b82 */ /* 0x001e220000000a00 */
[----:B---3--:R-:W-:Y:S02]  /*bef0*/  LOP3.LUT R120, R170, 0xffff, RZ, 0xc0, !PT ;  /* 0x0000ffffaa787812 */ /* 0x008fe400078ec0ff */
[----:B------:R-:W-:-:S03]  /*bf00*/  PRMT R118, R169, 0x5410, R168 ;  /* 0x00005410a9767816 */ /* 0x000fc600000000a8 */
[----:B------:R-:W-:-:S05]  /*bf10*/  IMAD.WIDE.U32 R120, R120, 0x10000, RZ ;  /* 0x0001000078787825 */ /* 0x000fca00078e00ff */
[----:B------:R-:W-:Y:S02]  /*bf20*/  LOP3.LUT R119, R118, R121, RZ, 0xfc, !PT ;  /* 0x0000007976777212 */ /* 0x000fe400078efcff */
[----:B------:R-:W-:Y:S01]  /*bf30*/  LOP3.LUT R118, R120, 0xffff, R171, 0xf8, !PT ;  /* 0x0000ffff78767812 */ /* 0x000fe200078ef8ab */
[----:B0-----:R-:W-:-:S05]  /*bf40*/  IMAD.WIDE.U32 R116, R165, 0x8, R116 ;  /* 0x00000008a5747825 */ /* 0x001fca00078e0074 */
[----:B------:R4:W-:Y:S02]  /*bf50*/  STG.E.64 desc[UR14][R116.64], R118 ;  /* 0x0000007674007986 */ /* 0x0009e4000c101b0e */
.L_x_842:
[----:B------:R-:W-:Y:S05]  /*bf60*/  BSYNC.RECONVERGENT B0 ;  /* 0x0000000000007941 */ /* 0x000fea0003800200 */
.L_x_841:
[----:B------:R-:W-:Y:S01]  /*bf70*/  UPLOP3.LUT UP3, UPT, UPT, UPT, UP3, 0x40, 0x4 ;  /* 0x000000000004789c */ /* 0x000fe20003f6e830 */
[----:B------:R-:W-:Y:S10]  /*bf80*/  BRA.U !UP1, `(.L_x_852) ;  /* 0xffffff51097c7547 */ /* 0x000ff4000b83ffff */
.L_x_752:
[----:B------:R-:W0:Y:S01]  /*bf90*/  S2UR UR4, SR_CTAID.X ;  /* 0x00000000000479c3 */ /* 0x000e220000002500 */
[----:B------:R-:W-:Y:S01]  /*bfa0*/  BSSY.RECONVERGENT B0, `(.L_x_853) ;  /* 0x0000012000007945 */ /* 0x000fe20003800200 */
[----:B0-----:R-:W-:-:S06]  /*bfb0*/  UIMAD UR4, UR4, UR6, URZ ;  /* 0x00000006040472a4 */ /* 0x001fcc000f8e02ff */
[----:B-1---5:R-:W-:-:S04]  /*bfc0*/  MOV R123, UR4 ;  /* 0x00000004007b7c02 */ /* 0x022fc80008000f00 */
[----:B------:R-:W-:Y:S01]  /*bfd0*/  LEA.HI R123, R123, R226, RZ, 0x1e ;  /* 0x000000e27b7b7211 */ /* 0x000fe200078ff0ff */
[----:B------:R-:W-:Y:S06]  /*bfe0*/  @!P0 BRA `(.L_x_854) ;  /* 0x0000000000348947 */ /* 0x000fec0003800000 */
[----:B------:R-:W0:Y:S08]  /*bff0*/  LDC.64 R2, c[0x0][0x440] ;  /* 0x00011000ff027b82 */ /* 0x000e300000000a00 */
[----:B--2-4-:R-:W1:Y:S08]  /*c000*/  LDC.64 R116, c[0x0][0x448] ;  /* 0x00011200ff747b82 */ /* 0x014e700000000a00 */
[----:B---3--:R-:W2:Y:S08]  /*c010*/  LDC.64 R118, c[0x0][0x450] ;  /* 0x00011400ff767b82 */ /* 0x008eb00000000a00 */
[----:B------:R-:W3:Y:S01]  /*c020*/  LDC.64 R120, c[0x0][0x458] ;  /* 0x00011600ff787b82 */ /* 0x000ee20000000a00 */
[----:B0-----:R-:W-:-:S05]  /*c030*/  IMAD.WIDE.U32 R2, R123, 0x10, R2 ;  /* 0x000000107b027825 */ /* 0x001fca00078e0002 */
[----:B------:R0:W-:Y:S01]  /*c040*/  STG.E.128 desc[UR14][R2.64], R84 ;  /* 0x0000005402007986 */ /* 0x0001e2000c101d0e */
[----:B-1----:R-:W-:-:S05]  /*c050*/  IMAD.WIDE.U32 R116, R123, 0x10, R116 ;  /* 0x000000107b747825 */ /* 0x002fca00078e0074 */
[----:B------:R0:W-:Y:S01]  /*c060*/  STG.E.128 desc[UR14][R116.64], R112 ;  /* 0x0000007074007986 */ /* 0x0001e2000c101d0e */
[----:B--2---:R-:W-:-:S05]  /*c070*/  IMAD.WIDE.U32 R118, R123, 0x10, R118 ;  /* 0x000000107b767825 */ /* 0x004fca00078e0076 */
[----:B------:R0:W-:Y:S01]  /*c080*/  STG.E.128 desc[UR14][R118.64], R28 ;  /* 0x0000001c76007986 */ /* 0x0001e2000c101d0e */
[C---:B---3--:R-:W-:Y:S01]  /*c090*/  IMAD.WIDE.U32 R120, R123.reuse, 0x10, R120 ;  /* 0x000000107b787825 */ /* 0x048fe200078e0078 */
[----:B------:R-:W-:-:S04]  /*c0a0*/  IADD3 R123, PT, PT, R123, 0x100, RZ ;  /* 0x000001007b7b7810 */ /* 0x000fc80007ffe0ff */
[----:B------:R0:W-:Y:S03]  /*c0b0*/  STG.E.128 desc[UR14][R120.64], R56 ;  /* 0x0000003878007986 */ /* 0x0001e6000c101d0e */
.L_x_854:
[----:B------:R-:W-:Y:S05]  /*c0c0*/  BSYNC.RECONVERGENT B0 ;  /* 0x0000000000007941 */ /* 0x000fea0003800200 */
.L_x_853:
        /* <DEDUP_REMOVED lines=15> */
.L_x_856:
[----:B------:R-:W-:Y:S05]  /*c1c0*/  BSYNC.RECONVERGENT B0 ;  /* 0x0000000000007941 */ /* 0x000fea0003800200 */
.L_x_855:
        /* <DEDUP_REMOVED lines=15> */
.L_x_858:
[----:B------:R-:W-:Y:S05]  /*c2c0*/  BSYNC.RECONVERGENT B0 ;  /* 0x0000000000007941 */ /* 0x000fea0003800200 */
.L_x_857:
        /* <DEDUP_REMOVED lines=15> */
.L_x_860:
[----:B------:R-:W-:Y:S05]  /*c3c0*/  BSYNC.RECONVERGENT B0 ;  /* 0x0000000000007941 */ /* 0x000fea0003800200 */
.L_x_859:
        /* <DEDUP_REMOVED lines=15> */
.L_x_862:
[----:B------:R-:W-:Y:S05]  /*c4c0*/  BSYNC.RECONVERGENT B0 ;  /* 0x0000000000007941 */ /* 0x000fea0003800200 */
.L_x_861:
        /* <DEDUP_REMOVED lines=15> */
.L_x_864:
[----:B------:R-:W-:Y:S05]  /*c5c0*/  BSYNC.RECONVERGENT B0 ;  /* 0x0000000000007941 */ /* 0x000fea0003800200 */
.L_x_863:
        /* <DEDUP_REMOVED lines=14> */
.L_x_865:
        /* <DEDUP_REMOVED lines=13> */
.L_x_7224:


//--------------------- .text._ZN10layer_norm31ln_parallel_residual_bwd_kernelINS_13Kernel_traitsI6__halfS2_S2_S2_fjLj7168ELj1ELj1ELj8ELj8ENS_18Kernel_traits_baseILj7168ES2_S2_S2_S2_fjLj256EEEEELb0ELb0ELb1EEEvNS_9BwdParamsE --------------------------
	.section	.text._ZN10layer_norm31ln_parallel_residual_bwd_kernelINS_13Kernel_traitsI6__halfS2_S2_S2_fjLj7168ELj1ELj1ELj8ELj8ENS_18Kernel_traits_baseILj7168ES2_S2_S2_S2_fjLj256EEEEELb0ELb0ELb1EEEvNS_9BwdParamsE,"ax",@progbits
	.align	128
        .global         _ZN10layer_norm31ln_parallel_residual_bwd_kernelINS_13Kernel_traitsI6__halfS2_S2_S2_fjLj7168ELj1ELj1ELj8ELj8ENS_18Kernel_traits_baseILj7168ES2_S2_S2_S2_fjLj256EEEEELb0ELb0ELb1EEEvNS_9BwdParamsE
        .type           _ZN10layer_norm31ln_parallel_residual_bwd_kernelINS_13Kernel_traitsI6__halfS2_S2_S2_fjLj7168ELj1ELj1ELj8ELj8ENS_18Kernel_traits_baseILj7168ES2_S2_S2_S2_fjLj256EEEEELb0ELb0ELb1EEEvNS_9BwdParamsE,@function
        .size           _ZN10layer_norm31ln_parallel_residual_bwd_kernelINS_13Kernel_traitsI6__halfS2_S2_S2_fjLj7168ELj1ELj1ELj8ELj8ENS_18Kernel_traits_baseILj7168ES2_S2_S2_S2_fjLj256EEEEELb0ELb0ELb1EEEvNS_9BwdParamsE,(.L_x_7225 - _ZN10layer_norm31ln_parallel_residual_bwd_kernelINS_13Kernel_traitsI6__halfS2_S2_S2_fjLj7168ELj1ELj1ELj8ELj8ENS_18Kernel_traits_baseILj7168ES2_S2_S2_S2_fjLj256EEEEELb0ELb0ELb1EEEvNS_9BwdParamsE)
        .other          _ZN10layer_norm31ln_parallel_residual_bwd_kernelINS_13Kernel_traitsI6__halfS2_S2_S2_fjLj7168ELj1ELj1ELj8ELj8ENS_18Kernel_traits_baseILj7168ES2_S2_S2_S2_fjLj256EEEEELb0ELb0ELb1EEEvNS_9BwdParamsE,@"STO_CUDA_ENTRY STV_DEFAULT"
_ZN10layer_norm31ln_parallel_residual_bwd_kernelINS_13Kernel_traitsI6__halfS2_S2_S2_fjLj7168ELj1ELj1ELj8ELj8ENS_18Kernel_traits_baseILj7168ES2_S2_S2_S2_fjLj256EEEEELb0ELb0ELb1EEEvNS_9BwdParamsE:
.text._ZN10layer_norm31ln_parallel_residual_bwd_kernelINS_13Kernel_traitsI6__halfS2_S2_S2_fjLj7168ELj1ELj1ELj8ELj8ENS_18Kernel_traits_baseILj7168ES2_S2_S2_S2_fjLj256EEEEELb0ELb0ELb1EEEvNS_9BwdParamsE:
        /* <DEDUP_REMOVED lines=140> */
[----:B---3--:R-:W-:-:S02]  /*08c0*/  HADD2.F32 R0, -RZ, R64.H0_H0 ;  /* 0x20000040ff007230 */ /* 0x008fc40000004100 */
[----:B--2---:R-:W-:-:S03]  /*08d0*/  HADD2.F32 R2, -RZ, R100.H0_H0 ;  /* 0x20000064ff027230 */ /* 0x004fc60000004100 */
[----:B------:R2:W-:Y:S04]  /*08e0*/  STL [R1+0xc], R0 ;  /* 0x00000c0001007387 */ /* 0x0005e80000100800 */
[----:B------:R4:W-:Y:S01]  /*08f0*/  STL [R1+0x2c], R2 ;  /* 0x00002c0201007387 */ /* 0x0009e20000100800 */
[----:B--2---:R-:W-:Y:S01]  /*0900*/  HADD2.F32 R0, -RZ, R101.H0_H0 ;  /* 0x20000065ff007230 */ /* 0x004fe20000004100 */
[----:B------:R-:W-:Y:S01]  /*0910*/  SHF.R.U64 R64, R64, 0x10, R65 ;  /* 0x0000001040407819 */ /* 0x000fe20000001241 */
[----:B----4-:R-:W-:-:S03]  /*0920*/  HADD2.F32 R2, -RZ, R16.H0_H0 ;  /* 0x20000010ff027230 */ /* 0x010fc60000004100 */
[----:B------:R2:W-:Y:S01]  /*0930*/  STL [R1+0x1c], R0 ;  /* 0x00001c0001007387 */ /* 0x0005e20000100800 */
[----:B------:R-:W-:-:S03]  /*0940*/  SHF.R.U64 R100, R100, 0x10, R101 ;  /* 0x0000001064647819 */ /* 0x000fc60000001265 */
[----:B------:R5:W-:Y:S01]  /*0950*/  STL [R1+0x10], R2 ;  /* 0x0000100201007387 */ /* 0x000be20000100800 */
[----:B--2---:R-:W-:Y:S01]  /*0960*/  HADD2.F32 R0, -RZ, R17.H0_H0 ;  /* 0x20000011ff007230 */ /* 0x004fe20000004100 */
[----:B------:R-:W-:Y:S01]  /*0970*/  SHF.R.U32.HI R66, RZ, 0x10, R101 ;  /* 0x00000010ff427819 */ /* 0x000fe20000011665 */
[----:B------:R-:W-:Y:S02]  /*0980*/  HADD2.F32 R64, -RZ, R64.H0_H0 ;  /* 0x20000040ff407230 */ /* 0x000fe40000004100 */
[----:B-----5:R-:W-:Y:S01]  /*0990*/  HADD2.F32 R2, -RZ, R18.H0_H0 ;  /* 0x20000012ff027230 */ /* 0x020fe20000004100 */
[----:B------:R2:W-:Y:S01]  /*09a0*/  STL [R1], R0 ;  /* 0x0000000001007387 */ /* 0x0005e20000100800 */
[----:B------:R-:W-:-:S03]  /*09b0*/  HADD2.F32 R100, -RZ, R100.H0_H0 ;  /* 0x20000064ff647230 */ /* 0x000fc60000004100 */
[----:B------:R-:W-:Y:S01]  /*09c0*/  STL [R1+0x30], R2 ;  /* 0x0000300201007387 */ /* 0x000fe20000100800 */
[----:B--2---:R-:W-:Y:S01]  /*09d0*/  HADD2.F32 R0, -RZ, R19.H0_H0 ;  /* 0x20000013ff007230 */ /* 0x004fe20000004100 */
[----:B------:R-:W-:Y:S01]  /*09e0*/  SHF.R.U32.HI R250, RZ, 0x10, R65 ;  /* 0x00000010fffa7819 */ /* 0x000fe20000011641 */
[----:B------:R-:W-:-:S03]  /*09f0*/  HADD2.F32 R252, -RZ, R65.H0_H0 ;  /* 0x20000041fffc7230 */ /* 0x000fc60000004100 */
[----:B------:R-:W-:Y:S01]  /*0a00*/  STL [R1+0x20], R0 ;  /* 0x0000200001007387 */ /* 0x000fe20000100800 */
[----:B------:R-:W-:-:S03]  /*0a10*/  SHF.R.U64 R65, R16, 0x10, R17 ;  /* 0x0000001010417819 */ /* 0x000fc60000001211 */
[----:B------:R2:W-:Y:S01]  /*0a20*/  STL [R1+0x4], R64 ;  /* 0x0000044001007387 */ /* 0x0005e20000100800 */
[----:B------:R-:W-:-:S03]  /*0a30*/  SHF.R.U64 R101, R18, 0x10, R19 ;  /* 0x0000001012657819 */ /* 0x000fc60000001213 */
[----:B------:R-:W-:Y:S01]  /*0a40*/  STL [R1+0x24], R100 ;  /* 0x0000246401007387 */ /* 0x000fe20000100800 */
[----:B--2---:R-:W-:Y:S01]  /*0a50*/  HADD2.F32 R64, -RZ, R66.H0_H0 ;  /* 0x20000042ff407230 */ /* 0x004fe20000004100 */
[----:B------:R-:W-:-:S04]  /*0a60*/  SHF.R.U32.HI R67, RZ, 0x10, R19 ;  /* 0x00000010ff437819 */ /* 0x000fc80000011613 */
[----:B------:R2:W-:Y:S02]  /*0a70*/  STL [R1+0x14], R64 ;  /* 0x0000144001007387 */ /* 0x0005e40000100800 */
[----:B--2---:R-:W-:Y:S02]  /*0a80*/  HADD2.F32 R64, -RZ, R65.H0_H0 ;  /* 0x20000041ff407230 */ /* 0x004fe40000004100 */
[----:B------:R-:W-:-:S03]  /*0a90*/  HADD2.F32 R65, -RZ, R101.H0_H0 ;  /* 0x20000065ff417230 */ /* 0x000fc60000004100 */
[----:B------:R2:W-:Y:S04]  /*0aa0*/  STL [R1+0x8], R64 ;  /* 0x0000084001007387 */ /* 0x0005e80000100800 */
[----:B------:R3:W-:Y:S01]  /*0ab0*/  STL [R1+0x28], R65 ;  /* 0x0000284101007387 */ /* 0x0007e20000100800 */
[----:B--2---:R-:W-:-:S05]  /*0ac0*/  HADD2.F32 R64, -RZ, R67.H0_H0 ;  /* 0x20000043ff407230 */ /* 0x004fca0000004100 */
[----:B------:R3:W-:Y:S01]  /*0ad0*/  STL [R1+0x18], R64 ;  /* 0x0000184001007387 */ /* 0x0007e20000100800 */
[----:B------:R-:W-:Y:S01]  /*0ae0*/  HADD2.F32 R216, -RZ, R214.H0_H0 ;  /* 0x200000d6ffd87230 */ /* 0x000fe20000004100 */
[--C-:B------:R-:W-:Y:S01]  /*0af0*/  SHF.R.U64 R214, R214, 0x10, R215.reuse ;  /* 0x00000010d6d67819 */ /* 0x100fe200000012d7 */
[----:B------:R-:W-:Y:S01]  /*0b00*/  HADD2.F32 R224, -RZ, R222.H0_H0 ;  /* 0x200000deffe07230 */ /* 0x000fe20000004100 */
[----:B------:R-:W-:Y:S01]  /*0b10*/  SHF.R.U32.HI R210, RZ, 0x10, R215 ;  /* 0x00000010ffd27819 */ /* 0x000fe200000116d7 */
        /* <DEDUP_REMOVED lines=15> */
[----:B------:R-:W-:-:S02]  /*0c10*/  SHF.R.U32.HI R242, RZ, 0x10, R247 ;  /* 0x00000010fff27819 */ /* 0x000fc400000116f7 */
[--C-:B------:R-:W-:Y:S02]  /*0c20*/  SHF.R.U64 R215, R6, 0x10, R7.reuse ;  /* 0x0000001006d77819 */ /* 0x100fe40000001207 */
[----:B------:R-:W-:Y:S02]  /*0c30*/  SHF.R.U32.HI R211, RZ, 0x10, R7 ;  /* 0x00000010ffd37819 */ /* 0x000fe40000011607 */
[--C-:B------:R-:W-:Y:S02]  /*0c40*/  SHF.R.U64 R223, R8, 0x10, R9.reuse ;  /* 0x0000001008df7819 */ /* 0x100fe40000001209 */
[----:B------:R-:W-:Y:S02]  /*0c50*/  SHF.R.U32.HI R219, RZ, 0x10, R9 ;  /* 0x00000010ffdb7819 */ /* 0x000fe40000011609 */
[--C-:B------:R-:W-:Y:S02]  /*0c60*/  SHF.R.U64 R231, R10, 0x10, R11.reuse ;  /* 0x000000100ae77819 */ /* 0x100fe4000000120b */
[----:B------:R-:W-:-:S02]  /*0c70*/  SHF.R.U32.HI R227, RZ, 0x10, R11 ;  /* 0x00000010ffe37819 */ /* 0x000fc4000001160b */
[--C-:B------:R-:W-:Y:S02]  /*0c80*/  SHF.R.U64 R239, R12, 0x10, R13.reuse ;  /* 0x000000100cef7819 */ /* 0x100fe4000000120d */
[----:B------:R-:W-:Y:S02]  /*0c90*/  SHF.R.U32.HI R235, RZ, 0x10, R13 ;  /* 0x00000010ffeb7819 */ /* 0x000fe4000001160d */
[--C-:B------:R-:W-:Y:S02]  /*0ca0*/  SHF.R.U64 R247, R14, 0x10, R15.reuse ;  /* 0x000000100ef77819 */ /* 0x100fe4000000120f */
[----:B------:R-:W-:Y:S02]  /*0cb0*/  SHF.R.U32.HI R243, RZ, 0x10, R15 ;  /* 0x00000010fff37819 */ /* 0x000fe4000001160f */
[----:B------:R-:W-:Y:S01]  /*0cc0*/  SHF.R.U32.HI R251, RZ, 0x10, R17 ;  /* 0x00000010fffb7819 */ /* 0x000fe20000011611 */
[----:B------:R-:W-:Y:S01]  /*0cd0*/  HADD2.F32 R217, -RZ, R6.H0_H0 ;  /* 0x20000006ffd97230 */ /* 0x000fe20000004100 */
[----:B------:R-:W-:Y:S01]  /*0ce0*/  MOV R0, RZ ;  /* 0x000000ff00007202 */ /* 0x000fe20000000f00 */
[----:B------:R-:W-:Y:S01]  /*0cf0*/  HADD2.F32 R213, -RZ, R7.H0_H0 ;  /* 0x20000007ffd57230 */ /* 0x000fe20000004100 */
[----:B------:R-:W-:Y:S01]  /*0d00*/  CS2R R2, SRZ ;  /* 0x0000000000027805 */ /* 0x000fe2000001ff00 */
        /* <DEDUP_REMOVED lines=12> */
[----:B------:R-:W-:-:S02]  /*0dd0*/  HADD2.F32 R249, -RZ, R14.H0_H0 ;  /* 0x2000000efff97230 */ /* 0x000fc40000004100 */
[----:B------:R-:W-:Y:S01]  /*0de0*/  HADD2.F32 R245, -RZ, R15.H0_H0 ;  /* 0x2000000ffff57230 */ /* 0x000fe20000004100 */
[----:B------:R-:W-:Y:S01]  /*0df0*/  CS2R R14, SRZ ;  /* 0x00000000000e7805 */ /* 0x000fe2000001ff00 */
[----:B------:R-:W-:Y:S02]  /*0e00*/  HADD2.F32 R214, -RZ, R214.H0_H0 ;  /* 0x200000d6ffd67230 */ /* 0x000fe40000004100 */
[----:B------:R-:W-:Y:S02]  /*0e10*/  HADD2.F32 R210, -RZ, R210.H0_H0 ;  /* 0x200000d2ffd27230 */ /* 0x000fe40000004100 */
[----:B------:R-:W-:Y:S02]  /*0e20*/  HADD2.F32 R222, -RZ, R222.H0_H0 ;  /* 0x200000deffde7230 */ /* 0x000fe40000004100 */
[----:B------:R-:W-:Y:S02]  /*0e30*/  HADD2.F32 R218, -RZ, R218.H0_H0 ;  /* 0x200000daffda7230 */ /* 0x000fe40000004100 */
[----:B------:R-:W-:-:S02]  /*0e40*/  HADD2.F32 R230, -RZ, R230.H0_H0 ;  /* 0x200000e6ffe67230 */ /* 0x000fc40000004100 */
[----:B------:R-:W-:Y:S02]  /*0e50*/  HADD2.F32 R226, -RZ, R226.H0_H0 ;  /* 0x200000e2ffe27230 */ /* 0x000fe40000004100 */
        /* <DEDUP_REMOVED lines=15> */
[----:B01-3--:R-:W-:-:S07]  /*0f50*/  HADD2.F32 R251, -RZ, R251.H0_H0 ;  /* 0x200000fbfffb7230 */ /* 0x00bfce0000004100 */
.L_x_915:
        /* <DEDUP_REMOVED lines=49> */
[----:B---3--:R-:W-:Y:S01]  /*1270*/  R2UR UR7, R137 ;  /* 0x00000000890772ca */ /* 0x008fe200000e0000 */
[----:B----4-:R-:W-:Y:S01]  /*1280*/  HADD2.F32 R160, -RZ, R140.H0_H0 ;  /* 0x2000008cffa07230 */ /* 0x010fe20000004100 */
[----:B------:R-:W-:-:S09]  /*1290*/  MOV R166, R122 ;  /* 0x0000007a00a67202 */ /* 0x000fd20000000f00 */
[----:B------:R-:W-:Y:S01]  /*12a0*/  FADD.FTZ R160, R160, -UR5 ;  /* 0x80000005a0a07e21 */ /* 0x000fe20008010000 */
[----:B------:R-:W-:-:S03]  /*12b0*/  HADD2.F32 R166, -RZ, R166.H0_H0 ;  /* 0x200000a6ffa67230 */ /* 0x000fc60000004100 */
[----:B------:R-:W-:Y:S02]  /*12c0*/  FMUL.FTZ R160, R160, UR7 ;  /* 0x00000007a0a07c20 */ /* 0x000fe40008410000 */
[----:B------:R-:W-:Y:S02]  /*12d0*/  FADD.FTZ R157, R166, R157 ;  /* 0x0000009da69d7221 */ /* 0x000fe40000010000 */
[-C--:B------:R-:W-:Y:S01]  /*12e0*/  FFMA.FTZ R39, R160, R166.reuse, R39 ;  /* 0x000000a6a0277223 */ /* 0x080fe20000010027 */
[----:B------:R-:W-:Y:S02]  /*12f0*/  FMUL.FTZ R171, R170, R166 ;  /* 0x000000a6aaab7220 */ /* 0x000fe40000410000 */
[----:B------:R-:W2:Y:S01]  /*1300*/  LDL R166, [R1+0x18] ;  /* 0x0000180001a67983 */ /* 0x000ea20000100800 */
[----:B------:R-:W-:Y:S02]  /*1310*/  SHF.R.U64 R151, R122, 0x10, R123 ;  /* 0x000000107a977819 */ /* 0x000fe4000000127b */
[----:B------:R-:W-:-:S02]  /*1320*/  MOV R161, R66 ;  /* 0x0000004200a17202 */ /* 0x000fc40000000f00 */
[----:B------:R-:W-:Y:S01]  /*1330*/  SHF.R.U64 R168, R140, 0x10, R141 ;  /* 0x000000108ca87819 */ /* 0x000fe2000000128d */
[----:B------:R-:W-:Y:S02]  /*1340*/  HADD2.F32 R151, -RZ, R151.H0_H0 ;  /* 0x20000097ff977230 */ /* 0x000fe40000004100 */
[----:B------:R-:W-:Y:S02]  /*1350*/  HADD2.F32 R140, -RZ, R161.H0_H0 ;  /* 0x200000a1ff8c7230 */ /* 0x000fe40000004100 */
[----:B------:R-:W-:Y:S02]  /*1360*/  HADD2.F32 R161, -RZ, R168.H0_H0 ;  /* 0x200000a8ffa17230 */ /* 0x000fe40000004100 */
[----:B------:R-:W-:Y:S02]  /*1370*/  FMUL.FTZ R168, R178, R151 ;  /* 0x00000097b2a87220 */ /* 0x000fe40000410000 */
[----:B------:R-:W3:Y:S01]  /*1380*/  LDL R178, [R1] ;  /* 0x0000000001b27983 */ /* 0x000ee20000100800 */
[----:B------:R-:W-:Y:S01]  /*1390*/  ISETP.NE.U32.AND P0, PT, RZ, UR18, PT ;  /* 0x00000012ff007c0c */ /* 0x000fe2000bf05070 */
[----:B------:R-:W-:Y:S01]  /*13a0*/  HADD2.F32 R167, -RZ, R141.H0_H0 ;  /* 0x2000008dffa77230 */ /* 0x000fe20000004100 */
[----:B------:R-:W-:-:S02]  /*13b0*/  IADD3 R147, PT, PT, R152, 0x300, RZ ;  /* 0x0000030098937810 */ /* 0x000fc40007ffe0ff */
[----:B------:R-:W-:Y:S02]  /*13c0*/  ISETP.NE.AND.EX P0, PT, RZ, UR19, PT, P0 ;  /* 0x00000013ff007c0c */ /* 0x000fe4000bf05300 */
[----:B------:R-:W-:Y:S02]  /*13d0*/  SHF.R.U64 R144, R66, 0x10, R67 ;  /* 0x0000001042907819 */ /* 0x000fe40000001243 */
[----:B------:R-:W-:Y:S01]  /*13e0*/  MOV R145, R123 ;  /* 0x0000007b00917202 */ /* 0x000fe20000000f00 */
[----:B------:R-:W-:-:S04]  /*13f0*/  IMAD.WIDE.U32 R124, R147, 0x8, R164 ;  /* 0x00000008937c7825 */ /* 0x000fc800078e00a4 */
[----:B------:R-:W-:Y:S01]  /*1400*/  FADD.FTZ R170, R167, -UR5 ;  /* 0x80000005a7aa7e21 */ /* 0x000fe20008010000 */
[----:B------:R-:W-:Y:S01]  /*1410*/  MOV R143, R67 ;  /* 0x00000043008f7202 */ /* 0x000fe20000000f00 */
[----:B------:R-:W-:-:S04]  /*1420*/  IMAD.WIDE.U32 R64, R147, 0x8, R172 ;  /* 0x0000000893407825 */ /* 0x000fc800078e00ac */
[----:B------:R-:W-:Y:S01]  /*1430*/  FADD.FTZ R161, R161, -UR5 ;  /* 0x80000005a1a17e21 */ /* 0x000fe20008010000 */
[----:B------:R-:W4:Y:S01]  /*1440*/  LDG.E.64 R124, desc[UR14][R124.64] ;  /* 0x0000000e7c7c7981 */ /* 0x000f22000c1e1b00 */
[----:B------:R-:W-:Y:S01]  /*1450*/  HADD2.F32 R167, -RZ, R144.H0_H0 ;  /* 0x20000090ffa77230 */ /* 0x000fe20000004100 */
[----:B------:R-:W-:Y:S01]  /*1460*/  SHF.R.U32.HI R150, RZ, 0x10, R123 ;  /* 0x00000010ff967819 */ /* 0x000fe2000001167b */
[----:B------:R-:W-:-:S04]  /*1470*/  IMAD.WIDE.U32 R134, R147, 0x8, R162 ;  /* 0x0000000893867825 */ /* 0x000fc800078e00a2 */
[----:B------:R-:W-:Y:S01]  /*1480*/  FADD.FTZ R71, R140, R71 ;  /* 0x000000478c477221 */ /* 0x000fe20000010000 */
[-C--:B------:R-:W-:Y:S01]  /*1490*/  FFMA.FTZ R99, R160, R140.reuse, R99 ;  /* 0x0000008ca0637223 */ /* 0x080fe20000010063 */
[----:B------:R-:W-:Y:S01]  /*14a0*/  FFMA.FTZ R171, R169, R140, R171 ;  /* 0x0000008ca9ab7223 */ /* 0x000fe200000100ab */
[----:B------:R-:W-:Y:S01]  /*14b0*/  HADD2.F32 R144, -RZ, R145.H0_H0 ;  /* 0x20000091ff907230 */ /* 0x000fe20000004100 */
[----:B------:R-:W4:Y:S01]  /*14c0*/  LDG.E.64 R64, desc[UR14][R64.64] ;  /* 0x0000000e40407981 */ /* 0x000f22000c1e1b00 */
[----:B------:R-:W0:Y:S01]  /*14d0*/  @P0 LDC.64 R138, c[0x0][0x438] ;  /* 0x00010e00ff8a0b82 */ /* 0x000e220000000a00 */
[----:B------:R-:W-:Y:S02]  /*14e0*/  HADD2.F32 R140, -RZ, R143.H0_H0 ;  /* 0x2000008fff8c7230 */ /* 0x000fe40000004100 */
[----:B------:R-:W-:Y:S01]  /*14f0*/  FMUL.FTZ R169, R161, UR7 ;  /* 0x00000007a1a97c20 */ /* 0x000fe20008410000 */
[----:B------:R-:W-:Y:S01]  /*1500*/  FMUL.FTZ R143, R177, R144 ;  /* 0x00000090b18f7220 */ /* 0x000fe20000410000 */
[----:B------:R-:W4:Y:S01]  /*1510*/  LDG.E.64 R134, desc[UR14][R134.64] ;  /* 0x0000000e86867981 */ /* 0x000f22000c1e1b00 */
[----:B------:R-:W-:Y:S01]  /*1520*/  FADD.FTZ R70, R167, R70 ;  /* 0x00000046a7467221 */ /* 0x000fe20000010000 */
[-C--:B------:R-:W-:Y:S01]  /*1530*/  FFMA.FTZ R98, R169, R167.reuse, R98 ;  /* 0x000000a7a9627223 */ /* 0x080fe20000010062 */
[----:B------:R-:W-:Y:S01]  /*1540*/  FFMA.FTZ R168, R176, R167, R168 ;  /* 0x000000a7b0a87223 */ /* 0x000fe200000100a8 */
[----:B------:R-:W-:-:S02]  /*1550*/  HADD2.F32 R161, -RZ, R150.H0_H0 ;  /* 0x20000096ffa17230 */ /* 0x000fc40000004100 */
[----:B------:R-:W-:Y:S02]  /*1560*/  FFMA.FTZ R167, R175, R140, R143 ;  /* 0x0000008cafa77223 */ /* 0x000fe4000001008f */
[----:B------:R-:W4:Y:S01]  /*1570*/  LDL R175, [R1+0x4] ;  /* 0x0000040001af7983 */ /* 0x000f220000100800 */
[----:B------:R-:W-:-:S03]  /*1580*/  FMUL.FTZ R150, R174, R161 ;  /* 0x000000a1ae967220 */ /* 0x000fc60000410000 */
[----:B------:R-:W4:Y:S01]  /*1590*/  LDL R174, [R1+0x8] ;  /* 0x0000080001ae7983 */ /* 0x000f220000100800 */
[----:B------:R-:W-:Y:S01]  /*15a0*/  FMUL.FTZ R170, R170, UR7 ;  /* 0x00000007aaaa7c20 */ /* 0x000fe20008410000 */
[----:B0-----:R-:W-:-:S04]  /*15b0*/  @P0 IMAD.WIDE.U32 R138, R142, 0x8, R138 ;  /* 0x000000088e8a0825 */ /* 0x001fc800078e008a */
[----:B------:R-:W-:Y:S01]  /*15c0*/  FADD.FTZ R2, R144, R2 ;  /* 0x0000000290027221 */ /* 0x000fe20000010000 */
[----:B------:R-:W-:Y:S01]  /*15d0*/  FFMA.FTZ R37, R170, R144, R37 ;  /* 0x00000090aa257223 */ /* 0x000fe20000010025 */
[----:B------:R-:W-:Y:S01]  /*15e0*/  SHF.R.U32.HI R141, RZ, 0x10, R141 ;  /* 0x00000010ff8d7819 */ /* 0x000fe2000001168d */
[----:B------:R-:W0:Y:S01]  /*15f0*/  @P0 LDC.64 R144, c[0x0][0x438] ;  /* 0x00010e00ff900b82 */ /* 0x000e220000000a00 */
[----:B-----5:R1:W5:Y:S01]  /*1600*/  @P0 LDG.E.64 R104, desc[UR14][R138.64] ;  /* 0x0000000e8a680981 */ /* 0x020362000c1e1b00 */
[----:B------:R-:W-:Y:S01]  /*1610*/  IADD3 R148, PT, PT, R152, 0x400, RZ ;  /* 0x0000040098947810 */ /* 0x000fe20007ffe0ff */
[----:B------:R-:W-:Y:S01]  /*1620*/  FADD.FTZ R0, R151, R0 ;  /* 0x0000000097007221 */ /* 0x000fe20000010000 */
[----:B------:R-:W-:Y:S01]  /*1630*/  FFMA.FTZ R38, R169, R151, R38 ;  /* 0x00000097a9267223 */ /* 0x000fe20000010026 */
[----:B------:R-:W-:-:S03]  /*1640*/  SHF.R.U32.HI R149, RZ, 0x10, R67 ;  /* 0x00000010ff957819 */ /* 0x000fc60000011643 */
[----:B------:R-:W0:Y:S08]  /*1650*/  @P0 LDC.64 R142, c[0x0][0x438] ;  /* 0x00010e00ff8e0b82 */ /* 0x000e300000000a00 */
[----:B-1----:R-:W1:Y:S01]  /*1660*/  @P0 LDC.64 R138, c[0x0][0x438] ;  /* 0x00010e00ff8a0b82 */ /* 0x002e620000000a00 */
[----:B------:R-:W-:Y:S02]  /*1670*/  HADD2.F32 R151, -RZ, R141.H0_H0 ;  /* 0x2000008dff977230 */ /* 0x000fe40000004100 */
[----:B------:R-:W-:-:S04]  /*1680*/  IMAD.WIDE.U32 R122, R148, 0x8, R164 ;  /* 0x00000008947a7825 */ /* 0x000fc800078e00a4 */
[----:B------:R-:W-:Y:S01]  /*1690*/  FADD.FTZ R151, R151, -UR5 ;  /* 0x8000000597977e21 */ /* 0x000fe20008010000 */
[C---:B------:R-:W-:Y:S01]  /*16a0*/  IMAD.WIDE.U32 R66, R148.reuse, 0x8, R172 ;  /* 0x0000000894427825 */ /* 0x040fe200078e00ac */
[----:B------:R-:W4:Y:S03]  /*16b0*/  LDG.E.64 R122, desc[UR14][R122.64] ;  /* 0x0000000e7a7a7981 */ /* 0x000f26000c1e1b00 */
[----:B------:R-:W-:-:S04]  /*16c0*/  IMAD.WIDE.U32 R136, R148, 0x8, R162 ;  /* 0x0000000894887825 */ /* 0x000fc800078e00a2 */
[----:B------:R-:W-:Y:S01]  /*16d0*/  FMUL.FTZ R176, R151, UR7 ;  /* 0x0000000797b07c20 */ /* 0x000fe20008410000 */
[----:B------:R-:W4:Y:S01]  /*16e0*/  LDG.E.64 R66, desc[UR14][R66.64] ;  /* 0x0000000e42427981 */ /* 0x000f22000c1e1b00 */
[----:B------:R-:W-:-:S03]  /*16f0*/  HADD2.F32 R149, -RZ, R149.H0_H0 ;  /* 0x20000095ff957230 */ /* 0x000fc60000004100 */
[----:B------:R-:W4:Y:S02]  /*1700*/  LDG.E.64 R136, desc[UR14][R136.64] ;  /* 0x0000000e88887981 */ /* 0x000f24000c1e1b00 */
[----:B------:R-:W-:Y:S01]  /*1710*/  FADD.FTZ R68, R149, R68 ;  /* 0x0000004495447221 */ /* 0x000fe20000010000 */
[----:B------:R-:W-:Y:S01]  /*1720*/  FFMA.FTZ R96, R176, R149, R96 ;  /* 0x00000095b0607223 */ /* 0x000fe20000010060 */
[----:B-1----:R-:W-:-:S04]  /*1730*/  @P0 IMAD.WIDE.U32 R138, R148, 0x8, R138 ;  /* 0x00000008948a0825 */ /* 0x002fc800078e008a */
[----:B0-----:R-:W-:Y:S01]  /*1740*/  @P0 IMAD.WIDE.U32 R144, R147, 0x8, R144 ;  /* 0x0000000893900825 */ /* 0x001fe200078e0090 */
        /* <DEDUP_REMOVED lines=21> */
[----:B0-----:R-:W-:-:S04]  /*18a0*/  @P0 IMAD.WIDE.U32 R140, R149, 0x8, R140 ;  /* 0x00000008958c0825 */ /* 0x001fc800078e008c */
[C---:B------:R-:W-:Y:S01]  /*18b0*/  IMAD.WIDE.U32 R148, R161.reuse, 0x8, R172 ;  /* 0x00000008a1947825 */ /* 0x040fe200078e00ac */
[----:B------:R0:W5:Y:S05]  /*18c0*/  @P0 LDG.E.64 R112, desc[UR14][R140.64] ;  /* 0x0000000e8c700981 */ /* 0x00016a000c1e1b00 */
[----:B------:R-:W2:Y:S01]  /*18d0*/  LDG.E.64 R148, desc[UR14][R148.64] ;  /* 0x0000000e94947981 */ /* 0x000ea2000c1e1b00 */
[----:B0-----:R-:W-:-:S06]  /*18e0*/  IMAD.WIDE.U32 R140, R161, 0x8, R162 ;  /* 0x00000008a18c7825 */ /* 0x001fcc00078e00a2 */
[----:B------:R-:W2:Y:S01]  /*18f0*/  LDG.E.64 R140, desc[UR14][R140.64] ;  /* 0x0000000e8c8c7981 */ /* 0x000ea2000c1e1b00 */
[----:B------:R-:W-:Y:S02]  /*1900*/  MOV R166, R120 ;  /* 0x0000007800a67202 */ /* 0x000fe40000000f00 */
[----:B------:R-:W-:Y:S01]  /*1910*/  MOV R162, R128 ;  /* 0x0000008000a27202 */ /* 0x000fe20000000f00 */
[----:B-1----:R-:W-:Y:S01]  /*1920*/  @P0 IMAD.WIDE.U32 R150, R161, 0x8, R150 ;  /* 0x00000008a1960825 */ /* 0x002fe200078e0096 */
[----:B------:R-:W-:Y:S02]  /*1930*/  SHF.R.U64 R164, R120, 0x10, R121 ;  /* 0x0000001078a47819 */ /* 0x000fe40000001279 */
[----:B------:R-:W-:Y:S01]  /*1940*/  MOV R172, R121 ;  /* 0x0000007900ac7202 */ /* 0x000fe20000000f00 */
[----:B------:R-:W-:Y:S01]  /*1950*/  HADD2.F32 R166, -RZ, R166.H0_H0 ;  /* 0x200000a6ffa67230 */ /* 0x000fe20000004100 */
[----:B------:R-:W-:Y:S01]  /*1960*/  SHF.R.U64 R128, R128, 0x10, R129 ;  /* 0x0000001080807819 */ /* 0x000fe20000001281 */
[----:B------:R-:W-:Y:S01]  /*1970*/  HADD2.F32 R120, -RZ, R131.H0_H0 ;  /* 0x20000083ff787230 */ /* 0x000fe20000004100 */
[----:B------:R-:W-:Y:S01]  /*1980*/  MOV R161, R129 ;  /* 0x0000008100a17202 */ /* 0x000fe20000000f00 */
[----:B------:R-:W-:Y:S01]  /*1990*/  HADD2.F32 R162, -RZ, R162.H0_H0 ;  /* 0x200000a2ffa27230 */ /* 0x000fe20000004100 */
[----:B------:R-:W-:Y:S01]  /*19a0*/  SHF.R.U32.HI R163, RZ, 0x10, R121 ;  /* 0x00000010ffa37819 */ /* 0x000fe20000011679 */
[----:B------:R-:W-:Y:S01]  /*19b0*/  FMUL.FTZ R121, R180, R166 ;  /* 0x000000a6b4797220 */ /* 0x000fe20000410000 */
[----:B------:R-:W-:Y:S01]  /*19c0*/  HADD2.F32 R172, -RZ, R172.H0_H0 ;  /* 0x200000acffac7230 */ /* 0x000fe20000004100 */
[----:B------:R0:W5:Y:S01]  /*19d0*/  @P0 LDG.E.64 R114, desc[UR14][R150.64] ;  /* 0x0000000e96720981 */ /* 0x000162000c1e1b00 */
[----:B------:R-:W-:Y:S01]  /*19e0*/  FADD.FTZ R120, R120, -UR5 ;  /* 0x8000000578787e21 */ /* 0x000fe20008010000 */
[----:B------:R-:W-:Y:S01]  /*19f0*/  FFMA.FTZ R192, R179, R162, R121 ;  /* 0x000000a2b3c07223 */ /* 0x000fe20000010079 */
[----:B------:R-:W-:-:S02]  /*1a00*/  HADD2.F32 R194, -RZ, R161.H0_H0 ;  /* 0x200000a1ffc27230 */ /* 0x000fc40000004100 */
[----:B------:R-:W-:Y:S01]  /*1a10*/  FMUL.FTZ R121, R252, R172 ;  /* 0x000000acfc797220 */ /* 0x000fe20000410000 */
[----:B------:R-:W-:Y:S01]  /*1a20*/  FMUL.FTZ R191, R120, UR7 ;  /* 0x0000000778bf7c20 */ /* 0x000fe20008410000 */
[----:B0-----:R-:W-:Y:S01]  /*1a30*/  HADD2.F32 R151, -RZ, R128.H0_H0 ;  /* 0x20000080ff977230 */ /* 0x001fe20000004100 */
[--C-:B------:R-:W-:Y:S01]  /*1a40*/  SHF.R.U32.HI R128, RZ, 0x10, R131.reuse ;  /* 0x00000010ff807819 */ /* 0x100fe20000011683 */
[----:B------:R-:W-:Y:S01]  /*1a50*/  HADD2.F32 R165, -RZ, R130.H0_H0 ;  /* 0x20000082ffa57230 */ /* 0x000fe20000004100 */
[----:B------:R-:W-:Y:S01]  /*1a60*/  SHF.R.U64 R130, R130, 0x10, R131 ;  /* 0x0000001082827819 */ /* 0x000fe20000001283 */
[----:B------:R-:W-:Y:S01]  /*1a70*/  FADD.FTZ R61, R194, R61 ;  /* 0x0000003dc23d7221 */ /* 0x000fe20000010000 */
[-C--:B------:R-:W-:Y:S01]  /*1a80*/  FFMA.FTZ R93, R191, R194.reuse, R93 ;  /* 0x000000c2bf5d7223 */ /* 0x080fe2000001005d */
[----:B------:R-:W-:Y:S02]  /*1a90*/  HADD2.F32 R128, -RZ, R128.H0_H0 ;  /* 0x20000080ff807230 */ /* 0x000fe40000004100 */
[----:B---3--:R-:W-:Y:S01]  /*1aa0*/  FFMA.FTZ R194, R178, R194, R121 ;  /* 0x000000c2b2c27223 */ /* 0x008fe20000010079 */
[----:B------:R-:W-:Y:S01]  /*1ab0*/  SHF.R.U32.HI R129, RZ, 0x10, R129 ;  /* 0x00000010ff817819 */ /* 0x000fe20000011681 */
[----:B------:R-:W0:Y:S01]  /*1ac0*/  @P0 LDC.64 R120, c[0x0][0x438] ;  /* 0x00010e00ff780b82 */ /* 0x000e220000000a00 */
[----:B------:R-:W-:-:S02]  /*1ad0*/  HADD2.F32 R130, -RZ, R130.H0_H0 ;  /* 0x20000082ff827230 */ /* 0x000fc40000004100 */
[----:B------:R-:W-:Y:S01]  /*1ae0*/  FADD.FTZ R128, R128, -UR5 ;  /* 0x8000000580807e21 */ /* 0x000fe20008010000 */
[----:B------:R-:W-:Y:S02]  /*1af0*/  HADD2.F32 R163, -RZ, R163.H0_H0 ;  /* 0x200000a3ffa37230 */ /* 0x000fe40000004100 */
[----:B------:R-:W-:Y:S02]  /*1b00*/  HADD2.F32 R129, -RZ, R129.H0_H0 ;  /* 0x20000081ff817230 */ /* 0x000fe40000004100 */
[----:B------:R-:W-:Y:S01]  /*1b10*/  FMUL.FTZ R197, R128, UR7 ;  /* 0x0000000780c57c20 */ /* 0x000fe20008410000 */
[----:B------:R-:W-:Y:S01]  /*1b20*/  FADD.FTZ R130, R130, -UR5 ;  /* 0x8000000582827e21 */ /* 0x000fe20008010000 */
[----:B------:R-:W-:Y:S01]  /*1b30*/  FMUL.FTZ R128, R250, R163 ;  /* 0x000000a3fa807220 */ /* 0x000fe20000410000 */
[----:B------:R-:W-:Y:S02]  /*1b40*/  MOV R131, R127 ;  /* 0x0000007f00837202 */ /* 0x000fe40000000f00 */
[----:B------:R-:W-:Y:S01]  /*1b50*/  FMUL.FTZ R195, R130, UR7 ;  /* 0x0000000782c37c20 */ /* 0x000fe20008410000 */
[-C--:B------:R-:W-:Y:S01]  /*1b60*/  FFMA.FTZ R199, R251, R129.reuse, R128 ;  /* 0x00000081fbc77223 */ /* 0x080fe20000010080 */
[----:B------:R-:W-:Y:S01]  /*1b70*/  MOV R128, R126 ;  /* 0x0000007e00807202 */ /* 0x000fe20000000f00 */
[----:B------:R-:W-:Y:S01]  /*1b80*/  FADD.FTZ R60, R129, R60 ;  /* 0x0000003c813c7221 */ /* 0x000fe20000010000 */
[--C-:B------:R-:W-:Y:S01]  /*1b90*/  SHF.R.U64 R130, R126, 0x10, R127.reuse ;  /* 0x000000107e827819 */ /* 0x100fe2000000127f */
[----:B------:R-:W-:Y:S01]  /*1ba0*/  FFMA.FTZ R92, R197, R129, R92 ;  /* 0x00000081c55c7223 */ /* 0x000fe2000001005c */
[----:B------:R-:W-:-:S02]  /*1bb0*/  SHF.R.U32.HI R126, RZ, 0x10, R127 ;  /* 0x00000010ff7e7819 */ /* 0x000fc4000001167f */
[----:B------:R-:W-:Y:S02]  /*1bc0*/  MOV R129, R118 ;  /* 0x0000007600817202 */ /* 0x000fe40000000f00 */
[--C-:B------:R-:W-:Y:S02]  /*1bd0*/  SHF.R.U64 R127, R118, 0x10, R119.reuse ;  /* 0x00000010767f7819 */ /* 0x100fe40000001277 */
[----:B------:R-:W-:Y:S02]  /*1be0*/  MOV R150, R119 ;  /* 0x0000007700967202 */ /* 0x000fe40000000f00 */
[----:B------:R-:W-:Y:S01]  /*1bf0*/  SHF.R.U32.HI R118, RZ, 0x10, R119 ;  /* 0x00000010ff767819 */ /* 0x000fe20000011677 */
[----:B------:R-:W-:Y:S02]  /*1c00*/  HADD2.F32 R119, -RZ, R132.H0_H0 ;  /* 0x20000084ff777230 */ /* 0x000fe40000004100 */
[----:B0-----:R-:W-:-:S04]  /*1c10*/  @P0 IMAD.WIDE.U32 R120, R152, 0x8, R120 ;  /* 0x0000000898780825 */ /* 0x001fc800078e0078 */
[----:B------:R-:W-:Y:S01]  /*1c20*/  FADD.FTZ R119, R119, -UR5 ;  /* 0x8000000577777e21 */ /* 0x000fe20008010000 */
[----:B------:R-:W-:Y:S01]  /*1c30*/  HADD2.F32 R129, -RZ, R129.H0_H0 ;  /* 0x20000081ff817230 */ /* 0x000fe20000004100 */
[----:B------:R0:W5:Y:S02]  /*1c40*/  @P0 LDG.E.64 R116, desc[UR14][R120.64] ;  /* 0x0000000e78740981 */ /* 0x000164000c1e1b00 */
[----:B------:R-:W-:Y:S01]  /*1c50*/  FMUL.FTZ R185, R119, UR7 ;  /* 0x0000000777b97c20 */ /* 0x000fe20008410000 */
[----:B------:R-:W-:Y:S02]  /*1c60*/  HADD2.F32 R119, -RZ, R133.H0_H0 ;  /* 0x20000085ff777230 */ /* 0x000fe40000004100 */
[----:B------:R-:W-:Y:S02]  /*1c70*/  HADD2.F32 R128, -RZ, R128.H0_H0 ;  /* 0x20000080ff807230 */ /* 0x000fe40000004100 */
[----:B------:R-:W-:Y:S01]  /*1c80*/  FADD.FTZ R8, R129, R8 ;  /* 0x0000000881087221 */ /* 0x000fe20000010000 */
[----:B------:R-:W-:Y:S01]  /*1c90*/  FADD.FTZ R119, R119, -UR5 ;  /* 0x8000000577777e21 */ /* 0x000fe20008010000 */
[-C--:B0-----:R-:W-:Y:S01]  /*1ca0*/  FMUL.FTZ R120, R248, R129.reuse ;  /* 0x00000081f8787220 */ /* 0x081fe20000410000 */
[C---:B------:R-:W-:Y:S01]  /*1cb0*/  FFMA.FTZ R31, R185.reuse, R129, R31 ;  /* 0x00000081b91f7223 */ /* 0x040fe2000001001f */
[----:B------:R-:W-:Y:S01]  /*1cc0*/  FADD.FTZ R59, R128, R59 ;  /* 0x0000003b803b7221 */ /* 0x000fe20000010000 */
[-C--:B------:R-:W-:Y:S01]  /*1cd0*/  FFMA.FTZ R91, R185, R128.reuse, R91 ;  /* 0x00000080b95b7223 */ /* 0x080fe2000001005b */
[----:B------:R-:W-:Y:S01]  /*1ce0*/  FFMA.FTZ R129, R249, R128, R120 ;  /* 0x00000080f9817223 */ /* 0x000fe20000010078 */
[----:B------:R-:W-:Y:S01]  /*1cf0*/  FMUL.FTZ R128, R119, UR7 ;  /* 0x0000000777807c20 */ /* 0x000fe20008410000 */
[----:B------:R-:W-:-:S05]  /*1d00*/  SHF.R.U64 R119, R132, 0x10, R133 ;  /* 0x0000001084777819 */ /* 0x000fca0000001285 */
[----:B------:R-:W-:Y:S01]  /*1d10*/  HADD2.F32 R119, -RZ, R119.H0_H0 ;  /* 0x20000077ff777230 */ /* 0x000fe20000004100 */
[----:B------:R-:W-:Y:S01]  /*1d20*/  SHF.R.U32.HI R133, RZ, 0x10, R133 ;  /* 0x00000010ff857819 */ /* 0x000fe20000011685 */
[----:B------:R-:W-:-:S03]  /*1d30*/  HADD2.F32 R121, -RZ, R150.H0_H0 ;  /* 0x20000096ff797230 */ /* 0x000fc60000004100 */
[----:B------:R-:W-:-:S04]  /*1d40*/  FADD.FTZ R119, R119, -UR5 ;  /* 0x8000000577777e21 */ /* 0x000fc80008010000 */
[----:B------:R-:W-:Y:S01]  /*1d50*/  FMUL.FTZ R187, R119, UR7 ;  /* 0x0000000777bb7c20 */ /* 0x000fe20008410000 */
[----:B------:R-:W-:Y:S02]  /*1d60*/  HADD2.F32 R119, -RZ, R133.H0_H0 ;  /* 0x20000085ff777230 */ /* 0x000fe40000004100 */
[----:B------:R-:W-:Y:S01]  /*1d70*/  FADD.FTZ R10, R121, R10 ;  /* 0x0000000a790a7221 */ /* 0x000fe20000010000 */
[-C--:B------:R-:W-:Y:S01]  /*1d80*/  FFMA.FTZ R29, R128, R121.reuse, R29 ;  /* 0x00000079801d7223 */ /* 0x080fe2000001001d */
[----:B------:R-:W-:Y:S01]  /*1d90*/  FMUL.FTZ R120, R244, R121 ;  /* 0x00000079f4787220 */ /* 0x000fe20000410000 */
[----:B------:R-:W-:Y:S02]  /*1da0*/  HADD2.F32 R121, -RZ, R118.H0_H0 ;  /* 0x20000076ff797230 */ /* 0x000fe40000004100 */
[----:B------:R-:W-:Y:S01]  /*1db0*/  FADD.FTZ R119, R119, -UR5 ;  /* 0x8000000577777e21 */ /* 0x000fe20008010000 */
[----:B------:R-:W-:Y:S02]  /*1dc0*/  HADD2.F32 R186, -RZ, R131.H0_H0 ;  /* 0x20000083ffba7230 */ /* 0x000fe40000004100 */
[----:B------:R-:W-:-:S02]  /*1dd0*/  HADD2.F32 R126, -RZ, R126.H0_H0 ;  /* 0x2000007eff7e7230 */ /* 0x000fc40000004100 */
        /* <DEDUP_REMOVED lines=12> */
[----:B------:R-:W-:Y:S01]  /*1ea0*/  SHF.R.U32.HI R119, RZ, 0x10, R125 ;  /* 0x00000010ff777819 */ /* 0x000fe2000001167d */
[----:B------:R-:W-:Y:S01]  /*1eb0*/  HADD2.F32 R164, -RZ, R164.H0_H0 ;  /* 0x200000a4ffa47230 */ /* 0x000fe20000004100 */
[----:B------:R-:W-:Y:S02]  /*1ec0*/  MOV R126, R124 ;  /* 0x0000007c007e7202 */ /* 0x000fe40000000f00 */
[----:B------:R-:W-:Y:S02]  /*1ed0*/  MOV R125, R64 ;  /* 0x00000040007d7202 */ /* 0x000fe40000000f00 */
[----:B------:R-:W-:Y:S02]  /*1ee0*/  SHF.R.U64 R121, R64, 0x10, R65 ;  /* 0x0000001040797819 */ /* 0x000fe40000001241 */
[----:B------:R-:W-:-:S02]  /*1ef0*/  MOV R124, R65 ;  /* 0x00000041007c7202 */ /* 0x000fc40000000f00 */
[----:B------:R-:W-:Y:S01]  /*1f00*/  SHF.R.U32.HI R64, RZ, 0x10, R65 ;  /* 0x00000010ff407819 */ /* 0x000fe20000011641 */
[----:B------:R-:W-:Y:S02]  /*1f10*/  HADD2.F32 R65, -RZ, R134.H0_H0 ;  /* 0x20000086ff417230 */ /* 0x000fe40000004100 */
[----:B------:R-:W-:-:S03]  /*1f20*/  FMUL.FTZ R196, R175, R164 ;  /* 0x000000a4afc47220 */ /* 0x000fc60000410000 */
[----:B------:R-:W-:Y:S01]  /*1f30*/  FADD.FTZ R65, R65, -UR5 ;  /* 0x8000000541417e21 */ /* 0x000fe20008010000 */
[----:B------:R-:W-:-:S03]  /*1f40*/  FFMA.FTZ R196, R174, R151, R196 ;  /* 0x00000097aec47223 */ /* 0x000fc600000100c4 */
[----:B------:R-:W-:Y:S01]  /*1f50*/  FMUL.FTZ R174, R65, UR7 ;  /* 0x0000000741ae7c20 */ /* 0x000fe20008410000 */
[----:B------:R-:W-:Y:S02]  /*1f60*/  HADD2.F32 R65, -RZ, R135.H0_H0 ;  /* 0x20000087ff417230 */ /* 0x000fe40000004100 */
[----:B------:R-:W-:Y:S01]  /*1f70*/  FADD.FTZ R6, R172, R6 ;  /* 0x00000006ac067221 */ /* 0x000fe20000010000 */
[----:B------:R-:W-:Y:S02]  /*1f80*/  FFMA.FTZ R33, R191, R172, R33 ;  /* 0x000000acbf217223 */ /* 0x000fe40000010021 */
[----:B------:R-:W-:-:S04]  /*1f90*/  FADD.FTZ R65, R65, -UR5 ;  /* 0x8000000541417e21 */ /* 0x000fc80008010000 */
[----:B------:R-:W-:Y:S01]  /*1fa0*/  FMUL.FTZ R172, R65, UR7 ;  /* 0x0000000741ac7c20 */ /* 0x000fe20008410000 */
[----:B------:R-:W-:-:S05]  /*1fb0*/  SHF.R.U64 R65, R134, 0x10, R135 ;  /* 0x0000001086417819 */ /* 0x000fca0000001287 */
[----:B------:R-:W-:Y:S01]  /*1fc0*/  HADD2.F32 R65, -RZ, R65.H0_H0 ;  /* 0x20000041ff417230 */ /* 0x000fe20000004100 */
[----:B------:R-:W-:Y:S01]  /*1fd0*/  SHF.R.U32.HI R135, RZ, 0x10, R135 ;  /* 0x00000010ff877819 */ /* 0x000fe20000011687 */
[----:B------:R-:W-:-:S03]  /*1fe0*/  HADD2.F32 R127, -RZ, R127.H0_H0 ;  /* 0x2000007fff7f7230 */ /* 0x000fc60000004100 */
[----:B------:R-:W-:Y:S01]  /*1ff0*/  FADD.FTZ R65, R65, -UR5 ;  /* 0x8000000541417e21 */ /* 0x000fe20008010000 */
[----:B------:R-:W-:Y:S02]  /*2000*/  HADD2.F32 R121, -RZ, R121.H0_H0 ;  /* 0x20000079ff797230 */ /* 0x000fe40000004100 */
[----:B------:R-:W-:Y:S01]  /*2010*/  FMUL.FTZ R188, R246, R127 ;  /* 0x0000007ff6bc7220 */ /* 0x000fe20000410000 */
[----:B------:R-:W-:Y:S02]  /*2020*/  HADD2.F32 R130, -RZ, R130.H0_H0 ;  /* 0x20000082ff827230 */ /* 0x000fe40000004100 */
[----:B------:R-:W-:Y:S01]  /*2030*/  FMUL.FTZ R178, R65, UR7 ;  /* 0x0000000741b27c20 */ /* 0x000fe20008410000 */
[----:B------:R-:W-:Y:S02]  /*2040*/  HADD2.F32 R125, -RZ, R125.H0_H0 ;  /* 0x2000007dff7d7230 */ /* 0x000fe40000004100 */
[----:B------:R-:W-:Y:S02]  /*2050*/  HADD2.F32 R65, -RZ, R135.H0_H0 ;  /* 0x20000087ff417230 */ /* 0x000fe40000004100 */
[----:B------:R-:W-:Y:S01]  /*2060*/  FADD.FTZ R158, R121, R158 ;  /* 0x0000009e799e7221 */ /* 0x000fe20000010000 */
[----:B------:R-:W-:-:S02]  /*2070*/  HADD2.F32 R179, -RZ, R118.H0_H0 ;  /* 0x20000076ffb37230 */ /* 0x000fc40000004100 */
[-C--:B------:R-:W-:Y:S01]  /*2080*/  FMUL.FTZ R118, R238, R121.reuse ;  /* 0x00000079ee767220 */ /* 0x080fe20000410000 */
[----:B------:R-:W-:Y:S01]  /*2090*/  FFMA.FTZ R26, R178, R121, R26 ;  /* 0x00000079b21a7223 */ /* 0x000fe2000001001a */
[----:B------:R-:W-:Y:S01]  /*20a0*/  FADD.FTZ R58, R130, R58 ;  /* 0x0000003a823a7221 */ /* 0x000fe20000010000 */
[-C--:B------:R-:W-:Y:S01]  /*20b0*/  FFMA.FTZ R90, R187, R130.reuse, R90 ;  /* 0x00000082bb5a7223 */ /* 0x080fe2000001005a */
[----:B------:R-:W-:Y:S01]  /*20c0*/  FFMA.FTZ R188, R247, R130, R188 ;  /* 0x00000082f7bc7223 */ /* 0x000fe200000100bc */
[----:B------:R-:W-:Y:S02]  /*20d0*/  HADD2.F32 R121, -RZ, R64.H0_H0 ;  /* 0x20000040ff797230 */ /* 0x000fe40000004100 */
[----:B------:R-:W-:Y:S01]  /*20e0*/  FADD.FTZ R159, R125, R159 ;  /* 0x0000009f7d9f7221 */ /* 0x000fe20000010000 */
[-C--:B------:R-:W-:Y:S01]  /*20f0*/  FFMA.FTZ R27, R174, R125.reuse, R27 ;  /* 0x0000007dae1b7223 */ /* 0x080fe2000001001b */
[----:B------:R-:W-:Y:S01]  /*2100*/  FMUL.FTZ R130, R240, R125 ;  /* 0x0000007df0827220 */ /* 0x000fe20000410000 */
[----:B------:R-:W-:Y:S01]  /*2110*/  FADD.FTZ R65, R65, -UR5 ;  /* 0x8000000541417e21 */ /* 0x000fe20008010000 */
[----:B------:R-:W-:-:S02]  /*2120*/  HADD2.F32 R125, -RZ, R124.H0_H0 ;  /* 0x2000007cff7d7230 */ /* 0x000fc40000004100 */
[----:B------:R-:W-:Y:S01]  /*2130*/  FMUL.FTZ R64, R234, R121 ;  /* 0x00000079ea407220 */ /* 0x000fe20000410000 */
[----:B------:R-:W-:Y:S02]  /*2140*/  HADD2.F32 R119, -RZ, R119.H0_H0 ;  /* 0x20000077ff777230 */ /* 0x000fe40000004100 */
[----:B------:R-:W-:Y:S01]  /*2150*/  FMUL.FTZ R180, R65, UR7 ;  /* 0x0000000741b47c20 */ /* 0x000fe20008410000 */
[----:B------:R-:W-:Y:S02]  /*2160*/  HADD2.F32 R120, -RZ, R120.H0_H0 ;  /* 0x20000078ff787230 */ /* 0x000fe40000004100 */
        /* <DEDUP_REMOVED lines=14> */
[----:B------:R-:W-:Y:S01]  /*2250*/  SHF.R.U32.HI R66, RZ, 0x10, R67 ;  /* 0x00000010ff427819 */ /* 0x000fe20000011643 */
[----:B------:R-:W-:-:S05]  /*2260*/  HADD2.F32 R67, -RZ, R136.H0_H0 ;  /* 0x20000088ff437230 */ /* 0x000fca0000004100 */
[----:B------:R-:W-:Y:S01]  /*2270*/  FADD.FTZ R67, R67, -UR5 ;  /* 0x8000000543437e21 */ /* 0x000fe20008010000 */
[----:B------:R-:W-:Y:S02]  /*2280*/  HADD2.F32 R126, -RZ, R126.H0_H0 ;  /* 0x2000007eff7e7230 */ /* 0x000fe40000004100 */
[----:B------:R-:W-:Y:S01]  /*2290*/  FADD.FTZ R165, R165, -UR5 ;  /* 0x80000005a5a57e21 */ /* 0x000fe20008010000 */
[----:B------:R-:W-:Y:S01]  /*22a0*/  FMUL.FTZ R150, R67, UR7 ;  /* 0x0000000743967c20 */ /* 0x000fe20008410000 */
[----:B------:R-:W-:Y:S02]  /*22b0*/  HADD2.F32 R67, -RZ, R137.H0_H0 ;  /* 0x20000089ff437230 */ /* 0x000fe40000004100 */
[----:B------:R-:W-:Y:S01]  /*22c0*/  FADD.FTZ R54, R179, R54 ;  /* 0x00000036b3367221 */ /* 0x000fe20000010000 */
[-C--:B------:R-:W-:Y:S01]  /*22d0*/  FFMA.FTZ R86, R178, R179.reuse, R86 ;  /* 0x000000b3b2567223 */ /* 0x080fe20000010056 */
[----:B------:R-:W-:Y:S01]  /*22e0*/  FFMA.FTZ R179, R239, R179, R118 ;  /* 0x000000b3efb37223 */ /* 0x000fe20000010076 */
[----:B------:R-:W-:Y:S01]  /*22f0*/  MOV R118, R123 ;  /* 0x0000007b00767202 */ /* 0x000fe20000000f00 */
[----:B------:R-:W-:Y:S01]  /*2300*/  FMUL.FTZ R193, R165, UR7 ;  /* 0x00000007a5c17c20 */ /* 0x000fe20008410000 */
[----:B------:R-:W-:Y:S01]  /*2310*/  FFMA.FTZ R173, R241, R126, R130 ;  /* 0x0000007ef1ad7223 */ /* 0x000fe20000010082 */
[----:B------:R-:W-:Y:S01]  /*2320*/  SHF.R.U32.HI R65, RZ, 0x10, R123 ;  /* 0x00000010ff417819 */ /* 0x000fe2000001167b */
[----:B------:R-:W-:-:S02]  /*2330*/  HADD2.F32 R120, -RZ, R120.H0_H0 ;  /* 0x20000078ff787230 */ /* 0x000fc40000004100 */
[----:B------:R-:W-:Y:S01]  /*2340*/  FADD.FTZ R67, R67, -UR5 ;  /* 0x8000000543437e21 */ /* 0x000fe20008010000 */
[----:B------:R-:W-:Y:S02]  /*2350*/  HADD2.F32 R123, -RZ, R122.H0_H0 ;  /* 0x2000007aff7b7230 */ /* 0x000fe40000004100 */
[----:B------:R-:W-:Y:S01]  /*2360*/  FADD.FTZ R63, R162, R63 ;  /* 0x0000003fa23f7221 */ /* 0x000fe20000010000 */
[----:B------:R-:W-:Y:S01]  /*2370*/  FFMA.FTZ R95, R193, R162, R95 ;  /* 0x000000a2c15f7223 */ /* 0x000fe2000001005f */
[----:B------:R-:W-:Y:S02]  /*2380*/  HADD2.F32 R118, -RZ, R118.H0_H0 ;  /* 0x20000076ff767230 */ /* 0x000fe40000004100 */
        /* <DEDUP_REMOVED lines=10> */
[----:B------:R-:W-:-:S03]  /*2430*/  FFMA.FTZ R198, R172, R125, R198 ;  /* 0x0000007dacc67223 */ /* 0x000fc600000100c6 */
[----:B------:R-:W-:Y:S02]  /*2440*/  HADD2.F32 R67, -RZ, R67.H0_H0 ;  /* 0x20000043ff437230 */ /* 0x000fe40000004100 */
[----:B------:R-:W-:Y:S02]  /*2450*/  HADD2.F32 R122, -RZ, R121.H0_H0 ;  /* 0x20000079ff7a7230 */ /* 0x000fe40000004100 */
[----:B--2---:R-:W-:Y:S01]  /*2460*/  HADD2.F32 R131, -RZ, R138.H0_H0 ;  /* 0x2000008aff837230 */ /* 0x004fe20000004100 */
[----:B------:R-:W-:Y:S02]  /*2470*/  SHF.R.U64 R138, R138, 0x10, R139 ;  /* 0x000000108a8a7819 */ /* 0x000fe4000000128b */
[----:B------:R-:W-:-:S03]  /*2480*/  MOV R130, R144 ;  /* 0x0000009000827202 */ /* 0x000fc60000000f00 */
[----:B------:R-:W-:Y:S01]  /*2490*/  HADD2.F32 R138, -RZ, R138.H0_H0 ;  /* 0x2000008aff8a7230 */ /* 0x000fe20000004100 */
[----:B------:R-:W-:Y:S01]  /*24a0*/  SHF.R.U64 R123, R144, 0x10, R145 ;  /* 0x00000010907b7819 */ /* 0x000fe20000001291 */
[----:B------:R-:W-:Y:S02]  /*24b0*/  HADD2.F32 R132, -RZ, R130.H0_H0 ;  /* 0x20000082ff847230 */ /* 0x000fe40000004100 */
[----:B------:R-:W-:Y:S01]  /*24c0*/  FADD.FTZ R130, R131, -UR5 ;  /* 0x8000000583827e21 */ /* 0x000fe20008010000 */
[----:B------:R-:W-:Y:S01]  /*24d0*/  FADD.FTZ R134, R138, -UR5 ;  /* 0x800000058a867e21 */ /* 0x000fe20008010000 */
[----:B------:R-:W-:Y:S01]  /*24e0*/  SHF.R.U64 R118, R146, 0x10, R147 ;  /* 0x0000001092767819 */ /* 0x000fe20000001293 */
[----:B------:R-:W-:Y:S02]  /*24f0*/  HADD2.F32 R123, -RZ, R123.H0_H0 ;  /* 0x2000007bff7b7230 */ /* 0x000fe40000004100 */
[----:B------:R-:W-:Y:S01]  /*2500*/  FMUL.FTZ R130, R130, UR7 ;  /* 0x0000000782827c20 */ /* 0x000fe20008410000 */
[----:B------:R-:W-:Y:S01]  /*2510*/  FMUL.FTZ R134, R134, UR7 ;  /* 0x0000000786867c20 */ /* 0x000fe20008410000 */
[-C--:B------:R-:W-:Y:S01]  /*2520*/  FMUL.FTZ R131, R224, R132.reuse ;  /* 0x00000084e0837220 */ /* 0x080fe20000410000 */
[----:B------:R-:W-:Y:S01]  /*2530*/  FADD.FTZ R18, R132, R18 ;  /* 0x0000001284127221 */ /* 0x000fe20000010000 */
[----:B------:R-:W-:Y:S01]  /*2540*/  FFMA.FTZ R209, R130, R132, R209 ;  /* 0x0000008482d17223 */ /* 0x000fe200000100d1 */
[----:B------:R-:W-:-:S02]  /*2550*/  HADD2.F32 R135, -RZ, R118.H0_H0 ;  /* 0x20000076ff877230 */ /* 0x000fc40000004100 */
[-C--:B------:R-:W-:Y:S01]  /*2560*/  FMUL.FTZ R118, R222, R123.reuse ;  /* 0x0000007bde767220 */ /* 0x080fe20000410000 */
[----:B------:R-:W-:Y:S02]  /*2570*/  HADD2.F32 R132, -RZ, R139.H0_H0 ;  /* 0x2000008bff847230 */ /* 0x000fe40000004100 */
[----:B------:R-:W-:Y:S01]  /*2580*/  FADD.FTZ R19, R123, R19 ;  /* 0x000000137b137221 */ /* 0x000fe20000010000 */
[C---:B------:R-:W-:Y:S01]  /*2590*/  FFMA.FTZ R208, R134.reuse, R123, R208 ;  /* 0x0000007b86d07223 */ /* 0x040fe200000100d0 */
[----:B------:R-:W-:Y:S01]  /*25a0*/  FADD.FTZ R123, RZ, R171 ;  /* 0x000000abff7b7221 */ /* 0x000fe20000010000 */
[----:B------:R-:W-:Y:S01]  /*25b0*/  MOV R125, R145 ;  /* 0x00000091007d7202 */ /* 0x000fe20000000f00 */
[----:B------:R-:W-:Y:S01]  /*25c0*/  FADD.FTZ R46, R135, R46 ;  /* 0x0000002e872e7221 */ /* 0x000fe20000010000 */
[-C--:B------:R-:W-:Y:S01]  /*25d0*/  FFMA.FTZ R78, R134, R135.reuse, R78 ;  /* 0x00000087864e7223 */ /* 0x080fe2000001004e */
[----:B------:R-:W-:Y:S01]  /*25e0*/  FADD.FTZ R67, R67, -UR5 ;  /* 0x8000000543437e21 */ /* 0x000fe20008010000 */
[----:B------:R-:W-:Y:S01]  /*25f0*/  FADD.FTZ R132, R132, -UR5 ;  /* 0x8000000584847e21 */ /* 0x000fe20008010000 */
[----:B------:R-:W-:Y:S01]  /*2600*/  FFMA.FTZ R135, R223, R135, R118 ;  /* 0x00000087df877223 */ /* 0x000fe20000010076 */
[----:B------:R-:W-:Y:S01]  /*2610*/  FADD.FTZ R118, R168, R123 ;  /* 0x0000007ba8767221 */ /* 0x000fe20000010000 */
[----:B------:R-:W-:Y:S01]  /*2620*/  FADD.FTZ R62, R151, R62 ;  /* 0x0000003e973e7221 */ /* 0x000fe20000010000 */
[----:B------:R-:W-:Y:S01]  /*2630*/  FFMA.FTZ R94, R195, R151, R94 ;  /* 0x00000097c35e7223 */ /* 0x000fe2000001005e */
[----:B------:R-:W-:Y:S01]  /*2640*/  FADD.FTZ R7, R163, R7 ;  /* 0x00000007a3077221 */ /* 0x000fe20000010000 */
[----:B------:R-:W-:Y:S01]  /*2650*/  FFMA.FTZ R32, R197, R163, R32 ;  /* 0x000000a3c5207223 */ /* 0x000fe20000010020 */
[----:B------:R-:W-:-:S02]  /*2660*/  HADD2.F32 R119, -RZ, R119.H0_H0 ;  /* 0x20000077ff777230 */ /* 0x000fc40000004100 */
[----:B------:R-:W-:Y:S01]  /*2670*/  FFMA.FTZ R151, R233, R122, R124 ;  /* 0x0000007ae9977223 */ /* 0x000fe2000001007c */
[----:B------:R-:W-:Y:S02]  /*2680*/  HADD2.F32 R125, -RZ, R125.H0_H0 ;  /* 0x2000007dff7d7230 */ /* 0x000fe40000004100 */
[----:B------:R-:W-:Y:S01]  /*2690*/  FMUL.FTZ R163, R67, UR7 ;  /* 0x0000000743a37c20 */ /* 0x000fe20008410000 */
[----:B------:R-:W-:Y:S01]  /*26a0*/  FMUL.FTZ R132, R132, UR7 ;  /* 0x0000000784847c20 */ /* 0x000fe20008410000 */
[----:B------:R-:W-:Y:S01]  /*26b0*/  SHF.R.U32.HI R124, RZ, 0x10, R145 ;  /* 0x00000010ff7c7819 */ /* 0x000fe20000011691 */
[----:B------:R-:W-:Y:S01]  /*26c0*/  FADD.FTZ R118, R167, R118 ;  /* 0x00000076a7767221 */ /* 0x000fe20000010000 */
[----:B------:R-:W-:Y:S01]  /*26d0*/  SHF.R.U32.HI R136, RZ, 0x10, R139 ;  /* 0x00000010ff887819 */ /* 0x000fe2000001168b */
        /* <DEDUP_REMOVED lines=9> */
[----:B------:R-:W-:Y:S01]  /*2770*/  FFMA.FTZ R205, R161, R120, R205 ;  /* 0x00000078a1cd7223 */ /* 0x000fe200000100cd */
[----:B------:R-:W-:Y:S01]  /*2780*/  SHF.R.U32.HI R119, RZ, 0x10, R147 ;  /* 0x00000010ff777819 */ /* 0x000fe20000011693 */
[----:B------:R-:W-:Y:S01]  /*2790*/  FADD.FTZ R125, R177, R118 ;  /* 0x00000076b17d7221 */ /* 0x000fe20000010000 */
[----:B------:R-:W-:Y:S01]  /*27a0*/  MOV R120, R147 ;  /* 0x0000009300787202 */ /* 0x000fe20000000f00 */
[----:B------:R-:W-:-:S02]  /*27b0*/  HADD2.F32 R136, -RZ, R136.H0_H0 ;  /* 0x20000088ff887230 */ /* 0x000fc40000004100 */
[----:B------:R-:W-:Y:S01]  /*27c0*/  HADD2.F32 R123, -RZ, R124.H0_H0 ;  /* 0x2000007cff7b7230 */ /* 0x000fe20000004100 */
[----:B------:R-:W-:Y:S01]  /*27d0*/  SHF.R.U32.HI R137, RZ, 0x10, R137 ;  /* 0x00000010ff897819 */ /* 0x000fe20000011689 */
[----:B------:R-:W-:Y:S02]  /*27e0*/  HADD2.F32 R64, -RZ, R64.H0_H0 ;  /* 0x20000040ff407230 */ /* 0x000fe40000004100 */
[----:B------:R-:W-:Y:S01]  /*27f0*/  FADD.FTZ R125, R192, R125 ;  /* 0x0000007dc07d7221 */ /* 0x000fe20000010000 */
[----:B------:R-:W-:Y:S02]  /*2800*/  HADD2.F32 R119, -RZ, R119.H0_H0 ;  /* 0x20000077ff777230 */ /* 0x000fe40000004100 */
[----:B------:R-:W-:Y:S01]  /*2810*/  FADD.FTZ R136, R136, -UR5 ;  /* 0x8000000588887e21 */ /* 0x000fe20008010000 */
[----:B------:R-:W-:Y:S02]  /*2820*/  HADD2.F32 R120, -RZ, R120.H0_H0 ;  /* 0x20000078ff787230 */ /* 0x000fe40000004100 */
[----:B------:R-:W-:Y:S01]  /*2830*/  FMUL.FTZ R118, R218, R123 ;  /* 0x0000007bda767220 */ /* 0x000fe20000410000 */
[----:B------:R-:W-:Y:S01]  /*2840*/  FADD.FTZ R50, R64, R50 ;  /* 0x0000003240327221 */ /* 0x000fe20000010000 */
[-C--:B------:R-:W-:Y:S01]  /*2850*/  FFMA.FTZ R82, R163, R64.reuse, R82 ;  /* 0x00000040a3527223 */ /* 0x080fe20000010052 */
[----:B------:R-:W-:Y:S01]  /*2860*/  FFMA.FTZ R164, R231, R64, R164 ;  /* 0x00000040e7a47223 */ /* 0x000fe200000100a4 */
[----:B------:R-:W-:Y:S01]  /*2870*/  FADD.FTZ R125, R196, R125 ;  /* 0x0000007dc47d7221 */ /* 0x000fe20000010000 */
[----:B------:R-:W-:-:S02]  /*2880*/  HADD2.F32 R64, -RZ, R137.H0_H0 ;  /* 0x20000089ff407230 */ /* 0x000fc40000004100 */
[----:B------:R-:W-:Y:S01]  /*2890*/  FMUL.FTZ R136, R136, UR7 ;  /* 0x0000000788887c20 */ /* 0x000fe20008410000 */
[----:B------:R-:W-:Y:S01]  /*28a0*/  FFMA.FTZ R137, R219, R119, R118 ;  /* 0x00000077db897223 */ /* 0x000fe20000010076 */
[----:B------:R-:W-:Y:S01]  /*28b0*/  FADD.FTZ R45, R120, R45 ;  /* 0x0000002d782d7221 */ /* 0x000fe20000010000 */
[-C--:B------:R-:W-:Y:S01]  /*28c0*/  FFMA.FTZ R77, R132, R120.reuse, R77 ;  /* 0x00000078844d7223 */ /* 0x080fe2000001004d */
[----:B------:R-:W-:Y:S01]  /*28d0*/  FFMA.FTZ R133, R221, R120, R133 ;  /* 0x00000078dd857223 */ /* 0x000fe20000010085 */
[----:B------:R-:W-:Y:S01]  /*28e0*/  FFMA.FTZ R118, R160, R171, RZ ;  /* 0x000000aba0767223 */ /* 0x000fe200000100ff */
[----:B------:R-:W-:Y:S01]  /*28f0*/  FADD.FTZ R120, R194, R125 ;  /* 0x0000007dc2787221 */ /* 0x000fe20000010000 */
[----:B------:R-:W-:Y:S01]  /*2900*/  FADD.FTZ R44, R119, R44 ;  /* 0x0000002c772c7221 */ /* 0x000fe20000010000 */
[C---:B------:R-:W-:Y:S01]  /*2910*/  FFMA.FTZ R76, R136.reuse, R119, R76 ;  /* 0x00000077884c7223 */ /* 0x040fe2000001004c */
[----:B------:R-:W-:Y:S01]  /*2920*/  FFMA.FTZ R119, R169, R168, R118 ;  /* 0x000000a8a9777223 */ /* 0x000fe20000010076 */
[----:B------:R-:W-:Y:S01]  /*2930*/  FADD.FTZ R120, R199, R120 ;  /* 0x00000078c7787221 */ /* 0x000fe20000010000 */
[----:B------:R-:W-:Y:S01]  /*2940*/  FADD.FTZ R21, R123, R21 ;  /* 0x000000157b157221 */ /* 0x000fe20000010000 */
[----:B------:R-:W-:Y:S01]  /*2950*/  FFMA.FTZ R202, R136, R123, R202 ;  /* 0x0000007b88ca7223 */ /* 0x000fe200000100ca */
[----:B------:R-:W-:Y:S01]  /*2960*/  FFMA.FTZ R119, R170, R167, R119 ;  /* 0x000000a7aa777223 */ /* 0x000fe20000010077 */
[----:B------:R-:W-:-:S03]  /*2970*/  FADD.FTZ R123, R129, R120 ;  /* 0x00000078817b7221 */ /* 0x000fc60000010000 */
[----:B------:R-:W-:Y:S01]  /*2980*/  FFMA.FTZ R118, R176, R177, R119 ;  /* 0x000000b1b0767223 */ /* 0x000fe20000010077 */
[----:B------:R-:W-:-:S03]  /*2990*/  FADD.FTZ R123, R188, R123 ;  /* 0x0000007bbc7b7221 */ /* 0x000fc60000010000 */
[----:B------:R-:W-:Y:S01]  /*29a0*/  FFMA.FTZ R118, R193, R192, R118 ;  /* 0x000000c0c1767223 */ /* 0x000fe20000010076 */
[----:B------:R-:W-:Y:S01]  /*29b0*/  FADD.FTZ R123, R186, R123 ;  /* 0x0000007bba7b7221 */ /* 0x000fe20000010000 */
[----:B------:R-:W-:Y:S01]  /*29c0*/  FADD.FTZ R51, R122, R51 ;  /* 0x000000337a337221 */ /* 0x000fe20000010000 */
[----:B------:R-:W-:Y:S01]  /*29d0*/  FFMA.FTZ R83, R150, R122, R83 ;  /* 0x0000007a96537223 */ /* 0x000fe20000010053 */
[----:B------:R-:W-:Y:S01]  /*29e0*/  FFMA.FTZ R118, R195, R196, R118 ;  /* 0x000000c4c3767223 */ /* 0x000fe20000010076 */
[----:B------:R-:W-:Y:S01]  /*29f0*/  FADD.FTZ R120, R190, R123 ;  /* 0x0000007bbe787221 */ /* 0x000fe20000010000 */
[----:B------:R-:W-:Y:S02]  /*2a00*/  MOV R122, R146 ;  /* 0x00000092007a7202 */ /* 0x000fe40000000f00 */
[----:B------:R-:W-:Y:S01]  /*2a10*/  FFMA.FTZ R118, R191, R194, R118 ;  /* 0x000000c2bf767223 */ /* 0x000fe20000010076 */
[----:B------:R-:W-:Y:S02]  /*2a20*/  FADD.FTZ R120, R173, R120 ;  /* 0x00000078ad787221 */ /* 0x000fe40000010000 */
[----:B------:R-:W-:-:S02]  /*2a30*/  HADD2.F32 R122, -RZ, R122.H0_H0 ;  /* 0x2000007aff7a7230 */ /* 0x000fc40000004100 */
[----:B------:R-:W-:Y:S01]  /*2a40*/  FFMA.FTZ R118, R197, R199, R118 ;  /* 0x000000c7c5767223 */ /* 0x000fe20000010076 */
[----:B------:R-:W-:Y:S01]  /*2a50*/  FADD.FTZ R120, R179, R120 ;  /* 0x00000078b3787221 */ /* 0x000fe20000010000 */
[----:B------:R-:W-:Y:S01]  /*2a60*/  FADD.FTZ R64, R64, -UR5 ;  /* 0x8000000540407e21 */ /* 0x000fe20008010000 */
[----:B------:R-:W-:Y:S01]  /*2a70*/  FADD.FTZ R47, R122, R47 ;  /* 0x0000002f7a2f7221 */ /* 0x000fe20000010000 */
[-C--:B------:R-:W-:Y:S01]  /*2a80*/  FFMA.FTZ R79, R130, R122.reuse, R79 ;  /* 0x0000007a824f7223 */ /* 0x080fe2000001004f */
[----:B------:R-:W-:Y:S01]  /*2a90*/  FFMA.FTZ R131, R225, R122, R131 ;  /* 0x0000007ae1837223 */ /* 0x000fe20000010083 */
[----:B------:R-:W-:Y:S01]  /*2aa0*/  FFMA.FTZ R118, R185, R129, R118 ;  /* 0x00000081b9767223 */ /* 0x000fe20000010076 */
[----:B------:R-:W-:Y:S01]  /*2ab0*/  FADD.FTZ R122, R175, R120 ;  /* 0x00000078af7a7221 */ /* 0x000fe20000010000 */
[----:B------:R-:W-:Y:S02]  /*2ac0*/  FMUL.FTZ R165, R64, UR7 ;  /* 0x0000000740a57c20 */ /* 0x000fe40008410000 */
[----:B------:R-:W-:Y:S01]  /*2ad0*/  FFMA.FTZ R123, R187, R188, R118 ;  /* 0x000000bcbb7b7223 */ /* 0x000fe20000010076 */
[----:B------:R-:W-:Y:S01]  /*2ae0*/  FADD.FTZ R122, R181, R122 ;  /* 0x0000007ab57a7221 */ /* 0x000fe20000010000 */
[----:B------:R-:W-:Y:S01]  /*2af0*/  MOV R64, R142 ;  /* 0x0000008e00407202 */ /* 0x000fe20000000f00 */
[----:B------:R-:W-:Y:S01]  /*2b00*/  HADD2.F32 R67, -RZ, R66.H0_H0 ;  /* 0x20000042ff437230 */ /* 0x000fe20000004100 */
[----:B------:R-:W-:Y:S01]  /*2b10*/  MOV R121, R148 ;  /* 0x0000009400797202 */ /* 0x000fe20000000f00 */
[----:B------:R-:W-:Y:S01]  /*2b20*/  FFMA.FTZ R120, R128, R186, R123 ;  /* 0x000000ba80787223 */ /* 0x000fe2000001007b */
[----:B------:R-:W-:Y:S01]  /*2b30*/  FADD.FTZ R122, R151, R122 ;  /* 0x0000007a977a7221 */ /* 0x000fe20000010000 */
[----:B------:R-:W-:-:S02]  /*2b40*/  HADD2.F32 R119, -RZ, R64.H0_H0 ;  /* 0x20000040ff777230 */ /* 0x000fc40000004100 */
[----:B------:R-:W-:Y:S01]  /*2b50*/  FADD.FTZ R4, R166, R4 ;  /* 0x00000004a6047221 */ /* 0x000fe20000010000 */
[----:B------:R-:W-:Y:S01]  /*2b60*/  FFMA.FTZ R35, R193, R166, R35 ;  /* 0x000000a6c1237223 */ /* 0x000fe20000010023 */
[----:B------:R-:W-:Y:S02]  /*2b70*/  HADD2.F32 R65, -RZ, R65.H0_H0 ;  /* 0x20000041ff417230 */ /* 0x000fe40000004100 */
[----:B------:R-:W-:Y:S01]  /*2b80*/  FFMA.FTZ R120, R189, R190, R120 ;  /* 0x000000bebd787223 */ /* 0x000fe20000010078 */
[----:B------:R-:W-:Y:S02]  /*2b90*/  HADD2.F32 R64, -RZ, R121.H0_H0 ;  /* 0x20000079ff407230 */ /* 0x000fe40000004100 */
[----:B------:R-:W-:Y:S01]  /*2ba0*/  FMUL.FTZ R166, R226, R67 ;  /* 0x00000043e2a67220 */ /* 0x000fe20000410000 */
[----:B------:R-:W-:Y:S01]  /*2bb0*/  FADD.FTZ R121, R164, R122 ;  /* 0x0000007aa4797221 */ /* 0x000fe20000010000 */
[----:B------:R-:W-:Y:S02]  /*2bc0*/  FFMA.FTZ R120, R174, R173, R120 ;  /* 0x000000adae787223 */ /* 0x000fe40000010078 */
[----:B------:R-:W-:Y:S01]  /*2bd0*/  FFMA.FTZ R166, R227, R65, R166 ;  /* 0x00000041e3a67223 */ /* 0x000fe200000100a6 */
[----:B------:R-:W-:Y:S01]  /*2be0*/  FADD.FTZ R121, R162, R121 ;  /* 0x00000079a2797221 */ /* 0x000fe20000010000 */
[----:B------:R-:W-:Y:S01]  /*2bf0*/  FFMA.FTZ R120, R178, R179, R120 ;  /* 0x000000b3b2787223 */ /* 0x000fe20000010078 */
[----:B------:R-:W-:Y:S01]  /*2c00*/  FADD.FTZ R48, R65, R48 ;  /* 0x0000003041307221 */ /* 0x000fe20000010000 */
[----:B------:R-:W-:Y:S01]  /*2c10*/  FFMA.FTZ R80, R165, R65, R80 ;  /* 0x00000041a5507223 */ /* 0x000fe20000010050 */
[----:B------:R-:W-:Y:S01]  /*2c20*/  FADD.FTZ R121, R166, R121 ;  /* 0x00000079a6797221 */ /* 0x000fe20000010000 */
[----:B------:R-:W-:Y:S01]  /*2c30*/  SHF.R.U64 R65, R142, 0x10, R143 ;  /* 0x000000108e417819 */ /* 0x000fe2000000128f */
[----:B------:R-:W-:-:S02]  /*2c40*/  HADD2.F32 R118, -RZ, R140.H0_H0 ;  /* 0x2000008cff767230 */ /* 0x000fc40000004100 */
[----:B------:R-:W-:Y:S01]  /*2c50*/  FFMA.FTZ R120, R172, R175, R120 ;  /* 0x000000afac787223 */ /* 0x000fe20000010078 */
[----:B------:R-:W-:Y:S01]  /*2c60*/  FADD.FTZ R121, R131, R121 ;  /* 0x0000007983797221 */ /* 0x000fe20000010000 */
[----:B------:R-:W-:Y:S01]  /*2c70*/  FADD.FTZ R9, R127, R9 ;  /* 0x000000097f097221 */ /* 0x000fe20000010000 */
[----:B------:R-:W-:Y:S01]  /*2c80*/  FFMA.FTZ R30, R187, R127, R30 ;  /* 0x0000007fbb1e7223 */ /* 0x000fe2000001001e */
[----:B------:R-:W-:Y:S01]  /*2c90*/  SHF.R.U64 R127, R148, 0x10, R149 ;  /* 0x00000010947f7819 */ /* 0x000fe20000001295 */
[----:B------:R-:W-:Y:S01]  /*2ca0*/  FADD.FTZ R118, R118, -UR5 ;  /* 0x8000000576767e21 */ /* 0x000fe20008010000 */
[----:B------:R-:W-:Y:S02]  /*2cb0*/  HADD2.F32 R139, -RZ, R65.H0_H0 ;  /* 0x20000041ff8b7230 */ /* 0x000fe40000004100 */
[----:B------:R-:W-:Y:S01]  /*2cc0*/  FFMA.FTZ R120, R180, R181, R120 ;  /* 0x000000b5b4787223 */ /* 0x000fe20000010078 */
[----:B------:R-:W-:Y:S01]  /*2cd0*/  FADD.FTZ R17, R67, R17 ;  /* 0x0000001143117221 */ /* 0x000fe20000010000 */
[----:B------:R-:W-:Y:S01]  /*2ce0*/  FFMA.FTZ R204, R165, R67, R204 ;  /* 0x00000043a5cc7223 */ /* 0x000fe200000100cc */
[----:B------:R-:W-:Y:S01]  /*2cf0*/  FADD.FTZ R65, R135, R121 ;  /* 0x0000007987417221 */ /* 0x000fe20000010000 */
[----:B------:R-:W-:Y:S01]  /*2d00*/  SHF.R.U32.HI R67, RZ, 0x10, R149 ;  /* 0x00000010ff437819 */ /* 0x000fe20000011695 */
[----:B------:R-:W-:Y:S01]  /*2d10*/  FMUL.FTZ R118, R118, UR7 ;  /* 0x0000000776767c20 */ /* 0x000fe20008410000 */
[----:B------:R-:W-:Y:S01]  /*2d20*/  MOV R142, R149 ;  /* 0x00000095008e7202 */ /* 0x000fe20000000f00 */
[----:B------:R-:W-:-:S02]  /*2d30*/  HADD2.F32 R127, -RZ, R127.H0_H0 ;  /* 0x2000007fff7f7230 */ /* 0x000fc40000004100 */
[----:B------:R-:W-:Y:S01]  /*2d40*/  FFMA.FTZ R120, R150, R151, R120 ;  /* 0x0000009796787223 */ /* 0x000fe20000010078 */
[----:B------:R-:W-:Y:S01]  /*2d50*/  FMUL.FTZ R122, R216, R64 ;  /* 0x00000040d87a7220 */ /* 0x000fe20000410000 */
[----:B------:R-:W-:Y:S01]  /*2d60*/  FADD.FTZ R65, R133, R65 ;  /* 0x0000004185417221 */ /* 0x000fe20000010000 */
[----:B------:R-:W-:Y:S01]  /*2d70*/  MOV R66, R143 ;  /* 0x0000008f00427202 */ /* 0x000fe20000000f00 */
[----:B------:R-:W-:Y:S02]  /*2d80*/  HADD2.F32 R138, -RZ, R67.H0_H0 ;  /* 0x20000043ff8a7230 */ /* 0x000fe40000004100 */
[----:B------:R-:W-:Y:S01]  /*2d90*/  FADD.FTZ R43, R119, R43 ;  /* 0x0000002b772b7221 */ /* 0x000fe20000010000 */
[-C--:B------:R-:W-:Y:S01]  /*2da0*/  FFMA.FTZ R75, R118, R119.reuse, R75 ;  /* 0x00000077764b7223 */ /* 0x080fe2000001004b */
[----:B------:R-:W-:Y:S02]  /*2db0*/  HADD2.F32 R142, -RZ, R142.H0_H0 ;  /* 0x2000008eff8e7230 */ /* 0x000fe40000004100 */
[----:B------:R-:W-:Y:S01]  /*2dc0*/  FFMA.FTZ R67, R163, R164, R120 ;  /* 0x000000a4a3437223 */ /* 0x000fe20000010078 */
[----:B------:R-:W-:Y:S01]  /*2dd0*/  FFMA.FTZ R119, R217, R119, R122 ;  /* 0x00000077d9777223 */ /* 0x000fe2000001007a */
[----:B------:R-:W-:Y:S01]  /*2de0*/  FADD.FTZ R65, R137, R65 ;  /* 0x0000004189417221 */ /* 0x000fe20000010000 */
[----:B------:R-:W-:Y:S01]  /*2df0*/  FMUL.FTZ R120, R214, R127 ;  /* 0x0000007fd6787220 */ /* 0x000fe20000410000 */
[----:B------:R-:W-:Y:S01]  /*2e00*/  FADD.FTZ R55, R126, R55 ;  /* 0x000000377e377221 */ /* 0x000fe20000010000 */
[----:B------:R-:W-:Y:S01]  /*2e10*/  FFMA.FTZ R87, R174, R126, R87 ;  /* 0x0000007eae577223 */ /* 0x000fe20000010057 */
[----:B------:R-:W-:Y:S01]  /*2e20*/  SHF.R.U32.HI R126, RZ, 0x10, R143 ;  /* 0x00000010ff7e7819 */ /* 0x000fe2000001168f */
[----:B------:R-:W-:-:S02]  /*2e30*/  HADD2.F32 R66, -RZ, R66.H0_H0 ;  /* 0x20000042ff427230 */ /* 0x000fc40000004100 */
[----:B------:R-:W-:Y:S01]  /*2e40*/  FMUL.FTZ R121, R212, R142 ;  /* 0x0000008ed4797220 */ /* 0x000fe20000410000 */
[----:B------:R-:W-:Y:S01]  /*2e50*/  FFMA.FTZ R120, R215, R139, R120 ;  /* 0x0000008bd7787223 */ /* 0x000fe20000010078 */
[----:B------:R-:W-:Y:S01]  /*2e60*/  FADD.FTZ R65, R119, R65 ;  /* 0x0000004177417221 */ /* 0x000fe20000010000 */
[----:B------:R-:W-:Y:S01]  /*2e70*/  FFMA.FTZ R67, R161, R162, R67 ;  /* 0x000000a2a1437223 */ /* 0x000fe20000010043 */
[----:B------:R-:W-:Y:S02]  /*2e80*/  HADD2.F32 R126, -RZ, R126.H0_H0 ;  /* 0x2000007eff7e7230 */ /* 0x000fe40000004100 */
[----:B------:R-:W-:Y:S01]  /*2e90*/  FFMA.FTZ R121, R213, R66, R121 ;  /* 0x00000042d5797223 */ /* 0x000fe20000010079 */
[----:B------:R-:W-:Y:S01]  /*2ea0*/  FMUL.FTZ R122, R210, R138 ;  /* 0x0000008ad27a7220 */ /* 0x000fe20000410000 */
[----:B------:R-:W-:Y:S01]  /*2eb0*/  FADD.FTZ R65, R65, R120 ;  /* 0x0000007841417221 */ /* 0x000fe20000010000 */
[----:B------:R-:W-:Y:S02]  /*2ec0*/  FFMA.FTZ R67, R165, R166, R67 ;  /* 0x000000a6a5437223 */ /* 0x000fe40000010043 */
[----:B------:R-:W-:Y:S01]  /*2ed0*/  FFMA.FTZ R122, R211, R126, R122 ;  /* 0x0000007ed37a7223 */ /* 0x000fe2000001007a */
[----:B------:R-:W-:Y:S01]  /*2ee0*/  FADD.FTZ R65, R65, R121 ;  /* 0x0000007941417221 */ /* 0x000fe20000010000 */
[----:B------:R-:W-:Y:S01]  /*2ef0*/  FFMA.FTZ R67, R130, R131, R67 ;  /* 0x0000008382437223 */ /* 0x000fe20000010043 */
[----:B------:R-:W-:-:S02]  /*2f00*/  SHF.R.U64 R123, R140, 0x10, R141 ;  /* 0x000000108c7b7819 */ /* 0x000fc4000000128d */
[----:B------:R-:W-:Y:S01]  /*2f10*/  FADD.FTZ R65, R65, R122 ;  /* 0x0000007a41417221 */ /* 0x000fe20000010000 */
[----:B------:R-:W-:Y:S02]  /*2f20*/  FFMA.FTZ R140, R134, R135, R67 ;  /* 0x00000087868c7223 */ /* 0x000fe40000010043 */
[----:B------:R-:W-:Y:S02]  /*2f30*/  HADD2.F32 R123, -RZ, R123.H0_H0 ;  /* 0x2000007bff7b7230 */ /* 0x000fe40000004100 */
[----:B------:R-:W-:Y:S01]  /*2f40*/  FFMA.FTZ R140, R132, R133, R140 ;  /* 0x00000085848c7223 */ /* 0x000fe2000001008c */
[----:B------:R-:W0:Y:S01]  /*2f50*/  SHFL.DOWN PT, R67, R65, 0x10, 0x1f ;  /* 0x0a001f0041437f89 */ /* 0x000e2200000e0000 */
[----:B------:R-:W-:Y:S01]  /*2f60*/  SHF.R.U32.HI R125, RZ, 0x10, R141 ;  /* 0x00000010ff7d7819 */ /* 0x000fe2000001168d */
[----:B------:R-:W-:Y:S02]  /*2f70*/  HADD2.F32 R124, -RZ, R141.H0_H0 ;  /* 0x2000008dff7c7230 */ /* 0x000fe40000004100 */
[----:B------:R-:W-:Y:S01]  /*2f80*/  FADD.FTZ R123, R123, -UR5 ;  /* 0x800000057b7b7e21 */ /* 0x000fe20008010000 */
[----:B------:R-:W-:Y:S01]  /*2f90*/  FFMA.FTZ R140, R136, R137, R140 ;  /* 0x00000089888c7223 */ /* 0x000fe2000001008c */
[----:B------:R-:W-:-:S02]  /*2fa0*/  HADD2.F32 R125, -RZ, R125.H0_H0 ;  /* 0x2000007dff7d7230 */ /* 0x000fc40000004100 */
[----:B------:R-:W-:Y:S01]  /*2fb0*/  FADD.FTZ R124, R124, -UR5 ;  /* 0x800000057c7c7e21 */ /* 0x000fe20008010000 */
[----:B------:R-:W-:Y:S01]  /*2fc0*/  FMUL.FTZ R123, R123, UR7 ;  /* 0x000000077b7b7c20 */ /* 0x000fe20008410000 */
[----:B------:R-:W-:Y:S02]  /*2fd0*/  FFMA.FTZ R140, R118, R119, R140 ;  /* 0x00000077768c7223 */ /* 0x000fe4000001008c */
[----:B------:R-:W-:Y:S01]  /*2fe0*/  FMUL.FTZ R124, R124, UR7 ;  /* 0x000000077c7c7c20 */ /* 0x000fe20008410000 */
        /* <DEDUP_REMOVED lines=38> */
.L_x_868:
[----:B------:R-:W-:Y:S05]  /*3250*/  BSYNC.RECONVERGENT B0 ;  /* 0x0000000000007941 */ /* 0x000fea0003800200 */
.L_x_867:
        /* <DEDUP_REMOVED lines=60> */
[--C-:B------:R-:W-:Y:S01]  /*3620*/  FFMA.FTZ R170, R170, UR5, R139.reuse ;  /* 0x00000005aaaa7c23 */ /* 0x100fe2000801008b */
[----:B------:R-:W-:Y:S01]  /*3630*/  FFMA.FTZ R127, R128, UR5, R139 ;  /* 0x00000005807f7c23 */ /* 0x000fe2000801008b */
[----:B------:R-:W-:Y:S01]  /*3640*/  MOV R128, R107 ;  /* 0x0000006b00807202 */ /* 0x000fe20000000f00 */
[----:B------:R-:W-:Y:S02]  /*3650*/  HADD2.F32 R140, -RZ, R140.H0_H0 ;  /* 0x2000008cff8c7230 */ /* 0x000fe40000004100 */
[----:B------:R-:W-:Y:S01]  /*3660*/  FADD.FTZ R189, R190, -R189 ;  /* 0x800000bdbebd7221 */ /* 0x000fe20000010000 */
[----:B------:R-:W-:Y:S02]  /*3670*/  HADD2.F32 R64, -RZ, R64.H0_H0 ;  /* 0x20000040ff407230 */ /* 0x000fe40000004100 */
[----:B------:R-:W-:Y:S01]  /*3680*/  FADD.FTZ R167, R167, -R170 ;  /* 0x800000aaa7a77221 */ /* 0x000fe20000010000 */
[----:B------:R-:W-:-:S02]  /*3690*/  HADD2.F32 R141, -RZ, R128.H0_H0 ;  /* 0x20000080ff8d7230 */ /* 0x000fc40000004100 */
[----:B------:R-:W-:Y:S01]  /*36a0*/  FFMA.FTZ R189, R189, UR7, R140 ;  /* 0x00000007bdbd7c23 */ /* 0x000fe2000801008c */
[----:B------:R-:W-:Y:S01]  /*36b0*/  FADD.FTZ R186, R186, -R127 ;  /* 0x8000007fbaba7221 */ /* 0x000fe20000010000 */
[----:B------:R-:W-:Y:S01]  /*36c0*/  MOV R140, R106 ;  /* 0x0000006a008c7202 */ /* 0x000fe20000000f00 */
[----:B------:R-:W-:Y:S01]  /*36d0*/  FFMA.FTZ R65, R167, UR7, R64 ;  /* 0x00000007a7417c23 */ /* 0x000fe20008010040 */
[----:B------:R-:W-:Y:S01]  /*36e0*/  SHF.R.U32.HI R64, RZ, 0x10, R117 ;  /* 0x00000010ff407819 */ /* 0x000fe20000011675 */
[--C-:B------:R-:W-:Y:S01]  /*36f0*/  FFMA.FTZ R138, R185, UR5, R139.reuse ;  /* 0x00000005b98a7c23 */ /* 0x100fe2000801008b */
[----:B------:R-:W-:Y:S01]  /*3700*/  FFMA.FTZ R176, R176, UR5, R139 ;  /* 0x00000005b0b07c23 */ /* 0x000fe2000801008b */
[----:B------:R-:W-:Y:S01]  /*3710*/  FFMA.FTZ R128, R186, UR7, R141 ;  /* 0x00000007ba807c23 */ /* 0x000fe2000801008d */
[----:B------:R-:W-:Y:S02]  /*3720*/  HADD2.F32 R141, -RZ, R140.H0_H0 ;  /* 0x2000008cff8d7230 */ /* 0x000fe40000004100 */
[----:B------:R-:W-:Y:S01]  /*3730*/  FADD.FTZ R138, R129, -R138 ;  /* 0x8000008a818a7221 */ /* 0x000fe20000010000 */
[----:B------:R-:W-:-:S02]  /*3740*/  HADD2.F32 R64, -RZ, R64.H0_H0 ;  /* 0x20000040ff407230 */ /* 0x000fc40000004100 */
[----:B------:R-:W-:Y:S01]  /*3750*/  FADD.FTZ R177, R177, -R176 ;  /* 0x800000b0b1b17221 */ /* 0x000fe20000010000 */
[----:B------:R-:W-:Y:S01]  /*3760*/  FFMA.FTZ R66, R197, UR5, R139 ;  /* 0x00000005c5427c23 */ /* 0x000fe2000801008b */
[----:B------:R-:W-:Y:S01]  /*3770*/  FFMA.FTZ R147, R138, UR7, R141 ;  /* 0x000000078a937c23 */ /* 0x000fe2000801008d */
[----:B------:R-:W-:Y:S01]  /*3780*/  MOV R138, R109 ;  /* 0x0000006d008a7202 */ /* 0x000fe20000000f00 */
[----:B------:R-:W-:Y:S01]  /*3790*/  FFMA.FTZ R177, R177, UR7, R64 ;  /* 0x00000007b1b17c23 */ /* 0x000fe20008010040 */
[----:B------:R-:W-:Y:S01]  /*37a0*/  MOV R64, R116 ;  /* 0x0000007400407202 */ /* 0x000fe20000000f00 */
[----:B------:R-:W-:Y:S01]  /*37b0*/  FFMA.FTZ R172, R172, UR5, R139 ;  /* 0x00000005acac7c23 */ /* 0x000fe2000801008b */
[----:B------:R-:W-:Y:S01]  /*37c0*/  SHF.R.U64 R67, R116, 0x10, R117 ;  /* 0x0000001074437819 */ /* 0x000fe20000001275 */
[--C-:B------:R-:W-:Y:S01]  /*37d0*/  FFMA.FTZ R160, R160, UR5, R139.reuse ;  /* 0x00000005a0a07c23 */ /* 0x100fe2000801008b */
[----:B------:R-:W-:Y:S01]  /*37e0*/  FFMA.FTZ R169, R169, UR5, R139 ;  /* 0x00000005a9a97c23 */ /* 0x000fe2000801008b */
[----:B------:R-:W-:-:S02]  /*37f0*/  HADD2.F32 R149, -RZ, R138.H0_H0 ;  /* 0x2000008aff957230 */ /* 0x000fc40000004100 */
[----:B------:R-:W-:Y:S01]  /*3800*/  FADD.FTZ R199, R199, -R66 ;  /* 0x80000042c7c77221 */ /* 0x000fe20000010000 */
[----:B------:R-:W-:Y:S01]  /*3810*/  FADD.FTZ R172, R175, -R172 ;  /* 0x800000acafac7221 */ /* 0x000fe20000010000 */
[----:B------:R-:W-:Y:S02]  /*3820*/  HADD2.F32 R66, -RZ, R64.H0_H0 ;  /* 0x20000040ff427230 */ /* 0x000fe40000004100 */
[----:B------:R-:W-:Y:S01]  /*3830*/  FADD.FTZ R171, R171, -R160 ;  /* 0x800000a0abab7221 */ /* 0x000fe20000010000 */
[----:B------:R-:W-:Y:S01]  /*3840*/  HADD2.F32 R67, -RZ, R67.H0_H0 ;  /* 0x20000043ff437230 */ /* 0x000fe20000004100 */
[----:B------:R-:W-:Y:S01]  /*3850*/  MOV R140, R108 ;  /* 0x0000006c008c7202 */ /* 0x000fe20000000f00 */
[----:B------:R-:W-:Y:S01]  /*3860*/  FADD.FTZ R168, R168, -R169 ;  /* 0x800000a9a8a87221 */ /* 0x000fe20000010000 */
[----:B------:R-:W-:Y:S01]  /*3870*/  FFMA.FTZ R149, R172, UR7, R149 ;  /* 0x00000007ac957c23 */ /* 0x000fe20008010095 */
[----:B------:R-:W-:Y:S01]  /*3880*/  MOV R146, R110 ;  /* 0x0000006e00927202 */ /* 0x000fe20000000f00 */
[----:B------:R-:W-:Y:S01]  /*3890*/  FFMA.FTZ R129, R171, UR7, R66 ;  /* 0x00000007ab817c23 */ /* 0x000fe20008010042 */
[----:B------:R-:W-:Y:S01]  /*38a0*/  FFMA.FTZ R66, R168, UR7, R67 ;  /* 0x00000007a8427c23 */ /* 0x000fe20008010043 */
[----:B------:R-:W-:Y:S01]  /*38b0*/  HADD2.F32 R142, -RZ, R140.H0_H0 ;  /* 0x2000008cff8e7230 */ /* 0x000fe20000004100 */
[----:B------:R-:W-:Y:S01]  /*38c0*/  MOV R67, R105 ;  /* 0x0000006900437202 */ /* 0x000fe20000000f00 */
[----:B------:R0:W-:Y:S01]  /*38d0*/  F2F.F16.F32 R140, R149 ;  /* 0x00000095008c7304 */ /* 0x0001e20000200800 */
[--C-:B------:R-:W-:Y:S01]  /*38e0*/  FFMA.FTZ R191, R191, UR5, R139.reuse ;  /* 0x00000005bfbf7c23 */ /* 0x100fe2000801008b */
[----:B------:R-:W-:Y:S01]  /*38f0*/  FFMA.FTZ R150, R150, UR5, R139 ;  /* 0x0000000596967c23 */ /* 0x000fe2000801008b */
[----:B------:R-:W-:Y:S01]  /*3900*/  SHF.R.U64 R145, R106, 0x10, R107 ;  /* 0x000000106a917819 */ /* 0x000fe2000000126b */
[----:B------:R-:W-:Y:S01]  /*3910*/  FFMA.FTZ R163, R163, UR5, R139 ;  /* 0x00000005a3a37c23 */ /* 0x000fe2000801008b */
[----:B------:R-:W-:-:S02]  /*3920*/  HADD2.F32 R67, -RZ, R67.H0_H0 ;  /* 0x20000043ff437230 */ /* 0x000fc40000004100 */
[----:B------:R-:W-:Y:S01]  /*3930*/  FADD.FTZ R194, R194, -R191 ;  /* 0x800000bfc2c27221 */ /* 0x000fe20000010000 */
[----:B------:R-:W-:Y:S01]  /*3940*/  FFMA.FTZ R187, R187, UR5, R139 ;  /* 0x00000005bbbb7c23 */ /* 0x000fe2000801008b */
[----:B------:R-:W-:Y:S01]  /*3950*/  FADD.FTZ R150, R151, -R150 ;  /* 0x8000009697967221 */ /* 0x000fe20000010000 */
[----:B0-----:R-:W-:Y:S01]  /*3960*/  HADD2.F32 R149, -RZ, R146.H0_H0 ;  /* 0x20000092ff957230 */ /* 0x001fe20000004100 */
[----:B------:R-:W-:Y:S01]  /*3970*/  SHF.R.U64 R146, R110, 0x10, R111 ;  /* 0x000000106e927819 */ /* 0x000fe2000000126f */
[----:B------:R-:W-:Y:S01]  /*3980*/  FADD.FTZ R163, R164, -R163 ;  /* 0x800000a3a4a37221 */ /* 0x000fe20000010000 */
[----:B------:R-:W-:Y:S02]  /*3990*/  HADD2.F32 R145, -RZ, R145.H0_H0 ;  /* 0x20000091ff917230 */ /* 0x000fe40000004100 */
[----:B------:R-:W-:Y:S01]  /*39a0*/  FADD.FTZ R188, R188, -R187 ;  /* 0x800000bbbcbc7221 */ /* 0x000fe20000010000 */
[----:B------:R-:W-:Y:S01]  /*39b0*/  FFMA.FTZ R194, R194, UR7, R67 ;  /* 0x00000007c2c27c23 */ /* 0x000fe20008010043 */
[----:B------:R-:W-:-:S02]  /*39c0*/  HADD2.F32 R146, -RZ, R146.H0_H0 ;  /* 0x20000092ff927230 */ /* 0x000fc40000004100 */
[----:B------:R-:W-:Y:S01]  /*39d0*/  FFMA.FTZ R149, R150, UR7, R149 ;  /* 0x0000000796957c23 */ /* 0x000fe20008010095 */
[----:B------:R-:W-:Y:S01]  /*39e0*/  MOV R67, R104 ;  /* 0x0000006800437202 */ /* 0x000fe20000000f00 */
[--C-:B------:R-:W-:Y:S01]  /*39f0*/  FFMA.FTZ R150, R132, UR5, R139.reuse ;  /* 0x0000000584967c23 */ /* 0x100fe2000801008b */
[----:B------:R-:W-:Y:S01]  /*3a00*/  MOV R144, R111 ;  /* 0x0000006f00907202 */ /* 0x000fe20000000f00 */
[----:B------:R-:W-:Y:S01]  /*3a10*/  FFMA.FTZ R132, R163, UR7, R146 ;  /* 0x00000007a3847c23 */ /* 0x000fe20008010092 */
[----:B------:R-:W-:Y:S01]  /*3a20*/  FFMA.FTZ R193, R193, UR5, R139 ;  /* 0x00000005c1c17c23 */ /* 0x000fe2000801008b */
[----:B------:R-:W-:Y:S01]  /*3a30*/  SHF.R.U32.HI R146, RZ, 0x10, R113 ;  /* 0x00000010ff927819 */ /* 0x000fe20000011671 */
[----:B------:R-:W-:Y:S01]  /*3a40*/  FFMA.FTZ R138, R188, UR7, R145 ;  /* 0x00000007bc8a7c23 */ /* 0x000fe20008010091 */
[----:B------:R-:W-:Y:S01]  /*3a50*/  FFMA.FTZ R161, R161, UR5, R139 ;  /* 0x00000005a1a17c23 */ /* 0x000fe2000801008b */
[----:B------:R-:W-:Y:S01]  /*3a60*/  SHF.R.U32.HI R145, RZ, 0x10, R109 ;  /* 0x00000010ff917819 */ /* 0x000fe2000001166d */
[----:B------:R-:W-:Y:S01]  /*3a70*/  FFMA.FTZ R136, R136, UR5, R139 ;  /* 0x0000000588887c23 */ /* 0x000fe2000801008b */
[----:B------:R-:W-:-:S02]  /*3a80*/  HADD2.F32 R127, -RZ, R67.H0_H0 ;  /* 0x20000043ff7f7230 */ /* 0x000fc40000004100 */
[----:B------:R-:W-:Y:S01]  /*3a90*/  FADD.FTZ R192, R192, -R193 ;  /* 0x800000c1c0c07221 */ /* 0x000fe20000010000 */
[----:B------:R-:W-:Y:S01]  /*3aa0*/  SHF.R.U32.HI R126, RZ, 0x10, R105 ;  /* 0x00000010ff7e7819 */ /* 0x000fe20000011669 */
[----:B------:R-:W-:Y:S01]  /*3ab0*/  FFMA.FTZ R180, R180, UR5, R139 ;  /* 0x00000005b4b47c23 */ /* 0x000fe2000801008b */
[----:B------:R-:W-:Y:S02]  /*3ac0*/  HADD2.F32 R144, -RZ, R144.H0_H0 ;  /* 0x20000090ff907230 */ /* 0x000fe40000004100 */
[----:B------:R-:W-:Y:S01]  /*3ad0*/  FADD.FTZ R161, R162, -R161 ;  /* 0x800000a1a2a17221 */ /* 0x000fe20000010000 */
[----:B------:R-:W-:Y:S02]  /*3ae0*/  HADD2.F32 R146, -RZ, R146.H0_H0 ;  /* 0x20000092ff927230 */ /* 0x000fe40000004100 */
[--C-:B------:R-:W-:Y:S01]  /*3af0*/  FFMA.FTZ R124, R124, UR5, R139.reuse ;  /* 0x000000057c7c7c23 */ /* 0x100fe2000801008b */
[----:B------:R-:W-:Y:S01]  /*3b00*/  FFMA.FTZ R174, R174, UR5, R139 ;  /* 0x00000005aeae7c23 */ /* 0x000fe2000801008b */
[----:B------:R-:W-:Y:S01]  /*3b10*/  FADD.FTZ R137, R137, -R136 ;  /* 0x8000008889897221 */ /* 0x000fe20000010000 */
[----:B------:R-:W-:-:S02]  /*3b20*/  HADD2.F32 R145, -RZ, R145.H0_H0 ;  /* 0x20000091ff917230 */ /* 0x000fc40000004100 */
[----:B------:R-:W-:Y:S01]  /*3b30*/  FFMA.FTZ R143, R192, UR7, R127 ;  /* 0x00000007c08f7c23 */ /* 0x000fe2000801007f */
[----:B------:R-:W-:Y:S01]  /*3b40*/  FADD.FTZ R180, R181, -R180 ;  /* 0x800000b4b5b47221 */ /* 0x000fe20000010000 */
[----:B------:R-:W-:Y:S01]  /*3b50*/  HADD2.F32 R126, -RZ, R126.H0_H0 ;  /* 0x2000007eff7e7230 */ /* 0x000fe20000004100 */
[----:B------:R-:W-:Y:S01]  /*3b60*/  SHF.R.U64 R127, R104, 0x10, R105 ;  /* 0x00000010687f7819 */ /* 0x000fe20000001269 */
[----:B------:R-:W-:Y:S01]  /*3b70*/  FFMA.FTZ R144, R161, UR7, R144 ;  /* 0x00000007a1907c23 */ /* 0x000fe20008010090 */
[----:B------:R-:W-:Y:S01]  /*3b80*/  FADD.FTZ R124, R121, -R124 ;  /* 0x8000007c797c7221 */ /* 0x000fe20000010000 */
[----:B------:R-:W-:Y:S01]  /*3b90*/  FADD.FTZ R173, R173, -R174 ;  /* 0x800000aeadad7221 */ /* 0x000fe20000010000 */
[----:B------:R-:W-:Y:S01]  /*3ba0*/  FFMA.FTZ R137, R137, UR7, R146 ;  /* 0x0000000789897c23 */ /* 0x000fe20008010092 */
[----:B------:R-:W-:Y:S01]  /*3bb0*/  FFMA.FTZ R161, R125, UR5, R139 ;  /* 0x000000057da17c23 */ /* 0x000fe2000801008b */
[----:B------:R-:W-:Y:S01]  /*3bc0*/  SHF.R.U32.HI R121, RZ, 0x10, R115 ;  /* 0x00000010ff797819 */ /* 0x000fe20000011673 */
[----:B------:R-:W-:Y:S01]  /*3bd0*/  FFMA.FTZ R195, R195, UR5, R139 ;  /* 0x00000005c3c37c23 */ /* 0x000fe2000801008b */
[----:B------:R-:W-:Y:S01]  /*3be0*/  MOV R146, R115 ;  /* 0x0000007300927202 */ /* 0x000fe20000000f00 */
[----:B------:R-:W-:Y:S01]  /*3bf0*/  FFMA.FTZ R167, R180, UR7, R145 ;  /* 0x00000007b4a77c23 */ /* 0x000fe20008010091 */
[----:B------:R-:W-:Y:S01]  /*3c00*/  FFMA.FTZ R126, R199, UR7, R126 ;  /* 0x00000007c77e7c23 */ /* 0x000fe2000801007e */
[----:B------:R-:W-:-:S02]  /*3c10*/  HADD2.F32 R127, -RZ, R127.H0_H0 ;  /* 0x2000007fff7f7230 */ /* 0x000fc40000004100 */
[----:B------:R-:W-:Y:S01]  /*3c20*/  FFMA.FTZ R145, R173, UR7, R142 ;  /* 0x00000007ad917c23 */ /* 0x000fe2000801008e */
[----:B------:R-:W-:Y:S01]  /*3c30*/  FADD.FTZ R161, R122, -R161 ;  /* 0x800000a17aa17221 */ /* 0x000fe20000010000 */
[----:B------:R-:W-:Y:S01]  /*3c40*/  FADD.FTZ R196, R196, -R195 ;  /* 0x800000c3c4c47221 */ /* 0x000fe20000010000 */
[----:B------:R-:W-:Y:S01]  /*3c50*/  SHF.R.U64 R142, R108, 0x10, R109 ;  /* 0x000000106c8e7819 */ /* 0x000fe2000000126d */
[----:B------:R-:W-:Y:S02]  /*3c60*/  HADD2.F32 R122, -RZ, R121.H0_H0 ;  /* 0x20000079ff7a7230 */ /* 0x000fe40000004100 */
[----:B------:R-:W-:Y:S01]  /*3c70*/  FFMA.FTZ R178, R178, UR5, R139 ;  /* 0x00000005b2b27c23 */ /* 0x000fe2000801008b */
[----:B------:R-:W-:Y:S01]  /*3c80*/  HADD2.F32 R125, -RZ, R146.H0_H0 ;  /* 0x20000092ff7d7230 */ /* 0x000fe20000004100 */
[----:B------:R-:W-:Y:S01]  /*3c90*/  SHF.R.U64 R121, R112, 0x10, R113 ;  /* 0x0000001070797819 */ /* 0x000fe20000001271 */
[----:B------:R-:W-:Y:S01]  /*3ca0*/  F2F.F16.F32 R128, R128 ;  /* 0x0000008000807304 */ /* 0x000fe20000200800 */
[----:B------:R-:W-:Y:S01]  /*3cb0*/  FFMA.FTZ R127, R196, UR7, R127 ;  /* 0x00000007c47f7c23 */ /* 0x000fe2000801007f */
[----:B------:R-:W-:Y:S01]  /*3cc0*/  MOV R160, R113 ;  /* 0x0000007100a07202 */ /* 0x000fe20000000f00 */
[----:B------:R-:W-:Y:S01]  /*3cd0*/  FFMA.FTZ R134, R134, UR5, R139 ;  /* 0x0000000586867c23 */ /* 0x000fe2000801008b */
[----:B------:R-:W-:-:S02]  /*3ce0*/  HADD2.F32 R142, -RZ, R142.H0_H0 ;  /* 0x2000008eff8e7230 */ /* 0x000fc40000004100 */
[----:B------:R-:W-:Y:S01]  /*3cf0*/  FFMA.FTZ R161, R161, UR7, R122 ;  /* 0x00000007a1a17c23 */ /* 0x000fe2000801007a */
[----:B------:R-:W-:Y:S01]  /*3d00*/  FADD.FTZ R179, R179, -R178 ;  /* 0x800000b2b3b37221 */ /* 0x000fe20000010000 */
[----:B------:R-:W-:Y:S01]  /*3d10*/  FFMA.FTZ R124, R124, UR7, R125 ;  /* 0x000000077c7c7c23 */ /* 0x000fe2000801007d */
[----:B------:R-:W0:Y:S01]  /*3d20*/  F2F.F16.F32 R141, R189 ;  /* 0x000000bd008d7304 */ /* 0x000e220000200800 */
[----:B------:R-:W-:Y:S01]  /*3d30*/  FFMA.FTZ R118, R118, UR5, R139 ;  /* 0x0000000576767c23 */ /* 0x000fe2000801008b */
[----:B------:R-:W-:Y:S01]  /*3d40*/  MOV R122, R114 ;  /* 0x00000072007a7202 */ /* 0x000fe20000000f00 */
[----:B------:R-:W-:Y:S01]  /*3d50*/  HADD2.F32 R121, -RZ, R121.H0_H0 ;  /* 0x20000079ff797230 */ /* 0x000fe20000004100 */
[----:B------:R-:W-:Y:S01]  /*3d60*/  MOV R136, R112 ;  /* 0x0000007000887202 */ /* 0x000fe20000000f00 */
[----:B------:R-:W-:Y:S01]  /*3d70*/  FADD.FTZ R150, R133, -R150 ;  /* 0x8000009685967221 */ /* 0x000fe20000010000 */
[----:B------:R-:W-:Y:S01]  /*3d80*/  SHF.R.U64 R125, R114, 0x10, R115 ;  /* 0x00000010727d7819 */ /* 0x000fe20000001273 */
[----:B------:R-:W-:Y:S01]  /*3d90*/  FADD.FTZ R134, R135, -R134 ;  /* 0x8000008687867221 */ /* 0x000fe20000010000 */
[----:B------:R-:W1:Y:S01]  /*3da0*/  F2F.F16.F32 R167, R167 ;  /* 0x000000a700a77304 */ /* 0x000e620000200800 */
[----:B------:R-:W-:-:S02]  /*3db0*/  HADD2.F32 R133, -RZ, R160.H0_H0 ;  /* 0x200000a0ff857230 */ /* 0x000fc40000004100 */
[--C-:B------:R-:W-:Y:S01]  /*3dc0*/  FFMA.FTZ R130, R130, UR5, R139.reuse ;  /* 0x0000000582827c23 */ /* 0x100fe2000801008b */
[----:B------:R-:W-:Y:S01]  /*3dd0*/  FFMA.FTZ R123, R123, UR5, R139 ;  /* 0x000000057b7b7c23 */ /* 0x000fe2000801008b */
[----:B------:R-:W-:Y:S01]  /*3de0*/  FFMA.FTZ R142, R179, UR7, R142 ;  /* 0x00000007b38e7c23 */ /* 0x000fe2000801008e */
[----:B------:R-:W-:Y:S01]  /*3df0*/  FADD.FTZ R118, R119, -R118 ;  /* 0x8000007677767221 */ /* 0x000fe20000010000 */
[----:B------:R-:W-:Y:S02]  /*3e00*/  HADD2.F32 R119, -RZ, R122.H0_H0 ;  /* 0x2000007aff777230 */ /* 0x000fe40000004100 */
[----:B------:R-:W-:Y:S01]  /*3e10*/  FFMA.FTZ R121, R134, UR7, R121 ;  /* 0x0000000786797c23 */ /* 0x000fe20008010079 */
[----:B------:R-:W-:Y:S01]  /*3e20*/  F2F.F16.F32 R67, R194 ;  /* 0x000000c200437304 */ /* 0x000fe20000200800 */
[----:B------:R-:W-:Y:S02]  /*3e30*/  HADD2.F32 R136, -RZ, R136.H0_H0 ;  /* 0x20000088ff887230 */ /* 0x000fe40000004100 */
[----:B------:R-:W-:Y:S01]  /*3e40*/  FADD.FTZ R131, R131, -R130 ;  /* 0x8000008283837221 */ /* 0x000fe20000010000 */
[----:B------:R-:W-:-:S02]  /*3e50*/  HADD2.F32 R122, -RZ, R125.H0_H0 ;  /* 0x2000007dff7a7230 */ /* 0x000fc40000004100 */
[----:B------:R-:W-:Y:S01]  /*3e60*/  FADD.FTZ R123, R120, -R123 ;  /* 0x8000007b787b7221 */ /* 0x000fe20000010000 */
[----:B------:R-:W-:Y:S01]  /*3e70*/  SHF.R.U32.HI R148, RZ, 0x10, R111 ;  /* 0x00000010ff947819 */ /* 0x000fe2000001166f */
[----:B------:R-:W-:Y:S01]  /*3e80*/  FFMA.FTZ R133, R150, UR7, R133 ;  /* 0x0000000796857c23 */ /* 0x000fe20008010085 */
[----:B------:R-:W-:Y:S01]  /*3e90*/  FFMA.FTZ R165, R165, UR5, R139 ;  /* 0x00000005a5a57c23 */ /* 0x000fe2000801008b */
[----:B------:R-:W2:Y:S01]  /*3ea0*/  F2F.F16.F32 R126, R126 ;  /* 0x0000007e007e7304 */ /* 0x000ea20000200800 */
[----:B------:R-:W-:Y:S01]  /*3eb0*/  FFMA.FTZ R131, R131, UR7, R136 ;  /* 0x0000000783837c23 */ /* 0x000fe20008010088 */
[----:B------:R-:W-:Y:S01]  /*3ec0*/  FFMA.FTZ R122, R123, UR7, R122 ;  /* 0x000000077b7a7c23 */ /* 0x000fe2000801007a */
[----:B0-----:R-:W-:Y:S01]  /*3ed0*/  PRMT R123, R128, 0x5410, R141 ;  /* 0x00005410807b7816 */ /* 0x001fe2000000008d */
[----:B------:R-:W-:Y:S01]  /*3ee0*/  HADD2.F32 R148, -RZ, R148.H0_H0 ;  /* 0x20000094ff947230 */ /* 0x000fe20000004100 */
[----:B-1----:R-:W-:Y:S01]  /*3ef0*/  PRMT R167, R140, 0x5410, R167 ;  /* 0x000054108ca77816 */ /* 0x002fe200000000a7 */
[----:B------:R-:W-:Y:S01]  /*3f00*/  FADD.FTZ R165, R166, -R165 ;  /* 0x800000a5a6a57221 */ /* 0x000fe20000010000 */
[----:B------:R-:W0:Y:S01]  /*3f10*/  LDC.64 R140, c[0x0][0x468] ;  /* 0x00011a00ff8c7b82 */ /* 0x000e220000000a00 */
[----:B------:R-:W1:Y:S01]  /*3f20*/  F2F.F16.F32 R66, R66 ;  /* 0x0000004200427304 */ /* 0x000e620000200800 */
[----:B------:R-:W-:Y:S01]  /*3f30*/  FFMA.FTZ R134, R118, UR7, R119 ;  /* 0x0000000776867c23 */ /* 0x000fe20008010077 */
[----:B------:R-:W-:Y:S01]  /*3f40*/  FFMA.FTZ R148, R165, UR7, R148 ;  /* 0x00000007a5947c23 */ /* 0x000fe20008010094 */
[----:B------:R-:W-:-:S02]  /*3f50*/  IADD3 R135, PT, PT, R152, 0x300, RZ ;  /* 0x0000030098877810 */ /* 0x000fc40007ffe0ff */
[----:B------:R-:W-:Y:S02]  /*3f60*/  IADD3 R139, PT, PT, R152, 0x500, RZ ;  /* 0x00000500988b7810 */ /* 0x000fe40007ffe0ff */
[----:B--2---:R-:W-:Y:S01]  /*3f70*/  PRMT R125, R67, 0x5410, R126 ;  /* 0x00005410437d7816 */ /* 0x004fe2000000007e */
[----:B------:R-:W-:Y:S01]  /*3f80*/  F2F.F16.F32 R65, R65 ;  /* 0x0000004100417304 */ /* 0x000fe20000200800 */
[----:B-1----:R-:W-:-:S07]  /*3f90*/  IMAD.WIDE.U32 R66, R66, 0x10000, RZ ;  /* 0x0001000042427825 */ /* 0x002fce00078e00ff */
[----:B------:R-:W1:Y:S08]  /*3fa0*/  F2F.F16.F32 R64, R177 ;  /* 0x000000b100407304 */ /* 0x000e700000200800 */
[----:B------:R-:W2:Y:S01]  /*3fb0*/  F2F.F16.F32 R127, R127 ;  /* 0x0000007f007f7304 */ /* 0x000ea20000200800 */
[----:B-1----:R-:W-:-:S07]  /*3fc0*/  PRMT R119, R65, 0x5410, R64 ;  /* 0x0000541041777816 */ /* 0x002fce0000000040 */
[----:B------:R-:W1:Y:S01]  /*3fd0*/  F2F.F16.F32 R129, R129 ;  /* 0x0000008100817304 */ /* 0x000e620000200800 */
[----:B--2---:R-:W-:-:S07]  /*3fe0*/  IMAD.WIDE.U32 R64, R127, 0x10000, RZ ;  /* 0x000100007f407825 */ /* 0x004fce00078e00ff */
[----:B------:R-:W2:Y:S01]  /*3ff0*/  F2F.F16.F32 R138, R138 ;  /* 0x0000008a008a7304 */ /* 0x000ea20000200800 */
[----:B------:R-:W-:Y:S02]  /*4000*/  LOP3.LUT R127, R119, R67, RZ, 0xfc, !PT ;  /* 0x00000043777f7212 */ /* 0x000fe400078efcff */
[----:B------:R-:W-:Y:S02]  /*4010*/  LOP3.LUT R125, R125, R65, RZ, 0xfc, !PT ;  /* 0x000000417d7d7212 */ /* 0x000fe400078efcff */
[----:B-1----:R-:W-:-:S03]  /*4020*/  LOP3.LUT R126, R66, R129, RZ, 0xfc, !PT ;  /* 0x00000081427e7212 */ /* 0x002fc600078efcff */
[----:B------:R-:W-:Y:S01]  /*4030*/  F2F.F16.F32 R124, R124 ;  /* 0x0000007c007c7304 */ /* 0x000fe20000200800 */
[----:B--2---:R-:W-:-:S07]  /*4040*/  IMAD.WIDE.U32 R66, R138, 0x10000, RZ ;  /* 0x000100008a427825 */ /* 0x004fce00078e00ff */
[----:B------:R-:W1:Y:S01]  /*4050*/  F2F.F16.F32 R161, R161 ;  /* 0x000000a100a17304 */ /* 0x000e620000200800 */
[----:B0-----:R-:W-:Y:S01]  /*4060*/  IMAD.WIDE.U32 R138, R139, 0x8, R140 ;  /* 0x000000088b8a7825 */ /* 0x001fe200078e008c */
[----:B------:R-:W-:-:S06]  /*4070*/  LOP3.LUT R123, R123, R67, RZ, 0xfc, !PT ;  /* 0x000000437b7b7212 */ /* 0x000fcc00078efcff */
[----:B------:R-:W0:Y:S01]  /*4080*/  F2F.F16.F32 R143, R143 ;  /* 0x0000008f008f7304 */ /* 0x000e220000200800 */
[----:B-1----:R-:W-:-:S07]  /*4090*/  PRMT R161, R124, 0x5410, R161 ;  /* 0x000054107ca17816 */ /* 0x002fce00000000a1 */
[----:B------:R-:W1:Y:S01]  /*40a0*/  F2F.F16.F32 R142, R142 ;  /* 0x0000008e008e7304 */ /* 0x000e620000200800 */
[----:B0-----:R-:W-:-:S07]  /*40b0*/  LOP3.LUT R124, R64, R143, RZ, 0xfc, !PT ;  /* 0x0000008f407c7212 */ /* 0x001fce00078efcff */
[----:B------:R-:W-:Y:S01]  /*40c0*/  F2F.F16.F32 R147, R147 ;  /* 0x0000009300937304 */ /* 0x000fe20000200800 */
[----:B------:R-:W-:Y:S01]  /*40d0*/  IADD3 R143, PT, PT, R152, 0x600, RZ ;  /* 0x00000600988f7810 */ /* 0x000fe20007ffe0ff */
[----:B-1----:R-:W-:-:S06]  /*40e0*/  IMAD.WIDE.U32 R64, R142, 0x10000, RZ ;  /* 0x000100008e407825 */ /* 0x002fcc00078e00ff */
[----:B------:R-:W-:Y:S08]  /*40f0*/  F2F.F16.F32 R121, R121 ;  /* 0x0000007900797304 */ /* 0x000ff00000200800 */
[----:B------:R-:W-:Y:S08]  /*4100*/  F2F.F16.F32 R133, R133 ;  /* 0x0000008500857304 */ /* 0x000ff00000200800 */
[----:B------:R0:W1:Y:S08]  /*4110*/  F2F.F16.F32 R130, R137 ;  /* 0x0000008900827304 */ /* 0x0000700000200800 */
[----:B------:R-:W2:Y:S01]  /*4120*/  F2F.F16.F32 R145, R145 ;  /* 0x0000009100917304 */ /* 0x000ea20000200800 */
[----:B0-----:R-:W-:-:S05]  /*4130*/  IADD3 R137, PT, PT, R152, 0x400, RZ ;  /* 0x0000040098897810 */ /* 0x001fca0007ffe0ff */
[----:B------:R-:W-:Y:S01]  /*4140*/  IMAD.WIDE.U32 R136, R137, 0x8, R140 ;  /* 0x0000000889887825 */ /* 0x000fe200078e008c */
[----:B-1----:R-:W-:Y:S01]  /*4150*/  PRMT R133, R133, 0x5410, R130 ;  /* 0x0000541085857816 */ /* 0x002fe20000000082 */
[----:B------:R0:W1:Y:S01]  /*4160*/  F2F.F16.F32 R128, R122 ;  /* 0x0000007a00807304 */ /* 0x0000620000200800 */
[----:B--2---:R-:W-:-:S07]  /*4170*/  LOP3.LUT R120, R64, R145, RZ, 0xfc, !PT ;  /* 0x0000009140787212 */ /* 0x004fce00078efcff */
[----:B------:R-:W2:Y:S01]  /*4180*/  F2F.F16.F32 R131, R131 ;  /* 0x0000008300837304 */ /* 0x000ea20000200800 */
[----:B0-----:R-:W-:Y:S01]  /*4190*/  LOP3.LUT R122, R66, R147, RZ, 0xfc, !PT ;  /* 0x00000093427a7212 */ /* 0x001fe200078efcff */
[----:B------:R-:W-:Y:S01]  /*41a0*/  IMAD.WIDE.U32 R66, R121, 0x10000, RZ ;  /* 0x0001000079427825 */ /* 0x000fe200078e00ff */
[----:B------:R-:W-:-:S03]  /*41b0*/  LOP3.LUT R121, R167, R65, RZ, 0xfc, !PT ;  /* 0x00000041a7797212 */ /* 0x000fc600078efcff */
[----:B-1----:R-:W-:Y:S02]  /*41c0*/  IMAD.WIDE.U32 R64, R128, 0x10000, RZ ;  /* 0x0001000080407825 */ /* 0x002fe400078e00ff */
[----:B------:R-:W0:Y:S01]  /*41d0*/  F2F.F16.F32 R132, R132 ;  /* 0x0000008400847304 */ /* 0x000e220000200800 */
[----:B------:R-:W-:Y:S02]  /*41e0*/  LOP3.LUT R67, R133, R67, RZ, 0xfc, !PT ;  /* 0x0000004385437212 */ /* 0x000fe400078efcff */
[----:B------:R-:W-:Y:S02]  /*41f0*/  IADD3 R133, PT, PT, R152, 0x200, RZ ;  /* 0x0000020098857810 */ /* 0x000fe40007ffe0ff */
[----:B------:R-:W-:Y:S02]  /*4200*/  LOP3.LUT R65, R161, R65, RZ, 0xfc, !PT ;  /* 0x00000041a1417212 */ /* 0x000fe400078efcff */
[----:B--2---:R-:W-:Y:S01]  /*4210*/  LOP3.LUT R66, R66, R131, RZ, 0xfc, !PT ;  /* 0x0000008342427212 */ /* 0x004fe200078efcff */
[----:B------:R-:W1:Y:S01]  /*4220*/  F2F.F16.F32 R129, R134 ;  /* 0x0000008600817304 */ /* 0x000e620000200800 */
[----:B------:R-:W-:-:S05]  /*4230*/  IADD3 R131, PT, PT, R152, 0x100, RZ ;  /* 0x0000010098837810 */ /* 0x000fca0007ffe0ff */
[----:B------:R-:W-:Y:S02]  /*4240*/  IMAD.WIDE.U32 R130, R131, 0x8, R140 ;  /* 0x0000000883827825 */ /* 0x000fe400078e008c */
[----:B------:R-:W-:Y:S02]  /*4250*/  F2F.F16.F32 R144, R144 ;  /* 0x0000009000907304 */ /* 0x000fe40000200800 */
[----:B0-----:R-:W-:-:S04]  /*4260*/  IMAD.WIDE.U32 R118, R132, 0x10000, RZ ;  /* 0x0001000084767825 */ /* 0x001fc800078e00ff */
[--C-:B------:R-:W-:Y:S01]  /*4270*/  IMAD.WIDE.U32 R132, R133, 0x8, R140.reuse ;  /* 0x0000000885847825 */ /* 0x100fe200078e008c */
[----:B-1----:R-:W-:Y:S01]  /*4280*/  LOP3.LUT R64, R64, R129, RZ, 0xfc, !PT ;  /* 0x0000008140407212 */ /* 0x002fe200078efcff */
[----:B------:R-:W0:Y:S02]  /*4290*/  F2F.F16.F32 R151, R148 ;  /* 0x0000009400977304 */ /* 0x000e240000200800 */
[----:B------:R-:W-:-:S04]  /*42a0*/  IMAD.WIDE.U32 R128, R152, 0x8, R140 ;  /* 0x0000000898807825 */ /* 0x000fc800078e008c */
[--C-:B------:R-:W-:Y:S01]  /*42b0*/  IMAD.WIDE.U32 R134, R135, 0x8, R140.reuse ;  /* 0x0000000887867825 */ /* 0x100fe200078e008c */
[----:B------:R1:W-:Y:S01]  /*42c0*/  STG.E.64 desc[UR14][R128.64], R126 ;  /* 0x0000007e80007986 */ /* 0x0003e2000c101b0e */
[----:B------:R-:W2:Y:S02]  /*42d0*/  F2F.F16.F32 R149, R149 ;  /* 0x0000009500957304 */ /* 0x000ea40000200800 */
[----:B------:R-:W-:Y:S01]  /*42e0*/  IMAD.WIDE.U32 R140, R143, 0x8, R140 ;  /* 0x000000088f8c7825 */ /* 0x000fe200078e008c */
[----:B------:R1:W-:Y:S01]  /*42f0*/  STG.E.64 desc[UR14][R130.64], R124 ;  /* 0x0000007c82007986 */ /* 0x0003e2000c101b0e */
[----:B0-----:R-:W-:-:S03]  /*4300*/  PRMT R151, R144, 0x5410, R151 ;  /* 0x0000541090977816 */ /* 0x001fc60000000097 */
[----:B------:R1:W-:Y:S01]  /*4310*/  STG.E.64 desc[UR14][R132.64], R122 ;  /* 0x0000007a84007986 */ /* 0x0003e2000c101b0e */
[----:B------:R-:W-:-:S03]  /*4320*/  LOP3.LUT R119, R151, R119, RZ, 0xfc, !PT ;  /* 0x0000007797777212 */ /* 0x000fc600078efcff */
[----:B------:R1:W-:Y:S01]  /*4330*/  STG.E.64 desc[UR14][R134.64], R120 ;  /* 0x0000007886007986 */ /* 0x0003e2000c101b0e */
[----:B--2---:R-:W-:-:S05]  /*4340*/  LOP3.LUT R118, R118, R149, RZ, 0xfc, !PT ;  /* 0x0000009576767212 */ /* 0x004fca00078efcff */
[----:B------:R1:W-:Y:S04]  /*4350*/  STG.E.64 desc[UR14][R136.64], R118 ;  /* 0x0000007688007986 */ /* 0x0003e8000c101b0e */
[----:B------:R1:W-:Y:S04]  /*4360*/  STG.E.64 desc[UR14][R138.64], R66 ;  /* 0x000000428a007986 */ /* 0x0003e8000c101b0e */
[----:B------:R1:W-:Y:S01]  /*4370*/  STG.E.64 desc[UR14][R140.64], R64 ;  /* 0x000000408c007986 */ /* 0x0003e2000c101b0e */
[----:B------:R-:W-:Y:S05]  /*4380*/  BRA `(.L_x_872) ;  /* 0x0000006000887947 */ /* 0x000fea0003800000 */
.L_x_871:
[----:B-----5:R-:W-:Y:S01]  /*4390*/  MOV R64, R117 ;  /* 0x0000007500407202 */ /* 0x020fe20000000f00 */
[--C-:B------:R-:W-:Y:S01]  /*43a0*/  FFMA.FTZ R170, R170, UR5, R139.reuse ;  /* 0x00000005aaaa7c23 */ /* 0x100fe2000801008b */
[--C-:B------:R-:W-:Y:S01]  /*43b0*/  FFMA.FTZ R176, R176, UR5, R139.reuse ;  /* 0x00000005b0b07c23 */ /* 0x100fe2000801008b */
[--C-:B------:R-:W-:Y:S01]  /*43c0*/  FFMA.FTZ R138, R185, UR5, R139.reuse ;  /* 0x00000005b98a7c23 */ /* 0x100fe2000801008b */
[----:B------:R-:W-:Y:S01]  /*43d0*/  FFMA.FTZ R143, R128, UR5, R139 ;  /* 0x00000005808f7c23 */ /* 0x000fe2000801008b */
[----:B------:R-:W-:Y:S02]  /*43e0*/  HADD2.F32 R65, -RZ, R64.H0_H0 ;  /* 0x20000040ff417230 */ /* 0x000fe40000004100 */
[----:B------:R-:W-:Y:S01]  /*43f0*/  FADD.FTZ R170, R167, -R170 ;  /* 0x800000aaa7aa7221 */ /* 0x000fe20000010000 */
[----:B------:R-:W-:Y:S01]  /*4400*/  FADD.FTZ R177, R177, -R176 ;  /* 0x800000b0b1b17221 */ /* 0x000fe20000010000 */
[----:B------:R-:W-:Y:S01]  /*4410*/  FADD.FTZ R127, R129, -R138 ;  /* 0x8000008a817f7221 */ /* 0x000fe20000010000 */
[----:B------:R-:W-:Y:S01]  /*4420*/  SHF.R.U32.HI R138, RZ, 0x10, R105 ;  /* 0x00000010ff8a7819 */ /* 0x000fe20000011669 */
[----:B------:R-:W-:Y:S01]  /*4430*/  FFMA.FTZ R170, R170, UR7, R65 ;  /* 0x00000007aaaa7c23 */ /* 0x000fe20008010041 */
[----:B------:R-:W-:Y:S01]  /*4440*/  SHF.R.U32.HI R65, RZ, 0x10, R117 ;  /* 0x00000010ff417819 */ /* 0x000fe20000011675 */
[----:B------:R-:W-:Y:S01]  /*4450*/  FFMA.FTZ R195, R195, UR5, R139 ;  /* 0x00000005c3c37c23 */ /* 0x000fe2000801008b */
[----:B------:R-:W-:Y:S01]  /*4460*/  MOV R128, R107 ;  /* 0x0000006b00807202 */ /* 0x000fe20000000f00 */
[----:B------:R-:W-:-:S02]  /*4470*/  HADD2.F32 R141, -RZ, R138.H0_H0 ;  /* 0x2000008aff8d7230 */ /* 0x000fc40000004100 */
[----:B------:R-:W-:Y:S01]  /*4480*/  FADD.FTZ R186, R186, -R143 ;  /* 0x8000008fbaba7221 */ /* 0x000fe20000010000 */
[----:B------:R-:W-:Y:S02]  /*4490*/  HADD2.F32 R126, -RZ, R65.H0_H0 ;  /* 0x20000041ff7e7230 */ /* 0x000fe40000004100 */
[----:B------:R-:W-:Y:S01]  /*44a0*/  FADD.FTZ R196, R196, -R195 ;  /* 0x800000c3c4c47221 */ /* 0x000fe20000010000 */
[----:B------:R-:W-:Y:S01]  /*44b0*/  HADD2.F32 R145, -RZ, R128.H0_H0 ;  /* 0x20000080ff917230 */ /* 0x000fe20000004100 */
[----:B------:R-:W-:Y:S01]  /*44c0*/  MOV R128, R106 ;  /* 0x0000006a00807202 */ /* 0x000fe20000000f00 */
[--C-:B------:R-:W-:Y:S01]  /*44d0*/  FFMA.FTZ R187, R187, UR5, R139.reuse ;  /* 0x00000005bbbb7c23 */ /* 0x100fe2000801008b */
[----:B------:R-:W-:Y:S01]  /*44e0*/  FFMA.FTZ R65, R177, UR7, R126 ;  /* 0x00000007b1417c23 */ /* 0x000fe2000801007e */
[----:B------:R-:W-:Y:S01]  /*44f0*/  FFMA.FTZ R126, R197, UR5, R139 ;  /* 0x00000005c57e7c23 */ /* 0x000fe2000801008b */
[----:B------:R-:W-:Y:S01]  /*4500*/  SHF.R.U32.HI R142, RZ, 0x10, R107 ;  /* 0x00000010ff8e7819 */ /* 0x000fe2000001166b */
[----:B------:R-:W-:-:S02]  /*4510*/  HADD2.F32 R128, -RZ, R128.H0_H0 ;  /* 0x20000080ff807230 */ /* 0x000fc40000004100 */
[----:B------:R-:W-:Y:S01]  /*4520*/  FFMA.FTZ R189, R189, UR5, R139 ;  /* 0x00000005bdbd7c23 */ /* 0x000fe2000801008b */
[----:B------:R-:W-:Y:S01]  /*4530*/  FADD.FTZ R126, R199, -R126 ;  /* 0x8000007ec77e7221 */ /* 0x000fe20000010000 */
[----:B------:R-:W-:Y:S01]  /*4540*/  FADD.FTZ R188, R188, -R187 ;  /* 0x800000bbbcbc7221 */ /* 0x000fe20000010000 */
[----:B------:R-:W-:Y:S02]  /*4550*/  HADD2.F32 R142, -RZ, R142.H0_H0 ;  /* 0x2000008eff8e7230 */ /* 0x000fe40000004100 */
[----:B------:R-:W-:Y:S01]  /*4560*/  FFMA.FTZ R127, R127, UR7, R128 ;  /* 0x000000077f7f7c23 */ /* 0x000fe20008010080 */
[----:B------:R-:W-:Y:S01]  /*4570*/  FFMA.FTZ R138, R126, UR7, R141 ;  /* 0x000000077e8a7c23 */ /* 0x000fe2000801008d */
[----:B------:R-:W-:Y:S01]  /*4580*/  MOV R126, R104 ;  /* 0x00000068007e7202 */ /* 0x000fe20000000f00 */
[----:B------:R-:W-:Y:S01]  /*4590*/  FADD.FTZ R189, R190, -R189 ;  /* 0x800000bdbebd7221 */ /* 0x000fe20000010000 */
[----:B------:R-:W-:Y:S01]  /*45a0*/  SHF.R.U64 R128, R106, 0x10, R107 ;  /* 0x000000106a807819 */ /* 0x000fe2000000126b */
[----:B------:R-:W-:Y:S01]  /*45b0*/  FFMA.FTZ R172, R172, UR5, R139 ;  /* 0x00000005acac7c23 */ /* 0x000fe2000801008b */
[----:B------:R-:W-:Y:S01]  /*45c0*/  FFMA.FTZ R140, R186, UR7, R145 ;  /* 0x00000007ba8c7c23 */ /* 0x000fe20008010091 */
[----:B------:R-:W-:Y:S01]  /*45d0*/  HADD2.F32 R141, -RZ, R126.H0_H0 ;  /* 0x2000007eff8d7230 */ /* 0x000fe20000004100 */
[----:B------:R-:W-:Y:S01]  /*45e0*/  SHF.R.U64 R126, R104, 0x10, R105 ;  /* 0x00000010687e7819 */ /* 0x000fe20000001269 */
[----:B------:R-:W-:Y:S01]  /*45f0*/  FFMA.FTZ R142, R189, UR7, R142 ;  /* 0x00000007bd8e7c23 */ /* 0x000fe2000801008e */
[----:B------:R-:W-:Y:S01]  /*4600*/  FADD.FTZ R172, R175, -R172 ;  /* 0x800000acafac7221 */ /* 0x000fe20000010000 */
[----:B------:R-:W-:Y:S01]  /*4610*/  SHF.R.U32.HI R145, RZ, 0x10, R109 ;  /* 0x00000010ff917819 */ /* 0x000fe2000001166d */
[--C-:B------:R-:W-:Y:S01]  /*4620*/  FFMA.FTZ R180, R180, UR5, R139.reuse ;  /* 0x00000005b4b47c23 */ /* 0x100fe2000801008b */
[----:B------:R-:W-:Y:S01]  /*4630*/  HADD2.F32 R143, -RZ, R126.H0_H0 ;  /* 0x2000007eff8f7230 */ /* 0x000fe20000004100 */
[----:B------:R0:W-:Y:S01]  /*4640*/  F2F.F16.F32 R147, R142 ;  /* 0x0000008e00937304 */ /* 0x0001e20000200800 */
[----:B------:R-:W-:Y:S01]  /*4650*/  FFMA.FTZ R178, R178, UR5, R139 ;  /* 0x00000005b2b27c23 */ /* 0x000fe2000801008b */
[----:B------:R-:W-:-:S02]  /*4660*/  HADD2.F32 R145, -RZ, R145.H0_H0 ;  /* 0x20000091ff917230 */ /* 0x000fc40000004100 */
[----:B------:R-:W-:Y:S01]  /*4670*/  FADD.FTZ R180, R181, -R180 ;  /* 0x800000b4b5b47221 */ /* 0x000fe20000010000 */
[----:B------:R-:W-:Y:S01]  /*4680*/  FFMA.FTZ R126, R196, UR7, R143 ;  /* 0x00000007c47e7c23 */ /* 0x000fe2000801008f */
[----:B------:R-:W-:Y:S01]  /*4690*/  HADD2.F32 R143, -RZ, R128.H0_H0 ;  /* 0x20000080ff8f7230 */ /* 0x000fe20000004100 */
[----:B------:R-:W-:Y:S01]  /*46a0*/  MOV R64, R116 ;  /* 0x0000007400407202 */ /* 0x000fe20000000f00 */
[----:B------:R-:W-:Y:S01]  /*46b0*/  FFMA.FTZ R149, R180, UR7, R145 ;  /* 0x00000007b4957c23 */ /* 0x000fe20008010091 */
[----:B------:R-:W-:Y:S01]  /*46c0*/  FADD.FTZ R178, R179, -R178 ;  /* 0x800000b2b3b27221 */ /* 0x000fe20000010000 */
[----:B0-----:R-:W-:Y:S01]  /*46d0*/  MOV R142, R108 ;  /* 0x0000006c008e7202 */ /* 0x001fe20000000f00 */
[----:B------:R-:W-:Y:S01]  /*46e0*/  FFMA.FTZ R128, R188, UR7, R143 ;  /* 0x00000007bc807c23 */ /* 0x000fe2000801008f */
[----:B------:R-:W-:Y:S01]  /*46f0*/  MOV R143, R109 ;  /* 0x0000006d008f7202 */ /* 0x000fe20000000f00 */
[----:B------:R-:W-:Y:S01]  /*4700*/  FFMA.FTZ R160, R160, UR5, R139 ;  /* 0x00000005a0a07c23 */ /* 0x000fe2000801008b */
[----:B------:R-:W-:-:S02]  /*4710*/  HADD2.F32 R66, -RZ, R64.H0_H0 ;  /* 0x20000040ff427230 */ /* 0x000fc40000004100 */
[--C-:B------:R-:W-:Y:S01]  /*4720*/  FFMA.FTZ R165, R165, UR5, R139.reuse ;  /* 0x00000005a5a57c23 */ /* 0x100fe2000801008b */
[----:B------:R-:W-:Y:S01]  /*4730*/  FFMA.FTZ R169, R169, UR5, R139 ;  /* 0x00000005a9a97c23 */ /* 0x000fe2000801008b */
[----:B------:R-:W-:Y:S02]  /*4740*/  HADD2.F32 R143, -RZ, R143.H0_H0 ;  /* 0x2000008fff8f7230 */ /* 0x000fe40000004100 */
[----:B------:R-:W-:Y:S01]  /*4750*/  FADD.FTZ R171, R171, -R160 ;  /* 0x800000a0abab7221 */ /* 0x000fe20000010000 */
[----:B------:R-:W-:Y:S01]  /*4760*/  FADD.FTZ R165, R166, -R165 ;  /* 0x800000a5a6a57221 */ /* 0x000fe20000010000 */
[----:B------:R-:W-:Y:S01]  /*4770*/  FFMA.FTZ R150, R150, UR5, R139 ;  /* 0x0000000596967c23 */ /* 0x000fe2000801008b */
[----:B------:R-:W-:Y:S01]  /*4780*/  FADD.FTZ R168, R168, -R169 ;  /* 0x800000a9a8a87221 */ /* 0x000fe20000010000 */
[----:B------:R-:W-:Y:S01]  /*4790*/  FFMA.FTZ R144, R172, UR7, R143 ;  /* 0x00000007ac907c23 */ /* 0x000fe2000801008f */
[----:B------:R-:W-:Y:S01]  /*47a0*/  HADD2.F32 R143, -RZ, R142.H0_H0 ;  /* 0x2000008eff8f7230 */ /* 0x000fe20000004100 */
[----:B------:R-:W-:Y:S01]  /*47b0*/  SHF.R.U64 R142, R108, 0x10, R109 ;  /* 0x000000106c8e7819 */ /* 0x000fe2000000126d */
[----:B------:R-:W-:Y:S01]  /*47c0*/  FFMA.FTZ R171, R171, UR7, R66 ;  /* 0x00000007abab7c23 */ /* 0x000fe20008010042 */
[----:B------:R-:W-:Y:S01]  /*47d0*/  SHF.R.U64 R66, R116, 0x10, R117 ;  /* 0x0000001074427819 */ /* 0x000fe20000001275 */
[----:B------:R-:W-:Y:S01]  /*47e0*/  FFMA.FTZ R163, R163, UR5, R139 ;  /* 0x00000005a3a37c23 */ /* 0x000fe2000801008b */
[----:B------:R-:W-:Y:S01]  /*47f0*/  FADD.FTZ R150, R151, -R150 ;  /* 0x8000009697967221 */ /* 0x000fe20000010000 */
[----:B------:R-:W-:-:S02]  /*4800*/  HADD2.F32 R145, -RZ, R142.H0_H0 ;  /* 0x2000008eff917230 */ /* 0x000fc40000004100 */
[----:B------:R-:W-:Y:S01]  /*4810*/  FFMA.FTZ R191, R191, UR5, R139 ;  /* 0x00000005bfbf7c23 */ /* 0x000fe2000801008b */
[----:B------:R-:W-:Y:S02]  /*4820*/  HADD2.F32 R67, -RZ, R66.H0_H0 ;  /* 0x20000042ff437230 */ /* 0x000fe40000004100 */
[----:B------:R-:W-:Y:S01]  /*4830*/  FADD.FTZ R163, R164, -R163 ;  /* 0x800000a3a4a37221 */ /* 0x000fe20000010000 */
[----:B------:R-:W-:Y:S01]  /*4840*/  MOV R153, R113 ;  /* 0x0000007100997202 */ /* 0x000fe20000000f00 */
[----:B------:R-:W-:Y:S01]  /*4850*/  FFMA.FTZ R142, R178, UR7, R145 ;  /* 0x00000007b28e7c23 */ /* 0x000fe20008010091 */
[----:B------:R-:W-:Y:S01]  /*4860*/  SHF.R.U32.HI R145, RZ, 0x10, R111 ;  /* 0x00000010ff917819 */ /* 0x000fe2000001166f */
[----:B------:R-:W-:Y:S01]  /*4870*/  FFMA.FTZ R66, R168, UR7, R67 ;  /* 0x00000007a8427c23 */ /* 0x000fe20008010043 */
[----:B------:R-:W-:Y:S01]  /*4880*/  MOV R67, R105 ;  /* 0x0000006900437202 */ /* 0x000fe20000000f00 */
[----:B------:R-:W-:Y:S01]  /*4890*/  FADD.FTZ R194, R194, -R191 ;  /* 0x800000bfc2c27221 */ /* 0x000fe20000010000 */
[----:B------:R-:W-:Y:S01]  /*48a0*/  FFMA.FTZ R136, R136, UR5, R139 ;  /* 0x0000000588887c23 */ /* 0x000fe2000801008b */
[----:B------:R-:W-:Y:S01]  /*48b0*/  HADD2.F32 R148, -RZ, R145.H0_H0 ;  /* 0x20000091ff947230 */ /* 0x000fe20000004100 */
[----:B------:R-:W-:Y:S01]  /*48c0*/  MOV R145, R110 ;  /* 0x0000006e00917202 */ /* 0x000fe20000000f00 */
[----:B------:R-:W-:-:S02]  /*48d0*/  HADD2.F32 R67, -RZ, R67.H0_H0 ;  /* 0x20000043ff437230 */ /* 0x000fc40000004100 */
[----:B------:R-:W-:Y:S01]  /*48e0*/  FADD.FTZ R137, R137, -R136 ;  /* 0x8000008889897221 */ /* 0x000fe20000010000 */
[----:B------:R-:W-:Y:S01]  /*48f0*/  MOV R136, R112 ;  /* 0x0000007000887202 */ /* 0x000fe20000000f00 */
[----:B------:R-:W-:Y:S01]  /*4900*/  FFMA.FTZ R165, R165, UR7, R148 ;  /* 0x00000007a5a57c23 */ /* 0x000fe20008010094 */
[----:B------:R-:W-:Y:S01]  /*4910*/  SHF.R.U64 R148, R110, 0x10, R111 ;  /* 0x000000106e947819 */ /* 0x000fe2000000126f */
[----:B------:R-:W-:Y:S02]  /*4920*/  HADD2.F32 R145, -RZ, R145.H0_H0 ;  /* 0x20000091ff917230 */ /* 0x000fe40000004100 */
[----:B------:R-:W-:Y:S01]  /*4930*/  FFMA.FTZ R67, R194, UR7, R67 ;  /* 0x00000007c2437c23 */ /* 0x000fe20008010043 */
[--C-:B------:R-:W-:Y:S01]  /*4940*/  FFMA.FTZ R130, R130, UR5, R139.reuse ;  /* 0x0000000582827c23 */ /* 0x100fe2000801008b */
[----:B------:R-:W-:Y:S01]  /*4950*/  FFMA.FTZ R123, R123, UR5, R139 ;  /* 0x000000057b7b7c23 */ /* 0x000fe2000801008b */
[----:B------:R-:W-:Y:S02]  /*4960*/  HADD2.F32 R148, -RZ, R148.H0_H0 ;  /* 0x20000094ff947230 */ /* 0x000fe40000004100 */
[----:B------:R-:W-:Y:S01]  /*4970*/  FFMA.FTZ R145, R150, UR7, R145 ;  /* 0x0000000796917c23 */ /* 0x000fe20008010091 */
[----:B------:R-:W-:Y:S01]  /*4980*/  FFMA.FTZ R150, R132, UR5, R139 ;  /* 0x0000000584967c23 */ /* 0x000fe2000801008b */
[----:B------:R-:W-:Y:S01]  /*4990*/  F2F.F16.F32 R67, R67 ;  /* 0x0000004300437304 */ /* 0x000fe20000200800 */
[----:B------:R-:W-:Y:S01]  /*49a0*/  FADD.FTZ R131, R131, -R130 ;  /* 0x8000008283837221 */ /* 0x000fe20000010000 */
[----:B------:R-:W-:Y:S01]  /*49b0*/  FFMA.FTZ R132, R163, UR7, R148 ;  /* 0x00000007a3847c23 */ /* 0x000fe20008010094 */
[----:B------:R-:W-:Y:S01]  /*49c0*/  SHF.R.U32.HI R148, RZ, 0x10, R113 ;  /* 0x00000010ff947819 */ /* 0x000fe20000011671 */
[----:B------:R-:W-:Y:S01]  /*49d0*/  FADD.FTZ R150, R133, -R150 ;  /* 0x8000009685967221 */ /* 0x000fe20000010000 */
[----:B------:R-:W-:-:S02]  /*49e0*/  HADD2.F32 R133, -RZ, R153.H0_H0 ;  /* 0x20000099ff857230 */ /* 0x000fc40000004100 */
[----:B------:R-:W-:Y:S01]  /*49f0*/  FADD.FTZ R123, R120, -R123 ;  /* 0x8000007b787b7221 */ /* 0x000fe20000010000 */
[----:B------:R-:W-:Y:S01]  /*4a00*/  MOV R120, R115 ;  /* 0x0000007300787202 */ /* 0x000fe20000000f00 */
[----:B------:R-:W-:Y:S01]  /*4a10*/  HADD2.F32 R148, -RZ, R148.H0_H0 ;  /* 0x20000094ff947230 */ /* 0x000fe20000004100 */
[----:B------:R-:W0:Y:S01]  /*4a20*/  F2F.F16.F32 R138, R138 ;  /* 0x0000008a008a7304 */ /* 0x000e220000200800 */
[----:B------:R-:W-:Y:S01]  /*4a30*/  FFMA.FTZ R133, R150, UR7, R133 ;  /* 0x0000000796857c23 */ /* 0x000fe20008010085 */
[--C-:B------:R-:W-:Y:S01]  /*4a40*/  FFMA.FTZ R174, R174, UR5, R139.reuse ;  /* 0x00000005aeae7c23 */ /* 0x100fe2000801008b */
[--C-:B------:R-:W-:Y:S01]  /*4a50*/  FFMA.FTZ R118, R118, UR5, R139.reuse ;  /* 0x0000000576767c23 */ /* 0x100fe2000801008b */
[----:B------:R-:W-:Y:S01]  /*4a60*/  FFMA.FTZ R150, R137, UR7, R148 ;  /* 0x0000000789967c23 */ /* 0x000fe20008010094 */
[--C-:B------:R-:W-:Y:S01]  /*4a70*/  FFMA.FTZ R148, R134, UR5, R139.reuse ;  /* 0x0000000586947c23 */ /* 0x100fe2000801008b */
[----:B------:R-:W-:Y:S02]  /*4a80*/  HADD2.F32 R134, -RZ, R136.H0_H0 ;  /* 0x20000088ff867230 */ /* 0x000fe40000004100 */
[--C-:B------:R-:W-:Y:S01]  /*4a90*/  FFMA.FTZ R136, R124, UR5, R139.reuse ;  /* 0x000000057c887c23 */ /* 0x100fe2000801008b */
[----:B------:R-:W-:Y:S01]  /*4aa0*/  F2F.F16.F32 R64, R170 ;  /* 0x000000aa00407304 */ /* 0x000fe20000200800 */
[----:B------:R-:W-:Y:S01]  /*4ab0*/  MOV R146, R111 ;  /* 0x0000006f00927202 */ /* 0x000fe20000000f00 */
[----:B------:R-:W-:Y:S01]  /*4ac0*/  FFMA.FTZ R193, R193, UR5, R139 ;  /* 0x00000005c1c17c23 */ /* 0x000fe2000801008b */
[----:B------:R-:W-:Y:S01]  /*4ad0*/  FFMA.FTZ R131, R131, UR7, R134 ;  /* 0x0000000783837c23 */ /* 0x000fe20008010086 */
[----:B------:R-:W-:Y:S01]  /*4ae0*/  SHF.R.U64 R134, R114, 0x10, R115 ;  /* 0x0000001072867819 */ /* 0x000fe20000001273 */
[----:B------:R-:W-:Y:S01]  /*4af0*/  FADD.FTZ R136, R121, -R136 ;  /* 0x8000008879887221 */ /* 0x000fe20000010000 */
[----:B------:R-:W-:Y:S01]  /*4b00*/  HADD2.F32 R121, -RZ, R120.H0_H0 ;  /* 0x20000078ff797230 */ /* 0x000fe20000004100 */
[----:B------:R-:W-:Y:S01]  /*4b10*/  SHF.R.U64 R137, R112, 0x10, R113 ;  /* 0x0000001070897819 */ /* 0x000fe20000001271 */
[----:B------:R-:W1:Y:S01]  /*4b20*/  F2F.F16.F32 R65, R65 ;  /* 0x0000004100417304 */ /* 0x000e620000200800 */
[----:B------:R-:W-:-:S02]  /*4b30*/  HADD2.F32 R134, -RZ, R134.H0_H0 ;  /* 0x20000086ff867230 */ /* 0x000fc40000004100 */
[----:B------:R-:W-:Y:S01]  /*4b40*/  FADD.FTZ R174, R173, -R174 ;  /* 0x800000aeadae7221 */ /* 0x000fe20000010000 */
[----:B------:R-:W-:Y:S01]  /*4b50*/  FFMA.FTZ R136, R136, UR7, R121 ;  /* 0x0000000788887c23 */ /* 0x000fe20008010079 */
[--C-:B------:R-:W-:Y:S01]  /*4b60*/  FFMA.FTZ R161, R161, UR5, R139.reuse ;  /* 0x00000005a1a17c23 */ /* 0x100fe2000801008b */
[----:B------:R-:W-:Y:S01]  /*4b70*/  FFMA.FTZ R125, R125, UR5, R139 ;  /* 0x000000057d7d7c23 */ /* 0x000fe2000801008b */
[----:B------:R-:W-:Y:S01]  /*4b80*/  FADD.FTZ R118, R119, -R118 ;  /* 0x8000007677767221 */ /* 0x000fe20000010000 */
[----:B0-----:R-:W-:Y:S01]  /*4b90*/  PRMT R121, R67, 0x5410, R138 ;  /* 0x0000541043797816 */ /* 0x001fe2000000008a */
[----:B------:R-:W0:Y:S01]  /*4ba0*/  F2F.F16.F32 R66, R66 ;  /* 0x0000004200427304 */ /* 0x000e220000200800 */
[----:B------:R-:W-:Y:S01]  /*4bb0*/  MOV R119, R114 ;  /* 0x0000007200777202 */ /* 0x000fe20000000f00 */
[----:B------:R-:W2:Y:S01]  /*4bc0*/  LDC.64 R138, c[0x0][0x468] ;  /* 0x00011a00ff8a7b82 */ /* 0x000ea20000000a00 */
[----:B------:R-:W-:Y:S01]  /*4bd0*/  FFMA.FTZ R123, R123, UR7, R134 ;  /* 0x000000077b7b7c23 */ /* 0x000fe20008010086 */
[----:B------:R-:W-:Y:S01]  /*4be0*/  HADD2.F32 R146, -RZ, R146.H0_H0 ;  /* 0x20000092ff927230 */ /* 0x000fe20000004100 */
[----:B------:R-:W-:Y:S01]  /*4bf0*/  SHF.R.U32.HI R134, RZ, 0x10, R115 ;  /* 0x00000010ff867819 */ /* 0x000fe20000011673 */
[----:B------:R-:W-:-:S02]  /*4c00*/  HADD2.F32 R137, -RZ, R137.H0_H0 ;  /* 0x20000089ff897230 */ /* 0x000fc40000004100 */
[----:B------:R-:W-:Y:S01]  /*4c10*/  FADD.FTZ R192, R192, -R193 ;  /* 0x800000c1c0c07221 */ /* 0x000fe20000010000 */
[----:B------:R-:W3:Y:S01]  /*4c20*/  F2F.F16.F32 R126, R126 ;  /* 0x0000007e007e7304 */ /* 0x000ee20000200800 */
[----:B------:R-:W-:Y:S01]  /*4c30*/  FFMA.FTZ R143, R174, UR7, R143 ;  /* 0x00000007ae8f7c23 */ /* 0x000fe2000801008f */
[----:B------:R-:W-:Y:S01]  /*4c40*/  FADD.FTZ R161, R162, -R161 ;  /* 0x800000a1a2a17221 */ /* 0x000fe20000010000 */
[----:B------:R-:W-:Y:S01]  /*4c50*/  FADD.FTZ R148, R135, -R148 ;  /* 0x8000009487947221 */ /* 0x000fe20000010000 */
[----:B------:R-:W-:Y:S01]  /*4c60*/  HADD2.F32 R119, -RZ, R119.H0_H0 ;  /* 0x20000077ff777230 */ /* 0x000fe20000004100 */
[----:B------:R-:W4:Y:S01]  /*4c70*/  LDC.64 R154, c[0x0][0x470] ;  /* 0x00011c00ff9a7b82 */ /* 0x000f220000000a00 */
[----:B------:R-:W-:Y:S01]  /*4c80*/  FFMA.FTZ R141, R192, UR7, R141 ;  /* 0x00000007c08d7c23 */ /* 0x000fe2000801008d */
[----:B------:R-:W-:Y:S01]  /*4c90*/  FFMA.FTZ R146, R161, UR7, R146 ;  /* 0x00000007a1927c23 */ /* 0x000fe20008010092 */
[----:B------:R-:W3:Y:S01]  /*4ca0*/  F2F.F16.F32 R142, R142 ;  /* 0x0000008e008e7304 */ /* 0x000ee20000200800 */
[----:B------:R-:W-:Y:S01]  /*4cb0*/  FFMA.FTZ R137, R148, UR7, R137 ;  /* 0x0000000794897c23 */ /* 0x000fe20008010089 */
[----:B------:R-:W-:-:S02]  /*4cc0*/  HADD2.F32 R134, -RZ, R134.H0_H0 ;  /* 0x20000086ff867230 */ /* 0x000fc40000004100 */
[----:B------:R-:W-:Y:S01]  /*4cd0*/  FADD.FTZ R125, R122, -R125 ;  /* 0x8000007d7a7d7221 */ /* 0x000fe20000010000 */
[----:B------:R-:W-:Y:S01]  /*4ce0*/  FFMA.FTZ R163, R118, UR7, R119 ;  /* 0x0000000776a37c23 */ /* 0x000fe20008010077 */
[----:B-1----:R-:W-:Y:S01]  /*4cf0*/  PRMT R119, R64, 0x5410, R65 ;  /* 0x0000541040777816 */ /* 0x002fe20000000041 */
[----:B0-----:R-:W-:-:S04]  /*4d00*/  IMAD.WIDE.U32 R64, R66, 0x10000, RZ ;  /* 0x0001000042407825 */ /* 0x001fc800078e00ff */
[----:B------:R-:W-:Y:S01]  /*4d10*/  FFMA.FTZ R125, R125, UR7, R134 ;  /* 0x000000077d7d7c23 */ /* 0x000fe20008010086 */
[----:B------:R-:W-:Y:S01]  /*4d20*/  F2F.F16.F32 R132, R132 ;  /* 0x0000008400847304 */ /* 0x000fe20000200800 */
[----:B------:R-:W-:Y:S01]  /*4d30*/  IADD3 R153, PT, PT, R152, 0x600, RZ ;  /* 0x0000060098997810 */ /* 0x000fe20007ffe0ff */
[----:B---3--:R-:W-:Y:S01]  /*4d40*/  IMAD.WIDE.U32 R66, R126, 0x10000, RZ ;  /* 0x000100007e427825 */ /* 0x008fe200078e00ff */
[----:B------:R-:W-:-:S04]  /*4d50*/  LOP3.LUT R65, R119, R65, RZ, 0xfc, !PT ;  /* 0x0000004177417212 */ /* 0x000fc800078efcff */
[----:B------:R-:W-:Y:S01]  /*4d60*/  LOP3.LUT R67, R121, R67, RZ, 0xfc, !PT ;  /* 0x0000004379437212 */ /* 0x000fe200078efcff */
[----:B------:R-:W0:Y:S01]  /*4d70*/  F2F.F16.F32 R129, R171 ;  /* 0x000000ab00817304 */ /* 0x000e220000200800 */
[----:B------:R-:W-:-:S07]  /*4d80*/  IMAD.WIDE.U32 R120, R142, 0x10000, RZ ;  /* 0x000100008e787825 */ /* 0x000fce00078e00ff */
[----:B------:R-:W1:Y:S01]  /*4d90*/  F2F.F16.F32 R128, R128 ;  /* 0x0000008000807304 */ /* 0x000e620000200800 */
[----:B0-----:R-:W-:-:S07]  /*4da0*/  LOP3.LUT R64, R64, R129, RZ, 0xfc, !PT ;  /* 0x0000008140407212 */ /* 0x001fce00078efcff */
[----:B------:R-:W0:Y:S01]  /*4db0*/  F2F.F16.F32 R140, R140 ;  /* 0x0000008c008c7304 */ /* 0x000e220000200800 */
[----:B-1----:R-:W-:-:S07]  /*4dc0*/  IMAD.WIDE.U32 R118, R128, 0x10000, RZ ;  /* 0x0001000080767825 */ /* 0x002fce00078e00ff */
[----:B------:R-:W1:Y:S01]  /*4dd0*/  F2F.F16.F32 R143, R143 ;  /* 0x0000008f008f7304 */ /* 0x000e620000200800 */
[----:B--2---:R-:W-:Y:S01]  /*4de0*/  IMAD.WIDE.U32 R128, R152, 0x8, R138 ;  /* 0x0000000898807825 */ /* 0x004fe200078e008a */
[----:B0-----:R-:W-:-:S06]  /*4df0*/  PRMT R147, R140, 0x5410, R147 ;  /* 0x000054108c937816 */ /* 0x001fcc0000000093 */
[----:B------:R-:W-:Y:S01]  /*4e00*/  F2F.F16.F32 R144, R144 ;  /* 0x0000009000907304 */ /* 0x000fe20000200800 */
[----:B------:R0:W-:Y:S01]  /*4e10*/  STG.E.64 desc[UR14][R128.64], R64 ;  /* 0x0000004080007986 */ /* 0x0001e2000c101b0e */
[----:B------:R-:W-:Y:S02]  /*4e20*/  LOP3.LUT R119, R147, R119, RZ, 0xfc, !PT ;  /* 0x0000007793777212 */ /* 0x000fe400078efcff */
[----:B------:R-:W-:Y:S02]  /*4e30*/  IADD3 R147, PT, PT, R152, 0x300, RZ ;  /* 0x0000030098937810 */ /* 0x000fe40007ffe0ff */
[----:B-1----:R-:W-:Y:S02]  /*4e40*/  LOP3.LUT R120, R120, R143, RZ, 0xfc, !PT ;  /* 0x0000008f78787212 */ /* 0x002fe400078efcff */
[----:B------:R-:W1:Y:S01]  /*4e50*/  F2F.F16.F32 R149, R149 ;  /* 0x0000009500957304 */ /* 0x000e620000200800 */
[----:B------:R-:W-:-:S05]  /*4e60*/  IADD3 R143, PT, PT, R152, 0x100, RZ ;  /* 0x00000100988f7810 */ /* 0x000fca0007ffe0ff */
[C---:B0-----:R-:W-:Y:S02]  /*4e70*/  IMAD.WIDE.U32 R128, R143.reuse, 0x8, R138 ;  /* 0x000000088f807825 */ /* 0x041fe400078e008a */
[----:B------:R-:W-:Y:S02]  /*4e80*/  F2F.F16.F32 R145, R145 ;  /* 0x0000009100917304 */ /* 0x000fe40000200800 */
[----:B----4-:R-:W-:Y:S01]  /*4e90*/  IMAD.WIDE.U32 R142, R143, 0x8, R154 ;  /* 0x000000088f8e7825 */ /* 0x010fe200078e009a */
[----:B-1----:R-:W-:-:S05]  /*4ea0*/  PRMT R149, R144, 0x5410, R149 ;  /* 0x0000541090957816 */ /* 0x002fca0000000095 */
[----:B------:R-:W-:Y:S01]  /*4eb0*/  F2F.F16.F32 R124, R137 ;  /* 0x00000089007c7304 */ /* 0x000fe20000200800 */
[----:B------:R-:W-:Y:S02]  /*4ec0*/  LOP3.LUT R121, R149, R121, RZ, 0xfc, !PT ;  /* 0x0000007995797212 */ /* 0x000fe400078efcff */
[----:B------:R-:W-:-:S05]  /*4ed0*/  IADD3 R149, PT, PT, R152, 0x400, RZ ;  /* 0x0000040098957810 */ /* 0x000fca0007ffe0ff */
[----:B------:R-:W0:Y:S08]  /*4ee0*/  F2F.F16.F32 R141, R141 ;  /* 0x0000008d008d7304 */ /* 0x000e300000200800 */
[----:B------:R-:W-:Y:S01]  /*4ef0*/  F2F.F16.F32 R146, R146 ;  /* 0x0000009200927304 */ /* 0x000fe20000200800 */
[----:B0-----:R-:W-:-:S07]  /*4f00*/  LOP3.LUT R66, R66, R141, RZ, 0xfc, !PT ;  /* 0x0000008d42427212 */ /* 0x001fce00078efcff */
[----:B------:R-:W0:Y:S01]  /*4f10*/  F2F.F16.F32 R151, R165 ;  /* 0x000000a500977304 */ /* 0x000e220000200800 */
[----:B------:R-:W-:-:S05]  /*4f20*/  IMAD.WIDE.U32 R140, R152, 0x8, R154 ;  /* 0x00000008988c7825 */ /* 0x000fca00078e009a */
[----:B------:R-:W-:Y:S02]  /*4f30*/  STG.E.64 desc[UR14][R140.64], R64 ;  /* 0x000000408c007986 */ /* 0x000fe4000c101b0e */
[----:B------:R-:W1:Y:S02]  /*4f40*/  F2F.F16.F32 R127, R127 ;  /* 0x0000007f007f7304 */ /* 0x000e640000200800 */
[----:B------:R-:W-:Y:S04]  /*4f50*/  STG.E.64 desc[UR14][R128.64], R66 ;  /* 0x0000004280007986 */ /* 0x000fe8000c101b0e */
[----:B------:R-:W-:Y:S01]  /*4f60*/  STG.E.64 desc[UR14][R142.64], R66 ;  /* 0x000000428e007986 */ /* 0x000fe2000c101b0e */
[----:B0-----:R-:W-:Y:S01]  /*4f70*/  PRMT R151, R146, 0x5410, R151 ;  /* 0x0000541092977816 */ /* 0x001fe20000000097 */
[----:B------:R-:W-:Y:S01]  /*4f80*/  F2F.F16.F32 R133, R133 ;  /* 0x0000008500857304 */ /* 0x000fe20000200800 */
[----:B-1----:R-:W-:-:S07]  /*4f90*/  LOP3.LUT R118, R118, R127, RZ, 0xfc, !PT ;  /* 0x0000007f76767212 */ /* 0x002fce00078efcff */
[----:B------:R-:W0:Y:S08]  /*4fa0*/  F2F.F16.F32 R130, R150 ;  /* 0x0000009600827304 */ /* 0x000e300000200800 */
[----:B------:R1:W2:Y:S01]  /*4fb0*/  F2F.F16.F32 R156, R123 ;  /* 0x0000007b009c7304 */ /* 0x0002a20000200800 */
[----:B0-----:R-:W-:-:S07]  /*4fc0*/  PRMT R133, R133, 0x5410, R130 ;  /* 0x0000541085857816 */ /* 0x001fce0000000082 */
[----:B------:R-:W-:Y:S01]  /*4fd0*/  F2F.F16.F32 R131, R131 ;  /* 0x0000008300837304 */ /* 0x000fe20000200800 */
[----:B-1----:R-:W-:-:S03]  /*4fe0*/  IMAD.WIDE.U32 R122, R132, 0x10000, RZ ;  /* 0x00010000847a7825 */ /* 0x002fc600078e00ff */
[----:B------:R-:W-:Y:S01]  /*4ff0*/  LOP3.LUT R122, R122, R145, RZ, 0xfc, !PT ;  /* 0x000000917a7a7212 */ /* 0x000fe200078efcff */
[----:B--2---:R-:W-:-:S03]  /*5000*/  IMAD.WIDE.U32 R126, R156, 0x10000, RZ ;  /* 0x000100009c7e7825 */ /* 0x004fc600078e00ff */
[----:B------:R0:W-:Y:S01]  /*5010*/  F2F.F16.F32 R161, R136 ;  /* 0x0000008800a17304 */ /* 0x0001e20000200800 */
[C---:B------:R-:W-:Y:S02]  /*5020*/  IADD3 R145, PT, PT, R152.reuse, 0x200, RZ ;  /* 0x0000020098917810 */ /* 0x040fe40007ffe0ff */
[----:B------:R-:W-:Y:S02]  /*5030*/  LOP3.LUT R123, R151, R123, RZ, 0xfc, !PT ;  /* 0x0000007b977b7212 */ /* 0x000fe400078efcff */
[----:B------:R-:W-:-:S03]  /*5040*/  IADD3 R151, PT, PT, R152, 0x500, RZ ;  /* 0x0000050098977810 */ /* 0x000fc60007ffe0ff */
[----:B------:R1:W2:Y:S02]  /*5050*/  F2F.F16.F32 R160, R125 ;  /* 0x0000007d00a07304 */ /* 0x0002a40000200800 */
[----:B0-----:R-:W-:-:S04]  /*5060*/  IMAD.WIDE.U32 R136, R151, 0x8, R138 ;  /* 0x0000000897887825 */ /* 0x001fc800078e008a */
[----:B------:R-:W-:Y:S02]  /*5070*/  IMAD.WIDE.U32 R150, R151, 0x8, R154 ;  /* 0x0000000897967825 */ /* 0x000fe400078e009a */
[----:B------:R-:W0:Y:S02]  /*5080*/  F2F.F16.F32 R163, R163 ;  /* 0x000000a300a37304 */ /* 0x000e240000200800 */
        /* <DEDUP_REMOVED lines=28> */
.L_x_870:
[----:B------:R-:W-:-:S04]  /*5250*/  UISETP.NE.U32.AND UP0, UPT, UR26, URZ, UPT ;  /* 0x000000ff1a00728c */ /* 0x000fc8000bf05070 */
[----:B------:R-:W-:-:S09]  /*5260*/  UISETP.NE.AND.EX UP0, UPT, UR27, URZ, UPT, UP0 ;  /* 0x000000ff1b00728c */ /* 0x000fd2000bf05300 */
[----:B------:R-:W-:Y:S05]  /*5270*/  BRA.U UP0, `(.L_x_873) ;  /* 0x0000000d00b47547 */ /* 0x000fea000b800000 */
[----:B-----5:R-:W-:Y:S01]  /*5280*/  MOV R64, R117 ;  /* 0x0000007500407202 */ /* 0x020fe20000000f00 */
[--C-:B------:R-:W-:Y:S01]  /*5290*/  FFMA.FTZ R170, R170, UR5, R139.reuse ;  /* 0x00000005aaaa7c23 */ /* 0x100fe2000801008b */
[----:B------:R-:W-:Y:S01]  /*52a0*/  FFMA.FTZ R176, R176, UR5, R139 ;  /* 0x00000005b0b07c23 */ /* 0x000fe2000801008b */
[----:B------:R-:W-:Y:S01]  /*52b0*/  SHF.R.U32.HI R101, RZ, 0x10, R105 ;  /* 0x00000010ff657819 */ /* 0x000fe20000011669 */
[--C-:B------:R-:W-:Y:S01]  /*52c0*/  FFMA.FTZ R102, R185, UR5, R139.reuse ;  /* 0x00000005b9667c23 */ /* 0x100fe2000801008b */
[----:B------:R-:W-:Y:S02]  /*52d0*/  HADD2.F32 R65, -RZ, R64.H0_H0 ;  /* 0x20000040ff417230 */ /* 0x000fe40000004100 */
[----:B------:R-:W-:Y:S01]  /*52e0*/  FADD.FTZ R170, R167, -R170 ;  /* 0x800000aaa7aa7221 */ /* 0x000fe20000010000 */
[----:B------:R-:W-:Y:S01]  /*52f0*/  FADD.FTZ R177, R177, -R176 ;  /* 0x800000b0b1b17221 */ /* 0x000fe20000010000 */
[----:B------:R-:W-:Y:S02]  /*5300*/  HADD2.F32 R101, -RZ, R101.H0_H0 ;  /* 0x20000065ff657230 */ /* 0x000fe40000004100 */
[----:B------:R-:W-:Y:S01]  /*5310*/  FFMA.FTZ R195, R195, UR5, R139 ;  /* 0x00000005c3c37c23 */ /* 0x000fe2000801008b */
[----:B------:R-:W-:Y:S01]  /*5320*/  FFMA.FTZ R170, R170, UR7, R65 ;  /* 0x00000007aaaa7c23 */ /* 0x000fe20008010041 */
[----:B------:R-:W-:Y:S01]  /*5330*/  SHF.R.U32.HI R65, RZ, 0x10, R117 ;  /* 0x00000010ff417819 */ /* 0x000fe20000011675 */
[----:B------:R-:W-:Y:S01]  /*5340*/  FADD.FTZ R129, R129, -R102 ;  /* 0x8000006681817221 */ /* 0x000fe20000010000 */
[----:B------:R-:W-:Y:S01]  /*5350*/  SHF.R.U32.HI R138, RZ, 0x10, R107 ;  /* 0x00000010ff8a7819 */ /* 0x000fe2000001166b */
[----:B------:R-:W-:Y:S01]  /*5360*/  FFMA.FTZ R189, R189, UR5, R139 ;  /* 0x00000005bdbd7c23 */ /* 0x000fe2000801008b */
[----:B------:R-:W-:Y:S01]  /*5370*/  MOV R102, R107 ;  /* 0x0000006b00667202 */ /* 0x000fe20000000f00 */
[----:B------:R-:W-:-:S02]  /*5380*/  HADD2.F32 R100, -RZ, R65.H0_H0 ;  /* 0x20000041ff647230 */ /* 0x000fc40000004100 */
[----:B------:R-:W-:Y:S01]  /*5390*/  FADD.FTZ R196, R196, -R195 ;  /* 0x800000c3c4c47221 */ /* 0x000fe20000010000 */
[----:B------:R-:W-:Y:S01]  /*53a0*/  FFMA.FTZ R127, R128, UR5, R139 ;  /* 0x00000005807f7c23 */ /* 0x000fe2000801008b */
[----:B------:R-:W-:Y:S02]  /*53b0*/  HADD2.F32 R138, -RZ, R138.H0_H0 ;  /* 0x2000008aff8a7230 */ /* 0x000fe40000004100 */
[----:B------:R-:W-:Y:S01]  /*53c0*/  FADD.FTZ R189, R190, -R189 ;  /* 0x800000bdbebd7221 */ /* 0x000fe20000010000 */
[----:B------:R-:W-:Y:S01]  /*53d0*/  FFMA.FTZ R65, R177, UR7, R100 ;  /* 0x00000007b1417c23 */ /* 0x000fe20008010064 */
[----:B------:R-:W-:Y:S01]  /*53e0*/  FFMA.FTZ R100, R197, UR5, R139 ;  /* 0x00000005c5647c23 */ /* 0x000fe2000801008b */
[----:B------:R-:W-:Y:S02]  /*53f0*/  HADD2.F32 R143, -RZ, R102.H0_H0 ;  /* 0x20000066ff8f7230 */ /* 0x000fe40000004100 */
[----:B------:R-:W-:Y:S01]  /*5400*/  FADD.FTZ R186, R186, -R127 ;  /* 0x8000007fbaba7221 */ /* 0x000fe20000010000 */
[----:B------:R-:W-:Y:S01]  /*5410*/  FFMA.FTZ R138, R189, UR7, R138 ;  /* 0x00000007bd8a7c23 */ /* 0x000fe2000801008a */
[----:B------:R-:W-:Y:S01]  /*5420*/  FADD.FTZ R100, R199, -R100 ;  /* 0x80000064c7647221 */ /* 0x000fe20000010000 */
[----:B------:R-:W-:Y:S01]  /*5430*/  FFMA.FTZ R180, R180, UR5, R139 ;  /* 0x00000005b4b47c23 */ /* 0x000fe2000801008b */
[----:B------:R-:W-:Y:S01]  /*5440*/  FFMA.FTZ R128, R186, UR7, R143 ;  /* 0x00000007ba807c23 */ /* 0x000fe2000801008f */
[----:B------:R-:W-:Y:S01]  /*5450*/  FFMA.FTZ R178, R178, UR5, R139 ;  /* 0x00000005b2b27c23 */ /* 0x000fe2000801008b */
[----:B------:R-:W-:Y:S01]  /*5460*/  FFMA.FTZ R126, R100, UR7, R101 ;  /* 0x00000007647e7c23 */ /* 0x000fe20008010065 */
[----:B------:R-:W-:Y:S01]  /*5470*/  MOV R100, R104 ;  /* 0x0000006800647202 */ /* 0x000fe20000000f00 */
[----:B------:R0:W-:Y:S01]  /*5480*/  F2F.F16.F32 R143, R138 ;  /* 0x0000008a008f7304 */ /* 0x0001e20000200800 */
[----:B------:R-:W-:Y:S01]  /*5490*/  FADD.FTZ R180, R181, -R180 ;  /* 0x800000b4b5b47221 */ /* 0x000fe20000010000 */
[----:B------:R-:W-:Y:S01]  /*54a0*/  FADD.FTZ R178, R179, -R178 ;  /* 0x800000b2b3b27221 */ /* 0x000fe20000010000 */
[----:B------:R-:W-:Y:S01]  /*54b0*/  FFMA.FTZ R193, R193, UR5, R139 ;  /* 0x00000005c1c17c23 */ /* 0x000fe2000801008b */
[----:B------:R-:W-:Y:S01]  /*54c0*/  HADD2.F32 R101, -RZ, R100.H0_H0 ;  /* 0x20000064ff657230 */ /* 0x000fe20000004100 */
[----:B------:R-:W-:Y:S01]  /*54d0*/  SHF.R.U64 R100, R104, 0x10, R105 ;  /* 0x0000001068647819 */ /* 0x000fe20000001269 */
[----:B------:R-:W-:Y:S01]  /*54e0*/  FFMA.FTZ R160, R160, UR5, R139 ;  /* 0x00000005a0a07c23 */ /* 0x000fe2000801008b */
[----:B------:R-:W-:Y:S01]  /*54f0*/  MOV R64, R116 ;  /* 0x0000007400407202 */ /* 0x000fe20000000f00 */
[----:B------:R-:W-:Y:S01]  /*5500*/  FADD.FTZ R192, R192, -R193 ;  /* 0x800000c1c0c07221 */ /* 0x000fe20000010000 */
[----:B0-----:R-:W-:Y:S01]  /*5510*/  SHF.R.U64 R138, R108, 0x10, R109 ;  /* 0x000000106c8a7819 */ /* 0x001fe2000000126d */
[----:B------:R-:W-:Y:S01]  /*5520*/  HADD2.F32 R141, -RZ, R100.H0_H0 ;  /* 0x20000064ff8d7230 */ /* 0x000fe20000004100 */
[----:B------:R-:W-:Y:S01]  /*5530*/  MOV R102, R106 ;  /* 0x0000006a00667202 */ /* 0x000fe20000000f00 */
[----:B------:R-:W-:-:S02]  /*5540*/  HADD2.F32 R66, -RZ, R64.H0_H0 ;  /* 0x20000040ff427230 */ /* 0x000fc40000004100 */
[----:B------:R-:W-:Y:S01]  /*5550*/  FFMA.FTZ R165, R165, UR5, R139 ;  /* 0x00000005a5a57c23 */ /* 0x000fe2000801008b */
[----:B------:R-:W-:Y:S01]  /*5560*/  FADD.FTZ R171, R171, -R160 ;  /* 0x800000a0abab7221 */ /* 0x000fe20000010000 */
[----:B------:R-:W-:Y:S01]  /*5570*/  FFMA.FTZ R100, R196, UR7, R141 ;  /* 0x00000007c4647c23 */ /* 0x000fe2000801008d */
[----:B------:R-:W-:Y:S01]  /*5580*/  SHF.R.U32.HI R141, RZ, 0x10, R109 ;  /* 0x00000010ff8d7819 */ /* 0x000fe2000001166d */
[----:B------:R-:W-:Y:S01]  /*5590*/  FFMA.FTZ R101, R192, UR7, R101 ;  /* 0x00000007c0657c23 */ /* 0x000fe20008010065 */
[----:B------:R-:W-:Y:S02]  /*55a0*/  HADD2.F32 R102, -RZ, R102.H0_H0 ;  /* 0x20000066ff667230 */ /* 0x000fe40000004100 */
[----:B------:R-:W-:Y:S01]  /*55b0*/  FADD.FTZ R165, R166, -R165 ;  /* 0x800000a5a6a57221 */ /* 0x000fe20000010000 */
[----:B------:R-:W-:Y:S01]  /*55c0*/  FFMA.FTZ R146, R132, UR5, R139 ;  /* 0x0000000584927c23 */ /* 0x000fe2000801008b */
[----:B------:R-:W-:Y:S01]  /*55d0*/  HADD2.F32 R141, -RZ, R141.H0_H0 ;  /* 0x2000008dff8d7230 */ /* 0x000fe20000004100 */
[----:B------:R-:W-:Y:S01]  /*55e0*/  MOV R148, R113 ;  /* 0x0000007100947202 */ /* 0x000fe20000000f00 */
[----:B------:R-:W-:Y:S01]  /*55f0*/  FFMA.FTZ R103, R171, UR7, R66 ;  /* 0x00000007ab677c23 */ /* 0x000fe20008010042 */
[----:B------:R-:W-:Y:S01]  /*5600*/  SHF.R.U64 R66, R116, 0x10, R117 ;  /* 0x0000001074427819 */ /* 0x000fe20000001275 */
[----:B------:R0:W-:Y:S01]  /*5610*/  F2F.F16.F32 R127, R101 ;  /* 0x00000065007f7304 */ /* 0x0001e20000200800 */
[----:B------:R-:W-:Y:S01]  /*5620*/  FFMA.FTZ R145, R180, UR7, R141 ;  /* 0x00000007b4917c23 */ /* 0x000fe2000801008d */
[----:B------:R-:W-:-:S02]  /*5630*/  HADD2.F32 R141, -RZ, R138.H0_H0 ;  /* 0x2000008aff8d7230 */ /* 0x000fc40000004100 */
[--C-:B------:R-:W-:Y:S01]  /*5640*/  FFMA.FTZ R169, R169, UR5, R139.reuse ;  /* 0x00000005a9a97c23 */ /* 0x100fe2000801008b */
[----:B------:R-:W-:Y:S01]  /*5650*/  FADD.FTZ R146, R133, -R146 ;  /* 0x8000009285927221 */ /* 0x000fe20000010000 */
[----:B------:R-:W-:Y:S02]  /*5660*/  HADD2.F32 R133, -RZ, R148.H0_H0 ;  /* 0x20000094ff857230 */ /* 0x000fe40000004100 */
[----:B------:R-:W-:Y:S01]  /*5670*/  FFMA.FTZ R187, R187, UR5, R139 ;  /* 0x00000005bbbb7c23 */ /* 0x000fe2000801008b */
[----:B------:R-:W-:Y:S01]  /*5680*/  FFMA.FTZ R138, R178, UR7, R141 ;  /* 0x00000007b28a7c23 */ /* 0x000fe2000801008d */
[----:B------:R-:W-:Y:S01]  /*5690*/  SHF.R.U32.HI R141, RZ, 0x10, R111 ;  /* 0x00000010ff8d7819 */ /* 0x000fe2000001166f */
[----:B0-----:R-:W-:Y:S01]  /*56a0*/  FFMA.FTZ R101, R129, UR7, R102 ;  /* 0x0000000781657c23 */ /* 0x001fe20008010066 */
[----:B------:R-:W-:Y:S01]  /*56b0*/  SHF.R.U64 R102, R106, 0x10, R107 ;  /* 0x000000106a667819 */ /* 0x000fe2000000126b */
[----:B------:R-:W-:Y:S01]  /*56c0*/  HADD2.F32 R67, -RZ, R66.H0_H0 ;  /* 0x20000042ff437230 */ /* 0x000fe20000004100 */
[----:B------:R-:W-:Y:S01]  /*56d0*/  SHF.R.U32.HI R148, RZ, 0x10, R113 ;  /* 0x00000010ff947819 */ /* 0x000fe20000011671 */
[----:B------:R-:W-:-:S02]  /*56e0*/  HADD2.F32 R144, -RZ, R141.H0_H0 ;  /* 0x2000008dff907230 */ /* 0x000fc40000004100 */
[----:B------:R-:W-:Y:S01]  /*56f0*/  FFMA.FTZ R163, R163, UR5, R139 ;  /* 0x00000005a3a37c23 */ /* 0x000fe2000801008b */
[----:B------:R-:W-:Y:S01]  /*5700*/  FADD.FTZ R168, R168, -R169 ;  /* 0x800000a9a8a87221 */ /* 0x000fe20000010000 */
[----:B------:R-:W-:Y:S01]  /*5710*/  FFMA.FTZ R136, R136, UR5, R139 ;  /* 0x0000000588887c23 */ /* 0x000fe2000801008b */
[----:B------:R-:W-:Y:S02]  /*5720*/  HADD2.F32 R129, -RZ, R102.H0_H0 ;  /* 0x20000066ff817230 */ /* 0x000fe40000004100 */
[----:B------:R-:W-:Y:S01]  /*5730*/  FFMA.FTZ R147, R165, UR7, R144 ;  /* 0x00000007a5937c23 */ /* 0x000fe20008010090 */
[----:B------:R-:W-:Y:S01]  /*5740*/  SHF.R.U64 R144, R110, 0x10, R111 ;  /* 0x000000106e907819 */ /* 0x000fe2000000126f */
[----:B------:R-:W-:Y:S01]  /*5750*/  FADD.FTZ R188, R188, -R187 ;  /* 0x800000bbbcbc7221 */ /* 0x000fe20000010000 */
[----:B------:R-:W-:Y:S01]  /*5760*/  FADD.FTZ R163, R164, -R163 ;  /* 0x800000a3a4a37221 */ /* 0x000fe20000010000 */
[----:B------:R-:W-:Y:S02]  /*5770*/  HADD2.F32 R149, -RZ, R148.H0_H0 ;  /* 0x20000094ff957230 */ /* 0x000fe40000004100 */
[----:B------:R-:W-:Y:S01]  /*5780*/  FFMA.FTZ R66, R168, UR7, R67 ;  /* 0x00000007a8427c23 */ /* 0x000fe20008010043 */
[----:B------:R-:W-:-:S02]  /*5790*/  HADD2.F32 R144, -RZ, R144.H0_H0 ;  /* 0x20000090ff907230 */ /* 0x000fc40000004100 */
[----:B------:R-:W-:Y:S01]  /*57a0*/  FADD.FTZ R136, R137, -R136 ;  /* 0x8000008889887221 */ /* 0x000fe20000010000 */
[----:B------:R-:W-:Y:S01]  /*57b0*/  MOV R67, R105 ;  /* 0x0000006900437202 */ /* 0x000fe20000000f00 */
[----:B------:R-:W-:Y:S01]  /*57c0*/  FFMA.FTZ R102, R188, UR7, R129 ;  /* 0x00000007bc667c23 */ /* 0x000fe20008010081 */
[--C-:B------:R-:W-:Y:S01]  /*57d0*/  FFMA.FTZ R134, R134, UR5, R139.reuse ;  /* 0x0000000586867c23 */ /* 0x100fe2000801008b */
[----:B------:R-:W-:Y:S01]  /*57e0*/  FFMA.FTZ R191, R191, UR5, R139 ;  /* 0x00000005bfbf7c23 */ /* 0x000fe2000801008b */
[----:B------:R-:W-:Y:S01]  /*57f0*/  MOV R129, R109 ;  /* 0x0000006d00817202 */ /* 0x000fe20000000f00 */
[----:B------:R-:W-:Y:S01]  /*5800*/  FFMA.FTZ R132, R163, UR7, R144 ;  /* 0x00000007a3847c23 */ /* 0x000fe20008010090 */
[----:B------:R-:W-:Y:S01]  /*5810*/  FFMA.FTZ R144, R146, UR7, R133 ;  /* 0x0000000792907c23 */ /* 0x000fe20008010085 */
[----:B------:R-:W-:Y:S01]  /*5820*/  FFMA.FTZ R149, R136, UR7, R149 ;  /* 0x0000000788957c23 */ /* 0x000fe20008010095 */
[----:B------:R-:W-:Y:S01]  /*5830*/  FFMA.FTZ R172, R172, UR5, R139 ;  /* 0x00000005acac7c23 */ /* 0x000fe2000801008b */
[----:B------:R-:W-:Y:S01]  /*5840*/  MOV R133, R112 ;  /* 0x0000007000857202 */ /* 0x000fe20000000f00 */
[----:B------:R-:W-:Y:S01]  /*5850*/  HADD2.F32 R67, -RZ, R67.H0_H0 ;  /* 0x20000043ff437230 */ /* 0x000fe20000004100 */
[----:B------:R-:W-:Y:S01]  /*5860*/  SHF.R.U64 R136, R112, 0x10, R113 ;  /* 0x0000001070887819 */ /* 0x000fe20000001271 */
[----:B------:R-:W-:Y:S01]  /*5870*/  FADD.FTZ R134, R135, -R134 ;  /* 0x8000008687867221 */ /* 0x000fe20000010000 */
[----:B------:R-:W-:Y:S01]  /*5880*/  FFMA.FTZ R123, R123, UR5, R139 ;  /* 0x000000057b7b7c23 */ /* 0x000fe2000801008b */
[----:B------:R-:W-:Y:S01]  /*5890*/  FADD.FTZ R194, R194, -R191 ;  /* 0x800000bfc2c27221 */ /* 0x000fe20000010000 */
[----:B------:R-:W-:Y:S01]  /*58a0*/  FFMA.FTZ R130, R130, UR5, R139 ;  /* 0x0000000582827c23 */ /* 0x000fe2000801008b */
[----:B------:R-:W-:Y:S01]  /*58b0*/  SHF.R.U64 R135, R114, 0x10, R115 ;  /* 0x0000001072877819 */ /* 0x000fe20000001273 */
[----:B------:R-:W-:-:S02]  /*58c0*/  HADD2.F32 R129, -RZ, R129.H0_H0 ;  /* 0x20000081ff817230 */ /* 0x000fc40000004100 */
[----:B------:R-:W-:Y:S01]  /*58d0*/  FADD.FTZ R172, R175, -R172 ;  /* 0x800000acafac7221 */ /* 0x000fe20000010000 */
[----:B------:R-:W-:Y:S01]  /*58e0*/  MOV R142, R111 ;  /* 0x0000006f008e7202 */ /* 0x000fe20000000f00 */
[----:B------:R-:W-:Y:S02]  /*58f0*/  HADD2.F32 R133, -RZ, R133.H0_H0 ;  /* 0x20000085ff857230 */ /* 0x000fe40000004100 */
[----:B------:R-:W-:Y:S01]  /*5900*/  FADD.FTZ R123, R120, -R123 ;  /* 0x8000007b787b7221 */ /* 0x000fe20000010000 */
[----:B------:R-:W-:Y:S02]  /*5910*/  HADD2.F32 R137, -RZ, R136.H0_H0 ;  /* 0x20000088ff897230 */ /* 0x000fe40000004100 */
[----:B------:R-:W-:Y:S01]  /*5920*/  FFMA.FTZ R67, R194, UR7, R67 ;  /* 0x00000007c2437c23 */ /* 0x000fe20008010043 */
[----:B------:R-:W-:Y:S01]  /*5930*/  FADD.FTZ R130, R131, -R130 ;  /* 0x8000008283827221 */ /* 0x000fe20000010000 */
[--C-:B------:R-:W-:Y:S01]  /*5940*/  FFMA.FTZ R136, R124, UR5, R139.reuse ;  /* 0x000000057c887c23 */ /* 0x100fe2000801008b */
[----:B------:R-:W-:Y:S01]  /*5950*/  MOV R120, R115 ;  /* 0x0000007300787202 */ /* 0x000fe20000000f00 */
[----:B------:R-:W-:Y:S01]  /*5960*/  F2F.F16.F32 R64, R170 ;  /* 0x000000aa00407304 */ /* 0x000fe20000200800 */
[----:B------:R-:W-:Y:S01]  /*5970*/  FFMA.FTZ R161, R161, UR5, R139 ;  /* 0x00000005a1a17c23 */ /* 0x000fe2000801008b */
[----:B------:R-:W-:-:S02]  /*5980*/  HADD2.F32 R124, -RZ, R135.H0_H0 ;  /* 0x20000087ff7c7230 */ /* 0x000fc40000004100 */
[----:B------:R-:W-:Y:S01]  /*5990*/  FFMA.FTZ R140, R172, UR7, R129 ;  /* 0x00000007ac8c7c23 */ /* 0x000fe20008010081 */
[----:B------:R-:W-:Y:S01]  /*59a0*/  MOV R129, R108 ;  /* 0x0000006c00817202 */ /* 0x000fe20000000f00 */
[----:B------:R-:W-:Y:S01]  /*59b0*/  HADD2.F32 R142, -RZ, R142.H0_H0 ;  /* 0x2000008eff8e7230 */ /* 0x000fe20000004100 */
[----:B------:R-:W-:Y:S01]  /*59c0*/  MOV R141, R110 ;  /* 0x0000006e008d7202 */ /* 0x000fe20000000f00 */
[----:B------:R-:W-:Y:S01]  /*59d0*/  FFMA.FTZ R133, R130, UR7, R133 ;  /* 0x0000000782857c23 */ /* 0x000fe20008010085 */
[----:B------:R-:W0:Y:S01]  /*59e0*/  F2F.F16.F32 R65, R65 ;  /* 0x0000004100417304 */ /* 0x000e220000200800 */
[----:B------:R-:W-:Y:S01]  /*59f0*/  FADD.FTZ R136, R121, -R136 ;  /* 0x8000008879887221 */ /* 0x000fe20000010000 */
[----:B------:R-:W-:Y:S01]  /*5a00*/  FFMA.FTZ R174, R174, UR5, R139 ;  /* 0x00000005aeae7c23 */ /* 0x000fe2000801008b */
[----:B------:R-:W-:Y:S01]  /*5a10*/  FADD.FTZ R161, R162, -R161 ;  /* 0x800000a1a2a17221 */ /* 0x000fe20000010000 */
[--C-:B------:R-:W-:Y:S01]  /*5a20*/  FFMA.FTZ R150, R150, UR5, R139.reuse ;  /* 0x0000000596967c23 */ /* 0x100fe2000801008b */
[----:B------:R-:W-:Y:S01]  /*5a30*/  FFMA.FTZ R130, R118, UR5, R139 ;  /* 0x0000000576827c23 */ /* 0x000fe2000801008b */
[----:B------:R-:W-:-:S02]  /*5a40*/  HADD2.F32 R121, -RZ, R120.H0_H0 ;  /* 0x20000078ff797230 */ /* 0x000fc40000004100 */
[----:B------:R-:W-:Y:S01]  /*5a50*/  FFMA.FTZ R123, R123, UR7, R124 ;  /* 0x000000077b7b7c23 */ /* 0x000fe2000801007c */
[----:B------:R-:W1:Y:S01]  /*5a60*/  F2F.F16.F32 R66, R66 ;  /* 0x0000004200427304 */ /* 0x000e620000200800 */
[----:B------:R-:W-:Y:S01]  /*5a70*/  SHF.R.U32.HI R124, RZ, 0x10, R115 ;  /* 0x00000010ff7c7819 */ /* 0x000fe20000011673 */
[----:B------:R-:W-:Y:S02]  /*5a80*/  HADD2.F32 R129, -RZ, R129.H0_H0 ;  /* 0x20000081ff817230 */ /* 0x000fe40000004100 */
[----:B------:R-:W-:Y:S01]  /*5a90*/  FADD.FTZ R174, R173, -R174 ;  /* 0x800000aeadae7221 */ /* 0x000fe20000010000 */
[----:B------:R-:W-:Y:S02]  /*5aa0*/  HADD2.F32 R141, -RZ, R141.H0_H0 ;  /* 0x2000008dff8d7230 */ /* 0x000fe40000004100 */
[----:B------:R-:W-:Y:S01]  /*5ab0*/  FFMA.FTZ R142, R161, UR7, R142 ;  /* 0x00000007a18e7c23 */ /* 0x000fe2000801008e */
[----:B------:R-:W-:Y:S01]  /*5ac0*/  FADD.FTZ R150, R151, -R150 ;  /* 0x8000009697967221 */ /* 0x000fe20000010000 */
[----:B------:R-:W-:Y:S01]  /*5ad0*/  FFMA.FTZ R125, R125, UR5, R139 ;  /* 0x000000057d7d7c23 */ /* 0x000fe2000801008b */
[----:B------:R-:W-:Y:S01]  /*5ae0*/  F2F.F16.F32 R67, R67 ;  /* 0x0000004300437304 */ /* 0x000fe20000200800 */
[----:B------:R-:W-:Y:S01]  /*5af0*/  FADD.FTZ R130, R119, -R130 ;  /* 0x8000008277827221 */ /* 0x000fe20000010000 */
[----:B------:R-:W-:Y:S01]  /*5b00*/  FFMA.FTZ R134, R134, UR7, R137 ;  /* 0x0000000786867c23 */ /* 0x000fe20008010089 */
[----:B------:R-:W-:Y:S01]  /*5b10*/  MOV R119, R114 ;  /* 0x0000007200777202 */ /* 0x000fe20000000f00 */
[----:B------:R-:W-:Y:S01]  /*5b20*/  FFMA.FTZ R160, R136, UR7, R121 ;  /* 0x0000000788a07c23 */ /* 0x000fe20008010079 */
[----:B------:R-:W-:Y:S01]  /*5b30*/  HADD2.F32 R124, -RZ, R124.H0_H0 ;  /* 0x2000007cff7c7230 */ /* 0x000fe20000004100 */
[----:B------:R-:W2:Y:S01]  /*5b40*/  LDC.64 R136, c[0x0][0x478] ;  /* 0x00011e00ff887b82 */ /* 0x000ea20000000a00 */
[----:B------:R-:W-:Y:S01]  /*5b50*/  FFMA.FTZ R129, R174, UR7, R129 ;  /* 0x00000007ae817c23 */ /* 0x000fe20008010081 */
[----:B------:R-:W3:Y:S01]  /*5b60*/  F2F.F16.F32 R126, R126 ;  /* 0x0000007e007e7304 */ /* 0x000ee20000200800 */
[----:B------:R-:W-:Y:S01]  /*5b70*/  FFMA.FTZ R141, R150, UR7, R141 ;  /* 0x00000007968d7c23 */ /* 0x000fe2000801008d */
[----:B------:R-:W-:Y:S01]  /*5b80*/  FADD.FTZ R125, R122, -R125 ;  /* 0x8000007d7a7d7221 */ /* 0x000fe20000010000 */
[----:B------:R-:W-:Y:S01]  /*5b90*/  HADD2.F32 R119, -RZ, R119.H0_H0 ;  /* 0x20000077ff777230 */ /* 0x000fe20000004100 */
[----:B0-----:R-:W-:Y:S01]  /*5ba0*/  PRMT R135, R64, 0x5410, R65 ;  /* 0x0000541040877816 */ /* 0x001fe20000000041 */
[----:B-1----:R-:W-:-:S04]  /*5bb0*/  IMAD.WIDE.U32 R64, R66, 0x10000, RZ ;  /* 0x0001000042407825 */ /* 0x002fc800078e00ff */
[----:B------:R-:W-:Y:S01]  /*5bc0*/  FFMA.FTZ R124, R125, UR7, R124 ;  /* 0x000000077d7c7c23 */ /* 0x000fe2000801007c */
[----:B------:R-:W-:Y:S01]  /*5bd0*/  IADD3 R139, PT, PT, R152, 0x100, RZ ;  /* 0x00000100988b7810 */ /* 0x000fe20007ffe0ff */
[----:B------:R-:W-:Y:S01]  /*5be0*/  F2F.F16.F32 R103, R103 ;  /* 0x0000006700677304 */ /* 0x000fe20000200800 */
[----:B------:R-:W-:Y:S01]  /*5bf0*/  FFMA.FTZ R161, R130, UR7, R119 ;  /* 0x0000000782a17c23 */ /* 0x000fe20008010077 */
[----:B------:R-:W-:Y:S02]  /*5c00*/  LOP3.LUT R135, R135, R65, RZ, 0xfc, !PT ;  /* 0x0000004187877212 */ /* 0x000fe400078efcff */
[----:B------:R-:W-:Y:S02]  /*5c10*/  IADD3 R163, PT, PT, R152, 0x600, RZ ;  /* 0x0000060098a37810 */ /* 0x000fe40007ffe0ff */
[----:B---3--:R-:W-:Y:S02]  /*5c20*/  PRMT R119, R67, 0x5410, R126 ;  /* 0x0000541043777816 */ /* 0x008fe4000000007e */
[----:B------:R-:W0:Y:S08]  /*5c30*/  F2F.F16.F32 R100, R100 ;  /* 0x0000006400647304 */ /* 0x000e300000200800 */
[----:B------:R-:W-:Y:S01]  /*5c40*/  F2F.F16.F32 R102, R102 ;  /* 0x0000006600667304 */ /* 0x000fe20000200800 */
[----:B0-----:R-:W-:-:S07]  /*5c50*/  IMAD.WIDE.U32 R66, R100, 0x10000, RZ ;  /* 0x0001000064427825 */ /* 0x001fce00078e00ff */
[----:B------:R-:W0:Y:S01]  /*5c60*/  F2F.F16.F32 R128, R128 ;  /* 0x0000008000807304 */ /* 0x000e220000200800 */
[----:B------:R-:W-:-:S07]  /*5c70*/  LOP3.LUT R130, R66, R127, RZ, 0xfc, !PT ;  /* 0x0000007f42827212 */ /* 0x000fce00078efcff */
[----:B------:R-:W-:Y:S01]  /*5c80*/  F2F.F16.F32 R144, R144 ;  /* 0x0000009000907304 */ /* 0x000fe20000200800 */
[----:B0-----:R-:W-:-:S07]  /*5c90*/  PRMT R143, R128, 0x5410, R143 ;  /* 0x00005410808f7816 */ /* 0x001fce000000008f */
[----:B------:R0:W1:Y:S08]  /*5ca0*/  F2F.F16.F32 R131, R149 ;  /* 0x0000009500837304 */ /* 0x0000700000200800 */
[----:B------:R-:W-:Y:S01]  /*5cb0*/  F2F.F16.F32 R101, R101 ;  /* 0x0000006500657304 */ /* 0x000fe20000200800 */
[----:B0-----:R-:W0:Y:S01]  /*5cc0*/  LDC.64 R148, c[0x0][0x468] ;  /* 0x00011a00ff947b82 */ /* 0x001e220000000a00 */
[----:B-1----:R-:W-:-:S06]  /*5cd0*/  PRMT R121, R144, 0x5410, R131 ;  /* 0x0000541090797816 */ /* 0x002fcc0000000083 */
[----:B------:R-:W1:Y:S01]  /*5ce0*/  F2F.F16.F32 R138, R138 ;  /* 0x0000008a008a7304 */ /* 0x000e620000200800 */
[----:B------:R-:W-:-:S07]  /*5cf0*/  LOP3.LUT R131, R119, R67, RZ, 0xfc, !PT ;  /* 0x0000004377837212 */ /* 0x000fce00078efcff */
[----:B------:R-:W-:Y:S01]  /*5d00*/  F2F.F16.F32 R132, R132 ;  /* 0x0000008400847304 */ /* 0x000fe20000200800 */
[----:B-1----:R-:W-:-:S07]  /*5d10*/  IMAD.WIDE.U32 R66, R138, 0x10000, RZ ;  /* 0x000100008a427825 */ /* 0x002fce00078e00ff */
[----:B------:R-:W-:Y:S08]  /*5d20*/  F2F.F16.F32 R140, R140 ;  /* 0x0000008c008c7304 */ /* 0x000ff00000200800 */
[----:B------:R-:W1:Y:S08]  /*5d30*/  F2F.F16.F32 R145, R145 ;  /* 0x0000009100917304 */ /* 0x000e700000200800 */
[----:B------:R-:W-:Y:S01]  /*5d40*/  F2F.F16.F32 R142, R142 ;  /* 0x0000008e008e7304 */ /* 0x000fe20000200800 */
[----:B-1----:R-:W-:-:S07]  /*5d50*/  PRMT R145, R140, 0x5410, R145 ;  /* 0x000054108c917816 */ /* 0x002fce0000000091 */
[----:B------:R-:W1:Y:S08]  /*5d60*/  F2F.F16.F32 R147, R147 ;  /* 0x0000009300937304 */ /* 0x000e700000200800 */
[----:B------:R3:W4:Y:S01]  /*5d70*/  F2F.F16.F32 R118, R134 ;  /* 0x0000008600767304 */ /* 0x0007220000200800 */
[----:B-1----:R-:W-:-:S07]  /*5d80*/  PRMT R147, R142, 0x5410, R147 ;  /* 0x000054108e937816 */ /* 0x002fce0000000093 */
[----:B------:R-:W1:Y:S01]  /*5d90*/  F2F.F16.F32 R129, R129 ;  /* 0x0000008100817304 */ /* 0x000e620000200800 */
[----:B---3--:R-:W-:Y:S01]  /*5da0*/  LOP3.LUT R134, R64, R103, RZ, 0xfc, !PT ;  /* 0x0000006740867212 */ /* 0x008fe200078efcff */
[----:B------:R-:W-:-:S05]  /*5db0*/  IMAD.WIDE.U32 R64, R102, 0x10000, RZ ;  /* 0x0001000066407825 */ /* 0x000fca00078e00ff */
[----:B------:R-:W-:Y:S01]  /*5dc0*/  LOP3.LUT R127, R143, R65, RZ, 0xfc, !PT ;  /* 0x000000418f7f7212 */ /* 0x000fe200078efcff */
[----:B------:R-:W3:Y:S01]  /*5dd0*/  F2F.F16.F32 R141, R141 ;  /* 0x0000008d008d7304 */ /* 0x000ee20000200800 */
[----:B------:R-:W-:Y:S01]  /*5de0*/  LOP3.LUT R126, R64, R101, RZ, 0xfc, !PT ;  /* 0x00000065407e7212 */ /* 0x000fe200078efcff */
[----:B------:R-:W-:Y:S01]  /*5df0*/  IMAD.WIDE.U32 R64, R132, 0x10000, RZ ;  /* 0x0001000084407825 */ /* 0x000fe200078e00ff */
[----:B------:R-:W-:-:S03]  /*5e00*/  IADD3 R143, PT, PT, R152, 0x300, RZ ;  /* 0x00000300988f7810 */ /* 0x000fc60007ffe0ff */
[----:B----4-:R-:W-:Y:S01]  /*5e10*/  IMAD.WIDE.U32 R100, R118, 0x10000, RZ ;  /* 0x0001000076647825 */ /* 0x010fe200078e00ff */
[----:B-1----:R-:W-:Y:S01]  /*5e20*/  LOP3.LUT R122, R66, R129, RZ, 0xfc, !PT ;  /* 0x00000081427a7212 */ /* 0x002fe200078efcff */
[----:B------:R1:W4:Y:S01]  /*5e30*/  F2F.F16.F32 R151, R123 ;  /* 0x0000007b00977304 */ /* 0x0003220000200800 */
[----:B------:R-:W-:Y:S02]  /*5e40*/  LOP3.LUT R119, R147, R65, RZ, 0xfc, !PT ;  /* 0x0000004193777212 */ /* 0x000fe400078efcff */
[----:B------:R-:W-:Y:S02]  /*5e50*/  IADD3 R147, PT, PT, R152, 0x500, RZ ;  /* 0x0000050098937810 */ /* 0x000fe40007ffe0ff */
[----:B------:R-:W-:Y:S02]  /*5e60*/  LOP3.LUT R101, R121, R101, RZ, 0xfc, !PT ;  /* 0x0000006579657212 */ /* 0x000fe400078efcff */
[----:B---3--:R-:W-:Y:S01]  /*5e70*/  LOP3.LUT R118, R64, R141, RZ, 0xfc, !PT ;  /* 0x0000008d40767212 */ /* 0x008fe200078efcff */
[----:B------:R-:W-:Y:S01]  /*5e80*/  F2F.F16.F32 R160, R160 ;  /* 0x000000a000a07304 */ /* 0x000fe20000200800 */
[----:B-1----:R-:W-:Y:S01]  /*5e90*/  LOP3.LUT R123, R145, R67, RZ, 0xfc, !PT ;  /* 0x00000043917b7212 */ /* 0x002fe200078efcff */
[C---:B--2---:R-:W-:Y:S01]  /*5ea0*/  IMAD.WIDE.U32 R66, R152.reuse, 0x8, R136 ;  /* 0x0000000898427825 */ /* 0x044fe200078e0088 */
[----:B------:R-:W-:-:S02]  /*5eb0*/  IADD3 R141, PT, PT, R152, 0x200, RZ ;  /* 0x00000200988d7810 */ /* 0x000fc40007ffe0ff */
[----:B------:R-:W-:Y:S01]  /*5ec0*/  IADD3 R145, PT, PT, R152, 0x400, RZ ;  /* 0x0000040098917810 */ /* 0x000fe20007ffe0ff */
[----:B----4-:R-:W-:Y:S02]  /*5ed0*/  IMAD.WIDE.U32 R64, R151, 0x10000, RZ ;  /* 0x0001000097407825 */ /* 0x010fe400078e00ff */
[----:B------:R1:W2:Y:S01]  /*5ee0*/  F2F.F16.F32 R150, R124 ;  /* 0x0000007c00967304 */ /* 0x0002a20000200800 */
[----:B------:R3:W-:Y:S01]  /*5ef0*/  STG.E.64 desc[UR14][R66.64], R134 ;  /* 0x0000008642007986 */ /* 0x0007e2000c101b0e */
[----:B------:R-:W-:-:S04]  /*5f00*/  IMAD.WIDE.U32 R128, R141, 0x8, R136 ;  /* 0x000000088d807825 */ /* 0x000fc800078e0088 */
[--C-:B------:R-:W-:Y:S02]  /*5f10*/  IMAD.WIDE.U32 R120, R145, 0x8, R136.reuse ;  /* 0x0000000891787825 */ /* 0x100fe400078e0088 */
[----:B------:R-:W4:Y:S02]  /*5f20*/  F2F.F16.F32 R133, R133 ;  /* 0x0000008500857304 */ /* 0x000f240000200800 */
[----:B-1----:R-:W-:Y:S01]  /*5f30*/  IMAD.WIDE.U32 R124, R143, 0x8, R136 ;  /* 0x000000088f7c7825 */ /* 0x002fe200078e0088 */
[----:B--2---:R-:W-:-:S05]  /*5f40*/  PRMT R103, R160, 0x5410, R150 ;  /* 0x00005410a0677816 */ /* 0x004fca0000000096 */
[----:B------:R-:W1:Y:S01]  /*5f50*/  F2F.F16.F32 R161, R161 ;  /* 0x000000a100a17304 */ /* 0x000e620000200800 */
[----:B---3--:R-:W-:Y:S01]  /*5f60*/  IMAD.WIDE.U32 R66, R163, 0x8, R136 ;  /* 0x00000008a3427825 */ /* 0x008fe200078e0088 */
[----:B------:R-:W-:-:S03]  /*5f70*/  LOP3.LUT R65, R103, R65, RZ, 0xfc, !PT ;  /* 0x0000004167417212 */ /* 0x000fc600078efcff */
[----:B------:R-:W-:Y:S01]  /*5f80*/  IMAD.WIDE.U32 R102, R147, 0x8, R136 ;  /* 0x0000000893667825 */ /* 0x000fe200078e0088 */
[----:B----4-:R-:W-:-:S03]  /*5f90*/  LOP3.LUT R100, R100, R133, RZ, 0xfc, !PT ;  /* 0x0000008564647212 */ /* 0x010fc600078efcff */
[----:B------:R-:W-:-:S04]  /*5fa0*/  IMAD.WIDE.U32 R132, R139, 0x8, R136 ;  /* 0x000000088b847825 */ /* 0x000fc800078e0088 */
[----:B0-----:R-:W-:Y:S01]  /*5fb0*/  IMAD.WIDE.U32 R136, R152, 0x8, R148 ;  /* 0x0000000898887825 */ /* 0x001fe200078e0094 */
        /* <DEDUP_REMOVED lines=25> */
.L_x_873:
[----:B-----5:R-:W-:Y:S01]  /*6150*/  MOV R64, R117 ;  /* 0x0000007500407202 */ /* 0x020fe20000000f00 */
[----:B------:R-:W-:Y:S01]  /*6160*/  FFMA.FTZ R170, R170, UR5, R139 ;  /* 0x00000005aaaa7c23 */ /* 0x000fe2000801008b */
[----:B------:R-:W-:Y:S01]  /*6170*/  SHF.R.U32.HI R66, RZ, 0x10, R117 ;  /* 0x00000010ff427819 */ /* 0x000fe20000011675 */
[--C-:B------:R-:W-:Y:S01]  /*6180*/  FFMA.FTZ R160, R160, UR5, R139.reuse ;  /* 0x00000005a0a07c23 */ /* 0x100fe2000801008b */
[----:B------:R-:W-:Y:S01]  /*6190*/  FFMA.FTZ R100, R197, UR5, R139 ;  /* 0x00000005c5647c23 */ /* 0x000fe2000801008b */
[----:B------:R-:W-:Y:S02]  /*61a0*/  HADD2.F32 R65, -RZ, R64.H0_H0 ;  /* 0x20000040ff417230 */ /* 0x000fe40000004100 */
[----:B------:R-:W-:Y:S01]  /*61b0*/  FADD.FTZ R170, R167, -R170 ;  /* 0x800000aaa7aa7221 */ /* 0x000fe20000010000 */
[----:B------:R-:W-:Y:S02]  /*61c0*/  HADD2.F32 R67, -RZ, R66.H0_H0 ;  /* 0x20000042ff437230 */ /* 0x000fe40000004100 */
[----:B------:R-:W-:Y:S01]  /*61d0*/  FADD.FTZ R171, R171, -R160 ;  /* 0x800000a0abab7221 */ /* 0x000fe20000010000 */
[----:B------:R-:W-:Y:S01]  /*61e0*/  FADD.FTZ R199, R199, -R100 ;  /* 0x80000064c7c77221 */ /* 0x000fe20000010000 */
[----:B------:R-:W-:Y:S01]  /*61f0*/  FFMA.FTZ R64, R170, UR7, R65 ;  /* 0x00000007aa407c23 */ /* 0x000fe20008010041 */
[----:B------:R-:W-:Y:S01]  /*6200*/  MOV R65, R116 ;  /* 0x0000007400417202 */ /* 0x000fe20000000f00 */
[----:B------:R-:W-:Y:S01]  /*6210*/  FFMA.FTZ R169, R169, UR5, R139 ;  /* 0x00000005a9a97c23 */ /* 0x000fe2000801008b */
[----:B------:R-:W-:Y:S01]  /*6220*/  SHF.R.U32.HI R103, RZ, 0x10, R105 ;  /* 0x00000010ff677819 */ /* 0x000fe20000011669 */
[----:B------:R-:W-:Y:S01]  /*6230*/  FFMA.FTZ R191, R191, UR5, R139 ;  /* 0x00000005bfbf7c23 */ /* 0x000fe2000801008b */
[----:B------:R-:W-:Y:S01]  /*6240*/  MOV R100, R104 ;  /* 0x0000006800647202 */ /* 0x000fe20000000f00 */
[----:B------:R-:W-:Y:S01]  /*6250*/  HADD2.F32 R66, -RZ, R65.H0_H0 ;  /* 0x20000041ff427230 */ /* 0x000fe20000004100 */
[----:B------:R-:W-:Y:S01]  /*6260*/  SHF.R.U64 R65, R116, 0x10, R117 ;  /* 0x0000001074417819 */ /* 0x000fe20000001275 */
[----:B------:R-:W-:-:S02]  /*6270*/  HADD2.F32 R126, -RZ, R103.H0_H0 ;  /* 0x20000067ff7e7230 */ /* 0x000fc40000004100 */
[----:B------:R-:W-:Y:S01]  /*6280*/  FADD.FTZ R168, R168, -R169 ;  /* 0x800000a9a8a87221 */ /* 0x000fe20000010000 */
[----:B------:R-:W-:Y:S02]  /*6290*/  HADD2.F32 R103, -RZ, R100.H0_H0 ;  /* 0x20000064ff677230 */ /* 0x000fe40000004100 */
[----:B------:R-:W-:Y:S01]  /*62a0*/  FFMA.FTZ R101, R171, UR7, R66 ;  /* 0x00000007ab657c23 */ /* 0x000fe20008010042 */
[----:B------:R-:W-:Y:S01]  /*62b0*/  MOV R66, R105 ;  /* 0x0000006900427202 */ /* 0x000fe20000000f00 */
[----:B------:R-:W-:Y:S01]  /*62c0*/  HADD2.F32 R65, -RZ, R65.H0_H0 ;  /* 0x20000041ff417230 */ /* 0x000fe20000004100 */
[----:B------:R-:W-:Y:S01]  /*62d0*/  SHF.R.U64 R100, R104, 0x10, R105 ;  /* 0x0000001068647819 */ /* 0x000fe20000001269 */
[----:B------:R-:W-:Y:S01]  /*62e0*/  FFMA.FTZ R195, R195, UR5, R139 ;  /* 0x00000005c3c37c23 */ /* 0x000fe2000801008b */
[----:B------:R-:W-:Y:S01]  /*62f0*/  FADD.FTZ R191, R194, -R191 ;  /* 0x800000bfc2bf7221 */ /* 0x000fe20000010000 */
[----:B------:R-:W-:Y:S02]  /*6300*/  HADD2.F32 R66, -RZ, R66.H0_H0 ;  /* 0x20000042ff427230 */ /* 0x000fe40000004100 */
[----:B------:R-:W-:Y:S01]  /*6310*/  FFMA.FTZ R65, R168, UR7, R65 ;  /* 0x00000007a8417c23 */ /* 0x000fe20008010041 */
[----:B------:R-:W-:Y:S01]  /*6320*/  HADD2.F32 R127, -RZ, R100.H0_H0 ;  /* 0x20000064ff7f7230 */ /* 0x000fe20000004100 */
[----:B------:R-:W-:Y:S01]  /*6330*/  MOV R100, R107 ;  /* 0x0000006b00647202 */ /* 0x000fe20000000f00 */
[----:B------:R-:W-:Y:S01]  /*6340*/  FADD.FTZ R196, R196, -R195 ;  /* 0x800000c3c4c47221 */ /* 0x000fe20000010000 */
[----:B------:R-:W-:Y:S01]  /*6350*/  FFMA.FTZ R102, R191, UR7, R66 ;  /* 0x00000007bf667c23 */ /* 0x000fe20008010042 */
[----:B------:R-:W-:Y:S01]  /*6360*/  FFMA.FTZ R189, R189, UR5, R139 ;  /* 0x00000005bdbd7c23 */ /* 0x000fe2000801008b */
[----:B------:R0:W-:Y:S01]  /*6370*/  F2F.F16.F32 R66, R65 ;  /* 0x0000004100427304 */ /* 0x0001e20000200800 */
[----:B------:R-:W-:-:S02]  /*6380*/  HADD2.F32 R141, -RZ, R100.H0_H0 ;  /* 0x20000064ff8d7230 */ /* 0x000fc40000004100 */
[----:B------:R-:W-:Y:S01]  /*6390*/  FFMA.FTZ R127, R196, UR7, R127 ;  /* 0x00000007c47f7c23 */ /* 0x000fe2000801007f */
[----:B------:R-:W-:Y:S01]  /*63a0*/  SHF.R.U32.HI R100, RZ, 0x10, R107 ;  /* 0x00000010ff647819 */ /* 0x000fe2000001166b */
[----:B------:R-:W-:Y:S01]  /*63b0*/  FFMA.FTZ R187, R187, UR5, R139 ;  /* 0x00000005bbbb7c23 */ /* 0x000fe2000801008b */
[----:B------:R-:W-:Y:S01]  /*63c0*/  FADD.FTZ R189, R190, -R189 ;  /* 0x800000bdbebd7221 */ /* 0x000fe20000010000 */
[--C-:B------:R-:W-:Y:S01]  /*63d0*/  FFMA.FTZ R172, R172, UR5, R139.reuse ;  /* 0x00000005acac7c23 */ /* 0x100fe2000801008b */
[--C-:B------:R-:W-:Y:S01]  /*63e0*/  FFMA.FTZ R180, R180, UR5, R139.reuse ;  /* 0x00000005b4b47c23 */ /* 0x100fe2000801008b */
[----:B------:R-:W-:Y:S02]  /*63f0*/  HADD2.F32 R138, -RZ, R100.H0_H0 ;  /* 0x20000064ff8a7230 */ /* 0x000fe40000004100 */
[--C-:B0-----:R-:W-:Y:S01]  /*6400*/  FFMA.FTZ R65, R128, UR5, R139.reuse ;  /* 0x0000000580417c23 */ /* 0x101fe2000801008b */
[----:B------:R-:W-:Y:S01]  /*6410*/  MOV R128, R106 ;  /* 0x0000006a00807202 */ /* 0x000fe20000000f00 */
[----:B------:R-:W-:Y:S01]  /*6420*/  FFMA.FTZ R100, R185, UR5, R139 ;  /* 0x00000005b9647c23 */ /* 0x000fe2000801008b */
[----:B------:R-:W-:Y:S01]  /*6430*/  FADD.FTZ R187, R188, -R187 ;  /* 0x800000bbbcbb7221 */ /* 0x000fe20000010000 */
[----:B------:R-:W-:Y:S01]  /*6440*/  FADD.FTZ R186, R186, -R65 ;  /* 0x80000041baba7221 */ /* 0x000fe20000010000 */
[----:B------:R-:W-:Y:S01]  /*6450*/  FFMA.FTZ R138, R189, UR7, R138 ;  /* 0x00000007bd8a7c23 */ /* 0x000fe2000801008a */
[----:B------:R0:W-:Y:S01]  /*6460*/  F2F.F16.F32 R65, R127 ;  /* 0x0000007f00417304 */ /* 0x0001e20000200800 */
[----:B------:R-:W-:Y:S01]  /*6470*/  FADD.FTZ R100, R129, -R100 ;  /* 0x8000006481647221 */ /* 0x000fe20000010000 */
[----:B------:R-:W-:Y:S01]  /*6480*/  MOV R129, R109 ;  /* 0x0000006d00817202 */ /* 0x000fe20000000f00 */
[----:B------:R-:W-:Y:S01]  /*6490*/  FADD.FTZ R172, R175, -R172 ;  /* 0x800000acafac7221 */ /* 0x000fe20000010000 */
[----:B------:R-:W-:Y:S01]  /*64a0*/  FADD.FTZ R180, R181, -R180 ;  /* 0x800000b4b5b47221 */ /* 0x000fe20000010000 */
[----:B------:R-:W-:Y:S01]  /*64b0*/  FFMA.FTZ R126, R199, UR7, R126 ;  /* 0x00000007c77e7c23 */ /* 0x000fe2000801007e */
[----:B------:R-:W-:Y:S01]  /*64c0*/  FFMA.FTZ R178, R178, UR5, R139 ;  /* 0x00000005b2b27c23 */ /* 0x000fe2000801008b */
[----:B------:R-:W-:Y:S01]  /*64d0*/  HADD2.F32 R129, -RZ, R129.H0_H0 ;  /* 0x20000081ff817230 */ /* 0x000fe20000004100 */
[----:B------:R1:W-:Y:S01]  /*64e0*/  F2F.F16.F32 R145, R138 ;  /* 0x0000008a00917304 */ /* 0x0003e20000200800 */
[----:B0-----:R-:W-:Y:S01]  /*64f0*/  HADD2.F32 R127, -RZ, R128.H0_H0 ;  /* 0x20000080ff7f7230 */ /* 0x001fe20000004100 */
[----:B------:R-:W-:Y:S01]  /*6500*/  SHF.R.U64 R128, R106, 0x10, R107 ;  /* 0x000000106a807819 */ /* 0x000fe2000000126b */
[----:B------:R-:W-:Y:S01]  /*6510*/  FADD.FTZ R178, R179, -R178 ;  /* 0x800000b2b3b27221 */ /* 0x000fe20000010000 */
[----:B------:R-:W-:Y:S01]  /*6520*/  FFMA.FTZ R165, R165, UR5, R139 ;  /* 0x00000005a5a57c23 */ /* 0x000fe2000801008b */
[----:B------:R-:W-:Y:S01]  /*6530*/  MOV R140, R111 ;  /* 0x0000006f008c7202 */ /* 0x000fe20000000f00 */
[----:B------:R-:W-:Y:S01]  /*6540*/  FFMA.FTZ R127, R100, UR7, R127 ;  /* 0x00000007647f7c23 */ /* 0x000fe2000801007f */
[----:B------:R-:W-:Y:S01]  /*6550*/  HADD2.F32 R128, -RZ, R128.H0_H0 ;  /* 0x20000080ff807230 */ /* 0x000fe20000004100 */
[----:B------:R0:W-:Y:S01]  /*6560*/  F2F.F16.F32 R143, R126 ;  /* 0x0000007e008f7304 */ /* 0x0001e20000200800 */
[----:B-1----:R-:W-:Y:S01]  /*6570*/  FFMA.FTZ R138, R172, UR7, R129 ;  /* 0x00000007ac8a7c23 */ /* 0x002fe20008010081 */
[----:B------:R-:W-:Y:S01]  /*6580*/  FADD.FTZ R165, R166, -R165 ;  /* 0x800000a5a6a57221 */ /* 0x000fe20000010000 */
[----:B------:R-:W-:Y:S01]  /*6590*/  FFMA.FTZ R161, R161, UR5, R139 ;  /* 0x00000005a1a17c23 */ /* 0x000fe2000801008b */
[----:B------:R-:W-:Y:S01]  /*65a0*/  FFMA.FTZ R100, R187, UR7, R128 ;  /* 0x00000007bb647c23 */ /* 0x000fe20008010080 */
[----:B------:R-:W-:Y:S01]  /*65b0*/  SHF.R.U32.HI R128, RZ, 0x10, R109 ;  /* 0x00000010ff807819 */ /* 0x000fe2000001166d */
[----:B------:R-:W-:Y:S01]  /*65c0*/  FFMA.FTZ R132, R132, UR5, R139 ;  /* 0x0000000584847c23 */ /* 0x000fe2000801008b */
[----:B------:R-:W-:Y:S01]  /*65d0*/  MOV R146, R113 ;  /* 0x0000007100927202 */ /* 0x000fe20000000f00 */
[----:B------:R-:W-:-:S02]  /*65e0*/  HADD2.F32 R140, -RZ, R140.H0_H0 ;  /* 0x2000008cff8c7230 */ /* 0x000fc40000004100 */
[----:B0-----:R-:W-:Y:S01]  /*65f0*/  FFMA.FTZ R126, R186, UR7, R141 ;  /* 0x00000007ba7e7c23 */ /* 0x001fe2000801008d */
[----:B------:R-:W-:Y:S01]  /*6600*/  HADD2.F32 R129, -RZ, R128.H0_H0 ;  /* 0x20000080ff817230 */ /* 0x000fe20000004100 */
[----:B------:R-:W-:Y:S01]  /*6610*/  MOV R128, R108 ;  /* 0x0000006c00807202 */ /* 0x000fe20000000f00 */
[----:B------:R-:W-:Y:S01]  /*6620*/  FFMA.FTZ R136, R136, UR5, R139 ;  /* 0x0000000588887c23 */ /* 0x000fe2000801008b */
[----:B------:R-:W-:Y:S01]  /*6630*/  FADD.FTZ R161, R162, -R161 ;  /* 0x800000a1a2a17221 */ /* 0x000fe20000010000 */
[----:B------:R-:W-:Y:S01]  /*6640*/  FADD.FTZ R132, R133, -R132 ;  /* 0x8000008485847221 */ /* 0x000fe20000010000 */
[----:B------:R-:W-:Y:S01]  /*6650*/  FFMA.FTZ R147, R180, UR7, R129 ;  /* 0x00000007b4937c23 */ /* 0x000fe20008010081 */
[----:B------:R-:W-:Y:S01]  /*6660*/  HADD2.F32 R129, -RZ, R128.H0_H0 ;  /* 0x20000080ff817230 */ /* 0x000fe20000004100 */
[----:B------:R-:W-:Y:S01]  /*6670*/  SHF.R.U64 R128, R108, 0x10, R109 ;  /* 0x000000106c807819 */ /* 0x000fe2000000126d */
[----:B------:R-:W-:Y:S02]  /*6680*/  HADD2.F32 R133, -RZ, R146.H0_H0 ;  /* 0x20000092ff857230 */ /* 0x000fe40000004100 */
[----:B------:R-:W-:Y:S01]  /*6690*/  FADD.FTZ R136, R137, -R136 ;  /* 0x8000008889887221 */ /* 0x000fe20000010000 */
[----:B------:R-:W-:Y:S01]  /*66a0*/  FFMA.FTZ R142, R161, UR7, R140 ;  /* 0x00000007a18e7c23 */ /* 0x000fe2000801008c */
[----:B------:R-:W-:Y:S01]  /*66b0*/  FFMA.FTZ R130, R130, UR5, R139 ;  /* 0x0000000582827c23 */ /* 0x000fe2000801008b */
[----:B------:R-:W-:-:S02]  /*66c0*/  HADD2.F32 R141, -RZ, R128.H0_H0 ;  /* 0x20000080ff8d7230 */ /* 0x000fc40000004100 */
[----:B------:R-:W-:Y:S01]  /*66d0*/  FFMA.FTZ R176, R176, UR5, R139 ;  /* 0x00000005b0b07c23 */ /* 0x000fe2000801008b */
[----:B------:R-:W-:Y:S01]  /*66e0*/  MOV R140, R110 ;  /* 0x0000006e008c7202 */ /* 0x000fe20000000f00 */
[----:B------:R-:W-:Y:S01]  /*66f0*/  FFMA.FTZ R132, R132, UR7, R133 ;  /* 0x0000000784847c23 */ /* 0x000fe20008010085 */
[----:B------:R-:W-:Y:S01]  /*6700*/  MOV R133, R112 ;  /* 0x0000007000857202 */ /* 0x000fe20000000f00 */
[----:B------:R-:W-:Y:S01]  /*6710*/  FFMA.FTZ R128, R178, UR7, R141 ;  /* 0x00000007b2807c23 */ /* 0x000fe2000801008d */
[----:B------:R-:W-:Y:S01]  /*6720*/  SHF.R.U32.HI R141, RZ, 0x10, R111 ;  /* 0x00000010ff8d7819 */ /* 0x000fe2000001166f */
[----:B------:R-:W-:Y:S01]  /*6730*/  FFMA.FTZ R134, R134, UR5, R139 ;  /* 0x0000000586867c23 */ /* 0x000fe2000801008b */
[----:B------:R-:W-:Y:S01]  /*6740*/  FADD.FTZ R130, R131, -R130 ;  /* 0x8000008283827221 */ /* 0x000fe20000010000 */
[----:B------:R-:W-:Y:S01]  /*6750*/  FADD.FTZ R176, R177, -R176 ;  /* 0x800000b0b1b07221 */ /* 0x000fe20000010000 */
[----:B------:R-:W-:Y:S01]  /*6760*/  SHF.R.U64 R131, R112, 0x10, R113 ;  /* 0x0000001070837819 */ /* 0x000fe20000001271 */
[----:B------:R-:W-:-:S02]  /*6770*/  HADD2.F32 R144, -RZ, R141.H0_H0 ;  /* 0x2000008dff907230 */ /* 0x000fc40000004100 */
[----:B------:R-:W-:Y:S01]  /*6780*/  FFMA.FTZ R193, R193, UR5, R139 ;  /* 0x00000005c1c17c23 */ /* 0x000fe2000801008b */
[----:B------:R-:W-:Y:S01]  /*6790*/  HADD2.F32 R141, -RZ, R140.H0_H0 ;  /* 0x2000008cff8d7230 */ /* 0x000fe20000004100 */
[----:B------:R-:W-:Y:S01]  /*67a0*/  SHF.R.U64 R140, R110, 0x10, R111 ;  /* 0x000000106e8c7819 */ /* 0x000fe2000000126f */
[----:B------:R-:W-:Y:S01]  /*67b0*/  FADD.FTZ R134, R135, -R134 ;  /* 0x8000008687867221 */ /* 0x000fe20000010000 */
[----:B------:R-:W-:Y:S01]  /*67c0*/  FFMA.FTZ R144, R165, UR7, R144 ;  /* 0x00000007a5907c23 */ /* 0x000fe20008010090 */
[----:B------:R-:W-:Y:S01]  /*67d0*/  FFMA.FTZ R67, R176, UR7, R67 ;  /* 0x00000007b0437c23 */ /* 0x000fe20008010043 */
[--C-:B------:R-:W-:Y:S01]  /*67e0*/  FFMA.FTZ R163, R163, UR5, R139.reuse ;  /* 0x00000005a3a37c23 */ /* 0x100fe2000801008b */
[----:B------:R-:W-:Y:S01]  /*67f0*/  F2F.F16.F32 R132, R132 ;  /* 0x0000008400847304 */ /* 0x000fe20000200800 */
[----:B------:R-:W-:Y:S01]  /*6800*/  FFMA.FTZ R135, R123, UR5, R139 ;  /* 0x000000057b877c23 */ /* 0x000fe2000801008b */
[----:B------:R-:W-:Y:S02]  /*6810*/  HADD2.F32 R123, -RZ, R131.H0_H0 ;  /* 0x20000083ff7b7230 */ /* 0x000fe40000004100 */
[----:B------:R-:W-:Y:S01]  /*6820*/  FADD.FTZ R192, R192, -R193 ;  /* 0x800000c1c0c07221 */ /* 0x000fe20000010000 */
[--C-:B------:R-:W-:Y:S01]  /*6830*/  FFMA.FTZ R174, R174, UR5, R139.reuse ;  /* 0x00000005aeae7c23 */ /* 0x100fe2000801008b */
[----:B------:R-:W-:Y:S01]  /*6840*/  FFMA.FTZ R150, R150, UR5, R139 ;  /* 0x0000000596967c23 */ /* 0x000fe2000801008b */
[----:B------:R-:W-:-:S02]  /*6850*/  HADD2.F32 R140, -RZ, R140.H0_H0 ;  /* 0x2000008cff8c7230 */ /* 0x000fc40000004100 */
[----:B------:R-:W-:Y:S01]  /*6860*/  FFMA.FTZ R118, R118, UR5, R139 ;  /* 0x0000000576767c23 */ /* 0x000fe2000801008b */
[----:B------:R0:W-:Y:S01]  /*6870*/  F2F.F16.F32 R149, R144 ;  /* 0x0000009000957304 */ /* 0x0001e20000200800 */
[----:B------:R-:W-:Y:S01]  /*6880*/  FADD.FTZ R163, R164, -R163 ;  /* 0x800000a3a4a37221 */ /* 0x000fe20000010000 */
[----:B------:R-:W-:Y:S01]  /*6890*/  FFMA.FTZ R123, R134, UR7, R123 ;  /* 0x00000007867b7c23 */ /* 0x000fe2000801007b */
[----:B------:R-:W-:Y:S01]  /*68a0*/  FFMA.FTZ R103, R192, UR7, R103 ;  /* 0x00000007c0677c23 */ /* 0x000fe20008010067 */
[----:B------:R-:W-:Y:S01]  /*68b0*/  SHF.R.U32.HI R134, RZ, 0x10, R115 ;  /* 0x00000010ff867819 */ /* 0x000fe20000011673 */
[----:B------:R-:W-:Y:S01]  /*68c0*/  FADD.FTZ R174, R173, -R174 ;  /* 0x800000aeadae7221 */ /* 0x000fe20000010000 */
[----:B------:R-:W-:Y:S01]  /*68d0*/  FFMA.FTZ R140, R163, UR7, R140 ;  /* 0x00000007a38c7c23 */ /* 0x000fe2000801008c */
[----:B------:R-:W-:Y:S01]  /*68e0*/  FADD.FTZ R150, R151, -R150 ;  /* 0x8000009697967221 */ /* 0x000fe20000010000 */
[----:B------:R-:W1:Y:S01]  /*68f0*/  F2F.F16.F32 R102, R102 ;  /* 0x0000006600667304 */ /* 0x000e620000200800 */
[----:B0-----:R-:W-:Y:S01]  /*6900*/  SHF.R.U32.HI R144, RZ, 0x10, R113 ;  /* 0x00000010ff907819 */ /* 0x001fe20000011671 */
[----:B------:R-:W-:Y:S01]  /*6910*/  FADD.FTZ R135, R120, -R135 ;  /* 0x8000008778877221 */ /* 0x000fe20000010000 */
[----:B------:R-:W-:Y:S01]  /*6920*/  FFMA.FTZ R129, R174, UR7, R129 ;  /* 0x00000007ae817c23 */ /* 0x000fe20008010081 */
[----:B------:R-:W-:-:S02]  /*6930*/  HADD2.F32 R134, -RZ, R134.H0_H0 ;  /* 0x20000086ff867230 */ /* 0x000fc40000004100 */
[----:B------:R-:W-:Y:S01]  /*6940*/  FFMA.FTZ R141, R150, UR7, R141 ;  /* 0x00000007968d7c23 */ /* 0x000fe2000801008d */
[----:B------:R-:W-:Y:S02]  /*6950*/  HADD2.F32 R137, -RZ, R144.H0_H0 ;  /* 0x20000090ff897230 */ /* 0x000fe40000004100 */
[--C-:B------:R-:W-:Y:S01]  /*6960*/  FFMA.FTZ R144, R124, UR5, R139.reuse ;  /* 0x000000057c907c23 */ /* 0x100fe2000801008b */
[----:B------:R-:W0:Y:S01]  /*6970*/  F2F.F16.F32 R142, R142 ;  /* 0x0000008e008e7304 */ /* 0x000e220000200800 */
[----:B------:R-:W-:Y:S01]  /*6980*/  FFMA.FTZ R139, R125, UR5, R139 ;  /* 0x000000057d8b7c23 */ /* 0x000fe2000801008b */
[----:B------:R-:W-:Y:S01]  /*6990*/  MOV R125, R115 ;  /* 0x00000073007d7202 */ /* 0x000fe20000000f00 */
[----:B------:R-:W-:Y:S01]  /*69a0*/  FFMA.FTZ R136, R136, UR7, R137 ;  /* 0x0000000788887c23 */ /* 0x000fe20008010089 */
[----:B------:R-:W-:Y:S01]  /*69b0*/  HADD2.F32 R137, -RZ, R133.H0_H0 ;  /* 0x20000085ff897230 */ /* 0x000fe20000004100 */
[----:B------:R-:W-:Y:S01]  /*69c0*/  SHF.R.U64 R124, R114, 0x10, R115 ;  /* 0x00000010727c7819 */ /* 0x000fe20000001273 */
[----:B------:R-:W-:Y:S01]  /*69d0*/  FADD.FTZ R144, R121, -R144 ;  /* 0x8000009079907221 */ /* 0x000fe20000010000 */
[----:B------:R-:W-:Y:S01]  /*69e0*/  HADD2.F32 R121, -RZ, R125.H0_H0 ;  /* 0x2000007dff797230 */ /* 0x000fe20000004100 */
[----:B------:R-:W2:Y:S01]  /*69f0*/  F2F.F16.F32 R133, R136 ;  /* 0x0000008800857304 */ /* 0x000ea20000200800 */
[----:B------:R-:W-:Y:S01]  /*6a00*/  FADD.FTZ R139, R122, -R139 ;  /* 0x8000008b7a8b7221 */ /* 0x000fe20000010000 */
[----:B------:R-:W-:Y:S01]  /*6a10*/  HADD2.F32 R120, -RZ, R124.H0_H0 ;  /* 0x2000007cff787230 */ /* 0x000fe20000004100 */
[----:B------:R-:W3:Y:S01]  /*6a20*/  LDC.64 R154, c[0x0][0x470] ;  /* 0x00011c00ff9a7b82 */ /* 0x000ee20000000a00 */
[----:B------:R-:W-:Y:S01]  /*6a30*/  FFMA.FTZ R144, R144, UR7, R121 ;  /* 0x0000000790907c23 */ /* 0x000fe20008010079 */
[----:B-1----:R-:W-:Y:S01]  /*6a40*/  PRMT R121, R102, 0x5410, R143 ;  /* 0x0000541066797816 */ /* 0x002fe2000000008f */
[----:B------:R-:W-:Y:S01]  /*6a50*/  FFMA.FTZ R134, R139, UR7, R134 ;  /* 0x000000078b867c23 */ /* 0x000fe20008010086 */
[----:B------:R-:W-:Y:S01]  /*6a60*/  FFMA.FTZ R120, R135, UR7, R120 ;  /* 0x0000000787787c23 */ /* 0x000fe20008010078 */
[----:B------:R-:W-:Y:S01]  /*6a70*/  F2F.F16.F32 R64, R64 ;  /* 0x0000004000407304 */ /* 0x000fe20000200800 */
[----:B0-----:R-:W-:Y:S01]  /*6a80*/  PRMT R149, R142, 0x5410, R149 ;  /* 0x000054108e957816 */ /* 0x001fe20000000095 */
[----:B------:R-:W-:Y:S01]  /*6a90*/  FADD.FTZ R118, R119, -R118 ;  /* 0x8000007677767221 */ /* 0x000fe20000010000 */
[----:B------:R-:W0:Y:S01]  /*6aa0*/  LDC.64 R142, c[0x0][0x468] ;  /* 0x00011a00ff8e7b82 */ /* 0x000e220000000a00 */
[----:B------:R-:W-:Y:S01]  /*6ab0*/  MOV R119, R114 ;  /* 0x0000007200777202 */ /* 0x000fe20000000f00 */
[----:B------:R-:W-:Y:S01]  /*6ac0*/  FFMA.FTZ R130, R130, UR7, R137 ;  /* 0x0000000782827c23 */ /* 0x000fe20008010089 */
[----:B------:R-:W-:-:S02]  /*6ad0*/  IADD3 R151, PT, PT, R152, 0x400, RZ ;  /* 0x0000040098977810 */ /* 0x000fc40007ffe0ff */
[----:B------:R-:W-:Y:S01]  /*6ae0*/  F2F.F16.F32 R67, R67 ;  /* 0x0000004300437304 */ /* 0x000fe20000200800 */
[----:B--2---:R-:W-:Y:S01]  /*6af0*/  PRMT R125, R132, 0x5410, R133 ;  /* 0x00005410847d7816 */ /* 0x004fe20000000085 */
[----:B------:R-:W-:Y:S01]  /*6b00*/  HADD2.F32 R119, -RZ, R119.H0_H0 ;  /* 0x20000077ff777230 */ /* 0x000fe20000004100 */
[----:B------:R-:W1:Y:S01]  /*6b10*/  LDC.64 R132, c[0x0][0x478] ;  /* 0x00011e00ff847b82 */ /* 0x000e620000000a00 */
[C---:B------:R-:W-:Y:S02]  /*6b20*/  IADD3 R153, PT, PT, R152.reuse, 0x500, RZ ;  /* 0x0000050098997810 */ /* 0x040fe40007ffe0ff */
[----:B------:R-:W-:Y:S01]  /*6b30*/  IADD3 R163, PT, PT, R152, 0x600, RZ ;  /* 0x0000060098a37810 */ /* 0x000fe20007ffe0ff */
[----:B------:R-:W-:Y:S01]  /*6b40*/  FFMA.FTZ R156, R118, UR7, R119 ;  /* 0x00000007769c7c23 */ /* 0x000fe20008010077 */
[----:B------:R-:W-:Y:S08]  /*6b50*/  F2F.F16.F32 R101, R101 ;  /* 0x0000006500657304 */ /* 0x000ff00000200800 */
[----:B------:R-:W-:Y:S08]  /*6b60*/  F2F.F16.F32 R103, R103 ;  /* 0x0000006700677304 */ /* 0x000ff00000200800 */
[----:B------:R-:W-:Y:S08]  /*6b70*/  F2F.F16.F32 R100, R100 ;  /* 0x0000006400647304 */ /* 0x000ff00000200800 */
[----:B------:R-:W-:Y:S08]  /*6b80*/  F2F.F16.F32 R128, R128 ;  /* 0x0000008000807304 */ /* 0x000ff00000200800 */
[----:B------:R-:W2:Y:S08]  /*6b90*/  F2F.F16.F32 R126, R126 ;  /* 0x0000007e007e7304 */ /* 0x000eb00000200800 */
[----:B------:R-:W-:Y:S01]  /*6ba0*/  F2F.F16.F32 R138, R138 ;  /* 0x0000008a008a7304 */ /* 0x000fe20000200800 */
[----:B--2---:R-:W-:-:S07]  /*6bb0*/  PRMT R145, R126, 0x5410, R145 ;  /* 0x000054107e917816 */ /* 0x004fce0000000091 */
[----:B------:R-:W2:Y:S08]  /*6bc0*/  F2F.F16.F32 R147, R147 ;  /* 0x0000009300937304 */ /* 0x000eb00000200800 */
[----:B------:R-:W-:Y:S01]  /*6bd0*/  F2F.F16.F32 R140, R140 ;  /* 0x0000008c008c7304 */ /* 0x000fe20000200800 */
[----:B--2---:R-:W-:-:S07]  /*6be0*/  PRMT R147, R138, 0x5410, R147 ;  /* 0x000054108a937816 */ /* 0x004fce0000000093 */
[----:B------:R-:W2:Y:S01]  /*6bf0*/  F2F.F16.F32 R127, R127 ;  /* 0x0000007f007f7304 */ /* 0x000ea20000200800 */
[----:B0-----:R-:W-:-:S07]  /*6c00*/  IMAD.WIDE.U32 R138, R151, 0x8, R142 ;  /* 0x00000008978a7825 */ /* 0x001fce00078e008e */
[----:B------:R-:W0:Y:S08]  /*6c10*/  F2F.F16.F32 R129, R129 ;  /* 0x0000008100817304 */ /* 0x000e300000200800 */
[----:B------:R-:W-:Y:S08]  /*6c20*/  F2F.F16.F32 R141, R141 ;  /* 0x0000008d008d7304 */ /* 0x000ff00000200800 */
[----:B------:R4:W3:Y:S08]  /*6c30*/  F2F.F16.F32 R124, R123 ;  /* 0x0000007b007c7304 */ /* 0x0008f00000200800 */
[----:B------:R1:W3:Y:S01]  /*6c40*/  F2F.F16.F32 R162, R120 ;  /* 0x0000007800a27304 */ /* 0x0002e20000200800 */
[----:B----4-:R-:W-:Y:S01]  /*6c50*/  PRMT R123, R64, 0x5410, R67 ;  /* 0x00005410407b7816 */ /* 0x010fe20000000043 */
[----:B------:R-:W-:-:S04]  /*6c60*/  IMAD.WIDE.U32 R66, R66, 0x10000, RZ ;  /* 0x0001000042427825 */ /* 0x000fc800078e00ff */
[----:B------:R-:W-:Y:S01]  /*6c70*/  IMAD.WIDE.U32 R64, R65, 0x10000, RZ ;  /* 0x0001000041407825 */ /* 0x000fe200078e00ff */
[----:B------:R-:W-:Y:S01]  /*6c80*/  LOP3.LUT R123, R123, R67, RZ, 0xfc, !PT ;  /* 0x000000437b7b7212 */ /* 0x000fe200078efcff */
[----:B------:R-:W-:Y:S01]  /*6c90*/  F2F.F16.F32 R161, R144 ;  /* 0x0000009000a17304 */ /* 0x000fe20000200800 */
[----:B------:R-:W-:Y:S01]  /*6ca0*/  LOP3.LUT R122, R66, R101, RZ, 0xfc, !PT ;  /* 0x00000065427a7212 */ /* 0x000fe200078efcff */
[----:B------:R-:W-:Y:S01]  /*6cb0*/  IMAD.WIDE.U32 R100, R100, 0x10000, RZ ;  /* 0x0001000064647825 */ /* 0x000fe200078e00ff */
[----:B------:R-:W-:Y:S02]  /*6cc0*/  LOP3.LUT R121, R121, R65, RZ, 0xfc, !PT ;  /* 0x0000004179797212 */ /* 0x000fe400078efcff */
[----:B-1----:R-:W-:Y:S01]  /*6cd0*/  LOP3.LUT R120, R64, R103, RZ, 0xfc, !PT ;  /* 0x0000006740787212 */ /* 0x002fe200078efcff */
[----:B------:R-:W-:Y:S01]  /*6ce0*/  IMAD.WIDE.U32 R66, R128, 0x10000, RZ ;  /* 0x0001000080427825 */ /* 0x000fe200078e00ff */
[----:B------:R-:W-:Y:S01]  /*6cf0*/  LOP3.LUT R119, R145, R101, RZ, 0xfc, !PT ;  /* 0x0000006591777212 */ /* 0x000fe200078efcff */
[----:B------:R-:W1:Y:S01]  /*6d00*/  F2F.F16.F32 R160, R134 ;  /* 0x0000008600a07304 */ /* 0x000e620000200800 */
[----:B--2---:R-:W-:Y:S01]  /*6d10*/  LOP3.LUT R118, R100, R127, RZ, 0xfc, !PT ;  /* 0x0000007f64767212 */ /* 0x004fe200078efcff */
[----:B------:R-:W-:Y:S01]  /*6d20*/  IMAD.WIDE.U32 R64, R140, 0x10000, RZ ;  /* 0x000100008c407825 */ /* 0x000fe200078e00ff */
[----:B------:R-:W-:-:S02]  /*6d30*/  LOP3.LUT R103, R147, R67, RZ, 0xfc, !PT ;  /* 0x0000004393677212 */ /* 0x000fc400078efcff */
[----:B0-----:R-:W-:Y:S01]  /*6d40*/  LOP3.LUT R102, R66, R129, RZ, 0xfc, !PT ;  /* 0x0000008142667212 */ /* 0x001fe200078efcff */
[----:B---3--:R-:W-:Y:S01]  /*6d50*/  IMAD.WIDE.U32 R66, R124, 0x10000, RZ ;  /* 0x000100007c427825 */ /* 0x008fe200078e00ff */
[----:B------:R-:W-:Y:S01]  /*6d60*/  LOP3.LUT R101, R149, R65, RZ, 0xfc, !PT ;  /* 0x0000004195657212 */ /* 0x000fe200078efcff */
[----:B------:R-:W0:Y:S01]  /*6d70*/  F2F.F16.F32 R131, R130 ;  /* 0x0000008200837304 */ /* 0x000e220000200800 */
[----:B------:R-:W-:Y:S01]  /*6d80*/  LOP3.LUT R100, R64, R141, RZ, 0xfc, !PT ;  /* 0x0000008d40647212 */ /* 0x000fe200078efcff */
[----:B------:R-:W-:Y:S01]  /*6d90*/  IMAD.WIDE.U32 R64, R162, 0x10000, RZ ;  /* 0x00010000a2407825 */ /* 0x000fe200078e00ff */
[C---:B------:R-:W-:Y:S02]  /*6da0*/  IADD3 R145, PT, PT, R152.reuse, 0x100, RZ ;  /* 0x0000010098917810 */ /* 0x040fe40007ffe0ff */
[----:B------:R-:W-:Y:S01]  /*6db0*/  LOP3.LUT R67, R125, R67, RZ, 0xfc, !PT ;  /* 0x000000437d437212 */ /* 0x000fe200078efcff */
[C---:B------:R-:W-:Y:S01]  /*6dc0*/  IMAD.WIDE.U32 R124, R152.reuse, 0x8, R132 ;  /* 0x00000008987c7825 */ /* 0x040fe200078e0084 */
[----:B-1----:R-:W-:Y:S01]  /*6dd0*/  PRMT R127, R161, 0x5410, R160 ;  /* 0x00005410a17f7816 */ /* 0x002fe200000000a0 */
[----:B------:R-:W1:Y:S01]  /*6de0*/  F2F.F16.F32 R156, R156 ;  /* 0x0000009c009c7304 */ /* 0x000e620000200800 */
[C---:B------:R-:W-:Y:S01]  /*6df0*/  IADD3 R147, PT, PT, R152.reuse, 0x200, RZ ;  /* 0x0000020098937810 */ /* 0x040fe20007ffe0ff */
[C---:B------:R-:W-:Y:S01]  /*6e00*/  IMAD.WIDE.U32 R128, R152.reuse, 0x8, R154 ;  /* 0x0000000898807825 */ /* 0x040fe200078e009a */
[----:B------:R-:W-:Y:S01]  /*6e10*/  LOP3.LUT R65, R127, R65, RZ, 0xfc, !PT ;  /* 0x000000417f417212 */ /* 0x000fe200078efcff */
[----:B------:R2:W-:Y:S01]  /*6e20*/  STG.E.64 desc[UR14][R124.64], R122 ;  /* 0x0000007a7c007986 */ /* 0x0005e2000c101b0e */
[C---:B------:R-:W-:Y:S01]  /*6e30*/  IADD3 R149, PT, PT, R152.reuse, 0x300, RZ ;  /* 0x0000030098957810 */ /* 0x040fe20007ffe0ff */
[----:B------:R-:W-:Y:S01]  /*6e40*/  IMAD.WIDE.U32 R126, R152, 0x8, R142 ;  /* 0x00000008987e7825 */ /* 0x000fe200078e008e */
[----:B0-----:R-:W-:-:S03]  /*6e50*/  LOP3.LUT R66, R66, R131, RZ, 0xfc, !PT ;  /* 0x0000008342427212 */ /* 0x001fc600078efcff */
[----:B------:R-:W-:Y:S01]  /*6e60*/  IMAD.WIDE.U32 R130, R145, 0x8, R132 ;  /* 0x0000000891827825 */ /* 0x000fe200078e0084 */
[----:B------:R0:W-:Y:S03]  /*6e70*/  STG.E.64 desc[UR14][R126.64], R122 ;  /* 0x0000007a7e007986 */ /* 0x0001e6000c101b0e */
[----:B------:R-:W-:Y:S01]  /*6e80*/  IMAD.WIDE.U32 R134, R147, 0x8, R142 ;  /* 0x0000000893867825 */ /* 0x000fe200078e008e */
[----:B------:R3:W-:Y:S01]  /*6e90*/  STG.E.64 desc[UR14][R128.64], R122 ;  /* 0x0000007a80007986 */ /* 0x0007e2000c101b0e */
[----:B-1----:R-:W-:Y:S02]  /*6ea0*/  LOP3.LUT R64, R64, R156, RZ, 0xfc, !PT ;  /* 0x0000009c40407212 */ /* 0x002fe400078efcff */
[C---:B--2---:R-:W-:Y:S01]  /*6eb0*/  IMAD.WIDE.U32 R124, R149.reuse, 0x8, R132 ;  /* 0x00000008957c7825 */ /* 0x044fe200078e0084 */
[----:B------:R1:W-:Y:S03]  /*6ec0*/  STG.E.64 desc[UR14][R130.64], R120 ;  /* 0x0000007882007986 */ /* 0x0003e6000c101b0e */
[----:B------:R-:W-:-:S04]  /*6ed0*/  IMAD.WIDE.U32 R136, R149, 0x8, R142 ;  /* 0x0000000895887825 */ /* 0x000fc800078e008e */
[----:B0-----:R-:W-:-:S04]  /*6ee0*/  IMAD.WIDE.U32 R126, R151, 0x8, R132 ;  /* 0x00000008977e7825 */ /* 0x001fc800078e0084 */
[----:B---3--:R-:W-:-:S04]  /*6ef0*/  IMAD.WIDE.U32 R122, R147, 0x8, R132 ;  /* 0x00000008937a7825 */ /* 0x008fc800078e0084 */
[----:B------:R-:W-:-:S04]  /*6f00*/  IMAD.WIDE.U32 R128, R153, 0x8, R132 ;  /* 0x0000000899807825 */ /* 0x000fc800078e0084 */
[----:B-1----:R-:W-:-:S04]  /*6f10*/  IMAD.WIDE.U32 R130, R163, 0x8, R132 ;  /* 0x00000008a3827825 */ /* 0x002fc800078e0084 */
[----:B------:R-:W-:-:S04]  /*6f20*/  IMAD.WIDE.U32 R132, R145, 0x8, R142 ;  /* 0x0000000891847825 */ /* 0x000fc800078e008e */
[--C-:B------:R-:W-:Y:S01]  /*6f30*/  IMAD.WIDE.U32 R144, R145, 0x8, R154.reuse ;  /* 0x0000000891907825 */ /* 0x100fe200078e009a */
[----:B------:R-:W-:Y:S03]  /*6f40*/  STG.E.64 desc[UR14][R132.64], R120 ;  /* 0x0000007884007986 */ /* 0x000fe6000c101b0e */
        /* <DEDUP_REMOVED lines=32> */
.L_x_869:
        /* <DEDUP_REMOVED lines=23> */
[----:B------:R-:W-:Y:S01]  /*72c0*/  PRMT R127, R66, 0x7610, R127 ;  /* 0x00007610427f7816 */ /* 0x000fe2000000007f */
[----:B------:R-:W-:Y:S06]  /*72d0*/  BRA `(.L_x_876) ;  /* 0x00000004002c7947 */ /* 0x000fec0003800000 */
.L_x_875:
        /* <DEDUP_REMOVED lines=23> */
.L_x_874:
        /* <DEDUP_REMOVED lines=26> */
.L_x_877:
        /* <DEDUP_REMOVED lines=26> */
.L_x_876:
        /* <DEDUP_REMOVED lines=15> */
.L_x_878:
        /* <DEDUP_REMOVED lines=11> */
.L_x_879:
        /* <DEDUP_REMOVED lines=28> */
.L_x_881:
        /* <DEDUP_REMOVED lines=23> */
.L_x_880:
        /* <DEDUP_REMOVED lines=24> */
.L_x_883:
        /* <DEDUP_REMOVED lines=17> */
[----:B------:R-:W-:-:S07]  /*7ef0*/  PRMT R65, R191, 0x7610, R65 ;  /* 0x00007610bf417816 */ /* 0x000fce0000000041 */
.L_x_882:
        /* <DEDUP_REMOVED lines=12> */
[----:B------:R-:W-:Y:S02]  /*7fc0*/  IADD3 R143, PT, PT, R152, 0x100, RZ ;  /* 0x00000100988f7810 */ /* 0x000fe40007ffe0ff */
[----:B------:R-:W-:-:S03]  /*7fd0*/  LOP3.LUT R66, R66, 0xffff, R101, 0xf8, !PT ;  /* 0x0000ffff42427812 */ /* 0x000fc600078ef865 */
[----:B0-----:R-:W-:-:S05]  /*7fe0*/  IMAD.WIDE.U32 R126, R143, 0x8, R126 ;  /* 0x000000088f7e7825 */ /* 0x001fca00078e007e */
[----:B------:R0:W-:Y:S02]  /*7ff0*/  STG.E.64 desc[UR14][R126.64], R66 ;  /* 0x000000427e007986 */ /* 0x0001e4000c101b0e */
.L_x_884:
        /* <DEDUP_REMOVED lines=11> */
.L_x_885:
        /* <DEDUP_REMOVED lines=28> */
.L_x_887:
        /* <DEDUP_REMOVED lines=22> */
.L_x_886:
        /* <DEDUP_REMOVED lines=23> */
.L_x_889:
        /* <DEDUP_REMOVED lines=16> */
[----:B------:R-:W-:-:S07]  /*8640*/  PRMT R127, R66, 0x7632, R127 ;  /* 0x00007632427f7816 */ /* 0x000fce000000007f */
.L_x_888:
        /* <DEDUP_REMOVED lines=16> */
.L_x_890:
        /* <DEDUP_REMOVED lines=10> */
.L_x_891:
        /* <DEDUP_REMOVED lines=15> */
[----:B0-----:R-:W-:Y:S02]  /*88e0*/  F2FP.F16.F32.PACK_AB R127, R65, R64 ;  /* 0x00000040417f723e */ /* 0x001fe400000000ff */
        /* <DEDUP_REMOVED lines=12> */
.L_x_893:
        /* <DEDUP_REMOVED lines=12> */
[----:B------:R-:W-:Y:S02]  /*8a70*/  F2FP.F16.F32.PACK_AB R67, R67, R172 ;  /* 0x000000ac4343723e */ /* 0x000fe400000000ff */
[----:B------:R-:W-:Y:S02]  /*8a80*/  F2FP.F16.F32.PACK_AB R174, R65, R174 ;  /* 0x000000ae41ae723e */ /* 0x000fe400000000ff */
        /* <DEDUP_REMOVED lines=9> */
.L_x_892:
        /* <DEDUP_REMOVED lines=24> */
.L_x_895:
        /* <DEDUP_REMOVED lines=14> */
[C---:B------:R-:W-:Y:S02]  /*8d80*/  PRMT R64, R65.reuse, 0x7632, R64 ;  /* 0x0000763241407816 */ /* 0x040fe40000000040 */
[----:B0-----:R-:W-:Y:S02]  /*8d90*/  PRMT R127, R65, 0x7610, R127 ;  /* 0x00007610417f7816 */ /* 0x001fe4000000007f */
[C---:B------:R-:W-:Y:S02]  /*8da0*/  PRMT R126, R67.reuse, 0x7632, R126 ;  /* 0x00007632437e7816 */ /* 0x040fe4000000007e */
[----:B------:R-:W-:-:S07]  /*8db0*/  PRMT R65, R67, 0x7610, R65 ;  /* 0x0000761043417816 */ /* 0x000fce0000000041 */
.L_x_894:
        /* <DEDUP_REMOVED lines=16> */
.L_x_896:
        /* <DEDUP_REMOVED lines=10> */
.L_x_897:
        /* <DEDUP_REMOVED lines=28> */
.L_x_899:
        /* <DEDUP_REMOVED lines=23> */
.L_x_898:
        /* <DEDUP_REMOVED lines=24> */
.L_x_901:
        /* <DEDUP_REMOVED lines=12> */
[----:B------:R-:W-:Y:S02]  /*94d0*/  F2FP.F16.F32.PACK_AB R150, R163, R150 ;  /* 0x00000096a396723e */ /* 0x000fe400000000ff */
[----:B------:R-:W-:Y:S02]  /*94e0*/  F2FP.F16.F32.PACK_AB R161, R64, R161 ;  /* 0x000000a140a1723e */ /* 0x000fe400000000ff */
[C---:B------:R-:W-:Y:S02]  /*94f0*/  PRMT R64, R150.reuse, 0x7632, R64 ;  /* 0x0000763296407816 */ /* 0x040fe40000000040 */
[----:B0-----:R-:W-:Y:S02]  /*9500*/  PRMT R127, R150, 0x7610, R127 ;  /* 0x00007610967f7816 */ /* 0x001fe4000000007f */
[C---:B------:R-:W-:Y:S02]  /*9510*/  PRMT R126, R161.reuse, 0x7632, R126 ;  /* 0x00007632a17e7816 */ /* 0x040fe4000000007e */
[----:B------:R-:W-:-:S07]  /*9520*/  PRMT R65, R161, 0x7610, R65 ;  /* 0x00007610a1417816 */ /* 0x000fce0000000041 */
.L_x_900:
        /* <DEDUP_REMOVED lines=16> */
.L_x_902:
        /* <DEDUP_REMOVED lines=10> */
.L_x_903:
        /* <DEDUP_REMOVED lines=28> */
.L_x_905:
        /* <DEDUP_REMOVED lines=23> */
.L_x_904:
        /* <DEDUP_REMOVED lines=24> */
.L_x_907:
        /* <DEDUP_REMOVED lines=18> */
.L_x_906:
        /* <DEDUP_REMOVED lines=16> */
.L_x_908:
        /* <DEDUP_REMOVED lines=10> */
.L_x_909:
        /* <DEDUP_REMOVED lines=28> */
.L_x_911:
        /* <DEDUP_REMOVED lines=23> */
.L_x_910:
        /* <DEDUP_REMOVED lines=24> */
.L_x_913:
        /* <DEDUP_REMOVED lines=14> */
[C---:B-12---:R-:W-:Y:S02]  /*a3d0*/  PRMT R64, R118.reuse, 0x7632, R64 ;  /* 0x0000763276407816 */ /* 0x046fe40000000040 */
[----:B------:R-:W-:Y:S02]  /*a3e0*/  PRMT R119, R118, 0x7610, R119 ;  /* 0x0000761076777816 */ /* 0x000fe40000000077 */
[C---:B------:R-:W-:Y:S02]  /*a3f0*/  PRMT R118, R124.reuse, 0x7632, R118 ;  /* 0x000076327c767816 */ /* 0x040fe40000000076 */
[----:B------:R-:W-:-:S07]  /*a400*/  PRMT R65, R124, 0x7610, R65 ;  /* 0x000076107c417816 */ /* 0x000fce0000000041 */
.L_x_912:
        /* <DEDUP_REMOVED lines=16> */
.L_x_914:
        /* <DEDUP_REMOVED lines=10> */
.L_x_872:
[----:B------:R-:W-:Y:S01]  /*a5b0*/  UPLOP3.LUT UP1, UPT, UPT, UPT, UP1, 0x40, 0x4 ;  /* 0x000000000004789c */ /* 0x000fe20003f2e810 */
[----:B------:R-:W-:Y:S10]  /*a5c0*/  BRA.U !UP2, `(.L_x_915) ;  /* 0xffffff690a647547 */ /* 0x000ff4000b83ffff */
[----:B-----5:R-:W-:Y:S02]  /*a5d0*/  MOV R112, R71 ;  /* 0x0000004700707202 */ /* 0x020fe40000000f00 */
        /* <DEDUP_REMOVED lines=9> */
[----:B-1----:R-:W-:Y:S02]  /*a670*/  MOV R118, R97 ;  /* 0x0000006100767202 */ /* 0x002fe40000000f00 */
        /* <DEDUP_REMOVED lines=8> */
[----:B--234-:R-:W-:Y:S02]  /*a700*/  MOV R64, R4 ;  /* 0x0000000400407202 */ /* 0x01cfe40000000f00 */
        /* <DEDUP_REMOVED lines=79> */
[----:B0-----:R-:W-:Y:S02]  /*ac00*/  MOV R126, R73 ;  /* 0x00000049007e7202 */ /* 0x001fe40000000f00 */
[----:B------:R-:W-:Y:S02]  /*ac10*/  MOV R122, R41 ;  /* 0x00000029007a7202 */ /* 0x000fe40000000f00 */
[----:B------:R-:W-:-:S02]  /*ac20*/  MOV R46, R183 ;  /* 0x000000b7002e7202 */ /* 0x000fc40000000f00 */
[----:B------:R-:W-:Y:S02]  /*ac30*/  MOV R78, R24 ;  /* 0x00000018004e7202 */ /* 0x000fe40000000f00 */
[----:B------:R-:W-:Y:S02]  /*ac40*/  MOV R127, R72 ;  /* 0x00000048007f7202 */ /* 0x000fe40000000f00 */
[----:B------:R-:W-:Y:S02]  /*ac50*/  MOV R123, R40 ;  /* 0x00000028007b7202 */ /* 0x000fe40000000f00 */
[----:B------:R-:W-:Y:S02]  /*ac60*/  MOV R47, R182 ;  /* 0x000000b6002f7202 */ /* 0x000fe40000000f00 */
[----:B------:R-:W-:-:S07]  /*ac70*/  MOV R79, R25 ;  /* 0x00000019004f7202 */ /* 0x000fce0000000f00 */
.L_x_866:
        /* <DEDUP_REMOVED lines=42> */
.L_x_916:
        /* <DEDUP_REMOVED lines=14> */
.L_x_7225:


//--------------------- .text._ZN10layer_norm31ln_parallel_residual_bwd_kernelINS_13Kernel_traitsI6__halfS2_S2_S2_fjLj7168ELj1ELj1ELj8ELj8ENS_18Kernel_traits_baseILj7168ES2_S2_S2_S2_fjLj256EEEEELb0ELb1ELb0EEEvNS_9BwdParamsE --------------------------
	.section	.text._ZN10layer_norm31ln_parallel_residual_bwd_kernelINS_13Kernel_traitsI6__halfS2_S2_S2_fjLj7168ELj1ELj1ELj8ELj8ENS_18Kernel_traits_baseILj7168ES2_S2_S2_S2_fjLj256EEEEELb0ELb1ELb0EEEvNS_9BwdParamsE,"ax",@progbits
	.align	128
        .global         _ZN10layer_norm31ln_parallel_residual_bwd_kernelINS_13Kernel_traitsI6__halfS2_S2_S2_fjLj7168ELj1ELj1ELj8ELj8ENS_18Kernel_traits_baseILj7168ES2_S2_S2_S2_fjLj256EEEEELb0ELb1ELb0EEEvNS_9BwdParamsE
        .type           _ZN10layer_norm31ln_parallel_residual_bwd_kernelINS_13Kernel_traitsI6__halfS2_S2_S2_fjLj7168ELj1ELj1ELj8ELj8ENS_18Kernel_traits_baseILj7168ES2_S2_S2_S2_fjLj256EEEEELb0ELb1ELb0EEEvNS_9BwdParamsE,@function
        .size           _ZN10layer_norm31ln_parallel_residual_bwd_kernelINS_13Kernel_traitsI6__halfS2_S2_S2_fjLj7168ELj1ELj1ELj8ELj8ENS_18Kernel_traits_baseILj7168ES2_S2_S2_S2_fjLj256EEEEELb0ELb1ELb0EEEvNS_9BwdParamsE,(.L_x_7226 - _ZN10layer_norm31ln_parallel_residual_bwd_kernelINS_13Kernel_traitsI6__halfS2_S2_S2_fjLj7168ELj1ELj1ELj8ELj8ENS_18Kernel_traits_baseILj7168ES2_S2_S2_S2_fjLj256EEEEELb0ELb1ELb0EEEvNS_9BwdParamsE)
        .other          _ZN10layer_norm31ln_parallel_residual_bwd_kernelINS_13Kernel_traitsI6__halfS2_S2_S2_fjLj7168ELj1ELj1ELj8ELj8ENS_18Kernel_traits_baseILj7168ES2_S2_S2_S2_fjLj256EEEEELb0ELb1ELb0EEEvNS_9BwdParamsE,@"STO_CUDA_ENTRY STV_DEFAULT"
_ZN10layer_norm31ln_parallel_residual_bwd_kernelINS_13Kernel_traitsI6__halfS2_S2_S2_fjLj7168ELj1ELj1ELj8ELj8ENS_18Kernel_traits_baseILj7168ES2_S2_S2_S2_fjLj256EEEEELb0ELb1ELb0EEEvNS_9BwdParamsE:
.text._ZN10layer_norm31ln_parallel_residual_bwd_kernelINS_13Kernel_traitsI6__halfS2_S2_S2_fjLj7168ELj1ELj1ELj8ELj8ENS_18Kernel_traits_baseILj7168ES2_S2_S2_S2_fjLj256EEEEELb0ELb1ELb0EEEvNS_9BwdParamsE:
        /* <DEDUP_REMOVED lines=8> */
[----:B0-----:R-:W-:-:S04]  /*0080*/  LOP3.LUT R80, R0, 0xff, RZ, 0x3c, !PT ;  /* 0x000000ff00507812 */ /* 0x001fc800078e3cff */
[----:B------:R-:W-:Y:S02]  /*0090*/  LEA.HI.SX32 R80, R3, R80, 0x1e ;  /* 0x0000005003507211 */ /* 0x000fe400078ff2ff */
[----:B------:R-:W-:Y:S02]  /*00a0*/  MOV R3, R0 ;  /* 0x0000000000037202 */ /* 0x000fe40000000f00 */
[C---:B------:R-:W-:Y:S02]  /*00b0*/  ISETP.GE.U32.AND P0, PT, R80.reuse, 0x100, PT ;  /* 0x000001005000780c */ /* 0x040fe40003f06070 */
[C---:B------:R-:W-:Y:S02]  /*00c0*/  ISETP.GE.U32.AND P1, PT, R80.reuse, 0x200, PT ;  /* 0x000002005000780c */ /* 0x040fe40003f26070 */
[C---:B------:R-:W-:Y:S02]  /*00d0*/  ISETP.GE.U32.AND P2, PT, R80.reuse, 0x300, PT ;  /* 0x000003005000780c */ /* 0x040fe40003f46070 */
[----:B------:R-:W-:-:S02]  /*00e0*/  ISETP.GE.U32.AND P3, PT, R80, 0x400, PT ;  /* 0x000004005000780c */ /* 0x000fc40003f66070 */
[C---:B------:R-:W-:Y:S02]  /*00f0*/  ISETP.GE.U32.AND P4, PT, R80.reuse, 0x500, PT ;  /* 0x000005005000780c */ /* 0x040fe40003f86070 */
[C---:B------:R-:W-:Y:S02]  /*0100*/  ISETP.GE.U32.AND P5, PT, R80.reuse, 0x600, PT ;  /* 0x000006005000780c */ /* 0x040fe40003fa6070 */
[----:B------:R-:W-:Y:S01]  /*0110*/  ISETP.GE.U32.AND P6, PT, R80, 0x700, PT ;  /* 0x000007005000780c */ /* 0x000fe20003fc6070 */
[----:B------:R-:W0:Y:S03]  /*0120*/  @P0 LDC.64 R4, c[0x0][0x3d0] ;  /* 0x0000f400ff040b82 */ /* 0x000e260000000a00 */
[----:B------:R-:W-:-:S05]  /*0130*/  P2R R158, PR, RZ, 0x40 ;  /* 0x00000040ff9e7803 */ /* 0x000fca0000000000 */
[----:B------:R-:W1:Y:S08]  /*0140*/  @P1 LDC.64 R6, c[0x0][0x3d0] ;  /* 0x0000f400ff061b82 */ /* 0x000e700000000a00 */
[----:B------:R-:W4:Y:S08]  /*0150*/  @P2 LDC.64 R10, c[0x0][0x3d0] ;  /* 0x0000f400ff0a2b82 */ /* 0x000f300000000a00 */
[----:B------:R-:W3:Y:S01]  /*0160*/  @P3 LDC.64 R12, c[0x0][0x3d0] ;  /* 0x0000f400ff0c3b82 */ /* 0x000ee20000000a00 */
[C---:B0-----:R-:W-:Y:S01]  /*0170*/  @P0 IMAD.WIDE.U32 R4, R3.reuse, 0x8, R4 ;  /* 0x0000000803040825 */ /* 0x041fe200078e0004 */
[----:B------:R-:W-:-:S02]  /*0180*/  @P0 LOP3.LUT R3, R3, 0x100, RZ, 0xfc, !PT ;  /* 0x0000010003030812 */ /* 0x000fc400078efcff */
[----:B------:R-:W-:Y:S02]  /*0190*/  CS2R R56, SRZ ;  /* 0x0000000000387805 */ /* 0x000fe4000001ff00 */
[----:B------:R-:W-:Y:S02]  /*01a0*/  CS2R R58, SRZ ;  /* 0x00000000003a7805 */ /* 0x000fe4000001ff00 */
[----:B------:R-:W-:Y:S01]  /*01b0*/  CS2R R52, SRZ ;  /* 0x0000000000347805 */ /* 0x000fe2000001ff00 */
[----:B--2---:R-:W5:Y:S01]  /*01c0*/  @P0 LDG.E.64 R60, desc[UR10][R4.64] ;  /* 0x0000000a043c0981 */ /* 0x004f62000c1e1b00 */
[----:B------:R-:W0:Y:S01]  /*01d0*/  @P4 LDC.64 R14, c[0x0][0x3d0] ;  /* 0x0000f400ff0e4b82 */ /* 0x000e220000000a00 */
[C---:B-1----:R-:W-:Y:S01]  /*01e0*/  @P1 IMAD.WIDE.U32 R8, R3.reuse, 0x8, R6 ;  /* 0x0000000803081825 */ /* 0x042fe200078e0006 */
[----:B------:R-:W-:Y:S02]  /*01f0*/  @P1 IADD3 R3, PT, PT, R3, 0x100, RZ ;  /* 0x0000010003031810 */ /* 0x000fe40007ffe0ff */
[----:B------:R-:W-:-:S02]  /*0200*/  CS2R R54, SRZ ;  /* 0x0000000000367805 */ /* 0x000fc4000001ff00 */
[----:B------:R-:W-:Y:S02]  /*0210*/  CS2R R48, SRZ ;  /* 0x0000000000307805 */ /* 0x000fe4000001ff00 */
[----:B------:R-:W-:Y:S01]  /*0220*/  CS2R R50, SRZ ;  /* 0x0000000000327805 */ /* 0x000fe2000001ff00 */
[----:B------:R-:W5:Y:S01]  /*0230*/  @P1 LDG.E.64 R62, desc[UR10][R8.64] ;  /* 0x0000000a083e1981 */ /* 0x000f62000c1e1b00 */
[----:B------:R-:W1:Y:S01]  /*0240*/  @P5 LDC.64 R16, c[0x0][0x3d0] ;  /* 0x0000f400ff105b82 */ /* 0x000e620000000a00 */
[C---:B----4-:R-:W-:Y:S01]  /*0250*/  @P2 IMAD.WIDE.U32 R10, R3.reuse, 0x8, R10 ;  /* 0x00000008030a2825 */ /* 0x050fe200078e000a */
[----:B------:R-:W-:-:S06]  /*0260*/  @P2 IADD3 R3, PT, PT, R3, 0x100, RZ ;  /* 0x0000010003032810 */ /* 0x000fcc0007ffe0ff */
[----:B------:R-:W2:Y:S01]  /*0270*/  S2UR UR4, SR_CTAID.X ;  /* 0x00000000000479c3 */ /* 0x000ea20000002500 */
[C---:B---3--:R-:W-:Y:S01]  /*0280*/  @P3 IMAD.WIDE.U32 R12, R3.reuse, 0x8, R12 ;  /* 0x00000008030c3825 */ /* 0x048fe200078e000c */
[----:B------:R-:W-:Y:S01]  /*0290*/  @P3 IADD3 R3, PT, PT, R3, 0x100, RZ ;  /* 0x0000010003033810 */ /* 0x000fe20007ffe0ff */
[----:B------:R-:W5:Y:S05]  /*02a0*/  @P2 LDG.E.64 R64, desc[UR10][R10.64] ;  /* 0x0000000a0a402981 */ /* 0x000f6a000c1e1b00 */
[----:B------:R-:W3:Y:S01]  /*02b0*/  @P6 LDC.64 R6, c[0x0][0x3d0] ;  /* 0x0000f400ff066b82 */ /* 0x000ee20000000a00 */
[C---:B0-----:R-:W-:Y:S01]  /*02c0*/  @P4 IMAD.WIDE.U32 R14, R3.reuse, 0x8, R14 ;  /* 0x00000008030e4825 */ /* 0x041fe200078e000e */
[----:B------:R-:W-:Y:S01]  /*02d0*/  @P4 IADD3 R3, PT, PT, R3, 0x100, RZ ;  /* 0x0000010003034810 */ /* 0x000fe20007ffe0ff */
[----:B------:R-:W5:Y:S01]  /*02e0*/  @P3 LDG.E.64 R66, desc[UR10][R12.64] ;  /* 0x0000000a0c423981 */ /* 0x000f62000c1e1b00 */
[----:B--2---:R-:W-:-:S03]  /*02f0*/  MOV R81, UR4 ;  /* 0x0000000400517c02 */ /* 0x004fc60008000f00 */
[C---:B-1----:R-:W-:Y:S01]  /*0300*/  @P5 IMAD.WIDE.U32 R16, R3.reuse, 0x8, R16 ;  /* 0x0000000803105825 */ /* 0x042fe200078e0010 */
[----:B------:R-:W-:Y:S01]  /*0310*/  @P5 IADD3 R3, PT, PT, R3, 0x100, RZ ;  /* 0x0000010003035810 */ /* 0x000fe20007ffe0ff */
[----:B------:R-:W5:Y:S01]  /*0320*/  @P4 LDG.E.64 R68, desc[UR10][R14.64] ;  /* 0x0000000a0e444981 */ /* 0x000f62000c1e1b00 */
[----:B------:R-:W-:Y:S02]  /*0330*/  CS2R R44, SRZ ;  /* 0x00000000002c7805 */ /* 0x000fe4000001ff00 */
[----:B------:R-:W-:Y:S02]  /*0340*/  CS2R R46, SRZ ;  /* 0x00000000002e7805 */ /* 0x000fe4000001ff00 */
[----:B------:R-:W-:Y:S01]  /*0350*/  CS2R R40, SRZ ;  /* 0x0000000000287805 */ /* 0x000fe2000001ff00 */
[----:B------:R0:W5:Y:S01]  /*0360*/  @P5 LDG.E.64 R70, desc[UR10][R16.64] ;  /* 0x0000000a10465981 */ /* 0x000162000c1e1b00 */
[----:B---3--:R-:W-:-:S05]  /*0370*/  @P6 IMAD.WIDE.U32 R6, R3, 0x8, R6 ;  /* 0x0000000803066825 */ /* 0x008fca00078e0006 */
[----:B------:R1:W5:Y:S01]  /*0380*/  @P6 LDG.E.64 R72, desc[UR10][R6.64] ;  /* 0x0000000a06486981 */ /* 0x000362000c1e1b00 */
        /* <DEDUP_REMOVED lines=12> */
[----:B0-----:R-:W-:Y:S02]  /*0450*/  CS2R R16, SRZ ;  /* 0x0000000000107805 */ /* 0x001fe4000001ff00 */
[----:B------:R-:W-:Y:S02]  /*0460*/  CS2R R18, SRZ ;  /* 0x0000000000127805 */ /* 0x000fe4000001ff00 */
[----:B------:R-:W-:Y:S02]  /*0470*/  CS2R R12, SRZ ;  /* 0x00000000000c7805 */ /* 0x000fe4000001ff00 */
[----:B------:R-:W-:Y:S02]  /*0480*/  CS2R R14, SRZ ;  /* 0x00000000000e7805 */ /* 0x000fe4000001ff00 */
[----:B------:R-:W-:Y:S02]  /*0490*/  CS2R R8, SRZ ;  /* 0x0000000000087805 */ /* 0x000fe4000001ff00 */
[----:B------:R-:W-:-:S02]  /*04a0*/  CS2R R10, SRZ ;  /* 0x00000000000a7805 */ /* 0x000fc4000001ff00 */
[----:B------:R-:W-:Y:S02]  /*04b0*/  CS2R R4, SRZ ;  /* 0x0000000000047805 */ /* 0x000fe4000001ff00 */
[----:B-1----:R-:W-:Y:S01]  /*04c0*/  CS2R R6, SRZ ;  /* 0x0000000000067805 */ /* 0x002fe2000001ff00 */
[----:B------:R-:W-:Y:S06]  /*04d0*/  @P6 BRA `(.L_x_917) ;  /* 0x00000098003c6947 */ /* 0x000fec0003800000 */
        /* <DEDUP_REMOVED lines=17> */
[----:B------:R-:W-:Y:S01]  /*05f0*/  MOV R88, R66 ;  /* 0x0000004200587202 */ /* 0x000fe20000000f00 */
[----:B0-----:R-:W-:Y:S01]  /*0600*/  UISETP.NE.AND UP0, UPT, UR4, URZ, UPT ;  /* 0x000000ff0400728c */ /* 0x001fe2000bf05270 */
[----:B------:R-:W-:-:S02]  /*0610*/  SHF.R.U64 R8, R66, 0x10, R67 ;  /* 0x0000001042087819 */ /* 0x000fc40000001243 */
[----:B------:R-:W-:Y:S02]  /*0620*/  CS2R R40, SRZ ;  /* 0x0000000000287805 */ /* 0x000fe4000001ff00 */
[----:B------:R-:W-:Y:S02]  /*0630*/  MOV R161, R71 ;  /* 0x0000004700a17202 */ /* 0x000fe40000000f00 */
[----:B------:R-:W-:Y:S02]  /*0640*/  CS2R R42, SRZ ;  /* 0x00000000002a7805 */ /* 0x000fe4000001ff00 */
[----:B------:R-:W-:Y:S02]  /*0650*/  SHF.R.U32.HI R9, RZ, 0x10, R71 ;  /* 0x00000010ff097819 */ /* 0x000fe40000011647 */
[----:B------:R-:W-:Y:S02]  /*0660*/  CS2R R36, SRZ ;  /* 0x0000000000247805 */ /* 0x000fe4000001ff00 */
[----:B------:R-:W-:-:S02]  /*0670*/  MOV R162, R72 ;  /* 0x0000004800a27202 */ /* 0x000fc40000000f00 */
[----:B------:R-:W-:Y:S02]  /*0680*/  CS2R R38, SRZ ;  /* 0x0000000000267805 */ /* 0x000fe4000001ff00 */
[--C-:B------:R-:W-:Y:S02]  /*0690*/  SHF.R.U64 R10, R72, 0x10, R73.reuse ;  /* 0x00000010480a7819 */ /* 0x100fe40000001249 */
[----:B------:R-:W-:Y:S02]  /*06a0*/  CS2R R32, SRZ ;  /* 0x0000000000207805 */ /* 0x000fe4000001ff00 */
[----:B------:R-:W-:Y:S02]  /*06b0*/  MOV R163, R73 ;  /* 0x0000004900a37202 */ /* 0x000fe40000000f00 */
        /* <DEDUP_REMOVED lines=21> */
[----:B------:R-:W-:Y:S01]  /*0810*/  SHF.R.U32.HI R151, RZ, 0x10, R69 ;  /* 0x00000010ff977819 */ /* 0x000fe20000011645 */
[----:B------:R-:W-:Y:S01]  /*0820*/  UPLOP3.LUT UP1, UPT, UPT, UPT, UPT, 0x40, 0x4 ;  /* 0x000000000004789c */ /* 0x000fe20003f2e870 */
[----:B------:R-:W-:Y:S01]  /*0830*/  MOV R156, R70 ;  /* 0x00000046009c7202 */ /* 0x000fe20000000f00 */
[----:B------:R-:W0:Y:S01]  /*0840*/  LDCU UR14, c[0x0][0x400] ;  /* 0x00008000ff0e77ac */ /* 0x000e220008000800 */
[----:B------:R-:W-:Y:S02]  /*0850*/  SHF.R.U64 R157, R70, 0x10, R71 ;  /* 0x00000010469d7819 */ /* 0x000fe40000001247 */
[----:B------:R-:W-:Y:S01]  /*0860*/  PLOP3.LUT P1, PT, PT, PT, UP0, 0x80, 0x8 ;  /* 0x000000000008781c */ /* 0x000fe20003f2f008 */
[----:B------:R-:W1:Y:S01]  /*0870*/  LDCU.64 UR6, c[0x0][0x470] ;  /* 0x00008e00ff0677ac */ /* 0x000e620008000a00 */
[----:B------:R-:W-:-:S02]  /*0880*/  PRMT R84, R84, 0x5410, R4 ;  /* 0x0000541054547816 */ /* 0x000fc40000000004 */
[----:B------:R-:W-:Y:S02]  /*0890*/  PRMT R85, R85, 0x5410, R5 ;  /* 0x0000541055557816 */ /* 0x000fe40000000005 */
[----:B------:R-:W-:Y:S02]  /*08a0*/  CS2R R4, SRZ ;  /* 0x0000000000047805 */ /* 0x000fe4000001ff00 */
[----:B------:R-:W-:Y:S01]  /*08b0*/  PRMT R86, R86, 0x5410, R6 ;  /* 0x0000541056567816 */ /* 0x000fe20000000006 */
[----:B------:R-:W2:Y:S01]  /*08c0*/  LDCU.64 UR12, c[0x0][0x438] ;  /* 0x00008700ff0c77ac */ /* 0x000ea20008000a00 */
[----:B------:R-:W-:Y:S02]  /*08d0*/  PRMT R87, R87, 0x5410, R7 ;  /* 0x0000541057577816 */ /* 0x000fe40000000007 */
[----:B------:R-:W-:Y:S02]  /*08e0*/  CS2R R6, SRZ ;  /* 0x0000000000067805 */ /* 0x000fe4000001ff00 */
[----:B------:R-:W-:Y:S01]  /*08f0*/  PRMT R88, R88, 0x5410, R8 ;  /* 0x0000541058587816 */ /* 0x000fe20000000008 */
[----:B------:R-:W3:Y:S01]  /*0900*/  LDCU.64 UR8, c[0x0][0x478] ;  /* 0x00008f00ff0877ac */ /* 0x000ee20008000a00 */
[----:B------:R-:W-:-:S02]  /*0910*/  PRMT R161, R161, 0x5410, R9 ;  /* 0x00005410a1a17816 */ /* 0x000fc40000000009 */
[----:B------:R-:W-:Y:S02]  /*0920*/  CS2R R8, SRZ ;  /* 0x0000000000087805 */ /* 0x000fe4000001ff00 */
[----:B------:R-:W-:Y:S02]  /*0930*/  PRMT R162, R162, 0x5410, R10 ;  /* 0x00005410a2a27816 */ /* 0x000fe4000000000a */
[----:B------:R-:W-:Y:S02]  /*0940*/  PRMT R163, R163, 0x5410, R11 ;  /* 0x00005410a3a37816 */ /* 0x000fe4000000000b */
[----:B------:R-:W-:Y:S02]  /*0950*/  CS2R R10, SRZ ;  /* 0x00000000000a7805 */ /* 0x000fe4000001ff00 */
        /* <DEDUP_REMOVED lines=10> */
[----:B0123--:R-:W-:-:S07]  /*0a00*/  P2R R159, PR, RZ, 0x2 ;  /* 0x00000002ff9f7803 */ /* 0x00ffce0000000000 */
.L_x_1017:
[----:B01234-:R-:W0:Y:S01]  /*0a10*/  LDC.64 R60, c[0x0][0x3c0] ;  /* 0x0000f000ff3c7b82 */ /* 0x01fe220000000a00 */
[----:B------:R-:W-:-:S07]  /*0a20*/  ISETP.NE.AND P6, PT, R159, RZ, PT ;  /* 0x000000ff9f00720c */ /* 0x000fce0003fc5270 */
[----:B------:R-:W1:Y:S01]  /*0a30*/  LDC R2, c[0x0][0x388] ;  /* 0x0000e200ff027b82 */ /* 0x000e620000000800 */
[----:B0-----:R-:W-:-:S07]  /*0a40*/  IMAD.WIDE R62, R81, 0x4, R60 ;  /* 0x00000004513e7825 */ /* 0x001fce00078e023c */
[----:B------:R-:W0:Y:S01]  /*0a50*/  LDC.64 R60, c[0x0][0x3c8] ;  /* 0x0000f200ff3c7b82 */ /* 0x000e220000000a00 */
[----:B------:R-:W2:Y:S01]  /*0a60*/  LDG.E R62, desc[UR10][R62.64] ;  /* 0x0000000a3e3e7981 */ /* 0x000ea2000c1e1900 */
[C---:B------:R-:W-:Y:S01]  /*0a70*/  ISETP.GE.U32.AND P1, PT, R80.reuse, 0x200, PT ;  /* 0x000002005000780c */ /* 0x040fe20003f26070 */
[----:B-1----:R-:W-:Y:S01]  /*0a80*/  IMAD R78, R81, R2, RZ ;  /* 0x00000002514e7224 */ /* 0x002fe200078e02ff */
[C---:B------:R-:W-:Y:S02]  /*0a90*/  ISETP.GE.U32.AND P2, PT, R80.reuse, 0x300, PT ;  /* 0x000003005000780c */ /* 0x040fe40003f46070 */
[C---:B------:R-:W-:Y:S02]  /*0aa0*/  ISETP.GE.U32.AND P3, PT, R80.reuse, 0x400, PT ;  /* 0x000004005000780c */ /* 0x040fe40003f66070 */
[----:B------:R-:W-:Y:S02]  /*0ab0*/  SHF.R.S32.HI R79, RZ, 0x1f, R78 ;  /* 0x0000001fff4f7819 */ /* 0x000fe4000001144e */
[----:B------:R-:W-:-:S02]  /*0ac0*/  ISETP.GE.U32.AND P4, PT, R80, 0x500, PT ;  /* 0x000005005000780c */ /* 0x000fc40003f86070 */
[----:B------:R-:W-:Y:S01]  /*0ad0*/  LEA.HI R79, R79, R78, RZ, 0x2 ;  /* 0x0000004e4f4f7211 */ /* 0x000fe200078f10ff */
[----:B------:R-:W-:Y:S01]  /*0ae0*/  BSSY.RECONVERGENT B0, `(.L_x_918) ;  /* 0x0000046000007945 */ /* 0x000fe20003800200 */
[----:B------:R-:W-:Y:S01]  /*0af0*/  HFMA2 R153, -RZ, RZ, 0, 0 ;  /* 0x00000000ff997431 */ /* 0x000fe200000001ff */
[----:B------:R-:W-:Y:S02]  /*0b00*/  ISETP.GE.U32.AND P5, PT, R80, 0x600, PT ;  /* 0x000006005000780c */ /* 0x000fe40003fa6070 */
[----:B------:R-:W-:Y:S01]  /*0b10*/  LEA.HI.SX32 R89, R79, R0, 0x1e ;  /* 0x000000004f597211 */ /* 0x000fe200078ff2ff */
[----:B0-----:R-:W-:-:S05]  /*0b20*/  IMAD.WIDE R60, R81, 0x4, R60 ;  /* 0x00000004513c7825 */ /* 0x001fca00078e023c */
[----:B-----5:R0:W5:Y:S01]  /*0b30*/  LDG.E R90, desc[UR10][R60.64] ;  /* 0x0000000a3c5a7981 */ /* 0x020162000c1e1900 */
[----:B------:R-:W-:Y:S02]  /*0b40*/  MOV R0, RZ ;  /* 0x000000ff00007202 */ /* 0x000fe40000000f00 */
[----:B------:R-:W-:Y:S02]  /*0b50*/  MOV R155, R89 ;  /* 0x00000059009b7202 */ /* 0x000fe40000000f00 */
[----:B--2---:R-:W-:Y:S02]  /*0b60*/  FSEL R152, R62, RZ, !P6 ;  /* 0x000000ff3e987208 */ /* 0x004fe40007000000 */
[----:B------:R-:W-:-:S04]  /*0b70*/  ISETP.GE.U32.AND P6, PT, R80, 0x700, PT ;  /* 0x000007005000780c */ /* 0x000fc80003fc6070 */
[----:B------:R-:W-:Y:S01]  /*0b80*/  P2R R158, PR, RZ, 0x40 ;  /* 0x00000040ff9e7803 */ /* 0x000fe20000000000 */
[----:B0-----:R-:W-:Y:S08]  /*0b90*/  @!P0 BRA `(.L_x_919) ;  /* 0x0000000000e88947 */ /* 0x001ff00003800000 */
        /* <DEDUP_REMOVED lines=9> */
[----:B------:R-:W-:Y:S02]  /*0c30*/  HADD2.F32 R92, -RZ, R82.H0_H0 ;  /* 0x20000052ff5c7230 */ /* 0x000fe40000004100 */
[----:B------:R-:W-:Y:S02]  /*0c40*/  HADD2.F32 R96, -RZ, R83.H0_H0 ;  /* 0x20000053ff607230 */ /* 0x000fe40000004100 */
[----:B0-----:R-:W-:-:S05]  /*0c50*/  @P0 IMAD.WIDE.U32 R78, R89, 0x8, R78 ;  /* 0x00000008594e0825 */ /* 0x001fca00078e004e */
[----:B------:R0:W5:Y:S01]  /*0c60*/  @P0 LDG.E.64 R74, desc[UR10][R78.64] ;  /* 0x0000000a4e4a0981 */ /* 0x000162000c1e1b00 */
[----:B------:R-:W-:Y:S01]  /*0c70*/  IADD3 R155, PT, PT, R89, 0x100, RZ ;  /* 0x00000100599b7810 */ /* 0x000fe20007ffe0ff */
[----:B--2---:R-:W-:Y:S01]  /*0c80*/  HADD2.F32 R3, -RZ, R60.H0_H0 ;  /* 0x2000003cff037230 */ /* 0x004fe20000004100 */
[----:B------:R-:W-:-:S04]  /*0c90*/  SHF.R.U64 R91, R60, 0x10, R61 ;  /* 0x000000103c5b7819 */ /* 0x000fc8000000123d */
[----:B------:R-:W-:Y:S01]  /*0ca0*/  FADD.FTZ R3, -R152, R3 ;  /* 0x0000000398037221 */ /* 0x000fe20000010100 */
[----:B---3--:R-:W-:Y:S02]  /*0cb0*/  MOV R0, R62 ;  /* 0x0000003e00007202 */ /* 0x008fe40000000f00 */
[--C-:B------:R-:W-:Y:S02]  /*0cc0*/  SHF.R.U64 R94, R62, 0x10, R63.reuse ;  /* 0x000000103e5e7819 */ /* 0x100fe4000000123f */
[----:B------:R-:W-:Y:S02]  /*0cd0*/  MOV R93, R63 ;  /* 0x0000003f005d7202 */ /* 0x000fe40000000f00 */
[----:B------:R-:W-:Y:S01]  /*0ce0*/  SHF.R.U32.HI R95, RZ, 0x10, R63 ;  /* 0x00000010ff5f7819 */ /* 0x000fe2000001163f */
[----:B------:R-:W-:Y:S02]  /*0cf0*/  HADD2.F32 R63, -RZ, R0.H0_H0 ;  /* 0x20000000ff3f7230 */ /* 0x000fe40000004100 */
[----:B-----5:R-:W-:Y:S01]  /*0d00*/  FMUL.FTZ R3, R90, R3 ;  /* 0x000000035a037220 */ /* 0x020fe20000410000 */
[----:B------:R-:W-:-:S02]  /*0d10*/  HADD2.F32 R91, -RZ, R91.H0_H0 ;  /* 0x2000005bff5b7230 */ /* 0x000fc40000004100 */
[----:B------:R-:W-:Y:S01]  /*0d20*/  FADD.FTZ R28, R28, R63 ;  /* 0x0000003f1c1c7221 */ /* 0x000fe20000010000 */
[-C--:B------:R-:W-:Y:S01]  /*0d30*/  FFMA.FTZ R56, R3, R63.reuse, R56 ;  /* 0x0000003f03387223 */ /* 0x080fe20000010038 */
[----:B------:R-:W-:Y:S01]  /*0d40*/  FMUL.FTZ R92, R92, R63 ;  /* 0x0000003f5c5c7220 */ /* 0x000fe20000410000 */
[----:B------:R-:W-:Y:S02]  /*0d50*/  HADD2.F32 R63, -RZ, R61.H0_H0 ;  /* 0x2000003dff3f7230 */ /* 0x000fe40000004100 */
[C---:B------:R-:W-:Y:S01]  /*0d60*/  FADD.FTZ R91, -R152.reuse, R91 ;  /* 0x0000005b985b7221 */ /* 0x040fe20000010100 */
[----:B0-----:R-:W-:Y:S01]  /*0d70*/  SHF.R.U32.HI R79, RZ, 0x10, R61 ;  /* 0x00000010ff4f7819 */ /* 0x001fe2000001163d */
[----:B------:R-:W-:Y:S02]  /*0d80*/  HADD2.F32 R0, -RZ, R94.H0_H0 ;  /* 0x2000005eff007230 */ /* 0x000fe40000004100 */
[----:B------:R-:W-:Y:S01]  /*0d90*/  FADD.FTZ R63, -R152, R63 ;  /* 0x0000003f983f7221 */ /* 0x000fe20000010100 */
[----:B------:R-:W-:Y:S01]  /*0da0*/  FMUL.FTZ R94, R90, R91 ;  /* 0x0000005b5a5e7220 */ /* 0x000fe20000410000 */
[----:B------:R-:W-:-:S02]  /*0db0*/  HADD2.F32 R91, -RZ, R82.H1_H1 ;  /* 0x30000052ff5b7230 */ /* 0x000fc40000004100 */
[----:B------:R-:W-:Y:S02]  /*0dc0*/  HADD2.F32 R61, -RZ, R93.H0_H0 ;  /* 0x2000005dff3d7230 */ /* 0x000fe40000004100 */
[----:B------:R-:W-:Y:S01]  /*0dd0*/  FMUL.FTZ R93, R90, R63 ;  /* 0x0000003f5a5d7220 */ /* 0x000fe20000410000 */
[----:B------:R-:W-:Y:S02]  /*0de0*/  HADD2.F32 R79, -RZ, R79.H0_H0 ;  /* 0x2000004fff4f7230 */ /* 0x000fe40000004100 */
[----:B------:R-:W-:Y:S01]  /*0df0*/  FADD.FTZ R29, R29, R0 ;  /* 0x000000001d1d7221 */ /* 0x000fe20000010000 */
[-C--:B------:R-:W-:Y:S01]  /*0e00*/  FFMA.FTZ R57, R94, R0.reuse, R57 ;  /* 0x000000005e397223 */ /* 0x080fe20000010039 */
[----:B------:R-:W-:Y:S01]  /*0e10*/  FMUL.FTZ R91, R91, R0 ;  /* 0x000000005b5b7220 */ /* 0x000fe20000410000 */
[----:B------:R-:W-:Y:S01]  /*0e20*/  FADD.FTZ R30, R30, R61 ;  /* 0x0000003d1e1e7221 */ /* 0x000fe20000010000 */
[----:B------:R-:W-:Y:S01]  /*0e30*/  FADD.FTZ R79, -R152, R79 ;  /* 0x0000004f984f7221 */ /* 0x000fe20000010100 */
[-C--:B------:R-:W-:Y:S01]  /*0e40*/  FFMA.FTZ R58, R93, R61.reuse, R58 ;  /* 0x0000003d5d3a7223 */ /* 0x080fe2000001003a */
[----:B------:R-:W-:Y:S01]  /*0e50*/  FMUL.FTZ R96, R96, R61 ;  /* 0x0000003d60607220 */ /* 0x000fe20000410000 */
[----:B------:R-:W-:Y:S01]  /*0e60*/  FADD.FTZ R0, RZ, R92 ;  /* 0x0000005cff007221 */ /* 0x000fe20000010000 */
[----:B------:R-:W-:Y:S01]  /*0e70*/  FFMA.FTZ R61, R3, R92, RZ ;  /* 0x0000005c033d7223 */ /* 0x000fe200000100ff */
[----:B------:R-:W-:-:S02]  /*0e80*/  HADD2.F32 R60, -RZ, R95.H0_H0 ;  /* 0x2000005fff3c7230 */ /* 0x000fc40000004100 */
[----:B------:R-:W-:Y:S01]  /*0e90*/  FMUL.FTZ R98, R90, R79 ;  /* 0x0000004f5a627220 */ /* 0x000fe20000410000 */
[----:B------:R-:W-:Y:S02]  /*0ea0*/  HADD2.F32 R95, -RZ, R83.H1_H1 ;  /* 0x30000053ff5f7230 */ /* 0x000fe40000004100 */
[----:B------:R-:W-:Y:S01]  /*0eb0*/  FADD.FTZ R63, R0, R91 ;  /* 0x0000005b003f7221 */ /* 0x000fe20000010000 */
[----:B------:R-:W-:Y:S01]  /*0ec0*/  FFMA.FTZ R0, R94, R91, R61 ;  /* 0x0000005b5e007223 */ /* 0x000fe2000001003d */
[----:B------:R-:W-:Y:S01]  /*0ed0*/  FADD.FTZ R31, R31, R60 ;  /* 0x0000003c1f1f7221 */ /* 0x000fe20000010000 */
[-C--:B------:R-:W-:Y:S01]  /*0ee0*/  FFMA.FTZ R59, R98, R60.reuse, R59 ;  /* 0x0000003c623b7223 */ /* 0x080fe2000001003b */
[----:B------:R-:W-:Y:S01]  /*0ef0*/  FMUL.FTZ R95, R95, R60 ;  /* 0x0000003c5f5f7220 */ /* 0x000fe20000410000 */
[----:B------:R-:W-:Y:S01]  /*0f00*/  FADD.FTZ R60, R63, R96 ;  /* 0x000000603f3c7221 */ /* 0x000fe20000010000 */
[----:B------:R-:W-:-:S03]  /*0f10*/  FFMA.FTZ R61, R93, R96, R0 ;  /* 0x000000605d3d7223 */ /* 0x000fc60000010000 */
[----:B------:R-:W-:Y:S01]  /*0f20*/  FADD.FTZ R153, R60, R95 ;  /* 0x0000005f3c997221 */ /* 0x000fe20000010000 */
[----:B------:R-:W-:-:S07]  /*0f30*/  FFMA.FTZ R0, R98, R95, R61 ;  /* 0x0000005f62007223 */ /* 0x000fce000001003d */
.L_x_919:
[----:B------:R-:W-:Y:S05]  /*0f40*/  BSYNC.RECONVERGENT B0 ;  /* 0x0000000000007941 */ /* 0x000fea0003800200 */
.L_x_918:
[----:B------:R-:W-:Y:S04]  /*0f50*/  BSSY.RECONVERGENT B0, `(.L_x_920) ;  /* 0x000003c000007945 */ /* 0x000fe80003800200 */
[----:B------:R-:W-:Y:S05]  /*0f60*/  @!P1 BRA `(.L_x_921) ;  /* 0x0000000000e89947 */ /* 0x000fea0003800000 */
[----:B------:R-:W0:Y:S08]  /*0f70*/  LDC.64 R62, c[0x0][0x428] ;  /* 0x00010a00ff3e7b82 */ /* 0x000e300000000a00 */
[----:B------:R-:W1:Y:S01]  /*0f80*/  LDC.64 R60, c[0x0][0x3a8] ;  /* 0x0000ea00ff3c7b82 */ /* 0x000e620000000a00 */
[----:B------:R-:W-:-:S04]  /*0f90*/  ISETP.NE.U32.AND P0, PT, RZ, UR12, PT ;  /* 0x0000000cff007c0c */ /* 0x000fc8000bf05070 */
[----:B------:R-:W-:Y:S01]  /*0fa0*/  ISETP.NE.AND.EX P0, PT, RZ, UR13, PT, P0 ;  /* 0x0000000dff007c0c */ /* 0x000fe2000bf05300 */
[----:B0-----:R-:W-:-:S12]  /*0fb0*/  IMAD.WIDE.U32 R62, R155, 0x8, R62 ;  /* 0x000000089b3e7825 */ /* 0x001fd800078e003e */
[----:B------:R-:W0:Y:S01]  /*0fc0*/  @P0 LDC.64 R78, c[0x0][0x438] ;  /* 0x00010e00ff4e0b82 */ /* 0x000e220000000a00 */
[----:B------:R-:W2:Y:S01]  /*0fd0*/  LDG.E.64 R62, desc[UR10][R62.64] ;  /* 0x0000000a3e3e7981 */ /* 0x000ea2000c1e1b00 */
[----:B-1----:R-:W-:-:S06]  /*0fe0*/  IMAD.WIDE.U32 R60, R155, 0x8, R60 ;  /* 0x000000089b3c7825 */ /* 0x002fcc00078e003c */
[----:B------:R-:W3:Y:S01]  /*0ff0*/  LDG.E.64 R60, desc[UR10][R60.64] ;  /* 0x0000000a3c3c7981 */ /* 0x000ee2000c1e1b00 */
[----:B0-----:R-:W-:-:S05]  /*1000*/  @P0 IMAD.WIDE.U32 R78, R155, 0x8, R78 ;  /* 0x000000089b4e0825 */ /* 0x001fca00078e004e */
[----:B------:R0:W5:Y:S01]  /*1010*/  @P0 LDG.E.64 R72, desc[UR10][R78.64] ;  /* 0x0000000a4e480981 */ /* 0x000162000c1e1b00 */
[----:B------:R-:W-:Y:S02]  /*1020*/  HADD2.F32 R100, -RZ, R84.H0_H0 ;  /* 0x20000054ff647230 */ /* 0x000fe40000004100 */
[----:B------:R-:W-:Y:S01]  /*1030*/  HADD2.F32 R104, -RZ, R85.H0_H0 ;  /* 0x20000055ff687230 */ /* 0x000fe20000004100 */
[----:B------:R-:W-:Y:S02]  /*1040*/  IADD3 R155, PT, PT, R155, 0x100, RZ ;  /* 0x000001009b9b7810 */ /* 0x000fe40007ffe0ff */
[--C-:B--2---:R-:W-:Y:S02]  /*1050*/  SHF.R.U64 R102, R62, 0x10, R63.reuse ;  /* 0x000000103e667819 */ /* 0x104fe4000000123f */
[----:B------:R-:W-:Y:S02]  /*1060*/  MOV R103, R63 ;  /* 0x0000003f00677202 */ /* 0x000fe40000000f00 */
[----:B------:R-:W-:Y:S01]  /*1070*/  SHF.R.U32.HI R106, RZ, 0x10, R63 ;  /* 0x00000010ff6a7819 */ /* 0x000fe2000001163f */
[----:B---3--:R-:W-:Y:S01]  /*1080*/  HADD2.F32 R63, -RZ, R60.H0_H0 ;  /* 0x2000003cff3f7230 */ /* 0x008fe20000004100 */
[----:B------:R-:W-:-:S02]  /*1090*/  MOV R97, R62 ;  /* 0x0000003e00617202 */ /* 0x000fc40000000f00 */
[----:B------:R-:W-:Y:S02]  /*10a0*/  SHF.R.U64 R101, R60, 0x10, R61 ;  /* 0x000000103c657819 */ /* 0x000fe4000000123d */
[----:B------:R-:W-:Y:S01]  /*10b0*/  FADD.FTZ R63, -R152, R63 ;  /* 0x0000003f983f7221 */ /* 0x000fe20000010100 */
[----:B------:R-:W-:Y:S02]  /*10c0*/  HADD2.F32 R99, -RZ, R97.H0_H0 ;  /* 0x20000061ff637230 */ /* 0x000fe40000004100 */
[----:B------:R-:W-:Y:S02]  /*10d0*/  HADD2.F32 R101, -RZ, R101.H0_H0 ;  /* 0x20000065ff657230 */ /* 0x000fe40000004100 */
[----:B-----5:R-:W-:Y:S01]  /*10e0*/  FMUL.FTZ R97, R90, R63 ;  /* 0x0000003f5a617220 */ /* 0x020fe20000410000 */
[----:B------:R-:W-:Y:S01]  /*10f0*/  HADD2.F32 R63, -RZ, R61.H0_H0 ;  /* 0x2000003dff3f7230 */ /* 0x000fe20000004100 */
[----:B------:R-:W-:Y:S01]  /*1100*/  SHF.R.U32.HI R61, RZ, 0x10, R61 ;  /* 0x00000010ff3d7819 */ /* 0x000fe2000001163d */
[----:B------:R-:W-:Y:S01]  /*1110*/  FADD.FTZ R101, -R152, R101 ;  /* 0x0000006598657221 */ /* 0x000fe20000010100 */
[----:B------:R-:W-:Y:S01]  /*1120*/  FADD.FTZ R24, R24, R99 ;  /* 0x0000006318187221 */ /* 0x000fe20000010000 */
[-C--:B------:R-:W-:Y:S01]  /*1130*/  FFMA.FTZ R52, R97, R99.reuse, R52 ;  /* 0x0000006361347223 */ /* 0x080fe20000010034 */
[----:B------:R-:W-:Y:S01]  /*1140*/  FMUL.FTZ R100, R100, R99 ;  /* 0x0000006364647220 */ /* 0x000fe20000410000 */
[----:B------:R-:W-:-:S02]  /*1150*/  HADD2.F32 R60, -RZ, R102.H0_H0 ;  /* 0x20000066ff3c7230 */ /* 0x000fc40000004100 */
[----:B------:R-:W-:Y:S01]  /*1160*/  FADD.FTZ R63, -R152, R63 ;  /* 0x0000003f983f7221 */ /* 0x000fe20000010100 */
[----:B------:R-:W-:Y:S02]  /*1170*/  HADD2.F32 R99, -RZ, R84.H1_H1 ;  /* 0x30000054ff637230 */ /* 0x000fe40000004100 */
[C---:B------:R-:W-:Y:S01]  /*1180*/  FMUL.FTZ R102, R90.reuse, R101 ;  /* 0x000000655a667220 */ /* 0x040fe20000410000 */
[----:B------:R-:W-:Y:S02]  /*1190*/  HADD2.F32 R61, -RZ, R61.H0_H0 ;  /* 0x2000003dff3d7230 */ /* 0x000fe40000004100 */
[----:B------:R-:W-:Y:S01]  /*11a0*/  FMUL.FTZ R101, R90, R63 ;  /* 0x0000003f5a657220 */ /* 0x000fe20000410000 */
[----:B------:R-:W-:Y:S02]  /*11b0*/  HADD2.F32 R103, -RZ, R103.H0_H0 ;  /* 0x20000067ff677230 */ /* 0x000fe40000004100 */
[----:B------:R-:W-:Y:S01]  /*11c0*/  FADD.FTZ R25, R25, R60 ;  /* 0x0000003c19197221 */ /* 0x000fe20000010000 */
[-C--:B------:R-:W-:Y:S01]  /*11d0*/  FFMA.FTZ R53, R102, R60.reuse, R53 ;  /* 0x0000003c66357223 */ /* 0x080fe20000010035 */
[----:B------:R-:W-:Y:S01]  /*11e0*/  FMUL.FTZ R99, R99, R60 ;  /* 0x0000003c63637220 */ /* 0x000fe20000410000 */
[----:B------:R-:W-:Y:S01]  /*11f0*/  FADD.FTZ R63, -R152, R61 ;  /* 0x0000003d983f7221 */ /* 0x000fe20000010100 */
[----:B------:R-:W-:Y:S01]  /*1200*/  FADD.FTZ R60, R153, R100 ;  /* 0x00000064993c7221 */ /* 0x000fe20000010000 */
[----:B------:R-:W-:Y:S01]  /*1210*/  FFMA.FTZ R61, R97, R100, R0 ;  /* 0x00000064613d7223 */ /* 0x000fe20000010000 */
[----:B------:R-:W-:-:S02]  /*1220*/  HADD2.F32 R62, -RZ, R106.H0_H0 ;  /* 0x2000006aff3e7230 */ /* 0x000fc40000004100 */
[----:B------:R-:W-:Y:S01]  /*1230*/  FADD.FTZ R26, R26, R103 ;  /* 0x000000671a1a7221 */ /* 0x000fe20000010000 */
[-C--:B------:R-:W-:Y:S01]  /*1240*/  FFMA.FTZ R54, R101, R103.reuse, R54 ;  /* 0x0000006765367223 */ /* 0x080fe20000010036 */
[----:B------:R-:W-:Y:S01]  /*1250*/  FMUL.FTZ R104, R104, R103 ;  /* 0x0000006768687220 */ /* 0x000fe20000410000 */
[----:B------:R-:W-:Y:S01]  /*1260*/  FMUL.FTZ R106, R90, R63 ;  /* 0x0000003f5a6a7220 */ /* 0x000fe20000410000 */
[----:B------:R-:W-:Y:S02]  /*1270*/  HADD2.F32 R103, -RZ, R85.H1_H1 ;  /* 0x30000055ff677230 */ /* 0x000fe40000004100 */
[----:B------:R-:W-:Y:S01]  /*1280*/  FADD.FTZ R63, R60, R99 ;  /* 0x000000633c3f7221 */ /* 0x000fe20000010000 */
[----:B------:R-:W-:Y:S02]  /*1290*/  FFMA.FTZ R0, R102, R99, R61 ;  /* 0x0000006366007223 */ /* 0x000fe4000001003d */
[----:B------:R-:W-:Y:S01]  /*12a0*/  FMUL.FTZ R103, R103, R62 ;  /* 0x0000003e67677220 */ /* 0x000fe20000410000 */
[----:B------:R-:W-:Y:S01]  /*12b0*/  FADD.FTZ R60, R63, R104 ;  /* 0x000000683f3c7221 */ /* 0x000fe20000010000 */
[----:B------:R-:W-:Y:S01]  /*12c0*/  FFMA.FTZ R61, R101, R104, R0 ;  /* 0x00000068653d7223 */ /* 0x000fe20000010000 */
[----:B------:R-:W-:Y:S01]  /*12d0*/  FADD.FTZ R27, R27, R62 ;  /* 0x0000003e1b1b7221 */ /* 0x000fe20000010000 */
[----:B------:R-:W-:Y:S01]  /*12e0*/  FFMA.FTZ R55, R106, R62, R55 ;  /* 0x0000003e6a377223 */ /* 0x000fe20000010037 */
[----:B------:R-:W-:Y:S01]  /*12f0*/  FADD.FTZ R153, R60, R103 ;  /* 0x000000673c997221 */ /* 0x000fe20000010000 */
[----:B0-----:R-:W-:-:S07]  /*1300*/  FFMA.FTZ R0, R106, R103, R61 ;  /* 0x000000676a007223 */ /* 0x001fce000001003d */
.L_x_921:
[----:B------:R-:W-:Y:S05]  /*1310*/  BSYNC.RECONVERGENT B0 ;  /* 0x0000000000007941 */ /* 0x000fea0003800200 */
.L_x_920:
        /* <DEDUP_REMOVED lines=10> */
[----:B------:R-:W-:-:S12]  /*13c0*/  HADD2.F32 R108, -RZ, R86.H0_H0 ;  /* 0x20000056ff6c7230 */ /* 0x000fd80000004100 */
[----:B------:R-:W0:Y:S01]  /*13d0*/  @P0 LDC.64 R78, c[0x0][0x438] ;  /* 0x00010e00ff4e0b82 */ /* 0x000e220000000a00 */
[----:B------:R-:W-:Y:S02]  /*13e0*/  HADD2.F32 R112, -RZ, R87.H0_H0 ;  /* 0x20000057ff707230 */ /* 0x000fe40000004100 */
[----:B0-----:R-:W-:-:S05]  /*13f0*/  @P0 IMAD.WIDE.U32 R78, R155, 0x8, R78 ;  /* 0x000000089b4e0825 */ /* 0x001fca00078e004e */
[----:B------:R0:W5:Y:S01]  /*1400*/  @P0 LDG.E.64 R70, desc[UR10][R78.64] ;  /* 0x0000000a4e460981 */ /* 0x000162000c1e1b00 */
[----:B------:R-:W-:Y:S02]  /*1410*/  IADD3 R155, PT, PT, R155, 0x100, RZ ;  /* 0x000001009b9b7810 */ /* 0x000fe40007ffe0ff */
[--C-:B--2---:R-:W-:Y:S02]  /*1420*/  SHF.R.U64 R107, R62, 0x10, R63.reuse ;  /* 0x000000103e6b7819 */ /* 0x104fe4000000123f */
[----:B------:R-:W-:Y:S02]  /*1430*/  MOV R109, R63 ;  /* 0x0000003f006d7202 */ /* 0x000fe40000000f00 */
[----:B------:R-:W-:Y:S01]  /*1440*/  SHF.R.U32.HI R111, RZ, 0x10, R63 ;  /* 0x00000010ff6f7819 */ /* 0x000fe2000001163f */
[----:B---3--:R-:W-:Y:S01]  /*1450*/  HADD2.F32 R63, -RZ, R60.H0_H0 ;  /* 0x2000003cff3f7230 */ /* 0x008fe20000004100 */
[----:B------:R-:W-:Y:S02]  /*1460*/  SHF.R.U64 R60, R60, 0x10, R61 ;  /* 0x000000103c3c7819 */ /* 0x000fe4000000123d */
[----:B------:R-:W-:-:S02]  /*1470*/  MOV R105, R62 ;  /* 0x0000003e00697202 */ /* 0x000fc40000000f00 */
[----:B------:R-:W-:Y:S01]  /*1480*/  FADD.FTZ R159, -R152, R63 ;  /* 0x0000003f989f7221 */ /* 0x000fe20000010100 */
[----:B------:R-:W-:Y:S02]  /*1490*/  HADD2.F32 R165, -RZ, R60.H0_H0 ;  /* 0x2000003cffa57230 */ /* 0x000fe40000004100 */
[----:B------:R-:W-:Y:S02]  /*14a0*/  HADD2.F32 R63, -RZ, R105.H0_H0 ;  /* 0x20000069ff3f7230 */ /* 0x000fe40000004100 */
[----:B-----5:R-:W-:Y:S01]  /*14b0*/  FMUL.FTZ R105, R90, R159 ;  /* 0x0000009f5a697220 */ /* 0x020fe20000410000 */
[----:B------:R-:W-:Y:S01]  /*14c0*/  FADD.FTZ R165, -R152, R165 ;  /* 0x000000a598a57221 */ /* 0x000fe20000010100 */
[----:B------:R-:W-:Y:S02]  /*14d0*/  HADD2.F32 R60, -RZ, R107.H0_H0 ;  /* 0x2000006bff3c7230 */ /* 0x000fe40000004100 */
[----:B------:R-:W-:Y:S01]  /*14e0*/  FADD.FTZ R20, R20, R63 ;  /* 0x0000003f14147221 */ /* 0x000fe20000010000 */
[-C--:B------:R-:W-:Y:S01]  /*14f0*/  FFMA.FTZ R48, R105, R63.reuse, R48 ;  /* 0x0000003f69307223 */ /* 0x080fe20000010030 */
[----:B------:R-:W-:Y:S01]  /*1500*/  FMUL.FTZ R108, R108, R63 ;  /* 0x0000003f6c6c7220 */ /* 0x000fe20000410000 */
[----:B------:R-:W-:-:S02]  /*1510*/  HADD2.F32 R63, -RZ, R61.H0_H0 ;  /* 0x2000003dff3f7230 */ /* 0x000fc40000004100 */
[----:B------:R-:W-:Y:S01]  /*1520*/  FMUL.FTZ R110, R90, R165 ;  /* 0x000000a55a6e7220 */ /* 0x000fe20000410000 */
[----:B------:R-:W-:Y:S02]  /*1530*/  HADD2.F32 R107, -RZ, R86.H1_H1 ;  /* 0x30000056ff6b7230 */ /* 0x000fe40000004100 */
[----:B------:R-:W-:Y:S01]  /*1540*/  FADD.FTZ R21, R21, R60 ;  /* 0x0000003c15157221 */ /* 0x000fe20000010000 */
[----:B------:R-:W-:Y:S01]  /*1550*/  FADD.FTZ R63, -R152, R63 ;  /* 0x0000003f983f7221 */ /* 0x000fe20000010100 */
[-C--:B------:R-:W-:Y:S01]  /*1560*/  FFMA.FTZ R49, R110, R60.reuse, R49 ;  /* 0x0000003c6e317223 */ /* 0x080fe20000010031 */
[----:B------:R-:W-:Y:S01]  /*1570*/  FMUL.FTZ R107, R107, R60 ;  /* 0x0000003c6b6b7220 */ /* 0x000fe20000410000 */
[----:B------:R-:W-:Y:S01]  /*1580*/  SHF.R.U32.HI R60, RZ, 0x10, R61 ;  /* 0x00000010ff3c7819 */ /* 0x000fe2000001163d */
[----:B------:R-:W-:Y:S02]  /*1590*/  HADD2.F32 R61, -RZ, R109.H0_H0 ;  /* 0x2000006dff3d7230 */ /* 0x000fe40000004100 */
[----:B------:R-:W-:-:S02]  /*15a0*/  FMUL.FTZ R109, R90, R63 ;  /* 0x0000003f5a6d7220 */ /* 0x000fc40000410000 */
[----:B0-----:R-:W-:Y:S02]  /*15b0*/  HADD2.F32 R79, -RZ, R60.H0_H0 ;  /* 0x2000003cff4f7230 */ /* 0x001fe40000004100 */
[----:B------:R-:W-:Y:S01]  /*15c0*/  FADD.FTZ R22, R22, R61 ;  /* 0x0000003d16167221 */ /* 0x000fe20000010000 */
[-C--:B------:R-:W-:Y:S01]  /*15d0*/  FFMA.FTZ R50, R109, R61.reuse, R50 ;  /* 0x0000003d6d327223 */ /* 0x080fe20000010032 */
[----:B------:R-:W-:Y:S01]  /*15e0*/  FMUL.FTZ R112, R112, R61 ;  /* 0x0000003d70707220 */ /* 0x000fe20000410000 */
[----:B------:R-:W-:Y:S01]  /*15f0*/  FADD.FTZ R60, R153, R108 ;  /* 0x0000006c993c7221 */ /* 0x000fe20000010000 */
[----:B------:R-:W-:Y:S01]  /*1600*/  FFMA.FTZ R61, R105, R108, R0 ;  /* 0x0000006c693d7223 */ /* 0x000fe20000010000 */
[----:B------:R-:W-:Y:S02]  /*1610*/  HADD2.F32 R62, -RZ, R111.H0_H0 ;  /* 0x2000006fff3e7230 */ /* 0x000fe40000004100 */
[----:B------:R-:W-:Y:S01]  /*1620*/  FADD.FTZ R79, -R152, R79 ;  /* 0x0000004f984f7221 */ /* 0x000fe20000010100 */
[----:B------:R-:W-:-:S02]  /*1630*/  HADD2.F32 R111, -RZ, R87.H1_H1 ;  /* 0x30000057ff6f7230 */ /* 0x000fc40000004100 */
        /* <DEDUP_REMOVED lines=10> */
.L_x_923:
[----:B------:R-:W-:Y:S05]  /*16e0*/  BSYNC.RECONVERGENT B0 ;  /* 0x0000000000007941 */ /* 0x000fea0003800200 */
.L_x_922:
        /* <DEDUP_REMOVED lines=12> */
[----:B------:R-:W-:Y:S02]  /*17b0*/  HADD2.F32 R120, -RZ, R145.H1_H1 ;  /* 0x30000091ff787230 */ /* 0x000fe40000004100 */
        /* <DEDUP_REMOVED lines=47> */
.L_x_925:
[----:B------:R-:W-:Y:S05]  /*1ab0*/  BSYNC.RECONVERGENT B0 ;  /* 0x0000000000007941 */ /* 0x000fea0003800200 */
.L_x_924:
        /* <DEDUP_REMOVED lines=10> */
[----:B------:R-:W-:-:S12]  /*1b60*/  HADD2.F32 R124, -RZ, R148.H1_H1 ;  /* 0x30000094ff7c7230 */ /* 0x000fd80000004100 */
        /* <DEDUP_REMOVED lines=49> */
.L_x_927:
[----:B------:R-:W-:Y:S05]  /*1e80*/  BSYNC.RECONVERGENT B0 ;  /* 0x0000000000007941 */ /* 0x000fea0003800200 */
.L_x_926:
        /* <DEDUP_REMOVED lines=60> */
.L_x_929:
[----:B------:R-:W-:Y:S05]  /*2250*/  BSYNC.RECONVERGENT B0 ;  /* 0x0000000000007941 */ /* 0x000fea0003800200 */
.L_x_928:
        /* <DEDUP_REMOVED lines=12> */
[----:B0-----:R-:W-:-:S05]  /*2320*/  @P0 IMAD.WIDE.U32 R78, R155, 0x8, R78 ;  /* 0x000000089b4e0825 */ /* 0x001fca00078e004e */
[----:B------:R0:W5:Y:S01]  /*2330*/  @P0 LDG.E.64 R76, desc[UR10][R78.64] ;  /* 0x0000000a4e4c0981 */ /* 0x000162000c1e1b00 */
[----:B--2---:R-:W-:Y:S02]  /*2340*/  MOV R137, R60 ;  /* 0x0000003c00897202 */ /* 0x004fe40000000f00 */
[----:B------:R-:W-:Y:S02]  /*2350*/  SHF.R.U64 R142, R60, 0x10, R61 ;  /* 0x000000103c8e7819 */ /* 0x000fe4000000123d */
[--C-:B---3--:R-:W-:Y:S01]  /*2360*/  SHF.R.U64 R60, R62, 0x10, R63.reuse ;  /* 0x000000103e3c7819 */ /* 0x108fe2000000123f */
[----:B------:R-:W-:Y:S01]  /*2370*/  HADD2.F32 R139, -RZ, R63.H0_H0 ;  /* 0x2000003fff8b7230 */ /* 0x000fe20000004100 */
[----:B------:R-:W-:Y:S02]  /*2380*/  SHF.R.U32.HI R155, RZ, 0x10, R63 ;  /* 0x00000010ff9b7819 */ /* 0x000fe4000001163f */
[----:B------:R-:W-:Y:S01]  /*2390*/  MOV R143, R61 ;  /* 0x0000003d008f7202 */ /* 0x000fe20000000f00 */
[----:B------:R-:W-:Y:S01]  /*23a0*/  HADD2.F32 R63, -RZ, R60.H0_H0 ;  /* 0x2000003cff3f7230 */ /* 0x000fe20000004100 */
[----:B------:R-:W-:Y:S01]  /*23b0*/  SHF.R.U32.HI R144, RZ, 0x10, R61 ;  /* 0x00000010ff907819 */ /* 0x000fe2000001163d */
[----:B------:R-:W-:-:S03]  /*23c0*/  HADD2.F32 R61, -RZ, R62.H0_H0 ;  /* 0x2000003eff3d7230 */ /* 0x000fc60000004100 */
[C---:B0-----:R-:W-:Y:S01]  /*23d0*/  FADD.FTZ R79, -R152.reuse, R63 ;  /* 0x0000003f984f7221 */ /* 0x041fe20000010100 */
[----:B------:R-:W-:Y:S02]  /*23e0*/  HADD2.F32 R63, -RZ, R137.H0_H0 ;  /* 0x20000089ff3f7230 */ /* 0x000fe40000004100 */
[C---:B------:R-:W-:Y:S01]  /*23f0*/  FADD.FTZ R61, -R152.reuse, R61 ;  /* 0x0000003d983d7221 */ /* 0x040fe20000010100 */
[----:B------:R-:W-:Y:S01]  /*2400*/  FADD.FTZ R141, -R152, R139 ;  /* 0x0000008b988d7221 */ /* 0x000fe20000010100 */
[----:B------:R-:W-:Y:S02]  /*2410*/  HADD2.F32 R60, -RZ, R142.H0_H0 ;  /* 0x2000008eff3c7230 */ /* 0x000fe40000004100 */
[C---:B-----5:R-:W-:Y:S01]  /*2420*/  FMUL.FTZ R142, R90.reuse, R79 ;  /* 0x0000004f5a8e7220 */ /* 0x060fe20000410000 */
[----:B------:R-:W-:Y:S02]  /*2430*/  HADD2.F32 R139, -RZ, R162.H1_H1 ;  /* 0x300000a2ff8b7230 */ /* 0x000fe40000004100 */
[----:B------:R-:W-:Y:S01]  /*2440*/  FMUL.FTZ R137, R90, R61 ;  /* 0x0000003d5a897220 */ /* 0x000fe20000410000 */
[----:B------:R-:W-:Y:S01]  /*2450*/  FMUL.FTZ R140, R140, R63 ;  /* 0x0000003f8c8c7220 */ /* 0x000fe20000410000 */
[----:B------:R-:W-:-:S02]  /*2460*/  HADD2.F32 R62, -RZ, R144.H0_H0 ;  /* 0x20000090ff3e7230 */ /* 0x000fc40000004100 */
[----:B------:R-:W-:Y:S01]  /*2470*/  FMUL.FTZ R141, R90, R141 ;  /* 0x0000008d5a8d7220 */ /* 0x000fe20000410000 */
[----:B------:R-:W-:Y:S02]  /*2480*/  HADD2.F32 R143, -RZ, R143.H0_H0 ;  /* 0x2000008fff8f7230 */ /* 0x000fe40000004100 */
[----:B------:R-:W-:Y:S02]  /*2490*/  HADD2.F32 R144, -RZ, R163.H0_H0 ;  /* 0x200000a3ff907230 */ /* 0x000fe40000004100 */
[----:B------:R-:W-:Y:S01]  /*24a0*/  FADD.FTZ R5, R5, R60 ;  /* 0x0000003c05057221 */ /* 0x000fe20000010000 */
[----:B------:R-:W-:Y:S02]  /*24b0*/  HADD2.F32 R155, -RZ, R155.H0_H0 ;  /* 0x2000009bff9b7230 */ /* 0x000fe40000004100 */
[-C--:B------:R-:W-:Y:S01]  /*24c0*/  FFMA.FTZ R33, R142, R60.reuse, R33 ;  /* 0x0000003c8e217223 */ /* 0x080fe20000010021 */
[----:B------:R-:W-:Y:S01]  /*24d0*/  FMUL.FTZ R139, R139, R60 ;  /* 0x0000003c8b8b7220 */ /* 0x000fe20000410000 */
[----:B------:R-:W-:Y:S01]  /*24e0*/  FADD.FTZ R60, R153, R140 ;  /* 0x0000008c993c7221 */ /* 0x000fe20000010000 */
[----:B------:R-:W-:Y:S01]  /*24f0*/  FFMA.FTZ R61, R137, R140, R0 ;  /* 0x0000008c893d7223 */ /* 0x000fe20000010000 */
[----:B------:R-:W-:Y:S01]  /*2500*/  FADD.FTZ R6, R6, R143 ;  /* 0x0000008f06067221 */ /* 0x000fe20000010000 */
[-C--:B------:R-:W-:Y:S01]  /*2510*/  FFMA.FTZ R34, R141, R143.reuse, R34 ;  /* 0x0000008f8d227223 */ /* 0x080fe20000010022 */
[----:B------:R-:W-:Y:S01]  /*2520*/  FMUL.FTZ R144, R144, R143 ;  /* 0x0000008f90907220 */ /* 0x000fe20000410000 */
[----:B------:R-:W-:Y:S01]  /*2530*/  FADD.FTZ R4, R4, R63 ;  /* 0x0000003f04047221 */ /* 0x000fe20000010000 */
[----:B------:R-:W-:Y:S01]  /*2540*/  FFMA.FTZ R32, R137, R63, R32 ;  /* 0x0000003f89207223 */ /* 0x000fe20000010020 */
[----:B------:R-:W-:-:S02]  /*2550*/  HADD2.F32 R143, -RZ, R163.H1_H1 ;  /* 0x300000a3ff8f7230 */ /* 0x000fc40000004100 */
[----:B------:R-:W-:Y:S01]  /*2560*/  FADD.FTZ R155, -R152, R155 ;  /* 0x0000009b989b7221 */ /* 0x000fe20000010100 */
[----:B------:R-:W-:Y:S01]  /*2570*/  FADD.FTZ R63, R60, R139 ;  /* 0x0000008b3c3f7221 */ /* 0x000fe20000010000 */
[----:B------:R-:W-:Y:S02]  /*2580*/  FFMA.FTZ R0, R142, R139, R61 ;  /* 0x0000008b8e007223 */ /* 0x000fe4000001003d */
        /* <DEDUP_REMOVED lines=8> */
.L_x_931:
[----:B------:R-:W-:Y:S05]  /*2610*/  BSYNC.RECONVERGENT B0 ;  /* 0x0000000000007941 */ /* 0x000fea0003800200 */
.L_x_930:
[----:B------:R-:W0:Y:S01]  /*2620*/  SHFL.DOWN PT, R60, R153, 0x10, 0x1f ;  /* 0x0a001f00993c7f89 */ /* 0x000e2200000e0000 */
[----:B------:R-:W-:Y:S03]  /*2630*/  BSSY.RECONVERGENT B0, `(.L_x_932) ;  /* 0x000001f000007945 */ /* 0x000fe60003800200 */
        /* <DEDUP_REMOVED lines=30> */
.L_x_933:
[----:B------:R-:W-:Y:S05]  /*2820*/  BSYNC.RECONVERGENT B0 ;  /* 0x0000000000007941 */ /* 0x000fea0003800200 */
.L_x_932:
[----:B------:R-:W1:Y:S08]  /*2830*/  S2UR UR5, SR_CgaCtaId ;  /* 0x00000000000579c3 */ /* 0x000e700000008800 */
[----:B------:R-:W-:Y:S06]  /*2840*/  BAR.SYNC.DEFER_BLOCKING 0x0 ;  /* 0x0000000000007b1d */ /* 0x000fec0000010000 */
[----:B------:R-:W-:-:S02]  /*2850*/  UMOV UR4, 0x400 ;  /* 0x0000040000047882 */ /* 0x000fc40000000000 */
[----:B------:R-:W2:Y:S01]  /*2860*/  LDC.64 R78, c[0x0][0x380] ;  /* 0x0000e000ff4e7b82 */ /* 0x000ea20000000a00 */
[----:B------:R-:W-:Y:S01]  /*2870*/  BSSY.RECONVERGENT B0, `(.L_x_934) ;  /* 0x0000134000007945 */ /* 0x000fe20003800200 */
[----:B-1----:R-:W-:-:S04]  /*2880*/  ULEA UR4, UR5, UR4, 0x18 ;  /* 0x0000000405047291 */ /* 0x002fc8000f8ec0ff */
[----:B------:R-:W-:Y:S02]  /*2890*/  UIADD3 UR5, UPT, UPT, UR4, 0x7040, URZ ;  /* 0x0000704004057890 */ /* 0x000fe4000fffe0ff */
[----:B------:R-:W-:Y:S01]  /*28a0*/  @!UP1 UIADD3 UR5, UPT, UPT, UR4, 0x7000, URZ ;  /* 0x0000700004059890 */ /* 0x000fe2000fffe0ff */
[----:B--2---:R-:W-:-:S08]  /*28b0*/  IADD3 R81, PT, PT, R81, R78, RZ ;  /* 0x0000004e51517210 */ /* 0x004fd00007ffe0ff */
        /* <DEDUP_REMOVED lines=23> */
[----:B------:R-:W-:Y:S01]  /*2a30*/  FADD.FTZ R152, R152, R61 ;  /* 0x0000003d98987221 */ /* 0x000fe20000010000 */
[----:B------:R-:W0:Y:S02]  /*2a40*/  LDC.U8 R60, c[0x0][0x410] ;  /* 0x00010400ff3c7b82 */ /* 0x000e240000000000 */
[----:B------:R-:W-:Y:S01]  /*2a50*/  FADD.FTZ R62, R62, R153 ;  /* 0x000000993e3e7221 */ /* 0x000fe20000010000 */
[----:B------:R-:W-:-:S03]  /*2a60*/  FADD.FTZ R63, R63, R152 ;  /* 0x000000983f3f7221 */ /* 0x000fc60000010000 */
[----:B------:R-:W-:Y:S01]  /*2a70*/  FMUL.FTZ R62, R62, UR14 ;  /* 0x0000000e3e3e7c20 */ /* 0x000fe20008410000 */
[----:B------:R-:W-:Y:S01]  /*2a80*/  FMUL.FTZ R155, R63, UR14 ;  /* 0x0000000e3f9b7c20 */ /* 0x000fe20008410000 */
[----:B0-----:R-:W-:-:S04]  /*2a90*/  ISETP.NE.AND P0, PT, R60, RZ, PT ;  /* 0x000000ff3c00720c */ /* 0x001fc80003f05270 */
[----:B------:R-:W-:Y:S02]  /*2aa0*/  P2R R159, PR, RZ, 0x1 ;  /* 0x00000001ff9f7803 */ /* 0x000fe40000000000 */
[----:B------:R-:W-:Y:S02]  /*2ab0*/  FSEL R154, R62, RZ, !P0 ;  /* 0x000000ff3e9a7208 */ /* 0x000fe40004000000 */
        /* <DEDUP_REMOVED lines=27> */
[----:B------:R-:W-:Y:S02]  /*2c70*/  F2FP.F16.F32.PACK_AB R61, R60, R61 ;  /* 0x0000003d3c3d723e */ /* 0x000fe400000000ff */
[----:B------:R-:W-:Y:S02]  /*2c80*/  F2FP.F16.F32.PACK_AB R79, R62, R79 ;  /* 0x0000004f3e4f723e */ /* 0x000fe400000000ff */
[C---:B------:R-:W-:Y:S02]  /*2c90*/  PRMT R60, R61.reuse, 0x7632, R60 ;  /* 0x000076323d3c7816 */ /* 0x040fe4000000003c */
[----:B------:R-:W-:Y:S02]  /*2ca0*/  PRMT R63, R61, 0x7610, R63 ;  /* 0x000076103d3f7816 */ /* 0x000fe4000000003f */
[C---:B------:R-:W-:Y:S02]  /*2cb0*/  PRMT R62, R79.reuse, 0x7632, R62 ;  /* 0x000076324f3e7816 */ /* 0x040fe4000000003e */
[----:B------:R-:W-:Y:S01]  /*2cc0*/  PRMT R61, R79, 0x7610, R61 ;  /* 0x000076104f3d7816 */ /* 0x000fe2000000003d */
[----:B------:R-:W-:Y:S06]  /*2cd0*/  BRA `(.L_x_939) ;  /* 0x0000000c00387947 */ /* 0x000fec0003800000 */
.L_x_938:
[-CC-:B------:R-:W-:Y:S01]  /*2ce0*/  FFMA.FTZ R61, R93, R155.reuse, R154.reuse ;  /* 0x0000009b5d3d7223 */ /* 0x180fe2000001009a */
[-CC-:B------:R-:W-:Y:S01]  /*2cf0*/  FFMA.FTZ R62, R98, R155.reuse, R154.reuse ;  /* 0x0000009b623e7223 */ /* 0x180fe2000001009a */
[-CC-:B------:R-:W-:Y:S02]  /*2d00*/  FFMA.FTZ R60, R94, R155.reuse, R154.reuse ;  /* 0x0000009b5e3c7223 */ /* 0x180fe4000001009a */
[----:B------:R-:W-:Y:S01]  /*2d10*/  FADD.FTZ R79, R96, -R61 ;  /* 0x8000003d604f7221 */ /* 0x000fe20000010000 */
[----:B------:R-:W-:Y:S01]  /*2d20*/  FFMA.FTZ R61, R3, R155, R154 ;  /* 0x0000009b033d7223 */ /* 0x000fe2000001009a */
[----:B------:R-:W-:Y:S01]  /*2d30*/  FADD.FTZ R153, R95, -R62 ;  /* 0x8000003e5f997221 */ /* 0x000fe20000010000 */
[----:B------:R-:W-:Y:S01]  /*2d40*/  FADD.FTZ R63, R91, -R60 ;  /* 0x8000003c5b3f7221 */ /* 0x000fe20000010000 */
[----:B-----5:R-:W-:Y:S01]  /*2d50*/  FMUL.FTZ R79, R90, R79 ;  /* 0x0000004f5a4f7220 */ /* 0x020fe20000410000 */
[----:B------:R-:W-:Y:S01]  /*2d60*/  FADD.FTZ R61, R92, -R61 ;  /* 0x8000003d5c3d7221 */ /* 0x000fe20000010000 */
[C---:B------:R-:W-:Y:S01]  /*2d70*/  FMUL.FTZ R62, R90.reuse, R153 ;  /* 0x000000995a3e7220 */ /* 0x040fe20000410000 */
[----:B------:R-:W-:-:S02]  /*2d80*/  FMUL.FTZ R60, R90, R63 ;  /* 0x0000003f5a3c7220 */ /* 0x000fc40000410000 */
[----:B------:R-:W-:Y:S02]  /*2d90*/  FMUL.FTZ R61, R90, R61 ;  /* 0x0000003d5a3d7220 */ /* 0x000fe40000410000 */
        /* <DEDUP_REMOVED lines=10> */
.L_x_937:
[----:B------:R-:W-:-:S04]  /*2e40*/  UISETP.NE.U32.AND UP0, UPT, UR6, URZ, UPT ;  /* 0x000000ff0600728c */ /* 0x000fc8000bf05070 */
[----:B------:R-:W-:-:S09]  /*2e50*/  UISETP.NE.AND.EX UP0, UPT, UR7, URZ, UPT, UP0 ;  /* 0x000000ff0700728c */ /* 0x000fd2000bf05300 */
[----:B------:R-:W-:Y:S05]  /*2e60*/  BRA.U UP0, `(.L_x_940) ;  /* 0x0000000100587547 */ /* 0x000fea000b800000 */
        /* <DEDUP_REMOVED lines=22> */
.L_x_940:
        /* <DEDUP_REMOVED lines=26> */
.L_x_936:
        /* <DEDUP_REMOVED lines=9> */
[----:B------:R-:W-:Y:S01]  /*3200*/  MOV R60, R74 ;  /* 0x0000004a003c7202 */ /* 0x000fe20000000f00 */
[-CC-:B------:R-:W-:Y:S01]  /*3210*/  FFMA.FTZ R78, R94, R155.reuse, R154.reuse ;  /* 0x0000009b5e4e7223 */ /* 0x180fe2000001009a */
[----:B------:R-:W-:Y:S01]  /*3220*/  SHF.R.U64 R63, R74, 0x10, R75 ;  /* 0x000000104a3f7819 */ /* 0x000fe2000000124b */
[----:B------:R-:W-:Y:S01]  /*3230*/  FADD.FTZ R62, R92, -R61 ;  /* 0x8000003d5c3e7221 */ /* 0x000fe20000010000 */
[----:B------:R-:W-:Y:S01]  /*3240*/  FFMA.FTZ R79, R93, R155, R154 ;  /* 0x0000009b5d4f7223 */ /* 0x000fe2000001009a */
[----:B------:R-:W-:Y:S02]  /*3250*/  HADD2.F32 R61, -RZ, R60.H0_H0 ;  /* 0x2000003cff3d7230 */ /* 0x000fe40000004100 */
[----:B------:R-:W-:Y:S01]  /*3260*/  FADD.FTZ R60, R91, -R78 ;  /* 0x8000004e5b3c7221 */ /* 0x000fe20000010000 */
[----:B------:R-:W-:Y:S02]  /*3270*/  HADD2.F32 R63, -RZ, R63.H0_H0 ;  /* 0x2000003fff3f7230 */ /* 0x000fe40000004100 */
[----:B------:R-:W-:Y:S01]  /*3280*/  FADD.FTZ R79, R96, -R79 ;  /* 0x8000004f604f7221 */ /* 0x000fe20000010000 */
[C---:B-----5:R-:W-:Y:S01]  /*3290*/  FFMA.FTZ R61, R90.reuse, R62, R61 ;  /* 0x0000003e5a3d7223 */ /* 0x060fe2000001003d */
[----:B------:R-:W-:Y:S01]  /*32a0*/  MOV R62, R75 ;  /* 0x0000004b003e7202 */ /* 0x000fe20000000f00 */
[----:B------:R-:W-:-:S04]  /*32b0*/  FFMA.FTZ R60, R90, R60, R63 ;  /* 0x0000003c5a3c7223 */ /* 0x000fc8000001003f */
[----:B------:R-:W-:Y:S01]  /*32c0*/  HADD2.F32 R63, -RZ, R62.H0_H0 ;  /* 0x2000003eff3f7230 */ /* 0x000fe20000004100 */
[----:B------:R-:W-:Y:S01]  /*32d0*/  F2FP.F16.F32.PACK_AB R62, R60, R61 ;  /* 0x0000003d3c3e723e */ /* 0x000fe200000000ff */
[----:B------:R-:W-:Y:S01]  /*32e0*/  FFMA.FTZ R60, R98, R155, R154 ;  /* 0x0000009b623c7223 */ /* 0x000fe2000001009a */
[----:B------:R-:W-:Y:S02]  /*32f0*/  SHF.R.U32.HI R61, RZ, 0x10, R75 ;  /* 0x00000010ff3d7819 */ /* 0x000fe4000001164b */
[----:B------:R-:W-:Y:S01]  /*3300*/  FFMA.FTZ R63, R90, R79, R63 ;  /* 0x0000004f5a3f7223 */ /* 0x000fe2000001003f */
[----:B------:R-:W-:Y:S02]  /*3310*/  FADD.FTZ R60, R95, -R60 ;  /* 0x8000003c5f3c7221 */ /* 0x000fe40000010000 */
[----:B------:R-:W-:-:S05]  /*3320*/  HADD2.F32 R61, -RZ, R61.H0_H0 ;  /* 0x2000003dff3d7230 */ /* 0x000fca0000004100 */
[----:B------:R-:W-:-:S05]  /*3330*/  FFMA.FTZ R60, R90, R60, R61 ;  /* 0x0000003c5a3c7223 */ /* 0x000fca000001003d */
[----:B------:R-:W-:Y:S02]  /*3340*/  F2FP.F16.F32.PACK_AB R61, R60, R63 ;  /* 0x0000003f3c3d723e */ /* 0x000fe400000000ff */
[C---:B------:R-:W-:Y:S02]  /*3350*/  PRMT R60, R62.reuse, 0x7632, R60 ;  /* 0x000076323e3c7816 */ /* 0x040fe4000000003c */
[----:B------:R-:W-:Y:S02]  /*3360*/  PRMT R63, R62, 0x7610, R63 ;  /* 0x000076103e3f7816 */ /* 0x000fe4000000003f */
[----:B------:R-:W-:Y:S01]  /*3370*/  PRMT R62, R61, 0x7632, R62 ;  /* 0x000076323d3e7816 */ /* 0x000fe2000000003e */
[----:B------:R-:W-:Y:S06]  /*3380*/  BRA `(.L_x_939) ;  /* 0x00000004008c7947 */ /* 0x000fec0003800000 */
.L_x_942:
[----:B------:R-:W-:Y:S01]  /*3390*/  SHF.R.U32.HI R78, RZ, 0x10, R75 ;  /* 0x00000010ff4e7819 */ /* 0x000fe2000001164b */
[--C-:B------:R-:W-:Y:S01]  /*33a0*/  FFMA.FTZ R62, R98, R155, R154.reuse ;  /* 0x0000009b623e7223 */ /* 0x100fe2000001009a */
[----:B------:R-:W-:Y:S01]  /*33b0*/  MOV R60, R75 ;  /* 0x0000004b003c7202 */ /* 0x000fe20000000f00 */
[----:B------:R-:W-:Y:S02]  /*33c0*/  FFMA.FTZ R61, R93, R155, R154 ;  /* 0x0000009b5d3d7223 */ /* 0x000fe4000001009a */
[----:B------:R-:W-:Y:S02]  /*33d0*/  HADD2.F32 R78, -RZ, R78.H0_H0 ;  /* 0x2000004eff4e7230 */ /* 0x000fe40000004100 */
[----:B------:R-:W-:Y:S01]  /*33e0*/  FADD.FTZ R79, R95, -R62 ;  /* 0x8000003e5f4f7221 */ /* 0x000fe20000010000 */
[----:B------:R-:W-:Y:S02]  /*33f0*/  HADD2.F32 R63, -RZ, R60.H0_H0 ;  /* 0x2000003cff3f7230 */ /* 0x000fe40000004100 */
[----:B------:R-:W-:Y:S01]  /*3400*/  FADD.FTZ R61, R96, -R61 ;  /* 0x8000003d603d7221 */ /* 0x000fe20000010000 */
[----:B------:R-:W-:Y:S01]  /*3410*/  MOV R60, R74 ;  /* 0x0000004a003c7202 */ /* 0x000fe20000000f00 */
[----:B-----5:R-:W-:Y:S01]  /*3420*/  FFMA.FTZ R153, R90, R79, R78 ;  /* 0x0000004f5a997223 */ /* 0x020fe2000001004e */
[----:B------:R-:W-:Y:S01]  /*3430*/  SHF.R.U64 R78, R74, 0x10, R75 ;  /* 0x000000104a4e7819 */ /* 0x000fe2000000124b */
[----:B------:R-:W-:Y:S01]  /*3440*/  FFMA.FTZ R152, R90, R61, R63 ;  /* 0x0000003d5a987223 */ /* 0x000fe2000001003f */
[-CC-:B------:R-:W-:Y:S01]  /*3450*/  FFMA.FTZ R61, R3, R155.reuse, R154.reuse ;  /* 0x0000009b033d7223 */ /* 0x180fe2000001009a */
[----:B------:R-:W-:Y:S01]  /*3460*/  FFMA.FTZ R62, R94, R155, R154 ;  /* 0x0000009b5e3e7223 */ /* 0x000fe2000001009a */
[----:B------:R-:W-:-:S02]  /*3470*/  HADD2.F32 R63, -RZ, R60.H0_H0 ;  /* 0x2000003cff3f7230 */ /* 0x000fc40000004100 */
[----:B------:R-:W-:Y:S02]  /*3480*/  HADD2.F32 R78, -RZ, R78.H0_H0 ;  /* 0x2000004eff4e7230 */ /* 0x000fe40000004100 */
[----:B------:R-:W-:Y:S01]  /*3490*/  FADD.FTZ R61, R92, -R61 ;  /* 0x8000003d5c3d7221 */ /* 0x000fe20000010000 */
[----:B------:R-:W-:Y:S01]  /*34a0*/  FADD.FTZ R79, R91, -R62 ;  /* 0x8000003e5b4f7221 */ /* 0x000fe20000010000 */
[----:B------:R-:W-:Y:S02]  /*34b0*/  F2FP.F16.F32.PACK_AB R152, R153, R152 ;  /* 0x000000989998723e */ /* 0x000fe400000000ff */
[C---:B------:R-:W-:Y:S01]  /*34c0*/  FFMA.FTZ R61, R90.reuse, R61, R63 ;  /* 0x0000003d5a3d7223 */ /* 0x040fe2000001003f */
[----:B------:R-:W-:Y:S01]  /*34d0*/  FFMA.FTZ R78, R90, R79, R78 ;  /* 0x0000004f5a4e7223 */ /* 0x000fe2000001004e */
[----:B------:R-:W-:-:S04]  /*34e0*/  PRMT R62, R152, 0x7632, R62 ;  /* 0x00007632983e7816 */ /* 0x000fc8000000003e */
[----:B------:R-:W-:Y:S02]  /*34f0*/  F2FP.F16.F32.PACK_AB R78, R78, R61 ;  /* 0x0000003d4e4e723e */ /* 0x000fe400000000ff */
[----:B------:R-:W-:Y:S02]  /*3500*/  PRMT R61, R152, 0x7610, R61 ;  /* 0x00007610983d7816 */ /* 0x000fe4000000003d */
[C---:B------:R-:W-:Y:S02]  /*3510*/  PRMT R60, R78.reuse, 0x7632, R60 ;  /* 0x000076324e3c7816 */ /* 0x040fe4000000003c */
[----:B------:R-:W-:Y:S02]  /*3520*/  PRMT R63, R78, 0x7610, R63 ;  /* 0x000076104e3f7816 */ /* 0x000fe4000000003f */
[----:B------:R-:W-:Y:S02]  /*3530*/  PRMT R145, R62, 0x7610, R145 ;  /* 0x000076103e917816 */ /* 0x000fe40000000091 */
[----:B------:R-:W-:-:S02]  /*3540*/  PRMT R148, R61, 0x7610, R148 ;  /* 0x000076103d947816 */ /* 0x000fc40000000094 */
[----:B------:R-:W-:Y:S02]  /*3550*/  PRMT R156, R60, 0x7610, R156 ;  /* 0x000076103c9c7816 */ /* 0x000fe4000000009c */
[----:B------:R-:W-:Y:S01]  /*3560*/  PRMT R147, R63, 0x7610, R147 ;  /* 0x000076103f937816 */ /* 0x000fe20000000093 */
[----:B------:R-:W-:Y:S06]  /*3570*/  BRA `(.L_x_939) ;  /* 0x0000000400107947 */ /* 0x000fec0003800000 */
.L_x_941:
[----:B------:R-:W-:-:S04]  /*3580*/  UISETP.NE.U32.AND UP0, UPT, UR6, URZ, UPT ;  /* 0x000000ff0600728c */ /* 0x000fc8000bf05070 */
[----:B------:R-:W-:-:S09]  /*3590*/  UISETP.NE.AND.EX UP0, UPT, UR7, URZ, UPT, UP0 ;  /* 0x000000ff0700728c */ /* 0x000fd2000bf05300 */
[----:B------:R-:W-:Y:S05]  /*35a0*/  BRA.U UP0, `(.L_x_943) ;  /* 0x00000001007c7547 */ /* 0x000fea000b800000 */
        /* <DEDUP_REMOVED lines=31> */
.L_x_943:
        /* <DEDUP_REMOVED lines=34> */
.L_x_939:
[----:B------:R-:W-:Y:S01]  /*39c0*/  LOP3.LUT R60, R60, 0xffff, RZ, 0xc0, !PT ;  /* 0x0000ffff3c3c7812 */ /* 0x000fe200078ec0ff */
[----:B------:R-:W-:Y:S01]  /*39d0*/  UISETP.NE.U32.AND UP0, UPT, UR4, URZ, UPT ;  /* 0x000000ff0400728c */ /* 0x000fe2000bf05070 */
[----:B------:R-:W-:-:S03]  /*39e0*/  PRMT R79, R61, 0x5410, R62 ;  /* 0x000054103d4f7816 */ /* 0x000fc6000000003e */
[----:B------:R-:W-:Y:S01]  /*39f0*/  IMAD.WIDE.U32 R60, R60, 0x10000, RZ ;  /* 0x000100003c3c7825 */ /* 0x000fe200078e00ff */
[----:B------:R-:W-:Y:S02]  /*3a00*/  UISETP.NE.AND.EX UP0, UPT, UR5, URZ, UPT, UP0 ;  /* 0x000000ff0500728c */ /* 0x000fe4000bf05300 */
[----:B------:R-:W-:Y:S02]  /*3a10*/  LOP3.LUT R60, R60, 0xffff, R63, 0xf8, !PT ;  /* 0x0000ffff3c3c7812 */ /* 0x000fe400078ef83f */
[----:B------:R-:W0:Y:S01]  /*3a20*/  LDC.64 R62, c[0x0][0x468] ;  /* 0x00011a00ff3e7b82 */ /* 0x000e220000000a00 */
[----:B------:R-:W-:Y:S01]  /*3a30*/  LOP3.LUT R61, R79, R61, RZ, 0xfc, !PT ;  /* 0x0000003d4f3d7212 */ /* 0x000fe200078efcff */
[----:B0-----:R-:W-:-:S03]  /*3a40*/  IMAD.WIDE.U32 R62, R89, 0x8, R62 ;  /* 0x00000008593e7825 */ /* 0x001fc600078e003e */
[----:B------:R-:W-:Y:S05]  /*3a50*/  BRA.U !UP0, `(.L_x_944) ;  /* 0x0000000108207547 */ /* 0x000fea000b800000 */
        /* <DEDUP_REMOVED lines=8> */
.L_x_944:
[----:B------:R1:W-:Y:S01]  /*3ae0*/  STG.E.64 desc[UR10][R62.64], R60 ;  /* 0x0000003c3e007986 */ /* 0x0003e2000c101b0a */
[----:B------:R-:W-:-:S04]  /*3af0*/  UISETP.NE.U32.AND UP0, UPT, UR6, URZ, UPT ;  /* 0x000000ff0600728c */ /* 0x000fc8000bf05070 */
[----:B------:R-:W-:-:S09]  /*3b00*/  UISETP.NE.AND.EX UP0, UPT, UR7, URZ, UPT, UP0 ;  /* 0x000000ff0700728c */ /* 0x000fd2000bf05300 */
[----:B-1----:R-:W-:Y:S05]  /*3b10*/  BRA.U !UP0, `(.L_x_945) ;  /* 0x0000000108207547 */ /* 0x002fea000b800000 */
        /* <DEDUP_REMOVED lines=8> */
.L_x_945:
[----:B------:R-:W-:-:S07]  /*3ba0*/  IADD3 R89, PT, PT, R89, 0x100, RZ ;  /* 0x0000010059597810 */ /* 0x000fce0007ffe0ff */
.L_x_935:
[----:B------:R-:W-:Y:S05]  /*3bb0*/  BSYNC.RECONVERGENT B0 ;  /* 0x0000000000007941 */ /* 0x000fea0003800200 */
.L_x_934:
        /* <DEDUP_REMOVED lines=11> */
[----:B-1----:R-:W-:Y:S01]  /*3c70*/  MOV R60, R73 ;  /* 0x00000049003c7202 */ /* 0x002fe20000000f00 */
[-CC-:B------:R-:W-:Y:S01]  /*3c80*/  FFMA.FTZ R62, R106, R155.reuse, R154.reuse ;  /* 0x0000009b6a3e7223 */ /* 0x180fe2000001009a */
[----:B0-----:R-:W-:Y:S01]  /*3c90*/  SHF.R.U32.HI R78, RZ, 0x10, R73 ;  /* 0x00000010ff4e7819 */ /* 0x001fe20000011649 */
[-C--:B------:R-:W-:Y:S02]  /*3ca0*/  FFMA.FTZ R61, R101, R155.reuse, R154 ;  /* 0x0000009b653d7223 */ /* 0x080fe4000001009a */
[----:B------:R-:W-:Y:S02]  /*3cb0*/  HADD2.F32 R63, -RZ, R60.H0_H0 ;  /* 0x2000003cff3f7230 */ /* 0x000fe40000004100 */
[----:B------:R-:W-:Y:S01]  /*3cc0*/  FADD.FTZ R79, R103, -R62 ;  /* 0x8000003e674f7221 */ /* 0x000fe20000010000 */
[----:B------:R-:W-:Y:S02]  /*3cd0*/  HADD2.F32 R60, -RZ, R78.H0_H0 ;  /* 0x2000004eff3c7230 */ /* 0x000fe40000004100 */
[----:B------:R-:W-:Y:S01]  /*3ce0*/  FADD.FTZ R61, R104, -R61 ;  /* 0x8000003d683d7221 */ /* 0x000fe20000010000 */
[----:B------:R-:W-:-:S02]  /*3cf0*/  FFMA.FTZ R62, R102, R155, R154 ;  /* 0x0000009b663e7223 */ /* 0x000fc4000001009a */
[C---:B-----5:R-:W-:Y:S01]  /*3d00*/  FFMA.FTZ R153, R90.reuse, R79, R60 ;  /* 0x0000004f5a997223 */ /* 0x060fe2000001003c */
[----:B------:R-:W-:Y:S01]  /*3d10*/  MOV R60, R72 ;  /* 0x00000048003c7202 */ /* 0x000fe20000000f00 */
[----:B------:R-:W-:Y:S01]  /*3d20*/  FFMA.FTZ R78, R90, R61, R63 ;  /* 0x0000003d5a4e7223 */ /* 0x000fe2000001003f */
[----:B------:R-:W-:Y:S01]  /*3d30*/  SHF.R.U64 R79, R72, 0x10, R73 ;  /* 0x00000010484f7819 */ /* 0x000fe20000001249 */
[----:B------:R-:W-:Y:S02]  /*3d40*/  FFMA.FTZ R61, R97, R155, R154 ;  /* 0x0000009b613d7223 */ /* 0x000fe4000001009a */
[----:B------:R-:W-:Y:S01]  /*3d50*/  HADD2.F32 R63, -RZ, R60.H0_H0 ;  /* 0x2000003cff3f7230 */ /* 0x000fe20000004100 */
[----:B------:R-:W-:Y:S01]  /*3d60*/  F2FP.F16.F32.PACK_AB R78, R153, R78 ;  /* 0x0000004e994e723e */ /* 0x000fe200000000ff */
[----:B------:R-:W-:Y:S02]  /*3d70*/  HADD2.F32 R60, -RZ, R79.H0_H0 ;  /* 0x2000004fff3c7230 */ /* 0x000fe40000004100 */
[----:B------:R-:W-:Y:S01]  /*3d80*/  FADD.FTZ R61, R100, -R61 ;  /* 0x8000003d643d7221 */ /* 0x000fe20000010000 */
[--C-:B------:R-:W-:Y:S01]  /*3d90*/  FADD.FTZ R79, R99, -R62.reuse ;  /* 0x8000003e634f7221 */ /* 0x100fe20000010000 */
[----:B------:R-:W-:-:S02]  /*3da0*/  PRMT R62, R78, 0x7632, R62 ;  /* 0x000076324e3e7816 */ /* 0x000fc4000000003e */
[C---:B------:R-:W-:Y:S01]  /*3db0*/  FFMA.FTZ R61, R90.reuse, R61, R63 ;  /* 0x0000003d5a3d7223 */ /* 0x040fe2000001003f */
[----:B------:R-:W-:Y:S01]  /*3dc0*/  FFMA.FTZ R60, R90, R79, R60 ;  /* 0x0000004f5a3c7223 */ /* 0x000fe2000001003c */
[C---:B------:R-:W-:Y:S02]  /*3dd0*/  PRMT R145, R62.reuse, 0x7610, R145 ;  /* 0x000076103e917816 */ /* 0x040fe40000000091 */
[----:B------:R-:W-:Y:S02]  /*3de0*/  PRMT R149, R62, 0x7610, R149 ;  /* 0x000076103e957816 */ /* 0x000fe40000000095 */
[----:B------:R-:W-:Y:S02]  /*3df0*/  F2FP.F16.F32.PACK_AB R63, R60, R61 ;  /* 0x0000003d3c3f723e */ /* 0x000fe400000000ff */
[----:B------:R-:W-:Y:S02]  /*3e00*/  PRMT R61, R78, 0x7610, R61 ;  /* 0x000076104e3d7816 */ /* 0x000fe4000000003d */
[----:B------:R-:W-:-:S02]  /*3e10*/  PRMT R60, R63, 0x7632, R60 ;  /* 0x000076323f3c7816 */ /* 0x000fc4000000003c */
[----:B------:R-:W-:Y:S02]  /*3e20*/  PRMT R148, R61, 0x7610, R148 ;  /* 0x000076103d947816 */ /* 0x000fe40000000094 */
[C---:B------:R-:W-:Y:S02]  /*3e30*/  PRMT R156, R60.reuse, 0x7610, R156 ;  /* 0x000076103c9c7816 */ /* 0x040fe4000000009c */
[----:B------:R-:W-:Y:S02]  /*3e40*/  PRMT R147, R63, 0x7610, R147 ;  /* 0x000076103f937816 */ /* 0x000fe40000000093 */
[----:B------:R-:W-:Y:S02]  /*3e50*/  PRMT R150, R61, 0x7610, R150 ;  /* 0x000076103d967816 */ /* 0x000fe40000000096 */
[----:B------:R-:W-:Y:S02]  /*3e60*/  PRMT R157, R60, 0x7610, R157 ;  /* 0x000076103c9d7816 */ /* 0x000fe4000000009d */
[----:B------:R-:W-:Y:S01]  /*3e70*/  PRMT R151, R63, 0x7610, R151 ;  /* 0x000076103f977816 */ /* 0x000fe20000000097 */
[----:B------:R-:W-:Y:S06]  /*3e80*/  BRA `(.L_x_951) ;  /* 0x0000000800f07947 */ /* 0x000fec0003800000 */
.L_x_950:
[----:B0-----:R-:W-:Y:S01]  /*3e90*/  SHF.R.U32.HI R78, RZ, 0x10, R73 ;  /* 0x00000010ff4e7819 */ /* 0x001fe20000011649 */
[--C-:B-1----:R-:W-:Y:S01]  /*3ea0*/  FFMA.FTZ R62, R106, R155, R154.reuse ;  /* 0x0000009b6a3e7223 */ /* 0x102fe2000001009a */
        /* <DEDUP_REMOVED lines=29> */
.L_x_949:
[----:B------:R-:W-:-:S04]  /*4080*/  UISETP.NE.U32.AND UP2, UPT, UR6, URZ, UPT ;  /* 0x000000ff0600728c */ /* 0x000fc8000bf45070 */
[----:B------:R-:W-:-:S09]  /*4090*/  UISETP.NE.AND.EX UP2, UPT, UR7, URZ, UPT, UP2 ;  /* 0x000000ff0700728c */ /* 0x000fd2000bf45320 */
[----:B------:R-:W-:Y:S05]  /*40a0*/  BRA.U !UP2, `(.L_x_952) ;  /* 0x000000010a7c7547 */ /* 0x000fea000b800000 */
        /* <DEDUP_REMOVED lines=31> */
.L_x_952:
[----:B-1----:R-:W-:Y:S01]  /*42a0*/  MOV R60, R72 ;  /* 0x00000048003c7202 */ /* 0x002fe20000000f00 */
[-CC-:B------:R-:W-:Y:S01]  /*42b0*/  FFMA.FTZ R61, R97, R155.reuse, R154.reuse ;  /* 0x0000009b613d7223 */ /* 0x180fe2000001009a */
[----:B0-----:R-:W-:Y:S01]  /*42c0*/  SHF.R.U64 R78, R72, 0x10, R73 ;  /* 0x00000010484e7819 */ /* 0x001fe20000001249 */
[----:B------:R-:W-:Y:S02]  /*42d0*/  FFMA.FTZ R62, R102, R155, R154 ;  /* 0x0000009b663e7223 */ /* 0x000fe4000001009a */
[----:B------:R-:W-:Y:S02]  /*42e0*/  HADD2.F32 R63, -RZ, R60.H0_H0 ;  /* 0x2000003cff3f7230 */ /* 0x000fe40000004100 */
[----:B------:R-:W-:Y:S01]  /*42f0*/  FADD.FTZ R61, R100, -R61 ;  /* 0x8000003d643d7221 */ /* 0x000fe20000010000 */
[----:B------:R-:W-:Y:S02]  /*4300*/  HADD2.F32 R78, -RZ, R78.H0_H0 ;  /* 0x2000004eff4e7230 */ /* 0x000fe40000004100 */
[----:B------:R-:W-:Y:S01]  /*4310*/  FADD.FTZ R79, R99, -R62 ;  /* 0x8000003e634f7221 */ /* 0x000fe20000010000 */
[----:B------:R-:W-:Y:S01]  /*4320*/  MOV R60, R73 ;  /* 0x00000049003c7202 */ /* 0x000fe20000000f00 */
[C---:B-----5:R-:W-:Y:S01]  /*4330*/  FFMA.FTZ R61, R90.reuse, R61, R63 ;  /* 0x0000003d5a3d7223 */ /* 0x060fe2000001003f */
[----:B------:R-:W-:Y:S01]  /*4340*/  FFMA.FTZ R63, R101, R155, R154 ;  /* 0x0000009b653f7223 */ /* 0x000fe2000001009a */
[----:B------:R-:W-:-:S02]  /*4350*/  FFMA.FTZ R78, R90, R79, R78 ;  /* 0x0000004f5a4e7223 */ /* 0x000fc4000001004e */
[----:B------:R-:W-:Y:S02]  /*4360*/  HADD2.F32 R79, -RZ, R60.H0_H0 ;  /* 0x2000003cff4f7230 */ /* 0x000fe40000004100 */
[----:B------:R-:W-:Y:S01]  /*4370*/  FADD.FTZ R63, R104, -R63 ;  /* 0x8000003f683f7221 */ /* 0x000fe20000010000 */
[----:B------:R-:W-:Y:S01]  /*4380*/  FFMA.FTZ R60, R106, R155, R154 ;  /* 0x0000009b6a3c7223 */ /* 0x000fe2000001009a */
[----:B------:R-:W-:Y:S02]  /*4390*/  F2FP.F16.F32.PACK_AB R78, R78, R61 ;  /* 0x0000003d4e4e723e */ /* 0x000fe400000000ff */
[----:B------:R-:W-:Y:S01]  /*43a0*/  SHF.R.U32.HI R61, RZ, 0x10, R73 ;  /* 0x00000010ff3d7819 */ /* 0x000fe20000011649 */
[----:B------:R-:W-:-:S04]  /*43b0*/  FFMA.FTZ R63, R90, R63, R79 ;  /* 0x0000003f5a3f7223 */ /* 0x000fc8000001004f */
[----:B------:R-:W-:Y:S02]  /*43c0*/  HADD2.F32 R79, -RZ, R61.H0_H0 ;  /* 0x2000003dff4f7230 */ /* 0x000fe40000004100 */
[----:B------:R-:W-:-:S04]  /*43d0*/  FADD.FTZ R61, R103, -R60 ;  /* 0x8000003c673d7221 */ /* 0x000fc80000010000 */
[----:B------:R-:W-:-:S05]  /*43e0*/  FFMA.FTZ R60, R90, R61, R79 ;  /* 0x0000003d5a3c7223 */ /* 0x000fca000001004f */
[----:B------:R-:W-:Y:S02]  /*43f0*/  F2FP.F16.F32.PACK_AB R61, R60, R63 ;  /* 0x0000003f3c3d723e */ /* 0x000fe400000000ff */
[C---:B------:R-:W-:Y:S02]  /*4400*/  PRMT R60, R78.reuse, 0x7632, R60 ;  /* 0x000076324e3c7816 */ /* 0x040fe4000000003c */
[----:B------:R-:W-:Y:S02]  /*4410*/  PRMT R63, R78, 0x7610, R63 ;  /* 0x000076104e3f7816 */ /* 0x000fe4000000003f */
[----:B------:R-:W-:Y:S01]  /*4420*/  PRMT R62, R61, 0x7632, R62 ;  /* 0x000076323d3e7816 */ /* 0x000fe2000000003e */
[----:B------:R-:W-:Y:S06]  /*4430*/  BRA `(.L_x_951) ;  /* 0x0000000400847947 */ /* 0x000fec0003800000 */
.L_x_948:
[----:B------:R-:W-:-:S04]  /*4440*/  UISETP.NE.U32.AND UP0, UPT, UR8, URZ, UPT ;  /* 0x000000ff0800728c */ /* 0x000fc8000bf05070 */
[----:B------:R-:W-:-:S09]  /*4450*/  UISETP.NE.AND.EX UP0, UPT, UR9, URZ, UPT, UP0 ;  /* 0x000000ff0900728c */ /* 0x000fd2000bf05300 */
[----:B------:R-:W-:Y:S05]  /*4460*/  BRA.U !UP0, `(.L_x_953) ;  /* 0x0000000108cc7547 */ /* 0x000fea000b800000 */
[----:B------:R-:W-:-:S04]  /*4470*/  UISETP.NE.U32.AND UP2, UPT, UR6, URZ, UPT ;  /* 0x000000ff0600728c */ /* 0x000fc8000bf45070 */
[----:B------:R-:W-:-:S09]  /*4480*/  UISETP.NE.AND.EX UP2, UPT, UR7, URZ, UPT, UP2 ;  /* 0x000000ff0700728c */ /* 0x000fd2000bf45320 */
[----:B------:R-:W-:Y:S05]  /*4490*/  BRA.U !UP2, `(.L_x_954) ;  /* 0x000000010a687547 */ /* 0x000fea000b800000 */
[-CC-:B-1----:R-:W-:Y:S01]  /*44a0*/  FFMA.FTZ R61, R101, R155.reuse, R154.reuse ;  /* 0x0000009b653d7223 */ /* 0x182fe2000001009a */
[-CC-:B------:R-:W-:Y:S01]  /*44b0*/  FFMA.FTZ R62, R106, R155.reuse, R154.reuse ;  /* 0x0000009b6a3e7223 */ /* 0x180fe2000001009a */
[-CC-:B------:R-:W-:Y:S02]  /*44c0*/  FFMA.FTZ R60, R102, R155.reuse, R154.reuse ;  /* 0x0000009b663c7223 */ /* 0x180fe4000001009a */
[----:B------:R-:W-:Y:S01]  /*44d0*/  FADD.FTZ R63, R104, -R61 ;  /* 0x8000003d683f7221 */ /* 0x000fe20000010000 */
[----:B------:R-:W-:Y:S01]  /*44e0*/  FFMA.FTZ R61, R97, R155, R154 ;  /* 0x0000009b613d7223 */ /* 0x000fe2000001009a */
[----:B0-----:R-:W-:Y:S01]  /*44f0*/  FADD.FTZ R153, R103, -R62 ;  /* 0x8000003e67997221 */ /* 0x001fe20000010000 */
[----:B------:R-:W-:Y:S01]  /*4500*/  FADD.FTZ R79, R99, -R60 ;  /* 0x8000003c634f7221 */ /* 0x000fe20000010000 */
[----:B-----5:R-:W-:Y:S01]  /*4510*/  FMUL.FTZ R62, R90, R63 ;  /* 0x0000003f5a3e7220 */ /* 0x020fe20000410000 */
[----:B------:R-:W-:Y:S01]  /*4520*/  FADD.FTZ R61, R100, -R61 ;  /* 0x8000003d643d7221 */ /* 0x000fe20000010000 */
[----:B------:R-:W-:-:S03]  /*4530*/  FMUL.FTZ R63, R90, R153 ;  /* 0x000000995a3f7220 */ /* 0x000fc60000410000 */
[C---:B------:R-:W-:Y:S01]  /*4540*/  FMUL.FTZ R60, R90.reuse, R61 ;  /* 0x0000003d5a3c7220 */ /* 0x040fe20000410000 */
[----:B------:R-:W-:Y:S01]  /*4550*/  FMUL.FTZ R61, R90, R79 ;  /* 0x0000004f5a3d7220 */ /* 0x000fe20000410000 */
[----:B------:R-:W-:-:S04]  /*4560*/  F2FP.F16.F32.PACK_AB R78, R63, R62 ;  /* 0x0000003e3f4e723e */ /* 0x000fc800000000ff */
        /* <DEDUP_REMOVED lines=13> */
.L_x_954:
[-CC-:B-1----:R-:W-:Y:S01]  /*4640*/  FFMA.FTZ R61, R101, R155.reuse, R154.reuse ;  /* 0x0000009b653d7223 */ /* 0x182fe2000001009a */
[-CC-:B------:R-:W-:Y:S01]  /*4650*/  FFMA.FTZ R62, R106, R155.reuse, R154.reuse ;  /* 0x0000009b6a3e7223 */ /* 0x180fe2000001009a */
[-CC-:B------:R-:W-:Y:S02]  /*4660*/  FFMA.FTZ R60, R102, R155.reuse, R154.reuse ;  /* 0x0000009b663c7223 */ /* 0x180fe4000001009a */
[----:B0-----:R-:W-:Y:S01]  /*4670*/  FADD.FTZ R79, R104, -R61 ;  /* 0x8000003d684f7221 */ /* 0x001fe20000010000 */
        /* <DEDUP_REMOVED lines=18> */
.L_x_953:
[----:B------:R-:W-:-:S04]  /*47a0*/  UISETP.NE.U32.AND UP2, UPT, UR6, URZ, UPT ;  /* 0x000000ff0600728c */ /* 0x000fc8000bf45070 */
[----:B------:R-:W-:-:S09]  /*47b0*/  UISETP.NE.AND.EX UP2, UPT, UR7, URZ, UPT, UP2 ;  /* 0x000000ff0700728c */ /* 0x000fd2000bf45320 */
[----:B------:R-:W-:Y:S05]  /*47c0*/  BRA.U !UP2, `(.L_x_955) ;  /* 0x000000010a587547 */ /* 0x000fea000b800000 */
        /* <DEDUP_REMOVED lines=22> */
.L_x_955:
[-CC-:B-1----:R-:W-:Y:S01]  /*4930*/  FFMA.FTZ R61, R97, R155.reuse, R154.reuse ;  /* 0x0000009b613d7223 */ /* 0x182fe2000001009a */
[-CC-:B------:R-:W-:Y:S01]  /*4940*/  FFMA.FTZ R60, R102, R155.reuse, R154.reuse ;  /* 0x0000009b663c7223 */ /* 0x180fe2000001009a */
[-CC-:B0-----:R-:W-:Y:S01]  /*4950*/  FFMA.FTZ R79, R101, R155.reuse, R154.reuse ;  /* 0x0000009b654f7223 */ /* 0x181fe2000001009a */
        /* <DEDUP_REMOVED lines=14> */
[----:B------:R-:W-:-:S07]  /*4a40*/  PRMT R61, R79, 0x7610, R61 ;  /* 0x000076104f3d7816 */ /* 0x000fce000000003d */
.L_x_951:
[----:B------:R-:W-:Y:S02]  /*4a50*/  LOP3.LUT R60, R60, 0xffff, RZ, 0xc0, !PT ;  /* 0x0000ffff3c3c7812 */ /* 0x000fe400078ec0ff */
[----:B------:R-:W-:-:S03]  /*4a60*/  PRMT R79, R61, 0x5410, R62 ;  /* 0x000054103d4f7816 */ /* 0x000fc6000000003e */
[----:B------:R-:W-:-:S03]  /*4a70*/  IMAD.WIDE.U32 R60, R60, 0x10000, RZ ;  /* 0x000100003c3c7825 */ /* 0x000fc600078e00ff */
[----:B------:R-:W-:Y:S02]  /*4a80*/  LOP3.LUT R60, R60, 0xffff, R63, 0xf8, !PT ;  /* 0x0000ffff3c3c7812 */ /* 0x000fe400078ef83f */
[----:B------:R-:W0:Y:S01]  /*4a90*/  LDC.64 R62, c[0x0][0x468] ;  /* 0x00011a00ff3e7b82 */ /* 0x000e220000000a00 */
[----:B------:R-:W-:Y:S01]  /*4aa0*/  LOP3.LUT R61, R79, R61, RZ, 0xfc, !PT ;  /* 0x0000003d4f3d7212 */ /* 0x000fe200078efcff */
        /* <DEDUP_REMOVED lines=10> */
.L_x_956:
[----:B------:R1:W-:Y:S01]  /*4b50*/  STG.E.64 desc[UR10][R62.64], R60 ;  /* 0x0000003c3e007986 */ /* 0x0003e2000c101b0a */
[----:B------:R-:W-:Y:S05]  /*4b60*/  BRA.U !UP2, `(.L_x_957) ;  /* 0x000000010a207547 */ /* 0x000fea000b800000 */
[----:B-1----:R-:W-:Y:S02]  /*4b70*/  LOP3.LUT R60, R156, 0xffff, RZ, 0xc0, !PT ;  /* 0x0000ffff9c3c7812 */ /* 0x002fe400078ec0ff */
[----:B------:R-:W-:-:S03]  /*4b80*/  PRMT R63, R148, 0x5410, R145 ;  /* 0x00005410943f7816 */ /* 0x000fc60000000091 */
[----:B------:R-:W-:-:S05]  /*4b90*/  IMAD.WIDE.U32 R60, R60, 0x10000, RZ ;  /* 0x000100003c3c7825 */ /* 0x000fca00078e00ff */
[----:B------:R-:W-:Y:S02]  /*4ba0*/  LOP3.LUT R61, R63, R61, RZ, 0xfc, !PT ;  /* 0x0000003d3f3d7212 */ /* 0x000fe400078efcff */
[----:B------:R-:W1:Y:S01]  /*4bb0*/  LDC.64 R62, c[0x0][0x470] ;  /* 0x00011c00ff3e7b82 */ /* 0x000e620000000a00 */
[----:B------:R-:W-:Y:S01]  /*4bc0*/  LOP3.LUT R60, R60, 0xffff, R147, 0xf8, !PT ;  /* 0x0000ffff3c3c7812 */ /* 0x000fe200078ef893 */
[----:B-1----:R-:W-:-:S05]  /*4bd0*/  IMAD.WIDE.U32 R62, R89, 0x8, R62 ;  /* 0x00000008593e7825 */ /* 0x002fca00078e003e */
[----:B------:R2:W-:Y:S02]  /*4be0*/  STG.E.64 desc[UR10][R62.64], R60 ;  /* 0x0000003c3e007986 */ /* 0x0005e4000c101b0a */
.L_x_957:
[----:B------:R-:W-:-:S07]  /*4bf0*/  IADD3 R89, PT, PT, R89, 0x100, RZ ;  /* 0x0000010059597810 */ /* 0x000fce0007ffe0ff */
.L_x_947:
[----:B------:R-:W-:Y:S05]  /*4c00*/  BSYNC.RECONVERGENT B0 ;  /* 0x0000000000007941 */ /* 0x000fea0003800200 */
.L_x_946:
        /* <DEDUP_REMOVED lines=11> */
[----:B-12---:R-:W-:Y:S01]  /*4cc0*/  MOV R60, R71 ;  /* 0x00000047003c7202 */ /* 0x006fe20000000f00 */
        /* <DEDUP_REMOVED lines=33> */
.L_x_962:
[----:B0-----:R-:W-:Y:S01]  /*4ee0*/  SHF.R.U32.HI R78, RZ, 0x10, R71 ;  /* 0x00000010ff4e7819 */ /* 0x001fe20000011647 */
[--C-:B-12---:R-:W-:Y:S01]  /*4ef0*/  FFMA.FTZ R62, R114, R155, R154.reuse ;  /* 0x0000009b723e7223 */ /* 0x106fe2000001009a */
        /* <DEDUP_REMOVED lines=29> */
.L_x_961:
[----:B------:R-:W-:-:S04]  /*50d0*/  UISETP.NE.U32.AND UP2, UPT, UR6, URZ, UPT ;  /* 0x000000ff0600728c */ /* 0x000fc8000bf45070 */
[----:B------:R-:W-:-:S09]  /*50e0*/  UISETP.NE.AND.EX UP2, UPT, UR7, URZ, UPT, UP2 ;  /* 0x000000ff0700728c */ /* 0x000fd2000bf45320 */
[----:B------:R-:W-:Y:S05]  /*50f0*/  BRA.U !UP2, `(.L_x_964) ;  /* 0x000000010a7c7547 */ /* 0x000fea000b800000 */
        /* <DEDUP_REMOVED lines=31> */
.L_x_964:
[----:B-12---:R-:W-:Y:S01]  /*52f0*/  MOV R60, R70 ;  /* 0x00000046003c7202 */ /* 0x006fe20000000f00 */
        /* <DEDUP_REMOVED lines=25> */
.L_x_960:
[----:B------:R-:W-:-:S04]  /*5490*/  UISETP.NE.U32.AND UP0, UPT, UR8, URZ, UPT ;  /* 0x000000ff0800728c */ /* 0x000fc8000bf05070 */
[----:B------:R-:W-:-:S09]  /*54a0*/  UISETP.NE.AND.EX UP0, UPT, UR9, URZ, UPT, UP0 ;  /* 0x000000ff0900728c */ /* 0x000fd2000bf05300 */
[----:B------:R-:W-:Y:S05]  /*54b0*/  BRA.U !UP0, `(.L_x_965) ;  /* 0x0000000108cc7547 */ /* 0x000fea000b800000 */
[----:B------:R-:W-:-:S04]  /*54c0*/  UISETP.NE.U32.AND UP2, UPT, UR6, URZ, UPT ;  /* 0x000000ff0600728c */ /* 0x000fc8000bf45070 */
[----:B------:R-:W-:-:S09]  /*54d0*/  UISETP.NE.AND.EX UP2, UPT, UR7, URZ, UPT, UP2 ;  /* 0x000000ff0700728c */ /* 0x000fd2000bf45320 */
[----:B------:R-:W-:Y:S05]  /*54e0*/  BRA.U !UP2, `(.L_x_966) ;  /* 0x000000010a687547 */ /* 0x000fea000b800000 */
[-CC-:B-12---:R-:W-:Y:S01]  /*54f0*/  FFMA.FTZ R61, R109, R155.reuse, R154.reuse ;  /* 0x0000009b6d3d7223 */ /* 0x186fe2000001009a */
        /* <DEDUP_REMOVED lines=25> */
.L_x_966:
[-CC-:B-12---:R-:W-:Y:S01]  /*5690*/  FFMA.FTZ R61, R109, R155.reuse, R154.reuse ;  /* 0x0000009b6d3d7223 */ /* 0x186fe2000001009a */
        /* <DEDUP_REMOVED lines=21> */
.L_x_965:
[----:B------:R-:W-:-:S04]  /*57f0*/  UISETP.NE.U32.AND UP2, UPT, UR6, URZ, UPT ;  /* 0x000000ff0600728c */ /* 0x000fc8000bf45070 */
[----:B------:R-:W-:-:S09]  /*5800*/  UISETP.NE.AND.EX UP2, UPT, UR7, URZ, UPT, UP2 ;  /* 0x000000ff0700728c */ /* 0x000fd2000bf45320 */
[----:B------:R-:W-:Y:S05]  /*5810*/  BRA.U !UP2, `(.L_x_967) ;  /* 0x000000010a587547 */ /* 0x000fea000b800000 */
        /* <DEDUP_REMOVED lines=22> */
.L_x_967:
[-CC-:B-12---:R-:W-:Y:S01]  /*5980*/  FFMA.FTZ R61, R105, R155.reuse, R154.reuse ;  /* 0x0000009b693d7223 */ /* 0x186fe2000001009a */
        /* <DEDUP_REMOVED lines=17> */
.L_x_963:
        /* <DEDUP_REMOVED lines=16> */
.L_x_968:
        /* <DEDUP_REMOVED lines=10> */
.L_x_969:
[----:B------:R-:W-:-:S07]  /*5c40*/  IADD3 R89, PT, PT, R89, 0x100, RZ ;  /* 0x0000010059597810 */ /* 0x000fce0007ffe0ff */
.L_x_959:
[----:B------:R-:W-:Y:S05]  /*5c50*/  BSYNC.RECONVERGENT B0 ;  /* 0x0000000000007941 */ /* 0x000fea0003800200 */
.L_x_958:
        /* <DEDUP_REMOVED lines=45> */
.L_x_974:
        /* <DEDUP_REMOVED lines=31> */
.L_x_973:
        /* <DEDUP_REMOVED lines=34> */
.L_x_976:
        /* <DEDUP_REMOVED lines=26> */
.L_x_972:
        /* <DEDUP_REMOVED lines=32> */
.L_x_978:
        /* <DEDUP_REMOVED lines=22> */
.L_x_977:
        /* <DEDUP_REMOVED lines=25> */
.L_x_979:
        /* <DEDUP_REMOVED lines=18> */
.L_x_975:
        /* <DEDUP_REMOVED lines=16> */
.L_x_980:
        /* <DEDUP_REMOVED lines=10> */
.L_x_981:
[----:B------:R-:W-:-:S07]  /*6c90*/  IADD3 R89, PT, PT, R89, 0x100, RZ ;  /* 0x0000010059597810 */ /* 0x000fce0007ffe0ff */
.L_x_971:
[----:B------:R-:W-:Y:S05]  /*6ca0*/  BSYNC.RECONVERGENT B0 ;  /* 0x0000000000007941 */ /* 0x000fea0003800200 */
.L_x_970:
        /* <DEDUP_REMOVED lines=45> */
.L_x_986:
        /* <DEDUP_REMOVED lines=31> */
.L_x_985:
        /* <DEDUP_REMOVED lines=34> */
.L_x_988:
        /* <DEDUP_REMOVED lines=26> */
.L_x_984:
        /* <DEDUP_REMOVED lines=32> */
.L_x_990:
        /* <DEDUP_REMOVED lines=22> */
.L_x_989:
        /* <DEDUP_REMOVED lines=25> */
.L_x_991:
        /* <DEDUP_REMOVED lines=18> */
.L_x_987:
        /* <DEDUP_REMOVED lines=16> */
.L_x_992:
        /* <DEDUP_REMOVED lines=10> */
.L_x_993:
[----:B------:R-:W-:-:S07]  /*7ce0*/  IADD3 R89, PT, PT, R89, 0x100, RZ ;  /* 0x0000010059597810 */ /* 0x000fce0007ffe0ff */
.L_x_983:
[----:B------:R-:W-:Y:S05]  /*7cf0*/  BSYNC.RECONVERGENT B0 ;  /* 0x0000000000007941 */ /* 0x000fea0003800200 */
.L_x_982:
        /* <DEDUP_REMOVED lines=45> */
.L_x_998:
        /* <DEDUP_REMOVED lines=31> */
.L_x_997:
        /* <DEDUP_REMOVED lines=34> */
.L_x_1000:
        /* <DEDUP_REMOVED lines=26> */
.L_x_996:
        /* <DEDUP_REMOVED lines=32> */
.L_x_1002:
        /* <DEDUP_REMOVED lines=22> */
.L_x_1001:
        /* <DEDUP_REMOVED lines=25> */
.L_x_1003:
        /* <DEDUP_REMOVED lines=18> */
.L_x_999:
        /* <DEDUP_REMOVED lines=16> */
.L_x_1004:
        /* <DEDUP_REMOVED lines=10> */
.L_x_1005:
[----:B------:R-:W-:-:S07]  /*8d30*/  IADD3 R89, PT, PT, R89, 0x100, RZ ;  /* 0x0000010059597810 */ /* 0x000fce0007ffe0ff */
.L_x_995:
[----:B------:R-:W-:Y:S05]  /*8d40*/  BSYNC.RECONVERGENT B0 ;  /* 0x0000000000007941 */ /* 0x000fea0003800200 */
.L_x_994:
        /* <DEDUP_REMOVED lines=13> */
[-CC-:B------:R-:W-:Y:S01]  /*8e20*/  FFMA.FTZ R62, R142, R155.reuse, R154.reuse ;  /* 0x0000009b8e3e7223 */ /* 0x180fe2000001009a */
[-CC-:B0-----:R-:W-:Y:S01]  /*8e30*/  FFMA.FTZ R78, R146, R155.reuse, R154.reuse ;  /* 0x0000009b924e7223 */ /* 0x181fe2000001009a */
[----:B------:R-:W-:Y:S01]  /*8e40*/  SHF.R.U32.HI R79, RZ, 0x10, R77 ;  /* 0x00000010ff4f7819 */ /* 0x000fe2000001164d */
[----:B------:R-:W-:Y:S01]  /*8e50*/  FFMA.FTZ R155, R141, R155, R154 ;  /* 0x0000009b8d9b7223 */ /* 0x000fe2000001009a */
[----:B------:R-:W-:Y:S02]  /*8e60*/  HADD2.F32 R60, -RZ, R60.H0_H0 ;  /* 0x2000003cff3c7230 */ /* 0x000fe40000004100 */
[----:B------:R-:W-:Y:S01]  /*8e70*/  FADD.FTZ R63, R143, -R78 ;  /* 0x8000004e8f3f7221 */ /* 0x000fe20000010000 */
[----:B------:R-:W-:Y:S01]  /*8e80*/  FADD.FTZ R61, R140, -R61 ;  /* 0x8000003d8c3d7221 */ /* 0x000fe20000010000 */
[----:B------:R-:W-:-:S02]  /*8e90*/  HADD2.F32 R79, -RZ, R79.H0_H0 ;  /* 0x2000004fff4f7230 */ /* 0x000fc40000004100 */
[----:B------:R-:W-:-:S04]  /*8ea0*/  FADD.FTZ R155, R144, -R155 ;  /* 0x8000009b909b7221 */ /* 0x000fc80000010000 */
[C---:B-----5:R-:W-:Y:S01]  /*8eb0*/  FFMA.FTZ R155, R90.reuse, R155, R60 ;  /* 0x0000009b5a9b7223 */ /* 0x060fe2000001003c */
[----:B------:R-:W-:Y:S01]  /*8ec0*/  FFMA.FTZ R78, R90, R63, R79 ;  /* 0x0000003f5a4e7223 */ /* 0x000fe2000001004f */
[----:B------:R-:W-:Y:S02]  /*8ed0*/  MOV R60, R76 ;  /* 0x0000004c003c7202 */ /* 0x000fe40000000f00 */
[----:B------:R-:W-:Y:S02]  /*8ee0*/  SHF.R.U64 R79, R76, 0x10, R77 ;  /* 0x000000104c4f7819 */ /* 0x000fe4000000124d */
[----:B------:R-:W-:Y:S01]  /*8ef0*/  F2FP.F16.F32.PACK_AB R155, R78, R155 ;  /* 0x0000009b4e9b723e */ /* 0x000fe200000000ff */
[----:B------:R-:W-:Y:S02]  /*8f00*/  HADD2.F32 R63, -RZ, R60.H0_H0 ;  /* 0x2000003cff3f7230 */ /* 0x000fe40000004100 */
[----:B------:R-:W-:Y:S02]  /*8f10*/  HADD2.F32 R60, -RZ, R79.H0_H0 ;  /* 0x2000004fff3c7230 */ /* 0x000fe40000004100 */
[----:B------:R-:W-:Y:S01]  /*8f20*/  FADD.FTZ R79, R139, -R62 ;  /* 0x8000003e8b4f7221 */ /* 0x000fe20000010000 */
[----:B------:R-:W-:Y:S01]  /*8f30*/  PRMT R78, R155, 0x7632, R78 ;  /* 0x000076329b4e7816 */ /* 0x000fe2000000004e */
[----:B------:R-:W-:-:S02]  /*8f40*/  FFMA.FTZ R61, R90, R61, R63 ;  /* 0x0000003d5a3d7223 */ /* 0x000fc4000001003f */
[----:B------:R-:W-:Y:S01]  /*8f50*/  FFMA.FTZ R60, R90, R79, R60 ;  /* 0x0000004f5a3c7223 */ /* 0x000fe2000001003c */
[C---:B------:R-:W-:Y:S02]  /*8f60*/  PRMT R145, R78.reuse, 0x7610, R145 ;  /* 0x000076104e917816 */ /* 0x040fe40000000091 */
[----:B------:R-:W-:Y:S02]  /*8f70*/  PRMT R149, R78, 0x7610, R149 ;  /* 0x000076104e957816 */ /* 0x000fe40000000095 */
[----:B------:R-:W-:Y:S02]  /*8f80*/  F2FP.F16.F32.PACK_AB R79, R60, R61 ;  /* 0x0000003d3c4f723e */ /* 0x000fe400000000ff */
[----:B------:R-:W-:Y:S02]  /*8f90*/  PRMT R61, R155, 0x7610, R61 ;  /* 0x000076109b3d7816 */ /* 0x000fe4000000003d */
[----:B------:R-:W-:Y:S02]  /*8fa0*/  PRMT R60, R79, 0x7632, R60 ;  /* 0x000076324f3c7816 */ /* 0x000fe4000000003c */
[----:B------:R-:W-:-:S02]  /*8fb0*/  PRMT R148, R61, 0x7610, R148 ;  /* 0x000076103d947816 */ /* 0x000fc40000000094 */
[C---:B------:R-:W-:Y:S02]  /*8fc0*/  PRMT R156, R60.reuse, 0x7610, R156 ;  /* 0x000076103c9c7816 */ /* 0x040fe4000000009c */
[----:B------:R-:W-:Y:S02]  /*8fd0*/  PRMT R147, R79, 0x7610, R147 ;  /* 0x000076104f937816 */ /* 0x000fe40000000093 */
[----:B------:R-:W-:Y:S02]  /*8fe0*/  PRMT R150, R61, 0x7610, R150 ;  /* 0x000076103d967816 */ /* 0x000fe40000000096 */
[----:B------:R-:W-:Y:S02]  /*8ff0*/  PRMT R157, R60, 0x7610, R157 ;  /* 0x000076103c9d7816 */ /* 0x000fe4000000009d */
[----:B------:R-:W-:Y:S01]  /*9000*/  PRMT R151, R79, 0x7610, R151 ;  /* 0x000076104f977816 */ /* 0x000fe20000000097 */
[----:B------:R-:W-:Y:S06]  /*9010*/  BRA `(.L_x_1011) ;  /* 0x0000000800f47947 */ /* 0x000fec0003800000 */
.L_x_1010:
[----:B-12---:R-:W-:Y:S01]  /*9020*/  MOV R60, R77 ;  /* 0x0000004d003c7202 */ /* 0x006fe20000000f00 */
[-CC-:B------:R-:W-:Y:S01]  /*9030*/  FFMA.FTZ R61, R137, R155.reuse, R154.reuse ;  /* 0x0000009b893d7223 */ /* 0x180fe2000001009a */
[-CC-:B------:R-:W-:Y:S01]  /*9040*/  FFMA.FTZ R62, R142, R155.reuse, R154.reuse ;  /* 0x0000009b8e3e7223 */ /* 0x180fe2000001009a */
[-CC-:B0-----:R-:W-:Y:S01]  /*9050*/  FFMA.FTZ R78, R146, R155.reuse, R154.reuse ;  /* 0x0000009b924e7223 */ /* 0x181fe2000001009a */
[----:B------:R-:W-:Y:S01]  /*9060*/  FFMA.FTZ R155, R141, R155, R154 ;  /* 0x0000009b8d9b7223 */ /* 0x000fe2000001009a */
[----:B------:R-:W-:Y:S01]  /*9070*/  SHF.R.U32.HI R79, RZ, 0x10, R77 ;  /* 0x00000010ff4f7819 */ /* 0x000fe2000001164d */
[----:B------:R-:W-:Y:S02]  /*9080*/  HADD2.F32 R60, -RZ, R60.H0_H0 ;  /* 0x2000003cff3c7230 */ /* 0x000fe40000004100 */
[----:B------:R-:W-:Y:S01]  /*9090*/  FADD.FTZ R63, R143, -R78 ;  /* 0x8000004e8f3f7221 */ /* 0x000fe20000010000 */
[----:B------:R-:W-:Y:S01]  /*90a0*/  FADD.FTZ R155, R144, -R155 ;  /* 0x8000009b909b7221 */ /* 0x000fe20000010000 */
[----:B------:R-:W-:Y:S01]  /*90b0*/  SHF.R.U64 R78, R76, 0x10, R77 ;  /* 0x000000104c4e7819 */ /* 0x000fe2000000124d */
[----:B------:R-:W-:-:S02]  /*90c0*/  HADD2.F32 R79, -RZ, R79.H0_H0 ;  /* 0x2000004fff4f7230 */ /* 0x000fc40000004100 */
[----:B------:R-:W-:Y:S01]  /*90d0*/  FADD.FTZ R61, R140, -R61 ;  /* 0x8000003d8c3d7221 */ /* 0x000fe20000010000 */
[C---:B-----5:R-:W-:Y:S01]  /*90e0*/  FFMA.FTZ R155, R90.reuse, R155, R60 ;  /* 0x0000009b5a9b7223 */ /* 0x060fe2000001003c */
[----:B------:R-:W-:Y:S01]  /*90f0*/  MOV R60, R76 ;  /* 0x0000004c003c7202 */ /* 0x000fe20000000f00 */
[----:B------:R-:W-:Y:S02]  /*9100*/  HADD2.F32 R78, -RZ, R78.H0_H0 ;  /* 0x2000004eff4e7230 */ /* 0x000fe40000004100 */
[----:B------:R-:W-:Y:S01]  /*9110*/  FFMA.FTZ R152, R90, R63, R79 ;  /* 0x0000003f5a987223 */ /* 0x000fe2000001004f */
[----:B------:R-:W-:Y:S01]  /*9120*/  FADD.FTZ R79, R139, -R62 ;  /* 0x8000003e8b4f7221 */ /* 0x000fe20000010000 */
[----:B------:R-:W-:-:S03]  /*9130*/  HADD2.F32 R63, -RZ, R60.H0_H0 ;  /* 0x2000003cff3f7230 */ /* 0x000fc60000004100 */
[----:B------:R-:W-:Y:S01]  /*9140*/  FFMA.FTZ R78, R90, R79, R78 ;  /* 0x0000004f5a4e7223 */ /* 0x000fe2000001004e */
[----:B------:R-:W-:Y:S01]  /*9150*/  F2FP.F16.F32.PACK_AB R152, R152, R155 ;  /* 0x0000009b9898723e */ /* 0x000fe200000000ff */
[----:B------:R-:W-:-:S05]  /*9160*/  FFMA.FTZ R61, R90, R61, R63 ;  /* 0x0000003d5a3d7223 */ /* 0x000fca000001003f */
        /* <DEDUP_REMOVED lines=9> */
.L_x_1009:
[----:B------:R-:W-:-:S04]  /*9200*/  UISETP.NE.U32.AND UP2, UPT, UR6, URZ, UPT ;  /* 0x000000ff0600728c */ /* 0x000fc8000bf45070 */
[----:B------:R-:W-:-:S09]  /*9210*/  UISETP.NE.AND.EX UP2, UPT, UR7, URZ, UPT, UP2 ;  /* 0x000000ff0700728c */ /* 0x000fd2000bf45320 */
[----:B------:R-:W-:Y:S05]  /*9220*/  BRA.U !UP2, `(.L_x_1012) ;  /* 0x000000010a787547 */ /* 0x000fea000b800000 */
        /* <DEDUP_REMOVED lines=30> */
.L_x_1012:
[----:B-12---:R-:W-:Y:S01]  /*9410*/  MOV R60, R76 ;  /* 0x0000004c003c7202 */ /* 0x006fe20000000f00 */
[-CC-:B------:R-:W-:Y:S01]  /*9420*/  FFMA.FTZ R61, R137, R155.reuse, R154.reuse ;  /* 0x0000009b893d7223 */ /* 0x180fe2000001009a */
[----:B------:R-:W-:Y:S01]  /*9430*/  SHF.R.U64 R62, R76, 0x10, R77 ;  /* 0x000000104c3e7819 */ /* 0x000fe2000000124d */
[-CC-:B0-----:R-:W-:Y:S02]  /*9440*/  FFMA.FTZ R78, R146, R155.reuse, R154.reuse ;  /* 0x0000009b924e7223 */ /* 0x181fe4000001009a */
[----:B------:R-:W-:Y:S02]  /*9450*/  HADD2.F32 R63, -RZ, R60.H0_H0 ;  /* 0x2000003cff3f7230 */ /* 0x000fe40000004100 */
[----:B------:R-:W-:Y:S01]  /*9460*/  FADD.FTZ R61, R140, -R61 ;  /* 0x8000003d8c3d7221 */ /* 0x000fe20000010000 */
[----:B------:R-:W-:Y:S01]  /*9470*/  FFMA.FTZ R60, R142, R155, R154 ;  /* 0x0000009b8e3c7223 */ /* 0x000fe2000001009a */
[----:B------:R-:W-:Y:S01]  /*9480*/  HADD2.F32 R79, -RZ, R62.H0_H0 ;  /* 0x2000003eff4f7230 */ /* 0x000fe20000004100 */
[----:B------:R-:W-:Y:S01]  /*9490*/  MOV R62, R77 ;  /* 0x0000004d003e7202 */ /* 0x000fe20000000f00 */
[----:B-----5:R-:W-:Y:S01]  /*94a0*/  FFMA.FTZ R61, R90, R61, R63 ;  /* 0x0000003d5a3d7223 */ /* 0x020fe2000001003f */
[----:B------:R-:W-:Y:S01]  /*94b0*/  FADD.FTZ R63, R139, -R60 ;  /* 0x8000003c8b3f7221 */ /* 0x000fe20000010000 */
[----:B------:R-:W-:-:S02]  /*94c0*/  FFMA.FTZ R155, R141, R155, R154 ;  /* 0x0000009b8d9b7223 */ /* 0x000fc4000001009a */
[----:B------:R-:W-:Y:S02]  /*94d0*/  HADD2.F32 R62, -RZ, R62.H0_H0 ;  /* 0x2000003eff3e7230 */ /* 0x000fe40000004100 */
[----:B------:R-:W-:Y:S01]  /*94e0*/  FFMA.FTZ R60, R90, R63, R79 ;  /* 0x0000003f5a3c7223 */ /* 0x000fe2000001004f */
[----:B------:R-:W-:Y:S01]  /*94f0*/  SHF.R.U32.HI R79, RZ, 0x10, R77 ;  /* 0x00000010ff4f7819 */ /* 0x000fe2000001164d */
[----:B------:R-:W-:Y:S01]  /*9500*/  FADD.FTZ R63, R143, -R78 ;  /* 0x8000004e8f3f7221 */ /* 0x000fe20000010000 */
[----:B------:R-:W-:Y:S02]  /*9510*/  FADD.FTZ R155, R144, -R155 ;  /* 0x8000009b909b7221 */ /* 0x000fe40000010000 */
[----:B------:R-:W-:Y:S01]  /*9520*/  F2FP.F16.F32.PACK_AB R61, R60, R61 ;  /* 0x0000003d3c3d723e */ /* 0x000fe200000000ff */
[----:B------:R-:W-:Y:S02]  /*9530*/  HADD2.F32 R79, -RZ, R79.H0_H0 ;  /* 0x2000004fff4f7230 */ /* 0x000fe40000004100 */
[----:B------:R-:W-:Y:S01]  /*9540*/  FFMA.FTZ R62, R90, R155, R62 ;  /* 0x0000009b5a3e7223 */ /* 0x000fe2000001003e */
[----:B------:R-:W-:-:S02]  /*9550*/  PRMT R60, R61, 0x7632, R60 ;  /* 0x000076323d3c7816 */ /* 0x000fc4000000003c */
[--C-:B------:R-:W-:Y:S01]  /*9560*/  FFMA.FTZ R63, R90, R63, R79.reuse ;  /* 0x0000003f5a3f7223 */ /* 0x100fe2000001004f */
[----:B------:R-:W-:-:S04]  /*9570*/  PRMT R79, R61, 0x7610, R79 ;  /* 0x000076103d4f7816 */ /* 0x000fc8000000004f */
[----:B------:R-:W-:-:S04]  /*9580*/  F2FP.F16.F32.PACK_AB R62, R63, R62 ;  /* 0x0000003e3f3e723e */ /* 0x000fc800000000ff */
[C---:B------:R-:W-:Y:S02]  /*9590*/  PRMT R78, R62.reuse, 0x7632, R78 ;  /* 0x000076323e4e7816 */ /* 0x040fe4000000004e */
[----:B------:R-:W-:Y:S01]  /*95a0*/  PRMT R61, R62, 0x7610, R61 ;  /* 0x000076103e3d7816 */ /* 0x000fe2000000003d */
[----:B------:R-:W-:Y:S06]  /*95b0*/  BRA `(.L_x_1011) ;  /* 0x00000004008c7947 */ /* 0x000fec0003800000 */
.L_x_1008:
        /* <DEDUP_REMOVED lines=8> */
[-CC-:B------:R-:W-:Y:S01]  /*9640*/  FFMA.FTZ R61, R137, R155.reuse, R154.reuse ;  /* 0x0000009b893d7223 */ /* 0x180fe2000001009a */
[----:B------:R-:W-:Y:S01]  /*9650*/  FFMA.FTZ R154, R142, R155, R154 ;  /* 0x0000009b8e9a7223 */ /* 0x000fe2000001009a */
[----:B------:R-:W-:Y:S01]  /*9660*/  FADD.FTZ R155, R143, -R60 ;  /* 0x8000003c8f9b7221 */ /* 0x000fe20000010000 */
[----:B0-----:R-:W-:Y:S01]  /*9670*/  FADD.FTZ R153, R144, -R63 ;  /* 0x8000003f90997221 */ /* 0x001fe20000010000 */
        /* <DEDUP_REMOVED lines=20> */
.L_x_1014:
[-CC-:B-12---:R-:W-:Y:S01]  /*97c0*/  FFMA.FTZ R60, R146, R155.reuse, R154.reuse ;  /* 0x0000009b923c7223 */ /* 0x186fe2000001009a */
[-CC-:B------:R-:W-:Y:S01]  /*97d0*/  FFMA.FTZ R63, R141, R155.reuse, R154.reuse ;  /* 0x0000009b8d3f7223 */ /* 0x180fe2000001009a */
[-CC-:B------:R-:W-:Y:S01]  /*97e0*/  FFMA.FTZ R61, R137, R155.reuse, R154.reuse ;  /* 0x0000009b893d7223 */ /* 0x180fe2000001009a */
[----:B------:R-:W-:Y:S01]  /*97f0*/  FFMA.FTZ R154, R142, R155, R154 ;  /* 0x0000009b8e9a7223 */ /* 0x000fe2000001009a */
[----:B0-----:R-:W-:Y:S01]  /*9800*/  FADD.FTZ R153, R143, -R60 ;  /* 0x8000003c8f997221 */ /* 0x001fe20000010000 */
        /* <DEDUP_REMOVED lines=18> */
.L_x_1013:
[----:B------:R-:W-:-:S04]  /*9930*/  UISETP.NE.U32.AND UP2, UPT, UR6, URZ, UPT ;  /* 0x000000ff0600728c */ /* 0x000fc8000bf45070 */
[----:B------:R-:W-:-:S09]  /*9940*/  UISETP.NE.AND.EX UP2, UPT, UR7, URZ, UPT, UP2 ;  /* 0x000000ff0700728c */ /* 0x000fd2000bf45320 */
[----:B------:R-:W-:Y:S05]  /*9950*/  BRA.U !UP2, `(.L_x_1015) ;  /* 0x000000010a5c7547 */ /* 0x000fea000b800000 */
        /* <DEDUP_REMOVED lines=23> */
.L_x_1015:
[-CC-:B-12---:R-:W-:Y:S01]  /*9ad0*/  FFMA.FTZ R61, R137, R155.reuse, R154.reuse ;  /* 0x0000009b893d7223 */ /* 0x186fe2000001009a */
[-CC-:B------:R-:W-:Y:S01]  /*9ae0*/  FFMA.FTZ R60, R142, R155.reuse, R154.reuse ;  /* 0x0000009b8e3c7223 */ /* 0x180fe2000001009a */
[-CC-:B------:R-:W-:Y:S01]  /*9af0*/  FFMA.FTZ R62, R146, R155.reuse, R154.reuse ;  /* 0x0000009b923e7223 */ /* 0x180fe2000001009a */
[----:B------:R-:W-:Y:S01]  /*9b00*/  FFMA.FTZ R155, R141, R155, R154 ;  /* 0x0000009b8d9b7223 */ /* 0x000fe2000001009a */
[----:B------:R-:W-:Y:S01]  /*9b10*/  FADD.FTZ R61, R140, -R61 ;  /* 0x8000003d8c3d7221 */ /* 0x000fe20000010000 */
[----:B------:R-:W-:Y:S01]  /*9b20*/  FADD.FTZ R63, R139, -R60 ;  /* 0x8000003c8b3f7221 */ /* 0x000fe20000010000 */
[----:B0-----:R-:W-:Y:S01]  /*9b30*/  FADD.FTZ R79, R143, -R62 ;  /* 0x8000003e8f4f7221 */ /* 0x001fe20000010000 */
        /* <DEDUP_REMOVED lines=11> */
.L_x_1011:
        /* <DEDUP_REMOVED lines=16> */
.L_x_1016:
[----:B------:R3:W-:Y:S01]  /*9cf0*/  STG.E.64 desc[UR10][R62.64], R60 ;  /* 0x0000003c3e007986 */ /* 0x0007e2000c101b0a */
[----:B------:R-:W-:Y:S05]  /*9d00*/  BRA.U !UP2, `(.L_x_1007) ;  /* 0x000000010a207547 */ /* 0x000fea000b800000 */
[----:B---3--:R-:W1:Y:S01]  /*9d10*/  LDC.64 R60, c[0x0][0x470] ;  /* 0x00011c00ff3c7b82 */ /* 0x008e620000000a00 */
[----:B------:R-:W-:Y:S02]  /*9d20*/  LOP3.LUT R62, R156, 0xffff, RZ, 0xc0, !PT ;  /* 0x0000ffff9c3e7812 */ /* 0x000fe400078ec0ff */
[----:B0-----:R-:W-:-:S03]  /*9d30*/  PRMT R79, R148, 0x5410, R145 ;  /* 0x00005410944f7816 */ /* 0x001fc60000000091 */
[----:B------:R-:W-:-:S05]  /*9d40*/  IMAD.WIDE.U32 R62, R62, 0x10000, RZ ;  /* 0x000100003e3e7825 */ /* 0x000fca00078e00ff */
[----:B------:R-:W-:Y:S02]  /*9d50*/  LOP3.LUT R63, R79, R63, RZ, 0xfc, !PT ;  /* 0x0000003f4f3f7212 */ /* 0x000fe400078efcff */
[----:B------:R-:W-:Y:S01]  /*9d60*/  LOP3.LUT R62, R62, 0xffff, R147, 0xf8, !PT ;  /* 0x0000ffff3e3e7812 */ /* 0x000fe200078ef893 */
[----:B-1----:R-:W-:-:S05]  /*9d70*/  IMAD.WIDE.U32 R60, R89, 0x8, R60 ;  /* 0x00000008593c7825 */ /* 0x002fca00078e003c */
[----:B------:R4:W-:Y:S02]  /*9d80*/  STG.E.64 desc[UR10][R60.64], R62 ;  /* 0x0000003e3c007986 */ /* 0x0009e4000c101b0a */
.L_x_1007:
[----:B------:R-:W-:Y:S05]  /*9d90*/  BSYNC.RECONVERGENT B0 ;  /* 0x0000000000007941 */ /* 0x000fea0003800200 */
.L_x_1006:
[----:B------:R-:W-:Y:S01]  /*9da0*/  ISETP.NE.AND P6, PT, R160, RZ, PT ;  /* 0x000000ffa000720c */ /* 0x000fe20003fc5270 */
[----:B------:R-:W-:-:S12]  /*9db0*/  UPLOP3.LUT UP1, UPT, UPT, UPT, UP1, 0x40, 0x4 ;  /* 0x000000000004789c */ /* 0x000fd80003f2e810 */
[----:B------:R-:W-:Y:S05]  /*9dc0*/  @!P6 BRA `(.L_x_1017) ;  /* 0xffffff6c0010e947 */ /* 0x000fea000383ffff */
.L_x_917:
[----:B------:R-:W0:Y:S01]  /*9dd0*/  S2UR UR4, SR_CTAID.X ;  /* 0x00000000000479c3 */ /* 0x000e220000002500 */
[----:B------:R-:W-:-:S07]  /*9de0*/  ISETP.NE.AND P6, PT, R158, RZ, PT ;  /* 0x000000ff9e00720c */ /* 0x000fce0003fc5270 */
[----:B-12345:R-:W1:Y:S08]  /*9df0*/  LDC.64 R60, c[0x0][0x440] ;  /* 0x00011000ff3c7b82 */ /* 0x03ee700000000a00 */
[----:B------:R-:W2:Y:S08]  /*9e00*/  LDC.64 R62, c[0x0][0x448] ;  /* 0x00011200ff3e7b82 */ /* 0x000eb00000000a00 */
[----:B------:R-:W3:Y:S01]  /*9e10*/  LDC.64 R64, c[0x0][0x440] ;  /* 0x00011000ff407b82 */ /* 0x000ee20000000a00 */
        /* <DEDUP_REMOVED lines=20> */
[C---:B----4-:R-:W-:Y:S01]  /*9f60*/  @P2 IMAD.WIDE.U32 R70, R83.reuse, 0x10, R70 ;  /* 0x0000001053462825 */ /* 0x050fe200078e0046 */
[----:B------:R-:W-:-:S04]  /*9f70*/  @P2 IADD3 R83, PT, PT, R83, 0x100, RZ ;  /* 0x0000010053532810 */ /* 0x000fc80007ffe0ff */
        /* <DEDUP_REMOVED lines=27> */
.L_x_1018:
        /* <DEDUP_REMOVED lines=13> */
.L_x_7226:


//--------------------- .text._ZN10layer_norm31ln_parallel_residual_bwd_kernelINS_13Kernel_traitsI6__halfS2_S2_S2_fjLj7168ELj1ELj1ELj8ELj8ENS_18Kernel_traits_baseILj7168ES2_S2_S2_S2_fjLj256EEEEELb0ELb1ELb1EEEvNS_9BwdParamsE --------------------------
	.section	.text._ZN10layer_norm31ln_parallel_residual_bwd_kernelINS_13Kernel_traitsI6__halfS2_S2_S2_fjLj7168ELj1ELj1ELj8ELj8ENS_18Kernel_traits_baseILj7168ES2_S2_S2_S2_fjLj256EEEEELb0ELb1ELb1EEEvNS_9BwdParamsE,"ax",@progbits
	.align	128
        .global         _ZN10layer_norm31ln_parallel_residual_bwd_kernelINS_13Kernel_traitsI6__halfS2_S2_S2_fjLj7168ELj1ELj1ELj8ELj8ENS_18Kernel_traits_baseILj7168ES2_S2_S2_S2_fjLj256EEEEELb0ELb1ELb1EEEvNS_9BwdParamsE
        .type           _ZN10layer_norm31ln_parallel_residual_bwd_kernelINS_13Kernel_traitsI6__halfS2_S2_S2_fjLj7168ELj1ELj1ELj8ELj8ENS_18Kernel_traits_baseILj7168ES2_S2_S2_S2_fjLj256EEEEELb0ELb1ELb1EEEvNS_9BwdParamsE,@function
        .size           _ZN10layer_norm31ln_parallel_residual_bwd_kernelINS_13Kernel_traitsI6__halfS2_S2_S2_fjLj7168ELj1ELj1ELj8ELj8ENS_18Kernel_traits_baseILj7168ES2_S2_S2_S2_fjLj256EEEEELb0ELb1ELb1EEEvNS_9BwdParamsE,(.L_x_7227 - _ZN10layer_norm31ln_parallel_residual_bwd_kernelINS_13Kernel_traitsI6__halfS2_S2_S2_fjLj7168ELj1ELj1ELj8ELj8ENS_18Kernel_traits_baseILj7168ES2_S2_S2_S2_fjLj256EEEEELb0ELb1ELb1EEEvNS_9BwdParamsE)
        .other          _ZN10layer_norm31ln_parallel_residual_bwd_kernelINS_13Kernel_traitsI6__halfS2_S2_S2_fjLj7168ELj1ELj1ELj8ELj8ENS_18Kernel_traits_baseILj7168ES2_S2_S2_S2_fjLj256EEEEELb0ELb1ELb1EEEvNS_9BwdParamsE,@"STO_CUDA_ENTRY STV_DEFAULT"
_ZN10layer_norm31ln_parallel_residual_bwd_kernelINS_13Kernel_traitsI6__halfS2_S2_S2_fjLj7168ELj1ELj1ELj8ELj8ENS_18Kernel_traits_baseILj7168ES2_S2_S2_S2_fjLj256EEEEELb0ELb1ELb1EEEvNS_9BwdParamsE:
.text._ZN10layer_norm31ln_parallel_residual_bwd_kernelINS_13Kernel_traitsI6__halfS2_S2_S2_fjLj7168ELj1ELj1ELj8ELj8ENS_18Kernel_traits_baseILj7168ES2_S2_S2_S2_fjLj256EEEEELb0ELb1ELb1EEEvNS_9BwdParamsE:
        /* <DEDUP_REMOVED lines=60> */
[----:B------:R-:W-:Y:S01]  /*03c0*/  UPLOP3.LUT UP3, UPT, UPT, UPT, UPT, 0x40, 0x4 ;  /* 0x000000000004789c */ /* 0x000fe20003f6e870 */
[----:B------:R-:W2:Y:S01]  /*03d0*/  LDCU UR16, c[0x0][0x388] ;  /* 0x00007100ff1077ac */ /* 0x000ea20008000800 */
[----:B-1----:R-:W-:Y:S01]  /*03e0*/  IMAD.WIDE.U32 R4, R113, 0x8, R4 ;  /* 0x0000000871047825 */ /* 0x002fe200078e0004 */
[----:B------:R-:W1:Y:S04]  /*03f0*/  LDCU.U8 UR11, c[0x0][0x410] ;  /* 0x00008200ff0b77ac */ /* 0x000e680008000000 */
[----:B0-----:R-:W3:Y:S01]  /*0400*/  LDG.E.64 R28, desc[UR12][R4.64+0x2800] ;  /* 0x0028000c041c7981 */ /* 0x001ee2000c1e1b00 */
[----:B------:R-:W0:Y:S03]  /*0410*/  LDCU UR17, c[0x0][0x400] ;  /* 0x00008000ff1177ac */ /* 0x000e260008000800 */
[----:B------:R-:W4:Y:S01]  /*0420*/  LDG.E.64 R26, desc[UR12][R4.64+0x2000] ;  /* 0x0020000c041a7981 */ /* 0x000f22000c1e1b00 */
[----:B------:R-:W0:Y:S03]  /*0430*/  LDCU.64 UR6, c[0x0][0x470] ;  /* 0x00008e00ff0677ac */ /* 0x000e260008000a00 */
[----:B------:R-:W5:Y:S01]  /*0440*/  LDG.E.64 R24, desc[UR12][R4.64+0x1800] ;  /* 0x0018000c04187981 */ /* 0x000f62000c1e1b00 */
[----:B------:R-:W0:Y:S03]  /*0450*/  LDCU.64 UR8, c[0x0][0x478] ;  /* 0x00008f00ff0877ac */ /* 0x000e260008000a00 */
[----:B------:R-:W2:Y:S01]  /*0460*/  LDG.E.64 R30, desc[UR12][R4.64+0x3000] ;  /* 0x0030000c041e7981 */ /* 0x000ea2000c1e1b00 */
[----:B------:R-:W0:Y:S03]  /*0470*/  LDCU.64 UR14, c[0x0][0x438] ;  /* 0x00008700ff0e77ac */ /* 0x000e260008000a00 */
[----:B------:R-:W2:Y:S04]  /*0480*/  LDG.E.64 R22, desc[UR12][R4.64+0x1000] ;  /* 0x0010000c04167981 */ /* 0x000ea8000c1e1b00 */
[----:B------:R-:W2:Y:S04]  /*0490*/  LDG.E.64 R20, desc[UR12][R4.64+0x800] ;  /* 0x0008000c04147981 */ /* 0x000ea8000c1e1b00 */
[----:B------:R-:W2:Y:S01]  /*04a0*/  LDG.E.64 R2, desc[UR12][R4.64] ;  /* 0x0000000c04027981 */ /* 0x000ea2000c1e1b00 */
[----:B------:R-:W-:Y:S01]  /*04b0*/  HFMA2 R56, -RZ, RZ, 0, 0 ;  /* 0x00000000ff387431 */ /* 0x000fe200000001ff */
[----:B------:R-:W-:-:S02]  /*04c0*/  CS2R R64, SRZ ;  /* 0x0000000000407805 */ /* 0x000fc4000001ff00 */
[----:B------:R-:W-:Y:S02]  /*04d0*/  CS2R R62, SRZ ;  /* 0x00000000003e7805 */ /* 0x000fe4000001ff00 */
[----:B------:R-:W-:Y:S02]  /*04e0*/  CS2R R60, SRZ ;  /* 0x00000000003c7805 */ /* 0x000fe4000001ff00 */
[----:B------:R-:W-:Y:S02]  /*04f0*/  CS2R R58, SRZ ;  /* 0x00000000003a7805 */ /* 0x000fe4000001ff00 */
[----:B------:R-:W-:Y:S02]  /*0500*/  MOV R54, RZ ;  /* 0x000000ff00367202 */ /* 0x000fe40000000f00 */
[--C-:B---3--:R-:W-:Y:S02]  /*0510*/  SHF.R.U64 R140, R28, 0x10, R29.reuse ;  /* 0x000000101c8c7819 */ /* 0x108fe4000000121d */
[----:B------:R-:W-:-:S04]  /*0520*/  SHF.R.U32.HI R0, RZ, 0x10, R29 ;  /* 0x00000010ff007819 */ /* 0x000fc8000001161d */
[----:B------:R-:W-:Y:S02]  /*0530*/  PRMT R140, R0, 0x5410, R140 ;  /* 0x00005410008c7816 */ /* 0x000fe4000000008c */
[----:B----4-:R-:W-:Y:S02]  /*0540*/  SHF.R.U32.HI R0, RZ, 0x10, R27 ;  /* 0x00000010ff007819 */ /* 0x010fe4000001161b */
[----:B-----5:R-:W-:Y:S02]  /*0550*/  SHF.R.U64 R138, R24, 0x10, R25 ;  /* 0x00000010188a7819 */ /* 0x020fe40000001219 */
[--C-:B--2---:R-:W-:Y:S02]  /*0560*/  SHF.R.U64 R141, R30, 0x10, R31.reuse ;  /* 0x000000101e8d7819 */ /* 0x104fe4000000121f */
[----:B------:R-:W-:Y:S02]  /*0570*/  PRMT R138, R138, 0x5410, R0 ;  /* 0x000054108a8a7816 */ /* 0x000fe40000000000 */
[----:B------:R-:W-:-:S02]  /*0580*/  SHF.R.U32.HI R6, RZ, 0x10, R31 ;  /* 0x00000010ff067819 */ /* 0x000fc4000001161f */
[----:B------:R-:W-:Y:S02]  /*0590*/  SHF.R.U64 R139, R26, 0x10, R27 ;  /* 0x000000101a8b7819 */ /* 0x000fe4000000121b */
[----:B------:R-:W-:Y:S02]  /*05a0*/  SHF.R.U32.HI R137, RZ, 0x10, R25 ;  /* 0x00000010ff897819 */ /* 0x000fe40000011619 */
[--C-:B------:R-:W-:Y:S02]  /*05b0*/  SHF.R.U64 R136, R22, 0x10, R23.reuse ;  /* 0x0000001016887819 */ /* 0x100fe40000001217 */
[----:B------:R-:W-:Y:S02]  /*05c0*/  SHF.R.U32.HI R0, RZ, 0x10, R23 ;  /* 0x00000010ff007819 */ /* 0x000fe40000011617 */
[--C-:B------:R-:W-:Y:S02]  /*05d0*/  SHF.R.U64 R135, R20, 0x10, R21.reuse ;  /* 0x0000001014877819 */ /* 0x100fe40000001215 */
[----:B------:R-:W-:-:S02]  /*05e0*/  SHF.R.U32.HI R134, RZ, 0x10, R21 ;  /* 0x00000010ff867819 */ /* 0x000fc40000011615 */
[--C-:B------:R-:W-:Y:S02]  /*05f0*/  SHF.R.U64 R133, R2, 0x10, R3.reuse ;  /* 0x0000001002857819 */ /* 0x100fe40000001203 */
[----:B------:R-:W-:Y:S02]  /*0600*/  SHF.R.U32.HI R132, RZ, 0x10, R3 ;  /* 0x00000010ff847819 */ /* 0x000fe40000011603 */
[----:B------:R-:W-:Y:S02]  /*0610*/  PRMT R141, R6, 0x5410, R141 ;  /* 0x00005410068d7816 */ /* 0x000fe4000000008d */
[----:B------:R-:W-:Y:S02]  /*0620*/  PRMT R139, R139, 0x5410, R139 ;  /* 0x000054108b8b7816 */ /* 0x000fe4000000008b */
[----:B------:R-:W-:Y:S02]  /*0630*/  PRMT R137, R137, 0x5410, R137 ;  /* 0x0000541089897816 */ /* 0x000fe40000000089 */
[----:B------:R-:W-:-:S02]  /*0640*/  PRMT R136, R0, 0x5410, R136 ;  /* 0x0000541000887816 */ /* 0x000fc40000000088 */
[----:B------:R-:W-:Y:S02]  /*0650*/  PRMT R135, R135, 0x5410, R135 ;  /* 0x0000541087877816 */ /* 0x000fe40000000087 */
[----:B------:R-:W-:Y:S02]  /*0660*/  PRMT R134, R134, 0x5410, R134 ;  /* 0x0000541086867816 */ /* 0x000fe40000000086 */
[----:B------:R-:W-:Y:S02]  /*0670*/  PRMT R133, R133, 0x5410, R133 ;  /* 0x0000541085857816 */ /* 0x000fe40000000085 */
[----:B01----:R-:W-:-:S07]  /*0680*/  PRMT R132, R132, 0x5410, R132 ;  /* 0x0000541084847816 */ /* 0x003fce0000000084 */
.L_x_1094:
        /* <DEDUP_REMOVED lines=51> */
[----:B------:R-:W-:-:S02]  /*09c0*/  HADD2.F32 R187, -RZ, R133.H1_H1 ;  /* 0x30000085ffbb7230 */ /* 0x000fc40000004100 */
[----:B------:R-:W-:Y:S02]  /*09d0*/  HADD2.F32 R178, -RZ, R3.H0_H0 ;  /* 0x20000003ffb27230 */ /* 0x000fe40000004100 */
[----:B------:R-:W-:Y:S02]  /*09e0*/  HADD2.F32 R189, -RZ, R132.H1_H1 ;  /* 0x30000084ffbd7230 */ /* 0x000fe40000004100 */
[----:B------:R-:W-:Y:S02]  /*09f0*/  HADD2.F32 R209, -RZ, R135.H1_H1 ;  /* 0x30000087ffd17230 */ /* 0x000fe40000004100 */
[----:B------:R-:W-:Y:S02]  /*0a00*/  HADD2.F32 R185, -RZ, R25.H0_H0 ;  /* 0x20000019ffb97230 */ /* 0x000fe40000004100 */
[----:B------:R-:W-:Y:S02]  /*0a10*/  HADD2.F32 R211, -RZ, R134.H1_H1 ;  /* 0x30000086ffd37230 */ /* 0x000fe40000004100 */
[----:B------:R-:W-:-:S02]  /*0a20*/  HADD2.F32 R207, -RZ, R136.H1_H1 ;  /* 0x30000088ffcf7230 */ /* 0x000fc40000004100 */
[----:B------:R-:W-:Y:S02]  /*0a30*/  HADD2.F32 R205, -RZ, R136.H0_H0 ;  /* 0x20000088ffcd7230 */ /* 0x000fe40000004100 */
[--C-:B------:R-:W-:Y:S02]  /*0a40*/  HADD2.F32 R203, -RZ, R138.reuse.H0_H0 ;  /* 0x2000008affcb7230 */ /* 0x100fe40000004100 */
[----:B------:R-:W-:Y:S02]  /*0a50*/  HADD2.F32 R201, -RZ, R137.H1_H1 ;  /* 0x30000089ffc97230 */ /* 0x000fe40000004100 */
[----:B------:R-:W-:Y:S02]  /*0a60*/  HADD2.F32 R213, -RZ, R27.H0_H0 ;  /* 0x2000001bffd57230 */ /* 0x000fe40000004100 */
[----:B------:R-:W-:Y:S02]  /*0a70*/  HADD2.F32 R122, -RZ, R138.H1_H1 ;  /* 0x3000008aff7a7230 */ /* 0x000fe40000004100 */
[----:B------:R-:W-:-:S02]  /*0a80*/  HADD2.F32 R215, -RZ, R29.H0_H0 ;  /* 0x2000001dffd77230 */ /* 0x000fc40000004100 */
[----:B------:R-:W-:Y:S01]  /*0a90*/  HADD2.F32 R217, -RZ, R31.H0_H0 ;  /* 0x2000001fffd97230 */ /* 0x000fe20000004100 */
[--C-:B--2---:R-:W-:Y:S02]  /*0aa0*/  SHF.R.U64 R191, R18, 0x10, R19.reuse ;  /* 0x0000001012bf7819 */ /* 0x104fe40000001213 */
[----:B------:R-:W-:Y:S02]  /*0ab0*/  SHF.R.U32.HI R193, RZ, 0x10, R19 ;  /* 0x00000010ffc17819 */ /* 0x000fe40000011613 */
[--C-:B---3--:R-:W-:Y:S02]  /*0ac0*/  SHF.R.U64 R171, R46, 0x10, R47.reuse ;  /* 0x000000102eab7819 */ /* 0x108fe4000000122f */
[----:B------:R-:W-:Y:S02]  /*0ad0*/  SHF.R.U32.HI R169, RZ, 0x10, R47 ;  /* 0x00000010ffa97819 */ /* 0x000fe4000001162f */
[--C-:B----4-:R-:W-:Y:S02]  /*0ae0*/  SHF.R.U64 R163, R48, 0x10, R49.reuse ;  /* 0x0000001030a37819 */ /* 0x110fe40000001231 */
        /* <DEDUP_REMOVED lines=8> */
[----:B------:R-:W-:Y:S01]  /*0b70*/  SHF.R.U32.HI R195, RZ, 0x10, R119 ;  /* 0x00000010ffc37819 */ /* 0x000fe20000011677 */
        /* <DEDUP_REMOVED lines=56> */
[----:B------:R-:W-:Y:S01]  /*0f00*/  SHF.R.U64 R190, R16, 0x10, R17 ;  /* 0x0000001010be7819 */ /* 0x000fe20000001211 */
[----:B------:R-:W-:-:S02]  /*0f10*/  HADD2.F32 R177, -RZ, R16.H0_H0 ;  /* 0x20000010ffb17230 */ /* 0x000fc40000004100 */
[----:B------:R-:W-:Y:S02]  /*0f20*/  HADD2.F32 R0, -RZ, R2.H0_H0 ;  /* 0x20000002ff007230 */ /* 0x000fe40000004100 */
[----:B------:R-:W-:Y:S01]  /*0f30*/  HADD2.F32 R190, -RZ, R190.H0_H0 ;  /* 0x200000beffbe7230 */ /* 0x000fe20000004100 */
[----:B------:R-:W-:Y:S02]  /*0f40*/  SHF.R.U32.HI R188, RZ, 0x10, R17 ;  /* 0x00000010ffbc7819 */ /* 0x000fe40000011611 */
[----:B------:R-:W-:Y:S01]  /*0f50*/  FMUL.FTZ R183, R0, R177 ;  /* 0x000000b100b77220 */ /* 0x000fe20000410000 */
[C---:B-----5:R-:W-:Y:S01]  /*0f60*/  FMUL.FTZ R0, R52.reuse, R115 ;  /* 0x0000007334007220 */ /* 0x060fe20000410000 */
[----:B------:R-:W-:Y:S02]  /*0f70*/  HADD2.F32 R179, -RZ, R17.H0_H0 ;  /* 0x20000011ffb37230 */ /* 0x000fe40000004100 */
[----:B------:R-:W-:Y:S01]  /*0f80*/  FMUL.FTZ R187, R187, R190 ;  /* 0x000000bebbbb7220 */ /* 0x000fe20000410000 */
[----:B------:R-:W-:Y:S01]  /*0f90*/  FADD.FTZ R120, RZ, R183 ;  /* 0x000000b7ff787221 */ /* 0x000fe20000010000 */
[----:B------:R-:W-:Y:S01]  /*0fa0*/  FMUL.FTZ R191, R52, R191 ;  /* 0x000000bf34bf7220 */ /* 0x000fe20000410000 */
[----:B------:R-:W-:Y:S01]  /*0fb0*/  FFMA.FTZ R124, R0, R183, RZ ;  /* 0x000000b7007c7223 */ /* 0x000fe200000100ff */
[----:B------:R-:W-:-:S02]  /*0fc0*/  HADD2.F32 R188, -RZ, R188.H0_H0 ;  /* 0x200000bcffbc7230 */ /* 0x000fc40000004100 */
[----:B------:R-:W-:Y:S01]  /*0fd0*/  FMUL.FTZ R115, R52, R121 ;  /* 0x0000007934737220 */ /* 0x000fe20000410000 */
[----:B------:R-:W-:Y:S01]  /*0fe0*/  FMUL.FTZ R178, R178, R179 ;  /* 0x000000b3b2b27220 */ /* 0x000fe20000410000 */
[----:B------:R-:W-:Y:S01]  /*0ff0*/  FADD.FTZ R121, R120, R187 ;  /* 0x000000bb78797221 */ /* 0x000fe20000010000 */
[----:B------:R-:W-:Y:S01]  /*1000*/  FMUL.FTZ R181, R52, R181 ;  /* 0x000000b534b57220 */ /* 0x000fe20000410000 */
[----:B------:R-:W-:Y:S01]  /*1010*/  FFMA.FTZ R124, R191, R187, R124 ;  /* 0x000000bbbf7c7223 */ /* 0x000fe2000001007c */
[----:B------:R-:W-:Y:S01]  /*1020*/  SHF.R.U64 R186, R14, 0x10, R15 ;  /* 0x000000100eba7819 */ /* 0x000fe2000000120f */
[----:B------:R-:W-:Y:S01]  /*1030*/  HADD2.F32 R18, -RZ, R9.H0_H0 ;  /* 0x20000009ff127230 */ /* 0x000fe20000004100 */
[--C-:B------:R-:W-:Y:S01]  /*1040*/  SHF.R.U64 R192, R8, 0x10, R9.reuse ;  /* 0x0000001008c07819 */ /* 0x100fe20000001209 */
[----:B------:R-:W-:Y:S01]  /*1050*/  HADD2.F32 R168, -RZ, R14.H0_H0 ;  /* 0x2000000effa87230 */ /* 0x000fe20000004100 */
[----:B------:R-:W-:Y:S01]  /*1060*/  SHF.R.U32.HI R50, RZ, 0x10, R9 ;  /* 0x00000010ff327819 */ /* 0x000fe20000011609 */
[----:B------:R-:W-:-:S02]  /*1070*/  HADD2.F32 R9, -RZ, R20.H0_H0 ;  /* 0x20000014ff097230 */ /* 0x000fc40000004100 */
[----:B------:R-:W-:Y:S01]  /*1080*/  FMUL.FTZ R189, R189, R188 ;  /* 0x000000bcbdbd7220 */ /* 0x000fe20000410000 */
[----:B------:R-:W-:Y:S01]  /*1090*/  FADD.FTZ R120, R121, R178 ;  /* 0x000000b279787221 */ /* 0x000fe20000010000 */
[----:B------:R-:W-:Y:S01]  /*10a0*/  FMUL.FTZ R193, R52, R193 ;  /* 0x000000c134c17220 */ /* 0x000fe20000410000 */
[----:B------:R-:W-:Y:S01]  /*10b0*/  FFMA.FTZ R124, R181, R178, R124 ;  /* 0x000000b2b57c7223 */ /* 0x000fe2000001007c */
[----:B------:R-:W-:Y:S02]  /*10c0*/  HADD2.F32 R186, -RZ, R186.H0_H0 ;  /* 0x200000baffba7230 */ /* 0x000fe40000004100 */
[----:B------:R-:W-:Y:S01]  /*10d0*/  FMUL.FTZ R166, R9, R168 ;  /* 0x000000a809a67220 */ /* 0x000fe20000410000 */
[----:B------:R-:W-:Y:S01]  /*10e0*/  FADD.FTZ R121, R120, R189 ;  /* 0x000000bd78797221 */ /* 0x000fe20000010000 */
[--C-:B------:R-:W-:Y:S01]  /*10f0*/  SHF.R.U64 R196, R10, 0x10, R11.reuse ;  /* 0x000000100ac47819 */ /* 0x100fe2000000120b */
[----:B------:R-:W-:Y:S01]  /*1100*/  HADD2.F32 R16, -RZ, R11.H0_H0 ;  /* 0x2000000bff107230 */ /* 0x000fe20000004100 */
[----:B------:R-:W-:Y:S01]  /*1110*/  SHF.R.U32.HI R194, RZ, 0x10, R11 ;  /* 0x00000010ffc27819 */ /* 0x000fe2000001160b */
[----:B------:R-:W-:Y:S01]  /*1120*/  FMUL.FTZ R175, R52, R175 ;  /* 0x000000af34af7220 */ /* 0x000fe20000410000 */
[----:B------:R-:W-:Y:S01]  /*1130*/  FFMA.FTZ R124, R193, R189, R124 ;  /* 0x000000bdc17c7223 */ /* 0x000fe2000001007c */
[----:B------:R-:W-:Y:S01]  /*1140*/  SHF.R.U32.HI R184, RZ, 0x10, R15 ;  /* 0x00000010ffb87819 */ /* 0x000fe2000001160f */
[----:B------:R-:W-:-:S02]  /*1150*/  HADD2.F32 R11, -RZ, R139.H1_H1 ;  /* 0x3000008bff0b7230 */ /* 0x000fc40000004100 */
[----:B------:R-:W-:Y:S02]  /*1160*/  HADD2.F32 R192, -RZ, R192.H0_H0 ;  /* 0x200000c0ffc07230 */ /* 0x000fe40000004100 */
[----:B------:R-:W-:Y:S01]  /*1170*/  FMUL.FTZ R162, R209, R186 ;  /* 0x000000bad1a27220 */ /* 0x000fe20000410000 */
[----:B------:R-:W-:Y:S02]  /*1180*/  HADD2.F32 R170, -RZ, R15.H0_H0 ;  /* 0x2000000fffaa7230 */ /* 0x000fe40000004100 */
[----:B------:R-:W-:Y:S01]  /*1190*/  FADD.FTZ R121, R121, R166 ;  /* 0x000000a679797221 */ /* 0x000fe20000010000 */
[----:B------:R-:W-:Y:S02]  /*11a0*/  HADD2.F32 R19, -RZ, R21.H0_H0 ;  /* 0x20000015ff137230 */ /* 0x000fe40000004100 */
[----:B------:R-:W-:Y:S01]  /*11b0*/  FMUL.FTZ R171, R52, R171 ;  /* 0x000000ab34ab7220 */ /* 0x000fe20000410000 */
[----:B------:R-:W-:Y:S01]  /*11c0*/  FFMA.FTZ R124, R175, R166, R124 ;  /* 0x000000a6af7c7223 */ /* 0x000fe2000001007c */
[----:B------:R-:W-:Y:S01]  /*11d0*/  SHF.R.U32.HI R48, RZ, 0x10, R7 ;  /* 0x00000010ff307819 */ /* 0x000fe20000011607 */
[----:B------:R-:W-:-:S02]  /*11e0*/  HADD2.F32 R184, -RZ, R184.H0_H0 ;  /* 0x200000b8ffb87230 */ /* 0x000fc40000004100 */
[----:B------:R-:W-:Y:S01]  /*11f0*/  FMUL.FTZ R120, R11, R192 ;  /* 0x000000c00b787220 */ /* 0x000fe20000410000 */
[----:B------:R-:W-:Y:S01]  /*1200*/  FMUL.FTZ R164, R19, R170 ;  /* 0x000000aa13a47220 */ /* 0x000fe20000410000 */
[----:B------:R-:W-:Y:S01]  /*1210*/  FADD.FTZ R11, R121, R162 ;  /* 0x000000a2790b7221 */ /* 0x000fe20000010000 */
[--C-:B------:R-:W-:Y:S01]  /*1220*/  SHF.R.U64 R182, R12, 0x10, R13.reuse ;  /* 0x000000100cb67819 */ /* 0x100fe2000000120d */
[----:B------:R-:W-:Y:S01]  /*1230*/  HADD2.F32 R174, -RZ, R13.H0_H0 ;  /* 0x2000000dffae7230 */ /* 0x000fe20000004100 */
[----:B------:R-:W-:Y:S01]  /*1240*/  SHF.R.U32.HI R180, RZ, 0x10, R13 ;  /* 0x00000010ffb47819 */ /* 0x000fe2000001160d */
[----:B------:R-:W-:Y:S01]  /*1250*/  FMUL.FTZ R173, R52, R173 ;  /* 0x000000ad34ad7220 */ /* 0x000fe20000410000 */
[----:B------:R-:W-:Y:S01]  /*1260*/  SHF.R.U32.HI R116, RZ, 0x10, R5 ;  /* 0x00000010ff747819 */ /* 0x000fe20000011605 */
[----:B------:R-:W-:Y:S01]  /*1270*/  FFMA.FTZ R124, R171, R162, R124 ;  /* 0x000000a2ab7c7223 */ /* 0x000fe2000001007c */
[----:B------:R-:W-:Y:S01]  /*1280*/  SHF.R.U64 R14, R6, 0x10, R7 ;  /* 0x00000010060e7819 */ /* 0x000fe20000001207 */
[----:B------:R-:W-:-:S02]  /*1290*/  HADD2.F32 R13, -RZ, R6.H0_H0 ;  /* 0x20000006ff0d7230 */ /* 0x000fc40000004100 */
[----:B------:R-:W-:Y:S01]  /*12a0*/  FMUL.FTZ R144, R185, R16 ;  /* 0x00000010b9907220 */ /* 0x000fe20000410000 */
[----:B------:R-:W-:Y:S02]  /*12b0*/  HADD2.F32 R172, -RZ, R12.H0_H0 ;  /* 0x2000000cffac7230 */ /* 0x000fe40000004100 */
[----:B------:R-:W-:Y:S01]  /*12c0*/  FMUL.FTZ R160, R211, R184 ;  /* 0x000000b8d3a07220 */ /* 0x000fe20000410000 */
[----:B------:R-:W-:Y:S02]  /*12d0*/  HADD2.F32 R47, -RZ, R22.H0_H0 ;  /* 0x20000016ff2f7230 */ /* 0x000fe40000004100 */
[----:B------:R-:W-:Y:S01]  /*12e0*/  FADD.FTZ R11, R11, R164 ;  /* 0x000000a40b0b7221 */ /* 0x000fe20000010000 */
[----:B------:R-:W-:Y:S02]  /*12f0*/  HADD2.F32 R6, -RZ, R140.H0_H0 ;  /* 0x2000008cff067230 */ /* 0x000fe40000004100 */
[----:B------:R-:W-:Y:S02]  /*1300*/  HADD2.F32 R185, -RZ, R48.H0_H0 ;  /* 0x20000030ffb97230 */ /* 0x000fe40000004100 */
[----:B------:R-:W-:Y:S01]  /*1310*/  FMUL.FTZ R169, R52, R169 ;  /* 0x000000a934a97220 */ /* 0x000fe20000410000 */
[----:B------:R-:W-:Y:S01]  /*1320*/  FFMA.FTZ R124, R173, R164, R124 ;  /* 0x000000a4ad7c7223 */ /* 0x000fe2000001007c */
[----:B------:R-:W-:-:S02]  /*1330*/  HADD2.F32 R9, -RZ, R116.H0_H0 ;  /* 0x20000074ff097230 */ /* 0x000fc40000004100 */
[----:B------:R-:W-:Y:S01]  /*1340*/  FMUL.FTZ R116, R52, R123 ;  /* 0x0000007b34747220 */ /* 0x000fe20000410000 */
[----:B------:R-:W-:Y:S02]  /*1350*/  HADD2.F32 R182, -RZ, R182.H0_H0 ;  /* 0x200000b6ffb67230 */ /* 0x000fe40000004100 */
[----:B------:R-:W-:Y:S01]  /*1360*/  FMUL.FTZ R154, R47, R172 ;  /* 0x000000ac2f9a7220 */ /* 0x000fe20000410000 */
[----:B------:R-:W-:Y:S01]  /*1370*/  FMUL.FTZ R123, R6, R185 ;  /* 0x000000b9067b7220 */ /* 0x000fe20000410000 */
[----:B------:R-:W-:Y:S01]  /*1380*/  FADD.FTZ R11, R11, R160 ;  /* 0x000000a00b0b7221 */ /* 0x000fe20000010000 */
[C---:B------:R-:W-:Y:S01]  /*1390*/  FMUL.FTZ R159, R52.reuse, R159 ;  /* 0x0000009f349f7220 */ /* 0x040fe20000410000 */
[----:B------:R-:W-:Y:S01]  /*13a0*/  FFMA.FTZ R6, R169, R160, R124 ;  /* 0x000000a0a9067223 */ /* 0x000fe2000001007c */
[----:B------:R-:W-:Y:S02]  /*13b0*/  HADD2.F32 R49, -RZ, R23.H0_H0 ;  /* 0x20000017ff317230 */ /* 0x000fe40000004100 */
[----:B------:R-:W-:Y:S01]  /*13c0*/  FMUL.FTZ R156, R207, R182 ;  /* 0x000000b6cf9c7220 */ /* 0x000fe20000410000 */
[----:B------:R-:W-:Y:S01]  /*13d0*/  FADD.FTZ R11, R11, R154 ;  /* 0x0000009a0b0b7221 */ /* 0x000fe20000010000 */
[----:B------:R-:W-:Y:S01]  /*13e0*/  FMUL.FTZ R163, R52, R163 ;  /* 0x000000a334a37220 */ /* 0x000fe20000410000 */
[----:B------:R-:W-:Y:S01]  /*13f0*/  FFMA.FTZ R6, R159, R154, R6 ;  /* 0x0000009a9f067223 */ /* 0x000fe20000010006 */
[----:B------:R-:W-:-:S02]  /*1400*/  HADD2.F32 R180, -RZ, R180.H0_H0 ;  /* 0x200000b4ffb47230 */ /* 0x000fc40000004100 */
[----:B------:R-:W-:Y:S01]  /*1410*/  FMUL.FTZ R152, R49, R174 ;  /* 0x000000ae31987220 */ /* 0x000fe20000410000 */
[----:B------:R-:W-:Y:S01]  /*1420*/  FADD.FTZ R11, R11, R156 ;  /* 0x0000009c0b0b7221 */ /* 0x000fe20000010000 */
[C---:B------:R-:W-:Y:S01]  /*1430*/  FMUL.FTZ R161, R52.reuse, R161 ;  /* 0x000000a134a17220 */ /* 0x040fe20000410000 */
[----:B------:R-:W-:Y:S01]  /*1440*/  FFMA.FTZ R6, R163, R156, R6 ;  /* 0x0000009ca3067223 */ /* 0x000fe20000010006 */
[----:B------:R-:W-:Y:S02]  /*1450*/  HADD2.F32 R176, -RZ, R10.H0_H0 ;  /* 0x2000000affb07230 */ /* 0x000fe40000004100 */
[----:B------:R-:W-:Y:S01]  /*1460*/  FMUL.FTZ R158, R205, R180 ;  /* 0x000000b4cd9e7220 */ /* 0x000fe20000410000 */
[----:B------:R-:W-:Y:S02]  /*1470*/  HADD2.F32 R51, -RZ, R24.H0_H0 ;  /* 0x20000018ff337230 */ /* 0x000fe40000004100 */
[----:B------:R-:W-:Y:S01]  /*1480*/  FADD.FTZ R11, R11, R152 ;  /* 0x000000980b0b7221 */ /* 0x000fe20000010000 */
[----:B------:R-:W-:Y:S01]  /*1490*/  FMUL.FTZ R165, R52, R165 ;  /* 0x000000a534a57220 */ /* 0x000fe20000410000 */
[----:B------:R-:W-:Y:S01]  /*14a0*/  FFMA.FTZ R6, R161, R152, R6 ;  /* 0x00000098a1067223 */ /* 0x000fe20000010006 */
[----:B------:R-:W-:-:S02]  /*14b0*/  HADD2.F32 R196, -RZ, R196.H0_H0 ;  /* 0x200000c4ffc47230 */ /* 0x000fc40000004100 */
[----:B------:R-:W-:Y:S01]  /*14c0*/  FMUL.FTZ R142, R51, R176 ;  /* 0x000000b0338e7220 */ /* 0x000fe20000410000 */
[----:B------:R-:W-:Y:S01]  /*14d0*/  FADD.FTZ R11, R11, R158 ;  /* 0x0000009e0b0b7221 */ /* 0x000fe20000010000 */
[----:B------:R-:W-:Y:S01]  /*14e0*/  FMUL.FTZ R147, R52, R147 ;  /* 0x0000009334937220 */ /* 0x000fe20000410000 */
[----:B------:R-:W-:Y:S01]  /*14f0*/  FFMA.FTZ R6, R165, R158, R6 ;  /* 0x0000009ea5067223 */ /* 0x000fe20000010006 */
[----:B------:R-:W-:Y:S02]  /*1500*/  HADD2.F32 R17, -RZ, R8.H0_H0 ;  /* 0x20000008ff117230 */ /* 0x000fe40000004100 */
[----:B------:R-:W-:Y:S01]  /*1510*/  FMUL.FTZ R150, R203, R196 ;  /* 0x000000c4cb967220 */ /* 0x000fe20000410000 */
[----:B------:R-:W-:Y:S02]  /*1520*/  HADD2.F32 R15, -RZ, R4.H0_H0 ;  /* 0x20000004ff0f7230 */ /* 0x000fe40000004100 */
[----:B------:R-:W-:Y:S01]  /*1530*/  FADD.FTZ R11, R11, R142 ;  /* 0x0000008e0b0b7221 */ /* 0x000fe20000010000 */
[----:B------:R-:W-:Y:S01]  /*1540*/  HADD2.F32 R114, -RZ, R30.H0_H0 ;  /* 0x2000001eff727230 */ /* 0x000fe20000004100 */
[----:B------:R-:W-:Y:S01]  /*1550*/  SHF.R.U64 R118, R4, 0x10, R5 ;  /* 0x0000001004767819 */ /* 0x000fe20000001205 */
[----:B------:R-:W-:-:S02]  /*1560*/  HADD2.F32 R8, -RZ, R26.H0_H0 ;  /* 0x2000001aff087230 */ /* 0x000fc40000004100 */
[----:B------:R-:W-:Y:S01]  /*1570*/  FMUL.FTZ R153, R52, R153 ;  /* 0x0000009934997220 */ /* 0x000fe20000410000 */
[----:B------:R-:W-:Y:S01]  /*1580*/  FFMA.FTZ R6, R147, R142, R6 ;  /* 0x0000008e93067223 */ /* 0x000fe20000010006 */
[----:B------:R-:W-:Y:S02]  /*1590*/  HADD2.F32 R4, -RZ, R141.H0_H0 ;  /* 0x2000008dff047230 */ /* 0x000fe40000004100 */
[----:B------:R-:W-:Y:S01]  /*15a0*/  FMUL.FTZ R47, R114, R15 ;  /* 0x0000000f722f7220 */ /* 0x000fe20000410000 */
[----:B------:R-:W-:Y:S02]  /*15b0*/  HADD2.F32 R194, -RZ, R194.H0_H0 ;  /* 0x200000c2ffc27230 */ /* 0x000fe40000004100 */
[----:B------:R-:W-:Y:S01]  /*15c0*/  FADD.FTZ R11, R11, R150 ;  /* 0x000000960b0b7221 */ /* 0x000fe20000010000 */
[----:B------:R-:W-:Y:S01]  /*15d0*/  FMUL.FTZ R51, R8, R17 ;  /* 0x0000001108337220 */ /* 0x000fe20000410000 */
[C---:B------:R-:W-:Y:S01]  /*15e0*/  FMUL.FTZ R149, R52.reuse, R149 ;  /* 0x0000009534957220 */ /* 0x040fe20000410000 */
[----:B------:R-:W-:Y:S01]  /*15f0*/  FMUL.FTZ R114, R52, R117 ;  /* 0x0000007534727220 */ /* 0x000fe20000410000 */
[----:B------:R-:W-:Y:S01]  /*1600*/  FFMA.FTZ R6, R153, R150, R6 ;  /* 0x0000009699067223 */ /* 0x000fe20000010006 */
[----:B------:R-:W-:-:S02]  /*1610*/  HADD2.F32 R10, -RZ, R5.H0_H0 ;  /* 0x20000005ff0a7230 */ /* 0x000fc40000004100 */
[C---:B------:R-:W-:Y:S01]  /*1620*/  FMUL.FTZ R117, R52.reuse, R125 ;  /* 0x0000007d34757220 */ /* 0x040fe20000410000 */
[----:B------:R-:W-:Y:S02]  /*1630*/  HADD2.F32 R8, -RZ, R118.H0_H0 ;  /* 0x20000076ff087230 */ /* 0x000fe40000004100 */
[----:B------:R-:W-:Y:S01]  /*1640*/  FMUL.FTZ R118, R52, R151 ;  /* 0x0000009734767220 */ /* 0x000fe20000410000 */
[----:B------:R-:W-:Y:S02]  /*1650*/  HADD2.F32 R5, -RZ, R141.H1_H1 ;  /* 0x3000008dff057230 */ /* 0x000fe40000004100 */
[----:B------:R-:W-:Y:S01]  /*1660*/  FMUL.FTZ R125, R4, R9 ;  /* 0x00000009047d7220 */ /* 0x000fe20000410000 */
[----:B------:R-:W-:Y:S01]  /*1670*/  FMUL.FTZ R151, R201, R194 ;  /* 0x000000c2c9977220 */ /* 0x000fe20000410000 */
[----:B------:R-:W-:Y:S01]  /*1680*/  FADD.FTZ R4, R11, R144 ;  /* 0x000000900b047221 */ /* 0x000fe20000010000 */
[----:B------:R-:W-:Y:S01]  /*1690*/  FMUL.FTZ R155, R52, R155 ;  /* 0x0000009b349b7220 */ /* 0x000fe20000410000 */
[----:B------:R-:W-:Y:S01]  /*16a0*/  FFMA.FTZ R6, R149, R144, R6 ;  /* 0x0000009095067223 */ /* 0x000fe20000010006 */
[----:B------:R-:W-:Y:S01]  /*16b0*/  FMUL.FTZ R124, R5, R8 ;  /* 0x00000008057c7220 */ /* 0x000fe20000410000 */
[----:B------:R-:W-:-:S02]  /*16c0*/  FADD.FTZ R4, R4, R151 ;  /* 0x0000009704047221 */ /* 0x000fc40000010000 */
[----:B------:R-:W-:Y:S01]  /*16d0*/  FFMA.FTZ R5, R155, R151, R6 ;  /* 0x000000979b057223 */ /* 0x000fe20000010006 */
[----:B------:R-:W-:Y:S01]  /*16e0*/  FMUL.FTZ R127, R52, R127 ;  /* 0x0000007f347f7220 */ /* 0x000fe20000410000 */
[----:B------:R-:W-:Y:S02]  /*16f0*/  FADD.FTZ R203, R4, R51 ;  /* 0x0000003304cb7221 */ /* 0x000fe40000010000 */
[----:B------:R-:W-:Y:S01]  /*1700*/  FFMA.FTZ R4, R114, R51, R5 ;  /* 0x0000003372047223 */ /* 0x000fe20000010005 */
[----:B------:R-:W-:Y:S02]  /*1710*/  HADD2.F32 R19, -RZ, R50.H0_H0 ;  /* 0x20000032ff137230 */ /* 0x000fe40000004100 */
[----:B------:R-:W-:Y:S01]  /*1720*/  FMUL.FTZ R50, R213, R18 ;  /* 0x00000012d5327220 */ /* 0x000fe20000410000 */
[----:B------:R-:W-:Y:S01]  /*1730*/  FADD.FTZ R5, R203, R120 ;  /* 0x00000078cb057221 */ /* 0x000fe20000010000 */
        /* <DEDUP_REMOVED lines=8> */
[----:B------:R-:W-:Y:S02]  /*17c0*/  HADD2.F32 R7, -RZ, R140.H1_H1 ;  /* 0x3000008cff077230 */ /* 0x000fe40000004100 */
[----:B------:R-:W-:Y:S01]  /*17d0*/  FADD.FTZ R6, R6, R121 ;  /* 0x0000007906067221 */ /* 0x000fe20000010000 */
[----:B------:R-:W-:-:S02]  /*17e0*/  HADD2.F32 R14, -RZ, R14.H0_H0 ;  /* 0x2000000eff0e7230 */ /* 0x000fc40000004100 */
[----:B------:R-:W-:Y:S01]  /*17f0*/  FFMA.FTZ R5, R126, R121, R5 ;  /* 0x000000797e057223 */ /* 0x000fe20000010005 */
[----:B------:R-:W-:Y:S01]  /*1800*/  FMUL.FTZ R129, R52, R129 ;  /* 0x0000008134817220 */ /* 0x000fe20000410000 */
[----:B------:R-:W-:Y:S01]  /*1810*/  FADD.FTZ R221, R6, R49 ;  /* 0x0000003106dd7221 */ /* 0x000fe20000010000 */
[----:B------:R-:W-:Y:S01]  /*1820*/  FMUL.FTZ R122, R7, R14 ;  /* 0x0000000e077a7220 */ /* 0x000fe20000410000 */
[----:B------:R-:W-:Y:S01]  /*1830*/  FFMA.FTZ R4, R116, R49, R5 ;  /* 0x0000003174047223 */ /* 0x000fe20000010005 */
[----:B------:R-:W-:Y:S02]  /*1840*/  FMUL.FTZ R48, R215, R12 ;  /* 0x0000000cd7307220 */ /* 0x000fe40000410000 */
        /* <DEDUP_REMOVED lines=10> */
[----:B------:R-:W-:Y:S01]  /*18f0*/  FMUL.FTZ R46, R217, R10 ;  /* 0x0000000ad92e7220 */ /* 0x000fe20000410000 */
[C---:B------:R-:W-:Y:S01]  /*1900*/  FMUL.FTZ R119, R52.reuse, R119 ;  /* 0x0000007734777220 */ /* 0x040fe20000410000 */
        /* <DEDUP_REMOVED lines=36> */
.L_x_1020:
        /* <DEDUP_REMOVED lines=51> */
[----:B------:R-:W-:-:S02]  /*1e80*/  HADD2.F32 R120, -RZ, R30.H0_H0 ;  /* 0x2000001eff787230 */ /* 0x000fc40000004100 */
[----:B------:R-:W-:Y:S02]  /*1e90*/  HADD2.F32 R207, -RZ, R133.H1_H1 ;  /* 0x30000085ffcf7230 */ /* 0x000fe40000004100 */
[----:B------:R-:W-:Y:S02]  /*1ea0*/  HADD2.F32 R209, -RZ, R132.H1_H1 ;  /* 0x30000084ffd17230 */ /* 0x000fe40000004100 */
[----:B------:R-:W-:Y:S02]  /*1eb0*/  HADD2.F32 R211, -RZ, R135.H1_H1 ;  /* 0x30000087ffd37230 */ /* 0x000fe40000004100 */
[----:B------:R-:W-:Y:S02]  /*1ec0*/  HADD2.F32 R185, -RZ, R27.H0_H0 ;  /* 0x2000001bffb97230 */ /* 0x000fe40000004100 */
[----:B------:R-:W-:Y:S02]  /*1ed0*/  HADD2.F32 R213, -RZ, R134.H1_H1 ;  /* 0x30000086ffd57230 */ /* 0x000fe40000004100 */
[----:B------:R-:W-:-:S02]  /*1ee0*/  HADD2.F32 R205, -RZ, R136.H1_H1 ;  /* 0x30000088ffcd7230 */ /* 0x000fc40000004100 */
[----:B------:R-:W-:Y:S02]  /*1ef0*/  HADD2.F32 R203, -RZ, R136.H0_H0 ;  /* 0x20000088ffcb7230 */ /* 0x000fe40000004100 */
[----:B------:R-:W-:Y:S02]  /*1f00*/  HADD2.F32 R151, -RZ, R137.H1_H1 ;  /* 0x30000089ff977230 */ /* 0x000fe40000004100 */
[----:B------:R-:W-:Y:S02]  /*1f10*/  HADD2.F32 R122, -RZ, R138.H1_H1 ;  /* 0x3000008aff7a7230 */ /* 0x000fe40000004100 */
[----:B------:R-:W-:Y:S02]  /*1f20*/  HADD2.F32 R215, -RZ, R29.H0_H0 ;  /* 0x2000001dffd77230 */ /* 0x000fe40000004100 */
[----:B------:R-:W-:Y:S01]  /*1f30*/  HADD2.F32 R217, -RZ, R31.H0_H0 ;  /* 0x2000001fffd97230 */ /* 0x000fe20000004100 */
[--C-:B--2---:R-:W-:Y:S01]  /*1f40*/  SHF.R.U64 R114, R46, 0x10, R47.reuse ;  /* 0x000000102e727819 */ /* 0x104fe2000000122f */
[----:B------:R-:W-:Y:S01]  /*1f50*/  HADD2.F32 R115, -RZ, R46.H0_H0 ;  /* 0x2000002eff737230 */ /* 0x000fe20000004100 */
[----:B------:R-:W-:Y:S01]  /*1f60*/  SHF.R.U32.HI R46, RZ, 0x10, R47 ;  /* 0x00000010ff2e7819 */ /* 0x000fe2000001162f */
[----:B------:R-:W-:Y:S01]  /*1f70*/  HADD2.F32 R181, -RZ, R47.H0_H0 ;  /* 0x2000002fffb57230 */ /* 0x000fe20000004100 */
[--C-:B---3--:R-:W-:Y:S01]  /*1f80*/  SHF.R.U64 R47, R16, 0x10, R17.reuse ;  /* 0x00000010102f7819 */ /* 0x108fe20000001211 */
[----:B------:R-:W-:Y:S01]  /*1f90*/  HADD2.F32 R175, -RZ, R16.H0_H0 ;  /* 0x20000010ffaf7230 */ /* 0x000fe20000004100 */
[----:B------:R-:W-:Y:S01]  /*1fa0*/  SHF.R.U32.HI R16, RZ, 0x10, R17 ;  /* 0x00000010ff107819 */ /* 0x000fe20000011611 */
[----:B------:R-:W-:Y:S01]  /*1fb0*/  HADD2.F32 R117, -RZ, R17.H0_H0 ;  /* 0x20000011ff757230 */ /* 0x000fe20000004100 */
[--C-:B----4-:R-:W-:Y:S01]  /*1fc0*/  SHF.R.U64 R17, R18, 0x10, R19.reuse ;  /* 0x0000001012117819 */ /* 0x110fe20000001213 */
        /* <DEDUP_REMOVED lines=62> */
[----:B------:R-:W-:Y:S01]  /*23b0*/  HADD2.F32 R177, -RZ, R178.H0_H0 ;  /* 0x200000b2ffb17230 */ /* 0x000fe20000004100 */
[----:B------:R-:W-:Y:S01]  /*23c0*/  SHF.R.U64 R182, R172, 0x10, R173 ;  /* 0x00000010acb67819 */ /* 0x000fe200000012ad */
[----:B------:R-:W-:-:S02]  /*23d0*/  HADD2.F32 R0, -RZ, R2.H0_H0 ;  /* 0x20000002ff007230 */ /* 0x000fc40000004100 */
[----:B------:R-:W-:Y:S02]  /*23e0*/  HADD2.F32 R174, -RZ, R173.H0_H0 ;  /* 0x200000adffae7230 */ /* 0x000fe40000004100 */
[----:B------:R-:W-:Y:S01]  /*23f0*/  HADD2.F32 R49, -RZ, R23.H0_H0 ;  /* 0x20000017ff317230 */ /* 0x000fe20000004100 */
[----:B------:R-:W-:Y:S01]  /*2400*/  SHF.R.U64 R192, R8, 0x10, R9 ;  /* 0x0000001008c07819 */ /* 0x000fe20000001209 */
[----:B------:R-:W-:Y:S02]  /*2410*/  HADD2.F32 R172, -RZ, R172.H0_H0 ;  /* 0x200000acffac7230 */ /* 0x000fe40000004100 */
[----:B------:R-:W-:Y:S02]  /*2420*/  HADD2.F32 R13, -RZ, R6.H0_H0 ;  /* 0x20000006ff0d7230 */ /* 0x000fe40000004100 */
[----:B------:R-:W-:Y:S02]  /*2430*/  HADD2.F32 R47, -RZ, R22.H0_H0 ;  /* 0x20000016ff2f7230 */ /* 0x000fe40000004100 */
[----:B------:R-:W-:Y:S01]  /*2440*/  HADD2.F32 R114, -RZ, R28.H0_H0 ;  /* 0x2000001cff727230 */ /* 0x000fe20000004100 */
[----:B------:R-:W-:Y:S01]  /*2450*/  SHF.R.U64 R186, R168, 0x10, R169 ;  /* 0x00000010a8ba7819 */ /* 0x000fe200000012a9 */
[----:B------:R-:W-:Y:S01]  /*2460*/  HADD2.F32 R17, -RZ, R8.H0_H0 ;  /* 0x20000008ff117230 */ /* 0x000fe20000004100 */
[----:B------:R-:W-:Y:S01]  /*2470*/  SHF.R.U32.HI R8, RZ, 0x10, R9 ;  /* 0x00000010ff087819 */ /* 0x000fe20000011609 */
[----:B------:R-:W-:-:S02]  /*2480*/  HADD2.F32 R15, -RZ, R4.H0_H0 ;  /* 0x20000004ff0f7230 */ /* 0x000fc40000004100 */
[----:B------:R-:W-:Y:S01]  /*2490*/  FMUL.FTZ R183, R0, R177 ;  /* 0x000000b100b77220 */ /* 0x000fe20000410000 */
[----:B------:R-:W-:Y:S02]  /*24a0*/  HADD2.F32 R18, -RZ, R9.H0_H0 ;  /* 0x20000009ff127230 */ /* 0x000fe40000004100 */
[----:B------:R-:W-:Y:S01]  /*24b0*/  HADD2.F32 R190, -RZ, R190.H0_H0 ;  /* 0x200000beffbe7230 */ /* 0x000fe20000004100 */
[----:B------:R-:W-:Y:S01]  /*24c0*/  SHF.R.U32.HI R118, RZ, 0x10, R5 ;  /* 0x00000010ff767819 */ /* 0x000fe20000011605 */
[----:B------:R-:W-:Y:S02]  /*24d0*/  HADD2.F32 R168, -RZ, R168.H0_H0 ;  /* 0x200000a8ffa87230 */ /* 0x000fe40000004100 */
[----:B------:R-:W-:Y:S01]  /*24e0*/  FMUL.FTZ R152, R49, R174 ;  /* 0x000000ae31987220 */ /* 0x000fe20000410000 */
[----:B------:R-:W-:Y:S02]  /*24f0*/  HADD2.F32 R9, -RZ, R20.H0_H0 ;  /* 0x20000014ff097230 */ /* 0x000fe40000004100 */
[----:B-----5:R-:W-:Y:S01]  /*2500*/  FMUL.FTZ R0, R52, R115 ;  /* 0x0000007334007220 */ /* 0x020fe20000410000 */
[----:B------:R-:W-:Y:S01]  /*2510*/  SHF.R.U32.HI R188, RZ, 0x10, R179 ;  /* 0x00000010ffbc7819 */ /* 0x000fe200000116b3 */
[----:B------:R-:W-:Y:S01]  /*2520*/  FMUL.FTZ R154, R47, R172 ;  /* 0x000000ac2f9a7220 */ /* 0x000fe20000410000 */
[----:B------:R-:W-:Y:S01]  /*2530*/  FMUL.FTZ R49, R114, R13 ;  /* 0x0000000d72317220 */ /* 0x000fe20000410000 */
[----:B------:R-:W-:-:S02]  /*2540*/  HADD2.F32 R179, -RZ, R179.H0_H0 ;  /* 0x200000b3ffb37230 */ /* 0x000fc40000004100 */
[----:B------:R-:W-:Y:S01]  /*2550*/  FMUL.FTZ R47, R120, R15 ;  /* 0x0000000f782f7220 */ /* 0x000fe20000410000 */
[----:B------:R-:W-:Y:S02]  /*2560*/  HADD2.F32 R178, -RZ, R3.H0_H0 ;  /* 0x20000003ffb27230 */ /* 0x000fe40000004100 */
[C---:B------:R-:W-:Y:S01]  /*2570*/  FMUL.FTZ R114, R52.reuse, R187 ;  /* 0x000000bb34727220 */ /* 0x040fe20000410000 */
[----:B------:R-:W-:Y:S01]  /*2580*/  FMUL.FTZ R187, R207, R190 ;  /* 0x000000becfbb7220 */ /* 0x000fe20000410000 */
[----:B------:R-:W-:Y:S01]  /*2590*/  FADD.FTZ R120, RZ, R183 ;  /* 0x000000b7ff787221 */ /* 0x000fe20000010000 */
[----:B------:R-:W-:Y:S01]  /*25a0*/  FMUL.FTZ R166, R9, R168 ;  /* 0x000000a809a67220 */ /* 0x000fe20000410000 */
[----:B------:R-:W-:Y:S01]  /*25b0*/  FMUL.FTZ R191, R52, R191 ;  /* 0x000000bf34bf7220 */ /* 0x000fe20000410000 */
[----:B------:R-:W-:Y:S01]  /*25c0*/  FFMA.FTZ R124, R0, R183, RZ ;  /* 0x000000b7007c7223 */ /* 0x000fe200000100ff */
[----:B------:R-:W-:Y:S02]  /*25d0*/  HADD2.F32 R9, -RZ, R118.H0_H0 ;  /* 0x20000076ff097230 */ /* 0x000fe40000004100 */
[----:B------:R-:W-:Y:S01]  /*25e0*/  FMUL.FTZ R118, R52, R121 ;  /* 0x0000007934767220 */ /* 0x000fe20000410000 */
[----:B------:R-:W-:-:S02]  /*25f0*/  HADD2.F32 R188, -RZ, R188.H0_H0 ;  /* 0x200000bcffbc7230 */ /* 0x000fc40000004100 */
        /* <DEDUP_REMOVED lines=9> */
[----:B------:R-:W-:Y:S02]  /*2690*/  HADD2.F32 R186, -RZ, R186.H0_H0 ;  /* 0x200000baffba7230 */ /* 0x000fe40000004100 */
[----:B------:R-:W-:Y:S01]  /*26a0*/  FADD.FTZ R121, R120, R189 ;  /* 0x000000bd78797221 */ /* 0x000fe20000010000 */
[--C-:B------:R-:W-:Y:S01]  /*26b0*/  SHF.R.U64 R196, R10, 0x10, R11.reuse ;  /* 0x000000100ac47819 */ /* 0x100fe2000000120b */
[----:B------:R-:W-:Y:S01]  /*26c0*/  HADD2.F32 R16, -RZ, R11.H0_H0 ;  /* 0x2000000bff107230 */ /* 0x000fe20000004100 */
[----:B------:R-:W-:Y:S01]  /*26d0*/  SHF.R.U32.HI R194, RZ, 0x10, R11 ;  /* 0x00000010ffc27819 */ /* 0x000fe2000001160b */
[----:B------:R-:W-:Y:S01]  /*26e0*/  FMUL.FTZ R175, R52, R175 ;  /* 0x000000af34af7220 */ /* 0x000fe20000410000 */
[----:B------:R-:W-:Y:S01]  /*26f0*/  FFMA.FTZ R124, R193, R189, R124 ;  /* 0x000000bdc17c7223 */ /* 0x000fe2000001007c */
[----:B------:R-:W-:Y:S01]  /*2700*/  SHF.R.U32.HI R184, RZ, 0x10, R169 ;  /* 0x00000010ffb87819 */ /* 0x000fe200000116a9 */
[----:B------:R-:W-:Y:S01]  /*2710*/  HADD2.F32 R11, -RZ, R139.H1_H1 ;  /* 0x3000008bff0b7230 */ /* 0x000fe20000004100 */
[----:B------:R-:W-:Y:S01]  /*2720*/  SHF.R.U32.HI R180, RZ, 0x10, R173 ;  /* 0x00000010ffb47819 */ /* 0x000fe200000116ad */
[----:B------:R-:W-:-:S02]  /*2730*/  HADD2.F32 R192, -RZ, R192.H0_H0 ;  /* 0x200000c0ffc07230 */ /* 0x000fc40000004100 */
[----:B------:R-:W-:Y:S01]  /*2740*/  FMUL.FTZ R162, R211, R186 ;  /* 0x000000bad3a27220 */ /* 0x000fe20000410000 */
[----:B------:R-:W-:Y:S02]  /*2750*/  HADD2.F32 R170, -RZ, R169.H0_H0 ;  /* 0x200000a9ffaa7230 */ /* 0x000fe40000004100 */
[----:B------:R-:W-:Y:S01]  /*2760*/  FADD.FTZ R121, R121, R166 ;  /* 0x000000a679797221 */ /* 0x000fe20000010000 */
[----:B------:R-:W-:Y:S02]  /*2770*/  HADD2.F32 R19, -RZ, R21.H0_H0 ;  /* 0x20000015ff137230 */ /* 0x000fe40000004100 */
[----:B------:R-:W-:Y:S02]  /*2780*/  HADD2.F32 R173, -RZ, R25.H0_H0 ;  /* 0x20000019ffad7230 */ /* 0x000fe40000004100 */
[----:B------:R-:W-:Y:S01]  /*2790*/  FMUL.FTZ R171, R52, R171 ;  /* 0x000000ab34ab7220 */ /* 0x000fe20000410000 */
[----:B------:R-:W-:Y:S01]  /*27a0*/  FFMA.FTZ R124, R175, R166, R124 ;  /* 0x000000a6af7c7223 */ /* 0x000fe2000001007c */
[----:B------:R-:W-:Y:S01]  /*27b0*/  SHF.R.U32.HI R48, RZ, 0x10, R7 ;  /* 0x00000010ff307819 */ /* 0x000fe20000011607 */
[----:B------:R-:W-:-:S02]  /*27c0*/  HADD2.F32 R169, -RZ, R138.H0_H0 ;  /* 0x2000008affa97230 */ /* 0x000fc40000004100 */
[----:B------:R-:W-:Y:S01]  /*27d0*/  FMUL.FTZ R120, R11, R192 ;  /* 0x000000c00b787220 */ /* 0x000fe20000410000 */
[----:B------:R-:W-:Y:S02]  /*27e0*/  HADD2.F32 R184, -RZ, R184.H0_H0 ;  /* 0x200000b8ffb87230 */ /* 0x000fe40000004100 */
[----:B------:R-:W-:Y:S01]  /*27f0*/  FMUL.FTZ R164, R19, R170 ;  /* 0x000000aa13a47220 */ /* 0x000fe20000410000 */
[----:B------:R-:W-:Y:S02]  /*2800*/  HADD2.F32 R196, -RZ, R196.H0_H0 ;  /* 0x200000c4ffc47230 */ /* 0x000fe40000004100 */
[----:B------:R-:W-:Y:S01]  /*2810*/  FMUL.FTZ R144, R173, R16 ;  /* 0x00000010ad907220 */ /* 0x000fe20000410000 */
[----:B------:R-:W-:Y:S01]  /*2820*/  FADD.FTZ R11, R121, R162 ;  /* 0x000000a2790b7221 */ /* 0x000fe20000010000 */
[----:B------:R-:W-:Y:S01]  /*2830*/  FMUL.FTZ R173, R52, R117 ;  /* 0x0000007534ad7220 */ /* 0x000fe20000410000 */
[----:B------:R-:W-:Y:S01]  /*2840*/  FFMA.FTZ R124, R171, R162, R124 ;  /* 0x000000a2ab7c7223 */ /* 0x000fe2000001007c */
[----:B------:R-:W-:Y:S01]  /*2850*/  SHF.R.U64 R46, R6, 0x10, R7 ;  /* 0x00000010062e7819 */ /* 0x000fe20000001207 */
[----:B------:R-:W-:Y:S01]  /*2860*/  FMUL.FTZ R50, R185, R18 ;  /* 0x00000012b9327220 */ /* 0x000fe20000410000 */
[----:B------:R-:W-:-:S02]  /*2870*/  HADD2.F32 R6, -RZ, R140.H0_H0 ;  /* 0x2000008cff067230 */ /* 0x000fc40000004100 */
[----:B------:R-:W-:Y:S01]  /*2880*/  FMUL.FTZ R160, R213, R184 ;  /* 0x000000b8d5a07220 */ /* 0x000fe20000410000 */
[----:B------:R-:W-:Y:S02]  /*2890*/  HADD2.F32 R185, -RZ, R48.H0_H0 ;  /* 0x20000030ffb97230 */ /* 0x000fe40000004100 */
[----:B------:R-:W-:Y:S01]  /*28a0*/  FMUL.FTZ R150, R169, R196 ;  /* 0x000000c4a9967220 */ /* 0x000fe20000410000 */
[----:B------:R-:W-:Y:S01]  /*28b0*/  FADD.FTZ R11, R11, R164 ;  /* 0x000000a40b0b7221 */ /* 0x000fe20000010000 */
[----:B------:R-:W-:Y:S01]  /*28c0*/  FMUL.FTZ R169, R52, R123 ;  /* 0x0000007b34a97220 */ /* 0x000fe20000410000 */
[----:B------:R-:W-:Y:S01]  /*28d0*/  FFMA.FTZ R124, R173, R164, R124 ;  /* 0x000000a4ad7c7223 */ /* 0x000fe2000001007c */
[----:B------:R-:W-:Y:S02]  /*28e0*/  HADD2.F32 R182, -RZ, R182.H0_H0 ;  /* 0x200000b6ffb67230 */ /* 0x000fe40000004100 */
        /* <DEDUP_REMOVED lines=8> */
[----:B------:R-:W-:-:S02]  /*2970*/  HADD2.F32 R180, -RZ, R180.H0_H0 ;  /* 0x200000b4ffb47230 */ /* 0x000fc40000004100 */
[----:B------:R-:W-:Y:S01]  /*2980*/  FADD.FTZ R11, R11, R156 ;  /* 0x0000009c0b0b7221 */ /* 0x000fe20000010000 */
[C---:B------:R-:W-:Y:S01]  /*2990*/  FMUL.FTZ R161, R52.reuse, R161 ;  /* 0x000000a134a17220 */ /* 0x040fe20000410000 */
[----:B------:R-:W-:Y:S01]  /*29a0*/  FFMA.FTZ R6, R163, R156, R6 ;  /* 0x0000009ca3067223 */ /* 0x000fe20000010006 */
[----:B------:R-:W-:Y:S02]  /*29b0*/  HADD2.F32 R176, -RZ, R10.H0_H0 ;  /* 0x2000000affb07230 */ /* 0x000fe40000004100 */
[----:B------:R-:W-:Y:S01]  /*29c0*/  FMUL.FTZ R158, R203, R180 ;  /* 0x000000b4cb9e7220 */ /* 0x000fe20000410000 */
[----:B------:R-:W-:Y:S02]  /*29d0*/  HADD2.F32 R51, -RZ, R24.H0_H0 ;  /* 0x20000018ff337230 */ /* 0x000fe40000004100 */
[----:B------:R-:W-:Y:S01]  /*29e0*/  FADD.FTZ R11, R11, R152 ;  /* 0x000000980b0b7221 */ /* 0x000fe20000010000 */
[C---:B------:R-:W-:Y:S01]  /*29f0*/  FMUL.FTZ R165, R52.reuse, R165 ;  /* 0x000000a534a57220 */ /* 0x040fe20000410000 */
[----:B------:R-:W-:Y:S01]  /*2a00*/  FFMA.FTZ R6, R161, R152, R6 ;  /* 0x00000098a1067223 */ /* 0x000fe20000010006 */
[----:B------:R-:W-:Y:S01]  /*2a10*/  FMUL.FTZ R147, R52, R147 ;  /* 0x0000009334937220 */ /* 0x000fe20000410000 */
[----:B------:R-:W-:Y:S01]  /*2a20*/  FMUL.FTZ R142, R51, R176 ;  /* 0x000000b0338e7220 */ /* 0x000fe20000410000 */
[----:B------:R-:W-:Y:S01]  /*2a30*/  FADD.FTZ R11, R11, R158 ;  /* 0x0000009e0b0b7221 */ /* 0x000fe20000010000 */
[----:B------:R-:W-:Y:S01]  /*2a40*/  FFMA.FTZ R6, R165, R158, R6 ;  /* 0x0000009ea5067223 */ /* 0x000fe20000010006 */
[----:B------:R-:W-:Y:S01]  /*2a50*/  SHF.R.U64 R116, R4, 0x10, R5 ;  /* 0x0000001004747819 */ /* 0x000fe20000001205 */
[----:B------:R-:W-:Y:S01]  /*2a60*/  FMUL.FTZ R153, R52, R153 ;  /* 0x0000009934997220 */ /* 0x000fe20000410000 */
[----:B------:R-:W-:Y:S01]  /*2a70*/  FADD.FTZ R11, R11, R142 ;  /* 0x0000008e0b0b7221 */ /* 0x000fe20000010000 */
[----:B------:R-:W-:Y:S01]  /*2a80*/  FFMA.FTZ R6, R147, R142, R6 ;  /* 0x0000008e93067223 */ /* 0x000fe20000010006 */
[----:B------:R-:W-:-:S02]  /*2a90*/  HADD2.F32 R4, -RZ, R141.H0_H0 ;  /* 0x2000008dff047230 */ /* 0x000fc40000004100 */
[----:B------:R-:W-:Y:S02]  /*2aa0*/  HADD2.F32 R194, -RZ, R194.H0_H0 ;  /* 0x200000c2ffc27230 */ /* 0x000fe40000004100 */
[----:B------:R-:W-:Y:S01]  /*2ab0*/  FADD.FTZ R11, R11, R150 ;  /* 0x000000960b0b7221 */ /* 0x000fe20000010000 */
[C---:B------:R-:W-:Y:S01]  /*2ac0*/  FMUL.FTZ R149, R52.reuse, R149 ;  /* 0x0000009534957220 */ /* 0x040fe20000410000 */
[----:B------:R-:W-:Y:S01]  /*2ad0*/  FFMA.FTZ R6, R153, R150, R6 ;  /* 0x0000009699067223 */ /* 0x000fe20000010006 */
[----:B------:R-:W-:Y:S02]  /*2ae0*/  HADD2.F32 R10, -RZ, R5.H0_H0 ;  /* 0x20000005ff0a7230 */ /* 0x000fe40000004100 */
[----:B------:R-:W-:Y:S01]  /*2af0*/  FMUL.FTZ R117, R52, R125 ;  /* 0x0000007d34757220 */ /* 0x000fe20000410000 */
[----:B------:R-:W-:Y:S02]  /*2b00*/  HADD2.F32 R19, -RZ, R8.H0_H0 ;  /* 0x20000008ff137230 */ /* 0x000fe40000004100 */
[----:B------:R-:W-:Y:S01]  /*2b10*/  FMUL.FTZ R125, R4, R9 ;  /* 0x00000009047d7220 */ /* 0x000fe20000410000 */
[----:B------:R-:W-:-:S02]  /*2b20*/  HADD2.F32 R14, -RZ, R26.H0_H0 ;  /* 0x2000001aff0e7230 */ /* 0x000fc40000004100 */
[----:B------:R-:W-:Y:S01]  /*2b30*/  FMUL.FTZ R151, R151, R194 ;  /* 0x000000c297977220 */ /* 0x000fe20000410000 */
[----:B------:R-:W-:Y:S02]  /*2b40*/  HADD2.F32 R5, -RZ, R141.H1_H1 ;  /* 0x3000008dff057230 */ /* 0x000fe40000004100 */
[----:B------:R-:W-:Y:S01]  /*2b50*/  FADD.FTZ R4, R11, R144 ;  /* 0x000000900b047221 */ /* 0x000fe20000010000 */
[----:B------:R-:W-:Y:S02]  /*2b60*/  HADD2.F32 R8, -RZ, R116.H0_H0 ;  /* 0x20000074ff087230 */ /* 0x000fe40000004100 */
[----:B------:R-:W-:Y:S01]  /*2b70*/  FMUL.FTZ R155, R52, R155 ;  /* 0x0000009b349b7220 */ /* 0x000fe20000410000 */
[----:B------:R-:W-:Y:S01]  /*2b80*/  FFMA.FTZ R6, R149, R144, R6 ;  /* 0x0000009095067223 */ /* 0x000fe20000010006 */
[----:B------:R-:W-:Y:S01]  /*2b90*/  FMUL.FTZ R51, R14, R17 ;  /* 0x000000110e337220 */ /* 0x000fe20000410000 */
[----:B------:R-:W-:Y:S01]  /*2ba0*/  FADD.FTZ R4, R4, R151 ;  /* 0x0000009704047221 */ /* 0x000fe20000010000 */
[----:B------:R-:W-:Y:S01]  /*2bb0*/  FMUL.FTZ R124, R5, R8 ;  /* 0x00000008057c7220 */ /* 0x000fe20000410000 */
[----:B------:R-:W-:Y:S01]  /*2bc0*/  FFMA.FTZ R5, R155, R151, R6 ;  /* 0x000000979b057223 */ /* 0x000fe20000010006 */
[----:B------:R-:W-:Y:S01]  /*2bd0*/  FMUL.FTZ R127, R52, R127 ;  /* 0x0000007f347f7220 */ /* 0x000fe20000410000 */
[----:B------:R-:W-:-:S02]  /*2be0*/  FADD.FTZ R203, R4, R51 ;  /* 0x0000003304cb7221 */ /* 0x000fc40000010000 */
[----:B------:R-:W-:Y:S02]  /*2bf0*/  FFMA.FTZ R4, R114, R51, R5 ;  /* 0x0000003372047223 */ /* 0x000fe40000010005 */
[----:B------:R-:W-:Y:S02]  /*2c00*/  FADD.FTZ R5, R203, R120 ;  /* 0x00000078cb057221 */ /* 0x000fe40000010000 */
[----:B------:R-:W-:Y:S01]  /*2c10*/  FFMA.FTZ R4, R127, R120, R4 ;  /* 0x000000787f047223 */ /* 0x000fe20000010004 */
[----:B------:R-:W-:Y:S01]  /*2c20*/  FMUL.FTZ R121, R122, R19 ;  /* 0x000000137a797220 */ /* 0x000fe20000410000 */
[----:B------:R-:W-:Y:S01]  /*2c30*/  FADD.FTZ R6, R5, R50 ;  /* 0x0000003205067221 */ /* 0x000fe20000010000 */
[----:B------:R-:W-:Y:S01]  /*2c40*/  FMUL.FTZ R126, R52, R199 ;  /* 0x000000c7347e7220 */ /* 0x000fe20000410000 */
[----:B------:R-:W-:Y:S01]  /*2c50*/  FFMA.FTZ R5, R115, R50, R4 ;  /* 0x0000003273057223 */ /* 0x000fe20000010004 */
[----:B------:R-:W-:Y:S02]  /*2c60*/  HADD2.F32 R12, -RZ, R7.H0_H0 ;  /* 0x20000007ff0c7230 */ /* 0x000fe40000004100 */
[----:B------:R-:W-:Y:S01]  /*2c70*/  FADD.FTZ R6, R6, R121 ;  /* 0x0000007906067221 */ /* 0x000fe20000010000 */
[----:B------:R-:W-:-:S02]  /*2c80*/  HADD2.F32 R7, -RZ, R140.H1_H1 ;  /* 0x3000008cff077230 */ /* 0x000fc40000004100 */
[----:B------:R-:W-:Y:S02]  /*2c90*/  HADD2.F32 R14, -RZ, R46.H0_H0 ;  /* 0x2000002eff0e7230 */ /* 0x000fe40000004100 */
[----:B------:R-:W-:Y:S01]  /*2ca0*/  FMUL.FTZ R116, R52, R201 ;  /* 0x000000c934747220 */ /* 0x000fe20000410000 */
[----:B------:R-:W-:Y:S01]  /*2cb0*/  FFMA.FTZ R5, R126, R121, R5 ;  /* 0x000000797e057223 */ /* 0x000fe20000010005 */
[----:B------:R-:W-:Y:S01]  /*2cc0*/  FADD.FTZ R221, R6, R49 ;  /* 0x0000003106dd7221 */ /* 0x000fe20000010000 */
[----:B------:R-:W-:Y:S01]  /*2cd0*/  FMUL.FTZ R129, R52, R129 ;  /* 0x0000008134817220 */ /* 0x000fe20000410000 */
[----:B------:R-:W-:Y:S01]  /*2ce0*/  FMUL.FTZ R122, R7, R14 ;  /* 0x0000000e077a7220 */ /* 0x000fe20000410000 */
[----:B------:R-:W-:Y:S01]  /*2cf0*/  FFMA.FTZ R4, R116, R49, R5 ;  /* 0x0000003174047223 */ /* 0x000fe20000010005 */
[----:B------:R-:W-:Y:S02]  /*2d00*/  FMUL.FTZ R48, R215, R12 ;  /* 0x0000000cd7307220 */ /* 0x000fe40000410000 */
[----:B------:R-:W-:Y:S01]  /*2d10*/  FADD.FTZ R221, R221, R122 ;  /* 0x0000007adddd7221 */ /* 0x000fe20000010000 */
[----:B------:R-:W-:Y:S01]  /*2d20*/  FFMA.FTZ R4, R129, R122, R4 ;  /* 0x0000007a81047223 */ /* 0x000fe20000010004 */
[----:B------:R-:W-:-:S02]  /*2d30*/  FMUL.FTZ R128, R52, R197 ;  /* 0x000000c534807220 */ /* 0x000fc40000410000 */
        /* <DEDUP_REMOVED lines=44> */
.L_x_1021:
        /* <DEDUP_REMOVED lines=32> */
.L_x_1023:
[----:B------:R-:W-:Y:S05]  /*3200*/  BSYNC.RECONVERGENT B0 ;  /* 0x0000000000007941 */ /* 0x000fea0003800200 */
.L_x_1022:
        /* <DEDUP_REMOVED lines=119> */
.L_x_1026:
        /* <DEDUP_REMOVED lines=23> */
.L_x_1025:
        /* <DEDUP_REMOVED lines=26> */
.L_x_1028:
        /* <DEDUP_REMOVED lines=27> */
.L_x_1024:
        /* <DEDUP_REMOVED lines=17> */
[----:B------:R-:W-:Y:S01]  /*3f50*/  HADD2.F32 R7, -RZ, R7.H0_H0 ;  /* 0x20000007ff077230 */ /* 0x000fe20000004100 */
[----:B------:R-:W-:Y:S01]  /*3f60*/  SHF.R.U32.HI R11, RZ, 0x10, R33 ;  /* 0x00000010ff0b7819 */ /* 0x000fe20000011621 */
[----:B------:R-:W-:-:S02]  /*3f70*/  HADD2.F32 R5, -RZ, R0.H0_H0 ;  /* 0x20000000ff057230 */ /* 0x000fc40000004100 */
[----:B------:R-:W-:Y:S01]  /*3f80*/  FADD.FTZ R178, -R181, R178 ;  /* 0x000000b2b5b27221 */ /* 0x000fe20000010100 */
[----:B------:R-:W-:Y:S02]  /*3f90*/  HADD2.F32 R9, -RZ, R4.H0_H0 ;  /* 0x20000004ff097230 */ /* 0x000fe40000004100 */
[----:B------:R-:W-:Y:S01]  /*3fa0*/  FADD.FTZ R4, -R8, R189 ;  /* 0x000000bd08047221 */ /* 0x000fe20000010100 */
[----:B------:R-:W-:Y:S02]  /*3fb0*/  HADD2.F32 R11, -RZ, R11.H0_H0 ;  /* 0x2000000bff0b7230 */ /* 0x000fe40000004100 */
[C---:B------:R-:W-:Y:S01]  /*3fc0*/  FFMA.FTZ R5, R52.reuse, R183, R5 ;  /* 0x000000b734057223 */ /* 0x040fe20000010005 */
[C---:B------:R-:W-:Y:S01]  /*3fd0*/  FFMA.FTZ R0, R52.reuse, R6, R7 ;  /* 0x0000000634007223 */ /* 0x040fe20000010007 */
[C---:B------:R-:W-:Y:S01]  /*3fe0*/  FFMA.FTZ R9, R52.reuse, R178, R9 ;  /* 0x000000b234097223 */ /* 0x040fe20000010009 */
[----:B------:R-:W-:-:S03]  /*3ff0*/  FFMA.FTZ R4, R52, R4, R11 ;  /* 0x0000000434047223 */ /* 0x000fc6000001000b */
[----:B------:R-:W-:Y:S02]  /*4000*/  F2FP.F16.F32.PACK_AB R5, R0, R5 ;  /* 0x000000050005723e */ /* 0x000fe400000000ff */
[----:B------:R-:W-:Y:S02]  /*4010*/  F2FP.F16.F32.PACK_AB R4, R4, R9 ;  /* 0x000000090404723e */ /* 0x000fe400000000ff */
[C---:B------:R-:W-:Y:S02]  /*4020*/  PRMT R0, R5.reuse, 0x7632, R0 ;  /* 0x0000763205007816 */ /* 0x040fe40000000000 */
[----:B------:R-:W-:Y:S02]  /*4030*/  PRMT R9, R5, 0x7610, R9 ;  /* 0x0000761005097816 */ /* 0x000fe40000000009 */
[C---:B------:R-:W-:Y:S02]  /*4040*/  PRMT R11, R4.reuse, 0x7632, R11 ;  /* 0x00007632040b7816 */ /* 0x040fe4000000000b */
[----:B------:R-:W-:Y:S01]  /*4050*/  PRMT R8, R4, 0x7610, R8 ;  /* 0x0000761004087816 */ /* 0x000fe20000000008 */
[----:B------:R-:W-:Y:S06]  /*4060*/  BRA `(.L_x_1027) ;  /* 0x0000000400807947 */ /* 0x000fec0003800000 */
.L_x_1030:
[C-C-:B------:R-:W-:Y:S01]  /*4070*/  FFMA.FTZ R0, R15.reuse, R0, R14.reuse ;  /* 0x000000000f007223 */ /* 0x140fe2000001000e */
[C-C-:B------:R-:W-:Y:S01]  /*4080*/  FFMA.FTZ R4, R15.reuse, R193, R14.reuse ;  /* 0x000000c10f047223 */ /* 0x140fe2000001000e */
[----:B------:R-:W-:Y:S01]  /*4090*/  MOV R6, R33 ;  /* 0x0000002100067202 */ /* 0x000fe20000000f00 */
[C-C-:B------:R-:W-:Y:S01]  /*40a0*/  FFMA.FTZ R181, R15.reuse, R181, R14.reuse ;  /* 0x000000b50fb57223 */ /* 0x140fe2000001000e */
[----:B------:R-:W-:Y:S01]  /*40b0*/  FADD.FTZ R183, -R0, R183 ;  /* 0x000000b700b77221 */ /* 0x000fe20000010100 */
[----:B------:R-:W-:Y:S01]  /*40c0*/  SHF.R.U32.HI R8, RZ, 0x10, R33 ;  /* 0x00000010ff087819 */ /* 0x000fe20000011621 */
[----:B------:R-:W-:Y:S01]  /*40d0*/  FADD.FTZ R189, -R4, R189 ;  /* 0x000000bd04bd7221 */ /* 0x000fe20000010100 */
[----:B------:R-:W-:Y:S01]  /*40e0*/  MOV R0, R32 ;  /* 0x0000002000007202 */ /* 0x000fe20000000f00 */
[----:B------:R-:W-:Y:S01]  /*40f0*/  FFMA.FTZ R4, R15, R191, R14 ;  /* 0x000000bf0f047223 */ /* 0x000fe2000001000e */
[----:B------:R-:W-:Y:S01]  /*4100*/  SHF.R.U64 R5, R32, 0x10, R33 ;  /* 0x0000001020057819 */ /* 0x000fe20000001221 */
[----:B------:R-:W-:-:S02]  /*4110*/  HADD2.F32 R7, -RZ, R6.H0_H0 ;  /* 0x20000006ff077230 */ /* 0x000fc40000004100 */
[----:B------:R-:W-:Y:S01]  /*4120*/  FADD.FTZ R181, -R181, R178 ;  /* 0x000000b2b5b57221 */ /* 0x000fe20000010100 */
[----:B------:R-:W-:Y:S02]  /*4130*/  HADD2.F32 R8, -RZ, R8.H0_H0 ;  /* 0x20000008ff087230 */ /* 0x000fe40000004100 */
[----:B------:R-:W-:Y:S01]  /*4140*/  FADD.FTZ R187, -R4, R187 ;  /* 0x000000bb04bb7221 */ /* 0x000fe20000010100 */
[----:B------:R-:W-:Y:S02]  /*4150*/  HADD2.F32 R0, -RZ, R0.H0_H0 ;  /* 0x20000000ff007230 */ /* 0x000fe40000004100 */
[C---:B------:R-:W-:Y:S01]  /*4160*/  FFMA.FTZ R7, R52.reuse, R181, R7 ;  /* 0x000000b534077223 */ /* 0x040fe20000010007 */
[----:B------:R-:W-:Y:S02]  /*4170*/  HADD2.F32 R6, -RZ, R5.H0_H0 ;  /* 0x20000005ff067230 */ /* 0x000fe40000004100 */
[C---:B------:R-:W-:Y:S01]  /*4180*/  FFMA.FTZ R8, R52.reuse, R189, R8 ;  /* 0x000000bd34087223 */ /* 0x040fe20000010008 */
[----:B------:R-:W-:-:S02]  /*4190*/  FFMA.FTZ R0, R52, R183, R0 ;  /* 0x000000b734007223 */ /* 0x000fc40000010000 */
[----:B------:R-:W-:Y:S02]  /*41a0*/  FFMA.FTZ R187, R52, R187, R6 ;  /* 0x000000bb34bb7223 */ /* 0x000fe40000010006 */
[----:B------:R-:W-:-:S03]  /*41b0*/  F2FP.F16.F32.PACK_AB R8, R8, R7 ;  /* 0x000000070808723e */ /* 0x000fc600000000ff */
[----:B------:R-:W-:Y:S02]  /*41c0*/  F2FP.F16.F32.PACK_AB R187, R187, R0 ;  /* 0x00000000bbbb723e */ /* 0x000fe400000000ff */
        /* <DEDUP_REMOVED lines=8> */
.L_x_1029:
        /* <DEDUP_REMOVED lines=33> */
.L_x_1031:
        /* <DEDUP_REMOVED lines=33> */
.L_x_1027:
        /* <DEDUP_REMOVED lines=19> */
.L_x_1032:
        /* <DEDUP_REMOVED lines=13> */
.L_x_1033:
        /* <DEDUP_REMOVED lines=11> */
[----:B------:R-:W-:Y:S02]  /*4920*/  HADD2.F32 R7, -RZ, R6.H0_H0 ;  /* 0x20000006ff077230 */ /* 0x000fe40000004100 */
[----:B------:R-:W-:Y:S01]  /*4930*/  FADD.FTZ R175, -R175, R166 ;  /* 0x000000a6afaf7221 */ /* 0x000fe20000010100 */
[----:B------:R-:W-:-:S02]  /*4940*/  HADD2.F32 R8, -RZ, R8.H0_H0 ;  /* 0x20000008ff087230 */ /* 0x000fc40000004100 */
[----:B------:R-:W-:Y:S01]  /*4950*/  FADD.FTZ R173, -R173, R164 ;  /* 0x000000a4adad7221 */ /* 0x000fe20000010100 */
[----:B------:R-:W-:Y:S02]  /*4960*/  HADD2.F32 R0, -RZ, R0.H0_H0 ;  /* 0x20000000ff007230 */ /* 0x000fe40000004100 */
[----:B------:R-:W-:Y:S01]  /*4970*/  FADD.FTZ R169, -R169, R160 ;  /* 0x000000a0a9a97221 */ /* 0x000fe20000010100 */
[----:B------:R-:W-:Y:S02]  /*4980*/  HADD2.F32 R6, -RZ, R9.H0_H0 ;  /* 0x20000009ff067230 */ /* 0x000fe40000004100 */
[----:B------:R-:W-:Y:S01]  /*4990*/  FADD.FTZ R171, -R171, R162 ;  /* 0x000000a2abab7221 */ /* 0x000fe20000010100 */
        /* <DEDUP_REMOVED lines=19> */
.L_x_1036:
        /* <DEDUP_REMOVED lines=31> */
.L_x_1035:
        /* <DEDUP_REMOVED lines=32> */
.L_x_1038:
        /* <DEDUP_REMOVED lines=23> */
[----:B0-----:R-:W-:Y:S02]  /*5030*/  PRMT R11, R6, 0x7610, R11 ;  /* 0x00007610060b7816 */ /* 0x001fe4000000000b */
[C---:B------:R-:W-:Y:S02]  /*5040*/  PRMT R7, R169.reuse, 0x7632, R7 ;  /* 0x00007632a9077816 */ /* 0x040fe40000000007 */
[----:B------:R-:W-:Y:S01]  /*5050*/  PRMT R6, R169, 0x7610, R6 ;  /* 0x00007610a9067816 */ /* 0x000fe20000000006 */
[----:B------:R-:W-:Y:S06]  /*5060*/  BRA `(.L_x_1037) ;  /* 0x0000000400647947 */ /* 0x000fec0003800000 */
.L_x_1034:
        /* <DEDUP_REMOVED lines=27> */
.L_x_1040:
        /* <DEDUP_REMOVED lines=12> */
[----:B------:R-:W-:Y:S02]  /*52e0*/  F2FP.F16.F32.PACK_AB R6, R6, R173 ;  /* 0x000000ad0606723e */ /* 0x000fe400000000ff */
[----:B------:R-:W-:Y:S02]  /*52f0*/  F2FP.F16.F32.PACK_AB R175, R0, R175 ;  /* 0x000000af00af723e */ /* 0x000fe400000000ff */
        /* <DEDUP_REMOVED lines=8> */
.L_x_1039:
        /* <DEDUP_REMOVED lines=23> */
.L_x_1041:
        /* <DEDUP_REMOVED lines=12> */
[----:B------:R-:W-:Y:S02]  /*55b0*/  F2FP.F16.F32.PACK_AB R175, R0, R175 ;  /* 0x000000af00af723e */ /* 0x000fe400000000ff */
[----:B------:R-:W-:Y:S02]  /*55c0*/  F2FP.F16.F32.PACK_AB R6, R6, R173 ;  /* 0x000000ad0606723e */ /* 0x000fe400000000ff */
[C---:B------:R-:W-:Y:S02]  /*55d0*/  PRMT R0, R175.reuse, 0x7632, R0 ;  /* 0x00007632af007816 */ /* 0x040fe40000000000 */
[----:B0-----:R-:W-:Y:S02]  /*55e0*/  PRMT R11, R175, 0x7610, R11 ;  /* 0x00007610af0b7816 */ /* 0x001fe4000000000b */
[----:B------:R-:W-:-:S07]  /*55f0*/  PRMT R7, R6, 0x7632, R7 ;  /* 0x0000763206077816 */ /* 0x000fce0000000007 */
.L_x_1037:
        /* <DEDUP_REMOVED lines=15> */
.L_x_1042:
        /* <DEDUP_REMOVED lines=10> */
.L_x_1043:
        /* <DEDUP_REMOVED lines=38> */
.L_x_1046:
        /* <DEDUP_REMOVED lines=31> */
.L_x_1045:
        /* <DEDUP_REMOVED lines=32> */
.L_x_1048:
        /* <DEDUP_REMOVED lines=27> */
.L_x_1044:
        /* <DEDUP_REMOVED lines=27> */
.L_x_1050:
        /* <DEDUP_REMOVED lines=22> */
.L_x_1049:
        /* <DEDUP_REMOVED lines=23> */
.L_x_1051:
        /* <DEDUP_REMOVED lines=12> */
[----:B------:R-:W-:Y:S02]  /*64d0*/  F2FP.F16.F32.PACK_AB R159, R0, R159 ;  /* 0x0000009f009f723e */ /* 0x000fe400000000ff */
[----:B------:R-:W-:Y:S02]  /*64e0*/  F2FP.F16.F32.PACK_AB R6, R6, R161 ;  /* 0x000000a10606723e */ /* 0x000fe400000000ff */
[C---:B------:R-:W-:Y:S02]  /*64f0*/  PRMT R0, R159.reuse, 0x7632, R0 ;  /* 0x000076329f007816 */ /* 0x040fe40000000000 */
[----:B0-----:R-:W-:Y:S02]  /*6500*/  PRMT R11, R159, 0x7610, R11 ;  /* 0x000076109f0b7816 */ /* 0x001fe4000000000b */
[----:B------:R-:W-:-:S07]  /*6510*/  PRMT R7, R6, 0x7632, R7 ;  /* 0x0000763206077816 */ /* 0x000fce0000000007 */
.L_x_1047:
        /* <DEDUP_REMOVED lines=15> */
.L_x_1052:
        /* <DEDUP_REMOVED lines=10> */
.L_x_1053:
[----:B------:R-:W-:Y:S05]  /*66b0*/  BRA.U !UP2, `(.L_x_1054) ;  /* 0x000000050afc7547 */ /* 0x000fea000b800000 */
[----:B------:R-:W-:Y:S05]  /*66c0*/  BRA.U !UP0, `(.L_x_1055) ;  /* 0x00000005080c7547 */ /* 0x000fea000b800000 */
[----:B------:R-:W-:Y:S05]  /*66d0*/  BRA.U !UP1, `(.L_x_1056) ;  /* 0x00000001098c7547 */ /* 0x000fea000b800000 */
[C-C-:B------:R-:W-:Y:S01]  /*66e0*/  FFMA.FTZ R0, R15.reuse, R155, R14.reuse ;  /* 0x0000009b0f007223 */ /* 0x140fe2000001000e */
[----:B-12---:R-:W-:Y:S01]  /*66f0*/  MOV R6, R39 ;  /* 0x0000002700067202 */ /* 0x006fe20000000f00 */
[C-C-:B------:R-:W-:Y:S01]  /*6700*/  FFMA.FTZ R147, R15.reuse, R147, R14.reuse ;  /* 0x000000930f937223 */ /* 0x140fe2000001000e */
[----:B------:R-:W-:Y:S01]  /*6710*/  SHF.R.U32.HI R8, RZ, 0x10, R39 ;  /* 0x00000010ff087819 */ /* 0x000fe20000011627 */
[----:B------:R-:W-:Y:S01]  /*6720*/  FADD.FTZ R151, -R0, R151 ;  /* 0x0000009700977221 */ /* 0x000fe20000010100 */
        /* <DEDUP_REMOVED lines=30> */
.L_x_1056:
        /* <DEDUP_REMOVED lines=31> */
.L_x_1055:
        /* <DEDUP_REMOVED lines=32> */
.L_x_1058:
[----:B------:R-:W-:Y:S01]  /*6d00*/  MOV R0, R38 ;  /* 0x0000002600007202 */ /* 0x000fe20000000f00 */
[C-C-:B------:R-:W-:Y:S01]  /*6d10*/  FFMA.FTZ R147, R15.reuse, R147, R14.reuse ;  /* 0x000000930f937223 */ /* 0x140fe2000001000e */
[--C-:B-12---:R-:W-:Y:S01]  /*6d20*/  SHF.R.U64 R6, R38, 0x10, R39.reuse ;  /* 0x0000001026067819 */ /* 0x106fe20000001227 */
[C-C-:B------:R-:W-:Y:S01]  /*6d30*/  FFMA.FTZ R153, R15.reuse, R153, R14.reuse ;  /* 0x000000990f997223 */ /* 0x140fe2000001000e */
[----:B------:R-:W-:Y:S01]  /*6d40*/  MOV R8, R39 ;  /* 0x0000002700087202 */ /* 0x000fe20000000f00 */
[C-C-:B------:R-:W-:Y:S01]  /*6d50*/  FFMA.FTZ R149, R15.reuse, R149, R14.reuse ;  /* 0x000000950f957223 */ /* 0x140fe2000001000e */
[----:B------:R-:W-:Y:S01]  /*6d60*/  SHF.R.U32.HI R9, RZ, 0x10, R39 ;  /* 0x00000010ff097819 */ /* 0x000fe20000011627 */
[----:B0-----:R-:W-:Y:S01]  /*6d70*/  FFMA.FTZ R10, R15, R155, R14 ;  /* 0x0000009b0f0a7223 */ /* 0x001fe2000001000e */
        /* <DEDUP_REMOVED lines=19> */
.L_x_1054:
        /* <DEDUP_REMOVED lines=27> */
.L_x_1060:
        /* <DEDUP_REMOVED lines=22> */
.L_x_1059:
        /* <DEDUP_REMOVED lines=23> */
.L_x_1061:
        /* <DEDUP_REMOVED lines=17> */
.L_x_1057:
        /* <DEDUP_REMOVED lines=15> */
.L_x_1062:
        /* <DEDUP_REMOVED lines=10> */
.L_x_1063:
        /* <DEDUP_REMOVED lines=38> */
.L_x_1066:
        /* <DEDUP_REMOVED lines=31> */
.L_x_1065:
        /* <DEDUP_REMOVED lines=32> */
.L_x_1068:
        /* <DEDUP_REMOVED lines=27> */
.L_x_1064:
        /* <DEDUP_REMOVED lines=27> */
.L_x_1070:
        /* <DEDUP_REMOVED lines=22> */
.L_x_1069:
        /* <DEDUP_REMOVED lines=23> */
.L_x_1071:
        /* <DEDUP_REMOVED lines=17> */
.L_x_1067:
        /* <DEDUP_REMOVED lines=15> */
.L_x_1072:
        /* <DEDUP_REMOVED lines=10> */
.L_x_1073:
        /* <DEDUP_REMOVED lines=37> */
.L_x_1076:
        /* <DEDUP_REMOVED lines=30> */
.L_x_1075:
        /* <DEDUP_REMOVED lines=31> */
.L_x_1078:
        /* <DEDUP_REMOVED lines=27> */
.L_x_1074:
        /* <DEDUP_REMOVED lines=29> */
.L_x_1080:
        /* <DEDUP_REMOVED lines=23> */
.L_x_1079:
        /* <DEDUP_REMOVED lines=24> */
.L_x_1081:
        /* <DEDUP_REMOVED lines=15> */
[----:B------:R-:W-:Y:S02]  /*9270*/  PRMT R13, R49, 0x7610, R13 ;  /* 0x00007610310d7816 */ /* 0x000fe4000000000d */
[C---:B------:R-:W-:Y:S02]  /*9280*/  PRMT R9, R6.reuse, 0x7632, R9 ;  /* 0x0000763206097816 */ /* 0x040fe40000000009 */
[----:B------:R-:W-:-:S07]  /*9290*/  PRMT R8, R6, 0x7610, R8 ;  /* 0x0000761006087816 */ /* 0x000fce0000000008 */
.L_x_1077:
        /* <DEDUP_REMOVED lines=15> */
.L_x_1082:
        /* <DEDUP_REMOVED lines=10> */
.L_x_1083:
[----:B------:R-:W-:Y:S05]  /*9430*/  BRA.U !UP2, `(.L_x_1084) ;  /* 0x000000050af07547 */ /* 0x000fea000b800000 */
[----:B------:R-:W-:Y:S05]  /*9440*/  BRA.U !UP0, `(.L_x_1085) ;  /* 0x0000000508047547 */ /* 0x000fea000b800000 */
[----:B------:R-:W-:Y:S05]  /*9450*/  BRA.U !UP1, `(.L_x_1086) ;  /* 0x0000000109887547 */ /* 0x000fea000b800000 */
[----:B0-2---:R-:W-:Y:S01]  /*9460*/  MOV R6, R45 ;  /* 0x0000002d00067202 */ /* 0x005fe20000000f00 */
[C-C-:B------:R-:W-:Y:S01]  /*9470*/  FFMA.FTZ R118, R15.reuse, R118, R14.reuse ;  /* 0x000000760f767223 */ /* 0x140fe2000001000e */
[--C-:B------:R-:W-:Y:S01]  /*9480*/  SHF.R.U32.HI R7, RZ, 0x10, R45.reuse ;  /* 0x00000010ff077819 */ /* 0x100fe2000001162d */
[C-C-:B------:R-:W-:Y:S01]  /*9490*/  FFMA.FTZ R119, R15.reuse, R119, R14.reuse ;  /* 0x000000770f777223 */ /* 0x140fe2000001000e */
[----:B------:R-:W-:Y:S01]  /*94a0*/  MOV R0, R44 ;  /* 0x0000002c00007202 */ /* 0x000fe20000000f00 */
[C-C-:B------:R-:W-:Y:S01]  /*94b0*/  FFMA.FTZ R131, R15.reuse, R131, R14.reuse ;  /* 0x000000830f837223 */ /* 0x140fe2000001000e */
[----:B-1----:R-:W-:Y:S01]  /*94c0*/  SHF.R.U64 R9, R44, 0x10, R45 ;  /* 0x000000102c097819 */ /* 0x002fe2000000122d */
        /* <DEDUP_REMOVED lines=27> */
.L_x_1086:
[--C-:B-1----:R-:W-:Y:S01]  /*9680*/  SHF.R.U32.HI R8, RZ, 0x10, R45.reuse ;  /* 0x00000010ff087819 */ /* 0x102fe2000001162d */
[C-C-:B------:R-:W-:Y:S01]  /*9690*/  FFMA.FTZ R118, R15.reuse, R118, R14.reuse ;  /* 0x000000760f767223 */ /* 0x140fe2000001000e */
[----:B0-2---:R-:W-:Y:S01]  /*96a0*/  MOV R7, R45 ;  /* 0x0000002d00077202 */ /* 0x005fe20000000f00 */
        /* <DEDUP_REMOVED lines=27> */
.L_x_1085:
[----:B------:R-:W-:Y:S05]  /*9860*/  BRA.U !UP1, `(.L_x_1088) ;  /* 0x0000000109787547 */ /* 0x000fea000b800000 */
        /* <DEDUP_REMOVED lines=30> */
.L_x_1088:
[----:B------:R-:W-:Y:S01]  /*9a50*/  MOV R0, R44 ;  /* 0x0000002c00007202 */ /* 0x000fe20000000f00 */
[C-C-:B------:R-:W-:Y:S01]  /*9a60*/  FFMA.FTZ R118, R15.reuse, R118, R14.reuse ;  /* 0x000000760f767223 */ /* 0x140fe2000001000e */
[--C-:B0-2---:R-:W-:Y:S01]  /*9a70*/  SHF.R.U64 R6, R44, 0x10, R45.reuse ;  /* 0x000000102c067819 */ /* 0x105fe2000000122d */
[C-C-:B------:R-:W-:Y:S01]  /*9a80*/  FFMA.FTZ R131, R15.reuse, R131, R14.reuse ;  /* 0x000000830f837223 */ /* 0x140fe2000001000e */
[----:B-1----:R-:W-:Y:S01]  /*9a90*/  SHF.R.U32.HI R9, RZ, 0x10, R45 ;  /* 0x00000010ff097819 */ /* 0x002fe2000001162d */
[C-C-:B------:R-:W-:Y:S01]  /*9aa0*/  FFMA.FTZ R119, R15.reuse, R119, R14.reuse ;  /* 0x000000770f777223 */ /* 0x140fe2000001000e */
[----:B------:R-:W-:Y:S01]  /*9ab0*/  MOV R8, R45 ;  /* 0x0000002d00087202 */ /* 0x000fe20000000f00 */
        /* <DEDUP_REMOVED lines=20> */
.L_x_1084:
        /* <DEDUP_REMOVED lines=29> */
.L_x_1090:
        /* <DEDUP_REMOVED lines=23> */
.L_x_1089:
        /* <DEDUP_REMOVED lines=24> */
.L_x_1091:
        /* <DEDUP_REMOVED lines=15> */
[----:B-12---:R-:W-:Y:S02]  /*a1b0*/  PRMT R11, R47, 0x7610, R11 ;  /* 0x000076102f0b7816 */ /* 0x006fe4000000000b */
[C---:B------:R-:W-:Y:S02]  /*a1c0*/  PRMT R9, R52.reuse, 0x7632, R9 ;  /* 0x0000763234097816 */ /* 0x040fe40000000009 */
[----:B------:R-:W-:-:S07]  /*a1d0*/  PRMT R8, R52, 0x7610, R8 ;  /* 0x0000761034087816 */ /* 0x000fce0000000008 */
.L_x_1087:
        /* <DEDUP_REMOVED lines=15> */
.L_x_1092:
        /* <DEDUP_REMOVED lines=10> */
.L_x_1093:
[----:B0-2---:R-:W0:Y:S01]  /*a370*/  LDC.64 R4, c[0x0][0x380] ;  /* 0x0000e000ff047b82 */ /* 0x005e220000000a00 */
[----:B------:R-:W-:Y:S01]  /*a380*/  UPLOP3.LUT UP3, UPT, UPT, UPT, UP3, 0x40, 0x4 ;  /* 0x000000000004789c */ /* 0x000fe20003f6e830 */
[----:B0-----:R-:W-:-:S04]  /*a390*/  IADD3 R112, PT, PT, R112, R4, RZ ;  /* 0x0000000470707210 */ /* 0x001fc80007ffe0ff */
[----:B------:R-:W-:-:S13]  /*a3a0*/  ISETP.GE.AND P0, PT, R112, R5, PT ;  /* 0x000000057000720c */ /* 0x000fda0003f06270 */
[----:B------:R-:W-:Y:S05]  /*a3b0*/  @!P0 BRA `(.L_x_1094) ;  /* 0xffffff6000b48947 */ /* 0x000fea000383ffff */
[----:B------:R-:W-:Y:S02]  /*a3c0*/  MOV R4, R110 ;  /* 0x0000006e00047202 */ /* 0x000fe40000000f00 */
[----:B------:R-:W-:Y:S02]  /*a3d0*/  MOV R5, R109 ;  /* 0x0000006d00057202 */ /* 0x000fe40000000f00 */
[----:B-1----:R-:W-:Y:S02]  /*a3e0*/  MOV R6, R108 ;  /* 0x0000006c00067202 */ /* 0x002fe40000000f00 */
        /* <DEDUP_REMOVED lines=49> */
[----:B------:R-:W-:-:S07]  /*a700*/  MOV R56, R54 ;  /* 0x0000003600387202 */ /* 0x000fce0000000f00 */
.L_x_1019:
        /* <DEDUP_REMOVED lines=24> */
.L_x_1095:
        /* <DEDUP_REMOVED lines=15> */
.L_x_7227:


//--------------------- .text._ZN10layer_norm31ln_parallel_residual_bwd_kernelINS_13Kernel_traitsI6__halfS2_S2_S2_fjLj7168ELj1ELj1ELj8ELj8ENS_18Kernel_traits_baseILj7168ES2_S2_S2_S2_fjLj256EEEEELb1ELb0ELb0EEEvNS_9BwdParamsE --------------------------
	.section	.text._ZN10layer_norm31ln_parallel_residual_bwd_kernelINS_13Kernel_traitsI6__halfS2_S2_S2_fjLj7168ELj1ELj1ELj8ELj8ENS_18Kernel_traits_baseILj7168ES2_S2_S2_S2_fjLj256EEEEELb1ELb0ELb0EEEvNS_9BwdParamsE,"ax",@progbits
	.align	128
        .global         _ZN10layer_norm31ln_parallel_residual_bwd_kernelINS_13Kernel_traitsI6__halfS2_S2_S2_fjLj7168ELj1ELj1ELj8ELj8ENS_18Kernel_traits_baseILj7168ES2_S2_S2_S2_fjLj256EEEEELb1ELb0ELb0EEEvNS_9BwdParamsE
        .type           _ZN10layer_norm31ln_parallel_residual_bwd_kernelINS_13Kernel_traitsI6__halfS2_S2_S2_fjLj7168ELj1ELj1ELj8ELj8ENS_18Kernel_traits_baseILj7168ES2_S2_S2_S2_fjLj256EEEEELb1ELb0ELb0EEEvNS_9BwdParamsE,@function
        .size           _ZN10layer_norm31ln_parallel_residual_bwd_kernelINS_13Kernel_traitsI6__halfS2_S2_S2_fjLj7168ELj1ELj1ELj8ELj8ENS_18Kernel_traits_baseILj7168ES2_S2_S2_S2_fjLj256EEEEELb1ELb0ELb0EEEvNS_9BwdParamsE,(.L_x_7228 - _ZN10layer_norm31ln_parallel_residual_bwd_kernelINS_13Kernel_traitsI6__halfS2_S2_S2_fjLj7168ELj1ELj1ELj8ELj8ENS_18Kernel_traits_baseILj7168ES2_S2_S2_S2_fjLj256EEEEELb1ELb0ELb0EEEvNS_9BwdParamsE)
        .other          _ZN10layer_norm31ln_parallel_residual_bwd_kernelINS_13Kernel_traitsI6__halfS2_S2_S2_fjLj7168ELj1ELj1ELj8ELj8ENS_18Kernel_traits_baseILj7168ES2_S2_S2_S2_fjLj256EEEEELb1ELb0ELb0EEEvNS_9BwdParamsE,@"STO_CUDA_ENTRY STV_DEFAULT"
_ZN10layer_norm31ln_parallel_residual_bwd_kernelINS_13Kernel_traitsI6__halfS2_S2_S2_fjLj7168ELj1ELj1ELj8ELj8ENS_18Kernel_traits_baseILj7168ES2_S2_S2_S2_fjLj256EEEEELb1ELb0ELb0EEEvNS_9BwdParamsE:
.text._ZN10layer_norm31ln_parallel_residual_bwd_kernelINS_13Kernel_traitsI6__halfS2_S2_S2_fjLj7168ELj1ELj1ELj8ELj8ENS_18Kernel_traits_baseILj7168ES2_S2_S2_S2_fjLj256EEEEELb1ELb0ELb0EEEvNS_9BwdParamsE:
        /* <DEDUP_REMOVED lines=10> */
[----:B------:R-:W-:Y:S01]  /*00a0*/  IMAD.U32 R3, RZ, RZ, UR4 ;  /* 0x00000004ff037e24 */ /* 0x000fe2000f8e00ff */
[----:B0-----:R-:W-:-:S04]  /*00b0*/  LOP3.LUT R0, R2, 0xff, RZ, 0x3c, !PT ;  /* 0x000000ff02007812 */ /* 0x001fc800078e3cff */
[----:B------:R-:W0:Y:S01]  /*00c0*/  LDC.64 R12, c[0x0][0x3d0] ;  /* 0x0000f400ff0c7b82 */ /* 0x000e220000000a00 */
[----:B------:R-:W0:Y:S01]  /*00d0*/  LDCU UR4, c[0x0][0x384] ;  /* 0x00007080ff0477ac */ /* 0x000e220008000800 */
[----:B------:R-:W-:Y:S01]  /*00e0*/  LEA.HI.SX32 R0, R3, R0, 0x1e ;  /* 0x0000000003007211 */ /* 0x000fe200078ff2ff */
[----:B------:R-:W-:-:S03]  /*00f0*/  IMAD.MOV.U32 R3, RZ, RZ, R2 ;  /* 0x000000ffff037224 */ /* 0x000fc600078e0002 */
[C---:B------:R-:W-:Y:S02]  /*0100*/  ISETP.GE.U32.AND P0, PT, R0.reuse, 0x100, PT ;  /* 0x000001000000780c */ /* 0x040fe40003f06070 */
[----:B------:R-:W0:Y:S01]  /*0110*/  LDC.64 R14, c[0x0][0x3d8] ;  /* 0x0000f600ff0e7b82 */ /* 0x000e220000000a00 */
[C---:B------:R-:W-:Y:S02]  /*0120*/  ISETP.GE.U32.AND P1, PT, R0.reuse, 0x200, PT ;  /* 0x000002000000780c */ /* 0x040fe40003f26070 */
[C---:B------:R-:W-:Y:S02]  /*0130*/  ISETP.GE.U32.AND P2, PT, R0.reuse, 0x300, PT ;  /* 0x000003000000780c */ /* 0x040fe40003f46070 */
[C---:B------:R-:W-:Y:S02]  /*0140*/  ISETP.GE.U32.AND P3, PT, R0.reuse, 0x400, PT ;  /* 0x000004000000780c */ /* 0x040fe40003f66070 */
[C---:B------:R-:W-:Y:S01]  /*0150*/  ISETP.GE.U32.AND P4, PT, R0.reuse, 0x500, PT ;  /* 0x000005000000780c */ /* 0x040fe20003f86070 */
[----:B------:R-:W0:Y:S01]  /*0160*/  LDC.64 R16, c[0x0][0x3d0] ;  /* 0x0000f400ff107b82 */ /* 0x000e220000000a00 */
[----:B------:R-:W-:-:S02]  /*0170*/  ISETP.GE.U32.AND P5, PT, R0, 0x600, PT ;  /* 0x000006000000780c */ /* 0x000fc40003fa6070 */
[----:B--2---:R-:W-:-:S04]  /*0180*/  @P0 IMAD.WIDE.U32 R4, R3, 0x8, R4 ;  /* 0x0000000803040825 */ /* 0x004fc800078e0004 */
[C---:B----4-:R-:W-:Y:S01]  /*0190*/  @P0 IMAD.WIDE.U32 R6, R3.reuse, 0x8, R6 ;  /* 0x0000000803060825 */ /* 0x050fe200078e0006 */
[----:B------:R-:W2:Y:S01]  /*01a0*/  LDC.64 R18, c[0x0][0x3d8] ;  /* 0x0000f600ff127b82 */ /* 0x000ea20000000a00 */
[----:B------:R-:W-:Y:S01]  /*01b0*/  @P0 LOP3.LUT R3, R3, 0x100, RZ, 0xfc, !PT ;  /* 0x0000010003030812 */ /* 0x000fe200078efcff */
[----:B---3--:R3:W5:Y:S04]  /*01c0*/  @P0 LDG.E.64 R134, desc[UR10][R4.64] ;  /* 0x0000000a04860981 */ /* 0x008768000c1e1b00 */
[C---:B------:R-:W-:Y:S02]  /*01d0*/  @P1 IMAD.WIDE.U32 R8, R3.reuse, 0x8, R8 ;  /* 0x0000000803081825 */ /* 0x040fe400078e0008 */
[----:B------:R-:W4:Y:S08]  /*01e0*/  LDC.64 R20, c[0x0][0x3d0] ;  /* 0x0000f400ff147b82 */ /* 0x000f300000000a00 */
[----:B------:R-:W3:Y:S01]  /*01f0*/  LDC.64 R22, c[0x0][0x3d8] ;  /* 0x0000f600ff167b82 */ /* 0x000ee20000000a00 */
[----:B-1----:R-:W-:-:S07]  /*0200*/  @P1 IMAD.WIDE.U32 R10, R3, 0x8, R10 ;  /* 0x00000008030a1825 */ /* 0x002fce00078e000a */
[----:B------:R-:W1:Y:S01]  /*0210*/  LDC.64 R24, c[0x0][0x3d0] ;  /* 0x0000f400ff187b82 */ /* 0x000e620000000a00 */
[----:B------:R-:W-:-:S07]  /*0220*/  @P1 VIADD R3, R3, 0x100 ;  /* 0x0000010003031836 */ /* 0x000fce0000000000 */
[----:B------:R-:W1:Y:S01]  /*0230*/  LDC.64 R26, c[0x0][0x3d8] ;  /* 0x0000f600ff1a7b82 */ /* 0x000e620000000a00 */
[----:B0-----:R-:W-:-:S07]  /*0240*/  @P2 IMAD.WIDE.U32 R12, R3, 0x8, R12 ;  /* 0x00000008030c2825 */ /* 0x001fce00078e000c */
[----:B------:R-:W0:Y:S01]  /*0250*/  S2UR UR7, SR_CTAID.X ;  /* 0x00000000000779c3 */ /* 0x000e220000002500 */
[C---:B------:R-:W-:Y:S01]  /*0260*/  @P2 IMAD.WIDE.U32 R14, R3.reuse, 0x8, R14 ;  /* 0x00000008030e2825 */ /* 0x040fe200078e000e */
[----:B------:R-:W-:Y:S01]  /*0270*/  @P2 IADD3 R3, PT, PT, R3, 0x100, RZ ;  /* 0x0000010003032810 */ /* 0x000fe20007ffe0ff */
[----:B------:R1:W5:Y:S05]  /*0280*/  @P0 LDG.E.64 R136, desc[UR10][R6.64] ;  /* 0x0000000a06880981 */ /* 0x00036a000c1e1b00 */
[----:B------:R-:W1:Y:S01]  /*0290*/  LDC.64 R28, c[0x0][0x3d0] ;  /* 0x0000f400ff1c7b82 */ /* 0x000e620000000a00 */
[----:B------:R-:W-:-:S07]  /*02a0*/  @P3 IMAD.WIDE.U32 R16, R3, 0x8, R16 ;  /* 0x0000000803103825 */ /* 0x000fce00078e0010 */
[----:B------:R-:W1:Y:S01]  /*02b0*/  LDC.64 R30, c[0x0][0x3d8] ;  /* 0x0000f600ff1e7b82 */ /* 0x000e620000000a00 */
[C---:B--2---:R-:W-:Y:S01]  /*02c0*/  @P3 IMAD.WIDE.U32 R18, R3.reuse, 0x8, R18 ;  /* 0x0000000803123825 */ /* 0x044fe200078e0012 */
[----:B------:R-:W-:Y:S01]  /*02d0*/  ISETP.GE.U32.AND P6, PT, R0, 0x700, PT ;  /* 0x000007000000780c */ /* 0x000fe20003fc6070 */
[----:B------:R-:W5:Y:S02]  /*02e0*/  @P1 LDG.E.64 R138, desc[UR10][R8.64] ;  /* 0x0000000a088a1981 */ /* 0x000f64000c1e1b00 */
[----:B------:R-:W-:Y:S01]  /*02f0*/  @P3 VIADD R3, R3, 0x100 ;  /* 0x0000010003033836 */ /* 0x000fe20000000000 */
[----:B------:R-:W-:Y:S01]  /*0300*/  CS2R R112, SRZ ;  /* 0x0000000000707805 */ /* 0x000fe2000001ff00 */
[----:B------:R-:W5:Y:S02]  /*0310*/  @P1 LDG.E.64 R140, desc[UR10][R10.64] ;  /* 0x0000000a0a8c1981 */ /* 0x000f64000c1e1b00 */
[C---:B----4-:R-:W-:Y:S01]  /*0320*/  @P4 IMAD.WIDE.U32 R20, R3.reuse, 0x8, R20 ;  /* 0x0000000803144825 */ /* 0x050fe200078e0014 */
[----:B0-----:R-:W-:Y:S01]  /*0330*/  UISETP.GE.AND UP0, UPT, UR7, UR4, UPT ;  /* 0x000000040700728c */ /* 0x001fe2000bf06270 */
[----:B------:R-:W5:Y:S02]  /*0340*/  @P2 LDG.E.64 R142, desc[UR10][R12.64] ;  /* 0x0000000a0c8e2981 */ /* 0x000f64000c1e1b00 */
[C---:B---3--:R-:W-:Y:S01]  /*0350*/  @P4 IMAD.WIDE.U32 R22, R3.reuse, 0x8, R22 ;  /* 0x0000000803164825 */ /* 0x048fe200078e0016 */
[----:B------:R-:W-:Y:S01]  /*0360*/  P2R R204, PR, RZ, 0x40 ;  /* 0x00000040ffcc7803 */ /* 0x000fe20000000000 */
[----:B------:R-:W5:Y:S02]  /*0370*/  @P2 LDG.E.64 R132, desc[UR10][R14.64] ;  /* 0x0000000a0e842981 */ /* 0x000f64000c1e1b00 */
[----:B------:R-:W-:Y:S01]  /*0380*/  @P4 VIADD R3, R3, 0x100 ;  /* 0x0000010003034836 */ /* 0x000fe20000000000 */
[----:B------:R-:W-:Y:S01]  /*0390*/  CS2R R114, SRZ ;  /* 0x0000000000727805 */ /* 0x000fe2000001ff00 */
[----:B------:R-:W5:Y:S02]  /*03a0*/  @P3 LDG.E.64 R120, desc[UR10][R16.64] ;  /* 0x0000000a10783981 */ /* 0x000f64000c1e1b00 */
[C---:B-1----:R-:W-:Y:S01]  /*03b0*/  @P5 IMAD.WIDE.U32 R24, R3.reuse, 0x8, R24 ;  /* 0x0000000803185825 */ /* 0x042fe200078e0018 */
[----:B------:R-:W-:Y:S01]  /*03c0*/  CS2R R108, SRZ ;  /* 0x00000000006c7805 */ /* 0x000fe2000001ff00 */
[----:B------:R-:W5:Y:S02]  /*03d0*/  @P3 LDG.E.64 R128, desc[UR10][R18.64] ;  /* 0x0000000a12803981 */ /* 0x000f64000c1e1b00 */
[C---:B------:R-:W-:Y:S01]  /*03e0*/  @P5 IMAD.WIDE.U32 R26, R3.reuse, 0x8, R26 ;  /* 0x00000008031a5825 */ /* 0x040fe200078e001a */
[----:B------:R-:W-:Y:S01]  /*03f0*/  CS2R R110, SRZ ;  /* 0x00000000006e7805 */ /* 0x000fe2000001ff00 */
[----:B------:R-:W5:Y:S02]  /*0400*/  @P4 LDG.E.64 R118, desc[UR10][R20.64] ;  /* 0x0000000a14764981 */ /* 0x000f64000c1e1b00 */
[----:B------:R-:W-:Y:S01]  /*0410*/  @P5 VIADD R3, R3, 0x100 ;  /* 0x0000010003035836 */ /* 0x000fe20000000000 */
[----:B------:R-:W-:Y:S01]  /*0420*/  CS2R R104, SRZ ;  /* 0x0000000000687805 */ /* 0x000fe2000001ff00 */
[----:B------:R-:W5:Y:S02]  /*0430*/  @P4 LDG.E.64 R130, desc[UR10][R22.64] ;  /* 0x0000000a16824981 */ /* 0x000f64000c1e1b00 */
[C---:B------:R-:W-:Y:S01]  /*0440*/  @P6 IMAD.WIDE.U32 R4, R3.reuse, 0x8, R28 ;  /* 0x0000000803046825 */ /* 0x040fe200078e001c */
[----:B------:R-:W-:Y:S01]  /*0450*/  CS2R R106, SRZ ;  /* 0x00000000006a7805 */ /* 0x000fe2000001ff00 */
[----:B------:R0:W5:Y:S02]  /*0460*/  @P5 LDG.E.64 R124, desc[UR10][R24.64] ;  /* 0x0000000a187c5981 */ /* 0x000164000c1e1b00 */
[----:B------:R-:W-:Y:S01]  /*0470*/  @P6 IMAD.WIDE.U32 R6, R3, 0x8, R30 ;  /* 0x0000000803066825 */ /* 0x000fe200078e001e */
        /* <DEDUP_REMOVED lines=42> */
[----:B-1----:R-:W-:Y:S02]  /*0720*/  CS2R R26, SRZ ;  /* 0x00000000001a7805 */ /* 0x002fe4000001ff00 */
        /* <DEDUP_REMOVED lines=8> */
[----:B--2---:R-:W-:Y:S02]  /*07b0*/  CS2R R4, SRZ ;  /* 0x0000000000047805 */ /* 0x004fe4000001ff00 */
[----:B---3--:R-:W-:Y:S01]  /*07c0*/  CS2R R6, SRZ ;  /* 0x0000000000067805 */ /* 0x008fe2000001ff00 */
[----:B------:R-:W-:Y:S06]  /*07d0*/  BRA.U UP0, `(.L_x_1096) ;  /* 0x000000f900d47547 */ /* 0x000fec000b800000 */
[----:B------:R-:W0:Y:S01]  /*07e0*/  LDCU.U8 UR4, c[0x0][0x410] ;  /* 0x00008200ff0477ac */ /* 0x000e220008000000 */
[----:B-----5:R-:W-:Y:S01]  /*07f0*/  IMAD.MOV.U32 R222, RZ, RZ, R136 ;  /* 0x000000ffffde7224 */ /* 0x020fe200078e0088 */
[----:B------:R-:W-:Y:S01]  /*0800*/  MOV R224, R134 ;  /* 0x0000008600e07202 */ /* 0x000fe20000000f00 */
[----:B------:R-:W-:Y:S01]  /*0810*/  IMAD.MOV.U32 R4, RZ, RZ, R137 ;  /* 0x000000ffff047224 */ /* 0x000fe200078e0089 */
[----:B------:R-:W-:Y:S01]  /*0820*/  SHF.R.U32.HI R5, RZ, 0x10, R135 ;  /* 0x00000010ff057819 */ /* 0x000fe20000011687 */
[----:B------:R-:W-:Y:S01]  /*0830*/  IMAD.MOV.U32 R7, RZ, RZ, R139 ;  /* 0x000000ffff077224 */ /* 0x000fe200078e008b */
[--C-:B------:R-:W-:Y:S01]  /*0840*/  SHF.R.U64 R221, R136, 0x10, R137.reuse ;  /* 0x0000001088dd7819 */ /* 0x100fe20000001289 */
        /* <DEDUP_REMOVED lines=15> */
[----:B------:R-:W-:Y:S01]  /*0940*/  SHF.R.U64 R215, R142, 0x10, R143 ;  /* 0x000000108ed77819 */ /* 0x000fe2000000128f */
        /* <DEDUP_REMOVED lines=19> */
[----:B------:R-:W-:-:S02]  /*0a80*/  SHF.R.U64 R207, R118, 0x10, R119 ;  /* 0x0000001076cf7819 */ /* 0x000fc40000001277 */
[----:B------:R-:W-:Y:S02]  /*0a90*/  CS2R R112, SRZ ;  /* 0x0000000000707805 */ /* 0x000fe4000001ff00 */
[----:B------:R-:W-:Y:S02]  /*0aa0*/  SHF.R.U32.HI R21, RZ, 0x10, R119 ;  /* 0x00000010ff157819 */ /* 0x000fe40000011677 */
[----:B------:R-:W-:Y:S02]  /*0ab0*/  CS2R R114, SRZ ;  /* 0x0000000000727805 */ /* 0x000fe4000001ff00 */
[----:B------:R-:W-:Y:S02]  /*0ac0*/  SHF.R.U64 R205, R130, 0x10, R131 ;  /* 0x0000001082cd7819 */ /* 0x000fe40000001283 */
[----:B------:R-:W-:Y:S02]  /*0ad0*/  CS2R R108, SRZ ;  /* 0x00000000006c7805 */ /* 0x000fe4000001ff00 */
[----:B------:R-:W-:-:S02]  /*0ae0*/  SHF.R.U32.HI R23, RZ, 0x10, R125 ;  /* 0x00000010ff177819 */ /* 0x000fc4000001167d */
        /* <DEDUP_REMOVED lines=19> */
[----:B------:R-:W-:Y:S02]  /*0c20*/  MOV R202, R124 ;  /* 0x0000007c00ca7202 */ /* 0x000fe40000000f00 */
[----:B------:R-:W-:Y:S02]  /*0c30*/  CS2R R90, SRZ ;  /* 0x00000000005a7805 */ /* 0x000fe4000001ff00 */
[----:B------:R-:W-:Y:S02]  /*0c40*/  SHF.R.U64 R201, R124, 0x10, R125 ;  /* 0x000000107cc97819 */ /* 0x000fe4000000127d */
        /* <DEDUP_REMOVED lines=73> */
[----:B------:R-:W1:Y:S01]  /*10e0*/  LDCU UR23, c[0x0][0x408] ;  /* 0x00008100ff1777ac */ /* 0x000e620008000800 */
        /* <DEDUP_REMOVED lines=9> */
.L_x_1196:
[----:B-1----:R-:W-:-:S06]  /*1180*/  UIMAD.WIDE UR4, UR7, 0x4, UR12 ;  /* 0x00000004070478a5 */ /* 0x002fcc000f8e020c */
[----:B---3--:R-:W-:Y:S01]  /*1190*/  MOV R120, UR4 ;  /* 0x0000000400787c02 */ /* 0x008fe20008000f00 */
[----:B------:R-:W-:Y:S01]  /*11a0*/  IMAD.U32 R121, RZ, RZ, UR5 ;  /* 0x00000005ff797e24 */ /* 0x000fe2000f8e00ff */
[----:B------:R-:W-:-:S04]  /*11b0*/  UIMAD.WIDE UR4, UR7, 0x4, UR14 ;  /* 0x00000004070478a5 */ /* 0x000fc8000f8e020e */
[----:B0-2-45:R-:W5:Y:S02]  /*11c0*/  LDG.E R117, desc[UR10][R120.64] ;  /* 0x0000000a78757981 */ /* 0x035f64000c1e1900 */
[----:B------:R-:W-:Y:S02]  /*11d0*/  IMAD.U32 R118, RZ, RZ, UR4 ;  /* 0x00000004ff767e24 */ /* 0x000fe4000f8e00ff */
[----:B------:R-:W-:-:S05]  /*11e0*/  IMAD.U32 R119, RZ, RZ, UR5 ;  /* 0x00000005ff777e24 */ /* 0x000fca000f8e00ff */
[----:B------:R-:W3:Y:S01]  /*11f0*/  LDG.E R116, desc[UR10][R118.64] ;  /* 0x0000000a76747981 */ /* 0x000ee2000c1e1900 */
[----:B--2---:R-:W-:Y:S01]  /*1200*/  UIMAD UR4, UR7, UR6, URZ ;  /* 0x00000006070472a4 */ /* 0x004fe2000f8e02ff */
[----:B------:R-:W-:Y:S01]  /*1210*/  PLOP3.LUT P1, PT, PT, PT, UP2, 0x40, 0x4 ;  /* 0x000000000004781c */ /* 0x000fe20003f2e828 */
[----:B------:R-:W-:Y:S01]  /*1220*/  BSSY.RECONVERGENT B0, `(.L_x_1097) ;  /* 0x0000070000007945 */ /* 0x000fe20003800200 */
[C---:B------:R-:W-:Y:S01]  /*1230*/  ISETP.GE.U32.AND P2, PT, R0.reuse, 0x300, PT ;  /* 0x000003000000780c */ /* 0x040fe20003f46070 */
[----:B------:R-:W-:Y:S01]  /*1240*/  USHF.R.S32.HI UR5, URZ, 0x1f, UR4 ;  /* 0x0000001fff057899 */ /* 0x000fe20008011404 */
[C---:B------:R-:W-:Y:S02]  /*1250*/  ISETP.GE.U32.AND P3, PT, R0.reuse, 0x400, PT ;  /* 0x000004000000780c */ /* 0x040fe40003f66070 */
[C---:B------:R-:W-:Y:S01]  /*1260*/  ISETP.GE.U32.AND P4, PT, R0.reuse, 0x500, PT ;  /* 0x000005000000780c */ /* 0x040fe20003f86070 */
[----:B------:R-:W-:Y:S01]  /*1270*/  ULEA.HI UR5, UR5, UR4, URZ, 0x2 ;  /* 0x0000000405057291 */ /* 0x000fe2000f8f10ff */
[----:B------:R-:W-:-:S02]  /*1280*/  ISETP.GE.U32.AND P5, PT, R0, 0x600, PT ;  /* 0x000006000000780c */ /* 0x000fc40003fa6070 */
[----:B-----5:R-:W-:Y:S02]  /*1290*/  FSEL R117, R117, RZ, P1 ;  /* 0x000000ff75757208 */ /* 0x020fe40000800000 */
[----:B------:R-:W-:Y:S02]  /*12a0*/  ISETP.GE.U32.AND P1, PT, R0, 0x200, PT ;  /* 0x000002000000780c */ /* 0x000fe40003f26070 */
[----:B------:R-:W-:Y:S02]  /*12b0*/  R2UR UR16, R117 ;  /* 0x00000000751072ca */ /* 0x000fe400000e0000 */
[----:B------:R-:W-:Y:S02]  /*12c0*/  MOV R117, UR5 ;  /* 0x0000000500757c02 */ /* 0x000fe40008000f00 */
[----:B---3--:R-:W-:Y:S02]  /*12d0*/  R2UR UR24, R116 ;  /* 0x00000000741872ca */ /* 0x008fe400000e0000 */
[----:B------:R-:W-:Y:S01]  /*12e0*/  LEA.HI.SX32 R130, R117, R2, 0x1e ;  /* 0x0000000275827211 */ /* 0x000fe200078ff2ff */
[----:B------:R-:W-:-:S02]  /*12f0*/  IMAD.MOV.U32 R117, RZ, RZ, RZ ;  /* 0x000000ffff757224 */ /* 0x000fc400078e00ff */
[----:B------:R-:W-:Y:S02]  /*1300*/  IMAD.MOV.U32 R2, RZ, RZ, RZ ;  /* 0x000000ffff027224 */ /* 0x000fe400078e00ff */
[----:B------:R-:W-:Y:S01]  /*1310*/  IMAD.MOV.U32 R116, RZ, RZ, R130 ;  /* 0x000000ffff747224 */ /* 0x000fe200078e0082 */
[----:B------:R-:W-:Y:S07]  /*1320*/  @!P0 BRA `(.L_x_1098) ;  /* 0x00000004007c8947 */ /* 0x000fee0003800000 */
        /* <DEDUP_REMOVED lines=15> */
[----:B------:R-:W1:Y:S01]  /*1420*/  @P6 LDC.64 R118, c[0x0][0x3b8] ;  /* 0x0000ee00ff766b82 */ /* 0x000e620000000a00 */
[----:B0-----:R-:W-:-:S06]  /*1430*/  IMAD.WIDE.U32 R132, R130, 0x4, R120 ;  /* 0x0000000482847825 */ /* 0x001fcc00078e0078 */
[----:B------:R0:W5:Y:S01]  /*1440*/  LDG.E R132, desc[UR10][R132.64] ;  /* 0x0000000a84847981 */ /* 0x000162000c1e1900 */
[----:B-1----:R-:W-:-:S04]  /*1450*/  @P0 IMAD.WIDE.U32 R126, R130, 0x8, R124 ;  /* 0x00000008827e0825 */ /* 0x002fc800078e007c */
[----:B0-----:R-:W-:Y:S01]  /*1460*/  HADD2.F32 R133, -RZ, R224.H0_H0 ;  /* 0x200000e0ff857230 */ /* 0x001fe20000004100 */
[----:B------:R-:W5:Y:S01]  /*1470*/  @P0 LDG.E.64 R242, desc[UR10][R126.64] ;  /* 0x0000000a7ef20981 */ /* 0x000f62000c1e1b00 */
[----:B------:R-:W-:-:S05]  /*1480*/  @P6 IMAD.WIDE.U32 R136, R130, 0x4, R118 ;  /* 0x0000000482886825 */ /* 0x000fca00078e0076 */
[----:B------:R0:W5:Y:S01]  /*1490*/  @P6 LDG.E R131, desc[UR10][R136.64] ;  /* 0x0000000a88836981 */ /* 0x000162000c1e1900 */
[----:B------:R-:W-:Y:S02]  /*14a0*/  HADD2.F32 R138, -RZ, R221.H0_H0 ;  /* 0x200000ddff8a7230 */ /* 0x000fe40000004100 */
[----:B0-----:R-:W-:Y:S02]  /*14b0*/  HADD2.F32 R137, -RZ, R220.H1_H1 ;  /* 0x300000dcff897230 */ /* 0x001fe40000004100 */
[----:B---3--:R-:W-:-:S05]  /*14c0*/  IMAD.MOV.U32 R134, RZ, RZ, R122 ;  /* 0x000000ffff867224 */ /* 0x008fca00078e007a */
[----:B------:R-:W-:Y:S02]  /*14d0*/  HADD2.F32 R125, -RZ, R134.H0_H0 ;  /* 0x20000086ff7d7230 */ /* 0x000fe40000004100 */
[----:B------:R-:W-:Y:S01]  /*14e0*/  HADD2.F32 R134, -RZ, R222.H0_H0 ;  /* 0x200000deff867230 */ /* 0x000fe20000004100 */
[----:B----4-:R-:W-:Y:S02]  /*14f0*/  MOV R124, R116 ;  /* 0x00000074007c7202 */ /* 0x010fe40000000f00 */
[----:B------:R-:W-:Y:S02]  /*1500*/  SHF.R.U64 R122, R122, 0x10, R123 ;  /* 0x000000107a7a7819 */ /* 0x000fe4000000127b */
[----:B------:R-:W-:Y:S01]  /*1510*/  FMUL.FTZ R134, R134, R125 ;  /* 0x0000007d86867220 */ /* 0x000fe20000410000 */
[----:B------:R-:W-:Y:S01]  /*1520*/  HADD2.F32 R127, -RZ, R124.H0_H0 ;  /* 0x2000007cff7f7230 */ /* 0x000fe20000004100 */
[----:B--2---:R-:W-:Y:S01]  /*1530*/  SHF.R.U64 R118, R2, 0x10, R3 ;  /* 0x0000001002767819 */ /* 0x004fe20000001203 */
[--C-:B------:R-:W-:Y:S01]  /*1540*/  IMAD.MOV.U32 R121, RZ, RZ, R117.reuse ;  /* 0x000000ffff797224 */ /* 0x100fe200078e0075 */
[----:B------:R-:W-:-:S02]  /*1550*/  SHF.R.U64 R120, R116, 0x10, R117 ;  /* 0x0000001074787819 */ /* 0x000fc40000001275 */
[----:B------:R-:W-:Y:S01]  /*1560*/  FFMA.FTZ R134, R133, R127, R134 ;  /* 0x0000007f85867223 */ /* 0x000fe20000010086 */
[----:B------:R-:W-:Y:S01]  /*1570*/  HADD2.F32 R118, -RZ, R118.H0_H0 ;  /* 0x20000076ff767230 */ /* 0x000fe20000004100 */
[----:B------:R-:W-:Y:S01]  /*1580*/  SHF.R.U32.HI R116, RZ, 0x10, R117 ;  /* 0x00000010ff747819 */ /* 0x000fe20000011675 */
[----:B------:R-:W-:Y:S01]  /*1590*/  HADD2.F32 R122, -RZ, R122.H0_H0 ;  /* 0x2000007aff7a7230 */ /* 0x000fe20000004100 */
[--C-:B------:R-:W-:Y:S01]  /*15a0*/  SHF.R.U32.HI R117, RZ, 0x10, R123.reuse ;  /* 0x00000010ff757819 */ /* 0x100fe2000001167b */
[----:B------:R-:W-:Y:S01]  /*15b0*/  HADD2.F32 R133, -RZ, R221.H1_H1 ;  /* 0x300000ddff857230 */ /* 0x000fe20000004100 */
[----:B------:R-:W-:Y:S01]  /*15c0*/  MOV R126, R2 ;  /* 0x00000002007e7202 */ /* 0x000fe20000000f00 */
[----:B------:R-:W-:Y:S01]  /*15d0*/  IMAD.MOV.U32 R119, RZ, RZ, R123 ;  /* 0x000000ffff777224 */ /* 0x000fe200078e007b */
[--C-:B------:R-:W-:Y:S01]  /*15e0*/  SHF.R.U32.HI R2, RZ, 0x10, R3.reuse ;  /* 0x00000010ff027819 */ /* 0x100fe20000011603 */
[----:B------:R-:W-:Y:S02]  /*15f0*/  IMAD.MOV.U32 R123, RZ, RZ, R3 ;  /* 0x000000ffff7b7224 */ /* 0x000fe400078e0003 */
[----:B------:R-:W-:Y:S01]  /*1600*/  FADD.FTZ R136, R118, -UR16 ;  /* 0x8000001076887e21 */ /* 0x000fe20008010000 */
[----:B------:R-:W-:-:S02]  /*1610*/  HADD2.F32 R120, -RZ, R120.H0_H0 ;  /* 0x20000078ff787230 */ /* 0x000fc40000004100 */
[----:B------:R-:W-:Y:S01]  /*1620*/  FMUL.FTZ R133, R133, R122 ;  /* 0x0000007a85857220 */ /* 0x000fe20000410000 */
[----:B------:R-:W-:Y:S02]  /*1630*/  HADD2.F32 R118, -RZ, R223.H1_H1 ;  /* 0x300000dfff767230 */ /* 0x000fe40000004100 */
[----:B------:R-:W-:Y:S02]  /*1640*/  HADD2.F32 R123, -RZ, R123.H0_H0 ;  /* 0x2000007bff7b7230 */ /* 0x000fe40000004100 */
[----:B------:R-:W-:Y:S02]  /*1650*/  HADD2.F32 R3, -RZ, R126.H0_H0 ;  /* 0x2000007eff037230 */ /* 0x000fe40000004100 */
[----:B------:R-:W-:Y:S01]  /*1660*/  FFMA.FTZ R133, R118, R120, R133 ;  /* 0x0000007876857223 */ /* 0x000fe20000010085 */
[----:B------:R-:W-:Y:S02]  /*1670*/  HADD2.F32 R2, -RZ, R2.H0_H0 ;  /* 0x20000002ff027230 */ /* 0x000fe40000004100 */
[----:B------:R-:W-:-:S02]  /*1680*/  HADD2.F32 R118, -RZ, R117.H0_H0 ;  /* 0x20000075ff767230 */ /* 0x000fc40000004100 */
[----:B------:R-:W-:Y:S01]  /*1690*/  FADD.FTZ R135, R123, -UR16 ;  /* 0x800000107b877e21 */ /* 0x000fe20008010000 */
[----:B------:R-:W-:Y:S01]  /*16a0*/  FADD.FTZ R3, R3, -UR16 ;  /* 0x8000001003037e21 */ /* 0x000fe20008010000 */
[----:B------:R-:W-:Y:S01]  /*16b0*/  FADD.FTZ R140, R2, -UR16 ;  /* 0x80000010028c7e21 */ /* 0x000fe20008010000 */
[----:B------:R-:W-:Y:S02]  /*16c0*/  HADD2.F32 R116, -RZ, R116.H0_H0 ;  /* 0x20000074ff747230 */ /* 0x000fe40000004100 */
[----:B------:R-:W-:Y:S01]  /*16d0*/  FMUL.FTZ R137, R137, R118 ;  /* 0x0000007689897220 */ /* 0x000fe20000410000 */
[----:B------:R-:W-:Y:S02]  /*16e0*/  HADD2.F32 R2, -RZ, R222.H1_H1 ;  /* 0x300000deff027230 */ /* 0x000fe40000004100 */
[----:B------:R-:W-:Y:S01]  /*16f0*/  FMUL.FTZ R135, R135, UR24 ;  /* 0x0000001887877c20 */ /* 0x000fe20008410000 */
[----:B------:R-:W-:Y:S02]  /*1700*/  HADD2.F32 R119, -RZ, R119.H0_H0 ;  /* 0x20000077ff777230 */ /* 0x000fe40000004100 */
[----:B------:R-:W-:Y:S01]  /*1710*/  FMUL.FTZ R3, R3, UR24 ;  /* 0x0000001803037c20 */ /* 0x000fe20008410000 */
[----:B------:R-:W-:-:S02]  /*1720*/  HADD2.F32 R121, -RZ, R121.H0_H0 ;  /* 0x20000079ff797230 */ /* 0x000fc40000004100 */
[----:B------:R-:W-:Y:S01]  /*1730*/  FFMA.FTZ R137, R2, R116, R137 ;  /* 0x0000007402897223 */ /* 0x000fe20000010089 */
[----:B------:R-:W-:Y:S02]  /*1740*/  HADD2.F32 R123, -RZ, R223.H0_H0 ;  /* 0x200000dfff7b7230 */ /* 0x000fe40000004100 */
[-C--:B------:R-:W-:Y:S01]  /*1750*/  FMUL.FTZ R138, R138, R119.reuse ;  /* 0x000000778a8a7220 */ /* 0x080fe20000410000 */
[----:B------:R-:W-:Y:S01]  /*1760*/  FADD.FTZ R30, R30, R119 ;  /* 0x000000771e1e7221 */ /* 0x000fe20000010000 */
[----:B------:R-:W-:Y:S01]  /*1770*/  FFMA.FTZ R58, R135, R119, R58 ;  /* 0x00000077873a7223 */ /* 0x000fe2000001003a */
[----:B------:R-:W-:Y:S01]  /*1780*/  FMUL.FTZ R140, R140, UR24 ;  /* 0x000000188c8c7c20 */ /* 0x000fe20008410000 */
[----:B------:R-:W-:Y:S01]  /*1790*/  FADD.FTZ R2, RZ, R134 ;  /* 0x00000086ff027221 */ /* 0x000fe20000010000 */
[----:B------:R-:W-:Y:S01]  /*17a0*/  FMUL.FTZ R136, R136, UR24 ;  /* 0x0000001888887c20 */ /* 0x000fe20008410000 */
[----:B------:R-:W-:Y:S01]  /*17b0*/  FFMA.FTZ R119, R3, R134, RZ ;  /* 0x0000008603777223 */ /* 0x000fe200000100ff */
        /* <DEDUP_REMOVED lines=8> */
[C---:B------:R-:W-:Y:S01]  /*1840*/  FFMA.FTZ R112, R3.reuse, R127, R112 ;  /* 0x0000007f03707223 */ /* 0x040fe20000010070 */
[----:B------:R-:W-:Y:S01]  /*1850*/  FADD.FTZ R117, R2, R137 ;  /* 0x0000008902757221 */ /* 0x000fe20000010000 */
        /* <DEDUP_REMOVED lines=10> */
[----:B------:R-:W-:Y:S01]  /*1900*/  FFMA.FTZ R2, R140, R137, R119 ;  /* 0x000000898c027223 */ /* 0x000fe20000010077 */
[----:B------:R-:W-:-:S07]  /*1910*/  VIADD R116, R130, 0x100 ;  /* 0x0000010082747836 */ /* 0x000fce0000000000 */
.L_x_1098:
[----:B----4-:R-:W-:Y:S05]  /*1920*/  BSYNC.RECONVERGENT B0 ;  /* 0x0000000000007941 */ /* 0x010fea0003800200 */
.L_x_1097:
        /* <DEDUP_REMOVED lines=13> */
[----:B------:R-:W-:-:S13]  /*1a00*/  ISETP.NE.AND.EX P6, PT, RZ, UR21, PT, P6 ;  /* 0x00000015ff007c0c */ /* 0x000fda000bfc5360 */
[----:B------:R-:W1:Y:S01]  /*1a10*/  @P6 LDC.64 R120, c[0x0][0x3b8] ;  /* 0x0000ee00ff786b82 */ /* 0x000e620000000a00 */
[----:B0-----:R-:W-:-:S05]  /*1a20*/  IMAD.WIDE.U32 R250, R116, 0x4, R122 ;  /* 0x0000000474fa7825 */ /* 0x001fca00078e007a */
[----:B------:R-:W5:Y:S01]  /*1a30*/  LDG.E R141, desc[UR10][R250.64] ;  /* 0x0000000afa8d7981 */ /* 0x000f62000c1e1900 */
[----:B-1----:R-:W-:-:S05]  /*1a40*/  @P6 IMAD.WIDE.U32 R248, R116, 0x4, R120 ;  /* 0x0000000474f86825 */ /* 0x002fca00078e0078 */
[----:B------:R-:W5:Y:S01]  /*1a50*/  @P6 LDG.E R139, desc[UR10][R248.64] ;  /* 0x0000000af88b6981 */ /* 0x000f62000c1e1900 */
[----:B------:R-:W-:-:S04]  /*1a60*/  ISETP.NE.U32.AND P0, PT, RZ, UR26, PT ;  /* 0x0000001aff007c0c */ /* 0x000fc8000bf05070 */
[----:B------:R-:W-:-:S13]  /*1a70*/  ISETP.NE.AND.EX P0, PT, RZ, UR27, PT, P0 ;  /* 0x0000001bff007c0c */ /* 0x000fda000bf05300 */
[----:B------:R-:W0:Y:S01]  /*1a80*/  @P0 LDC.64 R124, c[0x0][0x438] ;  /* 0x00010e00ff7c0b82 */ /* 0x000e220000000a00 */
[----:B------:R-:W-:Y:S02]  /*1a90*/  HADD2.F32 R147, -RZ, R220.H0_H0 ;  /* 0x200000dcff937230 */ /* 0x000fe40000004100 */
[----:B0-----:R-:W-:-:S05]  /*1aa0*/  @P0 IMAD.WIDE.U32 R142, R116, 0x8, R124 ;  /* 0x00000008748e0825 */ /* 0x001fca00078e007c */
[----:B------:R3:W5:Y:S01]  /*1ab0*/  @P0 LDG.E.64 R240, desc[UR10][R142.64] ;  /* 0x0000000a8ef00981 */ /* 0x000762000c1e1b00 */
[----:B------:R-:W-:Y:S02]  /*1ac0*/  VIADD R116, R116, 0x100 ;  /* 0x0000010074747836 */ /* 0x000fe40000000000 */
[----:B---3--:R-:W-:Y:S01]  /*1ad0*/  IMAD.MOV.U32 R142, RZ, RZ, R148 ;  /* 0x000000ffff8e7224 */ /* 0x008fe200078e0094 */
[----:B------:R-:W-:Y:S01]  /*1ae0*/  MOV R125, R149 ;  /* 0x00000095007d7202 */ /* 0x000fe20000000f00 */
[----:B----4-:R-:W-:Y:S01]  /*1af0*/  IMAD.MOV.U32 R146, RZ, RZ, R126 ;  /* 0x000000ffff927224 */ /* 0x010fe200078e007e */
[--C-:B------:R-:W-:Y:S01]  /*1b00*/  SHF.R.U64 R126, R126, 0x10, R127.reuse ;  /* 0x000000107e7e7819 */ /* 0x100fe2000000127f */
[--C-:B------:R-:W-:Y:S01]  /*1b10*/  IMAD.MOV.U32 R121, RZ, RZ, R127.reuse ;  /* 0x000000ffff797224 */ /* 0x100fe200078e007f */
[----:B------:R-:W-:Y:S01]  /*1b20*/  SHF.R.U32.HI R120, RZ, 0x10, R127 ;  /* 0x00000010ff787819 */ /* 0x000fe2000001167f */
[----:B------:R-:W-:Y:S02]  /*1b30*/  HADD2.F32 R143, -RZ, R142.H0_H0 ;  /* 0x2000008eff8f7230 */ /* 0x000fe40000004100 */
[----:B------:R-:W-:-:S02]  /*1b40*/  HADD2.F32 R127, -RZ, R146.H0_H0 ;  /* 0x20000092ff7f7230 */ /* 0x000fc40000004100 */
[----:B--2---:R-:W-:Y:S02]  /*1b50*/  IMAD.MOV.U32 R144, RZ, RZ, R118 ;  /* 0x000000ffff907224 */ /* 0x004fe400078e0076 */
[----:B------:R-:W-:Y:S02]  /*1b60*/  HADD2.F32 R142, -RZ, R218.H0_H0 ;  /* 0x200000daff8e7230 */ /* 0x000fe40000004100 */
[----:B------:R-:W-:Y:S02]  /*1b70*/  HADD2.F32 R125, -RZ, R125.H0_H0 ;  /* 0x2000007dff7d7230 */ /* 0x000fe40000004100 */
[----:B------:R-:W-:Y:S02]  /*1b80*/  HADD2.F32 R145, -RZ, R144.H0_H0 ;  /* 0x20000090ff917230 */ /* 0x000fe40000004100 */
[----:B------:R-:W-:Y:S01]  /*1b90*/  FMUL.FTZ R142, R142, R127 ;  /* 0x0000007f8e8e7220 */ /* 0x000fe20000410000 */
[----:B------:R-:W-:Y:S01]  /*1ba0*/  FADD.FTZ R143, R143, -UR16 ;  /* 0x800000108f8f7e21 */ /* 0x000fe20008010000 */
[----:B------:R-:W-:-:S02]  /*1bb0*/  SHF.R.U64 R122, R148, 0x10, R149 ;  /* 0x00000010947a7819 */ /* 0x000fc40000001295 */
[-C--:B------:R-:W-:Y:S01]  /*1bc0*/  FFMA.FTZ R142, R147, R145.reuse, R142 ;  /* 0x00000091938e7223 */ /* 0x080fe2000001008e */
[----:B------:R-:W-:Y:S01]  /*1bd0*/  FADD.FTZ R147, R125, -UR16 ;  /* 0x800000107d937e21 */ /* 0x000fe20008010000 */
[----:B------:R-:W-:Y:S01]  /*1be0*/  FMUL.FTZ R143, R143, UR24 ;  /* 0x000000188f8f7c20 */ /* 0x000fe20008410000 */
[----:B------:R-:W-:Y:S01]  /*1bf0*/  SHF.R.U64 R124, R118, 0x10, R119 ;  /* 0x00000010767c7819 */ /* 0x000fe20000001277 */
[----:B------:R-:W-:Y:S01]  /*1c00*/  HADD2.F32 R121, -RZ, R121.H0_H0 ;  /* 0x20000079ff797230 */ /* 0x000fe20000004100 */
[----:B------:R-:W-:Y:S01]  /*1c10*/  SHF.R.U32.HI R118, RZ, 0x10, R149 ;  /* 0x00000010ff767819 */ /* 0x000fe20000011695 */
[----:B------:R-:W-:Y:S02]  /*1c20*/  HADD2.F32 R146, -RZ, R217.H0_H0 ;  /* 0x200000d9ff927230 */ /* 0x000fe40000004100 */
[----:B------:R-:W-:Y:S01]  /*1c30*/  FMUL.FTZ R147, R147, UR24 ;  /* 0x0000001893937c20 */ /* 0x000fe20008410000 */
[----:B------:R-:W-:Y:S02]  /*1c40*/  HADD2.F32 R122, -RZ, R122.H0_H0 ;  /* 0x2000007aff7a7230 */ /* 0x000fe40000004100 */
[----:B------:R-:W-:Y:S01]  /*1c50*/  FADD.FTZ R80, R80, R145 ;  /* 0x0000009150507221 */ /* 0x000fe20000010000 */
[----:B------:R-:W-:Y:S01]  /*1c60*/  FFMA.FTZ R108, R143, R145, R108 ;  /* 0x000000918f6c7223 */ /* 0x000fe2000001006c */
[----:B------:R-:W-:-:S02]  /*1c70*/  HADD2.F32 R126, -RZ, R126.H0_H0 ;  /* 0x2000007eff7e7230 */ /* 0x000fc40000004100 */
[-C--:B------:R-:W-:Y:S01]  /*1c80*/  FMUL.FTZ R146, R146, R121.reuse ;  /* 0x0000007992927220 */ /* 0x080fe20000410000 */
[----:B------:R-:W-:Y:S02]  /*1c90*/  HADD2.F32 R145, -RZ, R217.H1_H1 ;  /* 0x300000d9ff917230 */ /* 0x000fe40000004100 */
[----:B------:R-:W-:Y:S01]  /*1ca0*/  FADD.FTZ R26, R26, R121 ;  /* 0x000000791a1a7221 */ /* 0x000fe20000010000 */
[----:B------:R-:W-:Y:S01]  /*1cb0*/  FFMA.FTZ R54, R147, R121, R54 ;  /* 0x0000007993367223 */ /* 0x000fe20000010036 */
[----:B------:R-:W-:Y:S02]  /*1cc0*/  HADD2.F32 R121, -RZ, R118.H0_H0 ;  /* 0x20000076ff797230 */ /* 0x000fe40000004100 */
[----:B------:R-:W-:Y:S01]  /*1cd0*/  FADD.FTZ R144, R122, -UR16 ;  /* 0x800000107a907e21 */ /* 0x000fe20008010000 */
[----:B------:R-:W-:Y:S01]  /*1ce0*/  MOV R123, R119 ;  /* 0x00000077007b7202 */ /* 0x000fe20000000f00 */
[----:B------:R-:W-:Y:S01]  /*1cf0*/  HADD2.F32 R124, -RZ, R124.H0_H0 ;  /* 0x2000007cff7c7230 */ /* 0x000fe20000004100 */
[----:B------:R-:W-:Y:S01]  /*1d00*/  SHF.R.U32.HI R119, RZ, 0x10, R119 ;  /* 0x00000010ff777819 */ /* 0x000fe20000011677 */
[----:B------:R-:W-:-:S02]  /*1d10*/  HADD2.F32 R122, -RZ, R219.H1_H1 ;  /* 0x300000dbff7a7230 */ /* 0x000fc40000004100 */
[----:B------:R-:W-:Y:S01]  /*1d20*/  FMUL.FTZ R145, R145, R126 ;  /* 0x0000007e91917220 */ /* 0x000fe20000410000 */
[----:B------:R-:W-:Y:S02]  /*1d30*/  HADD2.F32 R120, -RZ, R120.H0_H0 ;  /* 0x20000078ff787230 */ /* 0x000fe40000004100 */
[----:B------:R-:W-:Y:S01]  /*1d40*/  FADD.FTZ R121, R121, -UR16 ;  /* 0x8000001079797e21 */ /* 0x000fe20008010000 */
[----:B------:R-:W-:Y:S02]  /*1d50*/  HADD2.F32 R149, -RZ, R216.H1_H1 ;  /* 0x300000d8ff957230 */ /* 0x000fe40000004100 */
[----:B------:R-:W-:Y:S01]  /*1d60*/  FFMA.FTZ R145, R122, R124, R145 ;  /* 0x0000007c7a917223 */ /* 0x000fe20000010091 */
[----:B------:R-:W-:Y:S02]  /*1d70*/  HADD2.F32 R118, -RZ, R119.H0_H0 ;  /* 0x20000077ff767230 */ /* 0x000fe40000004100 */
[----:B------:R-:W-:Y:S01]  /*1d80*/  FMUL.FTZ R148, R121, UR24 ;  /* 0x0000001879947c20 */ /* 0x000fe20008410000 */
[----:B------:R-:W-:-:S02]  /*1d90*/  HADD2.F32 R122, -RZ, R218.H1_H1 ;  /* 0x300000daff7a7230 */ /* 0x000fc40000004100 */
[----:B------:R-:W-:Y:S01]  /*1da0*/  FMUL.FTZ R149, R149, R120 ;  /* 0x0000007895957220 */ /* 0x000fe20000410000 */
[----:B------:R-:W-:Y:S02]  /*1db0*/  HADD2.F32 R123, -RZ, R123.H0_H0 ;  /* 0x2000007bff7b7230 */ /* 0x000fe40000004100 */
[----:B------:R-:W-:Y:S01]  /*1dc0*/  FADD.FTZ R83, R83, R118 ;  /* 0x0000007653537221 */ /* 0x000fe20000010000 */
[----:B------:R-:W-:Y:S02]  /*1dd0*/  HADD2.F32 R125, -RZ, R219.H0_H0 ;  /* 0x200000dbff7d7230 */ /* 0x000fe40000004100 */
[-C--:B------:R-:W-:Y:S01]  /*1de0*/  FFMA.FTZ R149, R122, R118.reuse, R149 ;  /* 0x000000767a957223 */ /* 0x080fe20000010095 */
[----:B------:R-:W-:Y:S01]  /*1df0*/  FFMA.FTZ R111, R148, R118, R111 ;  /* 0x00000076946f7223 */ /* 0x000fe2000001006f */
[----:B------:R-:W-:Y:S01]  /*1e00*/  FADD.FTZ R118, R117, R142 ;  /* 0x0000008e75767221 */ /* 0x000fe20000010000 */
[----:B------:R-:W-:Y:S01]  /*1e10*/  FMUL.FTZ R144, R144, UR24 ;  /* 0x0000001890907c20 */ /* 0x000fe20008410000 */
[----:B------:R-:W-:Y:S01]  /*1e20*/  FFMA.FTZ R119, R143, R142, R2 ;  /* 0x0000008e8f777223 */ /* 0x000fe20000010002 */
[----:B------:R-:W-:Y:S01]  /*1e30*/  FFMA.FTZ R146, R125, R123, R146 ;  /* 0x0000007b7d927223 */ /* 0x000fe20000010092 */
[----:B------:R-:W-:-:S02]  /*1e40*/  FADD.FTZ R117, R118, R145 ;  /* 0x0000009176757221 */ /* 0x000fc40000010000 */
[----:B------:R-:W-:Y:S02]  /*1e50*/  FFMA.FTZ R118, R144, R145, R119 ;  /* 0x0000009190767223 */ /* 0x000fe40000010077 */
[----:B------:R-:W-:Y:S02]  /*1e60*/  FADD.FTZ R2, R117, R146 ;  /* 0x0000009275027221 */ /* 0x000fe40000010000 */
[----:B------:R-:W-:Y:S01]  /*1e70*/  FFMA.FTZ R119, R147, R146, R118 ;  /* 0x0000009293777223 */ /* 0x000fe20000010076 */
        /* <DEDUP_REMOVED lines=11> */
[----:B------:R-:W-:-:S07]  /*1f30*/  FFMA.FTZ R2, R148, R149, R119 ;  /* 0x0000009594027223 */ /* 0x000fce0000010077 */
.L_x_1100:
[----:B------:R-:W-:Y:S05]  /*1f40*/  BSYNC.RECONVERGENT B0 ;  /* 0x0000000000007941 */ /* 0x000fea0003800200 */
.L_x_1099:
        /* <DEDUP_REMOVED lines=25> */
[----:B------:R-:W-:Y:S01]  /*20e0*/  IADD3 R116, PT, PT, R116, 0x100, RZ ;  /* 0x0000010074747810 */ /* 0x000fe20007ffe0ff */
[----:B---3--:R-:W-:Y:S02]  /*20f0*/  IMAD.MOV.U32 R152, RZ, RZ, R158 ;  /* 0x000000ffff987224 */ /* 0x008fe400078e009e */
[----:B------:R-:W-:Y:S01]  /*2100*/  IMAD.MOV.U32 R125, RZ, RZ, R159 ;  /* 0x000000ffff7d7224 */ /* 0x000fe200078e009f */
[----:B----4-:R-:W-:Y:S01]  /*2110*/  MOV R156, R126 ;  /* 0x0000007e009c7202 */ /* 0x010fe20000000f00 */
[--C-:B------:R-:W-:Y:S01]  /*2120*/  IMAD.MOV.U32 R121, RZ, RZ, R127.reuse ;  /* 0x000000ffff797224 */ /* 0x100fe200078e007f */
[--C-:B------:R-:W-:Y:S01]  /*2130*/  SHF.R.U64 R126, R126, 0x10, R127.reuse ;  /* 0x000000107e7e7819 */ /* 0x100fe2000000127f */
[----:B------:R-:W-:Y:S01]  /*2140*/  HADD2.F32 R153, -RZ, R152.H0_H0 ;  /* 0x20000098ff997230 */ /* 0x000fe20000004100 */
[----:B------:R-:W-:Y:S01]  /*2150*/  SHF.R.U32.HI R120, RZ, 0x10, R127 ;  /* 0x00000010ff787819 */ /* 0x000fe2000001167f */
[----:B------:R-:W-:-:S02]  /*2160*/  HADD2.F32 R127, -RZ, R156.H0_H0 ;  /* 0x2000009cff7f7230 */ /* 0x000fc40000004100 */
[----:B------:R-:W-:Y:S02]  /*2170*/  HADD2.F32 R152, -RZ, R214.H0_H0 ;  /* 0x200000d6ff987230 */ /* 0x000fe40000004100 */
[----:B--2---:R-:W-:Y:S02]  /*2180*/  IMAD.MOV.U32 R154, RZ, RZ, R118 ;  /* 0x000000ffff9a7224 */ /* 0x004fe400078e0076 */
[----:B------:R-:W-:Y:S02]  /*2190*/  HADD2.F32 R125, -RZ, R125.H0_H0 ;  /* 0x2000007dff7d7230 */ /* 0x000fe40000004100 */
[----:B------:R-:W-:Y:S01]  /*21a0*/  FMUL.FTZ R152, R152, R127 ;  /* 0x0000007f98987220 */ /* 0x000fe20000410000 */
[----:B------:R-:W-:Y:S02]  /*21b0*/  HADD2.F32 R155, -RZ, R154.H0_H0 ;  /* 0x2000009aff9b7230 */ /* 0x000fe40000004100 */
        /* <DEDUP_REMOVED lines=20> */
[--C-:B------:R-:W-:Y:S01]  /*2300*/  IMAD.MOV.U32 R123, RZ, RZ, R119.reuse ;  /* 0x000000ffff7b7224 */ /* 0x100fe200078e0077 */
[----:B------:R-:W-:Y:S01]  /*2310*/  SHF.R.U32.HI R119, RZ, 0x10, R119 ;  /* 0x00000010ff777819 */ /* 0x000fe20000011677 */
[----:B------:R-:W-:-:S02]  /*2320*/  HADD2.F32 R124, -RZ, R124.H0_H0 ;  /* 0x2000007cff7c7230 */ /* 0x000fc40000004100 */
[----:B------:R-:W-:Y:S01]  /*2330*/  FMUL.FTZ R155, R155, R126 ;  /* 0x0000007e9b9b7220 */ /* 0x000fe20000410000 */
[----:B------:R-:W-:Y:S02]  /*2340*/  HADD2.F32 R122, -RZ, R215.H1_H1 ;  /* 0x300000d7ff7a7230 */ /* 0x000fe40000004100 */
[----:B------:R-:W-:Y:S01]  /*2350*/  FADD.FTZ R121, R121, -UR16 ;  /* 0x8000001079797e21 */ /* 0x000fe20008010000 */
[----:B------:R-:W-:Y:S02]  /*2360*/  HADD2.F32 R120, -RZ, R120.H0_H0 ;  /* 0x20000078ff787230 */ /* 0x000fe40000004100 */
        /* <DEDUP_REMOVED lines=31> */
.L_x_1102:
[----:B------:R-:W-:Y:S05]  /*2560*/  BSYNC.RECONVERGENT B0 ;  /* 0x0000000000007941 */ /* 0x000fea0003800200 */
.L_x_1101:
        /* <DEDUP_REMOVED lines=26> */
[----:B---3--:R-:W-:Y:S02]  /*2710*/  IMAD.MOV.U32 R162, RZ, RZ, R168 ;  /* 0x000000ffffa27224 */ /* 0x008fe400078e00a8 */
[----:B------:R-:W-:Y:S02]  /*2720*/  IMAD.MOV.U32 R125, RZ, RZ, R169 ;  /* 0x000000ffff7d7224 */ /* 0x000fe400078e00a9 */
[----:B----4-:R-:W-:Y:S01]  /*2730*/  IMAD.MOV.U32 R166, RZ, RZ, R126 ;  /* 0x000000ffffa67224 */ /* 0x010fe200078e007e */
[--C-:B------:R-:W-:Y:S01]  /*2740*/  SHF.R.U64 R126, R126, 0x10, R127.reuse ;  /* 0x000000107e7e7819 */ /* 0x100fe2000000127f */
[----:B------:R-:W-:Y:S01]  /*2750*/  HADD2.F32 R163, -RZ, R162.H0_H0 ;  /* 0x200000a2ffa37230 */ /* 0x000fe20000004100 */
[----:B------:R-:W-:Y:S01]  /*2760*/  MOV R121, R127 ;  /* 0x0000007f00797202 */ /* 0x000fe20000000f00 */
[----:B------:R-:W-:Y:S01]  /*2770*/  HADD2.F32 R162, -RZ, R210.H0_H0 ;  /* 0x200000d2ffa27230 */ /* 0x000fe20000004100 */
[----:B------:R-:W-:Y:S01]  /*2780*/  SHF.R.U32.HI R120, RZ, 0x10, R127 ;  /* 0x00000010ff787819 */ /* 0x000fe2000001167f */
[----:B------:R-:W-:-:S02]  /*2790*/  HADD2.F32 R127, -RZ, R166.H0_H0 ;  /* 0x200000a6ff7f7230 */ /* 0x000fc40000004100 */
[----:B--2---:R-:W-:Y:S02]  /*27a0*/  IMAD.MOV.U32 R164, RZ, RZ, R118 ;  /* 0x000000ffffa47224 */ /* 0x004fe400078e0076 */
[----:B------:R-:W-:Y:S02]  /*27b0*/  HADD2.F32 R125, -RZ, R125.H0_H0 ;  /* 0x2000007dff7d7230 */ /* 0x000fe40000004100 */
[----:B------:R-:W-:Y:S01]  /*27c0*/  FMUL.FTZ R162, R162, R127 ;  /* 0x0000007fa2a27220 */ /* 0x000fe20000410000 */
[----:B------:R-:W-:Y:S02]  /*27d0*/  HADD2.F32 R165, -RZ, R164.H0_H0 ;  /* 0x200000a4ffa57230 */ /* 0x000fe40000004100 */
[----:B------:R-:W-:Y:S01]  /*27e0*/  FADD.FTZ R163, R163, -UR16 ;  /* 0x80000010a3a37e21 */ /* 0x000fe20008010000 */
[----:B------:R-:W-:Y:S02]  /*27f0*/  SHF.R.U64 R122, R168, 0x10, R169 ;  /* 0x00000010a87a7819 */ /* 0x000fe400000012a9 */
[----:B------:R-:W-:Y:S01]  /*2800*/  FFMA.FTZ R162, R167, R165, R162 ;  /* 0x000000a5a7a27223 */ /* 0x000fe200000100a2 */
[----:B------:R-:W-:Y:S01]  /*2810*/  FADD.FTZ R167, R125, -UR16 ;  /* 0x800000107da77e21 */ /* 0x000fe20008010000 */
[----:B------:R-:W-:Y:S01]  /*2820*/  FMUL.FTZ R163, R163, UR24 ;  /* 0x00000018a3a37c20 */ /* 0x000fe20008410000 */
[----:B------:R-:W-:Y:S01]  /*2830*/  SHF.R.U64 R124, R118, 0x10, R119 ;  /* 0x00000010767c7819 */ /* 0x000fe20000001277 */
[----:B------:R-:W-:Y:S01]  /*2840*/  HADD2.F32 R121, -RZ, R121.H0_H0 ;  /* 0x20000079ff797230 */ /* 0x000fe20000004100 */
[----:B------:R-:W-:Y:S01]  /*2850*/  SHF.R.U32.HI R118, RZ, 0x10, R169 ;  /* 0x00000010ff767819 */ /* 0x000fe200000116a9 */
[----:B------:R-:W-:-:S02]  /*2860*/  HADD2.F32 R166, -RZ, R209.H0_H0 ;  /* 0x200000d1ffa67230 */ /* 0x000fc40000004100 */
[----:B------:R-:W-:Y:S01]  /*2870*/  FMUL.FTZ R167, R167, UR24 ;  /* 0x00000018a7a77c20 */ /* 0x000fe20008410000 */
[----:B------:R-:W-:Y:S02]  /*2880*/  HADD2.F32 R122, -RZ, R122.H0_H0 ;  /* 0x2000007aff7a7230 */ /* 0x000fe40000004100 */
[----:B------:R-:W-:Y:S01]  /*2890*/  FADD.FTZ R72, R72, R165 ;  /* 0x000000a548487221 */ /* 0x000fe20000010000 */
[----:B------:R-:W-:Y:S01]  /*28a0*/  FFMA.FTZ R100, R163, R165, R100 ;  /* 0x000000a5a3647223 */ /* 0x000fe20000010064 */
[----:B------:R-:W-:Y:S02]  /*28b0*/  HADD2.F32 R126, -RZ, R126.H0_H0 ;  /* 0x2000007eff7e7230 */ /* 0x000fe40000004100 */
[-C--:B------:R-:W-:Y:S01]  /*28c0*/  FMUL.FTZ R166, R166, R121.reuse ;  /* 0x00000079a6a67220 */ /* 0x080fe20000410000 */
[----:B------:R-:W-:Y:S02]  /*28d0*/  HADD2.F32 R165, -RZ, R209.H1_H1 ;  /* 0x300000d1ffa57230 */ /* 0x000fe40000004100 */
[----:B------:R-:W-:Y:S01]  /*28e0*/  FADD.FTZ R18, R18, R121 ;  /* 0x0000007912127221 */ /* 0x000fe20000010000 */
[----:B------:R-:W-:Y:S01]  /*28f0*/  FFMA.FTZ R46, R167, R121, R46 ;  /* 0x00000079a72e7223 */ /* 0x000fe2000001002e */
[----:B------:R-:W-:-:S02]  /*2900*/  HADD2.F32 R121, -RZ, R118.H0_H0 ;  /* 0x20000076ff797230 */ /* 0x000fc40000004100 */
[----:B------:R-:W-:Y:S01]  /*2910*/  FADD.FTZ R164, R122, -UR16 ;  /* 0x800000107aa47e21 */ /* 0x000fe20008010000 */
[--C-:B------:R-:W-:Y:S01]  /*2920*/  IMAD.MOV.U32 R123, RZ, RZ, R119.reuse ;  /* 0x000000ffff7b7224 */ /* 0x100fe200078e0077 */
[----:B------:R-:W-:Y:S01]  /*2930*/  SHF.R.U32.HI R119, RZ, 0x10, R119 ;  /* 0x00000010ff777819 */ /* 0x000fe20000011677 */
[----:B------:R-:W-:Y:S02]  /*2940*/  HADD2.F32 R124, -RZ, R124.H0_H0 ;  /* 0x2000007cff7c7230 */ /* 0x000fe40000004100 */
[----:B------:R-:W-:Y:S01]  /*2950*/  FMUL.FTZ R165, R165, R126 ;  /* 0x0000007ea5a57220 */ /* 0x000fe20000410000 */
[----:B------:R-:W-:Y:S02]  /*2960*/  HADD2.F32 R122, -RZ, R211.H1_H1 ;  /* 0x300000d3ff7a7230 */ /* 0x000fe40000004100 */
[----:B------:R-:W-:Y:S01]  /*2970*/  FADD.FTZ R121, R121, -UR16 ;  /* 0x8000001079797e21 */ /* 0x000fe20008010000 */
[----:B------:R-:W-:Y:S02]  /*2980*/  HADD2.F32 R120, -RZ, R120.H0_H0 ;  /* 0x20000078ff787230 */ /* 0x000fe40000004100 */
[----:B------:R-:W-:-:S02]  /*2990*/  HADD2.F32 R169, -RZ, R208.H1_H1 ;  /* 0x300000d0ffa97230 */ /* 0x000fc40000004100 */
[----:B------:R-:W-:Y:S01]  /*29a0*/  FFMA.FTZ R165, R122, R124, R165 ;  /* 0x0000007c7aa57223 */ /* 0x000fe200000100a5 */
[----:B------:R-:W-:Y:S02]  /*29b0*/  HADD2.F32 R118, -RZ, R119.H0_H0 ;  /* 0x20000077ff767230 */ /* 0x000fe40000004100 */
[----:B------:R-:W-:Y:S01]  /*29c0*/  FMUL.FTZ R168, R121, UR24 ;  /* 0x0000001879a87c20 */ /* 0x000fe20008410000 */
[----:B------:R-:W-:Y:S02]  /*29d0*/  HADD2.F32 R122, -RZ, R210.H1_H1 ;  /* 0x300000d2ff7a7230 */ /* 0x000fe40000004100 */
[----:B------:R-:W-:Y:S01]  /*29e0*/  FMUL.FTZ R169, R169, R120 ;  /* 0x00000078a9a97220 */ /* 0x000fe20000410000 */
[----:B------:R-:W-:Y:S02]  /*29f0*/  HADD2.F32 R123, -RZ, R123.H0_H0 ;  /* 0x2000007bff7b7230 */ /* 0x000fe40000004100 */
[----:B------:R-:W-:Y:S01]  /*2a00*/  FADD.FTZ R75, R75, R118 ;  /* 0x000000764b4b7221 */ /* 0x000fe20000010000 */
[----:B------:R-:W-:-:S02]  /*2a10*/  HADD2.F32 R125, -RZ, R211.H0_H0 ;  /* 0x200000d3ff7d7230 */ /* 0x000fc40000004100 */
[-C--:B------:R-:W-:Y:S01]  /*2a20*/  FFMA.FTZ R169, R122, R118.reuse, R169 ;  /* 0x000000767aa97223 */ /* 0x080fe200000100a9 */
[----:B------:R-:W-:Y:S01]  /*2a30*/  FFMA.FTZ R103, R168, R118, R103 ;  /* 0x00000076a8677223 */ /* 0x000fe20000010067 */
[----:B------:R-:W-:Y:S01]  /*2a40*/  FADD.FTZ R118, R117, R162 ;  /* 0x000000a275767221 */ /* 0x000fe20000010000 */
[----:B------:R-:W-:Y:S01]  /*2a50*/  FMUL.FTZ R164, R164, UR24 ;  /* 0x00000018a4a47c20 */ /* 0x000fe20008410000 */
[----:B------:R-:W-:Y:S01]  /*2a60*/  FFMA.FTZ R119, R163, R162, R2 ;  /* 0x000000a2a3777223 */ /* 0x000fe20000010002 */
[----:B------:R-:W-:Y:S01]  /*2a70*/  FFMA.FTZ R166, R125, R123, R166 ;  /* 0x0000007b7da67223 */ /* 0x000fe200000100a6 */
[----:B------:R-:W-:Y:S02]  /*2a80*/  FADD.FTZ R117, R118, R165 ;  /* 0x000000a576757221 */ /* 0x000fe40000010000 */
[----:B------:R-:W-:Y:S02]  /*2a90*/  FFMA.FTZ R118, R164, R165, R119 ;  /* 0x000000a5a4767223 */ /* 0x000fe40000010077 */
[----:B------:R-:W-:-:S02]  /*2aa0*/  FADD.FTZ R2, R117, R166 ;  /* 0x000000a675027221 */ /* 0x000fc40000010000 */
        /* <DEDUP_REMOVED lines=13> */
.L_x_1104:
[----:B------:R-:W-:Y:S05]  /*2b80*/  BSYNC.RECONVERGENT B0 ;  /* 0x0000000000007941 */ /* 0x000fea0003800200 */
.L_x_1103:
        /* <DEDUP_REMOVED lines=25> */
[----:B------:R-:W-:Y:S01]  /*2d20*/  VIADD R116, R116, 0x100 ;  /* 0x0000010074747836 */ /* 0x000fe20000000000 */
[----:B---3--:R-:W-:Y:S01]  /*2d30*/  MOV R172, R178 ;  /* 0x000000b200ac7202 */ /* 0x008fe20000000f00 */
[----:B------:R-:W-:Y:S02]  /*2d40*/  IMAD.MOV.U32 R125, RZ, RZ, R179 ;  /* 0x000000ffff7d7224 */ /* 0x000fe400078e00b3 */
[----:B----4-:R-:W-:Y:S01]  /*2d50*/  IMAD.MOV.U32 R176, RZ, RZ, R126 ;  /* 0x000000ffffb07224 */ /* 0x010fe200078e007e */
[--C-:B------:R-:W-:Y:S01]  /*2d60*/  SHF.R.U64 R126, R126, 0x10, R127.reuse ;  /* 0x000000107e7e7819 */ /* 0x100fe2000000127f */
[--C-:B------:R-:W-:Y:S01]  /*2d70*/  IMAD.MOV.U32 R121, RZ, RZ, R127.reuse ;  /* 0x000000ffff797224 */ /* 0x100fe200078e007f */
[----:B------:R-:W-:Y:S01]  /*2d80*/  SHF.R.U32.HI R120, RZ, 0x10, R127 ;  /* 0x00000010ff787819 */ /* 0x000fe2000001167f */
[----:B------:R-:W-:Y:S02]  /*2d90*/  HADD2.F32 R173, -RZ, R172.H0_H0 ;  /* 0x200000acffad7230 */ /* 0x000fe40000004100 */
[----:B------:R-:W-:Y:S01]  /*2da0*/  HADD2.F32 R127, -RZ, R176.H0_H0 ;  /* 0x200000b0ff7f7230 */ /* 0x000fe20000004100 */
[----:B--2---:R-:W-:Y:S01]  /*2db0*/  MOV R174, R118 ;  /* 0x0000007600ae7202 */ /* 0x004fe20000000f00 */
[----:B------:R-:W-:-:S02]  /*2dc0*/  HADD2.F32 R172, -RZ, R206.H0_H0 ;  /* 0x200000ceffac7230 */ /* 0x000fc40000004100 */
[----:B------:R-:W-:Y:S02]  /*2dd0*/  HADD2.F32 R125, -RZ, R125.H0_H0 ;  /* 0x2000007dff7d7230 */ /* 0x000fe40000004100 */
[----:B------:R-:W-:Y:S02]  /*2de0*/  HADD2.F32 R175, -RZ, R174.H0_H0 ;  /* 0x200000aeffaf7230 */ /* 0x000fe40000004100 */
[----:B------:R-:W-:Y:S01]  /*2df0*/  FMUL.FTZ R172, R172, R127 ;  /* 0x0000007facac7220 */ /* 0x000fe20000410000 */
        /* <DEDUP_REMOVED lines=58> */
.L_x_1106:
[----:B------:R-:W-:Y:S05]  /*31a0*/  BSYNC.RECONVERGENT B0 ;  /* 0x0000000000007941 */ /* 0x000fea0003800200 */
.L_x_1105:
        /* <DEDUP_REMOVED lines=22> */
[----:B------:R-:W-:Y:S02]  /*3310*/  HADD2.F32 R187, -RZ, R202.H1_H1 ;  /* 0x300000caffbb7230 */ /* 0x000fe40000004100 */
        /* <DEDUP_REMOVED lines=51> */
[----:B------:R-:W-:Y:S02]  /*3650*/  HADD2.F32 R125, -RZ, R200.H1_H1 ;  /* 0x300000c8ff7d7230 */ /* 0x000fe40000004100 */
        /* <DEDUP_REMOVED lines=22> */
.L_x_1108:
[----:B------:R-:W-:Y:S05]  /*37c0*/  BSYNC.RECONVERGENT B0 ;  /* 0x0000000000007941 */ /* 0x000fea0003800200 */
.L_x_1107:
[----:B------:R-:W-:Y:S01]  /*37d0*/  ISETP.GE.U32.AND P0, PT, R0, 0x700, PT ;  /* 0x000007000000780c */ /* 0x000fe20003f06070 */
[----:B------:R-:W-:Y:S03]  /*37e0*/  BSSY.RECONVERGENT B0, `(.L_x_1109) ;  /* 0x0000061000007945 */ /* 0x000fe60003800200 */
[----:B------:R-:W-:-:S09]  /*37f0*/  P2R R204, PR, RZ, 0x1 ;  /* 0x00000001ffcc7803 */ /* 0x000fd20000000000 */
[----:B------:R-:W-:Y:S05]  /*3800*/  @!P0 BRA `(.L_x_1110) ;  /* 0x0000000400788947 */ /* 0x000fea0003800000 */
[----:B------:R-:W0:Y:S08]  /*3810*/  LDC.64 R196, c[0x0][0x3a8] ;  /* 0x0000ea00ffc47b82 */ /* 0x000e300000000a00 */
[----:B------:R-:W1:Y:S08]  /*3820*/  LDC.64 R124, c[0x0][0x430] ;  /* 0x00010c00ff7c7b82 */ /* 0x000e700000000a00 */
[----:B------:R-:W2:Y:S01]  /*3830*/  LDC.64 R118, c[0x0][0x428] ;  /* 0x00010a00ff767b82 */ /* 0x000ea20000000a00 */
[----:B0-----:R-:W-:-:S07]  /*3840*/  IMAD.WIDE.U32 R196, R116, 0x8, R196 ;  /* 0x0000000874c47825 */ /* 0x001fce00078e00c4 */
[----:B------:R-:W0:Y:S01]  /*3850*/  LDC.64 R122, c[0x0][0x3b0] ;  /* 0x0000ec00ff7a7b82 */ /* 0x000e220000000a00 */
[----:B------:R-:W3:Y:S01]  /*3860*/  LDG.E.64 R196, desc[UR10][R196.64] ;  /* 0x0000000ac4c47981 */ /* 0x000ee2000c1e1b00 */
[----:B-1----:R-:W-:-:S06]  /*3870*/  IMAD.WIDE.U32 R124, R116, 0x8, R124 ;  /* 0x00000008747c7825 */ /* 0x002fcc00078e007c */
[----:B------:R-:W4:Y:S01]  /*3880*/  LDG.E.64 R124, desc[UR10][R124.64] ;  /* 0x0000000a7c7c7981 */ /* 0x000f22000c1e1b00 */
[----:B--2---:R-:W-:-:S06]  /*3890*/  IMAD.WIDE.U32 R118, R116, 0x8, R118 ;  /* 0x0000000874767825 */ /* 0x004fcc00078e0076 */
[----:B------:R-:W2:Y:S01]  /*38a0*/  LDG.E.64 R118, desc[UR10][R118.64] ;  /* 0x0000000a76767981 */ /* 0x000ea2000c1e1b00 */
[----:B0-----:R-:W-:-:S05]  /*38b0*/  IMAD.WIDE.U32 R248, R116, 0x4, R122 ;  /* 0x0000000474f87825 */ /* 0x001fca00078e007a */
[----:B------:R-:W5:Y:S01]  /*38c0*/  LDG.E R191, desc[UR10][R248.64] ;  /* 0x0000000af8bf7981 */ /* 0x000f62000c1e1900 */
[----:B------:R-:W-:-:S04]  /*38d0*/  ISETP.NE.U32.AND P0, PT, RZ, UR26, PT ;  /* 0x0000001aff007c0c */ /* 0x000fc8000bf05070 */
[----:B------:R-:W-:-:S13]  /*38e0*/  ISETP.NE.AND.EX P0, PT, RZ, UR27, PT, P0 ;  /* 0x0000001bff007c0c */ /* 0x000fda000bf05300 */
[----:B------:R-:W0:Y:S02]  /*38f0*/  @P0 LDC.64 R120, c[0x0][0x438] ;  /* 0x00010e00ff780b82 */ /* 0x000e240000000a00 */
[----:B0-----:R-:W-:-:S05]  /*3900*/  @P0 IMAD.WIDE.U32 R192, R116, 0x8, R120 ;  /* 0x0000000874c00825 */ /* 0x001fca00078e0078 */
[----:B------:R-:W5:Y:S01]  /*3910*/  @P0 LDG.E.64 R128, desc[UR10][R192.64] ;  /* 0x0000000ac0800981 */ /* 0x000f62000c1e1b00 */
[----:B------:R-:W-:-:S04]  /*3920*/  ISETP.NE.U32.AND P0, PT, RZ, UR20, PT ;  /* 0x00000014ff007c0c */ /* 0x000fc8000bf05070 */
[----:B------:R-:W-:-:S13]  /*3930*/  ISETP.NE.AND.EX P0, PT, RZ, UR21, PT, P0 ;  /* 0x00000015ff007c0c */ /* 0x000fda000bf05300 */
[----:B------:R-:W0:Y:S02]  /*3940*/  @P0 LDC.64 R120, c[0x0][0x3b8] ;  /* 0x0000ee00ff780b82 */ /* 0x000e240000000a00 */
[----:B0-----:R-:W-:-:S05]  /*3950*/  @P0 IMAD.WIDE.U32 R198, R116, 0x4, R120 ;  /* 0x0000000474c60825 */ /* 0x001fca00078e0078 */
[----:B------:R0:W5:Y:S02]  /*3960*/  @P0 LDG.E R190, desc[UR10][R198.64] ;  /* 0x0000000ac6be0981 */ /* 0x000164000c1e1900 */
[----:B0-----:R-:W-:Y:S02]  /*3970*/  HADD2.F32 R199, -RZ, R230.H1_H1 ;  /* 0x300000e6ffc77230 */ /* 0x001fe40000004100 */
[----:B---3--:R-:W-:-:S05]  /*3980*/  IMAD.MOV.U32 R192, RZ, RZ, R196 ;  /* 0x000000ffffc07224 */ /* 0x008fca00078e00c4 */
[----:B------:R-:W-:Y:S01]  /*3990*/  HADD2.F32 R193, -RZ, R192.H0_H0 ;  /* 0x200000c0ffc17230 */ /* 0x000fe20000004100 */
[----:B----4-:R-:W-:Y:S01]  /*39a0*/  MOV R194, R124 ;  /* 0x0000007c00c27202 */ /* 0x010fe20000000f00 */
[----:B------:R-:W-:-:S03]  /*39b0*/  HADD2.F32 R192, -RZ, R229.H0_H0 ;  /* 0x200000e5ffc07230 */ /* 0x000fc60000004100 */
[----:B------:R-:W-:Y:S01]  /*39c0*/  FADD.FTZ R193, R193, -UR16 ;  /* 0x80000010c1c17e21 */ /* 0x000fe20008010000 */
[----:B------:R-:W-:Y:S01]  /*39d0*/  SHF.R.U64 R124, R124, 0x10, R125 ;  /* 0x000000107c7c7819 */ /* 0x000fe2000000127d */
[----:B------:R-:W-:Y:S02]  /*39e0*/  HADD2.F32 R127, -RZ, R194.H0_H0 ;  /* 0x200000c2ff7f7230 */ /* 0x000fe40000004100 */
[----:B--2---:R-:W-:Y:S01]  /*39f0*/  IMAD.MOV.U32 R126, RZ, RZ, R118 ;  /* 0x000000ffff7e7224 */ /* 0x004fe200078e0076 */
[--C-:B------:R-:W-:Y:S01]  /*3a00*/  SHF.R.U64 R122, R118, 0x10, R119.reuse ;  /* 0x00000010767a7819 */ /* 0x100fe20000001277 */
[--C-:B------:R-:W-:Y:S01]  /*3a10*/  IMAD.MOV.U32 R123, RZ, RZ, R119.reuse ;  /* 0x000000ffff7b7224 */ /* 0x100fe200078e0077 */
[----:B------:R-:W-:Y:S01]  /*3a20*/  SHF.R.U32.HI R118, RZ, 0x10, R119 ;  /* 0x00000010ff767819 */ /* 0x000fe20000011677 */
[--C-:B------:R-:W-:Y:S01]  /*3a30*/  IMAD.MOV.U32 R121, RZ, RZ, R125.reuse ;  /* 0x000000ffff797224 */ /* 0x100fe200078e007d */
[----:B------:R-:W-:Y:S01]  /*3a40*/  SHF.R.U32.HI R119, RZ, 0x10, R125 ;  /* 0x00000010ff777819 */ /* 0x000fe2000001167d */
[--C-:B------:R-:W-:Y:S01]  /*3a50*/  IMAD.MOV.U32 R125, RZ, RZ, R197.reuse ;  /* 0x000000ffff7d7224 */ /* 0x100fe200078e00c5 */
[--C-:B------:R-:W-:Y:S01]  /*3a60*/  SHF.R.U64 R120, R196, 0x10, R197.reuse ;  /* 0x00000010c4787819 */ /* 0x100fe200000012c5 */
[----:B------:R-:W-:Y:S01]  /*3a70*/  HADD2.F32 R195, -RZ, R126.H0_H0 ;  /* 0x2000007effc37230 */ /* 0x000fe20000004100 */
[----:B------:R-:W-:Y:S01]  /*3a80*/  SHF.R.U32.HI R116, RZ, 0x10, R197 ;  /* 0x00000010ff747819 */ /* 0x000fe200000116c5 */
[----:B------:R-:W-:-:S02]  /*3a90*/  HADD2.F32 R197, -RZ, R227.H0_H0 ;  /* 0x200000e3ffc57230 */ /* 0x000fc40000004100 */
[----:B------:R-:W-:Y:S01]  /*3aa0*/  FMUL.FTZ R192, R192, R127 ;  /* 0x0000007fc0c07220 */ /* 0x000fe20000410000 */
[----:B------:R-:W-:Y:S01]  /*3ab0*/  FMUL.FTZ R193, R193, UR24 ;  /* 0x00000018c1c17c20 */ /* 0x000fe20008410000 */
[----:B------:R-:W-:Y:S02]  /*3ac0*/  HADD2.F32 R120, -RZ, R120.H0_H0 ;  /* 0x20000078ff787230 */ /* 0x000fe40000004100 */
[----:B------:R-:W-:Y:S01]  /*3ad0*/  FADD.FTZ R60, R60, R195 ;  /* 0x000000c33c3c7221 */ /* 0x000fe20000010000 */
[-C--:B------:R-:W-:Y:S01]  /*3ae0*/  FFMA.FTZ R192, R197, R195.reuse, R192 ;  /* 0x000000c3c5c07223 */ /* 0x080fe200000100c0 */
[----:B------:R-:W-:Y:S01]  /*3af0*/  FFMA.FTZ R88, R193, R195, R88 ;  /* 0x000000c3c1587223 */ /* 0x000fe20000010058 */
[----:B------:R-:W-:Y:S02]  /*3b00*/  HADD2.F32 R124, -RZ, R124.H0_H0 ;  /* 0x2000007cff7c7230 */ /* 0x000fe40000004100 */
[----:B------:R-:W-:Y:S02]  /*3b10*/  HADD2.F32 R195, -RZ, R229.H1_H1 ;  /* 0x300000e5ffc37230 */ /* 0x000fe40000004100 */
[----:B------:R-:W-:Y:S01]  /*3b20*/  FADD.FTZ R194, R120, -UR16 ;  /* 0x8000001078c27e21 */ /* 0x000fe20008010000 */
[----:B------:R-:W-:-:S02]  /*3b30*/  HADD2.F32 R122, -RZ, R122.H0_H0 ;  /* 0x2000007aff7a7230 */ /* 0x000fc40000004100 */
[----:B------:R-:W-:Y:S02]  /*3b40*/  HADD2.F32 R120, -RZ, R227.H1_H1 ;  /* 0x300000e3ff787230 */ /* 0x000fe40000004100 */
[----:B------:R-:W-:Y:S01]  /*3b50*/  FMUL.FTZ R195, R195, R124 ;  /* 0x0000007cc3c37220 */ /* 0x000fe20000410000 */
[----:B------:R-:W-:-:S03]  /*3b60*/  HADD2.F32 R116, -RZ, R116.H0_H0 ;  /* 0x20000074ff747230 */ /* 0x000fc60000004100 */
[----:B------:R-:W-:Y:S01]  /*3b70*/  FFMA.FTZ R195, R120, R122, R195 ;  /* 0x0000007a78c37223 */ /* 0x000fe200000100c3 */
[----:B------:R-:W-:Y:S02]  /*3b80*/  HADD2.F32 R120, -RZ, R119.H0_H0 ;  /* 0x20000077ff787230 */ /* 0x000fe40000004100 */
[----:B------:R-:W-:Y:S01]  /*3b90*/  FADD.FTZ R198, R116, -UR16 ;  /* 0x8000001074c67e21 */ /* 0x000fe20008010000 */
[----:B------:R-:W-:Y:S02]  /*3ba0*/  HADD2.F32 R125, -RZ, R125.H0_H0 ;  /* 0x2000007dff7d7230 */ /* 0x000fe40000004100 */
[----:B------:R-:W-:Y:S02]  /*3bb0*/  HADD2.F32 R118, -RZ, R118.H0_H0 ;  /* 0x20000076ff767230 */ /* 0x000fe40000004100 */
[----:B------:R-:W-:Y:S01]  /*3bc0*/  FMUL.FTZ R199, R199, R120 ;  /* 0x00000078c7c77220 */ /* 0x000fe20000410000 */
[----:B------:R-:W-:Y:S02]  /*3bd0*/  HADD2.F32 R116, -RZ, R228.H1_H1 ;  /* 0x300000e4ff747230 */ /* 0x000fe40000004100 */
[----:B------:R-:W-:-:S02]  /*3be0*/  HADD2.F32 R121, -RZ, R121.H0_H0 ;  /* 0x20000079ff797230 */ /* 0x000fc40000004100 */
[----:B------:R-:W-:Y:S02]  /*3bf0*/  HADD2.F32 R196, -RZ, R230.H0_H0 ;  /* 0x200000e6ffc47230 */ /* 0x000fe40000004100 */
[----:B------:R-:W-:Y:S01]  /*3c00*/  FADD.FTZ R197, R125, -UR16 ;  /* 0x800000107dc57e21 */ /* 0x000fe20008010000 */
[----:B------:R-:W-:Y:S02]  /*3c10*/  HADD2.F32 R123, -RZ, R123.H0_H0 ;  /* 0x2000007bff7b7230 */ /* 0x000fe40000004100 */
[----:B------:R-:W-:Y:S01]  /*3c20*/  FFMA.FTZ R199, R116, R118, R199 ;  /* 0x0000007674c77223 */ /* 0x000fe200000100c7 */
[----:B------:R-:W-:Y:S02]  /*3c30*/  HADD2.F32 R125, -RZ, R228.H0_H0 ;  /* 0x200000e4ff7d7230 */ /* 0x000fe40000004100 */
[----:B------:R-:W-:Y:S01]  /*3c40*/  FMUL.FTZ R196, R196, R121 ;  /* 0x00000079c4c47220 */ /* 0x000fe20000410000 */
[----:B------:R-:W-:Y:S01]  /*3c50*/  FADD.FTZ R116, R117, R192 ;  /* 0x000000c075747221 */ /* 0x000fe20000010000 */
[----:B------:R-:W-:Y:S01]  /*3c60*/  FMUL.FTZ R194, R194, UR24 ;  /* 0x00000018c2c27c20 */ /* 0x000fe20008410000 */
[----:B------:R-:W-:Y:S01]  /*3c70*/  FFMA.FTZ R119, R193, R192, R2 ;  /* 0x000000c0c1777223 */ /* 0x000fe20000010002 */
[----:B------:R-:W-:Y:S01]  /*3c80*/  FFMA.FTZ R196, R125, R123, R196 ;  /* 0x0000007b7dc47223 */ /* 0x000fe200000100c4 */
[----:B------:R-:W-:Y:S01]  /*3c90*/  FADD.FTZ R117, R116, R195 ;  /* 0x000000c374757221 */ /* 0x000fe20000010000 */
[----:B------:R-:W-:Y:S01]  /*3ca0*/  FMUL.FTZ R197, R197, UR24 ;  /* 0x00000018c5c57c20 */ /* 0x000fe20008410000 */
[----:B------:R-:W-:Y:S01]  /*3cb0*/  FFMA.FTZ R116, R194, R195, R119 ;  /* 0x000000c3c2747223 */ /* 0x000fe20000010077 */
[----:B------:R-:W-:Y:S01]  /*3cc0*/  FMUL.FTZ R198, R198, UR24 ;  /* 0x00000018c6c67c20 */ /* 0x000fe20008410000 */
        /* <DEDUP_REMOVED lines=17> */
[----:B------:R-:W-:-:S07]  /*3de0*/  FFMA.FTZ R2, R198, R199, R119 ;  /* 0x000000c7c6027223 */ /* 0x000fce0000010077 */
.L_x_1110:
[----:B------:R-:W-:Y:S05]  /*3df0*/  BSYNC.RECONVERGENT B0 ;  /* 0x0000000000007941 */ /* 0x000fea0003800200 */
.L_x_1109:
        /* <DEDUP_REMOVED lines=32> */
.L_x_1112:
[----:B------:R-:W-:Y:S05]  /*4000*/  BSYNC.RECONVERGENT B0 ;  /* 0x0000000000007941 */ /* 0x000fea0003800200 */
.L_x_1111:
        /* <DEDUP_REMOVED lines=12> */
[----:B------:R-:W-:Y:S02]  /*40d0*/  @!UP3 UIADD3 UR16, UPT, UPT, UR4, 0x7020, URZ ;  /* 0x000070200410b890 */ /* 0x000fe4000fffe0ff */
[----:B------:R-:W-:Y:S02]  /*40e0*/  UIADD3 UR17, UPT, UPT, UR4, 0x7070, URZ ;  /* 0x0000707004117890 */ /* 0x000fe4000fffe0ff */
[----:B------:R-:W-:Y:S01]  /*40f0*/  @!UP3 UIADD3 UR17, UPT, UPT, UR4, 0x7030, URZ ;  /* 0x000070300411b890 */ /* 0x000fe2000fffe0ff */
[----:B0-----:R-:W0:Y:S01]  /*4100*/  LDS.128 R116, [UR5] ;  /* 0x00000005ff747984 */ /* 0x001e220008000c00 */
[----:B------:R-:W-:-:S02]  /*4110*/  UIADD3 UR5, UPT, UPT, UR4, 0x7050, URZ ;  /* 0x0000705004057890 */ /* 0x000fc4000fffe0ff */
[----:B------:R-:W-:Y:S01]  /*4120*/  @!UP3 UIADD3 UR5, UPT, UPT, UR4, 0x7010, URZ ;  /* 0x000070100405b890 */ /* 0x000fe2000fffe0ff */
[----:B------:R-:W-:Y:S04]  /*4130*/  LDS.128 R120, [UR16] ;  /* 0x00000010ff787984 */ /* 0x000fe80008000c00 */
[----:B------:R-:W-:Y:S01]  /*4140*/  LDS.128 R124, [UR17] ;  /* 0x00000011ff7c7984 */ /* 0x000fe20008000c00 */
[----:B0-----:R-:W-:Y:S01]  /*4150*/  FADD.FTZ R247, RZ, R116 ;  /* 0x00000074fff77221 */ /* 0x001fe20000010000 */
[----:B------:R-:W-:-:S03]  /*4160*/  FADD.FTZ R248, RZ, R117 ;  /* 0x00000075fff87221 */ /* 0x000fc60000010000 */
[----:B------:R-:W-:Y:S01]  /*4170*/  FADD.FTZ R247, R118, R247 ;  /* 0x000000f776f77221 */ /* 0x000fe20000010000 */
[----:B------:R-:W-:Y:S02]  /*4180*/  FADD.FTZ R248, R119, R248 ;  /* 0x000000f877f87221 */ /* 0x000fe40000010000 */
[----:B------:R-:W0:Y:S02]  /*4190*/  LDS.128 R116, [UR5] ;  /* 0x00000005ff747984 */ /* 0x000e240008000c00 */
[----:B0-----:R-:W-:Y:S01]  /*41a0*/  FADD.FTZ R247, R247, R116 ;  /* 0x00000074f7f77221 */ /* 0x001fe20000010000 */
[----:B------:R-:W-:-:S03]  /*41b0*/  FADD.FTZ R248, R248, R117 ;  /* 0x00000075f8f87221 */ /* 0x000fc60000010000 */
[----:B------:R-:W-:Y:S01]  /*41c0*/  FADD.FTZ R247, R118, R247 ;  /* 0x000000f776f77221 */ /* 0x000fe20000010000 */
        /* <DEDUP_REMOVED lines=36> */
[----:B------:R-:W-:Y:S01]  /*4410*/  FADD.FTZ R118, R138, -R117 ;  /* 0x800000758a767221 */ /* 0x000fe20000010000 */
[----:B------:R-:W-:-:S02]  /*4420*/  IMAD.U32 R117, RZ, RZ, UR16 ;  /* 0x00000010ff757e24 */ /* 0x000fc4000f8e00ff */
[----:B------:R-:W-:Y:S01]  /*4430*/  FMUL.FTZ R119, R119, UR24 ;  /* 0x0000001877777c20 */ /* 0x000fe20008410000 */
[----:B------:R-:W-:Y:S01]  /*4440*/  FMUL.FTZ R116, R116, UR24 ;  /* 0x0000001874747c20 */ /* 0x000fe20008410000 */
[----:B------:R-:W-:Y:S01]  /*4450*/  FMUL.FTZ R118, R118, UR24 ;  /* 0x0000001876767c20 */ /* 0x000fe20008410000 */
[----:B------:R-:W-:Y:S01]  /*4460*/  FFMA.FTZ R120, R140, R117, UR17 ;  /* 0x000000118c787e23 */ /* 0x000fe20008010075 */
[----:B------:R-:W-:Y:S01]  /*4470*/  FMUL.FTZ R119, R119, UR23 ;  /* 0x0000001777777c20 */ /* 0x000fe20008410000 */
[----:B------:R-:W-:Y:S01]  /*4480*/  FMUL.FTZ R116, R116, UR23 ;  /* 0x0000001774747c20 */ /* 0x000fe20008410000 */
[----:B------:R-:W-:Y:S01]  /*4490*/  FMUL.FTZ R118, R118, UR23 ;  /* 0x0000001776767c20 */ /* 0x000fe20008410000 */
[----:B------:R-:W-:Y:S02]  /*44a0*/  FADD.FTZ R117, R137, -R120 ;  /* 0x8000007889757221 */ /* 0x000fe40000010000 */
[----:B------:R-:W-:Y:S02]  /*44b0*/  FSEL R119, R119, RZ, P6 ;  /* 0x000000ff77777208 */ /* 0x000fe40003000000 */
[----:B------:R-:W-:Y:S01]  /*44c0*/  LOP3.LUT P6, RZ, R132, 0xff00, RZ, 0xc0, !PT ;  /* 0x0000ff0084ff7812 */ /* 0x000fe200078cc0ff */
[----:B------:R-:W-:-:S03]  /*44d0*/  FMUL.FTZ R117, R117, UR24 ;  /* 0x0000001875757c20 */ /* 0x000fc60008410000 */
[----:B------:R-:W-:Y:S01]  /*44e0*/  FSEL R116, R116, RZ, P6 ;  /* 0x000000ff74747208 */ /* 0x000fe20003000000 */
[----:B------:R-:W-:Y:S01]  /*44f0*/  FMUL.FTZ R117, R117, UR23 ;  /* 0x0000001775757c20 */ /* 0x000fe20008410000 */
[----:B------:R-:W-:Y:S02]  /*4500*/  LOP3.LUT P6, RZ, R132, 0xff0000, RZ, 0xc0, !PT ;  /* 0x00ff000084ff7812 */ /* 0x000fe400078cc0ff */
[----:B------:R-:W-:Y:S02]  /*4510*/  F2FP.F16.F32.PACK_AB R116, R116, R119 ;  /* 0x000000777474723e */ /* 0x000fe400000000ff */
[----:B------:R-:W-:Y:S02]  /*4520*/  FSEL R118, R118, RZ, P6 ;  /* 0x000000ff76767208 */ /* 0x000fe40003000000 */
[----:B------:R-:W-:Y:S02]  /*4530*/  ISETP.GE.U32.AND P6, PT, R132, 0x1000000, PT ;  /* 0x010000008400780c */ /* 0x000fe40003fc6070 */
[----:B------:R-:W-:-:S02]  /*4540*/  PRMT R119, R116, 0x7632, R119 ;  /* 0x0000763274777816 */ /* 0x000fc40000000077 */
[----:B------:R-:W-:Y:S02]  /*4550*/  FSEL R117, R117, RZ, P6 ;  /* 0x000000ff75757208 */ /* 0x000fe40003000000 */
[----:B------:R-:W-:Y:S02]  /*4560*/  PRMT R122, R116, 0x7610, R122 ;  /* 0x00007610747a7816 */ /* 0x000fe4000000007a */
[----:B------:R-:W-:-:S04]  /*4570*/  F2FP.F16.F32.PACK_AB R117, R117, R118 ;  /* 0x000000767575723e */ /* 0x000fc800000000ff */
[C---:B------:R-:W-:Y:S02]  /*4580*/  PRMT R121, R117.reuse, 0x7632, R121 ;  /* 0x0000763275797816 */ /* 0x040fe40000000079 */
[----:B------:R-:W-:Y:S01]  /*4590*/  PRMT R120, R117, 0x7610, R120 ;  /* 0x0000761075787816 */ /* 0x000fe20000000078 */
[----:B------:R-:W-:Y:S06]  /*45a0*/  BRA `(.L_x_1118) ;  /* 0x0000001400c87947 */ /* 0x000fec0003800000 */
.L_x_1117:
[----:B------:R-:W-:Y:S02]  /*45b0*/  MOV R116, UR16 ;  /* 0x0000001000747c02 */ /* 0x000fe40008000f00 */
[----:B-----5:R-:W-:-:S03]  /*45c0*/  LOP3.LUT P6, RZ, R132, 0xff, RZ, 0xc0, !PT ;  /* 0x000000ff84ff7812 */ /* 0x020fc600078cc0ff */
[----:B------:R-:W-:-:S04]  /*45d0*/  FFMA.FTZ R117, R3, R116, UR17 ;  /* 0x0000001103757e23 */ /* 0x000fc80008010074 */
[----:B------:R-:W-:Y:S01]  /*45e0*/  FADD.FTZ R122, R134, -R117 ;  /* 0x80000075867a7221 */ /* 0x000fe20000010000 */
[----:B------:R-:W-:-:S03]  /*45f0*/  IMAD.U32 R117, RZ, RZ, UR16 ;  /* 0x00000010ff757e24 */ /* 0x000fc6000f8e00ff */
[----:B------:R-:W-:Y:S01]  /*4600*/  FMUL.FTZ R122, R122, UR24 ;  /* 0x000000187a7a7c20 */ /* 0x000fe20008410000 */
[-C--:B------:R-:W-:Y:S01]  /*4610*/  FFMA.FTZ R116, R136, R117.reuse, UR17 ;  /* 0x0000001188747e23 */ /* 0x080fe20008010075 */
[----:B------:R-:W-:Y:S02]  /*4620*/  FFMA.FTZ R120, R140, R117, UR17 ;  /* 0x000000118c787e23 */ /* 0x000fe40008010075 */
[----:B------:R-:W-:Y:S01]  /*4630*/  FMUL.FTZ R119, R122, UR23 ;  /* 0x000000177a777c20 */ /* 0x000fe20008410000 */
[----:B------:R-:W-:Y:S01]  /*4640*/  FADD.FTZ R123, R133, -R116 ;  /* 0x80000074857b7221 */ /* 0x000fe20000010000 */
[----:B------:R-:W-:Y:S02]  /*4650*/  IMAD.U32 R116, RZ, RZ, UR16 ;  /* 0x00000010ff747e24 */ /* 0x000fe4000f8e00ff */
[----:B------:R-:W-:Y:S01]  /*4660*/  FADD.FTZ R120, R137, -R120 ;  /* 0x8000007889787221 */ /* 0x000fe20000010000 */
[----:B------:R-:W-:Y:S01]  /*4670*/  FMUL.FTZ R123, R123, UR24 ;  /* 0x000000187b7b7c20 */ /* 0x000fe20008410000 */
[----:B------:R-:W-:Y:S01]  /*4680*/  FFMA.FTZ R121, R135, R116, UR17 ;  /* 0x0000001187797e23 */ /* 0x000fe20008010074 */
[----:B------:R-:W-:Y:S01]  /*4690*/  FSEL R119, R119, RZ, P6 ;  /* 0x000000ff77777208 */ /* 0x000fe20003000000 */
[----:B------:R-:W-:Y:S01]  /*46a0*/  FMUL.FTZ R120, R120, UR24 ;  /* 0x0000001878787c20 */ /* 0x000fe20008410000 */
[----:B------:R-:W-:Y:S01]  /*46b0*/  FMUL.FTZ R118, R123, UR23 ;  /* 0x000000177b767c20 */ /* 0x000fe20008410000 */
[----:B------:R-:W-:Y:S01]  /*46c0*/  FADD.FTZ R121, R138, -R121 ;  /* 0x800000798a797221 */ /* 0x000fe20000010000 */
[----:B------:R-:W-:Y:S01]  /*46d0*/  LOP3.LUT P6, RZ, R132, 0xff00, RZ, 0xc0, !PT ;  /* 0x0000ff0084ff7812 */ /* 0x000fe200078cc0ff */
[----:B------:R-:W-:Y:S01]  /*46e0*/  FMUL.FTZ R117, R120, UR23 ;  /* 0x0000001778757c20 */ /* 0x000fe20008410000 */
[----:B------:R-:W-:Y:S01]  /*46f0*/  F2FP.F16.F32.PACK_AB R119, R119, R122 ;  /* 0x0000007a7777723e */ /* 0x000fe200000000ff */
[----:B------:R-:W-:Y:S01]  /*4700*/  FMUL.FTZ R121, R121, UR24 ;  /* 0x0000001879797c20 */ /* 0x000fe20008410000 */
[----:B------:R-:W-:-:S02]  /*4710*/  FSEL R118, R118, RZ, P6 ;  /* 0x000000ff76767208 */ /* 0x000fc40003000000 */
[----:B------:R-:W-:Y:S01]  /*4720*/  LOP3.LUT P6, RZ, R132, 0xff0000, RZ, 0xc0, !PT ;  /* 0x00ff000084ff7812 */ /* 0x000fe200078cc0ff */
[----:B------:R-:W-:Y:S01]  /*4730*/  FMUL.FTZ R116, R121, UR23 ;  /* 0x0000001779747c20 */ /* 0x000fe20008410000 */
[----:B------:R-:W-:Y:S02]  /*4740*/  F2FP.F16.F32.PACK_AB R118, R118, R123 ;  /* 0x0000007b7676723e */ /* 0x000fe400000000ff */
[----:B------:R-:W-:Y:S02]  /*4750*/  PRMT R122, R119, 0x7632, R122 ;  /* 0x00007632777a7816 */ /* 0x000fe4000000007a */
[----:B------:R-:W-:Y:S02]  /*4760*/  FSEL R116, R116, RZ, P6 ;  /* 0x000000ff74747208 */ /* 0x000fe40003000000 */
[----:B------:R-:W-:Y:S02]  /*4770*/  ISETP.GE.U32.AND P6, PT, R132, 0x1000000, PT ;  /* 0x010000008400780c */ /* 0x000fe40003fc6070 */
[----:B------:R-:W-:-:S02]  /*4780*/  F2FP.F16.F32.PACK_AB R116, R116, R121 ;  /* 0x000000797474723e */ /* 0x000fc400000000ff */
[----:B------:R-:W-:Y:S02]  /*4790*/  FSEL R117, R117, RZ, P6 ;  /* 0x000000ff75757208 */ /* 0x000fe40003000000 */
[----:B------:R-:W-:Y:S02]  /*47a0*/  PRMT R200, R119, 0x7610, R200 ;  /* 0x0000761077c87816 */ /* 0x000fe400000000c8 */
[----:B------:R-:W-:Y:S02]  /*47b0*/  F2FP.F16.F32.PACK_AB R117, R117, R120 ;  /* 0x000000787575723e */ /* 0x000fe400000000ff */
[C---:B------:R-:W-:Y:S02]  /*47c0*/  PRMT R119, R118.reuse, 0x7632, R119 ;  /* 0x0000763276777816 */ /* 0x040fe40000000077 */
[----:B------:R-:W-:Y:S02]  /*47d0*/  PRMT R201, R118, 0x7610, R201 ;  /* 0x0000761076c97816 */ /* 0x000fe400000000c9 */
[----:B------:R-:W-:-:S02]  /*47e0*/  PRMT R120, R116, 0x7632, R120 ;  /* 0x0000763274787816 */ /* 0x000fc40000000078 */
[----:B------:R-:W-:Y:S02]  /*47f0*/  PRMT R244, R116, 0x7610, R244 ;  /* 0x0000761074f47816 */ /* 0x000fe400000000f4 */
[C---:B------:R-:W-:Y:S02]  /*4800*/  PRMT R121, R117.reuse, 0x7632, R121 ;  /* 0x0000763275797816 */ /* 0x040fe40000000079 */
[----:B------:R-:W-:Y:S01]  /*4810*/  PRMT R245, R117, 0x7610, R245 ;  /* 0x0000761075f57816 */ /* 0x000fe200000000f5 */
[----:B------:R-:W-:Y:S06]  /*4820*/  BRA `(.L_x_1118) ;  /* 0x0000001400287947 */ /* 0x000fec0003800000 */
.L_x_1116:
[----:B------:R-:W-:Y:S01]  /*4830*/  UMOV UR4, UR8 ;  /* 0x0000000800047c82 */ /* 0x000fe20008000000 */
[----:B------:R-:W-:Y:S01]  /*4840*/  UMOV UR5, UR9 ;  /* 0x0000000900057c82 */ /* 0x000fe20008000000 */
[----:B------:R-:W-:-:S04]  /*4850*/  UISETP.NE.U32.AND UP0, UPT, UR4, URZ, UPT ;  /* 0x000000ff0400728c */ /* 0x000fc8000bf05070 */
[----:B------:R-:W-:-:S09]  /*4860*/  UISETP.NE.AND.EX UP0, UPT, UR5, URZ, UPT, UP0 ;  /* 0x000000ff0500728c */ /* 0x000fd2000bf05300 */
[----:B------:R-:W-:Y:S05]  /*4870*/  BRA.U UP0, `(.L_x_1119) ;  /* 0x0000000100ac7547 */ /* 0x000fea000b800000 */
[----:B------:R-:W-:Y:S01]  /*4880*/  IMAD.U32 R116, RZ, RZ, UR16 ;  /* 0x00000010ff747e24 */ /* 0x000fe2000f8e00ff */
[----:B-----5:R-:W-:Y:S02]  /*4890*/  MOV R117, R242 ;  /* 0x000000f200757202 */ /* 0x020fe40000000f00 */
[----:B------:R-:W-:Y:S01]  /*48a0*/  LOP3.LUT P6, RZ, R132, 0xff, RZ, 0xc0, !PT ;  /* 0x000000ff84ff7812 */ /* 0x000fe200078cc0ff */
[----:B------:R-:W-:Y:S02]  /*48b0*/  FFMA.FTZ R119, R3, R116, UR17 ;  /* 0x0000001103777e23 */ /* 0x000fe40008010074 */
[----:B------:R-:W-:Y:S02]  /*48c0*/  HADD2.F32 R116, -RZ, R117.H0_H0 ;  /* 0x20000075ff747230 */ /* 0x000fe40000004100 */
[----:B------:R-:W-:Y:S01]  /*48d0*/  FADD.FTZ R119, R134, -R119 ;  /* 0x8000007786777221 */ /* 0x000fe20000010000 */
[----:B------:R-:W-:-:S03]  /*48e0*/  IMAD.U32 R117, RZ, RZ, UR16 ;  /* 0x00000010ff757e24 */ /* 0x000fc6000f8e00ff */
[----:B------:R-:W-:Y:S01]  /*48f0*/  FFMA.FTZ R116, R119, UR24, R116 ;  /* 0x0000001877747c23 */ /* 0x000fe20008010074 */
[----:B------:R-:W-:-:S03]  /*4900*/  FFMA.FTZ R118, R136, R117, UR17 ;  /* 0x0000001188767e23 */ /* 0x000fc60008010075 */
[----:B------:R-:W-:Y:S01]  /*4910*/  FMUL.FTZ R121, R116, UR23 ;  /* 0x0000001774797c20 */ /* 0x000fe20008410000 */
[----:B------:R-:W-:Y:S01]  /*4920*/  SHF.R.U64 R116, R242, 0x10, R243 ;  /* 0x00000010f2747819 */ /* 0x000fe200000012f3 */
[----:B------:R-:W-:-:S03]  /*4930*/  FADD.FTZ R117, R133, -R118 ;  /* 0x8000007685757221 */ /* 0x000fc60000010000 */
[----:B------:R-:W-:Y:S01]  /*4940*/  FSEL R121, R121, RZ, P6 ;  /* 0x000000ff79797208 */ /* 0x000fe20003000000 */
[----:B------:R-:W-:Y:S01]  /*4950*/  HADD2.F32 R116, -RZ, R116.H0_H0 ;  /* 0x20000074ff747230 */ /* 0x000fe20000004100 */
[----:B------:R-:W-:-:S04]  /*4960*/  LOP3.LUT P6, RZ, R132, 0xff00, RZ, 0xc0, !PT ;  /* 0x0000ff0084ff7812 */ /* 0x000fc800078cc0ff */
[----:B------:R-:W-:Y:S01]  /*4970*/  FFMA.FTZ R116, R117, UR24, R116 ;  /* 0x0000001875747c23 */ /* 0x000fe20008010074 */
[----:B------:R-:W-:-:S03]  /*4980*/  IMAD.MOV.U32 R117, RZ, RZ, R243 ;  /* 0x000000ffff757224 */ /* 0x000fc600078e00f3 */
[----:B------:R-:W-:Y:S01]  /*4990*/  FMUL.FTZ R118, R116, UR23 ;  /* 0x0000001774767c20 */ /* 0x000fe20008410000 */
[----:B------:R-:W-:-:S04]  /*49a0*/  IMAD.U32 R116, RZ, RZ, UR16 ;  /* 0x00000010ff747e24 */ /* 0x000fc8000f8e00ff */
[----:B------:R-:W-:Y:S01]  /*49b0*/  FFMA.FTZ R119, R135, R116, UR17 ;  /* 0x0000001187777e23 */ /* 0x000fe20008010074 */
[----:B------:R-:W-:Y:S01]  /*49c0*/  HADD2.F32 R116, -RZ, R117.H0_H0 ;  /* 0x20000075ff747230 */ /* 0x000fe20000004100 */
[----:B------:R-:W-:Y:S02]  /*49d0*/  FSEL R118, R118, RZ, P6 ;  /* 0x000000ff76767208 */ /* 0x000fe40003000000 */
[----:B------:R-:W-:Y:S01]  /*49e0*/  FADD.FTZ R119, R138, -R119 ;  /* 0x800000778a777221 */ /* 0x000fe20000010000 */
[----:B------:R-:W-:-:S03]  /*49f0*/  LOP3.LUT P6, RZ, R132, 0xff0000, RZ, 0xc0, !PT ;  /* 0x00ff000084ff7812 */ /* 0x000fc600078cc0ff */
[----:B------:R-:W-:Y:S01]  /*4a00*/  FFMA.FTZ R116, R119, UR24, R116 ;  /* 0x0000001877747c23 */ /* 0x000fe20008010074 */
[----:B------:R-:W-:-:S03]  /*4a10*/  MOV R119, UR16 ;  /* 0x0000001000777c02 */ /* 0x000fc60008000f00 */
[----:B------:R-:W-:Y:S01]  /*4a20*/  FMUL.FTZ R117, R116, UR23 ;  /* 0x0000001774757c20 */ /* 0x000fe20008410000 */
[----:B------:R-:W-:Y:S01]  /*4a30*/  SHF.R.U32.HI R116, RZ, 0x10, R243 ;  /* 0x00000010ff747819 */ /* 0x000fe200000116f3 */
[----:B------:R-:W-:-:S03]  /*4a40*/  FFMA.FTZ R120, R140, R119, UR17 ;  /* 0x000000118c787e23 */ /* 0x000fc60008010077 */
[----:B------:R-:W-:Y:S01]  /*4a50*/  FSEL R117, R117, RZ, P6 ;  /* 0x000000ff75757208 */ /* 0x000fe20003000000 */
[----:B------:R-:W-:Y:S02]  /*4a60*/  HADD2.F32 R116, -RZ, R116.H0_H0 ;  /* 0x20000074ff747230 */ /* 0x000fe40000004100 */
[----:B------:R-:W-:Y:S01]  /*4a70*/  FADD.FTZ R119, R137, -R120 ;  /* 0x8000007889777221 */ /* 0x000fe20000010000 */
[----:B------:R-:W-:-:S03]  /*4a80*/  ISETP.GE.U32.AND P6, PT, R132, 0x1000000, PT ;  /* 0x010000008400780c */ /* 0x000fc60003fc6070 */
[----:B------:R-:W-:-:S04]  /*4a90*/  FFMA.FTZ R116, R119, UR24, R116 ;  /* 0x0000001877747c23 */ /* 0x000fc80008010074 */
[----:B------:R-:W-:Y:S01]  /*4aa0*/  FMUL.FTZ R120, R116, UR23 ;  /* 0x0000001774787c20 */ /* 0x000fe20008410000 */
[----:B------:R-:W-:-:S04]  /*4ab0*/  F2FP.F16.F32.PACK_AB R116, R118, R121 ;  /* 0x000000797674723e */ /* 0x000fc800000000ff */
[----:B------:R-:W-:Y:S02]  /*4ac0*/  FSEL R120, R120, RZ, P6 ;  /* 0x000000ff78787208 */ /* 0x000fe40003000000 */
[----:B------:R-:W-:Y:S02]  /*4ad0*/  PRMT R119, R116, 0x7632, R119 ;  /* 0x0000763274777816 */ /* 0x000fe40000000077 */
[----:B------:R-:W-:Y:S02]  /*4ae0*/  F2FP.F16.F32.PACK_AB R117, R120, R117 ;  /* 0x000000757875723e */ /* 0x000fe400000000ff */
[----:B------:R-:W-:Y:S02]  /*4af0*/  PRMT R122, R116, 0x7610, R122 ;  /* 0x00007610747a7816 */ /* 0x000fe4000000007a */
[C---:B------:R-:W-:Y:S02]  /*4b00*/  PRMT R121, R117.reuse, 0x7632, R121 ;  /* 0x0000763275797816 */ /* 0x040fe40000000079 */
[----:B------:R-:W-:Y:S01]  /*4b10*/  PRMT R120, R117, 0x7610, R120 ;  /* 0x0000761075787816 */ /* 0x000fe20000000078 */
[----:B------:R-:W-:Y:S06]  /*4b20*/  BRA `(.L_x_1118) ;  /* 0x0000001000687947 */ /* 0x000fec0003800000 */
.L_x_1119:
[----:B-----5:R-:W-:Y:S01]  /*4b30*/  IMAD.MOV.U32 R117, RZ, RZ, R242 ;  /* 0x000000ffff757224 */ /* 0x020fe200078e00f2 */
[----:B------:R-:W-:Y:S01]  /*4b40*/  LOP3.LUT P6, RZ, R132, 0xff, RZ, 0xc0, !PT ;  /* 0x000000ff84ff7812 */ /* 0x000fe200078cc0ff */
[----:B------:R-:W-:Y:S01]  /*4b50*/  IMAD.U32 R116, RZ, RZ, UR16 ;  /* 0x00000010ff747e24 */ /* 0x000fe2000f8e00ff */
[--C-:B------:R-:W-:Y:S02]  /*4b60*/  SHF.R.U32.HI R120, RZ, 0x10, R243.reuse ;  /* 0x00000010ff787819 */ /* 0x100fe400000116f3 */
[----:B------:R-:W-:Y:S02]  /*4b70*/  HADD2.F32 R122, -RZ, R117.H0_H0 ;  /* 0x20000075ff7a7230 */ /* 0x000fe40000004100 */
[----:B------:R-:W-:Y:S01]  /*4b80*/  FFMA.FTZ R119, R3, R116, UR17 ;  /* 0x0000001103777e23 */ /* 0x000fe20008010074 */
[----:B------:R-:W-:Y:S01]  /*4b90*/  IMAD.U32 R117, RZ, RZ, UR16 ;  /* 0x00000010ff757e24 */ /* 0x000fe2000f8e00ff */
[----:B------:R-:W-:Y:S01]  /*4ba0*/  SHF.R.U64 R116, R242, 0x10, R243 ;  /* 0x00000010f2747819 */ /* 0x000fe200000012f3 */
[----:B------:R-:W-:-:S02]  /*4bb0*/  HADD2.F32 R120, -RZ, R120.H0_H0 ;  /* 0x20000078ff787230 */ /* 0x000fc40000004100 */
[----:B------:R-:W-:Y:S01]  /*4bc0*/  FADD.FTZ R119, R134, -R119 ;  /* 0x8000007786777221 */ /* 0x000fe20000010000 */
[----:B------:R-:W-:Y:S01]  /*4bd0*/  FFMA.FTZ R118, R136, R117, UR17 ;  /* 0x0000001188767e23 */ /* 0x000fe20008010075 */
[----:B------:R-:W-:Y:S02]  /*4be0*/  IMAD.MOV.U32 R117, RZ, RZ, R243 ;  /* 0x000000ffff757224 */ /* 0x000fe400078e00f3 */
[----:B------:R-:W-:Y:S02]  /*4bf0*/  HADD2.F32 R116, -RZ, R116.H0_H0 ;  /* 0x20000074ff747230 */ /* 0x000fe40000004100 */
[----:B------:R-:W-:Y:S01]  /*4c00*/  FADD.FTZ R123, R133, -R118 ;  /* 0x80000076857b7221 */ /* 0x000fe20000010000 */
[----:B------:R-:W-:-:S03]  /*4c10*/  FFMA.FTZ R122, R119, UR24, R122 ;  /* 0x00000018777a7c23 */ /* 0x000fc6000801007a */
[----:B------:R-:W-:Y:S01]  /*4c20*/  FFMA.FTZ R123, R123, UR24, R116 ;  /* 0x000000187b7b7c23 */ /* 0x000fe20008010074 */
[----:B------:R-:W-:Y:S01]  /*4c30*/  MOV R116, UR16 ;  /* 0x0000001000747c02 */ /* 0x000fe20008000f00 */
[----:B------:R-:W-:Y:S02]  /*4c40*/  FMUL.FTZ R119, R122, UR23 ;  /* 0x000000177a777c20 */ /* 0x000fe40008410000 */
[----:B------:R-:W-:Y:S02]  /*4c50*/  FMUL.FTZ R118, R123, UR23 ;  /* 0x000000177b767c20 */ /* 0x000fe40008410000 */
[----:B------:R-:W-:Y:S01]  /*4c60*/  FFMA.FTZ R121, R135, R116, UR17 ;  /* 0x0000001187797e23 */ /* 0x000fe20008010074 */
[----:B------:R-:W-:Y:S01]  /*4c70*/  HADD2.F32 R116, -RZ, R117.H0_H0 ;  /* 0x20000075ff747230 */ /* 0x000fe20000004100 */
[----:B------:R-:W-:Y:S01]  /*4c80*/  FSEL R119, R119, RZ, P6 ;  /* 0x000000ff77777208 */ /* 0x000fe20003000000 */
[----:B------:R-:W-:Y:S02]  /*4c90*/  IMAD.U32 R117, RZ, RZ, UR16 ;  /* 0x00000010ff757e24 */ /* 0x000fe4000f8e00ff */
[----:B------:R-:W-:Y:S01]  /*4ca0*/  FADD.FTZ R121, R138, -R121 ;  /* 0x800000798a797221 */ /* 0x000fe20000010000 */
[----:B------:R-:W-:Y:S01]  /*4cb0*/  LOP3.LUT P6, RZ, R132, 0xff00, RZ, 0xc0, !PT ;  /* 0x0000ff0084ff7812 */ /* 0x000fe200078cc0ff */
[----:B------:R-:W-:-:S02]  /*4cc0*/  FFMA.FTZ R124, R140, R117, UR17 ;  /* 0x000000118c7c7e23 */ /* 0x000fc40008010075 */
[----:B------:R-:W-:Y:S01]  /*4cd0*/  FFMA.FTZ R121, R121, UR24, R116 ;  /* 0x0000001879797c23 */ /* 0x000fe20008010074 */
[----:B------:R-:W-:Y:S01]  /*4ce0*/  FSEL R118, R118, RZ, P6 ;  /* 0x000000ff76767208 */ /* 0x000fe20003000000 */
[----:B------:R-:W-:Y:S02]  /*4cf0*/  FADD.FTZ R117, R137, -R124 ;  /* 0x8000007c89757221 */ /* 0x000fe40000010000 */
[----:B------:R-:W-:Y:S01]  /*4d00*/  FMUL.FTZ R116, R121, UR23 ;  /* 0x0000001779747c20 */ /* 0x000fe20008410000 */
[----:B------:R-:W-:Y:S01]  /*4d10*/  LOP3.LUT P6, RZ, R132, 0xff0000, RZ, 0xc0, !PT ;  /* 0x00ff000084ff7812 */ /* 0x000fe200078cc0ff */
[----:B------:R-:W-:Y:S01]  /*4d20*/  FFMA.FTZ R120, R117, UR24, R120 ;  /* 0x0000001875787c23 */ /* 0x000fe20008010078 */
[----:B------:R-:W-:Y:S02]  /*4d30*/  F2FP.F16.F32.PACK_AB R119, R119, R122 ;  /* 0x0000007a7777723e */ /* 0x000fe400000000ff */
[----:B------:R-:W-:Y:S01]  /*4d40*/  FSEL R116, R116, RZ, P6 ;  /* 0x000000ff74747208 */ /* 0x000fe20003000000 */
[----:B------:R-:W-:Y:S01]  /*4d50*/  FMUL.FTZ R117, R120, UR23 ;  /* 0x0000001778757c20 */ /* 0x000fe20008410000 */
[----:B------:R-:W-:-:S02]  /*4d60*/  ISETP.GE.U32.AND P6, PT, R132, 0x1000000, PT ;  /* 0x010000008400780c */ /* 0x000fc40003fc6070 */
[----:B------:R-:W-:Y:S02]  /*4d70*/  F2FP.F16.F32.PACK_AB R118, R118, R123 ;  /* 0x0000007b7676723e */ /* 0x000fe400000000ff */
[----:B------:R-:W-:Y:S02]  /*4d80*/  FSEL R117, R117, RZ, P6 ;  /* 0x000000ff75757208 */ /* 0x000fe40003000000 */
[----:B------:R-:W-:Y:S02]  /*4d90*/  F2FP.F16.F32.PACK_AB R116, R116, R121 ;  /* 0x000000797474723e */ /* 0x000fe400000000ff */
[----:B------:R-:W-:Y:S02]  /*4da0*/  F2FP.F16.F32.PACK_AB R117, R117, R120 ;  /* 0x000000787575723e */ /* 0x000fe400000000ff */
        /* <DEDUP_REMOVED lines=9> */
.L_x_1115:
        /* <DEDUP_REMOVED lines=9> */
[----:B------:R-:W-:Y:S01]  /*4ed0*/  MOV R118, UR16 ;  /* 0x0000001000767c02 */ /* 0x000fe20008000f00 */
[----:B------:R-:W-:Y:S01]  /*4ee0*/  IMAD.U32 R121, RZ, RZ, UR16 ;  /* 0x00000010ff797e24 */ /* 0x000fe2000f8e00ff */
[----:B-----5:R-:W-:Y:S01]  /*4ef0*/  LOP3.LUT P6, RZ, R132, 0xff00, RZ, 0xc0, !PT ;  /* 0x0000ff0084ff7812 */ /* 0x020fe200078cc0ff */
[----:B------:R-:W-:Y:S02]  /*4f00*/  FFMA.FTZ R116, R136, R117, UR17 ;  /* 0x0000001188747e23 */ /* 0x000fe40008010075 */
[-C--:B------:R-:W-:Y:S01]  /*4f10*/  FFMA.FTZ R117, R135, R118.reuse, UR17 ;  /* 0x0000001187757e23 */ /* 0x080fe20008010076 */
        /* <DEDUP_REMOVED lines=12> */
[----:B------:R-:W-:-:S02]  /*4fe0*/  FMUL.FTZ R122, R122, UR23 ;  /* 0x000000177a7a7c20 */ /* 0x000fc40008410000 */
[----:B------:R-:W-:Y:S01]  /*4ff0*/  FSEL R116, R123, RZ, P6 ;  /* 0x000000ff7b747208 */ /* 0x000fe20003000000 */
[----:B------:R-:W-:Y:S01]  /*5000*/  FMUL.FTZ R121, R121, UR23 ;  /* 0x0000001779797c20 */ /* 0x000fe20008410000 */
[----:B------:R-:W-:-:S04]  /*5010*/  LOP3.LUT P6, RZ, R131, 0xff00, RZ, 0xc0, !PT ;  /* 0x0000ff0083ff7812 */ /* 0x000fc800078cc0ff */
[----:B------:R-:W-:Y:S02]  /*5020*/  FSEL R123, R123, RZ, P6 ;  /* 0x000000ff7b7b7208 */ /* 0x000fe40003000000 */
[----:B------:R-:W-:Y:S02]  /*5030*/  LOP3.LUT P6, RZ, R132, 0xff0000, RZ, 0xc0, !PT ;  /* 0x00ff000084ff7812 */ /* 0x000fe400078cc0ff */
[----:B------:R-:W-:Y:S02]  /*5040*/  F2FP.F16.F32.PACK_AB R116, R123, R116 ;  /* 0x000000747b74723e */ /* 0x000fe400000000ff */
[----:B------:R-:W-:Y:S02]  /*5050*/  FSEL R117, R120, RZ, P6 ;  /* 0x000000ff78757208 */ /* 0x000fe40003000000 */
[----:B------:R-:W-:Y:S02]  /*5060*/  LOP3.LUT P6, RZ, R131, 0xff0000, RZ, 0xc0, !PT ;  /* 0x00ff000083ff7812 */ /* 0x000fe400078cc0ff */
[----:B------:R-:W-:-:S02]  /*5070*/  PRMT R203, R116, 0x7632, R203 ;  /* 0x0000763274cb7816 */ /* 0x000fc400000000cb */
[----:B------:R-:W-:Y:S02]  /*5080*/  FSEL R120, R120, RZ, P6 ;  /* 0x000000ff78787208 */ /* 0x000fe40003000000 */
[----:B------:R-:W-:Y:S02]  /*5090*/  LOP3.LUT P6, RZ, R132, 0xff, RZ, 0xc0, !PT ;  /* 0x000000ff84ff7812 */ /* 0x000fe400078cc0ff */
[----:B------:R-:W-:Y:S02]  /*50a0*/  F2FP.F16.F32.PACK_AB R117, R120, R117 ;  /* 0x000000757875723e */ /* 0x000fe400000000ff */
[----:B------:R-:W-:Y:S02]  /*50b0*/  FSEL R119, R122, RZ, P6 ;  /* 0x000000ff7a777208 */ /* 0x000fe40003000000 */
[----:B------:R-:W-:Y:S02]  /*50c0*/  LOP3.LUT P6, RZ, R131, 0xff, RZ, 0xc0, !PT ;  /* 0x000000ff83ff7812 */ /* 0x000fe400078cc0ff */
[----:B------:R-:W-:-:S02]  /*50d0*/  PRMT R231, R117, 0x7632, R231 ;  /* 0x0000763275e77816 */ /* 0x000fc400000000e7 */
[----:B------:R-:W-:Y:S02]  /*50e0*/  FSEL R122, R122, RZ, P6 ;  /* 0x000000ff7a7a7208 */ /* 0x000fe40003000000 */
[----:B------:R-:W-:Y:S02]  /*50f0*/  ISETP.GE.U32.AND P6, PT, R132, 0x1000000, PT ;  /* 0x010000008400780c */ /* 0x000fe40003fc6070 */
[----:B------:R-:W-:Y:S02]  /*5100*/  F2FP.F16.F32.PACK_AB R119, R122, R119 ;  /* 0x000000777a77723e */ /* 0x000fe400000000ff */
[----:B------:R-:W-:Y:S02]  /*5110*/  FSEL R118, R121, RZ, P6 ;  /* 0x000000ff79767208 */ /* 0x000fe40003000000 */
[----:B------:R-:W-:Y:S02]  /*5120*/  ISETP.GE.U32.AND P6, PT, R131, 0x1000000, PT ;  /* 0x010000008300780c */ /* 0x000fe40003fc6070 */
[----:B------:R-:W-:-:S02]  /*5130*/  PRMT R202, R119, 0x7632, R202 ;  /* 0x0000763277ca7816 */ /* 0x000fc400000000ca */
[----:B------:R-:W-:Y:S02]  /*5140*/  FSEL R121, R121, RZ, P6 ;  /* 0x000000ff79797208 */ /* 0x000fe40003000000 */
[----:B------:R-:W-:Y:S02]  /*5150*/  PRMT R122, R119, 0x7610, R122 ;  /* 0x00007610777a7816 */ /* 0x000fe4000000007a */
[----:B------:R-:W-:Y:S02]  /*5160*/  F2FP.F16.F32.PACK_AB R118, R121, R118 ;  /* 0x000000767976723e */ /* 0x000fe400000000ff */
[----:B------:R-:W-:Y:S02]  /*5170*/  PRMT R119, R116, 0x7610, R119 ;  /* 0x0000761074777816 */ /* 0x000fe40000000077 */
[----:B------:R-:W-:Y:S02]  /*5180*/  PRMT R120, R117, 0x7610, R120 ;  /* 0x0000761075787816 */ /* 0x000fe40000000078 */
[----:B------:R-:W-:-:S02]  /*5190*/  PRMT R246, R118, 0x7632, R246 ;  /* 0x0000763276f67816 */ /* 0x000fc400000000f6 */
[----:B------:R-:W-:Y:S01]  /*51a0*/  PRMT R121, R118, 0x7610, R121 ;  /* 0x0000761076797816 */ /* 0x000fe20000000079 */
[----:B------:R-:W-:Y:S06]  /*51b0*/  BRA `(.L_x_1118) ;  /* 0x0000000800c47947 */ /* 0x000fec0003800000 */
.L_x_1121:
[----:B------:R-:W-:Y:S01]  /*51c0*/  IMAD.U32 R116, RZ, RZ, UR16 ;  /* 0x00000010ff747e24 */ /* 0x000fe2000f8e00ff */
[----:B-----5:R-:W-:Y:S01]  /*51d0*/  LOP3.LUT P6, RZ, R132, 0xff0000, RZ, 0xc0, !PT ;  /* 0x00ff000084ff7812 */ /* 0x020fe200078cc0ff */
[----:B------:R-:W-:Y:S01]  /*51e0*/  IMAD.U32 R117, RZ, RZ, UR16 ;  /* 0x00000010ff757e24 */ /* 0x000fe2000f8e00ff */
[----:B------:R-:W-:Y:S01]  /*51f0*/  MOV R120, UR16 ;  /* 0x0000001000787c02 */ /* 0x000fe20008000f00 */
[----:B------:R-:W-:Y:S02]  /*5200*/  FFMA.FTZ R127, R135, R116, UR17 ;  /* 0x00000011877f7e23 */ /* 0x000fe40008010074 */
[----:B------:R-:W-:Y:S02]  /*5210*/  FFMA.FTZ R118, R140, R117, UR17 ;  /* 0x000000118c767e23 */ /* 0x000fe40008010075 */
[----:B------:R-:W-:Y:S01]  /*5220*/  FADD.FTZ R127, R138, -R127 ;  /* 0x8000007f8a7f7221 */ /* 0x000fe20000010000 */
[----:B------:R-:W-:Y:S01]  /*5230*/  FFMA.FTZ R119, R3, R120, UR17 ;  /* 0x0000001103777e23 */ /* 0x000fe20008010078 */
[----:B------:R-:W-:-:S02]  /*5240*/  FADD.FTZ R117, R137, -R118 ;  /* 0x8000007689757221 */ /* 0x000fc40000010000 */
[----:B------:R-:W-:Y:S01]  /*5250*/  FMUL.FTZ R127, R127, UR24 ;  /* 0x000000187f7f7c20 */ /* 0x000fe20008410000 */
[----:B------:R-:W-:Y:S01]  /*5260*/  FADD.FTZ R124, R134, -R119 ;  /* 0x80000077867c7221 */ /* 0x000fe20000010000 */
[----:B------:R-:W-:Y:S01]  /*5270*/  FMUL.FTZ R117, R117, UR24 ;  /* 0x0000001875757c20 */ /* 0x000fe20008410000 */
[----:B------:R-:W-:Y:S02]  /*5280*/  IMAD.U32 R119, RZ, RZ, UR16 ;  /* 0x00000010ff777e24 */ /* 0x000fe4000f8e00ff */
[----:B------:R-:W-:Y:S01]  /*5290*/  FMUL.FTZ R126, R127, UR23 ;  /* 0x000000177f7e7c20 */ /* 0x000fe20008410000 */
[----:B------:R-:W-:Y:S01]  /*52a0*/  FMUL.FTZ R124, R124, UR24 ;  /* 0x000000187c7c7c20 */ /* 0x000fe20008410000 */
[----:B------:R-:W-:Y:S01]  /*52b0*/  FMUL.FTZ R118, R117, UR23 ;  /* 0x0000001775767c20 */ /* 0x000fe20008410000 */
[----:B------:R-:W-:Y:S02]  /*52c0*/  FFMA.FTZ R120, R136, R119, UR17 ;  /* 0x0000001188787e23 */ /* 0x000fe40008010077 */
[----:B------:R-:W-:Y:S01]  /*52d0*/  FSEL R116, R126, RZ, P6 ;  /* 0x000000ff7e747208 */ /* 0x000fe20003000000 */
[----:B------:R-:W-:Y:S01]  /*52e0*/  FMUL.FTZ R123, R124, UR23 ;  /* 0x000000177c7b7c20 */ /* 0x000fe20008410000 */
[----:B------:R-:W-:Y:S01]  /*52f0*/  LOP3.LUT P6, RZ, R131, 0xff0000, RZ, 0xc0, !PT ;  /* 0x00ff000083ff7812 */ /* 0x000fe200078cc0ff */
[----:B------:R-:W-:Y:S01]  /*5300*/  FADD.FTZ R120, R133, -R120 ;  /* 0x8000007885787221 */ /* 0x000fe20000010000 */
[----:B------:R-:W-:-:S02]  /*5310*/  F2FP.F16.F32.PACK_AB R116, R116, R127 ;  /* 0x0000007f7474723e */ /* 0x000fc400000000ff */
[----:B------:R-:W-:Y:S01]  /*5320*/  FSEL R126, R126, RZ, P6 ;  /* 0x000000ff7e7e7208 */ /* 0x000fe20003000000 */
[----:B------:R-:W-:Y:S01]  /*5330*/  FMUL.FTZ R120, R120, UR24 ;  /* 0x0000001878787c20 */ /* 0x000fe20008410000 */
[----:B------:R-:W-:Y:S02]  /*5340*/  ISETP.GE.U32.AND P6, PT, R132, 0x1000000, PT ;  /* 0x010000008400780c */ /* 0x000fe40003fc6070 */
[----:B------:R-:W-:Y:S01]  /*5350*/  F2FP.F16.F32.PACK_AB R117, R117, R126 ;  /* 0x0000007e7575723e */ /* 0x000fe200000000ff */
[----:B------:R-:W-:Y:S01]  /*5360*/  FMUL.FTZ R119, R120, UR23 ;  /* 0x0000001778777c20 */ /* 0x000fe20008410000 */
[----:B------:R-:W-:Y:S02]  /*5370*/  FSEL R125, R118, RZ, P6 ;  /* 0x000000ff767d7208 */ /* 0x000fe40003000000 */
[----:B------:R-:W-:Y:S02]  /*5380*/  ISETP.GE.U32.AND P6, PT, R131, 0x1000000, PT ;  /* 0x010000008300780c */ /* 0x000fe40003fc6070 */
[----:B------:R-:W-:-:S02]  /*5390*/  PRMT R244, R116, 0x7610, R244 ;  /* 0x0000761074f47816 */ /* 0x000fc400000000f4 */
[----:B------:R-:W-:Y:S02]  /*53a0*/  FSEL R118, R118, RZ, P6 ;  /* 0x000000ff76767208 */ /* 0x000fe40003000000 */
[----:B------:R-:W-:Y:S02]  /*53b0*/  LOP3.LUT P6, RZ, R132, 0xff, RZ, 0xc0, !PT ;  /* 0x000000ff84ff7812 */ /* 0x000fe400078cc0ff */
[----:B------:R-:W-:Y:S02]  /*53c0*/  F2FP.F16.F32.PACK_AB R118, R118, R125 ;  /* 0x0000007d7676723e */ /* 0x000fe400000000ff */
[----:B------:R-:W-:Y:S02]  /*53d0*/  FSEL R121, R123, RZ, P6 ;  /* 0x000000ff7b797208 */ /* 0x000fe40003000000 */
[----:B------:R-:W-:Y:S02]  /*53e0*/  LOP3.LUT P6, RZ, R131, 0xff, RZ, 0xc0, !PT ;  /* 0x000000ff83ff7812 */ /* 0x000fe400078cc0ff */
[----:B------:R-:W-:-:S02]  /*53f0*/  F2FP.F16.F32.PACK_AB R121, R121, R124 ;  /* 0x0000007c7979723e */ /* 0x000fc400000000ff */
[----:B------:R-:W-:Y:S02]  /*5400*/  FSEL R123, R123, RZ, P6 ;  /* 0x000000ff7b7b7208 */ /* 0x000fe40003000000 */
[----:B------:R-:W-:Y:S02]  /*5410*/  LOP3.LUT P6, RZ, R132, 0xff00, RZ, 0xc0, !PT ;  /* 0x0000ff0084ff7812 */ /* 0x000fe400078cc0ff */
[----:B------:R-:W-:Y:S02]  /*5420*/  F2FP.F16.F32.PACK_AB R120, R120, R123 ;  /* 0x0000007b7878723e */ /* 0x000fe400000000ff */
[----:B------:R-:W-:Y:S02]  /*5430*/  FSEL R122, R119, RZ, P6 ;  /* 0x000000ff777a7208 */ /* 0x000fe40003000000 */
[----:B------:R-:W-:Y:S02]  /*5440*/  LOP3.LUT P6, RZ, R131, 0xff00, RZ, 0xc0, !PT ;  /* 0x0000ff0083ff7812 */ /* 0x000fe400078cc0ff */
[----:B------:R-:W-:-:S02]  /*5450*/  PRMT R200, R121, 0x7610, R200 ;  /* 0x0000761079c87816 */ /* 0x000fc400000000c8 */
[----:B------:R-:W-:Y:S02]  /*5460*/  FSEL R119, R119, RZ, P6 ;  /* 0x000000ff77777208 */ /* 0x000fe40003000000 */
[C---:B------:R-:W-:Y:S02]  /*5470*/  PRMT R201, R120.reuse, 0x7632, R201 ;  /* 0x0000763278c97816 */ /* 0x040fe400000000c9 */
[----:B------:R-:W-:Y:S02]  /*5480*/  F2FP.F16.F32.PACK_AB R119, R119, R122 ;  /* 0x0000007a7777723e */ /* 0x000fe400000000ff */
[----:B------:R-:W-:Y:S02]  /*5490*/  PRMT R122, R121, 0x7632, R122 ;  /* 0x00007632797a7816 */ /* 0x000fe4000000007a */
        /* <DEDUP_REMOVED lines=8> */
.L_x_1120:
[----:B------:R-:W-:Y:S01]  /*5520*/  UMOV UR4, UR8 ;  /* 0x0000000800047c82 */ /* 0x000fe20008000000 */
[----:B------:R-:W-:Y:S01]  /*5530*/  UMOV UR5, UR9 ;  /* 0x0000000900057c82 */ /* 0x000fe20008000000 */
[----:B------:R-:W-:-:S04]  /*5540*/  UISETP.NE.U32.AND UP0, UPT, UR4, URZ, UPT ;  /* 0x000000ff0400728c */ /* 0x000fc8000bf05070 */
[----:B------:R-:W-:-:S09]  /*5550*/  UISETP.NE.AND.EX UP0, UPT, UR5, URZ, UPT, UP0 ;  /* 0x000000ff0500728c */ /* 0x000fd2000bf05300 */
[----:B------:R-:W-:Y:S05]  /*5560*/  BRA.U UP0, `(.L_x_1122) ;  /* 0x0000000100e47547 */ /* 0x000fea000b800000 */
[----:B------:R-:W-:Y:S01]  /*5570*/  IMAD.U32 R117, RZ, RZ, UR16 ;  /* 0x00000010ff757e24 */ /* 0x000fe2000f8e00ff */
[----:B-----5:R-:W-:Y:S02]  /*5580*/  SHF.R.U64 R116, R242, 0x10, R243 ;  /* 0x00000010f2747819 */ /* 0x020fe400000012f3 */
[----:B------:R-:W-:Y:S01]  /*5590*/  LOP3.LUT P6, RZ, R132, 0xff00, RZ, 0xc0, !PT ;  /* 0x0000ff0084ff7812 */ /* 0x000fe200078cc0ff */
[----:B------:R-:W-:Y:S02]  /*55a0*/  FFMA.FTZ R118, R136, R117, UR17 ;  /* 0x0000001188767e23 */ /* 0x000fe40008010075 */
[----:B------:R-:W-:Y:S02]  /*55b0*/  HADD2.F32 R116, -RZ, R116.H0_H0 ;  /* 0x20000074ff747230 */ /* 0x000fe40000004100 */
[----:B------:R-:W-:Y:S01]  /*55c0*/  FADD.FTZ R117, R133, -R118 ;  /* 0x8000007685757221 */ /* 0x000fe20000010000 */
[----:B------:R-:W-:-:S03]  /*55d0*/  IMAD.U32 R118, RZ, RZ, UR16 ;  /* 0x00000010ff767e24 */ /* 0x000fc6000f8e00ff */
[----:B------:R-:W-:Y:S01]  /*55e0*/  FFMA.FTZ R116, R117, UR24, R116 ;  /* 0x0000001875747c23 */ /* 0x000fe20008010074 */
[----:B------:R-:W-:Y:S01]  /*55f0*/  MOV R117, R243 ;  /* 0x000000f300757202 */ /* 0x000fe20000000f00 */
[----:B------:R-:W-:Y:S02]  /*5600*/  FFMA.FTZ R119, R135, R118, UR17 ;  /* 0x0000001187777e23 */ /* 0x000fe40008010076 */
[----:B------:R-:W-:Y:S02]  /*5610*/  FMUL.FTZ R123, R116, UR23 ;  /* 0x00000017747b7c20 */ /* 0x000fe40008410000 */
[----:B------:R-:W-:Y:S02]  /*5620*/  HADD2.F32 R117, -RZ, R117.H0_H0 ;  /* 0x20000075ff757230 */ /* 0x000fe40000004100 */
[----:B------:R-:W-:Y:S01]  /*5630*/  FADD.FTZ R118, R138, -R119 ;  /* 0x800000778a767221 */ /* 0x000fe20000010000 */
[----:B------:R-:W-:Y:S01]  /*5640*/  IMAD.MOV.U32 R119, RZ, RZ, R242 ;  /* 0x000000ffff777224 */ /* 0x000fe200078e00f2 */
[----:B------:R-:W-:-:S02]  /*5650*/  FSEL R116, R123, RZ, P6 ;  /* 0x000000ff7b747208 */ /* 0x000fc40003000000 */
[----:B------:R-:W-:Y:S01]  /*5660*/  FFMA.FTZ R117, R118, UR24, R117 ;  /* 0x0000001876757c23 */ /* 0x000fe20008010075 */
[----:B------:R-:W-:Y:S01]  /*5670*/  IMAD.U32 R118, RZ, RZ, UR16 ;  /* 0x00000010ff767e24 */ /* 0x000fe2000f8e00ff */
[----:B------:R-:W-:Y:S02]  /*5680*/  LOP3.LUT P6, RZ, R131, 0xff00, RZ, 0xc0, !PT ;  /* 0x0000ff0083ff7812 */ /* 0x000fe400078cc0ff */
[----:B------:R-:W-:Y:S01]  /*5690*/  FMUL.FTZ R120, R117, UR23 ;  /* 0x0000001775787c20 */ /* 0x000fe20008410000 */
[----:B------:R-:W-:Y:S01]  /*56a0*/  FFMA.FTZ R121, R3, R118, UR17 ;  /* 0x0000001103797e23 */ /* 0x000fe20008010076 */
[----:B------:R-:W-:Y:S01]  /*56b0*/  HADD2.F32 R118, -RZ, R119.H0_H0 ;  /* 0x20000077ff767230 */ /* 0x000fe20000004100 */
[----:B------:R-:W-:Y:S02]  /*56c0*/  FSEL R123, R123, RZ, P6 ;  /* 0x000000ff7b7b7208 */ /* 0x000fe40003000000 */
[----:B------:R-:W-:Y:S01]  /*56d0*/  FADD.FTZ R121, R134, -R121 ;  /* 0x8000007986797221 */ /* 0x000fe20000010000 */
[----:B------:R-:W-:-:S02]  /*56e0*/  LOP3.LUT P6, RZ, R132, 0xff0000, RZ, 0xc0, !PT ;  /* 0x00ff000084ff7812 */ /* 0x000fc400078cc0ff */
[----:B------:R-:W-:Y:S01]  /*56f0*/  F2FP.F16.F32.PACK_AB R116, R123, R116 ;  /* 0x000000747b74723e */ /* 0x000fe200000000ff */
[----:B------:R-:W-:Y:S01]  /*5700*/  FFMA.FTZ R118, R121, UR24, R118 ;  /* 0x0000001879767c23 */ /* 0x000fe20008010076 */
[----:B------:R-:W-:Y:S01]  /*5710*/  IMAD.U32 R121, RZ, RZ, UR16 ;  /* 0x00000010ff797e24 */ /* 0x000fe2000f8e00ff */
[----:B------:R-:W-:Y:S02]  /*5720*/  FSEL R117, R120, RZ, P6 ;  /* 0x000000ff78757208 */ /* 0x000fe40003000000 */
[----:B------:R-:W-:Y:S01]  /*5730*/  FMUL.FTZ R122, R118, UR23 ;  /* 0x00000017767a7c20 */ /* 0x000fe20008410000 */
[----:B------:R-:W-:Y:S01]  /*5740*/  LOP3.LUT P6, RZ, R131, 0xff0000, RZ, 0xc0, !PT ;  /* 0x00ff000083ff7812 */ /* 0x000fe200078cc0ff */
[----:B------:R-:W-:Y:S01]  /*5750*/  FFMA.FTZ R124, R140, R121, UR17 ;  /* 0x000000118c7c7e23 */ /* 0x000fe20008010079 */
[----:B------:R-:W-:Y:S02]  /*5760*/  SHF.R.U32.HI R118, RZ, 0x10, R243 ;  /* 0x00000010ff767819 */ /* 0x000fe400000116f3 */
[----:B------:R-:W-:Y:S01]  /*5770*/  FSEL R120, R120, RZ, P6 ;  /* 0x000000ff78787208 */ /* 0x000fe20003000000 */
[----:B------:R-:W-:Y:S01]  /*5780*/  FADD.FTZ R121, R137, -R124 ;  /* 0x8000007c89797221 */ /* 0x000fe20000010000 */
[----:B------:R-:W-:Y:S01]  /*5790*/  LOP3.LUT P6, RZ, R132, 0xff, RZ, 0xc0, !PT ;  /* 0x000000ff84ff7812 */ /* 0x000fe200078cc0ff */
[----:B------:R-:W-:Y:S01]  /*57a0*/  HADD2.F32 R118, -RZ, R118.H0_H0 ;  /* 0x20000076ff767230 */ /* 0x000fe20000004100 */
[----:B------:R-:W-:-:S02]  /*57b0*/  F2FP.F16.F32.PACK_AB R117, R120, R117 ;  /* 0x000000757875723e */ /* 0x000fc400000000ff */
[----:B------:R-:W-:Y:S02]  /*57c0*/  FSEL R119, R122, RZ, P6 ;  /* 0x000000ff7a777208 */ /* 0x000fe40003000000 */
[----:B------:R-:W-:Y:S01]  /*57d0*/  LOP3.LUT P6, RZ, R131, 0xff, RZ, 0xc0, !PT ;  /* 0x000000ff83ff7812 */ /* 0x000fe200078cc0ff */
[----:B------:R-:W-:Y:S01]  /*57e0*/  FFMA.FTZ R121, R121, UR24, R118 ;  /* 0x0000001879797c23 */ /* 0x000fe20008010076 */
[----:B------:R-:W-:Y:S02]  /*57f0*/  PRMT R203, R116, 0x7632, R203 ;  /* 0x0000763274cb7816 */ /* 0x000fe400000000cb */
[----:B------:R-:W-:Y:S01]  /*5800*/  FSEL R122, R122, RZ, P6 ;  /* 0x000000ff7a7a7208 */ /* 0x000fe20003000000 */
[----:B------:R-:W-:Y:S01]  /*5810*/  FMUL.FTZ R121, R121, UR23 ;  /* 0x0000001779797c20 */ /* 0x000fe20008410000 */
[----:B------:R-:W-:Y:S02]  /*5820*/  ISETP.GE.U32.AND P6, PT, R132, 0x1000000, PT ;  /* 0x010000008400780c */ /* 0x000fe40003fc6070 */
[----:B------:R-:W-:-:S02]  /*5830*/  F2FP.F16.F32.PACK_AB R119, R122, R119 ;  /* 0x000000777a77723e */ /* 0x000fc400000000ff */
[----:B------:R-:W-:Y:S02]  /*5840*/  FSEL R118, R121, RZ, P6 ;  /* 0x000000ff79767208 */ /* 0x000fe40003000000 */
[----:B------:R-:W-:Y:S02]  /*5850*/  ISETP.GE.U32.AND P6, PT, R131, 0x1000000, PT ;  /* 0x010000008300780c */ /* 0x000fe40003fc6070 */
[----:B------:R-:W-:Y:S02]  /*5860*/  PRMT R202, R119, 0x7632, R202 ;  /* 0x0000763277ca7816 */ /* 0x000fe400000000ca */
[----:B------:R-:W-:Y:S02]  /*5870*/  FSEL R121, R121, RZ, P6 ;  /* 0x000000ff79797208 */ /* 0x000fe40003000000 */
[----:B------:R-:W-:Y:S02]  /*5880*/  PRMT R122, R119, 0x7610, R122 ;  /* 0x00007610777a7816 */ /* 0x000fe4000000007a */
[----:B------:R-:W-:-:S02]  /*5890*/  F2FP.F16.F32.PACK_AB R118, R121, R118 ;  /* 0x000000767976723e */ /* 0x000fc400000000ff */
[----:B------:R-:W-:Y:S02]  /*58a0*/  PRMT R119, R116, 0x7610, R119 ;  /* 0x0000761074777816 */ /* 0x000fe40000000077 */
[C---:B------:R-:W-:Y:S02]  /*58b0*/  PRMT R231, R117.reuse, 0x7632, R231 ;  /* 0x0000763275e77816 */ /* 0x040fe400000000e7 */
[----:B------:R-:W-:Y:S02]  /*58c0*/  PRMT R120, R117, 0x7610, R120 ;  /* 0x0000761075787816 */ /* 0x000fe40000000078 */
[C---:B------:R-:W-:Y:S02]  /*58d0*/  PRMT R246, R118.reuse, 0x7632, R246 ;  /* 0x0000763276f67816 */ /* 0x040fe400000000f6 */
[----:B------:R-:W-:Y:S01]  /*58e0*/  PRMT R121, R118, 0x7610, R121 ;  /* 0x0000761076797816 */ /* 0x000fe20000000079 */
[----:B------:R-:W-:Y:S06]  /*58f0*/  BRA `(.L_x_1118) ;  /* 0x0000000000f47947 */ /* 0x000fec0003800000 */
.L_x_1122:
[----:B------:R-:W-:Y:S01]  /*5900*/  MOV R116, UR16 ;  /* 0x0000001000747c02 */ /* 0x000fe20008000f00 */
[--C-:B-----5:R-:W-:Y:S01]  /*5910*/  IMAD.MOV.U32 R117, RZ, RZ, R243.reuse ;  /* 0x000000ffff757224 */ /* 0x120fe200078e00f3 */
[----:B------:R-:W-:Y:S02]  /*5920*/  SHF.R.U32.HI R118, RZ, 0x10, R243 ;  /* 0x00000010ff767819 */ /* 0x000fe400000116f3 */
[----:B------:R-:W-:Y:S01]  /*5930*/  LOP3.LUT P6, RZ, R132, 0xff0000, RZ, 0xc0, !PT ;  /* 0x00ff000084ff7812 */ /* 0x000fe200078cc0ff */
[----:B------:R-:W-:Y:S01]  /*5940*/  FFMA.FTZ R119, R135, R116, UR17 ;  /* 0x0000001187777e23 */ /* 0x000fe20008010074 */
[----:B------:R-:W-:Y:S02]  /*5950*/  HADD2.F32 R127, -RZ, R117.H0_H0 ;  /* 0x20000075ff7f7230 */ /* 0x000fe40000004100 */
[----:B------:R-:W-:Y:S02]  /*5960*/  IMAD.U32 R117, RZ, RZ, UR16 ;  /* 0x00000010ff757e24 */ /* 0x000fe4000f8e00ff */
[----:B------:R-:W-:Y:S01]  /*5970*/  FADD.FTZ R116, R138, -R119 ;  /* 0x800000778a747221 */ /* 0x000fe20000010000 */
[----:B------:R-:W-:Y:S01]  /*5980*/  MOV R119, R242 ;  /* 0x000000f200777202 */ /* 0x000fe20000000f00 */
[----:B------:R-:W-:-:S02]  /*5990*/  FFMA.FTZ R120, R140, R117, UR17 ;  /* 0x000000118c787e23 */ /* 0x000fc40008010075 */
[----:B------:R-:W-:Y:S01]  /*59a0*/  FFMA.FTZ R127, R116, UR24, R127 ;  /* 0x00000018747f7c23 */ /* 0x000fe2000801007f */
[----:B------:R-:W-:Y:S02]  /*59b0*/  HADD2.F32 R117, -RZ, R118.H0_H0 ;  /* 0x20000076ff757230 */ /* 0x000fe40000004100 */
[----:B------:R-:W-:Y:S01]  /*59c0*/  FADD.FTZ R120, R137, -R120 ;  /* 0x8000007889787221 */ /* 0x000fe20000010000 */
[----:B------:R-:W-:Y:S01]  /*59d0*/  FMUL.FTZ R126, R127, UR23 ;  /* 0x000000177f7e7c20 */ /* 0x000fe20008410000 */
[----:B------:R-:W-:Y:S02]  /*59e0*/  HADD2.F32 R124, -RZ, R119.H0_H0 ;  /* 0x20000077ff7c7230 */ /* 0x000fe40000004100 */
[----:B------:R-:W-:Y:S01]  /*59f0*/  FFMA.FTZ R117, R120, UR24, R117 ;  /* 0x0000001878757c23 */ /* 0x000fe20008010075 */
[----:B------:R-:W-:Y:S01]  /*5a00*/  IMAD.U32 R120, RZ, RZ, UR16 ;  /* 0x00000010ff787e24 */ /* 0x000fe2000f8e00ff */
[----:B------:R-:W-:Y:S01]  /*5a10*/  FSEL R116, R126, RZ, P6 ;  /* 0x000000ff7e747208 */ /* 0x000fe20003000000 */
[----:B------:R-:W-:Y:S01]  /*5a20*/  IMAD.U32 R119, RZ, RZ, UR16 ;  /* 0x00000010ff777e24 */ /* 0x000fe2000f8e00ff */
[----:B------:R-:W-:Y:S01]  /*5a30*/  LOP3.LUT P6, RZ, R131, 0xff0000, RZ, 0xc0, !PT ;  /* 0x00ff000083ff7812 */ /* 0x000fe200078cc0ff */
[----:B------:R-:W-:Y:S01]  /*5a40*/  FFMA.FTZ R121, R3, R120, UR17 ;  /* 0x0000001103797e23 */ /* 0x000fe20008010078 */
[----:B------:R-:W-:Y:S01]  /*5a50*/  FMUL.FTZ R118, R117, UR23 ;  /* 0x0000001775767c20 */ /* 0x000fe20008410000 */
[----:B------:R-:W-:Y:S01]  /*5a60*/  SHF.R.U64 R120, R242, 0x10, R243 ;  /* 0x00000010f2787819 */ /* 0x000fe200000012f3 */
[----:B------:R-:W-:Y:S01]  /*5a70*/  FFMA.FTZ R122, R136, R119, UR17 ;  /* 0x00000011887a7e23 */ /* 0x000fe20008010077 */
[----:B------:R-:W-:Y:S01]  /*5a80*/  FSEL R126, R126, RZ, P6 ;  /* 0x000000ff7e7e7208 */ /* 0x000fe20003000000 */
[----:B------:R-:W-:Y:S01]  /*5a90*/  FADD.FTZ R121, R134, -R121 ;  /* 0x8000007986797221 */ /* 0x000fe20000010000 */
[----:B------:R-:W-:Y:S01]  /*5aa0*/  ISETP.GE.U32.AND P6, PT, R132, 0x1000000, PT ;  /* 0x010000008400780c */ /* 0x000fe20003fc6070 */
[----:B------:R-:W-:-:S02]  /*5ab0*/  HADD2.F32 R120, -RZ, R120.H0_H0 ;  /* 0x20000078ff787230 */ /* 0x000fc40000004100 */
[----:B------:R-:W-:Y:S01]  /*5ac0*/  FADD.FTZ R119, R133, -R122 ;  /* 0x8000007a85777221 */ /* 0x000fe20000010000 */
[----:B------:R-:W-:Y:S01]  /*5ad0*/  FFMA.FTZ R124, R121, UR24, R124 ;  /* 0x00000018797c7c23 */ /* 0x000fe2000801007c */
[----:B------:R-:W-:Y:S02]  /*5ae0*/  FSEL R125, R118, RZ, P6 ;  /* 0x000000ff767d7208 */ /* 0x000fe40003000000 */
[----:B------:R-:W-:Y:S01]  /*5af0*/  ISETP.GE.U32.AND P6, PT, R131, 0x1000000, PT ;  /* 0x010000008300780c */ /* 0x000fe20003fc6070 */
[----:B------:R-:W-:Y:S01]  /*5b00*/  FMUL.FTZ R123, R124, UR23 ;  /* 0x000000177c7b7c20 */ /* 0x000fe20008410000 */
[----:B------:R-:W-:Y:S01]  /*5b10*/  FFMA.FTZ R120, R119, UR24, R120 ;  /* 0x0000001877787c23 */ /* 0x000fe20008010078 */
[----:B------:R-:W-:Y:S02]  /*5b20*/  F2FP.F16.F32.PACK_AB R116, R116, R127 ;  /* 0x0000007f7474723e */ /* 0x000fe400000000ff */
[----:B------:R-:W-:Y:S01]  /*5b30*/  FSEL R118, R118, RZ, P6 ;  /* 0x000000ff76767208 */ /* 0x000fe20003000000 */
[----:B------:R-:W-:Y:S01]  /*5b40*/  FMUL.FTZ R119, R120, UR23 ;  /* 0x0000001778777c20 */ /* 0x000fe20008410000 */
[----:B------:R-:W-:-:S02]  /*5b50*/  LOP3.LUT P6, RZ, R132, 0xff, RZ, 0xc0, !PT ;  /* 0x000000ff84ff7812 */ /* 0x000fc400078cc0ff */
[----:B------:R-:W-:Y:S02]  /*5b60*/  F2FP.F16.F32.PACK_AB R117, R117, R126 ;  /* 0x0000007e7575723e */ /* 0x000fe400000000ff */
[----:B------:R-:W-:Y:S02]  /*5b70*/  FSEL R121, R123, RZ, P6 ;  /* 0x000000ff7b797208 */ /* 0x000fe40003000000 */
[----:B------:R-:W-:Y:S02]  /*5b80*/  LOP3.LUT P6, RZ, R131, 0xff, RZ, 0xc0, !PT ;  /* 0x000000ff83ff7812 */ /* 0x000fe400078cc0ff */
[----:B------:R-:W-:Y:S02]  /*5b90*/  F2FP.F16.F32.PACK_AB R121, R121, R124 ;  /* 0x0000007c7979723e */ /* 0x000fe400000000ff */
[----:B------:R-:W-:Y:S02]  /*5ba0*/  FSEL R123, R123, RZ, P6 ;  /* 0x000000ff7b7b7208 */ /* 0x000fe40003000000 */
[----:B------:R-:W-:-:S02]  /*5bb0*/  LOP3.LUT P6, RZ, R132, 0xff00, RZ, 0xc0, !PT ;  /* 0x0000ff0084ff7812 */ /* 0x000fc400078cc0ff */
[----:B------:R-:W-:Y:S02]  /*5bc0*/  F2FP.F16.F32.PACK_AB R120, R120, R123 ;  /* 0x0000007b7878723e */ /* 0x000fe400000000ff */
[----:B------:R-:W-:Y:S02]  /*5bd0*/  FSEL R122, R119, RZ, P6 ;  /* 0x000000ff777a7208 */ /* 0x000fe40003000000 */
[----:B------:R-:W-:Y:S02]  /*5be0*/  LOP3.LUT P6, RZ, R131, 0xff00, RZ, 0xc0, !PT ;  /* 0x0000ff0083ff7812 */ /* 0x000fe400078cc0ff */
[----:B------:R-:W-:Y:S02]  /*5bf0*/  F2FP.F16.F32.PACK_AB R118, R118, R125 ;  /* 0x0000007d7676723e */ /* 0x000fe400000000ff */
[----:B------:R-:W-:Y:S02]  /*5c00*/  FSEL R119, R119, RZ, P6 ;  /* 0x000000ff77777208 */ /* 0x000fe40003000000 */
[----:B------:R-:W-:-:S02]  /*5c10*/  PRMT R200, R121, 0x7610, R200 ;  /* 0x0000761079c87816 */ /* 0x000fc400000000c8 */
[----:B------:R-:W-:Y:S02]  /*5c20*/  F2FP.F16.F32.PACK_AB R119, R119, R122 ;  /* 0x0000007a7777723e */ /* 0x000fe400000000ff */
[----:B------:R-:W-:Y:S02]  /*5c30*/  PRMT R122, R121, 0x7632, R122 ;  /* 0x00007632797a7816 */ /* 0x000fe4000000007a */
[C---:B------:R-:W-:Y:S02]  /*5c40*/  PRMT R201, R120.reuse, 0x7632, R201 ;  /* 0x0000763278c97816 */ /* 0x040fe400000000c9 */
[----:B------:R-:W-:Y:S02]  /*5c50*/  PRMT R202, R120, 0x7610, R202 ;  /* 0x0000761078ca7816 */ /* 0x000fe400000000ca */
[----:B------:R-:W-:Y:S02]  /*5c60*/  PRMT R203, R119, 0x7632, R203 ;  /* 0x0000763277cb7816 */ /* 0x000fe400000000cb */
[----:B------:R-:W-:-:S02]  /*5c70*/  PRMT R120, R116, 0x7632, R120 ;  /* 0x0000763274787816 */ /* 0x000fc40000000078 */
[----:B------:R-:W-:Y:S02]  /*5c80*/  PRMT R244, R116, 0x7610, R244 ;  /* 0x0000761074f47816 */ /* 0x000fe400000000f4 */
[C---:B------:R-:W-:Y:S02]  /*5c90*/  PRMT R245, R117.reuse, 0x7632, R245 ;  /* 0x0000763275f57816 */ /* 0x040fe400000000f5 */
[----:B------:R-:W-:Y:S02]  /*5ca0*/  PRMT R231, R117, 0x7610, R231 ;  /* 0x0000761075e77816 */ /* 0x000fe400000000e7 */
[C---:B------:R-:W-:Y:S02]  /*5cb0*/  PRMT R246, R118.reuse, 0x7632, R246 ;  /* 0x0000763276f67816 */ /* 0x040fe400000000f6 */
[----:B------:R-:W-:-:S07]  /*5cc0*/  PRMT R121, R118, 0x7610, R121 ;  /* 0x0000761076797816 */ /* 0x000fce0000000079 */
.L_x_1118:
        /* <DEDUP_REMOVED lines=18> */
.L_x_1123:
[----:B------:R1:W-:Y:S01]  /*5df0*/  STG.E.64 desc[UR10][R122.64], R120 ;  /* 0x000000787a007986 */ /* 0x0003e2000c101b0a */
[----:B------:R-:W-:-:S04]  /*5e00*/  UISETP.NE.U32.AND UP0, UPT, UR20, URZ, UPT ;  /* 0x000000ff1400728c */ /* 0x000fc8000bf05070 */
[----:B------:R-:W-:-:S09]  /*5e10*/  UISETP.NE.AND.EX UP0, UPT, UR21, URZ, UPT, UP0 ;  /* 0x000000ff1500728c */ /* 0x000fd2000bf05300 */
[----:B-1----:R-:W-:Y:S05]  /*5e20*/  BRA.U !UP0, `(.L_x_1124) ;  /* 0x0000000108207547 */ /* 0x002fea000b800000 */
[----:B0-----:R-:W0:Y:S01]  /*5e30*/  LDC.64 R118, c[0x0][0x470] ;  /* 0x00011c00ff767b82 */ /* 0x001e220000000a00 */
[----:B------:R-:W-:-:S05]  /*5e40*/  LOP3.LUT R116, R203, 0xffff, RZ, 0xc0, !PT ;  /* 0x0000ffffcb747812 */ /* 0x000fca00078ec0ff */
[----:B------:R-:W-:Y:S01]  /*5e50*/  IMAD.WIDE.U32 R120, R116, 0x10000, RZ ;  /* 0x0001000074787825 */ /* 0x000fe200078e00ff */
[----:B------:R-:W-:-:S04]  /*5e60*/  PRMT R116, R231, 0x5410, R246 ;  /* 0x00005410e7747816 */ /* 0x000fc800000000f6 */
[----:B------:R-:W-:Y:S02]  /*5e70*/  LOP3.LUT R117, R116, R121, RZ, 0xfc, !PT ;  /* 0x0000007974757212 */ /* 0x000fe400078efcff */
[----:B------:R-:W-:Y:S01]  /*5e80*/  LOP3.LUT R116, R120, 0xffff, R202, 0xf8, !PT ;  /* 0x0000ffff78747812 */ /* 0x000fe200078ef8ca */
[----:B0-----:R-:W-:-:S05]  /*5e90*/  IMAD.WIDE.U32 R118, R130, 0x8, R118 ;  /* 0x0000000882767825 */ /* 0x001fca00078e0076 */
[----:B------:R1:W-:Y:S02]  /*5ea0*/  STG.E.64 desc[UR10][R118.64], R116 ;  /* 0x0000007476007986 */ /* 0x0003e4000c101b0a */
.L_x_1124:
[----:B------:R-:W-:-:S07]  /*5eb0*/  VIADD R130, R130, 0x100 ;  /* 0x0000010082827836 */ /* 0x000fce0000000000 */
.L_x_1114:
[----:B------:R-:W-:Y:S05]  /*5ec0*/  BSYNC.RECONVERGENT B0 ;  /* 0x0000000000007941 */ /* 0x000fea0003800200 */
.L_x_1113:
        /* <DEDUP_REMOVED lines=11> */
[----:B01----:R-:W-:Y:S01]  /*5f80*/  IMAD.U32 R116, RZ, RZ, UR16 ;  /* 0x00000010ff747e24 */ /* 0x003fe2000f8e00ff */
[----:B-----5:R-:W-:Y:S02]  /*5f90*/  MOV R117, R241 ;  /* 0x000000f100757202 */ /* 0x020fe40000000f00 */
[----:B------:R-:W-:Y:S01]  /*5fa0*/  SHF.R.U32.HI R118, RZ, 0x10, R241 ;  /* 0x00000010ff767819 */ /* 0x000fe200000116f1 */
[----:B------:R-:W-:Y:S01]  /*5fb0*/  FFMA.FTZ R119, R147, R116, UR17 ;  /* 0x0000001193777e23 */ /* 0x000fe20008010074 */
[----:B------:R-:W-:Y:S01]  /*5fc0*/  LOP3.LUT P6, RZ, R141, 0xff0000, RZ, 0xc0, !PT ;  /* 0x00ff00008dff7812 */ /* 0x000fe200078cc0ff */
[----:B------:R-:W-:Y:S02]  /*5fd0*/  HADD2.F32 R127, -RZ, R117.H0_H0 ;  /* 0x20000075ff7f7230 */ /* 0x000fe40000004100 */
[----:B------:R-:W-:Y:S02]  /*5fe0*/  IMAD.U32 R117, RZ, RZ, UR16 ;  /* 0x00000010ff757e24 */ /* 0x000fe4000f8e00ff */
[----:B------:R-:W-:Y:S01]  /*5ff0*/  FADD.FTZ R116, R146, -R119 ;  /* 0x8000007792747221 */ /* 0x000fe20000010000 */
[----:B------:R-:W-:-:S02]  /*6000*/  IMAD.MOV.U32 R119, RZ, RZ, R240 ;  /* 0x000000ffff777224 */ /* 0x000fc400078e00f0 */
[----:B------:R-:W-:Y:S01]  /*6010*/  FFMA.FTZ R120, R148, R117, UR17 ;  /* 0x0000001194787e23 */ /* 0x000fe20008010075 */
[----:B------:R-:W-:Y:S01]  /*6020*/  FFMA.FTZ R127, R116, UR24, R127 ;  /* 0x00000018747f7c23 */ /* 0x000fe2000801007f */
[----:B------:R-:W-:Y:S02]  /*6030*/  HADD2.F32 R117, -RZ, R118.H0_H0 ;  /* 0x20000076ff757230 */ /* 0x000fe40000004100 */
[----:B------:R-:W-:Y:S01]  /*6040*/  FADD.FTZ R120, R149, -R120 ;  /* 0x8000007895787221 */ /* 0x000fe20000010000 */
[----:B------:R-:W-:Y:S01]  /*6050*/  FMUL.FTZ R126, R127, UR23 ;  /* 0x000000177f7e7c20 */ /* 0x000fe20008410000 */
[----:B------:R-:W-:Y:S01]  /*6060*/  HADD2.F32 R124, -RZ, R119.H0_H0 ;  /* 0x20000077ff7c7230 */ /* 0x000fe20000004100 */
[----:B------:R-:W-:Y:S01]  /*6070*/  MOV R119, UR16 ;  /* 0x0000001000777c02 */ /* 0x000fe20008000f00 */
[----:B------:R-:W-:Y:S01]  /*6080*/  FFMA.FTZ R117, R120, UR24, R117 ;  /* 0x0000001878757c23 */ /* 0x000fe20008010075 */
[----:B------:R-:W-:Y:S01]  /*6090*/  IMAD.U32 R120, RZ, RZ, UR16 ;  /* 0x00000010ff787e24 */ /* 0x000fe2000f8e00ff */
[----:B------:R-:W-:-:S02]  /*60a0*/  FSEL R116, R126, RZ, P6 ;  /* 0x000000ff7e747208 */ /* 0x000fc40003000000 */
        /* <DEDUP_REMOVED lines=8> */
[----:B------:R-:W-:Y:S02]  /*6130*/  HADD2.F32 R120, -RZ, R120.H0_H0 ;  /* 0x20000078ff787230 */ /* 0x000fe40000004100 */
[----:B------:R-:W-:Y:S01]  /*6140*/  FADD.FTZ R119, R145, -R122 ;  /* 0x8000007a91777221 */ /* 0x000fe20000010000 */
[----:B------:R-:W-:Y:S01]  /*6150*/  FFMA.FTZ R124, R121, UR24, R124 ;  /* 0x00000018797c7c23 */ /* 0x000fe2000801007c */
[----:B------:R-:W-:-:S02]  /*6160*/  FSEL R125, R118, RZ, P6 ;  /* 0x000000ff767d7208 */ /* 0x000fc40003000000 */
[----:B------:R-:W-:Y:S01]  /*6170*/  ISETP.GE.U32.AND P6, PT, R139, 0x1000000, PT ;  /* 0x010000008b00780c */ /* 0x000fe20003fc6070 */
[----:B------:R-:W-:Y:S01]  /*6180*/  FMUL.FTZ R123, R124, UR23 ;  /* 0x000000177c7b7c20 */ /* 0x000fe20008410000 */
[----:B------:R-:W-:Y:S01]  /*6190*/  FFMA.FTZ R120, R119, UR24, R120 ;  /* 0x0000001877787c23 */ /* 0x000fe20008010078 */
[----:B------:R-:W-:Y:S02]  /*61a0*/  F2FP.F16.F32.PACK_AB R116, R116, R127 ;  /* 0x0000007f7474723e */ /* 0x000fe400000000ff */
[----:B------:R-:W-:Y:S01]  /*61b0*/  FSEL R118, R118, RZ, P6 ;  /* 0x000000ff76767208 */ /* 0x000fe20003000000 */
[----:B------:R-:W-:Y:S01]  /*61c0*/  FMUL.FTZ R119, R120, UR23 ;  /* 0x0000001778777c20 */ /* 0x000fe20008410000 */
[----:B------:R-:W-:Y:S02]  /*61d0*/  LOP3.LUT P6, RZ, R141, 0xff, RZ, 0xc0, !PT ;  /* 0x000000ff8dff7812 */ /* 0x000fe400078cc0ff */
[----:B------:R-:W-:Y:S02]  /*61e0*/  F2FP.F16.F32.PACK_AB R117, R117, R126 ;  /* 0x0000007e7575723e */ /* 0x000fe400000000ff */
[----:B------:R-:W-:-:S02]  /*61f0*/  FSEL R121, R123, RZ, P6 ;  /* 0x000000ff7b797208 */ /* 0x000fc40003000000 */
[----:B------:R-:W-:Y:S02]  /*6200*/  LOP3.LUT P6, RZ, R139, 0xff, RZ, 0xc0, !PT ;  /* 0x000000ff8bff7812 */ /* 0x000fe400078cc0ff */
[----:B------:R-:W-:Y:S02]  /*6210*/  F2FP.F16.F32.PACK_AB R121, R121, R124 ;  /* 0x0000007c7979723e */ /* 0x000fe400000000ff */
[----:B------:R-:W-:Y:S02]  /*6220*/  FSEL R123, R123, RZ, P6 ;  /* 0x000000ff7b7b7208 */ /* 0x000fe40003000000 */
[----:B------:R-:W-:Y:S02]  /*6230*/  LOP3.LUT P6, RZ, R141, 0xff00, RZ, 0xc0, !PT ;  /* 0x0000ff008dff7812 */ /* 0x000fe400078cc0ff */
[----:B------:R-:W-:Y:S02]  /*6240*/  F2FP.F16.F32.PACK_AB R120, R120, R123 ;  /* 0x0000007b7878723e */ /* 0x000fe400000000ff */
[----:B------:R-:W-:-:S02]  /*6250*/  FSEL R122, R119, RZ, P6 ;  /* 0x000000ff777a7208 */ /* 0x000fc40003000000 */
[----:B------:R-:W-:Y:S02]  /*6260*/  LOP3.LUT P6, RZ, R139, 0xff00, RZ, 0xc0, !PT ;  /* 0x0000ff008bff7812 */ /* 0x000fe400078cc0ff */
[----:B------:R-:W-:Y:S02]  /*6270*/  F2FP.F16.F32.PACK_AB R118, R118, R125 ;  /* 0x0000007d7676723e */ /* 0x000fe400000000ff */
[----:B------:R-:W-:Y:S02]  /*6280*/  FSEL R119, R119, RZ, P6 ;  /* 0x000000ff77777208 */ /* 0x000fe40003000000 */
[----:B------:R-:W-:Y:S02]  /*6290*/  PRMT R200, R121, 0x7610, R200 ;  /* 0x0000761079c87816 */ /* 0x000fe400000000c8 */
[----:B------:R-:W-:Y:S02]  /*62a0*/  F2FP.F16.F32.PACK_AB R119, R119, R122 ;  /* 0x0000007a7777723e */ /* 0x000fe400000000ff */
[----:B------:R-:W-:-:S02]  /*62b0*/  PRMT R122, R121, 0x7632, R122 ;  /* 0x00007632797a7816 */ /* 0x000fc4000000007a */
        /* <DEDUP_REMOVED lines=10> */
.L_x_1129:
[----:B01----:R-:W-:Y:S01]  /*6360*/  IMAD.U32 R117, RZ, RZ, UR16 ;  /* 0x00000010ff757e24 */ /* 0x003fe2000f8e00ff */
[----:B-----5:R-:W-:Y:S02]  /*6370*/  SHF.R.U64 R116, R240, 0x10, R241 ;  /* 0x00000010f0747819 */ /* 0x020fe400000012f1 */
[----:B------:R-:W-:Y:S01]  /*6380*/  LOP3.LUT P6, RZ, R141, 0xff00, RZ, 0xc0, !PT ;  /* 0x0000ff008dff7812 */ /* 0x000fe200078cc0ff */
[----:B------:R-:W-:Y:S02]  /*6390*/  FFMA.FTZ R118, R144, R117, UR17 ;  /* 0x0000001190767e23 */ /* 0x000fe40008010075 */
[----:B------:R-:W-:Y:S02]  /*63a0*/  HADD2.F32 R116, -RZ, R116.H0_H0 ;  /* 0x20000074ff747230 */ /* 0x000fe40000004100 */
[----:B------:R-:W-:Y:S01]  /*63b0*/  FADD.FTZ R117, R145, -R118 ;  /* 0x8000007691757221 */ /* 0x000fe20000010000 */
[----:B------:R-:W-:-:S03]  /*63c0*/  IMAD.U32 R118, RZ, RZ, UR16 ;  /* 0x00000010ff767e24 */ /* 0x000fc6000f8e00ff */
[----:B------:R-:W-:Y:S01]  /*63d0*/  FFMA.FTZ R116, R117, UR24, R116 ;  /* 0x0000001875747c23 */ /* 0x000fe20008010074 */
[----:B------:R-:W-:Y:S02]  /*63e0*/  IMAD.MOV.U32 R117, RZ, RZ, R241 ;  /* 0x000000ffff757224 */ /* 0x000fe400078e00f1 */
[----:B------:R-:W-:Y:S01]  /*63f0*/  FFMA.FTZ R119, R147, R118, UR17 ;  /* 0x0000001193777e23 */ /* 0x000fe20008010076 */
[----:B------:R-:W-:Y:S02]  /*6400*/  FMUL.FTZ R116, R116, UR23 ;  /* 0x0000001774747c20 */ /* 0x000fe40008410000 */
[----:B------:R-:W-:Y:S02]  /*6410*/  HADD2.F32 R117, -RZ, R117.H0_H0 ;  /* 0x20000075ff757230 */ /* 0x000fe40000004100 */
[----:B------:R-:W-:Y:S01]  /*6420*/  FADD.FTZ R118, R146, -R119 ;  /* 0x8000007792767221 */ /* 0x000fe20000010000 */
[----:B------:R-:W-:Y:S01]  /*6430*/  IMAD.MOV.U32 R119, RZ, RZ, R240 ;  /* 0x000000ffff777224 */ /* 0x000fe200078e00f0 */
[----:B------:R-:W-:-:S02]  /*6440*/  FSEL R123, R116, RZ, P6 ;  /* 0x000000ff747b7208 */ /* 0x000fc40003000000 */
[----:B------:R-:W-:Y:S01]  /*6450*/  FFMA.FTZ R117, R118, UR24, R117 ;  /* 0x0000001876757c23 */ /* 0x000fe20008010075 */
[----:B------:R-:W-:Y:S02]  /*6460*/  MOV R118, UR16 ;  /* 0x0000001000767c02 */ /* 0x000fe40008000f00 */
[----:B------:R-:W-:Y:S01]  /*6470*/  LOP3.LUT P6, RZ, R139, 0xff00, RZ, 0xc0, !PT ;  /* 0x0000ff008bff7812 */ /* 0x000fe200078cc0ff */
[----:B------:R-:W-:Y:S02]  /*6480*/  FMUL.FTZ R117, R117, UR23 ;  /* 0x0000001775757c20 */ /* 0x000fe40008410000 */
        /* <DEDUP_REMOVED lines=26> */
[C---:B------:R-:W-:Y:S02]  /*6630*/  FSEL R121, R118.reuse, RZ, P6 ;  /* 0x000000ff76797208 */ /* 0x040fe40003000000 */
[----:B------:R-:W-:Y:S02]  /*6640*/  ISETP.GE.U32.AND P6, PT, R139, 0x1000000, PT ;  /* 0x010000008b00780c */ /* 0x000fe40003fc6070 */
[C---:B------:R-:W-:Y:S02]  /*6650*/  PRMT R202, R119.reuse, 0x7632, R202 ;  /* 0x0000763277ca7816 */ /* 0x040fe400000000ca */
        /* <DEDUP_REMOVED lines=9> */
.L_x_1128:
[----:B------:R-:W-:-:S04]  /*66f0*/  UISETP.NE.U32.AND UP4, UPT, UR8, URZ, UPT ;  /* 0x000000ff0800728c */ /* 0x000fc8000bf85070 */
[----:B------:R-:W-:-:S09]  /*6700*/  UISETP.NE.AND.EX UP4, UPT, UR9, URZ, UPT, UP4 ;  /* 0x000000ff0900728c */ /* 0x000fd2000bf85340 */
[----:B------:R-:W-:Y:S05]  /*6710*/  BRA.U !UP4, `(.L_x_1131) ;  /* 0x000000010cd87547 */ /* 0x000fea000b800000 */
[----:B01----:R-:W-:Y:S01]  /*6720*/  IMAD.U32 R116, RZ, RZ, UR16 ;  /* 0x00000010ff747e24 */ /* 0x003fe2000f8e00ff */
        /* <DEDUP_REMOVED lines=9> */
[----:B------:R-:W-:Y:S01]  /*67c0*/  FMUL.FTZ R127, R127, UR24 ;  /* 0x000000187f7f7c20 */ /* 0x000fe20008410000 */
[----:B------:R-:W-:-:S02]  /*67d0*/  IMAD.U32 R119, RZ, RZ, UR16 ;  /* 0x00000010ff777e24 */ /* 0x000fc4000f8e00ff */
[----:B------:R-:W-:Y:S01]  /*67e0*/  FMUL.FTZ R117, R117, UR24 ;  /* 0x0000001875757c20 */ /* 0x000fe20008410000 */
[----:B------:R-:W-:Y:S01]  /*67f0*/  FMUL.FTZ R124, R124, UR24 ;  /* 0x000000187c7c7c20 */ /* 0x000fe20008410000 */
[----:B------:R-:W-:Y:S01]  /*6800*/  FMUL.FTZ R126, R127, UR23 ;  /* 0x000000177f7e7c20 */ /* 0x000fe20008410000 */
[----:B------:R-:W-:Y:S01]  /*6810*/  FFMA.FTZ R120, R144, R119, UR17 ;  /* 0x0000001190787e23 */ /* 0x000fe20008010077 */
[----:B------:R-:W-:Y:S01]  /*6820*/  FMUL.FTZ R118, R117, UR23 ;  /* 0x0000001775767c20 */ /* 0x000fe20008410000 */
[----:B------:R-:W-:Y:S02]  /*6830*/  FMUL.FTZ R123, R124, UR23 ;  /* 0x000000177c7b7c20 */ /* 0x000fe40008410000 */
[----:B------:R-:W-:Y:S01]  /*6840*/  FSEL R116, R126, RZ, P6 ;  /* 0x000000ff7e747208 */ /* 0x000fe20003000000 */
[----:B------:R-:W-:Y:S01]  /*6850*/  FADD.FTZ R120, R145, -R120 ;  /* 0x8000007891787221 */ /* 0x000fe20000010000 */
[----:B------:R-:W-:Y:S02]  /*6860*/  LOP3.LUT P6, RZ, R139, 0xff0000, RZ, 0xc0, !PT ;  /* 0x00ff00008bff7812 */ /* 0x000fe400078cc0ff */
[----:B------:R-:W-:Y:S01]  /*6870*/  F2FP.F16.F32.PACK_AB R116, R116, R127 ;  /* 0x0000007f7474723e */ /* 0x000fe200000000ff */
[----:B------:R-:W-:Y:S01]  /*6880*/  FMUL.FTZ R120, R120, UR24 ;  /* 0x0000001878787c20 */ /* 0x000fe20008410000 */
[----:B------:R-:W-:-:S02]  /*6890*/  FSEL R126, R126, RZ, P6 ;  /* 0x000000ff7e7e7208 */ /* 0x000fc40003000000 */
[----:B------:R-:W-:Y:S01]  /*68a0*/  ISETP.GE.U32.AND P6, PT, R141, 0x1000000, PT ;  /* 0x010000008d00780c */ /* 0x000fe20003fc6070 */
[----:B------:R-:W-:Y:S01]  /*68b0*/  FMUL.FTZ R119, R120, UR23 ;  /* 0x0000001778777c20 */ /* 0x000fe20008410000 */
[----:B------:R-:W-:Y:S02]  /*68c0*/  F2FP.F16.F32.PACK_AB R117, R117, R126 ;  /* 0x0000007e7575723e */ /* 0x000fe400000000ff */
[----:B------:R-:W-:Y:S02]  /*68d0*/  FSEL R125, R118, RZ, P6 ;  /* 0x000000ff767d7208 */ /* 0x000fe40003000000 */
[----:B------:R-:W-:Y:S02]  /*68e0*/  ISETP.GE.U32.AND P6, PT, R139, 0x1000000, PT ;  /* 0x010000008b00780c */ /* 0x000fe40003fc6070 */
[----:B------:R-:W-:Y:S02]  /*68f0*/  PRMT R244, R116, 0x7610, R244 ;  /* 0x0000761074f47816 */ /* 0x000fe400000000f4 */
        /* <DEDUP_REMOVED lines=10> */
[----:B------:R-:W-:Y:S02]  /*69a0*/  LOP3.LUT P6, RZ, R139, 0xff00, RZ, 0xc0, !PT ;  /* 0x0000ff008bff7812 */ /* 0x000fe400078cc0ff */
[----:B------:R-:W-:Y:S02]  /*69b0*/  PRMT R200, R121, 0x7610, R200 ;  /* 0x0000761079c87816 */ /* 0x000fe400000000c8 */
[----:B------:R-:W-:-:S02]  /*69c0*/  FSEL R119, R119, RZ, P6 ;  /* 0x000000ff77777208 */ /* 0x000fc40003000000 */
[C---:B------:R-:W-:Y:S02]  /*69d0*/  PRMT R201, R120.reuse, 0x7632, R201 ;  /* 0x0000763278c97816 */ /* 0x040fe400000000c9 */
[----:B------:R-:W-:Y:S02]  /*69e0*/  F2FP.F16.F32.PACK_AB R119, R119, R122 ;  /* 0x0000007a7777723e */ /* 0x000fe400000000ff */
[----:B------:R-:W-:Y:S02]  /*69f0*/  PRMT R122, R121, 0x7632, R122 ;  /* 0x00007632797a7816 */ /* 0x000fe4000000007a */
[----:B------:R-:W-:Y:S02]  /*6a00*/  PRMT R202, R120, 0x7610, R202 ;  /* 0x0000761078ca7816 */ /* 0x000fe400000000ca */
[----:B------:R-:W-:Y:S02]  /*6a10*/  PRMT R203, R119, 0x7632, R203 ;  /* 0x0000763277cb7816 */ /* 0x000fe400000000cb */
[----:B------:R-:W-:-:S02]  /*6a20*/  PRMT R120, R116, 0x7632, R120 ;  /* 0x0000763274787816 */ /* 0x000fc40000000078 */
[C---:B------:R-:W-:Y:S02]  /*6a30*/  PRMT R245, R117.reuse, 0x7632, R245 ;  /* 0x0000763275f57816 */ /* 0x040fe400000000f5 */
[----:B------:R-:W-:Y:S02]  /*6a40*/  PRMT R231, R117, 0x7610, R231 ;  /* 0x0000761075e77816 */ /* 0x000fe400000000e7 */
[C---:B------:R-:W-:Y:S02]  /*6a50*/  PRMT R246, R118.reuse, 0x7632, R246 ;  /* 0x0000763276f67816 */ /* 0x040fe400000000f6 */
[----:B------:R-:W-:Y:S01]  /*6a60*/  PRMT R121, R118, 0x7610, R121 ;  /* 0x0000761076797816 */ /* 0x000fe20000000079 */
[----:B------:R-:W-:Y:S06]  /*6a70*/  BRA `(.L_x_1130) ;  /* 0x0000000c007c7947 */ /* 0x000fec0003800000 */
.L_x_1131:
[----:B01----:R-:W-:Y:S01]  /*6a80*/  IMAD.U32 R117, RZ, RZ, UR16 ;  /* 0x00000010ff757e24 */ /* 0x003fe2000f8e00ff */
        /* <DEDUP_REMOVED lines=47> */
.L_x_1127:
[----:B------:R-:W-:-:S04]  /*6d80*/  UISETP.NE.U32.AND UP4, UPT, UR26, URZ, UPT ;  /* 0x000000ff1a00728c */ /* 0x000fc8000bf85070 */
[----:B------:R-:W-:-:S09]  /*6d90*/  UISETP.NE.AND.EX UP4, UPT, UR27, URZ, UPT, UP4 ;  /* 0x000000ff1b00728c */ /* 0x000fd2000bf85340 */
[----:B------:R-:W-:Y:S05]  /*6da0*/  BRA.U !UP4, `(.L_x_1132) ;  /* 0x000000050c7c7547 */ /* 0x000fea000b800000 */
[----:B------:R-:W-:-:S04]  /*6db0*/  UISETP.NE.U32.AND UP4, UPT, UR8, URZ, UPT ;  /* 0x000000ff0800728c */ /* 0x000fc8000bf85070 */
[----:B------:R-:W-:-:S09]  /*6dc0*/  UISETP.NE.AND.EX UP4, UPT, UR9, URZ, UPT, UP4 ;  /* 0x000000ff0900728c */ /* 0x000fd2000bf85340 */
[----:B------:R-:W-:Y:S05]  /*6dd0*/  BRA.U !UP4, `(.L_x_1133) ;  /* 0x000000010cc47547 */ /* 0x000fea000b800000 */
[----:B01---5:R-:W-:Y:S01]  /*6de0*/  IMAD.MOV.U32 R117, RZ, RZ, R240 ;  /* 0x000000ffff757224 */ /* 0x023fe200078e00f0 */
[----:B------:R-:W-:Y:S01]  /*6df0*/  LOP3.LUT P6, RZ, R141, 0xff, RZ, 0xc0, !PT ;  /* 0x000000ff8dff7812 */ /* 0x000fe200078cc0ff */
[----:B------:R-:W-:Y:S01]  /*6e00*/  IMAD.U32 R116, RZ, RZ, UR16 ;  /* 0x00000010ff747e24 */ /* 0x000fe2000f8e00ff */
[--C-:B------:R-:W-:Y:S02]  /*6e10*/  SHF.R.U32.HI R120, RZ, 0x10, R241.reuse ;  /* 0x00000010ff787819 */ /* 0x100fe400000116f1 */
[----:B------:R-:W-:Y:S01]  /*6e20*/  HADD2.F32 R122, -RZ, R117.H0_H0 ;  /* 0x20000075ff7a7230 */ /* 0x000fe20000004100 */
[----:B------:R-:W-:Y:S01]  /*6e30*/  MOV R117, UR16 ;  /* 0x0000001000757c02 */ /* 0x000fe20008000f00 */
[----:B------:R-:W-:Y:S01]  /*6e40*/  FFMA.FTZ R119, R143, R116, UR17 ;  /* 0x000000118f777e23 */ /* 0x000fe20008010074 */
[----:B------:R-:W-:Y:S01]  /*6e50*/  SHF.R.U64 R116, R240, 0x10, R241 ;  /* 0x00000010f0747819 */ /* 0x000fe200000012f1 */
[----:B------:R-:W-:Y:S02]  /*6e60*/  HADD2.F32 R120, -RZ, R120.H0_H0 ;  /* 0x20000078ff787230 */ /* 0x000fe40000004100 */
[----:B------:R-:W-:Y:S01]  /*6e70*/  FFMA.FTZ R118, R144, R117, UR17 ;  /* 0x0000001190767e23 */ /* 0x000fe20008010075 */
[----:B------:R-:W-:Y:S01]  /*6e80*/  FADD.FTZ R119, R142, -R119 ;  /* 0x800000778e777221 */ /* 0x000fe20000010000 */
[----:B------:R-:W-:-:S02]  /*6e90*/  HADD2.F32 R116, -RZ, R116.H0_H0 ;  /* 0x20000074ff747230 */ /* 0x000fc40000004100 */
[----:B------:R-:W-:Y:S01]  /*6ea0*/  FADD.FTZ R123, R145, -R118 ;  /* 0x80000076917b7221 */ /* 0x000fe20000010000 */
[----:B------:R-:W-:Y:S02]  /*6eb0*/  IMAD.MOV.U32 R117, RZ, RZ, R241 ;  /* 0x000000ffff757224 */ /* 0x000fe400078e00f1 */
[----:B------:R-:W-:Y:S01]  /*6ec0*/  FFMA.FTZ R122, R119, UR24, R122 ;  /* 0x00000018777a7c23 */ /* 0x000fe2000801007a */
[----:B------:R-:W-:Y:S01]  /*6ed0*/  FFMA.FTZ R123, R123, UR24, R116 ;  /* 0x000000187b7b7c23 */ /* 0x000fe20008010074 */
[----:B------:R-:W-:Y:S02]  /*6ee0*/  IMAD.U32 R116, RZ, RZ, UR16 ;  /* 0x00000010ff747e24 */ /* 0x000fe4000f8e00ff */
[----:B------:R-:W-:Y:S01]  /*6ef0*/  FMUL.FTZ R119, R122, UR23 ;  /* 0x000000177a777c20 */ /* 0x000fe20008410000 */
[----:B------:R-:W-:Y:S01]  /*6f00*/  FMUL.FTZ R118, R123, UR23 ;  /* 0x000000177b767c20 */ /* 0x000fe20008410000 */
[----:B------:R-:W-:Y:S01]  /*6f10*/  FFMA.FTZ R121, R147, R116, UR17 ;  /* 0x0000001193797e23 */ /* 0x000fe20008010074 */
[----:B------:R-:W-:-:S02]  /*6f20*/  HADD2.F32 R116, -RZ, R117.H0_H0 ;  /* 0x20000075ff747230 */ /* 0x000fc40000004100 */
[----:B------:R-:W-:Y:S01]  /*6f30*/  FSEL R119, R119, RZ, P6 ;  /* 0x000000ff77777208 */ /* 0x000fe20003000000 */
[----:B------:R-:W-:Y:S02]  /*6f40*/  IMAD.U32 R117, RZ, RZ, UR16 ;  /* 0x00000010ff757e24 */ /* 0x000fe4000f8e00ff */
[----:B------:R-:W-:Y:S01]  /*6f50*/  FADD.FTZ R121, R146, -R121 ;  /* 0x8000007992797221 */ /* 0x000fe20000010000 */
[----:B------:R-:W-:Y:S01]  /*6f60*/  LOP3.LUT P6, RZ, R141, 0xff00, RZ, 0xc0, !PT ;  /* 0x0000ff008dff7812 */ /* 0x000fe200078cc0ff */
[----:B------:R-:W-:Y:S02]  /*6f70*/  FFMA.FTZ R124, R148, R117, UR17 ;  /* 0x00000011947c7e23 */ /* 0x000fe40008010075 */
[----:B------:R-:W-:Y:S01]  /*6f80*/  FFMA.FTZ R121, R121, UR24, R116 ;  /* 0x0000001879797c23 */ /* 0x000fe20008010074 */
[----:B------:R-:W-:Y:S01]  /*6f90*/  FSEL R118, R118, RZ, P6 ;  /* 0x000000ff76767208 */ /* 0x000fe20003000000 */
[----:B------:R-:W-:Y:S02]  /*6fa0*/  FADD.FTZ R117, R149, -R124 ;  /* 0x8000007c95757221 */ /* 0x000fe40000010000 */
[----:B------:R-:W-:Y:S01]  /*6fb0*/  FMUL.FTZ R116, R121, UR23 ;  /* 0x0000001779747c20 */ /* 0x000fe20008410000 */
[----:B------:R-:W-:Y:S01]  /*6fc0*/  LOP3.LUT P6, RZ, R141, 0xff0000, RZ, 0xc0, !PT ;  /* 0x00ff00008dff7812 */ /* 0x000fe200078cc0ff */
[----:B------:R-:W-:Y:S01]  /*6fd0*/  FFMA.FTZ R120, R117, UR24, R120 ;  /* 0x0000001875787c23 */ /* 0x000fe20008010078 */
[----:B------:R-:W-:-:S02]  /*6fe0*/  F2FP.F16.F32.PACK_AB R119, R119, R122 ;  /* 0x0000007a7777723e */ /* 0x000fc400000000ff */
[----:B------:R-:W-:Y:S01]  /*6ff0*/  FSEL R116, R116, RZ, P6 ;  /* 0x000000ff74747208 */ /* 0x000fe20003000000 */
[----:B------:R-:W-:Y:S01]  /*7000*/  FMUL.FTZ R117, R120, UR23 ;  /* 0x0000001778757c20 */ /* 0x000fe20008410000 */
[----:B------:R-:W-:Y:S02]  /*7010*/  ISETP.GE.U32.AND P6, PT, R141, 0x1000000, PT ;  /* 0x010000008d00780c */ /* 0x000fe40003fc6070 */
[----:B------:R-:W-:Y:S02]  /*7020*/  F2FP.F16.F32.PACK_AB R118, R118, R123 ;  /* 0x0000007b7676723e */ /* 0x000fe400000000ff */
[----:B------:R-:W-:Y:S02]  /*7030*/  FSEL R117, R117, RZ, P6 ;  /* 0x000000ff75757208 */ /* 0x000fe40003000000 */
[----:B------:R-:W-:Y:S02]  /*7040*/  F2FP.F16.F32.PACK_AB R116, R116, R121 ;  /* 0x000000797474723e */ /* 0x000fe400000000ff */
[----:B------:R-:W-:-:S02]  /*7050*/  F2FP.F16.F32.PACK_AB R117, R117, R120 ;  /* 0x000000787575723e */ /* 0x000fc400000000ff */
        /* <DEDUP_REMOVED lines=9> */
.L_x_1133:
[----:B01----:R-:W-:Y:S01]  /*70f0*/  MOV R116, UR16 ;  /* 0x0000001000747c02 */ /* 0x003fe20008000f00 */
[----:B-----5:R-:W-:Y:S01]  /*7100*/  IMAD.MOV.U32 R117, RZ, RZ, R240 ;  /* 0x000000ffff757224 */ /* 0x020fe200078e00f0 */
[----:B------:R-:W-:Y:S02]  /*7110*/  LOP3.LUT P6, RZ, R141, 0xff, RZ, 0xc0, !PT ;  /* 0x000000ff8dff7812 */ /* 0x000fe400078cc0ff */
[----:B------:R-:W-:Y:S01]  /*7120*/  SHF.R.U32.HI R120, RZ, 0x10, R241 ;  /* 0x00000010ff787819 */ /* 0x000fe200000116f1 */
[----:B------:R-:W-:Y:S01]  /*7130*/  FFMA.FTZ R119, R143, R116, UR17 ;  /* 0x000000118f777e23 */ /* 0x000fe20008010074 */
[----:B------:R-:W-:Y:S02]  /*7140*/  HADD2.F32 R116, -RZ, R117.H0_H0 ;  /* 0x20000075ff747230 */ /* 0x000fe40000004100 */
[----:B------:R-:W-:Y:S02]  /*7150*/  IMAD.U32 R117, RZ, RZ, UR16 ;  /* 0x00000010ff757e24 */ /* 0x000fe4000f8e00ff */
[----:B------:R-:W-:Y:S01]  /*7160*/  FADD.FTZ R119, R142, -R119 ;  /* 0x800000778e777221 */ /* 0x000fe20000010000 */
[----:B------:R-:W-:-:S02]  /*7170*/  HADD2.F32 R120, -RZ, R120.H0_H0 ;  /* 0x20000078ff787230 */ /* 0x000fc40000004100 */
[----:B------:R-:W-:Y:S01]  /*7180*/  FFMA.FTZ R118, R144, R117, UR17 ;  /* 0x0000001190767e23 */ /* 0x000fe20008010075 */
[----:B------:R-:W-:Y:S01]  /*7190*/  FFMA.FTZ R119, R119, UR24, R116 ;  /* 0x0000001877777c23 */ /* 0x000fe20008010074 */
[----:B------:R-:W-:Y:S02]  /*71a0*/  SHF.R.U64 R116, R240, 0x10, R241 ;  /* 0x00000010f0747819 */ /* 0x000fe400000012f1 */
[----:B------:R-:W-:Y:S01]  /*71b0*/  FADD.FTZ R117, R145, -R118 ;  /* 0x8000007691757221 */ /* 0x000fe20000010000 */
[----:B------:R-:W-:Y:S02]  /*71c0*/  IMAD.U32 R118, RZ, RZ, UR16 ;  /* 0x00000010ff767e24 */ /* 0x000fe4000f8e00ff */
[----:B------:R-:W-:Y:S01]  /*71d0*/  FMUL.FTZ R119, R119, UR23 ;  /* 0x0000001777777c20 */ /* 0x000fe20008410000 */
[----:B------:R-:W-:Y:S02]  /*71e0*/  HADD2.F32 R116, -RZ, R116.H0_H0 ;  /* 0x20000074ff747230 */ /* 0x000fe40000004100 */
[----:B------:R-:W-:-:S02]  /*71f0*/  FFMA.FTZ R121, R147, R118, UR17 ;  /* 0x0000001193797e23 */ /* 0x000fc40008010076 */
[----:B------:R-:W-:Y:S01]  /*7200*/  FSEL R119, R119, RZ, P6 ;  /* 0x000000ff77777208 */ /* 0x000fe20003000000 */
[----:B------:R-:W-:Y:S01]  /*7210*/  FFMA.FTZ R116, R117, UR24, R116 ;  /* 0x0000001875747c23 */ /* 0x000fe20008010074 */
[----:B------:R-:W-:Y:S01]  /*7220*/  MOV R117, R241 ;  /* 0x000000f100757202 */ /* 0x000fe20000000f00 */
[----:B------:R-:W-:Y:S01]  /*7230*/  FADD.FTZ R118, R146, -R121 ;  /* 0x8000007992767221 */ /* 0x000fe20000010000 */
[----:B------:R-:W-:Y:S01]  /*7240*/  LOP3.LUT P6, RZ, R141, 0xff00, RZ, 0xc0, !PT ;  /* 0x0000ff008dff7812 */ /* 0x000fe200078cc0ff */
[----:B------:R-:W-:Y:S02]  /*7250*/  FMUL.FTZ R116, R116, UR23 ;  /* 0x0000001774747c20 */ /* 0x000fe40008410000 */
[----:B------:R-:W-:-:S03]  /*7260*/  HADD2.F32 R117, -RZ, R117.H0_H0 ;  /* 0x20000075ff757230 */ /* 0x000fc60000004100 */
[----:B------:R-:W-:Y:S02]  /*7270*/  FSEL R116, R116, RZ, P6 ;  /* 0x000000ff74747208 */ /* 0x000fe40003000000 */
[----:B------:R-:W-:Y:S01]  /*7280*/  FFMA.FTZ R118, R118, UR24, R117 ;  /* 0x0000001876767c23 */ /* 0x000fe20008010075 */
[----:B------:R-:W-:Y:S01]  /*7290*/  IMAD.U32 R117, RZ, RZ, UR16 ;  /* 0x00000010ff757e24 */ /* 0x000fe2000f8e00ff */
[----:B------:R-:W-:Y:S02]  /*72a0*/  LOP3.LUT P6, RZ, R141, 0xff0000, RZ, 0xc0, !PT ;  /* 0x00ff00008dff7812 */ /* 0x000fe400078cc0ff */
[----:B------:R-:W-:Y:S01]  /*72b0*/  FMUL.FTZ R118, R118, UR23 ;  /* 0x0000001776767c20 */ /* 0x000fe20008410000 */
[----:B------:R-:W-:Y:S01]  /*72c0*/  FFMA.FTZ R122, R148, R117, UR17 ;  /* 0x00000011947a7e23 */ /* 0x000fe20008010075 */
[----:B------:R-:W-:-:S03]  /*72d0*/  F2FP.F16.F32.PACK_AB R116, R116, R119 ;  /* 0x000000777474723e */ /* 0x000fc600000000ff */
[----:B------:R-:W-:Y:S01]  /*72e0*/  FADD.FTZ R117, R149, -R122 ;  /* 0x8000007a95757221 */ /* 0x000fe20000010000 */
[----:B------:R-:W-:Y:S02]  /*72f0*/  FSEL R118, R118, RZ, P6 ;  /* 0x000000ff76767208 */ /* 0x000fe40003000000 */
[----:B------:R-:W-:Y:S01]  /*7300*/  ISETP.GE.U32.AND P6, PT, R141, 0x1000000, PT ;  /* 0x010000008d00780c */ /* 0x000fe20003fc6070 */
[----:B------:R-:W-:Y:S01]  /*7310*/  FFMA.FTZ R117, R117, UR24, R120 ;  /* 0x0000001875757c23 */ /* 0x000fe20008010078 */
[C---:B------:R-:W-:Y:S02]  /*7320*/  PRMT R119, R116.reuse, 0x7632, R119 ;  /* 0x0000763274777816 */ /* 0x040fe40000000077 */
[----:B------:R-:W-:Y:S01]  /*7330*/  PRMT R122, R116, 0x7610, R122 ;  /* 0x00007610747a7816 */ /* 0x000fe2000000007a */
[----:B------:R-:W-:-:S05]  /*7340*/  FMUL.FTZ R117, R117, UR23 ;  /* 0x0000001775757c20 */ /* 0x000fca0008410000 */
[----:B------:R-:W-:-:S04]  /*7350*/  FSEL R117, R117, RZ, P6 ;  /* 0x000000ff75757208 */ /* 0x000fc80003000000 */
[----:B------:R-:W-:-:S04]  /*7360*/  F2FP.F16.F32.PACK_AB R117, R117, R118 ;  /* 0x000000767575723e */ /* 0x000fc800000000ff */
[C---:B------:R-:W-:Y:S02]  /*7370*/  PRMT R121, R117.reuse, 0x7632, R121 ;  /* 0x0000763275797816 */ /* 0x040fe40000000079 */
[----:B------:R-:W-:Y:S01]  /*7380*/  PRMT R120, R117, 0x7610, R120 ;  /* 0x0000761075787816 */ /* 0x000fe20000000078 */
[----:B------:R-:W-:Y:S06]  /*7390*/  BRA `(.L_x_1130) ;  /* 0x0000000400347947 */ /* 0x000fec0003800000 */
.L_x_1132:
[----:B------:R-:W-:-:S04]  /*73a0*/  UISETP.NE.U32.AND UP4, UPT, UR8, URZ, UPT ;  /* 0x000000ff0800728c */ /* 0x000fc8000bf85070 */
[----:B------:R-:W-:-:S09]  /*73b0*/  UISETP.NE.AND.EX UP4, UPT, UR9, URZ, UPT, UP4 ;  /* 0x000000ff0900728c */ /* 0x000fd2000bf85340 */
[----:B------:R-:W-:Y:S05]  /*73c0*/  BRA.U !UP4, `(.L_x_1134) ;  /* 0x000000010ca07547 */ /* 0x000fea000b800000 */
[----:B01----:R-:W-:Y:S01]  /*73d0*/  IMAD.U32 R116, RZ, RZ, UR16 ;  /* 0x00000010ff747e24 */ /* 0x003fe2000f8e00ff */
        /* <DEDUP_REMOVED lines=9> */
[----:B------:R-:W-:Y:S01]  /*7470*/  MOV R116, UR16 ;  /* 0x0000001000747c02 */ /* 0x000fe20008000f00 */
[----:B------:R-:W-:Y:S02]  /*7480*/  FADD.FTZ R120, R149, -R120 ;  /* 0x8000007895787221 */ /* 0x000fe40000010000 */
[----:B------:R-:W-:Y:S01]  /*7490*/  FMUL.FTZ R123, R123, UR24 ;  /* 0x000000187b7b7c20 */ /* 0x000fe20008410000 */
[----:B------:R-:W-:Y:S01]  /*74a0*/  FSEL R119, R119, RZ, P6 ;  /* 0x000000ff77777208 */ /* 0x000fe20003000000 */
[----:B------:R-:W-:Y:S01]  /*74b0*/  FFMA.FTZ R121, R147, R116, UR17 ;  /* 0x0000001193797e23 */ /* 0x000fe20008010074 */
[----:B------:R-:W-:Y:S01]  /*74c0*/  LOP3.LUT P6, RZ, R141, 0xff00, RZ, 0xc0, !PT ;  /* 0x0000ff008dff7812 */ /* 0x000fe200078cc0ff */
[----:B------:R-:W-:Y:S01]  /*74d0*/  FMUL.FTZ R118, R123, UR23 ;  /* 0x000000177b767c20 */ /* 0x000fe20008410000 */
[----:B------:R-:W-:Y:S01]  /*74e0*/  FMUL.FTZ R120, R120, UR24 ;  /* 0x0000001878787c20 */ /* 0x000fe20008410000 */
[----:B------:R-:W-:Y:S01]  /*74f0*/  FADD.FTZ R121, R146, -R121 ;  /* 0x8000007992797221 */ /* 0x000fe20000010000 */
[----:B------:R-:W-:-:S02]  /*7500*/  F2FP.F16.F32.PACK_AB R119, R119, R122 ;  /* 0x0000007a7777723e */ /* 0x000fc400000000ff */
[----:B------:R-:W-:Y:S01]  /*7510*/  FSEL R118, R118, RZ, P6 ;  /* 0x000000ff76767208 */ /* 0x000fe20003000000 */
[----:B------:R-:W-:Y:S01]  /*7520*/  FMUL.FTZ R121, R121, UR24 ;  /* 0x0000001879797c20 */ /* 0x000fe20008410000 */
[----:B------:R-:W-:Y:S01]  /*7530*/  LOP3.LUT P6, RZ, R141, 0xff0000, RZ, 0xc0, !PT ;  /* 0x00ff00008dff7812 */ /* 0x000fe200078cc0ff */
[----:B------:R-:W-:Y:S01]  /*7540*/  FMUL.FTZ R117, R120, UR23 ;  /* 0x0000001778757c20 */ /* 0x000fe20008410000 */
[----:B------:R-:W-:Y:S01]  /*7550*/  F2FP.F16.F32.PACK_AB R118, R118, R123 ;  /* 0x0000007b7676723e */ /* 0x000fe200000000ff */
[----:B------:R-:W-:Y:S01]  /*7560*/  FMUL.FTZ R116, R121, UR23 ;  /* 0x0000001779747c20 */ /* 0x000fe20008410000 */
[C---:B------:R-:W-:Y:S02]  /*7570*/  PRMT R122, R119.reuse, 0x7632, R122 ;  /* 0x00007632777a7816 */ /* 0x040fe4000000007a */
[----:B------:R-:W-:Y:S02]  /*7580*/  PRMT R200, R119, 0x7610, R200 ;  /* 0x0000761077c87816 */ /* 0x000fe400000000c8 */
[----:B------:R-:W-:-:S02]  /*7590*/  FSEL R116, R116, RZ, P6 ;  /* 0x000000ff74747208 */ /* 0x000fc40003000000 */
[----:B------:R-:W-:Y:S02]  /*75a0*/  ISETP.GE.U32.AND P6, PT, R141, 0x1000000, PT ;  /* 0x010000008d00780c */ /* 0x000fe40003fc6070 */
[----:B------:R-:W-:Y:S02]  /*75b0*/  F2FP.F16.F32.PACK_AB R116, R116, R121 ;  /* 0x000000797474723e */ /* 0x000fe400000000ff */
[----:B------:R-:W-:Y:S02]  /*75c0*/  FSEL R117, R117, RZ, P6 ;  /* 0x000000ff75757208 */ /* 0x000fe40003000000 */
[C---:B------:R-:W-:Y:S02]  /*75d0*/  PRMT R119, R118.reuse, 0x7632, R119 ;  /* 0x0000763276777816 */ /* 0x040fe40000000077 */
[----:B------:R-:W-:Y:S02]  /*75e0*/  F2FP.F16.F32.PACK_AB R117, R117, R120 ;  /* 0x000000787575723e */ /* 0x000fe400000000ff */
[----:B------:R-:W-:-:S02]  /*75f0*/  PRMT R201, R118, 0x7610, R201 ;  /* 0x0000761076c97816 */ /* 0x000fc400000000c9 */
[C---:B------:R-:W-:Y:S02]  /*7600*/  PRMT R120, R116.reuse, 0x7632, R120 ;  /* 0x0000763274787816 */ /* 0x040fe40000000078 */
[----:B------:R-:W-:Y:S02]  /*7610*/  PRMT R244, R116, 0x7610, R244 ;  /* 0x0000761074f47816 */ /* 0x000fe400000000f4 */
[C---:B------:R-:W-:Y:S02]  /*7620*/  PRMT R121, R117.reuse, 0x7632, R121 ;  /* 0x0000763275797816 */ /* 0x040fe40000000079 */
[----:B------:R-:W-:Y:S01]  /*7630*/  PRMT R245, R117, 0x7610, R245 ;  /* 0x0000761075f57816 */ /* 0x000fe200000000f5 */
[----:B------:R-:W-:Y:S06]  /*7640*/  BRA `(.L_x_1130) ;  /* 0x0000000000887947 */ /* 0x000fec0003800000 */
.L_x_1134:
[----:B01----:R-:W-:Y:S01]  /*7650*/  IMAD.U32 R116, RZ, RZ, UR16 ;  /* 0x00000010ff747e24 */ /* 0x003fe2000f8e00ff */
[----:B-----5:R-:W-:Y:S01]  /*7660*/  LOP3.LUT P6, RZ, R141, 0xff, RZ, 0xc0, !PT ;  /* 0x000000ff8dff7812 */ /* 0x020fe200078cc0ff */
[----:B------:R-:W-:Y:S02]  /*7670*/  IMAD.U32 R117, RZ, RZ, UR16 ;  /* 0x00000010ff757e24 */ /* 0x000fe4000f8e00ff */
[----:B------:R-:W-:Y:S01]  /*7680*/  FFMA.FTZ R119, R143, R116, UR17 ;  /* 0x000000118f777e23 */ /* 0x000fe20008010074 */
[----:B------:R-:W-:Y:S02]  /*7690*/  IMAD.U32 R118, RZ, RZ, UR16 ;  /* 0x00000010ff767e24 */ /* 0x000fe4000f8e00ff */
[----:B------:R-:W-:Y:S01]  /*76a0*/  FFMA.FTZ R116, R144, R117, UR17 ;  /* 0x0000001190747e23 */ /* 0x000fe20008010075 */
[----:B------:R-:W-:Y:S01]  /*76b0*/  FADD.FTZ R119, R142, -R119 ;  /* 0x800000778e777221 */ /* 0x000fe20000010000 */
[----:B------:R-:W-:Y:S02]  /*76c0*/  FFMA.FTZ R117, R147, R118, UR17 ;  /* 0x0000001193757e23 */ /* 0x000fe40008010076 */
[----:B------:R-:W-:Y:S01]  /*76d0*/  FADD.FTZ R116, R145, -R116 ;  /* 0x8000007491747221 */ /* 0x000fe20000010000 */
[----:B------:R-:W-:Y:S01]  /*76e0*/  FMUL.FTZ R119, R119, UR24 ;  /* 0x0000001877777c20 */ /* 0x000fe20008410000 */
[----:B------:R-:W-:Y:S01]  /*76f0*/  FADD.FTZ R118, R146, -R117 ;  /* 0x8000007592767221 */ /* 0x000fe20000010000 */
[----:B------:R-:W-:Y:S01]  /*7700*/  MOV R117, UR16 ;  /* 0x0000001000757c02 */ /* 0x000fe20008000f00 */
[----:B------:R-:W-:Y:S01]  /*7710*/  FMUL.FTZ R116, R116, UR24 ;  /* 0x0000001874747c20 */ /* 0x000fe20008410000 */
[----:B------:R-:W-:Y:S01]  /*7720*/  FMUL.FTZ R119, R119, UR23 ;  /* 0x0000001777777c20 */ /* 0x000fe20008410000 */
[----:B------:R-:W-:-:S02]  /*7730*/  FMUL.FTZ R118, R118, UR24 ;  /* 0x0000001876767c20 */ /* 0x000fc40008410000 */
[----:B------:R-:W-:Y:S01]  /*7740*/  FFMA.FTZ R120, R148, R117, UR17 ;  /* 0x0000001194787e23 */ /* 0x000fe20008010075 */
[----:B------:R-:W-:Y:S01]  /*7750*/  FMUL.FTZ R116, R116, UR23 ;  /* 0x0000001774747c20 */ /* 0x000fe20008410000 */
[----:B------:R-:W-:Y:S01]  /*7760*/  FSEL R119, R119, RZ, P6 ;  /* 0x000000ff77777208 */ /* 0x000fe20003000000 */
[----:B------:R-:W-:Y:S01]  /*7770*/  FMUL.FTZ R118, R118, UR23 ;  /* 0x0000001776767c20 */ /* 0x000fe20008410000 */
[----:B------:R-:W-:Y:S01]  /*7780*/  LOP3.LUT P6, RZ, R141, 0xff00, RZ, 0xc0, !PT ;  /* 0x0000ff008dff7812 */ /* 0x000fe200078cc0ff */
[----:B------:R-:W-:-:S03]  /*7790*/  FADD.FTZ R117, R149, -R120 ;  /* 0x8000007895757221 */ /* 0x000fc60000010000 */
[----:B------:R-:W-:Y:S01]  /*77a0*/  FSEL R116, R116, RZ, P6 ;  /* 0x000000ff74747208 */ /* 0x000fe20003000000 */
[----:B------:R-:W-:Y:S01]  /*77b0*/  FMUL.FTZ R117, R117, UR24 ;  /* 0x0000001875757c20 */ /* 0x000fe20008410000 */
[----:B------:R-:W-:Y:S02]  /*77c0*/  LOP3.LUT P6, RZ, R141, 0xff0000, RZ, 0xc0, !PT ;  /* 0x00ff00008dff7812 */ /* 0x000fe400078cc0ff */
[----:B------:R-:W-:Y:S01]  /*77d0*/  F2FP.F16.F32.PACK_AB R116, R116, R119 ;  /* 0x000000777474723e */ /* 0x000fe200000000ff */
[----:B------:R-:W-:Y:S01]  /*77e0*/  FMUL.FTZ R117, R117, UR23 ;  /* 0x0000001775757c20 */ /* 0x000fe20008410000 */
[----:B------:R-:W-:Y:S02]  /*77f0*/  FSEL R118, R118, RZ, P6 ;  /* 0x000000ff76767208 */ /* 0x000fe40003000000 */
[----:B------:R-:W-:Y:S02]  /*7800*/  ISETP.GE.U32.AND P6, PT, R141, 0x1000000, PT ;  /* 0x010000008d00780c */ /* 0x000fe40003fc6070 */
[----:B------:R-:W-:-:S02]  /*7810*/  PRMT R119, R116, 0x7632, R119 ;  /* 0x0000763274777816 */ /* 0x000fc40000000077 */
[----:B------:R-:W-:Y:S02]  /*7820*/  FSEL R117, R117, RZ, P6 ;  /* 0x000000ff75757208 */ /* 0x000fe40003000000 */
[----:B------:R-:W-:Y:S02]  /*7830*/  PRMT R122, R116, 0x7610, R122 ;  /* 0x00007610747a7816 */ /* 0x000fe4000000007a */
[----:B------:R-:W-:-:S04]  /*7840*/  F2FP.F16.F32.PACK_AB R117, R117, R118 ;  /* 0x000000767575723e */ /* 0x000fc800000000ff */
[C---:B------:R-:W-:Y:S02]  /*7850*/  PRMT R121, R117.reuse, 0x7632, R121 ;  /* 0x0000763275797816 */ /* 0x040fe40000000079 */
[----:B------:R-:W-:-:S07]  /*7860*/  PRMT R120, R117, 0x7610, R120 ;  /* 0x0000761075787816 */ /* 0x000fce0000000078 */
.L_x_1130:
        /* <DEDUP_REMOVED lines=16> */
.L_x_1135:
[----:B------:R1:W-:Y:S01]  /*7970*/  STG.E.64 desc[UR10][R118.64], R120 ;  /* 0x0000007876007986 */ /* 0x0003e2000c101b0a */
[----:B------:R-:W-:Y:S05]  /*7980*/  BRA.U !UP0, `(.L_x_1136) ;  /* 0x0000000108207547 */ /* 0x000fea000b800000 */
[----:B-1----:R-:W1:Y:S01]  /*7990*/  LDC.64 R118, c[0x0][0x470] ;  /* 0x00011c00ff767b82 */ /* 0x002e620000000a00 */
[----:B0-----:R-:W-:-:S05]  /*79a0*/  LOP3.LUT R116, R203, 0xffff, RZ, 0xc0, !PT ;  /* 0x0000ffffcb747812 */ /* 0x001fca00078ec0ff */
[----:B------:R-:W-:Y:S01]  /*79b0*/  IMAD.WIDE.U32 R120, R116, 0x10000, RZ ;  /* 0x0001000074787825 */ /* 0x000fe200078e00ff */
[----:B------:R-:W-:-:S04]  /*79c0*/  PRMT R116, R231, 0x5410, R246 ;  /* 0x00005410e7747816 */ /* 0x000fc800000000f6 */
[----:B------:R-:W-:Y:S02]  /*79d0*/  LOP3.LUT R117, R116, R121, RZ, 0xfc, !PT ;  /* 0x0000007974757212 */ /* 0x000fe400078efcff */
[----:B------:R-:W-:Y:S01]  /*79e0*/  LOP3.LUT R116, R120, 0xffff, R202, 0xf8, !PT ;  /* 0x0000ffff78747812 */ /* 0x000fe200078ef8ca */
[----:B-1----:R-:W-:-:S05]  /*79f0*/  IMAD.WIDE.U32 R118, R130, 0x8, R118 ;  /* 0x0000000882767825 */ /* 0x002fca00078e0076 */
[----:B------:R2:W-:Y:S02]  /*7a00*/  STG.E.64 desc[UR10][R118.64], R116 ;  /* 0x0000007476007986 */ /* 0x0005e4000c101b0a */
.L_x_1136:
[----:B------:R-:W-:-:S07]  /*7a10*/  VIADD R130, R130, 0x100 ;  /* 0x0000010082827836 */ /* 0x000fce0000000000 */
.L_x_1126:
[----:B------:R-:W-:Y:S05]  /*7a20*/  BSYNC.RECONVERGENT B0 ;  /* 0x0000000000007941 */ /* 0x000fea0003800200 */
.L_x_1125:
        /* <DEDUP_REMOVED lines=11> */
[----:B012---:R-:W-:Y:S01]  /*7ae0*/  IMAD.U32 R116, RZ, RZ, UR16 ;  /* 0x00000010ff747e24 */ /* 0x007fe2000f8e00ff */
[--C-:B-----5:R-:W-:Y:S01]  /*7af0*/  SHF.R.U32.HI R118, RZ, 0x10, R239.reuse ;  /* 0x00000010ff767819 */ /* 0x120fe200000116ef */
[----:B------:R-:W-:Y:S01]  /*7b00*/  IMAD.MOV.U32 R117, RZ, RZ, R239 ;  /* 0x000000ffff757224 */ /* 0x000fe200078e00ef */
[----:B------:R-:W-:Y:S01]  /*7b10*/  LOP3.LUT P6, RZ, R151, 0xff0000, RZ, 0xc0, !PT ;  /* 0x00ff000097ff7812 */ /* 0x000fe200078cc0ff */
[----:B------:R-:W-:-:S03]  /*7b20*/  FFMA.FTZ R119, R157, R116, UR17 ;  /* 0x000000119d777e23 */ /* 0x000fc60008010074 */
[----:B------:R-:W-:Y:S01]  /*7b30*/  HADD2.F32 R127, -RZ, R117.H0_H0 ;  /* 0x20000075ff7f7230 */ /* 0x000fe20000004100 */
[----:B------:R-:W-:Y:S01]  /*7b40*/  MOV R117, UR16 ;  /* 0x0000001000757c02 */ /* 0x000fe20008000f00 */
[----:B------:R-:W-:Y:S01]  /*7b50*/  FADD.FTZ R116, R156, -R119 ;  /* 0x800000779c747221 */ /* 0x000fe20000010000 */
[----:B------:R-:W-:-:S03]  /*7b60*/  IMAD.MOV.U32 R119, RZ, RZ, R238 ;  /* 0x000000ffff777224 */ /* 0x000fc600078e00ee */
[----:B------:R-:W-:Y:S01]  /*7b70*/  FFMA.FTZ R120, R158, R117, UR17 ;  /* 0x000000119e787e23 */ /* 0x000fe20008010075 */
        /* <DEDUP_REMOVED lines=35> */
[C---:B------:R-:W-:Y:S02]  /*7db0*/  FSEL R122, R119.reuse, RZ, P6 ;  /* 0x000000ff777a7208 */ /* 0x040fe40003000000 */
        /* <DEDUP_REMOVED lines=16> */
.L_x_1141:
[----:B012---:R-:W-:Y:S02]  /*7ec0*/  MOV R117, UR16 ;  /* 0x0000001000757c02 */ /* 0x007fe40008000f00 */
        /* <DEDUP_REMOVED lines=12> */
[----:B------:R-:W-:Y:S02]  /*7f90*/  MOV R119, R238 ;  /* 0x000000ee00777202 */ /* 0x000fe40000000f00 */
[----:B------:R-:W-:Y:S01]  /*7fa0*/  FSEL R123, R116, RZ, P6 ;  /* 0x000000ff747b7208 */ /* 0x000fe20003000000 */
[----:B------:R-:W-:Y:S01]  /*7fb0*/  FFMA.FTZ R117, R118, UR24, R117 ;  /* 0x0000001876757c23 */ /* 0x000fe20008010075 */
[----:B------:R-:W-:Y:S01]  /*7fc0*/  IMAD.U32 R118, RZ, RZ, UR16 ;  /* 0x00000010ff767e24 */ /* 0x000fe2000f8e00ff */
[----:B------:R-:W-:-:S02]  /*7fd0*/  LOP3.LUT P6, RZ, R150, 0xff00, RZ, 0xc0, !PT ;  /* 0x0000ff0096ff7812 */ /* 0x000fc400078cc0ff */
[----:B------:R-:W-:Y:S01]  /*7fe0*/  FMUL.FTZ R117, R117, UR23 ;  /* 0x0000001775757c20 */ /* 0x000fe20008410000 */
[----:B------:R-:W-:Y:S01]  /*7ff0*/  FFMA.FTZ R121, R153, R118, UR17 ;  /* 0x0000001199797e23 */ /* 0x000fe20008010076 */
[----:B------:R-:W-:Y:S01]  /*8000*/  HADD2.F32 R118, -RZ, R119.H0_H0 ;  /* 0x20000077ff767230 */ /* 0x000fe20000004100 */
[----:B------:R-:W-:Y:S02]  /*8010*/  FSEL R116, R116, RZ, P6 ;  /* 0x000000ff74747208 */ /* 0x000fe40003000000 */
[----:B------:R-:W-:Y:S01]  /*8020*/  FADD.FTZ R121, R152, -R121 ;  /* 0x8000007998797221 */ /* 0x000fe20000010000 */
[----:B------:R-:W-:Y:S02]  /*8030*/  LOP3.LUT P6, RZ, R151, 0xff0000, RZ, 0xc0, !PT ;  /* 0x00ff000097ff7812 */ /* 0x000fe400078cc0ff */
[----:B------:R-:W-:Y:S01]  /*8040*/  F2FP.F16.F32.PACK_AB R116, R116, R123 ;  /* 0x0000007b7474723e */ /* 0x000fe200000000ff */
[----:B------:R-:W-:Y:S01]  /*8050*/  FFMA.FTZ R118, R121, UR24, R118 ;  /* 0x0000001879767c23 */ /* 0x000fe20008010076 */
[----:B------:R-:W-:Y:S01]  /*8060*/  IMAD.U32 R121, RZ, RZ, UR16 ;  /* 0x00000010ff797e24 */ /* 0x000fe2000f8e00ff */
[----:B------:R-:W-:-:S02]  /*8070*/  FSEL R120, R117, RZ, P6 ;  /* 0x000000ff75787208 */ /* 0x000fc40003000000 */
        /* <DEDUP_REMOVED lines=8> */
[----:B------:R-:W-:Y:S02]  /*8100*/  F2FP.F16.F32.PACK_AB R117, R117, R120 ;  /* 0x000000787575723e */ /* 0x000fe400000000ff */
[----:B------:R-:W-:-:S02]  /*8110*/  FSEL R122, R119, RZ, P6 ;  /* 0x000000ff777a7208 */ /* 0x000fc40003000000 */
[----:B------:R-:W-:Y:S01]  /*8120*/  LOP3.LUT P6, RZ, R150, 0xff, RZ, 0xc0, !PT ;  /* 0x000000ff96ff7812 */ /* 0x000fe200078cc0ff */
[----:B------:R-:W-:Y:S01]  /*8130*/  FFMA.FTZ R118, R121, UR24, R118 ;  /* 0x0000001879767c23 */ /* 0x000fe20008010076 */
[----:B------:R-:W-:Y:S02]  /*8140*/  PRMT R203, R116, 0x7632, R203 ;  /* 0x0000763274cb7816 */ /* 0x000fe400000000cb */
[----:B------:R-:W-:Y:S01]  /*8150*/  FSEL R119, R119, RZ, P6 ;  /* 0x000000ff77777208 */ /* 0x000fe20003000000 */
[----:B------:R-:W-:Y:S01]  /*8160*/  FMUL.FTZ R118, R118, UR23 ;  /* 0x0000001776767c20 */ /* 0x000fe20008410000 */
[----:B------:R-:W-:Y:S02]  /*8170*/  ISETP.GE.U32.AND P6, PT, R151, 0x1000000, PT ;  /* 0x010000009700780c */ /* 0x000fe40003fc6070 */
[----:B------:R-:W-:Y:S02]  /*8180*/  F2FP.F16.F32.PACK_AB R119, R119, R122 ;  /* 0x0000007a7777723e */ /* 0x000fe400000000ff */
[----:B------:R-:W-:-:S02]  /*8190*/  FSEL R121, R118, RZ, P6 ;  /* 0x000000ff76797208 */ /* 0x000fc40003000000 */
[----:B------:R-:W-:Y:S02]  /*81a0*/  ISETP.GE.U32.AND P6, PT, R150, 0x1000000, PT ;  /* 0x010000009600780c */ /* 0x000fe40003fc6070 */
[C---:B------:R-:W-:Y:S02]  /*81b0*/  PRMT R202, R119.reuse, 0x7632, R202 ;  /* 0x0000763277ca7816 */ /* 0x040fe400000000ca */
[----:B------:R-:W-:Y:S02]  /*81c0*/  FSEL R118, R118, RZ, P6 ;  /* 0x000000ff76767208 */ /* 0x000fe40003000000 */
[----:B------:R-:W-:Y:S02]  /*81d0*/  PRMT R122, R119, 0x7610, R122 ;  /* 0x00007610777a7816 */ /* 0x000fe4000000007a */
[----:B------:R-:W-:Y:S02]  /*81e0*/  F2FP.F16.F32.PACK_AB R118, R118, R121 ;  /* 0x000000797676723e */ /* 0x000fe400000000ff */
[----:B------:R-:W-:-:S02]  /*81f0*/  PRMT R119, R116, 0x7610, R119 ;  /* 0x0000761074777816 */ /* 0x000fc40000000077 */
[C---:B------:R-:W-:Y:S02]  /*8200*/  PRMT R231, R117.reuse, 0x7632, R231 ;  /* 0x0000763275e77816 */ /* 0x040fe400000000e7 */
[----:B------:R-:W-:Y:S02]  /*8210*/  PRMT R120, R117, 0x7610, R120 ;  /* 0x0000761075787816 */ /* 0x000fe40000000078 */
[C---:B------:R-:W-:Y:S02]  /*8220*/  PRMT R246, R118.reuse, 0x7632, R246 ;  /* 0x0000763276f67816 */ /* 0x040fe400000000f6 */
[----:B------:R-:W-:Y:S01]  /*8230*/  PRMT R121, R118, 0x7610, R121 ;  /* 0x0000761076797816 */ /* 0x000fe20000000079 */
[----:B------:R-:W-:Y:S06]  /*8240*/  BRA `(.L_x_1142) ;  /* 0x0000001000607947 */ /* 0x000fec0003800000 */
.L_x_1140:
[----:B------:R-:W-:-:S04]  /*8250*/  UISETP.NE.U32.AND UP4, UPT, UR8, URZ, UPT ;  /* 0x000000ff0800728c */ /* 0x000fc8000bf85070 */
[----:B------:R-:W-:-:S09]  /*8260*/  UISETP.NE.AND.EX UP4, UPT, UR9, URZ, UPT, UP4 ;  /* 0x000000ff0900728c */ /* 0x000fd2000bf85340 */
[----:B------:R-:W-:Y:S05]  /*8270*/  BRA.U !UP4, `(.L_x_1143) ;  /* 0x000000010cd87547 */ /* 0x000fea000b800000 */
[----:B012---:R-:W-:Y:S01]  /*8280*/  IMAD.U32 R116, RZ, RZ, UR16 ;  /* 0x00000010ff747e24 */ /* 0x007fe2000f8e00ff */
        /* <DEDUP_REMOVED lines=53> */
.L_x_1143:
[----:B012---:R-:W-:Y:S01]  /*85e0*/  IMAD.U32 R117, RZ, RZ, UR16 ;  /* 0x00000010ff757e24 */ /* 0x007fe2000f8e00ff */
[----:B-----5:R-:W-:Y:S01]  /*85f0*/  LOP3.LUT P6, RZ, R151, 0xff00, RZ, 0xc0, !PT ;  /* 0x0000ff0097ff7812 */ /* 0x020fe200078cc0ff */
[----:B------:R-:W-:Y:S01]  /*8600*/  IMAD.U32 R118, RZ, RZ, UR16 ;  /* 0x00000010ff767e24 */ /* 0x000fe2000f8e00ff */
[----:B------:R-:W-:Y:S01]  /*8610*/  MOV R121, UR16 ;  /* 0x0000001000797c02 */ /* 0x000fe20008000f00 */
        /* <DEDUP_REMOVED lines=44> */
.L_x_1139:
[----:B------:R-:W-:-:S04]  /*88e0*/  UISETP.NE.U32.AND UP4, UPT, UR26, URZ, UPT ;  /* 0x000000ff1a00728c */ /* 0x000fc8000bf85070 */
[----:B------:R-:W-:-:S09]  /*88f0*/  UISETP.NE.AND.EX UP4, UPT, UR27, URZ, UPT, UP4 ;  /* 0x000000ff1b00728c */ /* 0x000fd2000bf85340 */
[----:B------:R-:W-:Y:S05]  /*8900*/  BRA.U !UP4, `(.L_x_1144) ;  /* 0x000000050c7c7547 */ /* 0x000fea000b800000 */
[----:B------:R-:W-:-:S04]  /*8910*/  UISETP.NE.U32.AND UP4, UPT, UR8, URZ, UPT ;  /* 0x000000ff0800728c */ /* 0x000fc8000bf85070 */
[----:B------:R-:W-:-:S09]  /*8920*/  UISETP.NE.AND.EX UP4, UPT, UR9, URZ, UPT, UP4 ;  /* 0x000000ff0900728c */ /* 0x000fd2000bf85340 */
[----:B------:R-:W-:Y:S05]  /*8930*/  BRA.U !UP4, `(.L_x_1145) ;  /* 0x000000010cc47547 */ /* 0x000fea000b800000 */
[----:B012--5:R-:W-:Y:S01]  /*8940*/  IMAD.MOV.U32 R117, RZ, RZ, R238 ;  /* 0x000000ffff757224 */ /* 0x027fe200078e00ee */
        /* <DEDUP_REMOVED lines=48> */
.L_x_1145:
[----:B012---:R-:W-:Y:S01]  /*8c50*/  IMAD.U32 R116, RZ, RZ, UR16 ;  /* 0x00000010ff747e24 */ /* 0x007fe2000f8e00ff */
[----:B-----5:R-:W-:Y:S02]  /*8c60*/  MOV R117, R238 ;  /* 0x000000ee00757202 */ /* 0x020fe40000000f00 */
[----:B------:R-:W-:Y:S01]  /*8c70*/  LOP3.LUT P6, RZ, R151, 0xff, RZ, 0xc0, !PT ;  /* 0x000000ff97ff7812 */ /* 0x000fe200078cc0ff */
[----:B------:R-:W-:Y:S01]  /*8c80*/  FFMA.FTZ R119, R153, R116, UR17 ;  /* 0x0000001199777e23 */ /* 0x000fe20008010074 */
[----:B------:R-:W-:Y:S01]  /*8c90*/  SHF.R.U32.HI R120, RZ, 0x10, R239 ;  /* 0x00000010ff787819 */ /* 0x000fe200000116ef */
[----:B------:R-:W-:Y:S02]  /*8ca0*/  HADD2.F32 R116, -RZ, R117.H0_H0 ;  /* 0x20000075ff747230 */ /* 0x000fe40000004100 */
[----:B------:R-:W-:Y:S01]  /*8cb0*/  FADD.FTZ R119, R152, -R119 ;  /* 0x8000007798777221 */ /* 0x000fe20000010000 */
[----:B------:R-:W-:Y:S02]  /*8cc0*/  IMAD.U32 R117, RZ, RZ, UR16 ;  /* 0x00000010ff757e24 */ /* 0x000fe4000f8e00ff */
[----:B------:R-:W-:-:S02]  /*8cd0*/  HADD2.F32 R120, -RZ, R120.H0_H0 ;  /* 0x20000078ff787230 */ /* 0x000fc40000004100 */
[----:B------:R-:W-:Y:S01]  /*8ce0*/  FFMA.FTZ R119, R119, UR24, R116 ;  /* 0x0000001877777c23 */ /* 0x000fe20008010074 */
[----:B------:R-:W-:Y:S01]  /*8cf0*/  SHF.R.U64 R116, R238, 0x10, R239 ;  /* 0x00000010ee747819 */ /* 0x000fe200000012ef */
[----:B------:R-:W-:Y:S02]  /*8d00*/  FFMA.FTZ R118, R154, R117, UR17 ;  /* 0x000000119a767e23 */ /* 0x000fe40008010075 */
[----:B------:R-:W-:Y:S02]  /*8d10*/  FMUL.FTZ R119, R119, UR23 ;  /* 0x0000001777777c20 */ /* 0x000fe40008410000 */
[----:B------:R-:W-:Y:S02]  /*8d20*/  HADD2.F32 R116, -RZ, R116.H0_H0 ;  /* 0x20000074ff747230 */ /* 0x000fe40000004100 */
[----:B------:R-:W-:Y:S01]  /*8d30*/  FADD.FTZ R117, R155, -R118 ;  /* 0x800000769b757221 */ /* 0x000fe20000010000 */
[----:B------:R-:W-:Y:S01]  /*8d40*/  IMAD.U32 R118, RZ, RZ, UR16 ;  /* 0x00000010ff767e24 */ /* 0x000fe2000f8e00ff */
[----:B------:R-:W-:-:S02]  /*8d50*/  FSEL R119, R119, RZ, P6 ;  /* 0x000000ff77777208 */ /* 0x000fc40003000000 */
[----:B------:R-:W-:Y:S01]  /*8d60*/  FFMA.FTZ R116, R117, UR24, R116 ;  /* 0x0000001875747c23 */ /* 0x000fe20008010074 */
[----:B------:R-:W-:Y:S02]  /*8d70*/  IMAD.MOV.U32 R117, RZ, RZ, R239 ;  /* 0x000000ffff757224 */ /* 0x000fe400078e00ef */
[----:B------:R-:W-:Y:S01]  /*8d80*/  FFMA.FTZ R121, R157, R118, UR17 ;  /* 0x000000119d797e23 */ /* 0x000fe20008010076 */
[----:B------:R-:W-:Y:S01]  /*8d90*/  LOP3.LUT P6, RZ, R151, 0xff00, RZ, 0xc0, !PT ;  /* 0x0000ff0097ff7812 */ /* 0x000fe200078cc0ff */
[----:B------:R-:W-:Y:S01]  /*8da0*/  FMUL.FTZ R116, R116, UR23 ;  /* 0x0000001774747c20 */ /* 0x000fe20008410000 */
[----:B------:R-:W-:Y:S02]  /*8db0*/  HADD2.F32 R117, -RZ, R117.H0_H0 ;  /* 0x20000075ff757230 */ /* 0x000fe40000004100 */
[----:B------:R-:W-:Y:S02]  /*8dc0*/  FADD.FTZ R118, R156, -R121 ;  /* 0x800000799c767221 */ /* 0x000fe40000010000 */
[----:B------:R-:W-:-:S02]  /*8dd0*/  FSEL R116, R116, RZ, P6 ;  /* 0x000000ff74747208 */ /* 0x000fc40003000000 */
[----:B------:R-:W-:Y:S01]  /*8de0*/  FFMA.FTZ R118, R118, UR24, R117 ;  /* 0x0000001876767c23 */ /* 0x000fe20008010075 */
[----:B------:R-:W-:Y:S02]  /*8df0*/  MOV R117, UR16 ;  /* 0x0000001000757c02 */ /* 0x000fe40008000f00 */
[----:B------:R-:W-:Y:S01]  /*8e00*/  LOP3.LUT P6, RZ, R151, 0xff0000, RZ, 0xc0, !PT ;  /* 0x00ff000097ff7812 */ /* 0x000fe200078cc0ff */
[----:B------:R-:W-:Y:S01]  /*8e10*/  FMUL.FTZ R118, R118, UR23 ;  /* 0x0000001776767c20 */ /* 0x000fe20008410000 */
[----:B------:R-:W-:Y:S01]  /*8e20*/  F2FP.F16.F32.PACK_AB R116, R116, R119 ;  /* 0x000000777474723e */ /* 0x000fe200000000ff */
[----:B------:R-:W-:-:S03]  /*8e30*/  FFMA.FTZ R122, R158, R117, UR17 ;  /* 0x000000119e7a7e23 */ /* 0x000fc60008010075 */
[----:B------:R-:W-:Y:S01]  /*8e40*/  FSEL R118, R118, RZ, P6 ;  /* 0x000000ff76767208 */ /* 0x000fe20003000000 */
[----:B------:R-:W-:Y:S01]  /*8e50*/  FADD.FTZ R117, R159, -R122 ;  /* 0x8000007a9f757221 */ /* 0x000fe20000010000 */
[----:B------:R-:W-:Y:S02]  /*8e60*/  ISETP.GE.U32.AND P6, PT, R151, 0x1000000, PT ;  /* 0x010000009700780c */ /* 0x000fe40003fc6070 */
[C---:B------:R-:W-:Y:S01]  /*8e70*/  PRMT R119, R116.reuse, 0x7632, R119 ;  /* 0x0000763274777816 */ /* 0x040fe20000000077 */
[----:B------:R-:W-:Y:S01]  /*8e80*/  FFMA.FTZ R117, R117, UR24, R120 ;  /* 0x0000001875757c23 */ /* 0x000fe20008010078 */
[----:B------:R-:W-:-:S03]  /*8e90*/  PRMT R122, R116, 0x7610, R122 ;  /* 0x00007610747a7816 */ /* 0x000fc6000000007a */
[----:B------:R-:W-:-:S05]  /*8ea0*/  FMUL.FTZ R117, R117, UR23 ;  /* 0x0000001775757c20 */ /* 0x000fca0008410000 */
[----:B------:R-:W-:-:S04]  /*8eb0*/  FSEL R117, R117, RZ, P6 ;  /* 0x000000ff75757208 */ /* 0x000fc80003000000 */
[----:B------:R-:W-:-:S04]  /*8ec0*/  F2FP.F16.F32.PACK_AB R117, R117, R118 ;  /* 0x000000767575723e */ /* 0x000fc800000000ff */
[C---:B------:R-:W-:Y:S02]  /*8ed0*/  PRMT R121, R117.reuse, 0x7632, R121 ;  /* 0x0000763275797816 */ /* 0x040fe40000000079 */
[----:B------:R-:W-:Y:S01]  /*8ee0*/  PRMT R120, R117, 0x7610, R120 ;  /* 0x0000761075787816 */ /* 0x000fe20000000078 */
[----:B------:R-:W-:Y:S06]  /*8ef0*/  BRA `(.L_x_1142) ;  /* 0x0000000400347947 */ /* 0x000fec0003800000 */
.L_x_1144:
[----:B------:R-:W-:-:S04]  /*8f00*/  UISETP.NE.U32.AND UP4, UPT, UR8, URZ, UPT ;  /* 0x000000ff0800728c */ /* 0x000fc8000bf85070 */
[----:B------:R-:W-:-:S09]  /*8f10*/  UISETP.NE.AND.EX UP4, UPT, UR9, URZ, UPT, UP4 ;  /* 0x000000ff0900728c */ /* 0x000fd2000bf85340 */
[----:B------:R-:W-:Y:S05]  /*8f20*/  BRA.U !UP4, `(.L_x_1146) ;  /* 0x000000010ca07547 */ /* 0x000fea000b800000 */
[----:B012---:R-:W-:Y:S01]  /*8f30*/  IMAD.U32 R116, RZ, RZ, UR16 ;  /* 0x00000010ff747e24 */ /* 0x007fe2000f8e00ff */
        /* <DEDUP_REMOVED lines=39> */
.L_x_1146:
[----:B012---:R-:W-:Y:S01]  /*91b0*/  MOV R116, UR16 ;  /* 0x0000001000747c02 */ /* 0x007fe20008000f00 */
        /* <DEDUP_REMOVED lines=23> */
[C---:B------:R-:W-:Y:S02]  /*9330*/  LOP3.LUT P6, RZ, R151.reuse, 0xff0000, RZ, 0xc0, !PT ;  /* 0x00ff000097ff7812 */ /* 0x040fe400078cc0ff */
        /* <DEDUP_REMOVED lines=9> */
.L_x_1142:
        /* <DEDUP_REMOVED lines=16> */
.L_x_1147:
        /* <DEDUP_REMOVED lines=10> */
.L_x_1148:
[----:B------:R-:W-:-:S07]  /*9570*/  IADD3 R130, PT, PT, R130, 0x100, RZ ;  /* 0x0000010082827810 */ /* 0x000fce0007ffe0ff */
.L_x_1138:
[----:B------:R-:W-:Y:S05]  /*9580*/  BSYNC.RECONVERGENT B0 ;  /* 0x0000000000007941 */ /* 0x000fea0003800200 */
.L_x_1137:
        /* <DEDUP_REMOVED lines=16> */
[----:B------:R-:W-:Y:S02]  /*9690*/  HADD2.F32 R127, -RZ, R117.H0_H0 ;  /* 0x20000075ff7f7230 */ /* 0x000fe40000004100 */
[----:B------:R-:W-:Y:S01]  /*96a0*/  FADD.FTZ R116, R166, -R119 ;  /* 0x80000077a6747221 */ /* 0x000fe20000010000 */
[----:B------:R-:W-:Y:S02]  /*96b0*/  IMAD.U32 R117, RZ, RZ, UR16 ;  /* 0x00000010ff757e24 */ /* 0x000fe4000f8e00ff */
[----:B------:R-:W-:Y:S02]  /*96c0*/  IMAD.MOV.U32 R119, RZ, RZ, R236 ;  /* 0x000000ffff777224 */ /* 0x000fe400078e00ec */
[----:B------:R-:W-:Y:S01]  /*96d0*/  FFMA.FTZ R127, R116, UR24, R127 ;  /* 0x00000018747f7c23 */ /* 0x000fe2000801007f */
[----:B------:R-:W-:Y:S01]  /*96e0*/  FFMA.FTZ R120, R168, R117, UR17 ;  /* 0x00000011a8787e23 */ /* 0x000fe20008010075 */
[----:B------:R-:W-:Y:S02]  /*96f0*/  HADD2.F32 R117, -RZ, R118.H0_H0 ;  /* 0x20000076ff757230 */ /* 0x000fe40000004100 */
[----:B------:R-:W-:Y:S01]  /*9700*/  FMUL.FTZ R126, R127, UR23 ;  /* 0x000000177f7e7c20 */ /* 0x000fe20008410000 */
[----:B------:R-:W-:Y:S01]  /*9710*/  FADD.FTZ R120, R169, -R120 ;  /* 0x80000078a9787221 */ /* 0x000fe20000010000 */
[----:B------:R-:W-:-:S02]  /*9720*/  HADD2.F32 R124, -RZ, R119.H0_H0 ;  /* 0x20000077ff7c7230 */ /* 0x000fc40000004100 */
[----:B------:R-:W-:Y:S02]  /*9730*/  IMAD.U32 R119, RZ, RZ, UR16 ;  /* 0x00000010ff777e24 */ /* 0x000fe4000f8e00ff */
[----:B------:R-:W-:Y:S01]  /*9740*/  FFMA.FTZ R117, R120, UR24, R117 ;  /* 0x0000001878757c23 */ /* 0x000fe20008010075 */
[----:B------:R-:W-:Y:S02]  /*9750*/  MOV R120, UR16 ;  /* 0x0000001000787c02 */ /* 0x000fe40008000f00 */
[----:B------:R-:W-:Y:S01]  /*9760*/  FSEL R116, R126, RZ, P6 ;  /* 0x000000ff7e747208 */ /* 0x000fe20003000000 */
[----:B------:R-:W-:Y:S01]  /*9770*/  FMUL.FTZ R118, R117, UR23 ;  /* 0x0000001775767c20 */ /* 0x000fe20008410000 */
[----:B------:R-:W-:Y:S01]  /*9780*/  LOP3.LUT P6, RZ, R160, 0xff0000, RZ, 0xc0, !PT ;  /* 0x00ff0000a0ff7812 */ /* 0x000fe200078cc0ff */
[----:B------:R-:W-:Y:S01]  /*9790*/  FFMA.FTZ R121, R163, R120, UR17 ;  /* 0x00000011a3797e23 */ /* 0x000fe20008010078 */
        /* <DEDUP_REMOVED lines=40> */
.L_x_1153:
[----:B012---:R-:W-:Y:S01]  /*9a20*/  IMAD.U32 R117, RZ, RZ, UR16 ;  /* 0x00000010ff757e24 */ /* 0x007fe2000f8e00ff */
[----:B-----5:R-:W-:Y:S02]  /*9a30*/  SHF.R.U64 R116, R236, 0x10, R237 ;  /* 0x00000010ec747819 */ /* 0x020fe400000012ed */
[----:B------:R-:W-:Y:S01]  /*9a40*/  LOP3.LUT P6, RZ, R161, 0xff00, RZ, 0xc0, !PT ;  /* 0x0000ff00a1ff7812 */ /* 0x000fe200078cc0ff */
[----:B------:R-:W-:Y:S02]  /*9a50*/  FFMA.FTZ R118, R164, R117, UR17 ;  /* 0x00000011a4767e23 */ /* 0x000fe40008010075 */
[----:B------:R-:W-:Y:S02]  /*9a60*/  HADD2.F32 R116, -RZ, R116.H0_H0 ;  /* 0x20000074ff747230 */ /* 0x000fe40000004100 */
[----:B------:R-:W-:Y:S01]  /*9a70*/  FADD.FTZ R117, R165, -R118 ;  /* 0x80000076a5757221 */ /* 0x000fe20000010000 */
[----:B------:R-:W-:-:S03]  /*9a80*/  MOV R118, UR16 ;  /* 0x0000001000767c02 */ /* 0x000fc60008000f00 */
        /* <DEDUP_REMOVED lines=50> */
.L_x_1152:
[----:B------:R-:W-:-:S04]  /*9db0*/  UISETP.NE.U32.AND UP4, UPT, UR8, URZ, UPT ;  /* 0x000000ff0800728c */ /* 0x000fc8000bf85070 */
[----:B------:R-:W-:-:S09]  /*9dc0*/  UISETP.NE.AND.EX UP4, UPT, UR9, URZ, UPT, UP4 ;  /* 0x000000ff0900728c */ /* 0x000fd2000bf85340 */
[----:B------:R-:W-:Y:S05]  /*9dd0*/  BRA.U !UP4, `(.L_x_1155) ;  /* 0x000000010cd87547 */ /* 0x000fea000b800000 */
[----:B012---:R-:W-:Y:S01]  /*9de0*/  IMAD.U32 R116, RZ, RZ, UR16 ;  /* 0x00000010ff747e24 */ /* 0x007fe2000f8e00ff */
        /* <DEDUP_REMOVED lines=53> */
.L_x_1155:
[----:B012---:R-:W-:Y:S01]  /*a140*/  MOV R117, UR16 ;  /* 0x0000001000757c02 */ /* 0x007fe20008000f00 */
[----:B------:R-:W-:Y:S01]  /*a150*/  IMAD.U32 R118, RZ, RZ, UR16 ;  /* 0x00000010ff767e24 */ /* 0x000fe2000f8e00ff */
[----:B-----5:R-:W-:Y:S01]  /*a160*/  LOP3.LUT P6, RZ, R161, 0xff00, RZ, 0xc0, !PT ;  /* 0x0000ff00a1ff7812 */ /* 0x020fe200078cc0ff */
[----:B------:R-:W-:Y:S02]  /*a170*/  IMAD.U32 R121, RZ, RZ, UR16 ;  /* 0x00000010ff797e24 */ /* 0x000fe4000f8e00ff */
        /* <DEDUP_REMOVED lines=15> */
[----:B------:R-:W-:-:S02]  /*a270*/  FMUL.FTZ R118, R118, UR23 ;  /* 0x0000001776767c20 */ /* 0x000fc40008410000 */
[----:B------:R-:W-:Y:S02]  /*a280*/  FSEL R123, R116, RZ, P6 ;  /* 0x000000ff747b7208 */ /* 0x000fe40003000000 */
        /* <DEDUP_REMOVED lines=27> */
.L_x_1151:
[----:B------:R-:W-:-:S04]  /*a440*/  UISETP.NE.U32.AND UP4, UPT, UR26, URZ, UPT ;  /* 0x000000ff1a00728c */ /* 0x000fc8000bf85070 */
[----:B------:R-:W-:-:S09]  /*a450*/  UISETP.NE.AND.EX UP4, UPT, UR27, URZ, UPT, UP4 ;  /* 0x000000ff1b00728c */ /* 0x000fd2000bf85340 */
[----:B------:R-:W-:Y:S05]  /*a460*/  BRA.U !UP4, `(.L_x_1156) ;  /* 0x000000050c7c7547 */ /* 0x000fea000b800000 */
[----:B------:R-:W-:-:S04]  /*a470*/  UISETP.NE.U32.AND UP4, UPT, UR8, URZ, UPT ;  /* 0x000000ff0800728c */ /* 0x000fc8000bf85070 */
[----:B------:R-:W-:-:S09]  /*a480*/  UISETP.NE.AND.EX UP4, UPT, UR9, URZ, UPT, UP4 ;  /* 0x000000ff0900728c */ /* 0x000fd2000bf85340 */
[----:B------:R-:W-:Y:S05]  /*a490*/  BRA.U !UP4, `(.L_x_1157) ;  /* 0x000000010cc47547 */ /* 0x000fea000b800000 */
[----:B012--5:R-:W-:Y:S01]  /*a4a0*/  IMAD.MOV.U32 R117, RZ, RZ, R236 ;  /* 0x000000ffff757224 */ /* 0x027fe200078e00ec */
[----:B------:R-:W-:Y:S02]  /*a4b0*/  MOV R116, UR16 ;  /* 0x0000001000747c02 */ /* 0x000fe40008000f00 */
[----:B------:R-:W-:Y:S02]  /*a4c0*/  LOP3.LUT P6, RZ, R161, 0xff, RZ, 0xc0, !PT ;  /* 0x000000ffa1ff7812 */ /* 0x000fe400078cc0ff */
[----:B------:R-:W-:Y:S02]  /*a4d0*/  HADD2.F32 R122, -RZ, R117.H0_H0 ;  /* 0x20000075ff7a7230 */ /* 0x000fe40000004100 */
[----:B------:R-:W-:Y:S01]  /*a4e0*/  FFMA.FTZ R119, R163, R116, UR17 ;  /* 0x00000011a3777e23 */ /* 0x000fe20008010074 */
[----:B------:R-:W-:Y:S01]  /*a4f0*/  IMAD.U32 R117, RZ, RZ, UR16 ;  /* 0x00000010ff757e24 */ /* 0x000fe2000f8e00ff */
[----:B------:R-:W-:Y:S02]  /*a500*/  SHF.R.U64 R116, R236, 0x10, R237 ;  /* 0x00000010ec747819 */ /* 0x000fe400000012ed */
[----:B------:R-:W-:Y:S01]  /*a510*/  FADD.FTZ R119, R162, -R119 ;  /* 0x80000077a2777221 */ /* 0x000fe20000010000 */
[----:B------:R-:W-:Y:S01]  /*a520*/  FFMA.FTZ R118, R164, R117, UR17 ;  /* 0x00000011a4767e23 */ /* 0x000fe20008010075 */
[--C-:B------:R-:W-:Y:S01]  /*a530*/  IMAD.MOV.U32 R117, RZ, RZ, R237.reuse ;  /* 0x000000ffff757224 */ /* 0x100fe200078e00ed */
[----:B------:R-:W-:Y:S01]  /*a540*/  SHF.R.U32.HI R120, RZ, 0x10, R237 ;  /* 0x00000010ff787819 */ /* 0x000fe200000116ed */
[----:B------:R-:W-:-:S02]  /*a550*/  HADD2.F32 R116, -RZ, R116.H0_H0 ;  /* 0x20000074ff747230 */ /* 0x000fc40000004100 */
[----:B------:R-:W-:Y:S01]  /*a560*/  FADD.FTZ R123, R165, -R118 ;  /* 0x80000076a57b7221 */ /* 0x000fe20000010000 */
[----:B------:R-:W-:Y:S01]  /*a570*/  FFMA.FTZ R122, R119, UR24, R122 ;  /* 0x00000018777a7c23 */ /* 0x000fe2000801007a */
[----:B------:R-:W-:Y:S02]  /*a580*/  HADD2.F32 R120, -RZ, R120.H0_H0 ;  /* 0x20000078ff787230 */ /* 0x000fe40000004100 */
[----:B------:R-:W-:Y:S01]  /*a590*/  FFMA.FTZ R123, R123, UR24, R116 ;  /* 0x000000187b7b7c23 */ /* 0x000fe20008010074 */
[----:B------:R-:W-:Y:S01]  /*a5a0*/  MOV R116, UR16 ;  /* 0x0000001000747c02 */ /* 0x000fe20008000f00 */
[----:B------:R-:W-:Y:S02]  /*a5b0*/  FMUL.FTZ R119, R122, UR23 ;  /* 0x000000177a777c20 */ /* 0x000fe40008410000 */
[----:B------:R-:W-:Y:S02]  /*a5c0*/  FMUL.FTZ R118, R123, UR23 ;  /* 0x000000177b767c20 */ /* 0x000fe40008410000 */
[----:B------:R-:W-:Y:S01]  /*a5d0*/  FFMA.FTZ R121, R167, R116, UR17 ;  /* 0x00000011a7797e23 */ /* 0x000fe20008010074 */
[----:B------:R-:W-:Y:S01]  /*a5e0*/  HADD2.F32 R116, -RZ, R117.H0_H0 ;  /* 0x20000075ff747230 */ /* 0x000fe20000004100 */
[----:B------:R-:W-:Y:S01]  /*a5f0*/  FSEL R119, R119, RZ, P6 ;  /* 0x000000ff77777208 */ /* 0x000fe20003000000 */
[----:B------:R-:W-:-:S02]  /*a600*/  IMAD.U32 R117, RZ, RZ, UR16 ;  /* 0x00000010ff757e24 */ /* 0x000fc4000f8e00ff */
        /* <DEDUP_REMOVED lines=26> */
.L_x_1157:
[----:B012---:R-:W-:Y:S01]  /*a7b0*/  MOV R116, UR16 ;  /* 0x0000001000747c02 */ /* 0x007fe20008000f00 */
        /* <DEDUP_REMOVED lines=12> */
[----:B------:R-:W-:Y:S01]  /*a880*/  MOV R118, UR16 ;  /* 0x0000001000767c02 */ /* 0x000fe20008000f00 */
[----:B------:R-:W-:Y:S01]  /*a890*/  FMUL.FTZ R119, R119, UR23 ;  /* 0x0000001777777c20 */ /* 0x000fe20008410000 */
[----:B------:R-:W-:-:S03]  /*a8a0*/  HADD2.F32 R116, -RZ, R116.H0_H0 ;  /* 0x20000074ff747230 */ /* 0x000fc60000004100 */
[----:B------:R-:W-:Y:S01]  /*a8b0*/  FFMA.FTZ R121, R167, R118, UR17 ;  /* 0x00000011a7797e23 */ /* 0x000fe20008010076 */
[----:B------:R-:W-:Y:S01]  /*a8c0*/  FSEL R119, R119, RZ, P6 ;  /* 0x000000ff77777208 */ /* 0x000fe20003000000 */
[----:B------:R-:W-:Y:S01]  /*a8d0*/  FFMA.FTZ R116, R117, UR24, R116 ;  /* 0x0000001875747c23 */ /* 0x000fe20008010074 */
[----:B------:R-:W-:Y:S02]  /*a8e0*/  IMAD.MOV.U32 R117, RZ, RZ, R237 ;  /* 0x000000ffff757224 */ /* 0x000fe400078e00ed */
[----:B------:R-:W-:Y:S01]  /*a8f0*/  FADD.FTZ R118, R166, -R121 ;  /* 0x80000079a6767221 */ /* 0x000fe20000010000 */
[----:B------:R-:W-:Y:S01]  /*a900*/  LOP3.LUT P6, RZ, R161, 0xff00, RZ, 0xc0, !PT ;  /* 0x0000ff00a1ff7812 */ /* 0x000fe200078cc0ff */
[----:B------:R-:W-:Y:S01]  /*a910*/  FMUL.FTZ R116, R116, UR23 ;  /* 0x0000001774747c20 */ /* 0x000fe20008410000 */
[----:B------:R-:W-:-:S04]  /*a920*/  HADD2.F32 R117, -RZ, R117.H0_H0 ;  /* 0x20000075ff757230 */ /* 0x000fc80000004100 */
[----:B------:R-:W-:Y:S01]  /*a930*/  FSEL R116, R116, RZ, P6 ;  /* 0x000000ff74747208 */ /* 0x000fe20003000000 */
        /* <DEDUP_REMOVED lines=18> */
.L_x_1156:
[----:B------:R-:W-:-:S04]  /*aa60*/  UISETP.NE.U32.AND UP4, UPT, UR8, URZ, UPT ;  /* 0x000000ff0800728c */ /* 0x000fc8000bf85070 */
[----:B------:R-:W-:-:S09]  /*aa70*/  UISETP.NE.AND.EX UP4, UPT, UR9, URZ, UPT, UP4 ;  /* 0x000000ff0900728c */ /* 0x000fd2000bf85340 */
[----:B------:R-:W-:Y:S05]  /*aa80*/  BRA.U !UP4, `(.L_x_1158) ;  /* 0x000000010ca07547 */ /* 0x000fea000b800000 */
[----:B012---:R-:W-:Y:S02]  /*aa90*/  MOV R116, UR16 ;  /* 0x0000001000747c02 */ /* 0x007fe40008000f00 */
        /* <DEDUP_REMOVED lines=39> */
.L_x_1158:
        /* <DEDUP_REMOVED lines=10> */
[----:B------:R-:W-:Y:S01]  /*adb0*/  MOV R117, UR16 ;  /* 0x0000001000757c02 */ /* 0x000fe20008000f00 */
[----:B------:R-:W-:Y:S01]  /*adc0*/  FMUL.FTZ R119, R119, UR24 ;  /* 0x0000001877777c20 */ /* 0x000fe20008410000 */
[----:B------:R-:W-:Y:S01]  /*add0*/  FMUL.FTZ R116, R116, UR24 ;  /* 0x0000001874747c20 */ /* 0x000fe20008410000 */
[----:B------:R-:W-:-:S02]  /*ade0*/  FMUL.FTZ R118, R118, UR24 ;  /* 0x0000001876767c20 */ /* 0x000fc40008410000 */
[----:B------:R-:W-:Y:S01]  /*adf0*/  FMUL.FTZ R119, R119, UR23 ;  /* 0x0000001777777c20 */ /* 0x000fe20008410000 */
[----:B------:R-:W-:Y:S01]  /*ae00*/  FFMA.FTZ R120, R168, R117, UR17 ;  /* 0x00000011a8787e23 */ /* 0x000fe20008010075 */
[----:B------:R-:W-:Y:S01]  /*ae10*/  FMUL.FTZ R116, R116, UR23 ;  /* 0x0000001774747c20 */ /* 0x000fe20008410000 */
[----:B------:R-:W-:Y:S02]  /*ae20*/  FMUL.FTZ R118, R118, UR23 ;  /* 0x0000001776767c20 */ /* 0x000fe40008410000 */
[----:B------:R-:W-:Y:S01]  /*ae30*/  FSEL R119, R119, RZ, P6 ;  /* 0x000000ff77777208 */ /* 0x000fe20003000000 */
[----:B------:R-:W-:Y:S01]  /*ae40*/  FADD.FTZ R117, R169, -R120 ;  /* 0x80000078a9757221 */ /* 0x000fe20000010000 */
[----:B------:R-:W-:-:S03]  /*ae50*/  LOP3.LUT P6, RZ, R161, 0xff00, RZ, 0xc0, !PT ;  /* 0x0000ff00a1ff7812 */ /* 0x000fc600078cc0ff */
[----:B------:R-:W-:Y:S01]  /*ae60*/  FMUL.FTZ R117, R117, UR24 ;  /* 0x0000001875757c20 */ /* 0x000fe20008410000 */
[----:B------:R-:W-:Y:S02]  /*ae70*/  FSEL R116, R116, RZ, P6 ;  /* 0x000000ff74747208 */ /* 0x000fe40003000000 */
[----:B------:R-:W-:Y:S01]  /*ae80*/  LOP3.LUT P6, RZ, R161, 0xff0000, RZ, 0xc0, !PT ;  /* 0x00ff0000a1ff7812 */ /* 0x000fe200078cc0ff */
[----:B------:R-:W-:Y:S01]  /*ae90*/  FMUL.FTZ R117, R117, UR23 ;  /* 0x0000001775757c20 */ /* 0x000fe20008410000 */
        /* <DEDUP_REMOVED lines=9> */
.L_x_1154:
        /* <DEDUP_REMOVED lines=16> */
.L_x_1159:
        /* <DEDUP_REMOVED lines=10> */
.L_x_1160:
[----:B------:R-:W-:-:S07]  /*b0d0*/  VIADD R130, R130, 0x100 ;  /* 0x0000010082827836 */ /* 0x000fce0000000000 */
.L_x_1150:
[----:B------:R-:W-:Y:S05]  /*b0e0*/  BSYNC.RECONVERGENT B0 ;  /* 0x0000000000007941 */ /* 0x000fea0003800200 */
.L_x_1149:
        /* <DEDUP_REMOVED lines=12> */
[----:B-----5:R-:W-:Y:S02]  /*b1b0*/  MOV R117, R235 ;  /* 0x000000eb00757202 */ /* 0x020fe40000000f00 */
[----:B------:R-:W-:Y:S01]  /*b1c0*/  SHF.R.U32.HI R118, RZ, 0x10, R235 ;  /* 0x00000010ff767819 */ /* 0x000fe200000116eb */
[----:B------:R-:W-:Y:S01]  /*b1d0*/  FFMA.FTZ R119, R177, R116, UR17 ;  /* 0x00000011b1777e23 */ /* 0x000fe20008010074 */
[----:B------:R-:W-:Y:S01]  /*b1e0*/  LOP3.LUT P6, RZ, R171, 0xff0000, RZ, 0xc0, !PT ;  /* 0x00ff0000abff7812 */ /* 0x000fe200078cc0ff */
        /* <DEDUP_REMOVED lines=57> */
.L_x_1165:
        /* <DEDUP_REMOVED lines=57> */
.L_x_1164:
        /* <DEDUP_REMOVED lines=57> */
.L_x_1167:
        /* <DEDUP_REMOVED lines=48> */
.L_x_1163:
        /* <DEDUP_REMOVED lines=55> */
.L_x_1169:
        /* <DEDUP_REMOVED lines=43> */
.L_x_1168:
        /* <DEDUP_REMOVED lines=43> */
.L_x_1170:
        /* <DEDUP_REMOVED lines=34> */
.L_x_1166:
        /* <DEDUP_REMOVED lines=16> */
.L_x_1171:
        /* <DEDUP_REMOVED lines=10> */
.L_x_1172:
[----:B------:R-:W-:-:S07]  /*cc30*/  VIADD R130, R130, 0x100 ;  /* 0x0000010082827836 */ /* 0x000fce0000000000 */
.L_x_1162:
[----:B------:R-:W-:Y:S05]  /*cc40*/  BSYNC.RECONVERGENT B0 ;  /* 0x0000000000007941 */ /* 0x000fea0003800200 */
.L_x_1161:
        /* <DEDUP_REMOVED lines=73> */
.L_x_1177:
        /* <DEDUP_REMOVED lines=57> */
.L_x_1176:
        /* <DEDUP_REMOVED lines=57> */
.L_x_1179:
        /* <DEDUP_REMOVED lines=48> */
.L_x_1175:
        /* <DEDUP_REMOVED lines=55> */
.L_x_1181:
        /* <DEDUP_REMOVED lines=43> */
.L_x_1180:
        /* <DEDUP_REMOVED lines=43> */
.L_x_1182:
        /* <DEDUP_REMOVED lines=34> */
.L_x_1178:
        /* <DEDUP_REMOVED lines=16> */
.L_x_1183:
        /* <DEDUP_REMOVED lines=10> */
.L_x_1184:
[----:B------:R-:W-:-:S07]  /*e790*/  VIADD R130, R130, 0x100 ;  /* 0x0000010082827836 */ /* 0x000fce0000000000 */
.L_x_1174:
[----:B------:R-:W-:Y:S05]  /*e7a0*/  BSYNC.RECONVERGENT B0 ;  /* 0x0000000000007941 */ /* 0x000fea0003800200 */
.L_x_1173:
        /* <DEDUP_REMOVED lines=74> */
.L_x_1189:
        /* <DEDUP_REMOVED lines=57> */
.L_x_1188:
        /* <DEDUP_REMOVED lines=57> */
.L_x_1191:
        /* <DEDUP_REMOVED lines=48> */
.L_x_1187:
        /* <DEDUP_REMOVED lines=55> */
.L_x_1193:
        /* <DEDUP_REMOVED lines=43> */
.L_x_1192:
        /* <DEDUP_REMOVED lines=43> */
.L_x_1194:
        /* <DEDUP_REMOVED lines=34> */
.L_x_1190:
        /* <DEDUP_REMOVED lines=16> */
.L_x_1195:
[----:B------:R3:W-:Y:S01]  /*10260*/  STG.E.64 desc[UR10][R122.64], R120 ;  /* 0x000000787a007986 */ /* 0x0007e2000c101b0a */
[----:B------:R-:W-:Y:S05]  /*10270*/  BRA.U !UP0, `(.L_x_1186) ;  /* 0x0000000108207547 */ /* 0x000fea000b800000 */
[----:B0-----:R-:W0:Y:S01]  /*10280*/  LDC.64 R118, c[0x0][0x470] ;  /* 0x00011c00ff767b82 */ /* 0x001e220000000a00 */
[----:B------:R-:W-:-:S05]  /*10290*/  LOP3.LUT R116, R203, 0xffff, RZ, 0xc0, !PT ;  /* 0x0000ffffcb747812 */ /* 0x000fca00078ec0ff */
[----:B---3--:R-:W-:Y:S01]  /*102a0*/  IMAD.WIDE.U32 R120, R116, 0x10000, RZ ;  /* 0x0001000074787825 */ /* 0x008fe200078e00ff */
[----:B------:R-:W-:-:S04]  /*102b0*/  PRMT R116, R231, 0x5410, R246 ;  /* 0x00005410e7747816 */ /* 0x000fc800000000f6 */
[----:B------:R-:W-:Y:S02]  /*102c0*/  LOP3.LUT R117, R116, R121, RZ, 0xfc, !PT ;  /* 0x0000007974757212 */ /* 0x000fe400078efcff */
[----:B------:R-:W-:Y:S01]  /*102d0*/  LOP3.LUT R116, R120, 0xffff, R202, 0xf8, !PT ;  /* 0x0000ffff78747812 */ /* 0x000fe200078ef8ca */
[----:B0-----:R-:W-:-:S05]  /*102e0*/  IMAD.WIDE.U32 R118, R130, 0x8, R118 ;  /* 0x0000000882767825 */ /* 0x001fca00078e0076 */
[----:B------:R4:W-:Y:S02]  /*102f0*/  STG.E.64 desc[UR10][R118.64], R116 ;  /* 0x0000007476007986 */ /* 0x0009e4000c101b0a */
.L_x_1186:
[----:B------:R-:W-:Y:S05]  /*10300*/  BSYNC.RECONVERGENT B0 ;  /* 0x0000000000007941 */ /* 0x000fea0003800200 */
.L_x_1185:
[----:B------:R-:W-:Y:S01]  /*10310*/  UPLOP3.LUT UP3, UPT, UPT, UPT, UP3, 0x40, 0x4 ;  /* 0x000000000004789c */ /* 0x000fe20003f6e830 */
[----:B------:R-:W-:Y:S10]  /*10320*/  BRA.U !UP1, `(.L_x_1196) ;  /* 0xffffff0d09947547 */ /* 0x000ff4000b83ffff */
.L_x_1096:
[----:B------:R-:W0:Y:S01]  /*10330*/  S2UR UR4, SR_CTAID.X ;  /* 0x00000000000479c3 */ /* 0x000e220000002500 */
[----:B------:R-:W-:Y:S01]  /*10340*/  BSSY.RECONVERGENT B0, `(.L_x_1197) ;  /* 0x0000012000007945 */ /* 0x000fe20003800200 */
[----:B0-----:R-:W-:-:S06]  /*10350*/  UIMAD UR4, UR4, UR6, URZ ;  /* 0x00000006040472a4 */ /* 0x001fcc000f8e02ff */
[----:B---3-5:R-:W-:-:S05]  /*10360*/  IMAD.U32 R123, RZ, RZ, UR4 ;  /* 0x00000004ff7b7e24 */ /* 0x028fca000f8e00ff */
[----:B------:R-:W-:Y:S01]  /*10370*/  LEA.HI R123, R123, R2, RZ, 0x1e ;  /* 0x000000027b7b7211 */ /* 0x000fe200078ff0ff */
[----:B------:R-:W-:Y:S06]  /*10380*/  @!P0 BRA `(.L_x_1198) ;  /* 0x0000000000348947 */ /* 0x000fec0003800000 */
[----:B------:R-:W0:Y:S08]  /*10390*/  LDC.64 R2, c[0x0][0x440] ;  /* 0x00011000ff027b82 */ /* 0x000e300000000a00 */
[----:B-12-4-:R-:W1:Y:S08]  /*103a0*/  LDC.64 R116, c[0x0][0x448] ;  /* 0x00011200ff747b82 */ /* 0x016e700000000a00 */
[----:B------:R-:W2:Y:S08]  /*103b0*/  LDC.64 R118, c[0x0][0x450] ;  /* 0x00011400ff767b82 */ /* 0x000eb00000000a00 */
[----:B------:R-:W3:Y:S01]  /*103c0*/  LDC.64 R120, c[0x0][0x458] ;  /* 0x00011600ff787b82 */ /* 0x000ee20000000a00 */
[----:B0-----:R-:W-:-:S05]  /*103d0*/  IMAD.WIDE.U32 R2, R123, 0x10, R2 ;  /* 0x000000107b027825 */ /* 0x001fca00078e0002 */
[----:B------:R0:W-:Y:S01]  /*103e0*/  STG.E.128 desc[UR10][R2.64], R84 ;  /* 0x0000005402007986 */ /* 0x0001e2000c101d0a */
[----:B-1----:R-:W-:-:S05]  /*103f0*/  IMAD.WIDE.U32 R116, R123, 0x10, R116 ;  /* 0x000000107b747825 */ /* 0x002fca00078e0074 */
[----:B------:R0:W-:Y:S01]  /*10400*/  STG.E.128 desc[UR10][R116.64], R112 ;  /* 0x0000007074007986 */ /* 0x0001e2000c101d0a */
[----:B--2---:R-:W-:-:S05]  /*10410*/  IMAD.WIDE.U32 R118, R123, 0x10, R118 ;  /* 0x000000107b767825 */ /* 0x004fca00078e0076 */
[----:B------:R0:W-:Y:S01]  /*10420*/  STG.E.128 desc[UR10][R118.64], R28 ;  /* 0x0000001c76007986 */ /* 0x0001e2000c101d0a */
[----:B---3--:R-:W-:-:S04]  /*10430*/  IMAD.WIDE.U32 R120, R123, 0x10, R120 ;  /* 0x000000107b787825 */ /* 0x008fc800078e0078 */
[----:B------:R-:W-:Y:S01]  /*10440*/  VIADD R123, R123, 0x100 ;  /* 0x000001007b7b7836 */ /* 0x000fe20000000000 */
[----:B------:R0:W-:Y:S06]  /*10450*/  STG.E.128 desc[UR10][R120.64], R56 ;  /* 0x0000003878007986 */ /* 0x0001ec000c101d0a */
.L_x_1198:
[----:B------:R-:W-:Y:S05]  /*10460*/  BSYNC.RECONVERGENT B0 ;  /* 0x0000000000007941 */ /* 0x000fea0003800200 */
.L_x_1197:
[----:B------:R-:W-:Y:S04]  /*10470*/  BSSY.RECONVERGENT B0, `(.L_x_1199) ;  /* 0x000000f000007945 */ /* 0x000fe80003800200 */
[----:B------:R-:W-:Y:S05]  /*10480*/  @!P1 BRA `(.L_x_1200) ;  /* 0x0000000000349947 */ /* 0x000fea0003800000 */
[----:B0-----:R-:W0:Y:S08]  /*10490*/  LDC.64 R2, c[0x0][0x440] ;  /* 0x00011000ff027b82 */ /* 0x001e300000000a00 */
[----:B------:R-:W3:Y:S08]  /*104a0*/  LDC.64 R28, c[0x0][0x448] ;  /* 0x00011200ff1c7b82 */ /* 0x000ef00000000a00 */
[----:B------:R-:W5:Y:S08]  /*104b0*/  LDC.64 R30, c[0x0][0x450] ;  /* 0x00011400ff1e7b82 */ /* 0x000f700000000a00 */
[----:B------:R-:W1:Y:S01]  /*104c0*/  LDC.64 R56, c[0x0][0x458] ;  /* 0x00011600ff387b82 */ /* 0x000e620000000a00 */
[----:B0-----:R-:W-:-:S05]  /*104d0*/  IMAD.WIDE.U32 R2, R123, 0x10, R2 ;  /* 0x000000107b027825 */ /* 0x001fca00078e0002 */
[----:B------:R0:W-:Y:S01]  /*104e0*/  STG.E.128 desc[UR10][R2.64], R80 ;  /* 0x0000005002007986 */ /* 0x0001e2000c101d0a */
[----:B---3--:R-:W-:-:S05]  /*104f0*/  IMAD.WIDE.U32 R28, R123, 0x10, R28 ;  /* 0x000000107b1c7825 */ /* 0x008fca00078e001c */
[----:B------:R0:W-:Y:S01]  /*10500*/  STG.E.128 desc[UR10][R28.64], R108 ;  /* 0x0000006c1c007986 */ /* 0x0001e2000c101d0a */
[----:B-----5:R-:W-:-:S05]  /*10510*/  IMAD.WIDE.U32 R30, R123, 0x10, R30 ;  /* 0x000000107b1e7825 */ /* 0x020fca00078e001e */
[----:B------:R0:W-:Y:S01]  /*10520*/  STG.E.128 desc[UR10][R30.64], R24 ;  /* 0x000000181e007986 */ /* 0x0001e2000c101d0a */
[C---:B-1----:R-:W-:Y:S01]  /*10530*/  IMAD.WIDE.U32 R56, R123.reuse, 0x10, R56 ;  /* 0x000000107b387825 */ /* 0x042fe200078e0038 */
[----:B------:R-:W-:-:S04]  /*10540*/  IADD3 R123, PT, PT, R123, 0x100, RZ ;  /* 0x000001007b7b7810 */ /* 0x000fc80007ffe0ff */
[----:B------:R0:W-:Y:S03]  /*10550*/  STG.E.128 desc[UR10][R56.64], R52 ;  /* 0x0000003438007986 */ /* 0x0001e6000c101d0a */
.L_x_1200:
[----:B------:R-:W-:Y:S05]  /*10560*/  BSYNC.RECONVERGENT B0 ;  /* 0x0000000000007941 */ /* 0x000fea0003800200 */
.L_x_1199:
        /* <DEDUP_REMOVED lines=12> */
[----:B-1----:R-:W-:-:S04]  /*10630*/  IMAD.WIDE.U32 R28, R123, 0x10, R28 ;  /* 0x000000107b1c7825 */ /* 0x002fc800078e001c */
[----:B------:R-:W-:Y:S01]  /*10640*/  VIADD R123, R123, 0x100 ;  /* 0x000001007b7b7836 */ /* 0x000fe20000000000 */
[----:B------:R0:W-:Y:S06]  /*10650*/  STG.E.128 desc[UR10][R28.64], R48 ;  /* 0x000000301c007986 */ /* 0x0001ec000c101d0a */
.L_x_1202:
[----:B------:R-:W-:Y:S05]  /*10660*/  BSYNC.RECONVERGENT B0 ;  /* 0x0000000000007941 */ /* 0x000fea0003800200 */
.L_x_1201:
        /* <DEDUP_REMOVED lines=15> */
.L_x_1204:
[----:B------:R-:W-:Y:S05]  /*10760*/  BSYNC.RECONVERGENT B0 ;  /* 0x0000000000007941 */ /* 0x000fea0003800200 */
.L_x_1203:
        /* <DEDUP_REMOVED lines=15> */
.L_x_1206:
[----:B------:R-:W-:Y:S05]  /*10860*/  BSYNC.RECONVERGENT B0 ;  /* 0x0000000000007941 */ /* 0x000fea0003800200 */
.L_x_1205:
        /* <DEDUP_REMOVED lines=15> */
.L_x_1208:
[----:B------:R-:W-:Y:S05]  /*10960*/  BSYNC.RECONVERGENT B0 ;  /* 0x0000000000007941 */ /* 0x000fea0003800200 */
.L_x_1207:
[----:B------:R-:W-:-:S13]  /*10970*/  ISETP.NE.AND P0, PT, R204, RZ, PT ;  /* 0x000000ffcc00720c */ /* 0x000fda0003f05270 */
[----:B------:R-:W-:Y:S05]  /*10980*/  @!P0 EXIT ;  /* 0x000000000000894d */ /* 0x000fea0003800000 */
[----:B0-----:R-:W0:Y:S08]  /*10990*/  LDC.64 R2, c[0x0][0x440] ;  /* 0x00011000ff027b82 */ /* 0x001e300000000a00 */
[----:B------:R-:W3:Y:S08]  /*109a0*/  LDC.64 R8, c[0x0][0x448] ;  /* 0x00011200ff087b82 */ /* 0x000ef00000000a00 */
[----:B------:R-:W5:Y:S08]  /*109b0*/  LDC.64 R10, c[0x0][0x450] ;  /* 0x00011400ff0a7b82 */ /* 0x000f700000000a00 */
[----:B------:R-:W1:Y:S01]  /*109c0*/  LDC.64 R12, c[0x0][0x458] ;  /* 0x00011600ff0c7b82 */ /* 0x000e620000000a00 */
[----:B0-----:R-:W-:-:S05]  /*109d0*/  IMAD.WIDE.U32 R2, R123, 0x10, R2 ;  /* 0x000000107b027825 */ /* 0x001fca00078e0002 */
[----:B------:R-:W-:Y:S01]  /*109e0*/  STG.E.128 desc[UR10][R2.64], R60 ;  /* 0x0000003c02007986 */ /* 0x000fe2000c101d0a */
[----:B---3--:R-:W-:-:S05]  /*109f0*/  IMAD.WIDE.U32 R8, R123, 0x10, R8 ;  /* 0x000000107b087825 */ /* 0x008fca00078e0008 */
[----:B------:R-:W-:Y:S01]  /*10a00*/  STG.E.128 desc[UR10][R8.64], R88 ;  /* 0x0000005808007986 */ /* 0x000fe2000c101d0a */
[----:B-----5:R-:W-:-:S05]  /*10a10*/  IMAD.WIDE.U32 R10, R123, 0x10, R10 ;  /* 0x000000107b0a7825 */ /* 0x020fca00078e000a */
[----:B------:R-:W-:Y:S01]  /*10a20*/  STG.E.128 desc[UR10][R10.64], R4 ;  /* 0x000000040a007986 */ /* 0x000fe2000c101d0a */
[----:B-1----:R-:W-:-:S05]  /*10a30*/  IMAD.WIDE.U32 R12, R123, 0x10, R12 ;  /* 0x000000107b0c7825 */ /* 0x002fca00078e000c */
[----:B------:R-:W-:Y:S01]  /*10a40*/  STG.E.128 desc[UR10][R12.64], R32 ;  /* 0x000000200c007986 */ /* 0x000fe2000c101d0a */
[----:B------:R-:W-:Y:S05]  /*10a50*/  EXIT ;  /* 0x000000000000794d */ /* 0x000fea0003800000 */
.L_x_1209:
        /* <DEDUP_REMOVED lines=10> */
.L_x_7228:


//--------------------- .text._ZN10layer_norm31ln_parallel_residual_bwd_kernelINS_13Kernel_traitsI6__halfS2_S2_S2_fjLj7168ELj1ELj1ELj8ELj8ENS_18Kernel_traits_baseILj7168ES2_S2_S2_S2_fjLj256EEEEELb1ELb0ELb1EEEvNS_9BwdParamsE --------------------------
	.section	.text._ZN10layer_norm31ln_parallel_residual_bwd_kernelINS_13Kernel_traitsI6__halfS2_S2_S2_fjLj7168ELj1ELj1ELj8ELj8ENS_18Kernel_traits_baseILj7168ES2_S2_S2_S2_fjLj256EEEEELb1ELb0ELb1EEEvNS_9BwdParamsE,"ax",@progbits
	.align	128
        .global         _ZN10layer_norm31ln_parallel_residual_bwd_kernelINS_13Kernel_traitsI6__halfS2_S2_S2_fjLj7168ELj1ELj1ELj8ELj8ENS_18Kernel_traits_baseILj7168ES2_S2_S2_S2_fjLj256EEEEELb1ELb0ELb1EEEvNS_9BwdParamsE
        .type           _ZN10layer_norm31ln_parallel_residual_bwd_kernelINS_13Kernel_traitsI6__halfS2_S2_S2_fjLj7168ELj1ELj1ELj8ELj8ENS_18Kernel_traits_baseILj7168ES2_S2_S2_S2_fjLj256EEEEELb1ELb0ELb1EEEvNS_9BwdParamsE,@function
        .size           _ZN10layer_norm31ln_parallel_residual_bwd_kernelINS_13Kernel_traitsI6__halfS2_S2_S2_fjLj7168ELj1ELj1ELj8ELj8ENS_18Kernel_traits_baseILj7168ES2_S2_S2_S2_fjLj256EEEEELb1ELb0ELb1EEEvNS_9BwdParamsE,(.L_x_7229 - _ZN10layer_norm31ln_parallel_residual_bwd_kernelINS_13Kernel_traitsI6__halfS2_S2_S2_fjLj7168ELj1ELj1ELj8ELj8ENS_18Kernel_traits_baseILj7168ES2_S2_S2_S2_fjLj256EEEEELb1ELb0ELb1EEEvNS_9BwdParamsE)
        .other          _ZN10layer_norm31ln_parallel_residual_bwd_kernelINS_13Kernel_traitsI6__halfS2_S2_S2_fjLj7168ELj1ELj1ELj8ELj8ENS_18Kernel_traits_baseILj7168ES2_S2_S2_S2_fjLj256EEEEELb1ELb0ELb1EEEvNS_9BwdParamsE,@"STO_CUDA_ENTRY STV_DEFAULT"
_ZN10layer_norm31ln_parallel_residual_bwd_kernelINS_13Kernel_traitsI6__halfS2_S2_S2_fjLj7168ELj1ELj1ELj8ELj8ENS_18Kernel_traits_baseILj7168ES2_S2_S2_S2_fjLj256EEEEELb1ELb0ELb1EEEvNS_9BwdParamsE:
.text._ZN10layer_norm31ln_parallel_residual_bwd_kernelINS_13Kernel_traitsI6__halfS2_S2_S2_fjLj7168ELj1ELj1ELj8ELj8ENS_18Kernel_traits_baseILj7168ES2_S2_S2_S2_fjLj256EEEEELb1ELb0ELb1EEEvNS_9BwdParamsE:
        /* <DEDUP_REMOVED lines=84> */
[----:B------:R-:W-:Y:S02]  /*0540*/  CS2R R168, SRZ ;  /* 0x0000000000a87805 */ /* 0x000fe4000001ff00 */
[----:B------:R-:W-:Y:S01]  /*0550*/  MOV R96, RZ ;  /* 0x000000ff00607202 */ /* 0x000fe20000000f00 */
[----:B0-----:R-:W3:Y:S01]  /*0560*/  LDG.E.64 R6, desc[UR10][R4.64+0x1000] ;  /* 0x0010000a04067981 */ /* 0x001ee2000c1e1b00 */
[----:B------:R-:W-:-:S02]  /*0570*/  CS2R R94, SRZ ;  /* 0x00000000005e7805 */ /* 0x000fc4000001ff00 */
[----:B------:R-:W-:Y:S02]  /*0580*/  CS2R R92, SRZ ;  /* 0x00000000005c7805 */ /* 0x000fe4000001ff00 */
[----:B------:R-:W-:Y:S01]  /*0590*/  CS2R R90, SRZ ;  /* 0x00000000005a7805 */ /* 0x000fe2000001ff00 */
[----:B------:R-:W4:Y:S01]  /*05a0*/  LDG.E.64 R8, desc[UR10][R4.64+0x800] ;  /* 0x0008000a04087981 */ /* 0x000f22000c1e1b00 */
[----:B--2---:R-:W-:Y:S01]  /*05b0*/  IMAD.WIDE.U32 R2, R145, 0x8, R2 ;  /* 0x0000000891027825 */ /* 0x004fe200078e0002 */
[----:B------:R-:W-:Y:S02]  /*05c0*/  CS2R R88, SRZ ;  /* 0x0000000000587805 */ /* 0x000fe4000001ff00 */
[----:B------:R-:W-:Y:S01]  /*05d0*/  CS2R R86, SRZ ;  /* 0x0000000000567805 */ /* 0x000fe2000001ff00 */
[----:B------:R-:W2:Y:S01]  /*05e0*/  LDG.E.64 R24, desc[UR10][R4.64] ;  /* 0x0000000a04187981 */ /* 0x000ea2000c1e1b00 */
[----:B------:R-:W-:Y:S02]  /*05f0*/  CS2R R84, SRZ ;  /* 0x0000000000547805 */ /* 0x000fe4000001ff00 */
[----:B------:R-:W-:-:S02]  /*0600*/  CS2R R82, SRZ ;  /* 0x0000000000527805 */ /* 0x000fc4000001ff00 */
[----:B------:R-:W-:Y:S01]  /*0610*/  CS2R R80, SRZ ;  /* 0x0000000000507805 */ /* 0x000fe2000001ff00 */
[----:B------:R-:W5:Y:S01]  /*0620*/  LDG.E.64 R20, desc[UR10][R2.64+0x1000] ;  /* 0x0010000a02147981 */ /* 0x000f62000c1e1b00 */
[----:B------:R-:W-:Y:S02]  /*0630*/  CS2R R78, SRZ ;  /* 0x00000000004e7805 */ /* 0x000fe4000001ff00 */
[----:B------:R-:W-:Y:S02]  /*0640*/  CS2R R76, SRZ ;  /* 0x00000000004c7805 */ /* 0x000fe4000001ff00 */
[----:B------:R-:W-:Y:S01]  /*0650*/  CS2R R74, SRZ ;  /* 0x00000000004a7805 */ /* 0x000fe2000001ff00 */
[----:B------:R-:W5:Y:S01]  /*0660*/  LDG.E.64 R22, desc[UR10][R2.64+0x800] ;  /* 0x0008000a02167981 */ /* 0x000f62000c1e1b00 */
        /* <DEDUP_REMOVED lines=28> */
[----:B------:R-:W-:Y:S01]  /*0830*/  UPLOP3.LUT UP1, UPT, UPT, UPT, UPT, 0x40, 0x4 ;  /* 0x000000000004789c */ /* 0x000fe20003f2e870 */
[----:B------:R-:W0:Y:S02]  /*0840*/  LDCU UR7, c[0x0][0x408] ;  /* 0x00008100ff0777ac */ /* 0x000e240008000800 */
[----:B------:R-:W5:Y:S01]  /*0850*/  LDG.E.64 R16, desc[UR10][R2.64+0x2000] ;  /* 0x0020000a02107981 */ /* 0x000f62000c1e1b00 */
[----:B------:R-:W1:Y:S03]  /*0860*/  LDCU UR19, c[0x0][0x388] ;  /* 0x00007100ff1377ac */ /* 0x000e660008000800 */
[----:B------:R0:W5:Y:S01]  /*0870*/  LDG.E.64 R18, desc[UR10][R2.64+0x1800] ;  /* 0x0018000a02127981 */ /* 0x000162000c1e1b00 */
        /* <DEDUP_REMOVED lines=8> */
[----:B---3--:R-:W-:-:S02]  /*0900*/  HADD2.F32 R0, -RZ, R6.H0_H0 ;  /* 0x20000006ff007230 */ /* 0x008fc40000004100 */
[----:B0-----:R-:W-:Y:S02]  /*0910*/  HADD2.F32 R2, -RZ, R7.H0_H0 ;  /* 0x20000007ff027230 */ /* 0x001fe40000004100 */
[----:B----4-:R-:W-:Y:S01]  /*0920*/  HADD2.F32 R4, -RZ, R8.H0_H0 ;  /* 0x20000008ff047230 */ /* 0x010fe20000004100 */
[----:B------:R-:W-:Y:S04]  /*0930*/  STL [R1+0x18], R0 ;  /* 0x0000180001007387 */ /* 0x000fe80000100800 */
[----:B------:R0:W-:Y:S04]  /*0940*/  STL [R1+0x8], R2 ;  /* 0x0000080201007387 */ /* 0x0001e80000100800 */
[----:B------:R2:W-:Y:S01]  /*0950*/  STL [R1+0x38], R4 ;  /* 0x0000380401007387 */ /* 0x0005e20000100800 */
[----:B0-----:R-:W-:-:S02]  /*0960*/  HADD2.F32 R2, -RZ, R9.H0_H0 ;  /* 0x20000009ff027230 */ /* 0x001fc40000004100 */
[----:B--2---:R-:W-:-:S03]  /*0970*/  HADD2.F32 R4, -RZ, R24.H0_H0 ;  /* 0x20000018ff047230 */ /* 0x004fc60000004100 */
[----:B------:R0:W-:Y:S01]  /*0980*/  STL [R1+0x28], R2 ;  /* 0x0000280201007387 */ /* 0x0001e20000100800 */
[----:B------:R-:W-:-:S03]  /*0990*/  SHF.R.U64 R3, R6, 0x10, R7 ;  /* 0x0000001006037819 */ /* 0x000fc60000001207 */
[----:B------:R-:W-:Y:S01]  /*09a0*/  STL [R1+0x58], R4 ;  /* 0x0000580401007387 */ /* 0x000fe20000100800 */
[----:B0-----:R-:W-:Y:S02]  /*09b0*/  HADD2.F32 R2, -RZ, R25.H0_H0 ;  /* 0x20000019ff027230 */ /* 0x001fe40000004100 */
[----:B-----5:R-:W-:-:S03]  /*09c0*/  HADD2.F32 R6, -RZ, R21.H0_H0 ;  /* 0x20000015ff067230 */ /* 0x020fc60000004100 */
[----:B------:R0:W-:Y:S01]  /*09d0*/  STL [R1+0x48], R2 ;  /* 0x0000480201007387 */ /* 0x0001e20000100800 */
[----:B------:R-:W-:Y:S02]  /*09e0*/  HADD2.F32 R10, -RZ, R23.H0_H0 ;  /* 0x20000017ff0a7230 */ /* 0x000fe40000004100 */
[----:B0-----:R-:W-:-:S05]  /*09f0*/  HADD2.F32 R2, -RZ, R20.H0_H0 ;  /* 0x20000014ff027230 */ /* 0x001fca0000004100 */
[----:B------:R-:W-:Y:S04]  /*0a00*/  STL [R1+0x1c], R2 ;  /* 0x00001c0201007387 */ /* 0x000fe80000100800 */
[----:B------:R0:W-:Y:S01]  /*0a10*/  STL [R1+0xc], R6 ;  /* 0x00000c0601007387 */ /* 0x0001e20000100800 */
[----:B------:R-:W-:Y:S01]  /*0a20*/  SHF.R.U32.HI R0, RZ, 0x10, R7 ;  /* 0x00000010ff007819 */ /* 0x000fe20000011607 */
[----:B------:R-:W-:Y:S01]  /*0a30*/  HADD2.F32 R224, -RZ, R13.H0_H0 ;  /* 0x2000000dffe07230 */ /* 0x000fe20000004100 */
[----:B------:R-:W-:Y:S01]  /*0a40*/  SHF.R.U64 R7, R8, 0x10, R9 ;  /* 0x0000001008077819 */ /* 0x000fe20000001209 */
[----:B0-----:R-:W-:Y:S01]  /*0a50*/  HADD2.F32 R6, -RZ, R22.H0_H0 ;  /* 0x20000016ff067230 */ /* 0x001fe20000004100 */
[--C-:B------:R-:W-:Y:S02]  /*0a60*/  SHF.R.U64 R226, R12, 0x10, R13.reuse ;  /* 0x000000100ce27819 */ /* 0x100fe4000000120d */
[----:B------:R-:W-:-:S02]  /*0a70*/  SHF.R.U32.HI R222, RZ, 0x10, R13 ;  /* 0x00000010ffde7819 */ /* 0x000fc4000001160d */
[----:B------:R-:W-:Y:S01]  /*0a80*/  STL [R1+0x3c], R6 ;  /* 0x00003c0601007387 */ /* 0x000fe20000100800 */
[----:B------:R-:W-:-:S03]  /*0a90*/  HADD2.F32 R13, -RZ, R27.H0_H0 ;  /* 0x2000001bff0d7230 */ /* 0x000fc60000004100 */
[----:B------:R0:W-:Y:S01]  /*0aa0*/  STL [R1+0x2c], R10 ;  /* 0x00002c0a01007387 */ /* 0x0001e20000100800 */
[----:B------:R-:W-:Y:S01]  /*0ab0*/  HADD2.F32 R64, -RZ, R3.H0_H0 ;  /* 0x20000003ff407230 */ /* 0x000fe20000004100 */
[----:B------:R-:W-:Y:S01]  /*0ac0*/  SHF.R.U32.HI R5, RZ, 0x10, R9 ;  /* 0x00000010ff057819 */ /* 0x000fe20000011609 */
[----:B------:R-:W-:Y:S01]  /*0ad0*/  HADD2.F32 R3, -RZ, R0.H0_H0 ;  /* 0x20000000ff037230 */ /* 0x000fe20000004100 */
[--C-:B------:R-:W-:Y:S01]  /*0ae0*/  SHF.R.U64 R11, R24, 0x10, R25.reuse ;  /* 0x00000010180b7819 */ /* 0x100fe20000001219 */
[----:B------:R-:W-:Y:S02]  /*0af0*/  HADD2.F32 R0, -RZ, R7.H0_H0 ;  /* 0x20000007ff007230 */ /* 0x000fe40000004100 */
[----:B0-----:R-:W-:Y:S01]  /*0b00*/  HADD2.F32 R10, -RZ, R26.H0_H0 ;  /* 0x2000001aff0a7230 */ /* 0x001fe20000004100 */
[----:B------:R-:W-:Y:S01]  /*0b10*/  SHF.R.U32.HI R9, RZ, 0x10, R25 ;  /* 0x00000010ff097819 */ /* 0x000fe20000011619 */
[----:B------:R-:W-:-:S03]  /*0b20*/  HADD2.F32 R5, -RZ, R5.H0_H0 ;  /* 0x20000005ff057230 */ /* 0x000fc60000004100 */
[----:B------:R-:W-:Y:S04]  /*0b30*/  STL [R1+0x5c], R10 ;  /* 0x00005c0a01007387 */ /* 0x000fe80000100800 */
[----:B------:R-:W-:Y:S01]  /*0b40*/  STL [R1+0x4c], R13 ;  /* 0x00004c0d01007387 */ /* 0x000fe20000100800 */
[----:B------:R-:W-:-:S03]  /*0b50*/  SHF.R.U64 R4, R20, 0x10, R21 ;  /* 0x0000001014047819 */ /* 0x000fc60000001215 */
[----:B------:R-:W-:Y:S01]  /*0b60*/  STL [R1+0x10], R64 ;  /* 0x0000104001007387 */ /* 0x000fe20000100800 */
[----:B------:R-:W-:-:S03]  /*0b70*/  SHF.R.U32.HI R2, RZ, 0x10, R21 ;  /* 0x00000010ff027819 */ /* 0x000fc60000011615 */
[----:B------:R0:W-:Y:S01]  /*0b80*/  STL [R1], R3 ;  /* 0x0000000301007387 */ /* 0x0001e20000100800 */
[----:B------:R-:W-:-:S03]  /*0b90*/  SHF.R.U64 R8, R22, 0x10, R23 ;  /* 0x0000001016087819 */ /* 0x000fc60000001217 */
[----:B------:R2:W-:Y:S01]  /*0ba0*/  STL [R1+0x30], R0 ;  /* 0x0000300001007387 */ /* 0x0005e20000100800 */
[----:B0-----:R-:W-:-:S03]  /*0bb0*/  HADD2.F32 R3, -RZ, R11.H0_H0 ;  /* 0x2000000bff037230 */ /* 0x001fc60000004100 */
[----:B------:R-:W-:Y:S01]  /*0bc0*/  STL [R1+0x20], R5 ;  /* 0x0000200501007387 */ /* 0x000fe20000100800 */
[----:B--2---:R-:W-:-:S03]  /*0bd0*/  HADD2.F32 R0, -RZ, R9.H0_H0 ;  /* 0x20000009ff007230 */ /* 0x004fc60000004100 */
[----:B------:R0:W-:Y:S01]  /*0be0*/  STL [R1+0x50], R3 ;  /* 0x0000500301007387 */ /* 0x0001e20000100800 */
[----:B------:R-:W-:Y:S01]  /*0bf0*/  HADD2.F32 R235, -RZ, R228.H0_H0 ;  /* 0x200000e4ffeb7230 */ /* 0x000fe20000004100 */
[----:B------:R-:W-:Y:S01]  /*0c00*/  SHF.R.U64 R233, R228, 0x10, R229 ;  /* 0x00000010e4e97819 */ /* 0x000fe200000012e5 */
[----:B------:R-:W-:Y:S01]  /*0c10*/  HADD2.F32 R228, -RZ, R12.H0_H0 ;  /* 0x2000000cffe47230 */ /* 0x000fe20000004100 */
[----:B------:R-:W-:Y:S01]  /*0c20*/  SHF.R.U32.HI R6, RZ, 0x10, R23 ;  /* 0x00000010ff067819 */ /* 0x000fe20000011617 */
[----:B------:R2:W-:Y:S01]  /*0c30*/  STL [R1+0x40], R0 ;  /* 0x0000400001007387 */ /* 0x0005e20000100800 */
[----:B------:R-:W-:Y:S01]  /*0c40*/  HADD2.F32 R2, -RZ, R2.H0_H0 ;  /* 0x20000002ff027230 */ /* 0x000fe20000004100 */
[--C-:B------:R-:W-:Y:S01]  /*0c50*/  SHF.R.U64 R12, R26, 0x10, R27.reuse ;  /* 0x000000101a0c7819 */ /* 0x100fe2000000121b */
[----:B0-----:R-:W-:Y:S01]  /*0c60*/  HADD2.F32 R3, -RZ, R4.H0_H0 ;  /* 0x20000004ff037230 */ /* 0x001fe20000004100 */
[----:B------:R-:W-:Y:S01]  /*0c70*/  SHF.R.U32.HI R10, RZ, 0x10, R27 ;  /* 0x00000010ff0a7819 */ /* 0x000fe2000001161b */
[----:B--2---:R-:W-:-:S03]  /*0c80*/  HADD2.F32 R0, -RZ, R8.H0_H0 ;  /* 0x20000008ff007230 */ /* 0x004fc60000004100 */
[----:B------:R0:W-:Y:S04]  /*0c90*/  STL [R1+0x14], R3 ;  /* 0x0000140301007387 */ /* 0x0001e80000100800 */
[----:B------:R2:W-:Y:S04]  /*0ca0*/  STL [R1+0x4], R2 ;  /* 0x0000040201007387 */ /* 0x0005e80000100800 */
[----:B------:R3:W-:Y:S01]  /*0cb0*/  STL [R1+0x34], R0 ;  /* 0x0000340001007387 */ /* 0x0007e20000100800 */
[----:B0-----:R-:W-:Y:S02]  /*0cc0*/  HADD2.F32 R3, -RZ, R6.H0_H0 ;  /* 0x20000006ff037230 */ /* 0x001fe40000004100 */
[----:B--2---:R-:W-:-:S03]  /*0cd0*/  HADD2.F32 R2, -RZ, R12.H0_H0 ;  /* 0x2000000cff027230 */ /* 0x004fc60000004100 */
[----:B------:R0:W-:Y:S01]  /*0ce0*/  STL [R1+0x24], R3 ;  /* 0x0000240301007387 */ /* 0x0001e20000100800 */
[----:B---3--:R-:W-:-:S03]  /*0cf0*/  HADD2.F32 R0, -RZ, R10.H0_H0 ;  /* 0x2000000aff007230 */ /* 0x008fc60000004100 */
[----:B------:R0:W-:Y:S04]  /*0d00*/  STL [R1+0x54], R2 ;  /* 0x0000540201007387 */ /* 0x0001e80000100800 */
[----:B------:R0:W-:Y:S01]  /*0d10*/  STL [R1+0x44], R0 ;  /* 0x0000440001007387 */ /* 0x0001e20000100800 */
[----:B------:R-:W-:Y:S01]  /*0d20*/  SHF.R.U64 R225, R220, 0x10, R221 ;  /* 0x00000010dce17819 */ /* 0x000fe200000012dd */
[----:B------:R-:W-:Y:S01]  /*0d30*/  HADD2.F32 R223, -RZ, R221.H0_H0 ;  /* 0x200000ddffdf7230 */ /* 0x000fe20000004100 */
[----:B------:R-:W-:Y:S01]  /*0d40*/  SHF.R.U64 R241, R236, 0x10, R237 ;  /* 0x00000010ecf17819 */ /* 0x000fe200000012ed */
[----:B------:R-:W-:Y:S01]  /*0d50*/  HADD2.F32 R231, -RZ, R229.H0_H0 ;  /* 0x200000e5ffe77230 */ /* 0x000fe20000004100 */
[----:B------:R-:W-:Y:S01]  /*0d60*/  SHF.R.U64 R249, R244, 0x10, R245 ;  /* 0x00000010f4f97819 */ /* 0x000fe200000012f5 */
[----:B------:R-:W-:Y:S01]  /*0d70*/  HADD2.F32 R239, -RZ, R237.H0_H0 ;  /* 0x200000edffef7230 */ /* 0x000fe20000004100 */
[----:B------:R-:W-:Y:S01]  /*0d80*/  SHF.R.U32.HI R221, RZ, 0x10, R221 ;  /* 0x00000010ffdd7819 */ /* 0x000fe200000116dd */
[----:B------:R-:W-:Y:S01]  /*0d90*/  HADD2.F32 R247, -RZ, R245.H0_H0 ;  /* 0x200000f5fff77230 */ /* 0x000fe20000004100 */
[----:B------:R-:W-:-:S02]  /*0da0*/  SHF.R.U32.HI R229, RZ, 0x10, R229 ;  /* 0x00000010ffe57819 */ /* 0x000fc400000116e5 */
[----:B------:R-:W-:Y:S02]  /*0db0*/  SHF.R.U32.HI R237, RZ, 0x10, R237 ;  /* 0x00000010ffed7819 */ /* 0x000fe400000116ed */
        /* <DEDUP_REMOVED lines=23> */
[----:B------:R-:W-:Y:S02]  /*0f30*/  IMAD.MOV.U32 R13, RZ, RZ, RZ ;  /* 0x000000ffff0d7224 */ /* 0x000fe400078e00ff */
        /* <DEDUP_REMOVED lines=15> */
[----:B01----:R-:W-:-:S07]  /*1030*/  HADD2.F32 R246, -RZ, R246.H0_H0 ;  /* 0x200000f6fff67230 */ /* 0x003fce0000004100 */
.L_x_1283:
[----:B------:R-:W-:Y:S01]  /*1040*/  UIMAD UR5, UR4, UR19, URZ ;  /* 0x00000013040572a4 */ /* 0x000fe2000f8e02ff */
[----:B0-----:R-:W0:Y:S01]  /*1050*/  LDC.64 R204, c[0x0][0x3a8] ;  /* 0x0000ea00ffcc7b82 */ /* 0x001e220000000a00 */
[----:B--2---:R-:W2:Y:S02]  /*1060*/  LDL R214, [R1+0x58] ;  /* 0x0000580001d67983 */ /* 0x004ea40000100800 */
[----:B------:R-:W-:Y:S02]  /*1070*/  USHF.R.S32.HI UR6, URZ, 0x1f, UR5 ;  /* 0x0000001fff067899 */ /* 0x000fe40008011405 */
[----:B------:R-:W3:Y:S02]  /*1080*/  LDL R215, [R1+0x5c] ;  /* 0x00005c0001d77983 */ /* 0x000ee40000100800 */
[----:B------:R-:W-:Y:S01]  /*1090*/  ULEA.HI UR6, UR6, UR5, URZ, 0x2 ;  /* 0x0000000506067291 */ /* 0x000fe2000f8f10ff */
[----:B-1----:R-:W1:Y:S01]  /*10a0*/  LDC.64 R202, c[0x0][0x430] ;  /* 0x00010c00ffca7b82 */ /* 0x002e620000000a00 */
[----:B------:R-:W4:Y:S04]  /*10b0*/  LDL R216, [R1+0x50] ;  /* 0x0000500001d87983 */ /* 0x000f280000100800 */
[----:B------:R-:W-:Y:S01]  /*10c0*/  IMAD.U32 R12, RZ, RZ, UR6 ;  /* 0x00000006ff0c7e24 */ /* 0x000fe2000f8e00ff */
[----:B------:R-:W4:Y:S02]  /*10d0*/  LDL R208, [R1+0x54] ;  /* 0x0000540001d07983 */ /* 0x000f240000100800 */
[----:B------:R-:W1:Y:S02]  /*10e0*/  LDC.64 R194, c[0x0][0x428] ;  /* 0x00010a00ffc27b82 */ /* 0x000e640000000a00 */
[----:B------:R-:W-:Y:S01]  /*10f0*/  LEA.HI.SX32 R12, R12, R145, 0x1e ;  /* 0x000000910c0c7211 */ /* 0x000fe200078ff2ff */
[----:B------:R-:W4:Y:S04]  /*1100*/  LDL R207, [R1+0x48] ;  /* 0x0000480001cf7983 */ /* 0x000f280000100800 */
[----:B------:R-:W-:Y:S01]  /*1110*/  VIADD R145, R12, 0x300 ;  /* 0x000003000c917836 */ /* 0x000fe20000000000 */
[----:B------:R-:W-:Y:S01]  /*1120*/  UIMAD.WIDE UR16, UR4, 0x4, UR14 ;  /* 0x00000004041078a5 */ /* 0x000fe2000f8e020e */
[----:B------:R-:W-:Y:S01]  /*1130*/  ISETP.NE.U32.AND P0, PT, RZ, UR20, PT ;  /* 0x00000014ff007c0c */ /* 0x000fe2000bf05070 */
[----:B------:R-:W1:Y:S01]  /*1140*/  LDC.64 R152, c[0x0][0x3b0] ;  /* 0x0000ec00ff987b82 */ /* 0x000e620000000a00 */
[----:B0-----:R-:W-:Y:S01]  /*1150*/  IMAD.WIDE.U32 R64, R145, 0x8, R204 ;  /* 0x0000000891407825 */ /* 0x001fe200078e00cc */
[----:B------:R-:W4:Y:S02]  /*1160*/  LDL R206, [R1+0x4c] ;  /* 0x00004c0001ce7983 */ /* 0x000f240000100800 */
[----:B------:R-:W-:Y:S01]  /*1170*/  MOV R5, UR17 ;  /* 0x0000001100057c02 */ /* 0x000fe20008000f00 */
[----:B------:R-:W-:-:S02]  /*1180*/  IMAD.U32 R4, RZ, RZ, UR16 ;  /* 0x00000010ff047e24 */ /* 0x000fc4000f8e00ff */
[----:B------:R-:W2:Y:S01]  /*1190*/  LDG.E.64 R64, desc[UR10][R64.64] ;  /* 0x0000000a40407981 */ /* 0x000ea2000c1e1b00 */
[----:B------:R-:W-:Y:S01]  /*11a0*/  UIMAD.WIDE UR16, UR4, 0x4, UR12 ;  /* 0x00000004041078a5 */ /* 0x000fe2000f8e020c */
[C---:B-1----:R-:W-:Y:S02]  /*11b0*/  IMAD.WIDE.U32 R118, R145.reuse, 0x8, R202 ;  /* 0x0000000891767825 */ /* 0x042fe400078e00ca */
[----:B------:R0:W3:Y:S02]  /*11c0*/  LDG.E R8, desc[UR10][R4.64] ;  /* 0x0000000a04087981 */ /* 0x0000e4000c1e1900 */
[----:B------:R-:W-:Y:S02]  /*11d0*/  IMAD.WIDE.U32 R66, R145, 0x8, R194 ;  /* 0x0000000891427825 */ /* 0x000fe400078e00c2 */
[----:B------:R-:W4:Y:S04]  /*11e0*/  LDG.E.64 R118, desc[UR10][R118.64] ;  /* 0x0000000a76767981 */ /* 0x000f28000c1e1b00 */
[----:B------:R-:W4:Y:S01]  /*11f0*/  LDG.E.64 R66, desc[UR10][R66.64] ;  /* 0x0000000a42427981 */ /* 0x000f22000c1e1b00 */
[----:B0-----:R-:W-:Y:S01]  /*1200*/  MOV R4, UR16 ;  /* 0x0000001000047c02 */ /* 0x001fe20008000f00 */
[----:B------:R-:W-:-:S05]  /*1210*/  IMAD.U32 R5, RZ, RZ, UR17 ;  /* 0x00000011ff057e24 */ /* 0x000fca000f8e00ff */
[----:B------:R0:W4:Y:S01]  /*1220*/  LDG.E R192, desc[UR10][R4.64] ;  /* 0x0000000a04c07981 */ /* 0x000122000c1e1900 */
[----:B------:R-:W-:-:S04]  /*1230*/  VIADD R144, R12, 0x400 ;  /* 0x000004000c907836 */ /* 0x000fc80000000000 */
[----:B------:R-:W-:-:S04]  /*1240*/  IMAD.WIDE.U32 R120, R144, 0x8, R204 ;  /* 0x0000000890787825 */ /* 0x000fc800078e00cc */
[C---:B------:R-:W-:Y:S02]  /*1250*/  IMAD.WIDE.U32 R124, R144.reuse, 0x8, R202 ;  /* 0x00000008907c7825 */ /* 0x040fe400078e00ca */
[----:B------:R-:W4:Y:S02]  /*1260*/  LDG.E.64 R120, desc[UR10][R120.64] ;  /* 0x0000000a78787981 */ /* 0x000f24000c1e1b00 */
[----:B------:R-:W-:Y:S02]  /*1270*/  IMAD.WIDE.U32 R122, R144, 0x8, R194 ;  /* 0x00000008907a7825 */ /* 0x000fe400078e00c2 */
[----:B------:R-:W4:Y:S04]  /*1280*/  LDG.E.64 R124, desc[UR10][R124.64] ;  /* 0x0000000a7c7c7981 */ /* 0x000f28000c1e1b00 */
[----:B------:R-:W4:Y:S01]  /*1290*/  LDG.E.64 R122, desc[UR10][R122.64] ;  /* 0x0000000a7a7a7981 */ /* 0x000f22000c1e1b00 */
[----:B------:R-:W-:-:S06]  /*12a0*/  IMAD.WIDE.U32 R126, R12, 0x8, R204 ;  /* 0x000000080c7e7825 */ /* 0x000fcc00078e00cc */
[----:B------:R-:W4:Y:S01]  /*12b0*/  LDG.E.64 R126, desc[UR10][R126.64] ;  /* 0x0000000a7e7e7981 */ /* 0x000f22000c1e1b00 */
[----:B------:R-:W-:Y:S02]  /*12c0*/  ISETP.NE.AND.EX P0, PT, RZ, UR21, PT, P0 ;  /* 0x00000015ff007c0c */ /* 0x000fe4000bf05300 */
[----:B------:R-:W-:-:S04]  /*12d0*/  ISETP.NE.U32.AND P1, PT, RZ, UR24, PT ;  /* 0x00000018ff007c0c */ /* 0x000fc8000bf25070 */
[----:B------:R-:W-:-:S07]  /*12e0*/  ISETP.NE.AND.EX P1, PT, RZ, UR25, PT, P1 ;  /* 0x00000019ff007c0c */ /* 0x000fce000bf25310 */
[----:B0-----:R-:W0:Y:S08]  /*12f0*/  @P0 LDC.64 R4, c[0x0][0x438] ;  /* 0x00010e00ff040b82 */ /* 0x001e300000000a00 */
[----:B------:R-:W1:Y:S08]  /*1300*/  @P1 LDC.64 R6, c[0x0][0x3b8] ;  /* 0x0000ee00ff061b82 */ /* 0x000e700000000a00 */
[----:B------:R-:W1:Y:S08]  /*1310*/  @P0 LDC.64 R140, c[0x0][0x438] ;  /* 0x00010e00ff8c0b82 */ /* 0x000e700000000a00 */
[----:B------:R-:W1:Y:S01]  /*1320*/  @P1 LDC.64 R138, c[0x0][0x3b8] ;  /* 0x0000ee00ff8a1b82 */ /* 0x000e620000000a00 */
[----:B0-----:R-:W-:-:S05]  /*1330*/  @P0 IMAD.WIDE.U32 R4, R144, 0x8, R4 ;  /* 0x0000000890040825 */ /* 0x001fca00078e0004 */
[----:B------:R0:W5:Y:S01]  /*1340*/  @P0 LDG.E.64 R106, desc[UR10][R4.64] ;  /* 0x0000000a046a0981 */ /* 0x000162000c1e1b00 */
[----:B-1----:R-:W-:-:S05]  /*1350*/  @P1 IMAD.WIDE.U32 R6, R144, 0x4, R6 ;  /* 0x0000000490061825 */ /* 0x002fca00078e0006 */
[----:B------:R-:W5:Y:S01]  /*1360*/  @P1 LDG.E R9, desc[UR10][R6.64] ;  /* 0x0000000a06091981 */ /* 0x000f62000c1e1900 */
[----:B0-----:R-:W-:-:S05]  /*1370*/  IMAD.WIDE.U32 R4, R145, 0x4, R152 ;  /* 0x0000000491047825 */ /* 0x001fca00078e0098 */
[----:B------:R0:W5:Y:S01]  /*1380*/  LDG.E R7, desc[UR10][R4.64] ;  /* 0x0000000a04077981 */ /* 0x000162000c1e1900 */
[----:B------:R-:W-:-:S04]  /*1390*/  @P0 IMAD.WIDE.U32 R140, R145, 0x8, R140 ;  /* 0x00000008918c0825 */ /* 0x000fc800078e008c */
[----:B------:R-:W-:Y:S01]  /*13a0*/  @P1 IMAD.WIDE.U32 R138, R145, 0x4, R138 ;  /* 0x00000004918a1825 */ /* 0x000fe200078e008a */
[C---:B------:R-:W-:Y:S01]  /*13b0*/  IADD3 R11, PT, PT, R12.reuse, 0x100, RZ ;  /* 0x000001000c0b7810 */ /* 0x040fe20007ffe0ff */
[----:B------:R1:W5:Y:S02]  /*13c0*/  @P0 LDG.E.64 R104, desc[UR10][R140.64] ;  /* 0x0000000a8c680981 */ /* 0x000364000c1e1b00 */
[C---:B0-----:R-:W-:Y:S02]  /*13d0*/  VIADD R5, R12.reuse, 0x500 ;  /* 0x000005000c057836 */ /* 0x041fe40000000000 */
[C---:B------:R-:W-:Y:S01]  /*13e0*/  VIADD R6, R12.reuse, 0x200 ;  /* 0x000002000c067836 */ /* 0x040fe20000000000 */
[----:B------:R-:W-:Y:S01]  /*13f0*/  IADD3 R4, PT, PT, R12, 0x600, RZ ;  /* 0x000006000c047810 */ /* 0x000fe20007ffe0ff */
[--C-:B------:R-:W-:Y:S01]  /*1400*/  IMAD.WIDE.U32 R150, R5, 0x4, R152.reuse ;  /* 0x0000000405967825 */ /* 0x100fe200078e0098 */
[----:B------:R-:W-:Y:S01]  /*1410*/  ISETP.NE.AND P3, PT, RZ, UR18, PT ;  /* 0x00000012ff007c0c */ /* 0x000fe2000bf65270 */
[----:B------:R0:W5:Y:S01]  /*1420*/  @P1 LDG.E R10, desc[UR10][R138.64] ;  /* 0x0000000a8a0a1981 */ /* 0x000162000c1e1900 */
[----:B-1----:R-:W1:Y:S01]  /*1430*/  @P1 LDC.64 R140, c[0x0][0x3b8] ;  /* 0x0000ee00ff8c1b82 */ /* 0x002e620000000a00 */
[----:B------:R-:W-:-:S02]  /*1440*/  IMAD.WIDE.U32 R144, R144, 0x4, R152 ;  /* 0x0000000490907825 */ /* 0x000fc400078e0098 */
[----:B------:R-:W5:Y:S04]  /*1450*/  LDG.E R150, desc[UR10][R150.64] ;  /* 0x0000000a96967981 */ /* 0x000f68000c1e1900 */
[----:B------:R2:W5:Y:S01]  /*1460*/  LDG.E R157, desc[UR10][R144.64] ;  /* 0x0000000a909d7981 */ /* 0x000562000c1e1900 */
[--C-:B------:R-:W-:Y:S01]  /*1470*/  IMAD.WIDE.U32 R142, R12, 0x4, R152.reuse ;  /* 0x000000040c8e7825 */ /* 0x100fe200078e0098 */
[----:B0-----:R-:W0:Y:S03]  /*1480*/  @P0 LDC.64 R138, c[0x0][0x438] ;  /* 0x00010e00ff8a0b82 */ /* 0x001e260000000a00 */
[----:B------:R-:W-:-:S04]  /*1490*/  IMAD.WIDE.U32 R146, R11, 0x4, R152 ;  /* 0x000000040b927825 */ /* 0x000fc800078e0098 */
[--C-:B------:R-:W-:Y:S02]  /*14a0*/  IMAD.WIDE.U32 R148, R6, 0x4, R152.reuse ;  /* 0x0000000406947825 */ /* 0x100fe400078e0098 */
[----:B------:R-:W5:Y:S02]  /*14b0*/  LDG.E R146, desc[UR10][R146.64] ;  /* 0x0000000a92927981 */ /* 0x000f64000c1e1900 */
[----:B------:R-:W-:Y:S02]  /*14c0*/  IMAD.WIDE.U32 R152, R4, 0x4, R152 ;  /* 0x0000000404987825 */ /* 0x000fe400078e0098 */
[----:B------:R-:W5:Y:S04]  /*14d0*/  LDG.E R148, desc[UR10][R148.64] ;  /* 0x0000000a94947981 */ /* 0x000f68000c1e1900 */
[----:B------:R4:W5:Y:S01]  /*14e0*/  LDG.E R152, desc[UR10][R152.64] ;  /* 0x0000000a98987981 */ /* 0x000962000c1e1900 */
[----:B------:R-:W-:-:S04]  /*14f0*/  IMAD.WIDE.U32 R130, R12, 0x8, R202 ;  /* 0x000000080c827825 */ /* 0x000fc800078e00ca */
[--C-:B------:R-:W-:Y:S02]  /*1500*/  IMAD.WIDE.U32 R128, R12, 0x8, R194.reuse ;  /* 0x000000080c807825 */ /* 0x100fe400078e00c2 */
[----:B------:R-:W4:Y:S04]  /*1510*/  LDG.E.64 R130, desc[UR10][R130.64] ;  /* 0x0000000a82827981 */ /* 0x000f28000c1e1b00 */
[----:B------:R-:W4:Y:S01]  /*1520*/  LDG.E.64 R128, desc[UR10][R128.64] ;  /* 0x0000000a80807981 */ /* 0x000f22000c1e1b00 */
[----:B------:R-:W-:-:S04]  /*1530*/  IMAD.WIDE.U32 R134, R11, 0x8, R194 ;  /* 0x000000080b867825 */ /* 0x000fc800078e00c2 */
[----:B------:R-:W-:Y:S02]  /*1540*/  IMAD.WIDE.U32 R136, R11, 0x8, R202 ;  /* 0x000000080b887825 */ /* 0x000fe400078e00ca */
[----:B------:R-:W4:Y:S04]  /*1550*/  LDG.E.64 R134, desc[UR10][R134.64] ;  /* 0x0000000a86867981 */ /* 0x000f28000c1e1b00 */
[----:B------:R-:W4:Y:S01]  /*1560*/  LDG.E.64 R136, desc[UR10][R136.64] ;  /* 0x0000000a88887981 */ /* 0x000f22000c1e1b00 */
[----:B--2---:R-:W-:Y:S01]  /*1570*/  IMAD.MOV.U32 R145, RZ, RZ, R64 ;  /* 0x000000ffff917224 */ /* 0x004fe200078e0040 */
[--C-:B------:R-:W-:Y:S01]  /*1580*/  SHF.R.U64 R144, R64, 0x10, R65.reuse ;  /* 0x0000001040907819 */ /* 0x100fe20000001241 */
[--C-:B------:R-:W-:Y:S01]  /*1590*/  IMAD.MOV.U32 R151, RZ, RZ, R65.reuse ;  /* 0x000000ffff977224 */ /* 0x100fe200078e0041 */
[----:B------:R-:W-:-:S02]  /*15a0*/  SHF.R.U32.HI R160, RZ, 0x10, R65 ;  /* 0x00000010ffa07819 */ /* 0x000fc40000011641 */
[----:B------:R-:W2:Y:S01]  /*15b0*/  @P0 LDC.64 R64, c[0x0][0x438] ;  /* 0x00010e00ff400b82 */ /* 0x000ea20000000a00 */
[----:B---3--:R-:W-:Y:S02]  /*15c0*/  R2UR UR16, R8 ;  /* 0x00000000081072ca */ /* 0x008fe400000e0000 */
[----:B----4-:R-:W-:Y:S02]  /*15d0*/  SHF.R.U64 R159, R118, 0x10, R119 ;  /* 0x00000010769f7819 */ /* 0x010fe40000001277 */
[----:B------:R-:W-:Y:S02]  /*15e0*/  MOV R163, R119 ;  /* 0x0000007700a37202 */ /* 0x000fe40000000f00 */
[--C-:B------:R-:W-:Y:S01]  /*15f0*/  SHF.R.U64 R153, R66, 0x10, R67.reuse ;  /* 0x0000001042997819 */ /* 0x100fe20000001243 */
[----:B------:R-:W-:Y:S01]  /*1600*/  IMAD.MOV.U32 R158, RZ, RZ, R67 ;  /* 0x000000ffff9e7224 */ /* 0x000fe200078e0043 */
[----:B------:R-:W-:Y:S01]  /*1610*/  FSEL R192, R192, RZ, !P3 ;  /* 0x000000ffc0c07208 */ /* 0x000fe20005800000 */
[----:B--2---:R-:W-:Y:S01]  /*1620*/  @P0 IMAD.WIDE.U32 R64, R6, 0x8, R64 ;  /* 0x0000000806400825 */ /* 0x004fe200078e0040 */
[----:B------:R-:W-:Y:S01]  /*1630*/  MOV R147, R66 ;  /* 0x0000004200937202 */ /* 0x000fe20000000f00 */
[----:B------:R2:W5:Y:S04]  /*1640*/  LDG.E R8, desc[UR10][R142.64] ;  /* 0x0000000a8e087981 */ /* 0x000568000c1e1900 */
[----:B------:R3:W5:Y:S01]  /*1650*/  @P0 LDG.E.64 R112, desc[UR10][R64.64] ;  /* 0x0000000a40700981 */ /* 0x000762000c1e1b00 */
[----:B------:R-:W-:-:S02]  /*1660*/  HADD2.F32 R153, -RZ, R153.H0_H0 ;  /* 0x20000099ff997230 */ /* 0x000fc40000004100 */
[----:B------:R-:W-:Y:S01]  /*1670*/  HADD2.F32 R163, -RZ, R163.H0_H0 ;  /* 0x200000a3ffa37230 */ /* 0x000fe20000004100 */
[----:B------:R-:W-:Y:S01]  /*1680*/  SHF.R.U32.HI R161, RZ, 0x10, R67 ;  /* 0x00000010ffa17819 */ /* 0x000fe20000011643 */
[----:B------:R-:W-:Y:S01]  /*1690*/  HADD2.F32 R164, -RZ, R145.H0_H0 ;  /* 0x20000091ffa47230 */ /* 0x000fe20000004100 */
[----:B--2---:R-:W2:Y:S01]  /*16a0*/  @P0 LDC.64 R142, c[0x0][0x438] ;  /* 0x00010e00ff8e0b82 */ /* 0x004ea20000000a00 */
[----:B---3--:R-:W-:Y:S02]  /*16b0*/  HADD2.F32 R64, -RZ, R144.H0_H0 ;  /* 0x20000090ff407230 */ /* 0x008fe40000004100 */
[----:B------:R-:W-:Y:S02]  /*16c0*/  HADD2.F32 R65, -RZ, R151.H0_H0 ;  /* 0x20000097ff417230 */ /* 0x000fe40000004100 */
[----:B------:R-:W-:-:S03]  /*16d0*/  FADD.FTZ R54, R153, R54 ;  /* 0x0000003699367221 */ /* 0x000fc60000010000 */
[----:B------:R-:W3:Y:S01]  /*16e0*/  @P1 LDC.64 R66, c[0x0][0x3b8] ;  /* 0x0000ee00ff421b82 */ /* 0x000ee20000000a00 */
[C---:B------:R-:W-:Y:S01]  /*16f0*/  FADD.FTZ R151, -R192.reuse, R64 ;  /* 0x00000040c0977221 */ /* 0x040fe20000010100 */
[----:B------:R-:W-:Y:S02]  /*1700*/  HADD2.F32 R64, -RZ, R159.H0_H0 ;  /* 0x2000009fff407230 */ /* 0x000fe40000004100 */
[----:B------:R-:W-:Y:S02]  /*1710*/  HADD2.F32 R159, -RZ, R158.H0_H0 ;  /* 0x2000009eff9f7230 */ /* 0x000fe40000004100 */
[----:B------:R-:W-:Y:S01]  /*1720*/  FMUL.FTZ R151, R151, UR16 ;  /* 0x0000001097977c20 */ /* 0x000fe20008410000 */
[----:B------:R-:W-:Y:S01]  /*1730*/  FADD.FTZ R65, -R192, R65 ;  /* 0x00000041c0417221 */ /* 0x000fe20000010100 */
[----:B------:R-:W-:Y:S02]  /*1740*/  FMUL.FTZ R158, R249, R64 ;  /* 0x00000040f99e7220 */ /* 0x000fe40000410000 */
[----:B------:R-:W-:-:S02]  /*1750*/  FFMA.FTZ R26, R151, R153, R26 ;  /* 0x00000099971a7223 */ /* 0x000fc4000001001a */
[----:B------:R-:W-:Y:S01]  /*1760*/  FFMA.FTZ R153, R250, R153, R158 ;  /* 0x00000099fa997223 */ /* 0x000fe2000001009e */
[----:B------:R-:W-:Y:S01]  /*1770*/  FMUL.FTZ R158, R65, UR16 ;  /* 0x00000010419e7c20 */ /* 0x000fe20008410000 */
[----:B------:R-:W-:Y:S01]  /*1780*/  FMUL.FTZ R65, R247, R163 ;  /* 0x000000a3f7417220 */ /* 0x000fe20000410000 */
[----:B------:R-:W-:Y:S01]  /*1790*/  FADD.FTZ R55, R159, R55 ;  /* 0x000000379f377221 */ /* 0x000fe20000010000 */
[----:B------:R-:W-:Y:S01]  /*17a0*/  FADD.FTZ R191, R64, R191 ;  /* 0x000000bf40bf7221 */ /* 0x000fe20000010000 */
[-C--:B------:R-:W-:Y:S01]  /*17b0*/  FFMA.FTZ R27, R158, R159.reuse, R27 ;  /* 0x0000009f9e1b7223 */ /* 0x080fe2000001001b */
[----:B------:R-:W-:Y:S01]  /*17c0*/  FFMA.FTZ R159, R248, R159, R65 ;  /* 0x0000009ff89f7223 */ /* 0x000fe20000010041 */
[----:B------:R-:W-:Y:S02]  /*17d0*/  FFMA.FTZ R86, R151, R64, R86 ;  /* 0x0000004097567223 */ /* 0x000fe40000010056 */
[----:B------:R-:W4:Y:S01]  /*17e0*/  @P1 LDC.64 R64, c[0x0][0x3b8] ;  /* 0x0000ee00ff401b82 */ /* 0x000f220000000a00 */
[----:B------:R-:W-:-:S02]  /*17f0*/  IMAD.MOV.U32 R149, RZ, RZ, R118 ;  /* 0x000000ffff957224 */ /* 0x000fc400078e0076 */
[----:B------:R-:W-:-:S03]  /*1800*/  FADD.FTZ R164, -R192, R164 ;  /* 0x000000a4c0a47221 */ /* 0x000fc60000010100 */
[----:B------:R-:W-:Y:S02]  /*1810*/  HADD2.F32 R145, -RZ, R149.H0_H0 ;  /* 0x20000095ff917230 */ /* 0x000fe40000004100 */
[----:B------:R-:W-:Y:S02]  /*1820*/  HADD2.F32 R149, -RZ, R147.H0_H0 ;  /* 0x20000093ff957230 */ /* 0x000fe40000004100 */
[----:B------:R-:W-:Y:S01]  /*1830*/  FMUL.FTZ R147, R164, UR16 ;  /* 0x00000010a4937c20 */ /* 0x000fe20008410000 */
[-C--:B------:R-:W-:Y:S01]  /*1840*/  FMUL.FTZ R164, R251, R145.reuse ;  /* 0x00000091fba47220 */ /* 0x080fe20000410000 */
[----:B------:R-:W-:Y:S02]  /*1850*/  FADD.FTZ R197, R145, R197 ;  /* 0x000000c591c57221 */ /* 0x000fe40000010000 */
[----:B------:R-:W-:Y:S02]  /*1860*/  FFMA.FTZ R85, R147, R145, R85 ;  /* 0x0000009193557223 */ /* 0x000fe40000010055 */
[----:B------:R-:W1:Y:S01]  /*1870*/  @P1 LDC.64 R144, c[0x0][0x3b8] ;  /* 0x0000ee00ff901b82 */ /* 0x000e620000000a00 */
[----:B------:R-:W-:Y:S01]  /*1880*/  SHF.R.U32.HI R162, RZ, 0x10, R119 ;  /* 0x00000010ffa27819 */ /* 0x000fe20000011677 */
[----:B------:R-:W-:-:S02]  /*1890*/  HADD2.F32 R160, -RZ, R160.H0_H0 ;  /* 0x200000a0ffa07230 */ /* 0x000fc40000004100 */
[----:B---3--:R-:W-:-:S04]  /*18a0*/  @P1 IMAD.WIDE.U32 R66, R11, 0x4, R66 ;  /* 0x000000040b421825 */ /* 0x008fc800078e0042 */
[----:B------:R-:W-:Y:S01]  /*18b0*/  FADD.FTZ R53, R149, R53 ;  /* 0x0000003595357221 */ /* 0x000fe20000010000 */
[-C--:B------:R-:W-:Y:S01]  /*18c0*/  FFMA.FTZ R25, R147, R149.reuse, R25 ;  /* 0x0000009593197223 */ /* 0x080fe20000010019 */
[----:B------:R-:W-:Y:S01]  /*18d0*/  FFMA.FTZ R149, R252, R149, R164 ;  /* 0x00000095fc957223 */ /* 0x000fe200000100a4 */
[----:B------:R-:W-:Y:S01]  /*18e0*/  FADD.FTZ R160, -R192, R160 ;  /* 0x000000a0c0a07221 */ /* 0x000fe20000010100 */
[----:B----4-:R-:W-:Y:S01]  /*18f0*/  @P1 IMAD.WIDE.U32 R64, R4, 0x4, R64 ;  /* 0x0000000404401825 */ /* 0x010fe200078e0040 */
[----:B------:R3:W5:Y:S03]  /*1900*/  @P1 LDG.E R2, desc[UR10][R66.64] ;  /* 0x0000000a42021981 */ /* 0x000766000c1e1900 */
[----:B------:R-:W-:Y:S02]  /*1910*/  HADD2.F32 R162, -RZ, R162.H0_H0 ;  /* 0x200000a2ffa27230 */ /* 0x000fe40000004100 */
[----:B------:R-:W-:-:S02]  /*1920*/  IMAD.MOV.U32 R164, RZ, RZ, R120 ;  /* 0x000000ffffa47224 */ /* 0x000fc400078e0078 */
[----:B------:R-:W-:Y:S01]  /*1930*/  FADD.FTZ R190, R163, R190 ;  /* 0x000000bea3be7221 */ /* 0x000fe20000010000 */
[----:B------:R-:W-:Y:S02]  /*1940*/  HADD2.F32 R161, -RZ, R161.H0_H0 ;  /* 0x200000a1ffa17230 */ /* 0x000fe40000004100 */
[----:B------:R-:W-:Y:S01]  /*1950*/  FFMA.FTZ R87, R158, R163, R87 ;  /* 0x000000a39e577223 */ /* 0x000fe20000010057 */
[----:B------:R-:W-:Y:S01]  /*1960*/  FMUL.FTZ R160, R160, UR16 ;  /* 0x00000010a0a07c20 */ /* 0x000fe20008410000 */
[----:B---3--:R-:W3:Y:S01]  /*1970*/  @P0 LDC.64 R66, c[0x0][0x438] ;  /* 0x00010e00ff420b82 */ /* 0x008ee20000000a00 */
[----:B------:R4:W5:Y:S01]  /*1980*/  @P1 LDG.E R98, desc[UR10][R64.64] ;  /* 0x0000000a40621981 */ /* 0x000962000c1e1900 */
[----:B------:R-:W-:Y:S01]  /*1990*/  FMUL.FTZ R163, R245, R162 ;  /* 0x000000a2f5a37220 */ /* 0x000fe20000410000 */
[----:B------:R-:W-:Y:S02]  /*19a0*/  HADD2.F32 R164, -RZ, R164.H0_H0 ;  /* 0x200000a4ffa47230 */ /* 0x000fe40000004100 */
[----:B------:R-:W-:Y:S01]  /*19b0*/  FADD.FTZ R56, R161, R56 ;  /* 0x00000038a1387221 */ /* 0x000fe20000010000 */
[----:B------:R-:W-:-:S02]  /*19c0*/  IMAD.MOV.U32 R165, RZ, RZ, R124 ;  /* 0x000000ffffa57224 */ /* 0x000fc400078e007c */
[-C--:B------:R-:W-:Y:S01]  /*19d0*/  FFMA.FTZ R28, R160, R161.reuse, R28 ;  /* 0x000000a1a01c7223 */ /* 0x080fe2000001001c */
[--C-:B------:R-:W-:Y:S01]  /*19e0*/  SHF.R.U64 R120, R120, 0x10, R121.reuse ;  /* 0x0000001078787819 */ /* 0x100fe20000001279 */
[----:B----4-:R-:W-:Y:S02]  /*19f0*/  IMAD.MOV.U32 R64, RZ, RZ, R121 ;  /* 0x000000ffff407224 */ /* 0x010fe400078e0079 */
[----:B------:R-:W-:Y:S01]  /*1a00*/  FFMA.FTZ R161, R246, R161, R163 ;  /* 0x000000a1f6a17223 */ /* 0x000fe200000100a3 */
[----:B------:R-:W-:Y:S01]  /*1a10*/  FADD.FTZ R189, R162, R189 ;  /* 0x000000bda2bd7221 */ /* 0x000fe20000010000 */
[----:B------:R-:W-:Y:S01]  /*1a20*/  FFMA.FTZ R88, R160, R162, R88 ;  /* 0x000000a2a0587223 */ /* 0x000fe20000010058 */
[----:B------:R-:W-:Y:S01]  /*1a30*/  SHF.R.U32.HI R65, RZ, 0x10, R121 ;  /* 0x00000010ff417819 */ /* 0x000fe20000011679 */
[--C-:B------:R-:W-:Y:S01]  /*1a40*/  IMAD.MOV.U32 R121, RZ, RZ, R123.reuse ;  /* 0x000000ffff797224 */ /* 0x100fe200078e007b */
[----:B------:R-:W-:Y:S01]  /*1a50*/  MOV R163, R122 ;  /* 0x0000007a00a37202 */ /* 0x000fe20000000f00 */
[----:B------:R-:W-:Y:S01]  /*1a60*/  FADD.FTZ R164, -R192, R164 ;  /* 0x000000a4c0a47221 */ /* 0x000fe20000010100 */
[--C-:B------:R-:W-:Y:S01]  /*1a70*/  SHF.R.U64 R162, R122, 0x10, R123.reuse ;  /* 0x000000107aa27819 */ /* 0x100fe2000000127b */
[----:B------:R-:W-:Y:S01]  /*1a80*/  HADD2.F32 R64, -RZ, R64.H0_H0 ;  /* 0x20000040ff407230 */ /* 0x000fe20000004100 */
[----:B------:R-:W-:-:S02]  /*1a90*/  SHF.R.U32.HI R167, RZ, 0x10, R123 ;  /* 0x00000010ffa77819 */ /* 0x000fc4000001167b */
[--C-:B------:R-:W-:Y:S02]  /*1aa0*/  SHF.R.U64 R124, R124, 0x10, R125.reuse ;  /* 0x000000107c7c7819 */ /* 0x100fe4000000127d */
[----:B------:R-:W-:Y:S02]  /*1ab0*/  MOV R123, R125 ;  /* 0x0000007d007b7202 */ /* 0x000fe40000000f00 */
[----:B------:R-:W-:Y:S01]  /*1ac0*/  SHF.R.U32.HI R122, RZ, 0x10, R125 ;  /* 0x00000010ff7a7819 */ /* 0x000fe2000001167d */
[----:B------:R-:W-:Y:S02]  /*1ad0*/  HADD2.F32 R125, -RZ, R165.H0_H0 ;  /* 0x200000a5ff7d7230 */ /* 0x000fe40000004100 */
[----:B------:R-:W-:Y:S01]  /*1ae0*/  FMUL.FTZ R165, R164, UR16 ;  /* 0x00000010a4a57c20 */ /* 0x000fe20008410000 */
[----:B------:R-:W-:Y:S02]  /*1af0*/  HADD2.F32 R120, -RZ, R120.H0_H0 ;  /* 0x20000078ff787230 */ /* 0x000fe40000004100 */
[----:B------:R-:W-:Y:S01]  /*1b00*/  FADD.FTZ R64, -R192, R64 ;  /* 0x00000040c0407221 */ /* 0x000fe20000010100 */
[----:B--2---:R-:W-:-:S04]  /*1b10*/  @P0 IMAD.WIDE.U32 R142, R11, 0x8, R142 ;  /* 0x000000080b8e0825 */ /* 0x004fc800078e008e */
[----:B------:R-:W-:Y:S01]  /*1b20*/  FMUL.FTZ R164, R243, R125 ;  /* 0x0000007df3a47220 */ /* 0x000fe20000410000 */
[----:B-1----:R-:W-:-:S04]  /*1b30*/  @P1 IMAD.WIDE.U32 R144, R5, 0x4, R144 ;  /* 0x0000000405901825 */ /* 0x002fc800078e0090 */
[----:B------:R-:W-:Y:S01]  /*1b40*/  FADD.FTZ R188, R125, R188 ;  /* 0x000000bc7dbc7221 */ /* 0x000fe20000010000 */
[----:B------:R-:W-:Y:S01]  /*1b50*/  FFMA.FTZ R89, R165, R125, R89 ;  /* 0x0000007da5597223 */ /* 0x000fe20000010059 */
[----:B------:R-:W-:Y:S02]  /*1b60*/  HADD2.F32 R163, -RZ, R163.H0_H0 ;  /* 0x200000a3ffa37230 */ /* 0x000fe40000004100 */
[----:B------:R-:W-:Y:S01]  /*1b70*/  FADD.FTZ R120, -R192, R120 ;  /* 0x00000078c0787221 */ /* 0x000fe20000010100 */
[----:B------:R1:W5:Y:S01]  /*1b80*/  @P0 LDG.E.64 R110, desc[UR10][R142.64] ;  /* 0x0000000a8e6e0981 */ /* 0x000362000c1e1b00 */
[----:B------:R-:W-:Y:S01]  /*1b90*/  FMUL.FTZ R125, R64, UR16 ;  /* 0x00000010407d7c20 */ /* 0x000fe20008410000 */
[----:B------:R-:W-:Y:S02]  /*1ba0*/  HADD2.F32 R166, -RZ, R65.H0_H0 ;  /* 0x20000041ffa67230 */ /* 0x000fe40000004100 */
[----:B------:R2:W5:Y:S01]  /*1bb0*/  @P1 LDG.E R97, desc[UR10][R144.64] ;  /* 0x0000000a90611981 */ /* 0x000562000c1e1900 */
[----:B------:R-:W-:-:S04]  /*1bc0*/  IMAD.WIDE.U32 R64, R4, 0x8, R194 ;  /* 0x0000000804407825 */ /* 0x000fc800078e00c2 */
[----:B------:R-:W-:Y:S01]  /*1bd0*/  FADD.FTZ R57, R163, R57 ;  /* 0x00000039a3397221 */ /* 0x000fe20000010000 */
[-C--:B------:R-:W-:Y:S01]  /*1be0*/  FFMA.FTZ R29, R165, R163.reuse, R29 ;  /* 0x000000a3a51d7223 */ /* 0x080fe2000001001d */
[----:B------:R-:W-:Y:S01]  /*1bf0*/  FFMA.FTZ R164, R244, R163, R164 ;  /* 0x000000a3f4a47223 */ /* 0x000fe200000100a4 */
[----:B------:R-:W-:Y:S02]  /*1c00*/  HADD2.F32 R124, -RZ, R124.H0_H0 ;  /* 0x2000007cff7c7230 */ /* 0x000fe40000004100 */
[----:B-1----:R-:W-:-:S04]  /*1c10*/  IMAD.WIDE.U32 R142, R6, 0x8, R194 ;  /* 0x00000008068e7825 */ /* 0x002fc800078e00c2 */
[----:B------:R-:W-:Y:S01]  /*1c20*/  FMUL.FTZ R163, R120, UR16 ;  /* 0x0000001078a37c20 */ /* 0x000fe20008410000 */
[----:B------:R-:W-:Y:S02]  /*1c30*/  HADD2.F32 R123, -RZ, R123.H0_H0 ;  /* 0x2000007bff7b7230 */ /* 0x000fe40000004100 */
[----:B--2---:R-:W-:-:S04]  /*1c40*/  IMAD.WIDE.U32 R144, R5, 0x8, R194 ;  /* 0x0000000805907825 */ /* 0x004fc800078e00c2 */
[----:B------:R-:W-:Y:S01]  /*1c50*/  FADD.FTZ R187, R124, R187 ;  /* 0x000000bb7cbb7221 */ /* 0x000fe20000010000 */
[----:B------:R-:W-:Y:S02]  /*1c60*/  HADD2.F32 R162, -RZ, R162.H0_H0 ;  /* 0x200000a2ffa27230 */ /* 0x000fe40000004100 */
[----:B---3--:R-:W-:-:S04]  /*1c70*/  @P0 IMAD.WIDE.U32 R66, R4, 0x8, R66 ;  /* 0x0000000804420825 */ /* 0x008fc800078e0042 */
[-C--:B------:R-:W-:Y:S01]  /*1c80*/  FMUL.FTZ R120, R241, R124.reuse ;  /* 0x0000007cf1787220 */ /* 0x080fe20000410000 */
[----:B------:R-:W-:Y:S01]  /*1c90*/  FFMA.FTZ R90, R163, R124, R90 ;  /* 0x0000007ca35a7223 */ /* 0x000fe2000001005a */
[----:B------:R-:W-:Y:S02]  /*1ca0*/  HADD2.F32 R121, -RZ, R121.H0_H0 ;  /* 0x20000079ff797230 */ /* 0x000fe40000004100 */
[----:B------:R-:W-:Y:S01]  /*1cb0*/  IMAD.WIDE.U32 R118, R6, 0x8, R202 ;  /* 0x0000000806767825 */ /* 0x000fe200078e00ca */
[----:B------:R-:W-:Y:S02]  /*1cc0*/  SHF.R.U64 R193, R126, 0x10, R127 ;  /* 0x000000107ec17819 */ /* 0x000fe4000000127f */
[----:B------:R-:W-:Y:S01]  /*1cd0*/  MOV R196, R128 ;  /* 0x0000008000c47202 */ /* 0x000fe20000000f00 */
[----:B------:R-:W-:Y:S02]  /*1ce0*/  IMAD.MOV.U32 R194, RZ, RZ, R126 ;  /* 0x000000ffffc27224 */ /* 0x000fe400078e007e */
[----:B------:R-:W-:Y:S01]  /*1cf0*/  FMUL.FTZ R124, R239, R123 ;  /* 0x0000007bef7c7220 */ /* 0x000fe20000410000 */
[----:B------:R-:W-:Y:S01]  /*1d00*/  FADD.FTZ R58, R162, R58 ;  /* 0x0000003aa23a7221 */ /* 0x000fe20000010000 */
[----:B------:R-:W-:Y:S01]  /*1d10*/  FFMA.FTZ R30, R163, R162, R30 ;  /* 0x000000a2a31e7223 */ /* 0x000fe2000001001e */
[----:B------:R1:W5:Y:S01]  /*1d20*/  @P0 LDG.E.64 R116, desc[UR10][R66.64] ;  /* 0x0000000a42740981 */ /* 0x000362000c1e1b00 */
[----:B------:R-:W-:-:S02]  /*1d30*/  HADD2.F32 R201, -RZ, R194.H0_H0 ;  /* 0x200000c2ffc97230 */ /* 0x000fc40000004100 */
[----:B------:R-:W-:Y:S01]  /*1d40*/  FFMA.FTZ R162, R242, R162, R120 ;  /* 0x000000a2f2a27223 */ /* 0x000fe20000010078 */
[----:B------:R-:W-:Y:S01]  /*1d50*/  FADD.FTZ R59, R121, R59 ;  /* 0x0000003b793b7221 */ /* 0x000fe20000010000 */
[-C--:B------:R-:W-:Y:S01]  /*1d60*/  FFMA.FTZ R31, R125, R121.reuse, R31 ;  /* 0x000000797d1f7223 */ /* 0x080fe2000001001f */
[----:B------:R-:W-:Y:S01]  /*1d70*/  FFMA.FTZ R124, R240, R121, R124 ;  /* 0x00000079f07c7223 */ /* 0x000fe2000001007c */
[----:B------:R-:W-:Y:S01]  /*1d80*/  FADD.FTZ R201, -R192, R201 ;  /* 0x000000c9c0c97221 */ /* 0x000fe20000010100 */
[----:B------:R-:W-:Y:S01]  /*1d90*/  IMAD.WIDE.U32 R120, R4, 0x8, R202 ;  /* 0x0000000804787825 */ /* 0x000fe200078e00ca */
[----:B------:R-:W-:-:S03]  /*1da0*/  SHF.R.U64 R195, R128, 0x10, R129 ;  /* 0x0000001080c37819 */ /* 0x000fc60000001281 */
[----:B------:R-:W-:-:S04]  /*1db0*/  IMAD.WIDE.U32 R132, R11, 0x8, R204 ;  /* 0x000000080b847825 */ /* 0x000fc800078e00cc */
[----:B0-----:R-:W-:-:S04]  /*1dc0*/  @P0 IMAD.WIDE.U32 R138, R12, 0x8, R138 ;  /* 0x000000080c8a0825 */ /* 0x001fc800078e008a */
[----:B------:R-:W-:Y:S01]  /*1dd0*/  FADD.FTZ R166, -R192, R166 ;  /* 0x000000a6c0a67221 */ /* 0x000fe20000010100 */
[----:B------:R-:W-:Y:S02]  /*1de0*/  HADD2.F32 R122, -RZ, R122.H0_H0 ;  /* 0x2000007aff7a7230 */ /* 0x000fe40000004100 */
[----:B------:R-:W-:Y:S01]  /*1df0*/  FADD.FTZ R186, R123, R186 ;  /* 0x000000ba7bba7221 */ /* 0x000fe20000010000 */
[----:B-1----:R-:W-:-:S04]  /*1e00*/  IMAD.WIDE.U32 R66, R5, 0x8, R202 ;  /* 0x0000000805427825 */ /* 0x002fc800078e00ca */
[----:B------:R-:W-:Y:S01]  /*1e10*/  FMUL.FTZ R213, R201, UR16 ;  /* 0x00000010c9d57c20 */ /* 0x000fe20008410000 */
[----:B------:R-:W2:Y:S04]  /*1e20*/  LDL R203, [R1+0x40] ;  /* 0x0000400001cb7983 */ /* 0x000ea80000100800 */
[----:B------:R-:W3:Y:S01]  /*1e30*/  LDL R201, [R1+0x44] ;  /* 0x0000440001c97983 */ /* 0x000ee20000100800 */
[----:B------:R-:W-:Y:S01]  /*1e40*/  IMAD.MOV.U32 R202, RZ, RZ, R130 ;  /* 0x000000ffffca7224 */ /* 0x000fe200078e0082 */
[----:B------:R-:W-:Y:S01]  /*1e50*/  SHF.R.U64 R194, R130, 0x10, R131 ;  /* 0x0000001082c27819 */ /* 0x000fe20000001283 */
[----:B------:R-:W-:Y:S01]  /*1e60*/  HADD2.F32 R193, -RZ, R193.H0_H0 ;  /* 0x200000c1ffc17230 */ /* 0x000fe20000004100 */
[----:B------:R-:W4:Y:S02]  /*1e70*/  LDG.E.64 R132, desc[UR10][R132.64] ;  /* 0x0000000a84847981 */ /* 0x000f24000c1e1b00 */
[----:B------:R-:W-:-:S02]  /*1e80*/  HADD2.F32 R202, -RZ, R202.H0_H0 ;  /* 0x200000caffca7230 */ /* 0x000fc40000004100 */
[----:B------:R-:W-:Y:S02]  /*1e90*/  HADD2.F32 R196, -RZ, R196.H0_H0 ;  /* 0x200000c4ffc47230 */ /* 0x000fe40000004100 */
[----:B------:R-:W-:Y:S01]  /*1ea0*/  FADD.FTZ R193, -R192, R193 ;  /* 0x000000c1c0c17221 */ /* 0x000fe20000010100 */
[--C-:B------:R-:W-:Y:S02]  /*1eb0*/  IMAD.MOV.U32 R126, RZ, RZ, R127.reuse ;  /* 0x000000ffff7e7224 */ /* 0x100fe400078e007f */
[----:B------:R-:W-:Y:S01]  /*1ec0*/  FMUL.FTZ R214, R214, R202 ;  /* 0x000000cad6d67220 */ /* 0x000fe20000410000 */
[----:B------:R-:W-:Y:S01]  /*1ed0*/  HADD2.F32 R194, -RZ, R194.H0_H0 ;  /* 0x200000c2ffc27230 */ /* 0x000fe20000004100 */
[----:B------:R-:W-:Y:S01]  /*1ee0*/  SHF.R.U32.HI R127, RZ, 0x10, R127 ;  /* 0x00000010ff7f7819 */ /* 0x000fe2000001167f */
[----:B------:R-:W-:Y:S01]  /*1ef0*/  HADD2.F32 R195, -RZ, R195.H0_H0 ;  /* 0x200000c3ffc37230 */ /* 0x000fe20000004100 */
[----:B------:R-:W-:Y:S01]  /*1f00*/  MOV R130, R131 ;  /* 0x0000008300827202 */ /* 0x000fe20000000f00 */
[----:B------:R-:W-:Y:S01]  /*1f10*/  FFMA.FTZ R214, R215, R196, R214 ;  /* 0x000000c4d7d67223 */ /* 0x000fe200000100d6 */
[----:B------:R-:W-:Y:S01]  /*1f20*/  SHF.R.U32.HI R131, RZ, 0x10, R131 ;  /* 0x00000010ff837819 */ /* 0x000fe20000011683 */
[----:B------:R-:W-:Y:S01]  /*1f30*/  FADD.FTZ R181, R202, R181 ;  /* 0x000000b5cab57221 */ /* 0x000fe20000010000 */
[----:B------:R-:W-:Y:S01]  /*1f40*/  FFMA.FTZ R73, R213, R202, R73 ;  /* 0x000000cad5497223 */ /* 0x000fe20000010049 */
[----:B------:R-:W-:Y:S01]  /*1f50*/  FMUL.FTZ R215, R193, UR16 ;  /* 0x00000010c1d77c20 */ /* 0x000fe20008410000 */
[----:B------:R-:W-:Y:S01]  /*1f60*/  FMUL.FTZ R216, R216, R194 ;  /* 0x000000c2d8d87220 */ /* 0x000fe20000410000 */
[----:B------:R-:W-:Y:S01]  /*1f70*/  HADD2.F32 R126, -RZ, R126.H0_H0 ;  /* 0x2000007eff7e7230 */ /* 0x000fe20000004100 */
[----:B------:R-:W4:Y:S01]  /*1f80*/  LDL R202, [R1+0x38] ;  /* 0x0000380001ca7983 */ /* 0x000f220000100800 */
[----:B------:R-:W-:-:S02]  /*1f90*/  HADD2.F32 R127, -RZ, R127.H0_H0 ;  /* 0x2000007fff7f7230 */ /* 0x000fc40000004100 */
[----:B------:R-:W-:Y:S01]  /*1fa0*/  FADD.FTZ R42, R195, R42 ;  /* 0x0000002ac32a7221 */ /* 0x000fe20000010000 */
[--C-:B------:R-:W-:Y:S01]  /*1fb0*/  IMAD.MOV.U32 R128, RZ, RZ, R129.reuse ;  /* 0x000000ffff807224 */ /* 0x100fe200078e0081 */
[----:B------:R-:W-:Y:S01]  /*1fc0*/  SHF.R.U32.HI R129, RZ, 0x10, R129 ;  /* 0x00000010ff817819 */ /* 0x000fe20000011681 */
[-C--:B------:R-:W-:Y:S01]  /*1fd0*/  FFMA.FTZ R14, R215, R195.reuse, R14 ;  /* 0x000000c3d70e7223 */ /* 0x080fe2000001000e */
[----:B------:R-:W-:Y:S01]  /*1fe0*/  FFMA.FTZ R216, R208, R195, R216 ;  /* 0x000000c3d0d87223 */ /* 0x000fe200000100d8 */
[----:B------:R-:W-:Y:S01]  /*1ff0*/  HADD2.F32 R131, -RZ, R131.H0_H0 ;  /* 0x20000083ff837230 */ /* 0x000fe20000004100 */
[----:B------:R-:W4:Y:S01]  /*2000*/  LDL R195, [R1+0x3c] ;  /* 0x00003c0001c37983 */ /* 0x000f220000100800 */
[C---:B------:R-:W-:Y:S01]  /*2010*/  FADD.FTZ R126, -R192.reuse, R126 ;  /* 0x0000007ec07e7221 */ /* 0x040fe20000010100 */
[----:B------:R-:W-:Y:S01]  /*2020*/  FADD.FTZ R127, -R192, R127 ;  /* 0x0000007fc07f7221 */ /* 0x000fe20000010100 */
[----:B------:R-:W-:Y:S01]  /*2030*/  HADD2.F32 R130, -RZ, R130.H0_H0 ;  /* 0x20000082ff827230 */ /* 0x000fe20000004100 */
[----:B------:R0:W5:Y:S01]  /*2040*/  @P0 LDG.E.64 R108, desc[UR10][R138.64] ;  /* 0x0000000a8a6c0981 */ /* 0x000162000c1e1b00 */
[----:B------:R-:W-:-:S02]  /*2050*/  HADD2.F32 R129, -RZ, R129.H0_H0 ;  /* 0x20000081ff817230 */ /* 0x000fc40000004100 */
[----:B------:R-:W-:Y:S01]  /*2060*/  FMUL.FTZ R217, R126, UR16 ;  /* 0x000000107ed97c20 */ /* 0x000fe20008410000 */
[----:B------:R-:W-:Y:S01]  /*2070*/  FMUL.FTZ R219, R127, UR16 ;  /* 0x000000107fdb7c20 */ /* 0x000fe20008410000 */
[----:B------:R-:W-:Y:S01]  /*2080*/  FADD.FTZ R41, R196, R41 ;  /* 0x00000029c4297221 */ /* 0x000fe20000010000 */
[----:B------:R-:W-:Y:S01]  /*2090*/  FFMA.FTZ R13, R213, R196, R13 ;  /* 0x000000c4d50d7223 */ /* 0x000fe2000001000d */
[-C--:B------:R-:W-:Y:S01]  /*20a0*/  FMUL.FTZ R218, R207, R130.reuse ;  /* 0x00000082cfda7220 */ /* 0x080fe20000410000 */
[----:B------:R-:W4:Y:S01]  /*20b0*/  LDL R196, [R1+0x28] ;  /* 0x0000280001c47983 */ /* 0x000f220000100800 */
[----:B------:R-:W-:Y:S01]  /*20c0*/  FADD.FTZ R179, R130, R179 ;  /* 0x000000b382b37221 */ /* 0x000fe20000010000 */
[----:B------:R-:W-:Y:S01]  /*20d0*/  FFMA.FTZ R75, R217, R130, R75 ;  /* 0x00000082d94b7223 */ /* 0x000fe2000001004b */
[----:B------:R-:W-:Y:S01]  /*20e0*/  FADD.FTZ R44, R129, R44 ;  /* 0x0000002c812c7221 */ /* 0x000fe20000010000 */
[----:B------:R-:W-:Y:S01]  /*20f0*/  FFMA.FTZ R16, R219, R129, R16 ;  /* 0x00000081db107223 */ /* 0x000fe20000010010 */
[----:B------:R-:W-:Y:S01]  /*2100*/  FADD.FTZ R178, R131, R178 ;  /* 0x000000b283b27221 */ /* 0x000fe20000010000 */
[----:B------:R-:W-:Y:S01]  /*2110*/  FFMA.FTZ R76, R219, R131, R76 ;  /* 0x00000083db4c7223 */ /* 0x000fe2000001004c */
[----:B------:R-:W-:Y:S01]  /*2120*/  MOV R193, R134 ;  /* 0x0000008600c17202 */ /* 0x000fe20000000f00 */
[----:B0-----:R-:W0:Y:S01]  /*2130*/  @P1 LDC.64 R138, c[0x0][0x3b8] ;  /* 0x0000ee00ff8a1b82 */ /* 0x001e220000000a00 */
[----:B------:R-:W-:Y:S01]  /*2140*/  SHF.R.U32.HI R130, RZ, 0x10, R135 ;  /* 0x00000010ff827819 */ /* 0x000fe20000011687 */
[----:B------:R-:W-:-:S02]  /*2150*/  HADD2.F32 R167, -RZ, R167.H0_H0 ;  /* 0x200000a7ffa77230 */ /* 0x000fc40000004100 */
[----:B------:R-:W-:Y:S01]  /*2160*/  FFMA.FTZ R91, R125, R123, R91 ;  /* 0x0000007b7d5b7223 */ /* 0x000fe2000001005b */
[----:B------:R-:W-:-:S04]  /*2170*/  @P1 IMAD.WIDE.U32 R140, R12, 0x4, R140 ;  /* 0x000000040c8c1825 */ /* 0x000fc800078e008c */
[----:B------:R-:W-:Y:S01]  /*2180*/  FMUL.FTZ R166, R166, UR16 ;  /* 0x00000010a6a67c20 */ /* 0x000fe20008410000 */
[----:B------:R-:W-:Y:S01]  /*2190*/  FADD.FTZ R185, R122, R185 ;  /* 0x000000b97ab97221 */ /* 0x000fe20000010000 */
[----:B------:R-:W4:Y:S04]  /*21a0*/  LDG.E.64 R118, desc[UR10][R118.64] ;  /* 0x0000000a76767981 */ /* 0x000f28000c1e1b00 */
[----:B------:R-:W4:Y:S04]  /*21b0*/  LDG.E.64 R142, desc[UR10][R142.64] ;  /* 0x0000000a8e8e7981 */ /* 0x000f28000c1e1b00 */
[----:B------:R-:W4:Y:S04]  /*21c0*/  LDG.E.64 R144, desc[UR10][R144.64] ;  /* 0x0000000a90907981 */ /* 0x000f28000c1e1b00 */
[----:B------:R-:W4:Y:S04]  /*21d0*/  LDG.E.64 R66, desc[UR10][R66.64] ;  /* 0x0000000a42427981 */ /* 0x000f28000c1e1b00 */
[----:B------:R-:W4:Y:S04]  /*21e0*/  LDG.E.64 R64, desc[UR10][R64.64] ;  /* 0x0000000a40407981 */ /* 0x000f28000c1e1b00 */
[----:B------:R-:W4:Y:S01]  /*21f0*/  LDG.E.64 R120, desc[UR10][R120.64] ;  /* 0x0000000a78787981 */ /* 0x000f22000c1e1b00 */
[----:B--2---:R-:W-:Y:S01]  /*2200*/  FMUL.FTZ R220, R203, R131 ;  /* 0x00000083cbdc7220 */ /* 0x004fe20000410000 */
[----:B------:R-:W-:Y:S01]  /*2210*/  SHF.R.U64 R131, R134, 0x10, R135 ;  /* 0x0000001086837819 */ /* 0x000fe20000001287 */
[----:B0-----:R-:W-:-:S04]  /*2220*/  @P1 IMAD.WIDE.U32 R138, R6, 0x4, R138 ;  /* 0x00000004068a1825 */ /* 0x001fc800078e008a */
[----:B------:R-:W-:Y:S01]  /*2230*/  FMUL.FTZ R123, R237, R122 ;  /* 0x0000007aed7b7220 */ /* 0x000fe20000410000 */
[----:B---3--:R-:W-:Y:S01]  /*2240*/  FFMA.FTZ R220, R201, R129, R220 ;  /* 0x00000081c9dc7223 */ /* 0x008fe200000100dc */
[----:B------:R-:W-:Y:S01]  /*2250*/  SHF.R.U64 R134, R136, 0x10, R137 ;  /* 0x0000001088867819 */ /* 0x000fe20000001289 */
[----:B------:R-:W-:Y:S01]  /*2260*/  IMAD.MOV.U32 R129, RZ, RZ, R135 ;  /* 0x000000ffff817224 */ /* 0x000fe200078e0087 */
[----:B------:R0:W5:Y:S01]  /*2270*/  @P1 LDG.E R0, desc[UR10][R138.64] ;  /* 0x0000000a8a001981 */ /* 0x000162000c1e1900 */
[----:B------:R-:W-:-:S03]  /*2280*/  IMAD.MOV.U32 R135, RZ, RZ, R136 ;  /* 0x000000ffff877224 */ /* 0x000fc600078e0088 */
[----:B------:R-:W2:Y:S01]  /*2290*/  LDL R136, [R1+0x2c] ;  /* 0x00002c0001887983 */ /* 0x000ea20000100800 */
[----:B------:R-:W-:Y:S01]  /*22a0*/  FADD.FTZ R60, R167, R60 ;  /* 0x0000003ca73c7221 */ /* 0x000fe20000010000 */
[----:B------:R-:W-:Y:S02]  /*22b0*/  HADD2.F32 R128, -RZ, R128.H0_H0 ;  /* 0x20000080ff807230 */ /* 0x000fe40000004100 */
[----:B------:R1:W5:Y:S01]  /*22c0*/  @P1 LDG.E R3, desc[UR10][R140.64] ;  /* 0x0000000a8c031981 */ /* 0x000362000c1e1900 */
[----:B0-----:R-:W0:Y:S01]  /*22d0*/  @P0 LDC.64 R138, c[0x0][0x438] ;  /* 0x00010e00ff8a0b82 */ /* 0x001e220000000a00 */
[-C--:B------:R-:W-:Y:S01]  /*22e0*/  FFMA.FTZ R32, R166, R167.reuse, R32 ;  /* 0x000000a7a6207223 */ /* 0x080fe20000010020 */
[----:B------:R-:W-:Y:S01]  /*22f0*/  FFMA.FTZ R167, R238, R167, R123 ;  /* 0x000000a7eea77223 */ /* 0x000fe2000001007b */
[----:B------:R-:W-:Y:S01]  /*2300*/  FFMA.FTZ R92, R166, R122, R92 ;  /* 0x0000007aa65c7223 */ /* 0x000fe2000001005c */
[----:B------:R-:W-:Y:S02]  /*2310*/  HADD2.F32 R135, -RZ, R135.H0_H0 ;  /* 0x20000087ff877230 */ /* 0x000fe40000004100 */
[----:B------:R-:W-:-:S04]  /*2320*/  IMAD.WIDE.U32 R122, R4, 0x8, R204 ;  /* 0x00000008047a7825 */ /* 0x000fc800078e00cc */
[----:B-1----:R-:W-:-:S04]  /*2330*/  IMAD.WIDE.U32 R140, R6, 0x8, R204 ;  /* 0x00000008068c7825 */ /* 0x002fc800078e00cc */
[----:B------:R-:W-:Y:S01]  /*2340*/  FADD.FTZ R180, R194, R180 ;  /* 0x000000b4c2b47221 */ /* 0x000fe20000010000 */
[----:B------:R-:W-:Y:S01]  /*2350*/  FFMA.FTZ R74, R215, R194, R74 ;  /* 0x000000c2d74a7223 */ /* 0x000fe2000001004a */
[----:B------:R-:W-:Y:S01]  /*2360*/  FADD.FTZ R43, R128, R43 ;  /* 0x0000002b802b7221 */ /* 0x000fe20000010000 */
[----:B------:R-:W-:Y:S02]  /*2370*/  HADD2.F32 R193, -RZ, R193.H0_H0 ;  /* 0x200000c1ffc17230 */ /* 0x000fe40000004100 */
[----:B0-----:R-:W-:-:S04]  /*2380*/  @P0 IMAD.WIDE.U32 R138, R5, 0x8, R138 ;  /* 0x00000008058a0825 */ /* 0x001fc800078e008a */
[-C--:B------:R-:W-:Y:S01]  /*2390*/  FFMA.FTZ R15, R217, R128.reuse, R15 ;  /* 0x00000080d90f7223 */ /* 0x080fe2000001000f */
[----:B------:R-:W-:Y:S01]  /*23a0*/  FFMA.FTZ R218, R206, R128, R218 ;  /* 0x00000080ceda7223 */ /* 0x000fe200000100da */
[----:B----4-:R-:W-:Y:S01]  /*23b0*/  FMUL.FTZ R202, R202, R135 ;  /* 0x00000087caca7220 */ /* 0x010fe20000410000 */
[----:B------:R-:W3:Y:S04]  /*23c0*/  LDG.E.64 R140, desc[UR10][R140.64] ;  /* 0x0000000a8c8c7981 */ /* 0x000ee8000c1e1b00 */
[----:B------:R0:W5:Y:S01]  /*23d0*/  @P0 LDG.E.64 R114, desc[UR10][R138.64] ;  /* 0x0000000a8a720981 */ /* 0x000162000c1e1b00 */
[----:B------:R-:W-:Y:S01]  /*23e0*/  IMAD.MOV.U32 R194, RZ, RZ, R132 ;  /* 0x000000ffffc27224 */ /* 0x000fe200078e0084 */
[--C-:B------:R-:W-:Y:S02]  /*23f0*/  SHF.R.U64 R128, R132, 0x10, R133.reuse ;  /* 0x0000001084807819 */ /* 0x100fe40000001285 */
[----:B------:R-:W-:Y:S01]  /*2400*/  MOV R132, R137 ;  /* 0x0000008900847202 */ /* 0x000fe20000000f00 */
[--C-:B------:R-:W-:Y:S01]  /*2410*/  IMAD.MOV.U32 R126, RZ, RZ, R133.reuse ;  /* 0x000000ffff7e7224 */ /* 0x100fe200078e0085 */
[----:B------:R-:W-:Y:S01]  /*2420*/  SHF.R.U32.HI R127, RZ, 0x10, R133 ;  /* 0x00000010ff7f7819 */ /* 0x000fe20000011685 */
[----:B------:R-:W-:-:S02]  /*2430*/  HADD2.F32 R129, -RZ, R129.H0_H0 ;  /* 0x20000081ff817230 */ /* 0x000fc40000004100 */
[----:B------:R-:W-:Y:S02]  /*2440*/  HADD2.F32 R134, -RZ, R134.H0_H0 ;  /* 0x20000086ff867230 */ /* 0x000fe40000004100 */
[----:B------:R-:W-:Y:S02]  /*2450*/  HADD2.F32 R131, -RZ, R131.H0_H0 ;  /* 0x20000083ff837230 */ /* 0x000fe40000004100 */
[----:B------:R-:W-:Y:S01]  /*2460*/  FADD.FTZ R177, R135, R177 ;  /* 0x000000b187b17221 */ /* 0x000fe20000010000 */
[----:B0-----:R-:W-:Y:S01]  /*2470*/  IMAD.WIDE.U32 R138, R5, 0x8, R204 ;  /* 0x00000008058a7825 */ /* 0x001fe200078e00cc */
[----:B------:R-:W4:Y:S04]  /*2480*/  LDG.E.64 R122, desc[UR10][R122.64] ;  /* 0x0000000a7a7a7981 */ /* 0x000f28000c1e1b00 */
[----:B------:R-:W4:Y:S01]  /*2490*/  LDL R204, [R1+0x30] ;  /* 0x0000300001cc7983 */ /* 0x000f220000100800 */
[----:B------:R-:W-:-:S03]  /*24a0*/  FFMA.FTZ R202, R195, R193, R202 ;  /* 0x000000c1c3ca7223 */ /* 0x000fc600000100ca */
[----:B------:R-:W4:Y:S01]  /*24b0*/  LDL R205, [R1+0x34] ;  /* 0x0000340001cd7983 */ /* 0x000f220000100800 */
[----:B------:R-:W-:-:S03]  /*24c0*/  HADD2.F32 R194, -RZ, R194.H0_H0 ;  /* 0x200000c2ffc27230 */ /* 0x000fc60000004100 */
[----:B------:R-:W4:Y:S01]  /*24d0*/  LDL R195, [R1+0x20] ;  /* 0x0000200001c37983 */ /* 0x000f220000100800 */
[----:B------:R-:W-:Y:S01]  /*24e0*/  HADD2.F32 R132, -RZ, R132.H0_H0 ;  /* 0x20000084ff847230 */ /* 0x000fe20000004100 */
[----:B------:R-:W-:Y:S01]  /*24f0*/  SHF.R.U32.HI R133, RZ, 0x10, R137 ;  /* 0x00000010ff857819 */ /* 0x000fe20000011689 */
[----:B------:R-:W-:Y:S01]  /*2500*/  FADD.FTZ R194, -R192, R194 ;  /* 0x000000c2c0c27221 */ /* 0x000fe20000010100 */
[----:B------:R-:W4:Y:S02]  /*2510*/  LDL R137, [R1+0x18] ;  /* 0x0000180001897983 */ /* 0x000f240000100800 */
[----:B------:R-:W-:Y:S01]  /*2520*/  FMUL.FTZ R206, R196, R132 ;  /* 0x00000084c4ce7220 */ /* 0x000fe20000410000 */
[----:B------:R-:W-:Y:S01]  /*2530*/  FMUL.FTZ R201, R194, UR16 ;  /* 0x00000010c2c97c20 */ /* 0x000fe20008410000 */
[----:B------:R-:W-:Y:S01]  /*2540*/  HADD2.F32 R127, -RZ, R127.H0_H0 ;  /* 0x2000007fff7f7230 */ /* 0x000fe20000004100 */
[----:B------:R-:W4:Y:S01]  /*2550*/  LDL R194, [R1+0x24] ;  /* 0x0000240001c27983 */ /* 0x000f220000100800 */
[----:B------:R-:W-:-:S02]  /*2560*/  HADD2.F32 R126, -RZ, R126.H0_H0 ;  /* 0x2000007eff7e7230 */ /* 0x000fc40000004100 */
[----:B------:R-:W-:Y:S02]  /*2570*/  HADD2.F32 R128, -RZ, R128.H0_H0 ;  /* 0x20000080ff807230 */ /* 0x000fe40000004100 */
[----:B------:R-:W-:Y:S01]  /*2580*/  FADD.FTZ R176, R134, R176 ;  /* 0x000000b086b07221 */ /* 0x000fe20000010000 */
[----:B------:R-:W4:Y:S01]  /*2590*/  LDG.E.64 R138, desc[UR10][R138.64] ;  /* 0x0000000a8a8a7981 */ /* 0x000f22000c1e1b00 */
[----:B--2---:R-:W-:-:S03]  /*25a0*/  FFMA.FTZ R206, R136, R129, R206 ;  /* 0x0000008188ce7223 */ /* 0x004fc600000100ce */
[----:B------:R-:W2:Y:S01]  /*25b0*/  LDL R136, [R1+0x1c] ;  /* 0x00001c0001887983 */ /* 0x000ea20000100800 */
[C---:B------:R-:W-:Y:S01]  /*25c0*/  FADD.FTZ R127, -R192.reuse, R127 ;  /* 0x0000007fc07f7221 */ /* 0x040fe20000010100 */
[C---:B------:R-:W-:Y:S01]  /*25d0*/  FADD.FTZ R126, -R192.reuse, R126 ;  /* 0x0000007ec07e7221 */ /* 0x040fe20000010100 */
[----:B------:R-:W-:Y:S02]  /*25e0*/  HADD2.F32 R133, -RZ, R133.H0_H0 ;  /* 0x20000085ff857230 */ /* 0x000fe40000004100 */
[----:B------:R-:W-:Y:S01]  /*25f0*/  FFMA.FTZ R77, R201, R135, R77 ;  /* 0x00000087c94d7223 */ /* 0x000fe2000001004d */
[----:B------:R-:W-:Y:S01]  /*2600*/  FMUL.FTZ R207, R127, UR16 ;  /* 0x000000107fcf7c20 */ /* 0x000fe20008410000 */
[----:B------:R-:W-:Y:S01]  /*2610*/  FADD.FTZ R128, -R192, R128 ;  /* 0x00000080c0807221 */ /* 0x000fe20000010100 */
[----:B------:R-:W-:Y:S02]  /*2620*/  IMAD.MOV.U32 R135, RZ, RZ, R118 ;  /* 0x000000ffff877224 */ /* 0x000fe400078e0076 */
[----:B------:R-:W-:Y:S01]  /*2630*/  FADD.FTZ R174, R133, R174 ;  /* 0x000000ae85ae7221 */ /* 0x000fe20000010000 */
[----:B------:R-:W-:Y:S01]  /*2640*/  FFMA.FTZ R80, R207, R133, R80 ;  /* 0x00000085cf507223 */ /* 0x000fe20000010050 */
[----:B------:R-:W-:Y:S01]  /*2650*/  FMUL.FTZ R203, R128, UR16 ;  /* 0x0000001080cb7c20 */ /* 0x000fe20008410000 */
[----:B------:R-:W-:Y:S01]  /*2660*/  FADD.FTZ R175, R132, R175 ;  /* 0x000000af84af7221 */ /* 0x000fe20000010000 */
[----:B------:R-:W-:-:S02]  /*2670*/  HADD2.F32 R135, -RZ, R135.H0_H0 ;  /* 0x20000087ff877230 */ /* 0x000fc40000004100 */
[-C--:B------:R-:W-:Y:S01]  /*2680*/  FFMA.FTZ R78, R203, R134.reuse, R78 ;  /* 0x00000086cb4e7223 */ /* 0x080fe2000001004e */
[----:B------:R-:W-:Y:S01]  /*2690*/  FADD.FTZ R45, R193, R45 ;  /* 0x0000002dc12d7221 */ /* 0x000fe20000010000 */
[----:B------:R-:W-:Y:S01]  /*26a0*/  FFMA.FTZ R17, R201, R193, R17 ;  /* 0x000000c1c9117223 */ /* 0x000fe20000010011 */
[----:B------:R-:W-:Y:S01]  /*26b0*/  HADD2.F32 R130, -RZ, R130.H0_H0 ;  /* 0x20000082ff827230 */ /* 0x000fe20000004100 */
[----:B------:R-:W2:Y:S01]  /*26c0*/  LDL R193, [R1+0x14] ;  /* 0x0000140001c17983 */ /* 0x000ea20000100800 */
[--C-:B---3--:R-:W-:Y:S02]  /*26d0*/  SHF.R.U64 R128, R140, 0x10, R141.reuse ;  /* 0x000000108c807819 */ /* 0x108fe4000000128d */
[----:B------:R-:W-:Y:S01]  /*26e0*/  SHF.R.U32.HI R127, RZ, 0x10, R141 ;  /* 0x00000010ff7f7819 */ /* 0x000fe2000001168d */
[----:B----4-:R-:W-:-:S04]  /*26f0*/  FMUL.FTZ R204, R204, R134 ;  /* 0x00000086cccc7220 */ /* 0x010fc80000410000 */
[----:B------:R-:W-:Y:S01]  /*2700*/  FFMA.FTZ R204, R205, R131, R204 ;  /* 0x00000083cdcc7223 */ /* 0x000fe200000100cc */
[----:B------:R-:W-:Y:S01]  /*2710*/  FMUL.FTZ R205, R126, UR16 ;  /* 0x000000107ecd7c20 */ /* 0x000fe20008410000 */
[----:B------:R-:W-:-:S03]  /*2720*/  FMUL.FTZ R208, R195, R133 ;  /* 0x00000085c3d07220 */ /* 0x000fc60000410000 */
[----:B------:R-:W-:Y:S01]  /*2730*/  FFMA.FTZ R79, R205, R132, R79 ;  /* 0x00000084cd4f7223 */ /* 0x000fe2000001004f */
[----:B------:R-:W-:Y:S01]  /*2740*/  IMAD.MOV.U32 R133, RZ, RZ, R140 ;  /* 0x000000ffff857224 */ /* 0x000fe200078e008c */
[----:B------:R-:W-:Y:S01]  /*2750*/  MOV R132, R142 ;  /* 0x0000008e00847202 */ /* 0x000fe20000000f00 */
[----:B------:R-:W3:Y:S01]  /*2760*/  LDL R195, [R1+0x10] ;  /* 0x0000100001c37983 */ /* 0x000ee20000100800 */
[----:B------:R-:W-:Y:S02]  /*2770*/  IMAD.MOV.U32 R126, RZ, RZ, R141 ;  /* 0x000000ffff7e7224 */ /* 0x000fe400078e008d */
[----:B------:R-:W-:Y:S02]  /*2780*/  HADD2.F32 R134, -RZ, R133.H0_H0 ;  /* 0x20000085ff867230 */ /* 0x000fe40000004100 */
[----:B------:R-:W-:Y:S01]  /*2790*/  FMUL.FTZ R141, R137, R135 ;  /* 0x00000087898d7220 */ /* 0x000fe20000410000 */
[----:B------:R-:W-:Y:S02]  /*27a0*/  HADD2.F32 R132, -RZ, R132.H0_H0 ;  /* 0x20000084ff847230 */ /* 0x000fe40000004100 */
[----:B------:R-:W-:Y:S01]  /*27b0*/  FFMA.FTZ R208, R194, R130, R208 ;  /* 0x00000082c2d07223 */ /* 0x000fe200000100d0 */
[----:B------:R-:W4:Y:S01]  /*27c0*/  LDL R137, [R1+0xc] ;  /* 0x00000c0001897983 */ /* 0x000f220000100800 */
[----:B------:R-:W-:-:S03]  /*27d0*/  FADD.FTZ R134, -R192, R134 ;  /* 0x00000086c0867221 */ /* 0x000fc60000010100 */
[----:B------:R-:W4:Y:S01]  /*27e0*/  LDL R194, [R1+0x8] ;  /* 0x0000080001c27983 */ /* 0x000f220000100800 */
[----:B------:R-:W-:-:S03]  /*27f0*/  FMUL.FTZ R140, R134, UR16 ;  /* 0x00000010868c7c20 */ /* 0x000fc60008410000 */
[----:B------:R-:W4:Y:S01]  /*2800*/  LDL R134, [R1+0x4] ;  /* 0x0000040001867983 */ /* 0x000f220000100800 */
[----:B--2---:R-:W-:-:S03]  /*2810*/  FFMA.FTZ R141, R136, R132, R141 ;  /* 0x00000084888d7223 */ /* 0x004fc6000001008d */
[----:B------:R-:W2:Y:S01]  /*2820*/  LDL R136, [R1] ;  /* 0x0000000001887983 */ /* 0x000ea20000100800 */
[----:B------:R-:W-:Y:S01]  /*2830*/  SHF.R.U64 R133, R118, 0x10, R119 ;  /* 0x0000001076857819 */ /* 0x000fe20000001277 */
[----:B------:R-:W-:Y:S01]  /*2840*/  FADD.FTZ R46, R131, R46 ;  /* 0x0000002e832e7221 */ /* 0x000fe20000010000 */
[----:B------:R-:W-:Y:S01]  /*2850*/  FFMA.FTZ R18, R203, R131, R18 ;  /* 0x00000083cb127223 */ /* 0x000fe20000010012 */
[----:B------:R-:W-:Y:S01]  /*2860*/  HADD2.F32 R127, -RZ, R127.H0_H0 ;  /* 0x2000007fff7f7230 */ /* 0x000fe20000004100 */
[----:B------:R-:W-:Y:S01]  /*2870*/  SHF.R.U64 R131, R142, 0x10, R143 ;  /* 0x000000108e837819 */ /* 0x000fe2000000128f */
[----:B------:R-:W-:Y:S02]  /*2880*/  HADD2.F32 R128, -RZ, R128.H0_H0 ;  /* 0x20000080ff807230 */ /* 0x000fe40000004100 */
[----:B------:R-:W-:Y:S01]  /*2890*/  HADD2.F32 R133, -RZ, R133.H0_H0 ;  /* 0x20000085ff857230 */ /* 0x000fe20000004100 */
[----:B------:R-:W-:Y:S01]  /*28a0*/  MOV R118, R119 ;  /* 0x0000007700767202 */ /* 0x000fe20000000f00 */
[----:B------:R-:W-:-:S02]  /*28b0*/  HADD2.F32 R126, -RZ, R126.H0_H0 ;  /* 0x2000007eff7e7230 */ /* 0x000fc40000004100 */
[----:B------:R-:W-:Y:S01]  /*28c0*/  FADD.FTZ R47, R129, R47 ;  /* 0x0000002f812f7221 */ /* 0x000fe20000010000 */
[----:B------:R-:W-:Y:S01]  /*28d0*/  FFMA.FTZ R19, R205, R129, R19 ;  /* 0x00000081cd137223 */ /* 0x000fe20000010013 */
[----:B------:R-:W-:Y:S01]  /*28e0*/  FADD.FTZ R48, R130, R48 ;  /* 0x0000003082307221 */ /* 0x000fe20000010000 */
[----:B------:R-:W-:Y:S01]  /*28f0*/  FFMA.FTZ R20, R207, R130, R20 ;  /* 0x00000082cf147223 */ /* 0x000fe20000010014 */
[----:B------:R-:W-:Y:S01]  /*2900*/  SHF.R.U32.HI R119, RZ, 0x10, R119 ;  /* 0x00000010ff777819 */ /* 0x000fe20000011677 */
[C---:B------:R-:W-:Y:S01]  /*2910*/  FADD.FTZ R127, -R192.reuse, R127 ;  /* 0x0000007fc07f7221 */ /* 0x040fe20000010100 */
[--C-:B------:R-:W-:Y:S01]  /*2920*/  IMAD.MOV.U32 R129, RZ, RZ, R143.reuse ;  /* 0x000000ffff817224 */ /* 0x100fe200078e008f */
[----:B------:R-:W-:Y:S01]  /*2930*/  SHF.R.U32.HI R130, RZ, 0x10, R143 ;  /* 0x00000010ff827819 */ /* 0x000fe2000001168f */
[C---:B------:R-:W-:Y:S01]  /*2940*/  FADD.FTZ R128, -R192.reuse, R128 ;  /* 0x00000080c0807221 */ /* 0x040fe20000010100 */
[----:B------:R-:W-:Y:S02]  /*2950*/  HADD2.F32 R131, -RZ, R131.H0_H0 ;  /* 0x20000083ff837230 */ /* 0x000fe40000004100 */
[----:B------:R-:W-:Y:S01]  /*2960*/  FADD.FTZ R126, -R192, R126 ;  /* 0x0000007ec07e7221 */ /* 0x000fe20000010100 */
[----:B------:R-:W-:-:S02]  /*2970*/  HADD2.F32 R119, -RZ, R119.H0_H0 ;  /* 0x20000077ff777230 */ /* 0x000fc40000004100 */
[----:B------:R-:W-:Y:S01]  /*2980*/  FMUL.FTZ R142, R128, UR16 ;  /* 0x00000010808e7c20 */ /* 0x000fe20008410000 */
[----:B------:R-:W-:Y:S01]  /*2990*/  HADD2.F32 R118, -RZ, R118.H0_H0 ;  /* 0x20000076ff767230 */ /* 0x000fe20000004100 */
[----:B------:R-:W-:Y:S01]  /*29a0*/  SHF.R.U64 R128, R138, 0x10, R139 ;  /* 0x000000108a807819 */ /* 0x000fe2000000128b */
[----:B------:R-:W-:Y:S02]  /*29b0*/  HADD2.F32 R130, -RZ, R130.H0_H0 ;  /* 0x20000082ff827230 */ /* 0x000fe40000004100 */
[----:B------:R-:W-:Y:S01]  /*29c0*/  FADD.FTZ R172, R133, R172 ;  /* 0x000000ac85ac7221 */ /* 0x000fe20000010000 */
[----:B------:R-:W-:Y:S02]  /*29d0*/  HADD2.F32 R129, -RZ, R129.H0_H0 ;  /* 0x20000081ff817230 */ /* 0x000fe40000004100 */
[----:B------:R-:W-:Y:S01]  /*29e0*/  FADD.FTZ R171, R118, R171 ;  /* 0x000000ab76ab7221 */ /* 0x000fe20000010000 */
[----:B------:R-:W-:Y:S02]  /*29f0*/  HADD2.F32 R128, -RZ, R128.H0_H0 ;  /* 0x20000080ff807230 */ /* 0x000fe40000004100 */
[C---:B------:R-:W-:Y:S01]  /*2a00*/  FFMA.FTZ R82, R142.reuse, R133, R82 ;  /* 0x000000858e527223 */ /* 0x040fe20000010052 */
[----:B------:R-:W-:Y:S01]  /*2a10*/  FADD.FTZ R50, R131, R50 ;  /* 0x0000003283327221 */ /* 0x000fe20000010000 */
[----:B------:R-:W-:Y:S01]  /*2a20*/  FFMA.FTZ R22, R142, R131, R22 ;  /* 0x000000838e167223 */ /* 0x000fe20000010016 */
[----:B------:R-:W-:Y:S01]  /*2a30*/  FADD.FTZ R170, R119, R170 ;  /* 0x000000aa77aa7221 */ /* 0x000fe20000010000 */
[----:B------:R-:W-:Y:S01]  /*2a40*/  FADD.FTZ R51, R129, R51 ;  /* 0x0000003381337221 */ /* 0x000fe20000010000 */
[----:B------:R-:W-:Y:S01]  /*2a50*/  FADD.FTZ R128, -R192, R128 ;  /* 0x00000080c0807221 */ /* 0x000fe20000010100 */
[----:B------:R-:W-:-:S03]  /*2a60*/  FADD.FTZ R52, R130, R52 ;  /* 0x0000003482347221 */ /* 0x000fc60000010000 */
[----:B------:R-:W-:Y:S01]  /*2a70*/  FMUL.FTZ R128, R128, UR16 ;  /* 0x0000001080807c20 */ /* 0x000fe20008410000 */
[----:B------:R-:W-:Y:S01]  /*2a80*/  FADD.FTZ R49, R132, R49 ;  /* 0x0000003184317221 */ /* 0x000fe20000010000 */
[----:B------:R-:W-:Y:S01]  /*2a90*/  FFMA.FTZ R21, R140, R132, R21 ;  /* 0x000000848c157223 */ /* 0x000fe20000010015 */
[----:B---3--:R-:W-:Y:S01]  /*2aa0*/  FMUL.FTZ R143, R195, R133 ;  /* 0x00000085c38f7220 */ /* 0x008fe20000410000 */
[----:B------:R-:W-:Y:S01]  /*2ab0*/  FMUL.FTZ R195, R127, UR16 ;  /* 0x000000107fc37c20 */ /* 0x000fe20008410000 */
[----:B------:R-:W-:Y:S02]  /*2ac0*/  IMAD.MOV.U32 R127, RZ, RZ, R138 ;  /* 0x000000ffff7f7224 */ /* 0x000fe400078e008a */
[----:B------:R-:W-:Y:S01]  /*2ad0*/  FFMA.FTZ R143, R193, R131, R143 ;  /* 0x00000083c18f7223 */ /* 0x000fe2000001008f */
[----:B------:R-:W-:Y:S02]  /*2ae0*/  FMUL.FTZ R193, R126, UR16 ;  /* 0x000000107ec17c20 */ /* 0x000fe40008410000 */
[----:B------:R-:W-:-:S02]  /*2af0*/  HADD2.F32 R127, -RZ, R127.H0_H0 ;  /* 0x2000007fff7f7230 */ /* 0x000fc40000004100 */
[-C--:B------:R-:W-:Y:S01]  /*2b00*/  FFMA.FTZ R83, R193, R118.reuse, R83 ;  /* 0x00000076c1537223 */ /* 0x080fe20000010053 */
[----:B----4-:R-:W-:Y:S01]  /*2b10*/  FMUL.FTZ R194, R194, R118 ;  /* 0x00000076c2c27220 */ /* 0x010fe20000410000 */
[----:B------:R-:W-:Y:S01]  /*2b20*/  IMAD.MOV.U32 R118, RZ, RZ, R139 ;  /* 0x000000ffff767224 */ /* 0x000fe200078e008b */
[----:B------:R-:W-:Y:S01]  /*2b30*/  MOV R126, R144 ;  /* 0x00000090007e7202 */ /* 0x000fe20000000f00 */
[----:B------:R-:W-:Y:S01]  /*2b40*/  IMAD.MOV.U32 R133, RZ, RZ, R66 ;  /* 0x000000ffff857224 */ /* 0x000fe200078e0042 */
[----:B------:R-:W-:Y:S01]  /*2b50*/  SHF.R.U64 R131, R66, 0x10, R67 ;  /* 0x0000001042837819 */ /* 0x000fe20000001243 */
[----:B------:R-:W-:Y:S01]  /*2b60*/  FFMA.FTZ R84, R195, R119, R84 ;  /* 0x00000077c3547223 */ /* 0x000fe20000010054 */
[-C--:B------:R-:W-:Y:S01]  /*2b70*/  FFMA.FTZ R23, R193, R129.reuse, R23 ;  /* 0x00000081c1177223 */ /* 0x080fe20000010017 */
[----:B------:R-:W-:Y:S01]  /*2b80*/  FFMA.FTZ R194, R137, R129, R194 ;  /* 0x0000008189c27223 */ /* 0x000fe200000100c2 */
[----:B------:R-:W-:Y:S01]  /*2b90*/  SHF.R.U64 R129, R144, 0x10, R145 ;  /* 0x0000001090817819 */ /* 0x000fe20000001291 */
[----:B------:R-:W-:-:S02]  /*2ba0*/  HADD2.F32 R118, -RZ, R118.H0_H0 ;  /* 0x20000076ff767230 */ /* 0x000fc40000004100 */
[----:B------:R-:W-:Y:S01]  /*2bb0*/  FFMA.FTZ R24, R195, R130, R24 ;  /* 0x00000082c3187223 */ /* 0x000fe20000010018 */
[----:B------:R-:W-:Y:S01]  /*2bc0*/  HADD2.F32 R133, -RZ, R133.H0_H0 ;  /* 0x20000085ff857230 */ /* 0x000fe20000004100 */
[----:B------:R-:W-:Y:S01]  /*2bd0*/  MOV R66, R67 ;  /* 0x0000004300427202 */ /* 0x000fe20000000f00 */
[----:B------:R-:W-:Y:S01]  /*2be0*/  HADD2.F32 R131, -RZ, R131.H0_H0 ;  /* 0x20000083ff837230 */ /* 0x000fe20000004100 */
[----:B------:R-:W-:Y:S01]  /*2bf0*/  SHF.R.U32.HI R67, RZ, 0x10, R67 ;  /* 0x00000010ff437819 */ /* 0x000fe20000011643 */
[----:B------:R-:W-:Y:S02]  /*2c00*/  HADD2.F32 R129, -RZ, R129.H0_H0 ;  /* 0x20000081ff817230 */ /* 0x000fe40000004100 */
[----:B------:R-:W-:Y:S01]  /*2c10*/  FADD.FTZ R118, -R192, R118 ;  /* 0x00000076c0767221 */ /* 0x000fe20000010100 */
[----:B------:R-:W-:Y:S01]  /*2c20*/  FADD.FTZ R184, R133, R184 ;  /* 0x000000b885b87221 */ /* 0x000fe20000010000 */
[----:B------:R-:W-:Y:S01]  /*2c30*/  SHF.R.U32.HI R132, RZ, 0x10, R145 ;  /* 0x00000010ff847819 */ /* 0x000fe20000011691 */
[----:B------:R-:W-:Y:S01]  /*2c40*/  FADD.FTZ R183, R131, R183 ;  /* 0x000000b783b77221 */ /* 0x000fe20000010000 */
[----:B------:R-:W-:Y:S01]  /*2c50*/  FFMA.FTZ R212, R128, R131, R212 ;  /* 0x0000008380d47223 */ /* 0x000fe200000100d4 */
[----:B------:R-:W-:-:S02]  /*2c60*/  HADD2.F32 R66, -RZ, R66.H0_H0 ;  /* 0x20000042ff427230 */ /* 0x000fc40000004100 */
[----:B------:R-:W-:Y:S01]  /*2c70*/  FADD.FTZ R62, R129, R62 ;  /* 0x0000003e813e7221 */ /* 0x000fe20000010000 */
[----:B------:R-:W-:Y:S02]  /*2c80*/  HADD2.F32 R67, -RZ, R67.H0_H0 ;  /* 0x20000043ff437230 */ /* 0x000fe40000004100 */
[----:B------:R-:W-:Y:S01]  /*2c90*/  FFMA.FTZ R34, R128, R129, R34 ;  /* 0x0000008180227223 */ /* 0x000fe20000010022 */
[----:B------:R-:W-:Y:S02]  /*2ca0*/  FADD.FTZ R182, R66, R182 ;  /* 0x000000b642b67221 */ /* 0x000fe40000010000 */
[----:B------:R-:W-:Y:S01]  /*2cb0*/  FADD.FTZ R169, R67, R169 ;  /* 0x000000a943a97221 */ /* 0x000fe20000010000 */
[----:B------:R-:W-:Y:S02]  /*2cc0*/  SHF.R.U64 R144, R120, 0x10, R121 ;  /* 0x0000001078907819 */ /* 0x000fe40000001279 */
[----:B------:R-:W-:Y:S02]  /*2cd0*/  SHF.R.U64 R137, R122, 0x10, R123 ;  /* 0x000000107a897819 */ /* 0x000fe4000000127b */
[----:B------:R-:W-:Y:S01]  /*2ce0*/  MOV R138, R123 ;  /* 0x0000007b008a7202 */ /* 0x000fe20000000f00 */
[----:B------:R-:W-:-:S02]  /*2cf0*/  HADD2.F32 R144, -RZ, R144.H0_H0 ;  /* 0x20000090ff907230 */ /* 0x000fc40000004100 */
[----:B------:R-:W-:Y:S01]  /*2d00*/  FADD.FTZ R173, R135, R173 ;  /* 0x000000ad87ad7221 */ /* 0x000fe20000010000 */
[----:B------:R-:W-:Y:S01]  /*2d10*/  FFMA.FTZ R81, R140, R135, R81 ;  /* 0x000000878c517223 */ /* 0x000fe20000010051 */
[----:B------:R-:W-:Y:S02]  /*2d20*/  HADD2.F32 R137, -RZ, R137.H0_H0 ;  /* 0x20000089ff897230 */ /* 0x000fe40000004100 */
[----:B------:R-:W-:-:S03]  /*2d30*/  HADD2.F32 R138, -RZ, R138.H0_H0 ;  /* 0x2000008aff8a7230 */ /* 0x000fc60000004100 */
[C---:B------:R-:W-:Y:S02]  /*2d40*/  FADD.FTZ R137, -R192.reuse, R137 ;  /* 0x00000089c0897221 */ /* 0x040fe40000010100 */
[----:B------:R-:W-:Y:S02]  /*2d50*/  FADD.FTZ R138, -R192, R138 ;  /* 0x0000008ac08a7221 */ /* 0x000fe40000010100 */
[----:B------:R-:W-:Y:S02]  /*2d60*/  FMUL.FTZ R137, R137, UR16 ;  /* 0x0000001089897c20 */ /* 0x000fe40008410000 */
[----:B------:R-:W-:Y:S01]  /*2d70*/  FMUL.FTZ R138, R138, UR16 ;  /* 0x000000108a8a7c20 */ /* 0x000fe20008410000 */
[----:B--2---:R-:W-:Y:S01]  /*2d80*/  FMUL.FTZ R196, R136, R119 ;  /* 0x0000007788c47220 */ /* 0x004fe20000410000 */
[----:B------:R-:W-:-:S03]  /*2d90*/  SHF.R.U32.HI R119, RZ, 0x10, R139 ;  /* 0x00000010ff777819 */ /* 0x000fc6000001168b */
[----:B------:R-:W-:Y:S01]  /*2da0*/  FFMA.FTZ R196, R134, R130, R196 ;  /* 0x0000008286c47223 */ /* 0x000fe200000100c4 */
[----:B------:R-:W-:Y:S01]  /*2db0*/  FADD.FTZ R134, -R192, R127 ;  /* 0x0000007fc0867221 */ /* 0x000fe20000010100 */
[----:B------:R-:W-:Y:S02]  /*2dc0*/  HADD2.F32 R127, -RZ, R126.H0_H0 ;  /* 0x2000007eff7f7230 */ /* 0x000fe40000004100 */
[----:B------:R-:W-:Y:S02]  /*2dd0*/  IMAD.MOV.U32 R130, RZ, RZ, R145 ;  /* 0x000000ffff827224 */ /* 0x000fe400078e0091 */
[----:B------:R-:W-:Y:S01]  /*2de0*/  FMUL.FTZ R126, R134, UR16 ;  /* 0x00000010867e7c20 */ /* 0x000fe20008410000 */
[----:B------:R-:W-:Y:S02]  /*2df0*/  HADD2.F32 R119, -RZ, R119.H0_H0 ;  /* 0x20000077ff777230 */ /* 0x000fe40000004100 */
[-C--:B------:R-:W-:Y:S01]  /*2e00*/  FMUL.FTZ R134, R235, R133.reuse ;  /* 0x00000085eb867220 */ /* 0x080fe20000410000 */
[----:B------:R-:W-:Y:S01]  /*2e10*/  FFMA.FTZ R93, R126, R133, R93 ;  /* 0x000000857e5d7223 */ /* 0x000fe2000001005d */
[----:B------:R-:W-:Y:S01]  /*2e20*/  FMUL.FTZ R133, R233, R131 ;  /* 0x00000083e9857220 */ /* 0x000fe20000410000 */
[----:B------:R-:W-:-:S02]  /*2e30*/  HADD2.F32 R131, -RZ, R130.H0_H0 ;  /* 0x20000082ff837230 */ /* 0x000fc40000004100 */
[----:B------:R-:W-:Y:S01]  /*2e40*/  FMUL.FTZ R130, R118, UR16 ;  /* 0x0000001076827c20 */ /* 0x000fe20008410000 */
[----:B------:R-:W-:Y:S01]  /*2e50*/  FADD.FTZ R119, -R192, R119 ;  /* 0x00000077c0777221 */ /* 0x000fe20000010100 */
[----:B------:R-:W-:Y:S01]  /*2e60*/  FFMA.FTZ R129, R234, R129, R133 ;  /* 0x00000081ea817223 */ /* 0x000fe20000010085 */
[----:B------:R-:W-:Y:S02]  /*2e70*/  HADD2.F32 R133, -RZ, R132.H0_H0 ;  /* 0x20000084ff857230 */ /* 0x000fe40000004100 */
[-C--:B------:R-:W-:Y:S01]  /*2e80*/  FMUL.FTZ R118, R231, R66.reuse ;  /* 0x00000042e7767220 */ /* 0x080fe20000410000 */
[----:B------:R-:W-:Y:S01]  /*2e90*/  FFMA.FTZ R211, R130, R66, R211 ;  /* 0x0000004282d37223 */ /* 0x000fe200000100d3 */
[----:B------:R-:W-:Y:S01]  /*2ea0*/  FMUL.FTZ R132, R119, UR16 ;  /* 0x0000001077847c20 */ /* 0x000fe20008410000 */
[----:B------:R-:W-:Y:S01]  /*2eb0*/  FMUL.FTZ R66, R229, R67 ;  /* 0x00000043e5427220 */ /* 0x000fe20000410000 */
[----:B------:R-:W-:Y:S01]  /*2ec0*/  FADD.FTZ R68, R133, R68 ;  /* 0x0000004485447221 */ /* 0x000fe20000010000 */
[----:B------:R-:W-:Y:S01]  /*2ed0*/  FADD.FTZ R63, R131, R63 ;  /* 0x0000003f833f7221 */ /* 0x000fe20000010000 */
[----:B------:R-:W-:Y:S01]  /*2ee0*/  FFMA.FTZ R36, R132, R133, R36 ;  /* 0x0000008584247223 */ /* 0x000fe20000010024 */
[----:B------:R-:W-:Y:S01]  /*2ef0*/  FFMA.FTZ R35, R130, R131, R35 ;  /* 0x0000008382237223 */ /* 0x000fe20000010023 */
[----:B------:R-:W-:Y:S01]  /*2f00*/  FFMA.FTZ R133, R230, R133, R66 ;  /* 0x00000085e6857223 */ /* 0x000fe20000010042 */
[----:B------:R-:W-:Y:S01]  /*2f10*/  FFMA.FTZ R210, R132, R67, R210 ;  /* 0x0000004384d27223 */ /* 0x000fe200000100d2 */
[----:B------:R-:W-:Y:S01]  /*2f20*/  FFMA.FTZ R131, R232, R131, R118 ;  /* 0x00000083e8837223 */ /* 0x000fe20000010076 */
[----:B------:R-:W-:Y:S01]  /*2f30*/  IMAD.MOV.U32 R67, RZ, RZ, R64 ;  /* 0x000000ffff437224 */ /* 0x000fe200078e0040 */
[----:B------:R-:W-:-:S02]  /*2f40*/  SHF.R.U64 R66, R64, 0x10, R65 ;  /* 0x0000001040427819 */ /* 0x000fc40000001241 */
[----:B------:R-:W-:Y:S02]  /*2f50*/  MOV R64, R65 ;  /* 0x0000004100407202 */ /* 0x000fe40000000f00 */
[----:B------:R-:W-:Y:S01]  /*2f60*/  SHF.R.U32.HI R118, RZ, 0x10, R65 ;  /* 0x00000010ff767819 */ /* 0x000fe20000011641 */
[----:B------:R-:W-:Y:S01]  /*2f70*/  IMAD.MOV.U32 R65, RZ, RZ, R120 ;  /* 0x000000ffff417224 */ /* 0x000fe200078e0078 */
[----:B------:R-:W-:Y:S02]  /*2f80*/  MOV R119, R121 ;  /* 0x0000007900777202 */ /* 0x000fe40000000f00 */
[----:B------:R-:W-:Y:S01]  /*2f90*/  SHF.R.U32.HI R120, RZ, 0x10, R121 ;  /* 0x00000010ff787819 */ /* 0x000fe20000011679 */
[----:B------:R-:W-:-:S04]  /*2fa0*/  FADD.FTZ R121, RZ, R214 ;  /* 0x000000d6ff797221 */ /* 0x000fc80000010000 */
[----:B------:R-:W-:-:S04]  /*2fb0*/  FADD.FTZ R121, R216, R121 ;  /* 0x00000079d8797221 */ /* 0x000fc80000010000 */
[----:B------:R-:W-:-:S04]  /*2fc0*/  FADD.FTZ R121, R218, R121 ;  /* 0x00000079da797221 */ /* 0x000fc80000010000 */
[----:B------:R-:W-:-:S04]  /*2fd0*/  FADD.FTZ R121, R220, R121 ;  /* 0x00000079dc797221 */ /* 0x000fc80000010000 */
[----:B------:R-:W-:Y:S01]  /*2fe0*/  FADD.FTZ R121, R202, R121 ;  /* 0x00000079ca797221 */ /* 0x000fe20000010000 */
[----:B------:R-:W-:-:S03]  /*2ff0*/  IMAD.MOV.U32 R136, RZ, RZ, R122 ;  /* 0x000000ffff887224 */ /* 0x000fc600078e007a */
[----:B------:R-:W-:Y:S01]  /*3000*/  FADD.FTZ R121, R204, R121 ;  /* 0x00000079cc797221 */ /* 0x000fe20000010000 */
[----:B------:R-:W-:Y:S01]  /*3010*/  SHF.R.U32.HI R139, RZ, 0x10, R123 ;  /* 0x00000010ff8b7819 */ /* 0x000fe2000001167b */
[----:B------:R-:W-:Y:S02]  /*3020*/  FFMA.FTZ R122, R213, R214, RZ ;  /* 0x000000d6d57a7223 */ /* 0x000fe400000100ff */
[----:B------:R-:W-:Y:S02]  /*3030*/  FADD.FTZ R123, R206, R121 ;  /* 0x00000079ce7b7221 */ /* 0x000fe40000010000 */
[----:B------:R-:W-:Y:S02]  /*3040*/  FFMA.FTZ R122, R215, R216, R122 ;  /* 0x000000d8d77a7223 */ /* 0x000fe4000001007a */
[----:B------:R-:W-:Y:S02]  /*3050*/  FADD.FTZ R123, R208, R123 ;  /* 0x0000007bd07b7221 */ /* 0x000fe40000010000 */
[----:B------:R-:W-:-:S02]  /*3060*/  FFMA.FTZ R122, R217, R218, R122 ;  /* 0x000000dad97a7223 */ /* 0x000fc4000001007a */
[----:B------:R-:W-:Y:S02]  /*3070*/  FADD.FTZ R123, R141, R123 ;  /* 0x0000007b8d7b7221 */ /* 0x000fe40000010000 */
[----:B------:R-:W-:Y:S02]  /*3080*/  FFMA.FTZ R122, R219, R220, R122 ;  /* 0x000000dcdb7a7223 */ /* 0x000fe4000001007a */
        /* <DEDUP_REMOVED lines=18> */
[----:B------:R-:W-:Y:S01]  /*31b0*/  FADD.FTZ R123, R124, R123 ;  /* 0x0000007b7c7b7221 */ /* 0x000fe20000010000 */
[----:B------:R-:W-:Y:S01]  /*31c0*/  FADD.FTZ R61, R127, R61 ;  /* 0x0000003d7f3d7221 */ /* 0x000fe20000010000 */
[----:B------:R-:W-:Y:S01]  /*31d0*/  FFMA.FTZ R33, R126, R127, R33 ;  /* 0x0000007f7e217223 */ /* 0x000fe20000010021 */
[----:B------:R-:W-:Y:S01]  /*31e0*/  FFMA.FTZ R122, R151, R153, R122 ;  /* 0x00000099977a7223 */ /* 0x000fe2000001007a */
[----:B------:R-:W-:Y:S01]  /*31f0*/  FFMA.FTZ R127, R236, R127, R134 ;  /* 0x0000007fec7f7223 */ /* 0x000fe20000010086 */
[----:B------:R-:W-:Y:S02]  /*3200*/  FADD.FTZ R123, R167, R123 ;  /* 0x0000007ba77b7221 */ /* 0x000fe40000010000 */
[----:B------:R-:W-:-:S02]  /*3210*/  FFMA.FTZ R122, R158, R159, R122 ;  /* 0x0000009f9e7a7223 */ /* 0x000fc4000001007a */
[----:B------:R-:W-:Y:S01]  /*3220*/  FADD.FTZ R123, R127, R123 ;  /* 0x0000007b7f7b7221 */ /* 0x000fe20000010000 */
[----:B------:R-:W-:Y:S02]  /*3230*/  HADD2.F32 R121, -RZ, R64.H0_H0 ;  /* 0x20000040ff797230 */ /* 0x000fe40000004100 */
[----:B------:R-:W-:Y:S01]  /*3240*/  FFMA.FTZ R122, R160, R161, R122 ;  /* 0x000000a1a07a7223 */ /* 0x000fe2000001007a */
[----:B------:R-:W-:Y:S02]  /*3250*/  HADD2.F32 R64, -RZ, R65.H0_H0 ;  /* 0x20000041ff407230 */ /* 0x000fe40000004100 */
[----:B------:R-:W-:Y:S01]  /*3260*/  FADD.FTZ R65, R129, R123 ;  /* 0x0000007b81417221 */ /* 0x000fe20000010000 */
[----:B------:R-:W-:Y:S02]  /*3270*/  HADD2.F32 R67, -RZ, R67.H0_H0 ;  /* 0x20000043ff437230 */ /* 0x000fe40000004100 */
[----:B------:R-:W-:Y:S01]  /*3280*/  FFMA.FTZ R145, R165, R164, R122 ;  /* 0x000000a4a5917223 */ /* 0x000fe2000001007a */
[----:B------:R-:W-:Y:S01]  /*3290*/  FMUL.FTZ R122, R227, R64 ;  /* 0x00000040e37a7220 */ /* 0x000fe20000410000 */
[----:B------:R-:W-:Y:S01]  /*32a0*/  FADD.FTZ R65, R131, R65 ;  /* 0x0000004183417221 */ /* 0x000fe20000010000 */
[----:B------:R-:W-:-:S02]  /*32b0*/  HADD2.F32 R66, -RZ, R66.H0_H0 ;  /* 0x20000042ff427230 */ /* 0x000fc40000004100 */
[----:B------:R-:W-:Y:S01]  /*32c0*/  FMUL.FTZ R123, R225, R144 ;  /* 0x00000090e17b7220 */ /* 0x000fe20000410000 */
[----:B------:R-:W-:Y:S02]  /*32d0*/  HADD2.F32 R119, -RZ, R119.H0_H0 ;  /* 0x20000077ff777230 */ /* 0x000fe40000004100 */
[----:B------:R-:W-:Y:S01]  /*32e0*/  FFMA.FTZ R122, R228, R67, R122 ;  /* 0x00000043e47a7223 */ /* 0x000fe2000001007a */
[----:B------:R-:W-:Y:S01]  /*32f0*/  FADD.FTZ R65, R133, R65 ;  /* 0x0000004185417221 */ /* 0x000fe20000010000 */
[----:B------:R-:W-:Y:S01]  /*3300*/  FFMA.FTZ R145, R163, R162, R145 ;  /* 0x000000a2a3917223 */ /* 0x000fe20000010091 */
[----:B------:R-:W-:Y:S02]  /*3310*/  HADD2.F32 R120, -RZ, R120.H0_H0 ;  /* 0x20000078ff787230 */ /* 0x000fe40000004100 */
[----:B------:R-:W-:Y:S01]  /*3320*/  FMUL.FTZ R134, R223, R119 ;  /* 0x00000077df867220 */ /* 0x000fe20000410000 */
[----:B------:R-:W-:Y:S01]  /*3330*/  FFMA.FTZ R123, R226, R66, R123 ;  /* 0x00000042e27b7223 */ /* 0x000fe2000001007b */
[----:B------:R-:W-:Y:S01]  /*3340*/  FADD.FTZ R65, R122, R65 ;  /* 0x000000417a417221 */ /* 0x000fe20000010000 */
[----:B------:R-:W-:Y:S01]  /*3350*/  FFMA.FTZ R145, R125, R124, R145 ;  /* 0x0000007c7d917223 */ /* 0x000fe20000010091 */
[----:B------:R-:W-:-:S02]  /*3360*/  HADD2.F32 R136, -RZ, R136.H0_H0 ;  /* 0x20000088ff887230 */ /* 0x000fc40000004100 */
[----:B------:R-:W-:Y:S01]  /*3370*/  FFMA.FTZ R134, R224, R121, R134 ;  /* 0x00000079e0867223 */ /* 0x000fe20000010086 */
[----:B------:R-:W-:Y:S02]  /*3380*/  HADD2.F32 R118, -RZ, R118.H0_H0 ;  /* 0x20000076ff767230 */ /* 0x000fe40000004100 */
        /* <DEDUP_REMOVED lines=11> */
[----:B------:R-:W-:Y:S02]  /*3440*/  FFMA.FTZ R37, R136, R67, R37 ;  /* 0x0000004388257223 */ /* 0x000fe40000010025 */
[----:B------:R-:W-:Y:S01]  /*3450*/  FFMA.FTZ R145, R130, R131, R145 ;  /* 0x0000008382917223 */ /* 0x000fe20000010091 */
[----:B------:R-:W0:Y:S03]  /*3460*/  SHFL.DOWN PT, R67, R65, 0x10, 0x1f ;  /* 0x0a001f0041437f89 */ /* 0x000e2600000e0000 */
[----:B------:R-:W-:Y:S01]  /*3470*/  FFMA.FTZ R145, R132, R133, R145 ;  /* 0x0000008584917223 */ /* 0x000fe20000010091 */
[----:B------:R-:W-:-:S03]  /*3480*/  HADD2.F32 R139, -RZ, R139.H0_H0 ;  /* 0x2000008bff8b7230 */ /* 0x000fc60000004100 */
[----:B------:R-:W-:Y:S02]  /*3490*/  FFMA.FTZ R145, R136, R122, R145 ;  /* 0x0000007a88917223 */ /* 0x000fe40000010091 */
[----:B------:R-:W-:Y:S02]  /*34a0*/  FADD.FTZ R139, -R192, R139 ;  /* 0x0000008bc08b7221 */ /* 0x000fe40000010100 */
        /* <DEDUP_REMOVED lines=37> */
.L_x_1212:
[----:B------:R-:W-:Y:S05]  /*3700*/  BSYNC.RECONVERGENT B0 ;  /* 0x0000000000007941 */ /* 0x000fea0003800200 */
.L_x_1211:
        /* <DEDUP_REMOVED lines=64> */
[C---:B-----5:R-:W-:Y:S02]  /*3b10*/  LOP3.LUT P2, RZ, R8.reuse, 0xff, RZ, 0xc0, !PT ;  /* 0x000000ff08ff7812 */ /* 0x060fe4000784c0ff */
[----:B------:R-:W-:Y:S01]  /*3b20*/  LOP3.LUT P3, RZ, R8, 0xff00, RZ, 0xc0, !PT ;  /* 0x0000ff0008ff7812 */ /* 0x000fe2000786c0ff */
[----:B------:R-:W-:Y:S01]  /*3b30*/  FFMA.FTZ R64, R213, R64, UR27 ;  /* 0x0000001bd5407e23 */ /* 0x000fe20008010040 */
[----:B------:R-:W-:Y:S01]  /*3b40*/  FFMA.FTZ R65, R215, R65, UR27 ;  /* 0x0000001bd7417e23 */ /* 0x000fe20008010041 */
[----:B------:R-:W-:Y:S02]  /*3b50*/  MOV R66, UR17 ;  /* 0x0000001100427c02 */ /* 0x000fe40008000f00 */
[----:B------:R-:W-:Y:S01]  /*3b60*/  FADD.FTZ R64, R214, -R64 ;  /* 0x80000040d6407221 */ /* 0x000fe20000010000 */
[----:B------:R-:W-:-:S02]  /*3b70*/  FADD.FTZ R65, R216, -R65 ;  /* 0x80000041d8417221 */ /* 0x000fc40000010000 */
[----:B------:R-:W-:Y:S01]  /*3b80*/  FFMA.FTZ R66, R219, R66, UR27 ;  /* 0x0000001bdb427e23 */ /* 0x000fe20008010042 */
[----:B------:R-:W-:Y:S01]  /*3b90*/  FMUL.FTZ R64, R64, UR16 ;  /* 0x0000001040407c20 */ /* 0x000fe20008410000 */
[----:B------:R-:W-:Y:S02]  /*3ba0*/  FMUL.FTZ R65, R65, UR16 ;  /* 0x0000001041417c20 */ /* 0x000fe40008410000 */
[----:B------:R-:W-:Y:S01]  /*3bb0*/  FADD.FTZ R66, R220, -R66 ;  /* 0x80000042dc427221 */ /* 0x000fe20000010000 */
[----:B------:R-:W-:Y:S01]  /*3bc0*/  FMUL.FTZ R64, R64, UR7 ;  /* 0x0000000740407c20 */ /* 0x000fe20008410000 */
[----:B------:R-:W-:Y:S02]  /*3bd0*/  FMUL.FTZ R65, R65, UR7 ;  /* 0x0000000741417c20 */ /* 0x000fe40008410000 */
[----:B------:R-:W-:Y:S02]  /*3be0*/  FMUL.FTZ R66, R66, UR16 ;  /* 0x0000001042427c20 */ /* 0x000fe40008410000 */
[----:B------:R-:W-:-:S02]  /*3bf0*/  FSEL R64, R64, RZ, P2 ;  /* 0x000000ff40407208 */ /* 0x000fc40001000000 */
[----:B------:R-:W-:Y:S01]  /*3c00*/  FSEL R65, R65, RZ, P3 ;  /* 0x000000ff41417208 */ /* 0x000fe20001800000 */
[----:B------:R-:W-:Y:S01]  /*3c10*/  FMUL.FTZ R66, R66, UR7 ;  /* 0x0000000742427c20 */ /* 0x000fe20008410000 */
[C---:B------:R-:W-:Y:S02]  /*3c20*/  LOP3.LUT P2, RZ, R8.reuse, 0xff0000, RZ, 0xc0, !PT ;  /* 0x00ff000008ff7812 */ /* 0x040fe4000784c0ff */
[----:B------:R-:W-:Y:S01]  /*3c30*/  F2FP.F16.F32.PACK_AB R64, R65, R64 ;  /* 0x000000404140723e */ /* 0x000fe200000000ff */
        /* <DEDUP_REMOVED lines=9> */
[----:B------:R-:W-:Y:S02]  /*3cd0*/  F2FP.F16.F32.PACK_AB R66, R66, R65 ;  /* 0x000000414242723e */ /* 0x000fe400000000ff */
[----:B------:R-:W-:Y:S02]  /*3ce0*/  PRMT R65, R64, 0x7632, R65 ;  /* 0x0000763240417816 */ /* 0x000fe40000000041 */
[----:B------:R-:W-:Y:S01]  /*3cf0*/  PRMT R67, R66, 0x7632, R67 ;  /* 0x0000763242437816 */ /* 0x000fe20000000043 */
[----:B------:R-:W-:Y:S06]  /*3d00*/  BRA `(.L_x_1216) ;  /* 0x0000001400707947 */ /* 0x000fec0003800000 */
.L_x_1215:
[----:B------:R-:W-:Y:S01]  /*3d10*/  IMAD.U32 R64, RZ, RZ, UR17 ;  /* 0x00000011ff407e24 */ /* 0x000fe2000f8e00ff */
[----:B------:R-:W-:Y:S01]  /*3d20*/  MOV R65, UR17 ;  /* 0x0000001100417c02 */ /* 0x000fe20008000f00 */
[----:B------:R-:W-:Y:S01]  /*3d30*/  IMAD.U32 R66, RZ, RZ, UR17 ;  /* 0x00000011ff427e24 */ /* 0x000fe2000f8e00ff */
[C---:B-----5:R-:W-:Y:S01]  /*3d40*/  LOP3.LUT P2, RZ, R8.reuse, 0xff, RZ, 0xc0, !PT ;  /* 0x000000ff08ff7812 */ /* 0x060fe2000784c0ff */
[----:B------:R-:W-:Y:S01]  /*3d50*/  FFMA.FTZ R64, R213, R64, UR27 ;  /* 0x0000001bd5407e23 */ /* 0x000fe20008010040 */
[----:B------:R-:W-:Y:S01]  /*3d60*/  LOP3.LUT P3, RZ, R8, 0xff00, RZ, 0xc0, !PT ;  /* 0x0000ff0008ff7812 */ /* 0x000fe2000786c0ff */
[----:B------:R-:W-:Y:S01]  /*3d70*/  FFMA.FTZ R66, R217, R66, UR27 ;  /* 0x0000001bd9427e23 */ /* 0x000fe20008010042 */
[----:B------:R-:W-:Y:S01]  /*3d80*/  FFMA.FTZ R65, R215, R65, UR27 ;  /* 0x0000001bd7417e23 */ /* 0x000fe20008010041 */
[----:B------:R-:W-:Y:S01]  /*3d90*/  FADD.FTZ R64, R214, -R64 ;  /* 0x80000040d6407221 */ /* 0x000fe20000010000 */
[----:B------:R-:W-:Y:S01]  /*3da0*/  LOP3.LUT P4, RZ, R8, 0xff0000, RZ, 0xc0, !PT ;  /* 0x00ff000008ff7812 */ /* 0x000fe2000788c0ff */
        /* <DEDUP_REMOVED lines=13> */
[----:B------:R-:W-:Y:S01]  /*3e80*/  F2FP.F16.F32.PACK_AB R99, R99, R64 ;  /* 0x000000406363723e */ /* 0x000fe200000000ff */
[----:B------:R-:W-:Y:S01]  /*3e90*/  FMUL.FTZ R64, R101, UR7 ;  /* 0x0000000765407c20 */ /* 0x000fe20008410000 */
[----:B------:R-:W-:Y:S01]  /*3ea0*/  FMUL.FTZ R8, R102, UR7 ;  /* 0x0000000766087c20 */ /* 0x000fe20008410000 */
[----:B------:R-:W-:-:S03]  /*3eb0*/  FSEL R100, R100, RZ, P3 ;  /* 0x000000ff64647208 */ /* 0x000fc60001800000 */
[----:B------:R-:W-:Y:S02]  /*3ec0*/  FSEL R64, R64, RZ, P4 ;  /* 0x000000ff40407208 */ /* 0x000fe40002000000 */
[----:B------:R-:W-:Y:S02]  /*3ed0*/  FSEL R8, R8, RZ, P5 ;  /* 0x000000ff08087208 */ /* 0x000fe40002800000 */
[----:B------:R-:W-:Y:S02]  /*3ee0*/  F2FP.F16.F32.PACK_AB R100, R100, R65 ;  /* 0x000000416464723e */ /* 0x000fe400000000ff */
[----:B------:R-:W-:Y:S02]  /*3ef0*/  F2FP.F16.F32.PACK_AB R101, R64, R101 ;  /* 0x000000654065723e */ /* 0x000fe400000000ff */
[----:B------:R-:W-:Y:S02]  /*3f00*/  F2FP.F16.F32.PACK_AB R102, R8, R102 ;  /* 0x000000660866723e */ /* 0x000fe400000000ff */
[----:B------:R-:W-:-:S02]  /*3f10*/  PRMT R8, R99, 0x7632, R8 ;  /* 0x0000763263087816 */ /* 0x000fc40000000008 */
[----:B------:R-:W-:Y:S02]  /*3f20*/  PRMT R65, R100, 0x7632, R65 ;  /* 0x0000763264417816 */ /* 0x000fe40000000041 */
[----:B------:R-:W-:Y:S02]  /*3f30*/  PRMT R66, R101, 0x7632, R66 ;  /* 0x0000763265427816 */ /* 0x000fe40000000042 */
[----:B------:R-:W-:Y:S01]  /*3f40*/  PRMT R67, R102, 0x7632, R67 ;  /* 0x0000763266437816 */ /* 0x000fe20000000043 */
[----:B------:R-:W-:Y:S06]  /*3f50*/  BRA `(.L_x_1216) ;  /* 0x0000001000dc7947 */ /* 0x000fec0003800000 */
.L_x_1214:
[----:B------:R-:W-:Y:S01]  /*3f60*/  UMOV UR5, UR8 ;  /* 0x0000000800057c82 */ /* 0x000fe20008000000 */
[----:B------:R-:W-:Y:S01]  /*3f70*/  UMOV UR6, UR9 ;  /* 0x0000000900067c82 */ /* 0x000fe20008000000 */
[----:B------:R-:W-:-:S04]  /*3f80*/  UISETP.NE.U32.AND UP0, UPT, UR5, URZ, UPT ;  /* 0x000000ff0500728c */ /* 0x000fc8000bf05070 */
[----:B------:R-:W-:-:S09]  /*3f90*/  UISETP.NE.AND.EX UP0, UPT, UR6, URZ, UPT, UP0 ;  /* 0x000000ff0600728c */ /* 0x000fd2000bf05300 */
[----:B------:R-:W-:Y:S05]  /*3fa0*/  BRA.U UP0, `(.L_x_1217) ;  /* 0x0000000100a87547 */ /* 0x000fea000b800000 */
[----:B------:R-:W-:Y:S01]  /*3fb0*/  IMAD.U32 R64, RZ, RZ, UR17 ;  /* 0x00000011ff407e24 */ /* 0x000fe2000f8e00ff */
[----:B------:R-:W-:Y:S01]  /*3fc0*/  MOV R65, UR17 ;  /* 0x0000001100417c02 */ /* 0x000fe20008000f00 */
[----:B-----5:R-:W-:Y:S01]  /*3fd0*/  IMAD.MOV.U32 R66, RZ, RZ, R108 ;  /* 0x000000ffff427224 */ /* 0x020fe200078e006c */
[C---:B------:R-:W-:Y:S01]  /*3fe0*/  LOP3.LUT P2, RZ, R8.reuse, 0xff, RZ, 0xc0, !PT ;  /* 0x000000ff08ff7812 */ /* 0x040fe2000784c0ff */
[----:B------:R-:W-:Y:S01]  /*3ff0*/  FFMA.FTZ R64, R213, R64, UR27 ;  /* 0x0000001bd5407e23 */ /* 0x000fe20008010040 */
[----:B------:R-:W-:Y:S01]  /*4000*/  LOP3.LUT P3, RZ, R8, 0xff00, RZ, 0xc0, !PT ;  /* 0x0000ff0008ff7812 */ /* 0x000fe2000786c0ff */
[----:B------:R-:W-:Y:S01]  /*4010*/  FFMA.FTZ R65, R215, R65, UR27 ;  /* 0x0000001bd7417e23 */ /* 0x000fe20008010041 */
[----:B------:R-:W-:Y:S02]  /*4020*/  HADD2.F32 R66, -RZ, R66.H0_H0 ;  /* 0x20000042ff427230 */ /* 0x000fe40000004100 */
[----:B------:R-:W-:Y:S01]  /*4030*/  FADD.FTZ R64, R214, -R64 ;  /* 0x80000040d6407221 */ /* 0x000fe20000010000 */
[----:B------:R-:W-:Y:S01]  /*4040*/  MOV R118, R109 ;  /* 0x0000006d00767202 */ /* 0x000fe20000000f00 */
[----:B------:R-:W-:Y:S01]  /*4050*/  FADD.FTZ R65, R216, -R65 ;  /* 0x80000041d8417221 */ /* 0x000fe20000010000 */
[--C-:B------:R-:W-:Y:S01]  /*4060*/  SHF.R.U32.HI R67, RZ, 0x10, R109.reuse ;  /* 0x00000010ff437819 */ /* 0x100fe2000001166d */
[----:B------:R-:W-:Y:S01]  /*4070*/  FFMA.FTZ R64, R64, UR16, R66 ;  /* 0x0000001040407c23 */ /* 0x000fe20008010042 */
[----:B------:R-:W-:Y:S01]  /*4080*/  SHF.R.U64 R66, R108, 0x10, R109 ;  /* 0x000000106c427819 */ /* 0x000fe2000000126d */
[----:B------:R-:W-:-:S02]  /*4090*/  HADD2.F32 R118, -RZ, R118.H0_H0 ;  /* 0x20000076ff767230 */ /* 0x000fc40000004100 */
[----:B------:R-:W-:Y:S01]  /*40a0*/  FMUL.FTZ R64, R64, UR7 ;  /* 0x0000000740407c20 */ /* 0x000fe20008410000 */
[----:B------:R-:W-:Y:S02]  /*40b0*/  HADD2.F32 R67, -RZ, R67.H0_H0 ;  /* 0x20000043ff437230 */ /* 0x000fe40000004100 */
[----:B------:R-:W-:Y:S02]  /*40c0*/  HADD2.F32 R66, -RZ, R66.H0_H0 ;  /* 0x20000042ff427230 */ /* 0x000fe40000004100 */
[----:B------:R-:W-:Y:S02]  /*40d0*/  FSEL R64, R64, RZ, P2 ;  /* 0x000000ff40407208 */ /* 0x000fe40001000000 */
[----:B------:R-:W-:Y:S01]  /*40e0*/  LOP3.LUT P2, RZ, R8, 0xff0000, RZ, 0xc0, !PT ;  /* 0x00ff000008ff7812 */ /* 0x000fe2000784c0ff */
[----:B------:R-:W-:Y:S01]  /*40f0*/  FFMA.FTZ R65, R65, UR16, R66 ;  /* 0x0000001041417c23 */ /* 0x000fe20008010042 */
[----:B------:R-:W-:-:S03]  /*4100*/  IMAD.U32 R66, RZ, RZ, UR17 ;  /* 0x00000011ff427e24 */ /* 0x000fc6000f8e00ff */
[----:B------:R-:W-:Y:S01]  /*4110*/  FMUL.FTZ R65, R65, UR7 ;  /* 0x0000000741417c20 */ /* 0x000fe20008410000 */
[----:B------:R-:W-:-:S04]  /*4120*/  FFMA.FTZ R66, R219, R66, UR27 ;  /* 0x0000001bdb427e23 */ /* 0x000fc80008010042 */
[----:B------:R-:W-:Y:S01]  /*4130*/  FSEL R65, R65, RZ, P3 ;  /* 0x000000ff41417208 */ /* 0x000fe20001800000 */
[----:B------:R-:W-:Y:S01]  /*4140*/  FADD.FTZ R66, R220, -R66 ;  /* 0x80000042dc427221 */ /* 0x000fe20000010000 */
[----:B------:R-:W-:Y:S02]  /*4150*/  ISETP.GE.U32.AND P3, PT, R8, 0x1000000, PT ;  /* 0x010000000800780c */ /* 0x000fe40003f66070 */
[----:B------:R-:W-:Y:S01]  /*4160*/  F2FP.F16.F32.PACK_AB R64, R65, R64 ;  /* 0x000000404140723e */ /* 0x000fe200000000ff */
[----:B------:R-:W-:Y:S01]  /*4170*/  FFMA.FTZ R66, R66, UR16, R67 ;  /* 0x0000001042427c23 */ /* 0x000fe20008010043 */
[----:B------:R-:W-:Y:S02]  /*4180*/  MOV R65, UR17 ;  /* 0x0000001100417c02 */ /* 0x000fe40008000f00 */
[----:B------:R-:W-:Y:S01]  /*4190*/  PRMT R8, R64, 0x7610, R8 ;  /* 0x0000761040087816 */ /* 0x000fe20000000008 */
[----:B------:R-:W-:Y:S02]  /*41a0*/  FMUL.FTZ R66, R66, UR7 ;  /* 0x0000000742427c20 */ /* 0x000fe40008410000 */
[----:B------:R-:W-:-:S03]  /*41b0*/  FFMA.FTZ R65, R217, R65, UR27 ;  /* 0x0000001bd9417e23 */ /* 0x000fc60008010041 */
[----:B------:R-:W-:Y:S01]  /*41c0*/  FSEL R66, R66, RZ, P3 ;  /* 0x000000ff42427208 */ /* 0x000fe20001800000 */
[----:B------:R-:W-:-:S04]  /*41d0*/  FADD.FTZ R65, R218, -R65 ;  /* 0x80000041da417221 */ /* 0x000fc80000010000 */
[----:B------:R-:W-:-:S04]  /*41e0*/  FFMA.FTZ R65, R65, UR16, R118 ;  /* 0x0000001041417c23 */ /* 0x000fc80008010076 */
[----:B------:R-:W-:-:S05]  /*41f0*/  FMUL.FTZ R65, R65, UR7 ;  /* 0x0000000741417c20 */ /* 0x000fca0008410000 */
[----:B------:R-:W-:-:S04]  /*4200*/  FSEL R65, R65, RZ, P2 ;  /* 0x000000ff41417208 */ /* 0x000fc80001000000 */
[----:B------:R-:W-:Y:S02]  /*4210*/  F2FP.F16.F32.PACK_AB R66, R66, R65 ;  /* 0x000000414242723e */ /* 0x000fe400000000ff */
[----:B------:R-:W-:Y:S02]  /*4220*/  PRMT R65, R64, 0x7632, R65 ;  /* 0x0000763240417816 */ /* 0x000fe40000000041 */
[----:B------:R-:W-:Y:S01]  /*4230*/  PRMT R67, R66, 0x7632, R67 ;  /* 0x0000763242437816 */ /* 0x000fe20000000043 */
[----:B------:R-:W-:Y:S06]  /*4240*/  BRA `(.L_x_1216) ;  /* 0x0000001000207947 */ /* 0x000fec0003800000 */
.L_x_1217:
        /* <DEDUP_REMOVED lines=9> */
[----:B------:R-:W-:Y:S01]  /*42e0*/  MOV R66, UR17 ;  /* 0x0000001100427c02 */ /* 0x000fe20008000f00 */
[----:B------:R-:W-:Y:S01]  /*42f0*/  FADD.FTZ R64, R214, -R64 ;  /* 0x80000040d6407221 */ /* 0x000fe20000010000 */
[----:B------:R-:W-:Y:S01]  /*4300*/  ISETP.GE.U32.AND P5, PT, R8, 0x1000000, PT ;  /* 0x010000000800780c */ /* 0x000fe20003fa6070 */
[----:B------:R-:W-:Y:S01]  /*4310*/  FFMA.FTZ R65, R215, R65, UR27 ;  /* 0x0000001bd7417e23 */ /* 0x000fe20008010041 */
[----:B------:R-:W-:Y:S01]  /*4320*/  MOV R8, R109 ;  /* 0x0000006d00087202 */ /* 0x000fe20000000f00 */
[----:B------:R-:W-:Y:S01]  /*4330*/  FFMA.FTZ R219, R219, R66, UR27 ;  /* 0x0000001bdbdb7e23 */ /* 0x000fe20008010042 */
[----:B------:R-:W-:Y:S01]  /*4340*/  IMAD.MOV.U32 R66, RZ, RZ, R108 ;  /* 0x000000ffff427224 */ /* 0x000fe200078e006c */
[----:B------:R-:W-:Y:S01]  /*4350*/  SHF.R.U32.HI R67, RZ, 0x10, R109 ;  /* 0x00000010ff437819 */ /* 0x000fe2000001166d */
[----:B------:R-:W-:Y:S01]  /*4360*/  FADD.FTZ R65, R216, -R65 ;  /* 0x80000041d8417221 */ /* 0x000fe20000010000 */
[----:B------:R-:W-:-:S02]  /*4370*/  HADD2.F32 R8, -RZ, R8.H0_H0 ;  /* 0x20000008ff087230 */ /* 0x000fc40000004100 */
[----:B------:R-:W-:Y:S01]  /*4380*/  FADD.FTZ R220, R220, -R219 ;  /* 0x800000dbdcdc7221 */ /* 0x000fe20000010000 */
[----:B------:R-:W-:Y:S02]  /*4390*/  HADD2.F32 R66, -RZ, R66.H0_H0 ;  /* 0x20000042ff427230 */ /* 0x000fe40000004100 */
[----:B------:R-:W-:Y:S02]  /*43a0*/  HADD2.F32 R67, -RZ, R67.H0_H0 ;  /* 0x20000043ff437230 */ /* 0x000fe40000004100 */
[----:B------:R-:W-:Y:S01]  /*43b0*/  FFMA.FTZ R8, R218, UR16, R8 ;  /* 0x00000010da087c23 */ /* 0x000fe20008010008 */
[----:B------:R-:W-:Y:S01]  /*43c0*/  FFMA.FTZ R64, R64, UR16, R66 ;  /* 0x0000001040407c23 */ /* 0x000fe20008010042 */
[----:B------:R-:W-:Y:S01]  /*43d0*/  SHF.R.U64 R66, R108, 0x10, R109 ;  /* 0x000000106c427819 */ /* 0x000fe2000000126d */
[----:B------:R-:W-:Y:S01]  /*43e0*/  FFMA.FTZ R67, R220, UR16, R67 ;  /* 0x00000010dc437c23 */ /* 0x000fe20008010043 */
[----:B------:R-:W-:-:S03]  /*43f0*/  FMUL.FTZ R101, R8, UR7 ;  /* 0x0000000708657c20 */ /* 0x000fc60008410000 */
[----:B------:R-:W-:Y:S02]  /*4400*/  HADD2.F32 R66, -RZ, R66.H0_H0 ;  /* 0x20000042ff427230 */ /* 0x000fe40000004100 */
[----:B------:R-:W-:Y:S01]  /*4410*/  FMUL.FTZ R102, R67, UR7 ;  /* 0x0000000743667c20 */ /* 0x000fe20008410000 */
[----:B------:R-:W-:Y:S02]  /*4420*/  FSEL R101, R101, RZ, P4 ;  /* 0x000000ff65657208 */ /* 0x000fe40002000000 */
[----:B------:R-:W-:Y:S01]  /*4430*/  FFMA.FTZ R65, R65, UR16, R66 ;  /* 0x0000001041417c23 */ /* 0x000fe20008010042 */
[----:B------:R-:W-:Y:S01]  /*4440*/  FMUL.FTZ R66, R64, UR7 ;  /* 0x0000000740427c20 */ /* 0x000fe20008410000 */
[----:B------:R-:W-:Y:S02]  /*4450*/  FSEL R102, R102, RZ, P5 ;  /* 0x000000ff66667208 */ /* 0x000fe40002800000 */
[----:B------:R-:W-:Y:S01]  /*4460*/  FMUL.FTZ R100, R65, UR7 ;  /* 0x0000000741647c20 */ /* 0x000fe20008410000 */
[----:B------:R-:W-:-:S02]  /*4470*/  F2FP.F16.F32.PACK_AB R101, R101, R8 ;  /* 0x000000086565723e */ /* 0x000fc400000000ff */
        /* <DEDUP_REMOVED lines=8> */
[----:B------:R-:W-:Y:S02]  /*4500*/  PRMT R66, R101, 0x7632, R66 ;  /* 0x0000763265427816 */ /* 0x000fe40000000042 */
[----:B------:R-:W-:Y:S01]  /*4510*/  PRMT R67, R102, 0x7632, R67 ;  /* 0x0000763266437816 */ /* 0x000fe20000000043 */
[----:B------:R-:W-:Y:S06]  /*4520*/  BRA `(.L_x_1216) ;  /* 0x0000000c00687947 */ /* 0x000fec0003800000 */
.L_x_1213:
        /* <DEDUP_REMOVED lines=18> */
[----:B------:R-:W-:Y:S02]  /*4650*/  F2FP.F16.F32.PACK_AB R64, R65, R64 ;  /* 0x000000404140723e */ /* 0x000fe400000000ff */
        /* <DEDUP_REMOVED lines=10> */
[----:B------:R-:W-:Y:S01]  /*4700*/  F2FP.F16.F32.PACK_AB R65, R66, R65 ;  /* 0x000000414241723e */ /* 0x000fe200000000ff */
        /* <DEDUP_REMOVED lines=10> */
[----:B------:R-:W-:Y:S02]  /*47b0*/  F2FP.F16.F32.PACK_AB R66, R67, R66 ;  /* 0x000000424342723e */ /* 0x000fe400000000ff */
        /* <DEDUP_REMOVED lines=9> */
[----:B------:R-:W-:Y:S02]  /*4850*/  F2FP.F16.F32.PACK_AB R67, R8, R67 ;  /* 0x000000430843723e */ /* 0x000fe400000000ff */
[----:B------:R-:W-:Y:S02]  /*4860*/  PRMT R8, R64, 0x7610, R8 ;  /* 0x0000761040087816 */ /* 0x000fe40000000008 */
[----:B------:R-:W-:Y:S01]  /*4870*/  PRMT R156, R67, 0x7632, R156 ;  /* 0x00007632439c7816 */ /* 0x000fe2000000009c */
[----:B------:R-:W-:Y:S06]  /*4880*/  BRA `(.L_x_1216) ;  /* 0x0000000800907947 */ /* 0x000fec0003800000 */
.L_x_1219:
        /* <DEDUP_REMOVED lines=14> */
[----:B------:R-:W-:Y:S01]  /*4970*/  MOV R65, UR17 ;  /* 0x0000001100417c02 */ /* 0x000fe20008000f00 */
[----:B------:R-:W-:Y:S01]  /*4980*/  FMUL.FTZ R64, R64, UR16 ;  /* 0x0000001040407c20 */ /* 0x000fe20008410000 */
[----:B------:R-:W-:Y:S01]  /*4990*/  FADD.FTZ R66, R220, -R66 ;  /* 0x80000042dc427221 */ /* 0x000fe20000010000 */
[----:B------:R-:W-:-:S02]  /*49a0*/  FMUL.FTZ R8, R67, UR7 ;  /* 0x0000000743087c20 */ /* 0x000fc40008410000 */
[----:B------:R-:W-:Y:S01]  /*49b0*/  FFMA.FTZ R65, R217, R65, UR27 ;  /* 0x0000001bd9417e23 */ /* 0x000fe20008010041 */
[----:B------:R-:W-:Y:S02]  /*49c0*/  FMUL.FTZ R155, R66, UR16 ;  /* 0x00000010429b7c20 */ /* 0x000fe40008410000 */
[----:B------:R-:W-:Y:S01]  /*49d0*/  FSEL R103, R8, RZ, P6 ;  /* 0x000000ff08677208 */ /* 0x000fe20003000000 */
[----:B------:R-:W-:Y:S01]  /*49e0*/  FADD.FTZ R65, R218, -R65 ;  /* 0x80000041da417221 */ /* 0x000fe20000010000 */
[----:B------:R-:W-:Y:S02]  /*49f0*/  FSEL R99, R8, RZ, P5 ;  /* 0x000000ff08637208 */ /* 0x000fe40002800000 */
[C---:B------:R-:W-:Y:S01]  /*4a00*/  F2FP.F16.F32.PACK_AB R103, R64.reuse, R103 ;  /* 0x000000674067723e */ /* 0x040fe200000000ff */
[----:B------:R-:W-:Y:S01]  /*4a10*/  FMUL.FTZ R64, R64, UR7 ;  /* 0x0000000740407c20 */ /* 0x000fe20008410000 */
[----:B------:R-:W-:Y:S01]  /*4a20*/  LOP3.LUT P5, RZ, R3, 0xff00, RZ, 0xc0, !PT ;  /* 0x0000ff0003ff7812 */ /* 0x000fe200078ac0ff */
[----:B------:R-:W-:Y:S01]  /*4a30*/  FMUL.FTZ R101, R65, UR16 ;  /* 0x0000001041657c20 */ /* 0x000fe20008410000 */
[----:B------:R-:W-:-:S02]  /*4a40*/  F2FP.F16.F32.PACK_AB R99, R99, R67 ;  /* 0x000000436363723e */ /* 0x000fc400000000ff */
[C---:B------:R-:W-:Y:S02]  /*4a50*/  FSEL R8, R64.reuse, RZ, P4 ;  /* 0x000000ff40087208 */ /* 0x040fe40002000000 */
[----:B------:R-:W-:Y:S02]  /*4a60*/  FSEL R64, R64, RZ, P5 ;  /* 0x000000ff40407208 */ /* 0x000fe40002800000 */
[----:B------:R-:W-:Y:S02]  /*4a70*/  ISETP.GE.U32.AND P4, PT, R3, 0x1000000, PT ;  /* 0x010000000300780c */ /* 0x000fe40003f86070 */
[----:B------:R-:W-:Y:S01]  /*4a80*/  F2FP.F16.F32.PACK_AB R65, R64, R8 ;  /* 0x000000084041723e */ /* 0x000fe200000000ff */
[----:B------:R-:W-:Y:S01]  /*4a90*/  FMUL.FTZ R64, R101, UR7 ;  /* 0x0000000765407c20 */ /* 0x000fe20008410000 */
[----:B------:R-:W-:Y:S02]  /*4aa0*/  PRMT R100, R103, 0x7632, R100 ;  /* 0x0000763267647816 */ /* 0x000fe40000000064 */
[----:B------:R-:W-:-:S02]  /*4ab0*/  PRMT R154, R65, 0x7632, R154 ;  /* 0x00007632419a7816 */ /* 0x000fc4000000009a */
[----:B------:R-:W-:Y:S02]  /*4ac0*/  FSEL R8, R64, RZ, P3 ;  /* 0x000000ff40087208 */ /* 0x000fe40001800000 */
[----:B------:R-:W-:Y:S02]  /*4ad0*/  LOP3.LUT P3, RZ, R3, 0xff0000, RZ, 0xc0, !PT ;  /* 0x00ff000003ff7812 */ /* 0x000fe4000786c0ff */
[----:B------:R-:W-:Y:S01]  /*4ae0*/  F2FP.F16.F32.PACK_AB R101, R8, R101 ;  /* 0x000000650865723e */ /* 0x000fe200000000ff */
[----:B------:R-:W-:Y:S01]  /*4af0*/  FMUL.FTZ R8, R155, UR7 ;  /* 0x000000079b087c20 */ /* 0x000fe20008410000 */
[----:B------:R-:W-:Y:S02]  /*4b00*/  FSEL R64, R64, RZ, P3 ;  /* 0x000000ff40407208 */ /* 0x000fe40001800000 */
[----:B------:R-:W-:Y:S02]  /*4b10*/  PRMT R66, R101, 0x7632, R66 ;  /* 0x0000763265427816 */ /* 0x000fe40000000042 */
[----:B------:R-:W-:-:S02]  /*4b20*/  FSEL R67, R8, RZ, P2 ;  /* 0x000000ff08437208 */ /* 0x000fc40001000000 */
[----:B------:R-:W-:Y:S02]  /*4b30*/  FSEL R8, R8, RZ, P4 ;  /* 0x000000ff08087208 */ /* 0x000fe40002000000 */
[----:B------:R-:W-:Y:S02]  /*4b40*/  F2FP.F16.F32.PACK_AB R155, R155, R64 ;  /* 0x000000409b9b723e */ /* 0x000fe400000000ff */
[----:B------:R-:W-:Y:S02]  /*4b50*/  F2FP.F16.F32.PACK_AB R67, R8, R67 ;  /* 0x000000430843723e */ /* 0x000fe400000000ff */
[----:B------:R-:W-:Y:S02]  /*4b60*/  PRMT R8, R99, 0x7632, R8 ;  /* 0x0000763263087816 */ /* 0x000fe40000000008 */
[----:B------:R-:W-:Y:S02]  /*4b70*/  PRMT R102, R155, 0x7632, R102 ;  /* 0x000076329b667816 */ /* 0x000fe40000000066 */
[----:B------:R-:W-:Y:S01]  /*4b80*/  PRMT R156, R67, 0x7632, R156 ;  /* 0x00007632439c7816 */ /* 0x000fe2000000009c */
[----:B------:R-:W-:Y:S06]  /*4b90*/  BRA `(.L_x_1216) ;  /* 0x0000000400cc7947 */ /* 0x000fec0003800000 */
.L_x_1218:
[----:B------:R-:W-:Y:S01]  /*4ba0*/  UMOV UR5, UR8 ;  /* 0x0000000800057c82 */ /* 0x000fe20008000000 */
[----:B------:R-:W-:Y:S01]  /*4bb0*/  UMOV UR6, UR9 ;  /* 0x0000000900067c82 */ /* 0x000fe20008000000 */
[----:B------:R-:W-:-:S04]  /*4bc0*/  UISETP.NE.U32.AND UP0, UPT, UR5, URZ, UPT ;  /* 0x000000ff0500728c */ /* 0x000fc8000bf05070 */
[----:B------:R-:W-:-:S09]  /*4bd0*/  UISETP.NE.AND.EX UP0, UPT, UR6, URZ, UPT, UP0 ;  /* 0x000000ff0600728c */ /* 0x000fd2000bf05300 */
[----:B------:R-:W-:Y:S05]  /*4be0*/  BRA.U UP0, `(.L_x_1220) ;  /* 0x0000000100d87547 */ /* 0x000fea000b800000 */
[----:B------:R-:W-:Y:S01]  /*4bf0*/  IMAD.U32 R64, RZ, RZ, UR17 ;  /* 0x00000011ff407e24 */ /* 0x000fe2000f8e00ff */
[----:B-----5:R-:W-:Y:S01]  /*4c00*/  MOV R65, R108 ;  /* 0x0000006c00417202 */ /* 0x020fe20000000f00 */
[--C-:B------:R-:W-:Y:S01]  /*4c10*/  IMAD.MOV.U32 R67, RZ, RZ, R109.reuse ;  /* 0x000000ffff437224 */ /* 0x100fe200078e006d */
[----:B------:R-:W-:Y:S01]  /*4c20*/  LOP3.LUT P2, RZ, R8, 0xff, RZ, 0xc0, !PT ;  /* 0x000000ff08ff7812 */ /* 0x000fe2000784c0ff */
[----:B------:R-:W-:Y:S01]  /*4c30*/  FFMA.FTZ R64, R213, R64, UR27 ;  /* 0x0000001bd5407e23 */ /* 0x000fe20008010040 */
[----:B------:R-:W-:Y:S01]  /*4c40*/  LOP3.LUT P3, RZ, R3, 0xff, RZ, 0xc0, !PT ;  /* 0x000000ff03ff7812 */ /* 0x000fe2000786c0ff */
[----:B------:R-:W-:Y:S01]  /*4c50*/  HADD2.F32 R65, -RZ, R65.H0_H0 ;  /* 0x20000041ff417230 */ /* 0x000fe20000004100 */
[--C-:B------:R-:W-:Y:S01]  /*4c60*/  SHF.R.U64 R66, R108, 0x10, R109.reuse ;  /* 0x000000106c427819 */ /* 0x100fe2000000126d */
[----:B------:R-:W-:Y:S01]  /*4c70*/  FADD.FTZ R64, R214, -R64 ;  /* 0x80000040d6407221 */ /* 0x000fe20000010000 */
[----:B------:R-:W-:Y:S01]  /*4c80*/  HADD2.F32 R67, -RZ, R67.H0_H0 ;  /* 0x20000043ff437230 */ /* 0x000fe20000004100 */
[----:B------:R-:W-:-:S02]  /*4c90*/  SHF.R.U32.HI R103, RZ, 0x10, R109 ;  /* 0x00000010ff677819 */ /* 0x000fc4000001166d */
[----:B------:R-:W-:Y:S01]  /*4ca0*/  FFMA.FTZ R65, R64, UR16, R65 ;  /* 0x0000001040417c23 */ /* 0x000fe20008010041 */
[----:B------:R-:W-:Y:S02]  /*4cb0*/  HADD2.F32 R66, -RZ, R66.H0_H0 ;  /* 0x20000042ff427230 */ /* 0x000fe40000004100 */
[----:B------:R-:W-:Y:S02]  /*4cc0*/  HADD2.F32 R103, -RZ, R103.H0_H0 ;  /* 0x20000067ff677230 */ /* 0x000fe40000004100 */
[----:B------:R-:W-:-:S05]  /*4cd0*/  FMUL.FTZ R65, R65, UR7 ;  /* 0x0000000741417c20 */ /* 0x000fca0008410000 */
[C---:B------:R-:W-:Y:S02]  /*4ce0*/  FSEL R64, R65.reuse, RZ, P2 ;  /* 0x000000ff41407208 */ /* 0x040fe40001000000 */
[----:B------:R-:W-:Y:S02]  /*4cf0*/  FSEL R65, R65, RZ, P3 ;  /* 0x000000ff41417208 */ /* 0x000fe40001800000 */
[----:B------:R-:W-:Y:S02]  /*4d00*/  LOP3.LUT P2, RZ, R8, 0xff00, RZ, 0xc0, !PT ;  /* 0x0000ff0008ff7812 */ /* 0x000fe4000784c0ff */
[----:B------:R-:W-:Y:S01]  /*4d10*/  F2FP.F16.F32.PACK_AB R64, R65, R64 ;  /* 0x000000404140723e */ /* 0x000fe200000000ff */
[----:B------:R-:W-:Y:S01]  /*4d20*/  IMAD.U32 R65, RZ, RZ, UR17 ;  /* 0x00000011ff417e24 */ /* 0x000fe2000f8e00ff */
        /* <DEDUP_REMOVED lines=30> */
[----:B------:R-:W-:Y:S02]  /*4f10*/  F2FP.F16.F32.PACK_AB R67, R8, R67 ;  /* 0x000000430843723e */ /* 0x000fe400000000ff */
[----:B------:R-:W-:Y:S02]  /*4f20*/  PRMT R8, R64, 0x7610, R8 ;  /* 0x0000761040087816 */ /* 0x000fe40000000008 */
[----:B------:R-:W-:Y:S01]  /*4f30*/  PRMT R156, R67, 0x7632, R156 ;  /* 0x00007632439c7816 */ /* 0x000fe2000000009c */
[----:B------:R-:W-:Y:S06]  /*4f40*/  BRA `(.L_x_1216) ;  /* 0x0000000000e07947 */ /* 0x000fec0003800000 */
.L_x_1220:
        /* <DEDUP_REMOVED lines=13> */
[----:B------:R-:W-:Y:S01]  /*5020*/  MOV R99, R109 ;  /* 0x0000006d00637202 */ /* 0x000fe20000000f00 */
[----:B------:R-:W-:Y:S01]  /*5030*/  HADD2.F32 R8, -RZ, R8.H0_H0 ;  /* 0x20000008ff087230 */ /* 0x000fe20000004100 */
[----:B------:R-:W-:Y:S01]  /*5040*/  SHF.R.U32.HI R155, RZ, 0x10, R109 ;  /* 0x00000010ff9b7819 */ /* 0x000fe2000001166d */
[----:B------:R-:W-:Y:S01]  /*5050*/  FFMA.FTZ R65, R217, R65, UR27 ;  /* 0x0000001bd9417e23 */ /* 0x000fe20008010041 */
[----:B------:R-:W-:Y:S01]  /*5060*/  LOP3.LUT P6, RZ, R3, 0xff00, RZ, 0xc0, !PT ;  /* 0x0000ff0003ff7812 */ /* 0x000fe200078cc0ff */
[----:B------:R-:W-:-:S02]  /*5070*/  HADD2.F32 R101, -RZ, R99.H0_H0 ;  /* 0x20000063ff657230 */ /* 0x000fc40000004100 */
[----:B------:R-:W-:Y:S01]  /*5080*/  FFMA.FTZ R8, R67, UR16, R8 ;  /* 0x0000001043087c23 */ /* 0x000fe20008010008 */
[----:B------:R-:W-:Y:S01]  /*5090*/  SHF.R.U64 R67, R108, 0x10, R109 ;  /* 0x000000106c437819 */ /* 0x000fe2000000126d */
[----:B------:R-:W-:Y:S01]  /*50a0*/  FADD.FTZ R65, R218, -R65 ;  /* 0x80000041da417221 */ /* 0x000fe20000010000 */
[----:B------:R-:W-:Y:S01]  /*50b0*/  FFMA.FTZ R66, R219, R66, UR27 ;  /* 0x0000001bdb427e23 */ /* 0x000fe20008010042 */
[----:B------:R-:W-:Y:S01]  /*50c0*/  FMUL.FTZ R103, R8, UR7 ;  /* 0x0000000708677c20 */ /* 0x000fe20008410000 */
[----:B------:R-:W-:Y:S02]  /*50d0*/  HADD2.F32 R155, -RZ, R155.H0_H0 ;  /* 0x2000009bff9b7230 */ /* 0x000fe40000004100 */
[----:B------:R-:W-:Y:S01]  /*50e0*/  FFMA.FTZ R101, R65, UR16, R101 ;  /* 0x0000001041657c23 */ /* 0x000fe20008010065 */
[----:B------:R-:W-:Y:S02]  /*50f0*/  HADD2.F32 R67, -RZ, R67.H0_H0 ;  /* 0x20000043ff437230 */ /* 0x000fe40000004100 */
[----:B------:R-:W-:Y:S01]  /*5100*/  FADD.FTZ R66, R220, -R66 ;  /* 0x80000042dc427221 */ /* 0x000fe20000010000 */
[----:B------:R-:W-:-:S02]  /*5110*/  FSEL R99, R103, RZ, P5 ;  /* 0x000000ff67637208 */ /* 0x000fc40002800000 */
[----:B------:R-:W-:Y:S01]  /*5120*/  LOP3.LUT P5, RZ, R3, 0xff, RZ, 0xc0, !PT ;  /* 0x000000ff03ff7812 */ /* 0x000fe200078ac0ff */
[----:B------:R-:W-:Y:S01]  /*5130*/  FFMA.FTZ R64, R64, UR16, R67 ;  /* 0x0000001040407c23 */ /* 0x000fe20008010043 */
[----:B------:R-:W-:Y:S01]  /*5140*/  F2FP.F16.F32.PACK_AB R99, R99, R8 ;  /* 0x000000086363723e */ /* 0x000fe200000000ff */
[----:B------:R-:W-:Y:S01]  /*5150*/  FFMA.FTZ R155, R66, UR16, R155 ;  /* 0x00000010429b7c23 */ /* 0x000fe2000801009b */
[----:B------:R-:W-:Y:S01]  /*5160*/  FSEL R103, R103, RZ, P5 ;  /* 0x000000ff67677208 */ /* 0x000fe20002800000 */
[----:B------:R-:W-:-:S03]  /*5170*/  FMUL.FTZ R8, R64, UR7 ;  /* 0x0000000740087c20 */ /* 0x000fc60008410000 */
[----:B------:R-:W-:Y:S01]  /*5180*/  F2FP.F16.F32.PACK_AB R103, R64, R103 ;  /* 0x000000674067723e */ /* 0x000fe200000000ff */
[----:B------:R-:W-:Y:S01]  /*5190*/  FMUL.FTZ R64, R101, UR7 ;  /* 0x0000000765407c20 */ /* 0x000fe20008410000 */
[C---:B------:R-:W-:Y:S02]  /*51a0*/  FSEL R65, R8.reuse, RZ, P4 ;  /* 0x000000ff08417208 */ /* 0x040fe40002000000 */
[----:B------:R-:W-:Y:S02]  /*51b0*/  FSEL R8, R8, RZ, P6 ;  /* 0x000000ff08087208 */ /* 0x000fe40003000000 */
[----:B------:R-:W-:Y:S02]  /*51c0*/  ISETP.GE.U32.AND P4, PT, R3, 0x1000000, PT ;  /* 0x010000000300780c */ /* 0x000fe40003f86070 */
[----:B------:R-:W-:Y:S02]  /*51d0*/  F2FP.F16.F32.PACK_AB R65, R8, R65 ;  /* 0x000000410841723e */ /* 0x000fe400000000ff */
[----:B------:R-:W-:-:S02]  /*51e0*/  FSEL R8, R64, RZ, P3 ;  /* 0x000000ff40087208 */ /* 0x000fc40001800000 */
[----:B------:R-:W-:Y:S02]  /*51f0*/  LOP3.LUT P3, RZ, R3, 0xff0000, RZ, 0xc0, !PT ;  /* 0x00ff000003ff7812 */ /* 0x000fe4000786c0ff */
[----:B------:R-:W-:Y:S01]  /*5200*/  F2FP.F16.F32.PACK_AB R101, R8, R101 ;  /* 0x000000650865723e */ /* 0x000fe200000000ff */
[----:B------:R-:W-:Y:S01]  /*5210*/  FMUL.FTZ R8, R155, UR7 ;  /* 0x000000079b087c20 */ /* 0x000fe20008410000 */
[----:B------:R-:W-:Y:S02]  /*5220*/  FSEL R64, R64, RZ, P3 ;  /* 0x000000ff40407208 */ /* 0x000fe40001800000 */
[----:B------:R-:W-:Y:S02]  /*5230*/  PRMT R100, R103, 0x7632, R100 ;  /* 0x0000763267647816 */ /* 0x000fe40000000064 */
[C---:B------:R-:W-:Y:S02]  /*5240*/  FSEL R67, R8.reuse, RZ, P2 ;  /* 0x000000ff08437208 */ /* 0x040fe40001000000 */
[----:B------:R-:W-:-:S02]  /*5250*/  FSEL R8, R8, RZ, P4 ;  /* 0x000000ff08087208 */ /* 0x000fc40002000000 */
[----:B------:R-:W-:Y:S02]  /*5260*/  F2FP.F16.F32.PACK_AB R155, R155, R64 ;  /* 0x000000409b9b723e */ /* 0x000fe400000000ff */
[----:B------:R-:W-:Y:S02]  /*5270*/  F2FP.F16.F32.PACK_AB R67, R8, R67 ;  /* 0x000000430843723e */ /* 0x000fe400000000ff */
[----:B------:R-:W-:Y:S02]  /*5280*/  PRMT R8, R99, 0x7632, R8 ;  /* 0x0000763263087816 */ /* 0x000fe40000000008 */
[----:B------:R-:W-:Y:S02]  /*5290*/  PRMT R154, R65, 0x7632, R154 ;  /* 0x00007632419a7816 */ /* 0x000fe4000000009a */
[----:B------:R-:W-:Y:S02]  /*52a0*/  PRMT R66, R101, 0x7632, R66 ;  /* 0x0000763265427816 */ /* 0x000fe40000000042 */
[----:B------:R-:W-:-:S02]  /*52b0*/  PRMT R102, R155, 0x7632, R102 ;  /* 0x000076329b667816 */ /* 0x000fc40000000066 */
[----:B------:R-:W-:-:S07]  /*52c0*/  PRMT R156, R67, 0x7632, R156 ;  /* 0x00007632439c7816 */ /* 0x000fce000000009c */
.L_x_1216:
        /* <DEDUP_REMOVED lines=18> */
.L_x_1221:
        /* <DEDUP_REMOVED lines=10> */
.L_x_1222:
[----:B------:R-:W-:Y:S05]  /*5490*/  @!P1 BRA `(.L_x_1223) ;  /* 0x0000000c00249947 */ /* 0x000fea0003800000 */
[----:B------:R-:W-:Y:S05]  /*54a0*/  @!P0 BRA `(.L_x_1224) ;  /* 0x0000000400b08947 */ /* 0x000fea0003800000 */
[----:B------:R-:W-:Y:S05]  /*54b0*/  BRA.U !UP0, `(.L_x_1225) ;  /* 0x0000000108d87547 */ /* 0x000fea000b800000 */
[----:B------:R-:W-:Y:S02]  /*54c0*/  MOV R8, UR17 ;  /* 0x0000001100087c02 */ /* 0x000fe40008000f00 */
[--C-:B-12---:R-:W-:Y:S02]  /*54d0*/  SHF.R.U32.HI R64, RZ, 0x10, R111.reuse ;  /* 0x00000010ff407819 */ /* 0x106fe4000001166f */
[----:B------:R-:W-:Y:S01]  /*54e0*/  SHF.R.U64 R103, R110, 0x10, R111 ;  /* 0x000000106e677819 */ /* 0x000fe2000000126f */
[-C--:B------:R-:W-:Y:S01]  /*54f0*/  FFMA.FTZ R203, R203, R8.reuse, UR27 ;  /* 0x0000001bcbcb7e23 */ /* 0x080fe20008010008 */
[-C--:B------:R-:W-:Y:S01]  /*5500*/  FFMA.FTZ R205, R205, R8.reuse, UR27 ;  /* 0x0000001bcdcd7e23 */ /* 0x080fe20008010008 */
[-C--:B------:R-:W-:Y:S01]  /*5510*/  FFMA.FTZ R207, R207, R8.reuse, UR27 ;  /* 0x0000001bcfcf7e23 */ /* 0x080fe20008010008 */
[----:B------:R-:W-:Y:S01]  /*5520*/  FFMA.FTZ R201, R201, R8, UR27 ;  /* 0x0000001bc9c97e23 */ /* 0x000fe20008010008 */
[----:B------:R-:W-:Y:S02]  /*5530*/  IMAD.MOV.U32 R8, RZ, RZ, R110 ;  /* 0x000000ffff087224 */ /* 0x000fe400078e006e */
[----:B------:R-:W-:Y:S01]  /*5540*/  FADD.FTZ R101, R206, -R205 ;  /* 0x800000cdce657221 */ /* 0x000fe20000010000 */
[----:B------:R-:W-:-:S02]  /*5550*/  HADD2.F32 R64, -RZ, R64.H0_H0 ;  /* 0x20000040ff407230 */ /* 0x000fc40000004100 */
[----:B------:R-:W-:Y:S01]  /*5560*/  FADD.FTZ R99, R202, -R201 ;  /* 0x800000c9ca637221 */ /* 0x000fe20000010000 */
[----:B------:R-:W-:Y:S01]  /*5570*/  FADD.FTZ R155, R208, -R207 ;  /* 0x800000cfd09b7221 */ /* 0x000fe20000010000 */
[----:B------:R-:W-:Y:S01]  /*5580*/  HADD2.F32 R8, -RZ, R8.H0_H0 ;  /* 0x20000008ff087230 */ /* 0x000fe20000004100 */
[----:B------:R-:W-:Y:S01]  /*5590*/  LOP3.LUT P5, RZ, R146, 0xff, RZ, 0xc0, !PT ;  /* 0x000000ff92ff7812 */ /* 0x000fe200078ac0ff */
[----:B------:R-:W-:Y:S02]  /*55a0*/  HADD2.F32 R103, -RZ, R103.H0_H0 ;  /* 0x20000067ff677230 */ /* 0x000fe40000004100 */
[----:B------:R-:W-:Y:S01]  /*55b0*/  FADD.FTZ R204, R204, -R203 ;  /* 0x800000cbcccc7221 */ /* 0x000fe20000010000 */
[----:B------:R-:W-:Y:S01]  /*55c0*/  FFMA.FTZ R155, R155, UR16, R64 ;  /* 0x000000109b9b7c23 */ /* 0x000fe20008010040 */
[----:B------:R-:W-:Y:S01]  /*55d0*/  FFMA.FTZ R99, R99, UR16, R8 ;  /* 0x0000001063637c23 */ /* 0x000fe20008010008 */
[----:B------:R-:W-:Y:S01]  /*55e0*/  MOV R8, R111 ;  /* 0x0000006f00087202 */ /* 0x000fe20000000f00 */
[----:B------:R-:W-:Y:S01]  /*55f0*/  FFMA.FTZ R103, R204, UR16, R103 ;  /* 0x00000010cc677c23 */ /* 0x000fe20008010067 */
[----:B------:R-:W-:-:S02]  /*5600*/  LOP3.LUT P4, RZ, R146, 0xff00, RZ, 0xc0, !PT ;  /* 0x0000ff0092ff7812 */ /* 0x000fc4000788c0ff */
[----:B------:R-:W-:Y:S01]  /*5610*/  LOP3.LUT P6, RZ, R2, 0xff00, RZ, 0xc0, !PT ;  /* 0x0000ff0002ff7812 */ /* 0x000fe200078cc0ff */
[----:B------:R-:W-:Y:S01]  /*5620*/  HADD2.F32 R8, -RZ, R8.H0_H0 ;  /* 0x20000008ff087230 */ /* 0x000fe20000004100 */
[C---:B------:R-:W-:Y:S02]  /*5630*/  LOP3.LUT P3, RZ, R146.reuse, 0xff0000, RZ, 0xc0, !PT ;  /* 0x00ff000092ff7812 */ /* 0x040fe4000786c0ff */
[----:B------:R-:W-:Y:S02]  /*5640*/  ISETP.GE.U32.AND P2, PT, R146, 0x1000000, PT ;  /* 0x010000009200780c */ /* 0x000fe40003f46070 */
[----:B------:R-:W-:Y:S01]  /*5650*/  FFMA.FTZ R101, R101, UR16, R8 ;  /* 0x0000001065657c23 */ /* 0x000fe20008010008 */
[----:B------:R-:W-:-:S05]  /*5660*/  FMUL.FTZ R8, R99, UR7 ;  /* 0x0000000763087c20 */ /* 0x000fca0008410000 */
[----:B------:R-:W-:Y:S02]  /*5670*/  FSEL R64, R8, RZ, P5 ;  /* 0x000000ff08407208 */ /* 0x000fe40002800000 */
[----:B------:R-:W-:Y:S02]  /*5680*/  LOP3.LUT P5, RZ, R2, 0xff, RZ, 0xc0, !PT ;  /* 0x000000ff02ff7812 */ /* 0x000fe400078ac0ff */
[----:B------:R-:W-:Y:S01]  /*5690*/  F2FP.F16.F32.PACK_AB R99, R64, R99 ;  /* 0x000000634063723e */ /* 0x000fe200000000ff */
[----:B------:R-:W-:Y:S01]  /*56a0*/  FMUL.FTZ R64, R103, UR7 ;  /* 0x0000000767407c20 */ /* 0x000fe20008410000 */
[----:B------:R-:W-:-:S04]  /*56b0*/  FSEL R8, R8, RZ, P5 ;  /* 0x000000ff08087208 */ /* 0x000fc80002800000 */
[C---:B------:R-:W-:Y:S02]  /*56c0*/  FSEL R65, R64.reuse, RZ, P4 ;  /* 0x000000ff40417208 */ /* 0x040fe40002000000 */
[----:B------:R-:W-:Y:S01]  /*56d0*/  F2FP.F16.F32.PACK_AB R103, R103, R8 ;  /* 0x000000086767723e */ /* 0x000fe200000000ff */
[----:B------:R-:W-:Y:S01]  /*56e0*/  FMUL.FTZ R8, R101, UR7 ;  /* 0x0000000765087c20 */ /* 0x000fe20008410000 */
[----:B------:R-:W-:Y:S02]  /*56f0*/  FSEL R64, R64, RZ, P6 ;  /* 0x000000ff40407208 */ /* 0x000fe40003000000 */
[----:B------:R-:W-:Y:S02]  /*5700*/  ISETP.GE.U32.AND P4, PT, R2, 0x1000000, PT ;  /* 0x010000000200780c */ /* 0x000fe40003f86070 */
[----:B------:R-:W-:Y:S01]  /*5710*/  F2FP.F16.F32.PACK_AB R64, R64, R65 ;  /* 0x000000414040723e */ /* 0x000fe200000000ff */
[----:B------:R-:W-:Y:S01]  /*5720*/  FMUL.FTZ R65, R155, UR7 ;  /* 0x000000079b417c20 */ /* 0x000fe20008410000 */
[----:B------:R-:W-:-:S02]  /*5730*/  FSEL R66, R8, RZ, P3 ;  /* 0x000000ff08427208 */ /* 0x000fc40001800000 */
[----:B------:R-:W-:Y:S02]  /*5740*/  LOP3.LUT P3, RZ, R2, 0xff0000, RZ, 0xc0, !PT ;  /* 0x00ff000002ff7812 */ /* 0x000fe4000786c0ff */
[----:B------:R-:W-:Y:S02]  /*5750*/  F2FP.F16.F32.PACK_AB R101, R66, R101 ;  /* 0x000000654265723e */ /* 0x000fe400000000ff */
[C---:B------:R-:W-:Y:S02]  /*5760*/  FSEL R66, R65.reuse, RZ, P2 ;  /* 0x000000ff41427208 */ /* 0x040fe40001000000 */
[----:B------:R-:W-:Y:S02]  /*5770*/  FSEL R8, R8, RZ, P3 ;  /* 0x000000ff08087208 */ /* 0x000fe40001800000 */
[----:B------:R-:W-:Y:S02]  /*5780*/  FSEL R65, R65, RZ, P4 ;  /* 0x000000ff41417208 */ /* 0x000fe40002000000 */
[----:B------:R-:W-:-:S02]  /*5790*/  F2FP.F16.F32.PACK_AB R155, R155, R8 ;  /* 0x000000089b9b723e */ /* 0x000fc400000000ff */
[----:B------:R-:W-:Y:S02]  /*57a0*/  F2FP.F16.F32.PACK_AB R66, R65, R66 ;  /* 0x000000424142723e */ /* 0x000fe400000000ff */
[----:B------:R-:W-:Y:S02]  /*57b0*/  PRMT R8, R99, 0x7632, R8 ;  /* 0x0000763263087816 */ /* 0x000fe40000000008 */
[----:B------:R-:W-:Y:S02]  /*57c0*/  PRMT R100, R103, 0x7632, R100 ;  /* 0x0000763267647816 */ /* 0x000fe40000000064 */
[----:B------:R-:W-:Y:S02]  /*57d0*/  PRMT R154, R64, 0x7632, R154 ;  /* 0x00007632409a7816 */ /* 0x000fe4000000009a */
[----:B------:R-:W-:Y:S02]  /*57e0*/  PRMT R65, R101, 0x7632, R65 ;  /* 0x0000763265417816 */ /* 0x000fe40000000041 */
[----:B------:R-:W-:-:S02]  /*57f0*/  PRMT R102, R155, 0x7632, R102 ;  /* 0x000076329b667816 */ /* 0x000fc40000000066 */
[----:B------:R-:W-:Y:S01]  /*5800*/  PRMT R156, R66, 0x7632, R156 ;  /* 0x00007632429c7816 */ /* 0x000fe2000000009c */
[----:B------:R-:W-:Y:S06]  /*5810*/  BRA `(.L_x_1226) ;  /* 0x0000001000ac7947 */ /* 0x000fec0003800000 */
.L_x_1225:
[----:B------:R-:W-:Y:S01]  /*5820*/  IMAD.U32 R8, RZ, RZ, UR17 ;  /* 0x00000011ff087e24 */ /* 0x000fe2000f8e00ff */
[----:B-12---:R-:W-:Y:S02]  /*5830*/  MOV R64, R110 ;  /* 0x0000006e00407202 */ /* 0x006fe40000000f00 */
[----:B------:R-:W-:Y:S01]  /*5840*/  LOP3.LUT P2, RZ, R146, 0xff, RZ, 0xc0, !PT ;  /* 0x000000ff92ff7812 */ /* 0x000fe2000784c0ff */
[----:B------:R-:W-:Y:S01]  /*5850*/  FFMA.FTZ R8, R201, R8, UR27 ;  /* 0x0000001bc9087e23 */ /* 0x000fe20008010008 */
[----:B------:R-:W-:Y:S01]  /*5860*/  LOP3.LUT P3, RZ, R2, 0xff, RZ, 0xc0, !PT ;  /* 0x000000ff02ff7812 */ /* 0x000fe2000786c0ff */
[----:B------:R-:W-:Y:S01]  /*5870*/  HADD2.F32 R64, -RZ, R64.H0_H0 ;  /* 0x20000040ff407230 */ /* 0x000fe20000004100 */
[----:B------:R-:W-:Y:S01]  /*5880*/  MOV R66, UR17 ;  /* 0x0000001100427c02 */ /* 0x000fe20008000f00 */
[----:B------:R-:W-:-:S04]  /*5890*/  FADD.FTZ R8, R202, -R8 ;  /* 0x80000008ca087221 */ /* 0x000fc80000010000 */
[----:B------:R-:W-:Y:S01]  /*58a0*/  FFMA.FTZ R64, R8, UR16, R64 ;  /* 0x0000001008407c23 */ /* 0x000fe20008010040 */
[----:B------:R-:W-:-:S03]  /*58b0*/  FFMA.FTZ R205, R205, R66, UR27 ;  /* 0x0000001bcdcd7e23 */ /* 0x000fc60008010042 */
[----:B------:R-:W-:Y:S01]  /*58c0*/  FMUL.FTZ R64, R64, UR7 ;  /* 0x0000000740407c20 */ /* 0x000fe20008410000 */
[----:B------:R-:W-:-:S04]  /*58d0*/  FADD.FTZ R205, R206, -R205 ;  /* 0x800000cdcecd7221 */ /* 0x000fc80000010000 */
[C---:B------:R-:W-:Y:S02]  /*58e0*/  FSEL R8, R64.reuse, RZ, P2 ;  /* 0x000000ff40087208 */ /* 0x040fe40001000000 */
[----:B------:R-:W-:Y:S02]  /*58f0*/  FSEL R64, R64, RZ, P3 ;  /* 0x000000ff40407208 */ /* 0x000fe40001800000 */
[----:B------:R-:W-:Y:S02]  /*5900*/  LOP3.LUT P2, RZ, R146, 0xff00, RZ, 0xc0, !PT ;  /* 0x0000ff0092ff7812 */ /* 0x000fe4000784c0ff */
[----:B------:R-:W-:Y:S01]  /*5910*/  F2FP.F16.F32.PACK_AB R8, R64, R8 ;  /* 0x000000084008723e */ /* 0x000fe200000000ff */
[----:B------:R-:W-:Y:S01]  /*5920*/  IMAD.U32 R64, RZ, RZ, UR17 ;  /* 0x00000011ff407e24 */ /* 0x000fe2000f8e00ff */
[----:B------:R-:W-:Y:S02]  /*5930*/  LOP3.LUT P3, RZ, R2, 0xff00, RZ, 0xc0, !PT ;  /* 0x0000ff0002ff7812 */ /* 0x000fe4000786c0ff */
[----:B------:R-:W-:Y:S01]  /*5940*/  PRMT R103, R8, 0x7632, R103 ;  /* 0x0000763208677816 */ /* 0x000fe20000000067 */
[----:B------:R-:W-:Y:S01]  /*5950*/  FFMA.FTZ R203, R203, R64, UR27 ;  /* 0x0000001bcbcb7e23 */ /* 0x000fe20008010040 */
[----:B------:R-:W-:-:S03]  /*5960*/  SHF.R.U64 R64, R110, 0x10, R111 ;  /* 0x000000106e407819 */ /* 0x000fc6000000126f */
[----:B------:R-:W-:Y:S02]  /*5970*/  FADD.FTZ R204, R204, -R203 ;  /* 0x800000cbcccc7221 */ /* 0x000fe40000010000 */
[----:B------:R-:W-:-:S05]  /*5980*/  HADD2.F32 R65, -RZ, R64.H0_H0 ;  /* 0x20000040ff417230 */ /* 0x000fca0000004100 */
[----:B------:R-:W-:-:S04]  /*5990*/  FFMA.FTZ R65, R204, UR16, R65 ;  /* 0x00000010cc417c23 */ /* 0x000fc80008010041 */
[----:B------:R-:W-:-:S05]  /*59a0*/  FMUL.FTZ R65, R65, UR7 ;  /* 0x0000000741417c20 */ /* 0x000fca0008410000 */
[C---:B------:R-:W-:Y:S02]  /*59b0*/  FSEL R64, R65.reuse, RZ, P2 ;  /* 0x000000ff41407208 */ /* 0x040fe40001000000 */
[----:B------:R-:W-:Y:S02]  /*59c0*/  FSEL R65, R65, RZ, P3 ;  /* 0x000000ff41417208 */ /* 0x000fe40001800000 */
[----:B------:R-:W-:Y:S02]  /*59d0*/  LOP3.LUT P2, RZ, R146, 0xff0000, RZ, 0xc0, !PT ;  /* 0x00ff000092ff7812 */ /* 0x000fe4000784c0ff */
[----:B------:R-:W-:Y:S01]  /*59e0*/  F2FP.F16.F32.PACK_AB R64, R65, R64 ;  /* 0x000000404140723e */ /* 0x000fe200000000ff */
[----:B------:R-:W-:Y:S01]  /*59f0*/  IMAD.MOV.U32 R65, RZ, RZ, R111 ;  /* 0x000000ffff417224 */ /* 0x000fe200078e006f */
[----:B------:R-:W-:Y:S02]  /*5a00*/  LOP3.LUT P3, RZ, R2, 0xff0000, RZ, 0xc0, !PT ;  /* 0x00ff000002ff7812 */ /* 0x000fe4000786c0ff */
[----:B------:R-:W-:-:S02]  /*5a10*/  PRMT R154, R64, 0x7632, R154 ;  /* 0x00007632409a7816 */ /* 0x000fc4000000009a */
[----:B------:R-:W-:-:S05]  /*5a20*/  HADD2.F32 R66, -RZ, R65.H0_H0 ;  /* 0x20000041ff427230 */ /* 0x000fca0000004100 */
        /* <DEDUP_REMOVED lines=9> */
[----:B------:R-:W-:Y:S01]  /*5ac0*/  FFMA.FTZ R207, R207, R66, UR27 ;  /* 0x0000001bcfcf7e23 */ /* 0x000fe20008010042 */
[----:B------:R-:W-:-:S03]  /*5ad0*/  SHF.R.U32.HI R66, RZ, 0x10, R111 ;  /* 0x00000010ff427819 */ /* 0x000fc6000001166f */
[----:B------:R-:W-:Y:S02]  /*5ae0*/  FADD.FTZ R207, R208, -R207 ;  /* 0x800000cfd0cf7221 */ /* 0x000fe40000010000 */
[----:B------:R-:W-:-:S05]  /*5af0*/  HADD2.F32 R66, -RZ, R66.H0_H0 ;  /* 0x20000042ff427230 */ /* 0x000fca0000004100 */
[----:B------:R-:W-:-:S04]  /*5b00*/  FFMA.FTZ R66, R207, UR16, R66 ;  /* 0x00000010cf427c23 */ /* 0x000fc80008010042 */
[----:B------:R-:W-:-:S05]  /*5b10*/  FMUL.FTZ R66, R66, UR7 ;  /* 0x0000000742427c20 */ /* 0x000fca0008410000 */
[C---:B------:R-:W-:Y:S02]  /*5b20*/  FSEL R67, R66.reuse, RZ, P2 ;  /* 0x000000ff42437208 */ /* 0x040fe40001000000 */
[----:B------:R-:W-:-:S04]  /*5b30*/  FSEL R66, R66, RZ, P3 ;  /* 0x000000ff42427208 */ /* 0x000fc80001800000 */
[----:B------:R-:W-:-:S04]  /*5b40*/  F2FP.F16.F32.PACK_AB R66, R66, R67 ;  /* 0x000000434242723e */ /* 0x000fc800000000ff */
[----:B------:R-:W-:Y:S01]  /*5b50*/  PRMT R156, R66, 0x7632, R156 ;  /* 0x00007632429c7816 */ /* 0x000fe2000000009c */
[----:B------:R-:W-:Y:S06]  /*5b60*/  BRA `(.L_x_1226) ;  /* 0x0000000c00d87947 */ /* 0x000fec0003800000 */
.L_x_1224:
        /* <DEDUP_REMOVED lines=23> */
[C---:B------:R-:W-:Y:S01]  /*5ce0*/  F2FP.F16.F32.PACK_AB R103, R204.reuse, R103 ;  /* 0x00000067cc67723e */ /* 0x040fe200000000ff */
[----:B------:R-:W-:Y:S01]  /*5cf0*/  FMUL.FTZ R204, R204, UR7 ;  /* 0x00000007cccc7c20 */ /* 0x000fe20008410000 */
[----:B------:R-:W-:Y:S02]  /*5d00*/  LOP3.LUT P5, RZ, R2, 0xff00, RZ, 0xc0, !PT ;  /* 0x0000ff0002ff7812 */ /* 0x000fe400078ac0ff */
[----:B------:R-:W-:-:S02]  /*5d10*/  F2FP.F16.F32.PACK_AB R99, R64, R99 ;  /* 0x000000634063723e */ /* 0x000fc400000000ff */
[C---:B------:R-:W-:Y:S02]  /*5d20*/  FSEL R64, R204.reuse, RZ, P4 ;  /* 0x000000ffcc407208 */ /* 0x040fe40002000000 */
[----:B------:R-:W-:Y:S02]  /*5d30*/  FSEL R65, R204, RZ, P5 ;  /* 0x000000ffcc417208 */ /* 0x000fe40002800000 */
[----:B------:R-:W-:Y:S02]  /*5d40*/  FSEL R66, R8, RZ, P3 ;  /* 0x000000ff08427208 */ /* 0x000fe40001800000 */
[----:B------:R-:W-:Y:S01]  /*5d50*/  F2FP.F16.F32.PACK_AB R64, R65, R64 ;  /* 0x000000404140723e */ /* 0x000fe200000000ff */
[----:B------:R-:W-:Y:S01]  /*5d60*/  FMUL.FTZ R65, R208, UR7 ;  /* 0x00000007d0417c20 */ /* 0x000fe20008410000 */
[C---:B------:R-:W-:Y:S02]  /*5d70*/  LOP3.LUT P3, RZ, R2.reuse, 0xff0000, RZ, 0xc0, !PT ;  /* 0x00ff000002ff7812 */ /* 0x040fe4000786c0ff */
[----:B------:R-:W-:-:S02]  /*5d80*/  ISETP.GE.U32.AND P4, PT, R2, 0x1000000, PT ;  /* 0x010000000200780c */ /* 0x000fc40003f86070 */
[----:B------:R-:W-:Y:S02]  /*5d90*/  F2FP.F16.F32.PACK_AB R101, R66, R101 ;  /* 0x000000654265723e */ /* 0x000fe400000000ff */
[C---:B------:R-:W-:Y:S02]  /*5da0*/  FSEL R66, R65.reuse, RZ, P2 ;  /* 0x000000ff41427208 */ /* 0x040fe40001000000 */
[----:B------:R-:W-:Y:S02]  /*5db0*/  FSEL R155, R8, RZ, P3 ;  /* 0x000000ff089b7208 */ /* 0x000fe40001800000 */
[----:B------:R-:W-:Y:S02]  /*5dc0*/  FSEL R65, R65, RZ, P4 ;  /* 0x000000ff41417208 */ /* 0x000fe40002000000 */
[----:B------:R-:W-:Y:S02]  /*5dd0*/  F2FP.F16.F32.PACK_AB R155, R208, R155 ;  /* 0x0000009bd09b723e */ /* 0x000fe400000000ff */
[----:B------:R-:W-:-:S02]  /*5de0*/  F2FP.F16.F32.PACK_AB R66, R65, R66 ;  /* 0x000000424142723e */ /* 0x000fc400000000ff */
[----:B------:R-:W-:Y:S02]  /*5df0*/  PRMT R8, R99, 0x7632, R8 ;  /* 0x0000763263087816 */ /* 0x000fe40000000008 */
[----:B------:R-:W-:Y:S02]  /*5e00*/  PRMT R100, R103, 0x7632, R100 ;  /* 0x0000763267647816 */ /* 0x000fe40000000064 */
[----:B------:R-:W-:Y:S02]  /*5e10*/  PRMT R154, R64, 0x7632, R154 ;  /* 0x00007632409a7816 */ /* 0x000fe4000000009a */
[----:B------:R-:W-:Y:S02]  /*5e20*/  PRMT R65, R101, 0x7632, R65 ;  /* 0x0000763265417816 */ /* 0x000fe40000000041 */
[----:B------:R-:W-:Y:S02]  /*5e30*/  PRMT R102, R155, 0x7632, R102 ;  /* 0x000076329b667816 */ /* 0x000fe40000000066 */
[----:B------:R-:W-:Y:S01]  /*5e40*/  PRMT R156, R66, 0x7632, R156 ;  /* 0x00007632429c7816 */ /* 0x000fe2000000009c */
[----:B------:R-:W-:Y:S06]  /*5e50*/  BRA `(.L_x_1226) ;  /* 0x0000000c001c7947 */ /* 0x000fec0003800000 */
.L_x_1227:
[----:B------:R-:W-:Y:S02]  /*5e60*/  MOV R8, UR17 ;  /* 0x0000001100087c02 */ /* 0x000fe40008000f00 */
[----:B------:R-:W-:Y:S02]  /*5e70*/  LOP3.LUT P2, RZ, R146, 0xff, RZ, 0xc0, !PT ;  /* 0x000000ff92ff7812 */ /* 0x000fe4000784c0ff */
[----:B------:R-:W-:Y:S01]  /*5e80*/  LOP3.LUT P3, RZ, R2, 0xff, RZ, 0xc0, !PT ;  /* 0x000000ff02ff7812 */ /* 0x000fe2000786c0ff */
[----:B------:R-:W-:Y:S01]  /*5e90*/  FFMA.FTZ R8, R201, R8, UR27 ;  /* 0x0000001bc9087e23 */ /* 0x000fe20008010008 */
[----:B-12---:R-:W-:-:S03]  /*5ea0*/  MOV R66, UR17 ;  /* 0x0000001100427c02 */ /* 0x006fc60008000f00 */
[----:B------:R-:W-:Y:S02]  /*5eb0*/  FADD.FTZ R8, R202, -R8 ;  /* 0x80000008ca087221 */ /* 0x000fe40000010000 */
[----:B------:R-:W-:Y:S02]  /*5ec0*/  FFMA.FTZ R205, R205, R66, UR27 ;  /* 0x0000001bcdcd7e23 */ /* 0x000fe40008010042 */
[----:B------:R-:W-:Y:S02]  /*5ed0*/  FMUL.FTZ R8, R8, UR16 ;  /* 0x0000001008087c20 */ /* 0x000fe40008410000 */
[----:B------:R-:W-:Y:S02]  /*5ee0*/  FADD.FTZ R205, R206, -R205 ;  /* 0x800000cdcecd7221 */ /* 0x000fe40000010000 */
[----:B------:R-:W-:Y:S02]  /*5ef0*/  FMUL.FTZ R64, R8, UR7 ;  /* 0x0000000708407c20 */ /* 0x000fe40008410000 */
[----:B------:R-:W-:-:S03]  /*5f00*/  FMUL.FTZ R205, R205, UR16 ;  /* 0x00000010cdcd7c20 */ /* 0x000fc60008410000 */
[C---:B------:R-:W-:Y:S01]  /*5f10*/  FSEL R8, R64.reuse, RZ, P2 ;  /* 0x000000ff40087208 */ /* 0x040fe20001000000 */
[----:B------:R-:W-:Y:S01]  /*5f20*/  FMUL.FTZ R205, R205, UR7 ;  /* 0x00000007cdcd7c20 */ /* 0x000fe20008410000 */
        /* <DEDUP_REMOVED lines=17> */
[----:B------:R-:W-:Y:S01]  /*6040*/  F2FP.F16.F32.PACK_AB R65, R66, R65 ;  /* 0x000000414241723e */ /* 0x000fe200000000ff */
[----:B------:R-:W-:Y:S01]  /*6050*/  IMAD.U32 R66, RZ, RZ, UR17 ;  /* 0x00000011ff427e24 */ /* 0x000fe2000f8e00ff */
[----:B------:R-:W-:Y:S02]  /*6060*/  ISETP.GE.U32.AND P3, PT, R2, 0x1000000, PT ;  /* 0x010000000200780c */ /* 0x000fe40003f66070 */
[----:B------:R-:W-:Y:S01]  /*6070*/  F2FP.F16.F32.PACK_AB R64, R203, R64 ;  /* 0x00000040cb40723e */ /* 0x000fe200000000ff */
        /* <DEDUP_REMOVED lines=8> */
[----:B------:R-:W-:-:S04]  /*6100*/  F2FP.F16.F32.PACK_AB R66, R207, R66 ;  /* 0x00000042cf42723e */ /* 0x000fc800000000ff */
[----:B------:R-:W-:Y:S01]  /*6110*/  PRMT R156, R66, 0x7632, R156 ;  /* 0x00007632429c7816 */ /* 0x000fe2000000009c */
[----:B------:R-:W-:Y:S06]  /*6120*/  BRA `(.L_x_1226) ;  /* 0x0000000800687947 */ /* 0x000fec0003800000 */
.L_x_1223:
        /* <DEDUP_REMOVED lines=8> */
[----:B------:R-:W-:Y:S01]  /*61b0*/  MOV R64, R110 ;  /* 0x0000006e00407202 */ /* 0x000fe20000000f00 */
[----:B------:R-:W-:Y:S01]  /*61c0*/  FFMA.FTZ R8, R201, R8, UR27 ;  /* 0x0000001bc9087e23 */ /* 0x000fe20008010008 */
[----:B------:R-:W-:Y:S01]  /*61d0*/  SHF.R.U32.HI R67, RZ, 0x10, R111 ;  /* 0x00000010ff437819 */ /* 0x000fe2000001166f */
[----:B------:R-:W-:-:S02]  /*61e0*/  HADD2.F32 R99, -RZ, R99.H0_H0 ;  /* 0x20000063ff637230 */ /* 0x000fc40000004100 */
[----:B------:R-:W-:Y:S01]  /*61f0*/  FADD.FTZ R204, R204, -R203 ;  /* 0x800000cbcccc7221 */ /* 0x000fe20000010000 */
[----:B------:R-:W-:Y:S02]  /*6200*/  HADD2.F32 R65, -RZ, R64.H0_H0 ;  /* 0x20000040ff417230 */ /* 0x000fe40000004100 */
[----:B------:R-:W-:Y:S01]  /*6210*/  FADD.FTZ R8, R202, -R8 ;  /* 0x80000008ca087221 */ /* 0x000fe20000010000 */
[----:B------:R-:W-:Y:S01]  /*6220*/  IMAD.MOV.U32 R64, RZ, RZ, R111 ;  /* 0x000000ffff407224 */ /* 0x000fe200078e006f */
[----:B------:R-:W-:Y:S01]  /*6230*/  LOP3.LUT P2, RZ, R146, 0xff, RZ, 0xc0, !PT ;  /* 0x000000ff92ff7812 */ /* 0x000fe2000784c0ff */
[----:B------:R-:W-:Y:S02]  /*6240*/  HADD2.F32 R67, -RZ, R67.H0_H0 ;  /* 0x20000043ff437230 */ /* 0x000fe40000004100 */
[----:B------:R-:W-:Y:S01]  /*6250*/  FFMA.FTZ R8, R8, UR16, R65 ;  /* 0x0000001008087c23 */ /* 0x000fe20008010041 */
[----:B------:R-:W-:Y:S01]  /*6260*/  FADD.FTZ R206, R206, -R205 ;  /* 0x800000cdcece7221 */ /* 0x000fe20000010000 */
[----:B------:R-:W-:-:S02]  /*6270*/  HADD2.F32 R65, -RZ, R64.H0_H0 ;  /* 0x20000040ff417230 */ /* 0x000fc40000004100 */
[----:B------:R-:W-:Y:S01]  /*6280*/  FADD.FTZ R208, R208, -R207 ;  /* 0x800000cfd0d07221 */ /* 0x000fe20000010000 */
        /* <DEDUP_REMOVED lines=9> */
[----:B------:R-:W-:Y:S01]  /*6320*/  F2FP.F16.F32.PACK_AB R99, R99, R8 ;  /* 0x000000086363723e */ /* 0x000fe200000000ff */
[----:B------:R-:W-:Y:S01]  /*6330*/  FMUL.FTZ R8, R65, UR7 ;  /* 0x0000000741087c20 */ /* 0x000fe20008410000 */
[----:B------:R-:W-:-:S02]  /*6340*/  ISETP.GE.U32.AND P5, PT, R146, 0x1000000, PT ;  /* 0x010000009200780c */ /* 0x000fc40003fa6070 */
[----:B------:R-:W-:Y:S02]  /*6350*/  FSEL R101, R66, RZ, P3 ;  /* 0x000000ff42657208 */ /* 0x000fe40001800000 */
[----:B------:R-:W-:Y:S02]  /*6360*/  FSEL R8, R8, RZ, P4 ;  /* 0x000000ff08087208 */ /* 0x000fe40002000000 */
[----:B------:R-:W-:Y:S02]  /*6370*/  FSEL R102, R64, RZ, P5 ;  /* 0x000000ff40667208 */ /* 0x000fe40002800000 */
[----:B------:R-:W-:Y:S02]  /*6380*/  F2FP.F16.F32.PACK_AB R100, R101, R100 ;  /* 0x000000646564723e */ /* 0x000fe400000000ff */
[----:B------:R-:W-:Y:S02]  /*6390*/  F2FP.F16.F32.PACK_AB R101, R8, R65 ;  /* 0x000000410865723e */ /* 0x000fe400000000ff */
[----:B------:R-:W-:-:S02]  /*63a0*/  F2FP.F16.F32.PACK_AB R102, R102, R67 ;  /* 0x000000436666723e */ /* 0x000fc400000000ff */
[----:B------:R-:W-:Y:S02]  /*63b0*/  PRMT R8, R99, 0x7632, R8 ;  /* 0x0000763263087816 */ /* 0x000fe40000000008 */
[----:B------:R-:W-:Y:S02]  /*63c0*/  PRMT R64, R100, 0x7632, R64 ;  /* 0x0000763264407816 */ /* 0x000fe40000000040 */
[----:B------:R-:W-:Y:S02]  /*63d0*/  PRMT R65, R101, 0x7632, R65 ;  /* 0x0000763265417816 */ /* 0x000fe40000000041 */
[----:B------:R-:W-:Y:S01]  /*63e0*/  PRMT R66, R102, 0x7632, R66 ;  /* 0x0000763266427816 */ /* 0x000fe20000000042 */
[----:B------:R-:W-:Y:S06]  /*63f0*/  BRA `(.L_x_1226) ;  /* 0x0000000400b47947 */ /* 0x000fec0003800000 */
.L_x_1229:
[----:B------:R-:W-:Y:S01]  /*6400*/  MOV R8, UR17 ;  /* 0x0000001100087c02 */ /* 0x000fe20008000f00 */
[----:B-12---:R-:W-:Y:S01]  /*6410*/  IMAD.U32 R64, RZ, RZ, UR17 ;  /* 0x00000011ff407e24 */ /* 0x006fe2000f8e00ff */
[----:B------:R-:W-:Y:S01]  /*6420*/  MOV R65, R110 ;  /* 0x0000006e00417202 */ /* 0x000fe20000000f00 */
[--C-:B------:R-:W-:Y:S01]  /*6430*/  IMAD.MOV.U32 R67, RZ, RZ, R111.reuse ;  /* 0x000000ffff437224 */ /* 0x100fe200078e006f */
[C---:B------:R-:W-:Y:S01]  /*6440*/  LOP3.LUT P2, RZ, R146.reuse, 0xff, RZ, 0xc0, !PT ;  /* 0x000000ff92ff7812 */ /* 0x040fe2000784c0ff */
[----:B------:R-:W-:Y:S01]  /*6450*/  FFMA.FTZ R8, R201, R8, UR27 ;  /* 0x0000001bc9087e23 */ /* 0x000fe20008010008 */
[----:B------:R-:W-:Y:S01]  /*6460*/  FFMA.FTZ R64, R203, R64, UR27 ;  /* 0x0000001bcb407e23 */ /* 0x000fe20008010040 */
[----:B------:R-:W-:Y:S01]  /*6470*/  HADD2.F32 R65, -RZ, R65.H0_H0 ;  /* 0x20000041ff417230 */ /* 0x000fe20000004100 */
[----:B------:R-:W-:Y:S01]  /*6480*/  LOP3.LUT P3, RZ, R146, 0xff00, RZ, 0xc0, !PT ;  /* 0x0000ff0092ff7812 */ /* 0x000fe2000786c0ff */
[----:B------:R-:W-:Y:S01]  /*6490*/  FADD.FTZ R8, R202, -R8 ;  /* 0x80000008ca087221 */ /* 0x000fe20000010000 */
[----:B------:R-:W-:Y:S01]  /*64a0*/  FADD.FTZ R64, R204, -R64 ;  /* 0x80000040cc407221 */ /* 0x000fe20000010000 */
[----:B------:R-:W-:Y:S01]  /*64b0*/  SHF.R.U32.HI R66, RZ, 0x10, R111 ;  /* 0x00000010ff427819 */ /* 0x000fe2000001166f */
[----:B------:R-:W-:-:S02]  /*64c0*/  HADD2.F32 R67, -RZ, R67.H0_H0 ;  /* 0x20000043ff437230 */ /* 0x000fc40000004100 */
[----:B------:R-:W-:Y:S01]  /*64d0*/  FFMA.FTZ R8, R8, UR16, R65 ;  /* 0x0000001008087c23 */ /* 0x000fe20008010041 */
[----:B------:R-:W-:Y:S01]  /*64e0*/  SHF.R.U64 R65, R110, 0x10, R111 ;  /* 0x000000106e417819 */ /* 0x000fe2000000126f */
[----:B------:R-:W-:Y:S02]  /*64f0*/  HADD2.F32 R66, -RZ, R66.H0_H0 ;  /* 0x20000042ff427230 */ /* 0x000fe40000004100 */
[----:B------:R-:W-:Y:S02]  /*6500*/  FMUL.FTZ R8, R8, UR7 ;  /* 0x0000000708087c20 */ /* 0x000fe40008410000 */
[----:B------:R-:W-:-:S03]  /*6510*/  HADD2.F32 R65, -RZ, R65.H0_H0 ;  /* 0x20000041ff417230 */ /* 0x000fc60000004100 */
[----:B------:R-:W-:Y:S02]  /*6520*/  FSEL R8, R8, RZ, P2 ;  /* 0x000000ff08087208 */ /* 0x000fe40001000000 */
[----:B------:R-:W-:Y:S01]  /*6530*/  FFMA.FTZ R64, R64, UR16, R65 ;  /* 0x0000001040407c23 */ /* 0x000fe20008010041 */
[----:B------:R-:W-:Y:S02]  /*6540*/  MOV R65, UR17 ;  /* 0x0000001100417c02 */ /* 0x000fe40008000f00 */
[----:B------:R-:W-:Y:S01]  /*6550*/  LOP3.LUT P2, RZ, R146, 0xff0000, RZ, 0xc0, !PT ;  /* 0x00ff000092ff7812 */ /* 0x000fe2000784c0ff */
[----:B------:R-:W-:Y:S02]  /*6560*/  FMUL.FTZ R64, R64, UR7 ;  /* 0x0000000740407c20 */ /* 0x000fe40008410000 */
[----:B------:R-:W-:-:S03]  /*6570*/  FFMA.FTZ R65, R207, R65, UR27 ;  /* 0x0000001bcf417e23 */ /* 0x000fc60008010041 */
[----:B------:R-:W-:Y:S01]  /*6580*/  FSEL R64, R64, RZ, P3 ;  /* 0x000000ff40407208 */ /* 0x000fe20001800000 */
[----:B------:R-:W-:Y:S01]  /*6590*/  FADD.FTZ R65, R208, -R65 ;  /* 0x80000041d0417221 */ /* 0x000fe20000010000 */
[----:B------:R-:W-:Y:S02]  /*65a0*/  ISETP.GE.U32.AND P3, PT, R146, 0x1000000, PT ;  /* 0x010000009200780c */ /* 0x000fe40003f66070 */
[----:B------:R-:W-:Y:S01]  /*65b0*/  F2FP.F16.F32.PACK_AB R8, R64, R8 ;  /* 0x000000084008723e */ /* 0x000fe200000000ff */
        /* <DEDUP_REMOVED lines=10> */
[----:B------:R-:W-:-:S04]  /*6660*/  F2FP.F16.F32.PACK_AB R65, R66, R65 ;  /* 0x000000414241723e */ /* 0x000fc800000000ff */
[----:B------:R-:W-:Y:S01]  /*6670*/  PRMT R66, R65, 0x7632, R66 ;  /* 0x0000763241427816 */ /* 0x000fe20000000042 */
[----:B------:R-:W-:Y:S06]  /*6680*/  BRA `(.L_x_1226) ;  /* 0x0000000400107947 */ /* 0x000fec0003800000 */
.L_x_1228:
        /* <DEDUP_REMOVED lines=24> */
[----:B------:R-:W-:Y:S01]  /*6810*/  F2FP.F16.F32.PACK_AB R99, R99, R8 ;  /* 0x000000086363723e */ /* 0x000fe200000000ff */
[----:B------:R-:W-:Y:S01]  /*6820*/  FMUL.FTZ R8, R101, UR7 ;  /* 0x0000000765087c20 */ /* 0x000fe20008410000 */
[----:B------:R-:W-:Y:S02]  /*6830*/  F2FP.F16.F32.PACK_AB R100, R65, R100 ;  /* 0x000000644164723e */ /* 0x000fe400000000ff */
[----:B------:R-:W-:-:S02]  /*6840*/  FSEL R65, R64, RZ, P5 ;  /* 0x000000ff40417208 */ /* 0x000fc40002800000 */
[----:B------:R-:W-:Y:S02]  /*6850*/  FSEL R8, R8, RZ, P4 ;  /* 0x000000ff08087208 */ /* 0x000fe40002000000 */
[----:B------:R-:W-:Y:S02]  /*6860*/  F2FP.F16.F32.PACK_AB R102, R65, R102 ;  /* 0x000000664166723e */ /* 0x000fe400000000ff */
[----:B------:R-:W-:Y:S02]  /*6870*/  F2FP.F16.F32.PACK_AB R101, R8, R101 ;  /* 0x000000650865723e */ /* 0x000fe400000000ff */
[----:B------:R-:W-:Y:S02]  /*6880*/  PRMT R8, R99, 0x7632, R8 ;  /* 0x0000763263087816 */ /* 0x000fe40000000008 */
[----:B------:R-:W-:Y:S02]  /*6890*/  PRMT R64, R100, 0x7632, R64 ;  /* 0x0000763264407816 */ /* 0x000fe40000000040 */
[----:B------:R-:W-:-:S02]  /*68a0*/  PRMT R65, R101, 0x7632, R65 ;  /* 0x0000763265417816 */ /* 0x000fc40000000041 */
[----:B------:R-:W-:Y:S01]  /*68b0*/  PRMT R66, R102, 0x7632, R66 ;  /* 0x0000763266427816 */ /* 0x000fe20000000042 */
[----:B------:R-:W-:Y:S06]  /*68c0*/  BRA `(.L_x_1226) ;  /* 0x0000000000807947 */ /* 0x000fec0003800000 */
.L_x_1230:
[----:B------:R-:W-:Y:S01]  /*68d0*/  MOV R8, UR17 ;  /* 0x0000001100087c02 */ /* 0x000fe20008000f00 */
[----:B-12---:R-:W-:Y:S01]  /*68e0*/  IMAD.U32 R64, RZ, RZ, UR17 ;  /* 0x00000011ff407e24 */ /* 0x006fe2000f8e00ff */
        /* <DEDUP_REMOVED lines=18> */
[----:B------:R-:W-:Y:S02]  /*6a10*/  F2FP.F16.F32.PACK_AB R8, R64, R8 ;  /* 0x000000084008723e */ /* 0x000fe400000000ff */
[----:B------:R-:W-:Y:S02]  /*6a20*/  MOV R64, UR17 ;  /* 0x0000001100407c02 */ /* 0x000fe40008000f00 */
        /* <DEDUP_REMOVED lines=8> */
[----:B------:R-:W-:-:S04]  /*6ab0*/  F2FP.F16.F32.PACK_AB R65, R66, R65 ;  /* 0x000000414241723e */ /* 0x000fc800000000ff */
[----:B------:R-:W-:-:S07]  /*6ac0*/  PRMT R66, R65, 0x7632, R66 ;  /* 0x0000763241427816 */ /* 0x000fce0000000042 */
.L_x_1226:
        /* <DEDUP_REMOVED lines=16> */
.L_x_1231:
        /* <DEDUP_REMOVED lines=10> */
.L_x_1232:
[----:B------:R-:W-:Y:S05]  /*6c70*/  @!P1 BRA `(.L_x_1233) ;  /* 0x0000000c00689947 */ /* 0x000fea0003800000 */
[----:B------:R-:W-:Y:S05]  /*6c80*/  @!P0 BRA `(.L_x_1234) ;  /* 0x0000000400d48947 */ /* 0x000fea0003800000 */
[----:B------:R-:W-:Y:S05]  /*6c90*/  BRA.U !UP0, `(.L_x_1235) ;  /* 0x0000000108ec7547 */ /* 0x000fea000b800000 */
[----:B------:R-:W-:Y:S01]  /*6ca0*/  IMAD.U32 R8, RZ, RZ, UR17 ;  /* 0x00000011ff087e24 */ /* 0x000fe2000f8e00ff */
[----:B------:R-:W-:Y:S01]  /*6cb0*/  MOV R11, UR17 ;  /* 0x00000011000b7c02 */ /* 0x000fe20008000f00 */
[----:B--23--:R-:W-:Y:S01]  /*6cc0*/  IMAD.U32 R65, RZ, RZ, UR17 ;  /* 0x00000011ff417e24 */ /* 0x00cfe2000f8e00ff */
[----:B------:R-:W-:Y:S01]  /*6cd0*/  MOV R64, UR17 ;  /* 0x0000001100407c02 */ /* 0x000fe20008000f00 */
[----:B------:R-:W-:Y:S01]  /*6ce0*/  FFMA.FTZ R193, R193, R8, UR27 ;  /* 0x0000001bc1c17e23 */ /* 0x000fe20008010008 */
[----:B------:R-:W-:Y:S02]  /*6cf0*/  IMAD.MOV.U32 R8, RZ, RZ, R112 ;  /* 0x000000ffff087224 */ /* 0x000fe400078e0070 */
[----:B------:R-:W-:Y:S01]  /*6d00*/  FFMA.FTZ R140, R140, R11, UR27 ;  /* 0x0000001b8c8c7e23 */ /* 0x000fe2000801000b */
[----:B------:R-:W-:Y:S01]  /*6d10*/  FFMA.FTZ R142, R142, R65, UR27 ;  /* 0x0000001b8e8e7e23 */ /* 0x000fe20008010041 */
[----:B------:R-:W-:Y:S01]  /*6d20*/  FFMA.FTZ R195, R195, R64, UR27 ;  /* 0x0000001bc3c37e23 */ /* 0x000fe20008010040 */
[----:B------:R-:W-:Y:S01]  /*6d30*/  MOV R64, R113 ;  /* 0x0000007100407202 */ /* 0x000fe20000000f00 */
[----:B------:R-:W-:Y:S01]  /*6d40*/  HADD2.F32 R11, -RZ, R8.H0_H0 ;  /* 0x20000008ff0b7230 */ /* 0x000fe20000004100 */
[----:B------:R-:W-:Y:S01]  /*6d50*/  SHF.R.U64 R8, R112, 0x10, R113 ;  /* 0x0000001070087819 */ /* 0x000fe20000001271 */
[----:B------:R-:W-:Y:S01]  /*6d60*/  FADD.FTZ R140, R141, -R140 ;  /* 0x8000008c8d8c7221 */ /* 0x000fe20000010000 */
[----:B------:R-:W-:Y:S01]  /*6d70*/  FADD.FTZ R143, R143, -R142 ;  /* 0x8000008e8f8f7221 */ /* 0x000fe20000010000 */
[----:B------:R-:W-:-:S02]  /*6d80*/  HADD2.F32 R64, -RZ, R64.H0_H0 ;  /* 0x20000040ff407230 */ /* 0x000fc40000004100 */
[----:B------:R-:W-:Y:S01]  /*6d90*/  FADD.FTZ R193, R194, -R193 ;  /* 0x800000c1c2c17221 */ /* 0x000fe20000010000 */
[----:B------:R-:W-:Y:S02]  /*6da0*/  HADD2.F32 R8, -RZ, R8.H0_H0 ;  /* 0x20000008ff087230 */ /* 0x000fe40000004100 */
[----:B------:R-:W-:Y:S01]  /*6db0*/  FFMA.FTZ R11, R140, UR16, R11 ;  /* 0x000000108c0b7c23 */ /* 0x000fe2000801000b */
[C---:B------:R-:W-:Y:S01]  /*6dc0*/  LOP3.LUT P5, RZ, R148.reuse, 0xff, RZ, 0xc0, !PT ;  /* 0x000000ff94ff7812 */ /* 0x040fe200078ac0ff */
[----:B------:R-:W-:Y:S01]  /*6dd0*/  FFMA.FTZ R193, R193, UR16, R64 ;  /* 0x00000010c1c17c23 */ /* 0x000fe20008010040 */
[----:B------:R-:W-:Y:S01]  /*6de0*/  SHF.R.U32.HI R66, RZ, 0x10, R113 ;  /* 0x00000010ff427819 */ /* 0x000fe20000011671 */
[----:B------:R-:W-:Y:S01]  /*6df0*/  FFMA.FTZ R143, R143, UR16, R8 ;  /* 0x000000108f8f7c23 */ /* 0x000fe20008010008 */
[----:B------:R-:W-:Y:S01]  /*6e00*/  FMUL.FTZ R8, R11, UR7 ;  /* 0x000000070b087c20 */ /* 0x000fe20008410000 */
[----:B------:R-:W-:Y:S01]  /*6e10*/  LOP3.LUT P4, RZ, R148, 0xff00, RZ, 0xc0, !PT ;  /* 0x0000ff0094ff7812 */ /* 0x000fe2000788c0ff */
[----:B------:R-:W-:Y:S01]  /*6e20*/  FADD.FTZ R195, R196, -R195 ;  /* 0x800000c3c4c37221 */ /* 0x000fe20000010000 */
[----:B------:R-:W-:Y:S01]  /*6e30*/  HADD2.F32 R66, -RZ, R66.H0_H0 ;  /* 0x20000042ff427230 */ /* 0x000fe20000004100 */
[----:B------:R-:W-:-:S02]  /*6e40*/  LOP3.LUT P6, RZ, R0, 0xff00, RZ, 0xc0, !PT ;  /* 0x0000ff0000ff7812 */ /* 0x000fc400078cc0ff */
[----:B------:R-:W-:Y:S02]  /*6e50*/  FSEL R64, R8, RZ, P5 ;  /* 0x000000ff08407208 */ /* 0x000fe40002800000 */
[----:B------:R-:W-:Y:S01]  /*6e60*/  LOP3.LUT P5, RZ, R0, 0xff, RZ, 0xc0, !PT ;  /* 0x000000ff00ff7812 */ /* 0x000fe200078ac0ff */
[----:B------:R-:W-:Y:S01]  /*6e70*/  FFMA.FTZ R195, R195, UR16, R66 ;  /* 0x00000010c3c37c23 */ /* 0x000fe20008010042 */
[----:B------:R-:W-:Y:S01]  /*6e80*/  F2FP.F16.F32.PACK_AB R99, R64, R11 ;  /* 0x0000000b4063723e */ /* 0x000fe200000000ff */
[----:B------:R-:W-:Y:S01]  /*6e90*/  FMUL.FTZ R11, R143, UR7 ;  /* 0x000000078f0b7c20 */ /* 0x000fe20008410000 */
[----:B------:R-:W-:Y:S02]  /*6ea0*/  FSEL R8, R8, RZ, P5 ;  /* 0x000000ff08087208 */ /* 0x000fe40002800000 */
[----:B------:R-:W-:Y:S02]  /*6eb0*/  LOP3.LUT P3, RZ, R148, 0xff0000, RZ, 0xc0, !PT ;  /* 0x00ff000094ff7812 */ /* 0x000fe4000786c0ff */
[----:B------:R-:W-:-:S02]  /*6ec0*/  FSEL R64, R11, RZ, P4 ;  /* 0x000000ff0b407208 */ /* 0x000fc40002000000 */
[----:B------:R-:W-:Y:S01]  /*6ed0*/  F2FP.F16.F32.PACK_AB R103, R143, R8 ;  /* 0x000000088f67723e */ /* 0x000fe200000000ff */
[----:B------:R-:W-:Y:S01]  /*6ee0*/  FMUL.FTZ R8, R193, UR7 ;  /* 0x00000007c1087c20 */ /* 0x000fe20008410000 */
[----:B------:R-:W-:Y:S02]  /*6ef0*/  FSEL R11, R11, RZ, P6 ;  /* 0x000000ff0b0b7208 */ /* 0x000fe40003000000 */
[----:B------:R-:W-:Y:S02]  /*6f00*/  ISETP.GE.U32.AND P2, PT, R148, 0x1000000, PT ;  /* 0x010000009400780c */ /* 0x000fe40003f46070 */
[----:B------:R-:W-:Y:S01]  /*6f10*/  F2FP.F16.F32.PACK_AB R65, R11, R64 ;  /* 0x000000400b41723e */ /* 0x000fe200000000ff */
[----:B------:R-:W-:Y:S01]  /*6f20*/  FMUL.FTZ R11, R195, UR7 ;  /* 0x00000007c30b7c20 */ /* 0x000fe20008410000 */
[----:B------:R-:W-:Y:S02]  /*6f30*/  FSEL R64, R8, RZ, P3 ;  /* 0x000000ff08407208 */ /* 0x000fe40001800000 */
[----:B------:R-:W-:-:S02]  /*6f40*/  LOP3.LUT P3, RZ, R0, 0xff0000, RZ, 0xc0, !PT ;  /* 0x00ff000000ff7812 */ /* 0x000fc4000786c0ff */
[----:B------:R-:W-:Y:S02]  /*6f50*/  ISETP.GE.U32.AND P4, PT, R0, 0x1000000, PT ;  /* 0x010000000000780c */ /* 0x000fe40003f86070 */
[----:B------:R-:W-:Y:S02]  /*6f60*/  F2FP.F16.F32.PACK_AB R101, R64, R193 ;  /* 0x000000c14065723e */ /* 0x000fe400000000ff */
[C---:B------:R-:W-:Y:S02]  /*6f70*/  FSEL R64, R11.reuse, RZ, P2 ;  /* 0x000000ff0b407208 */ /* 0x040fe40001000000 */
[----:B------:R-:W-:Y:S02]  /*6f80*/  FSEL R8, R8, RZ, P3 ;  /* 0x000000ff08087208 */ /* 0x000fe40001800000 */
[----:B------:R-:W-:Y:S02]  /*6f90*/  FSEL R11, R11, RZ, P4 ;  /* 0x000000ff0b0b7208 */ /* 0x000fe40002000000 */
[----:B------:R-:W-:-:S02]  /*6fa0*/  F2FP.F16.F32.PACK_AB R155, R195, R8 ;  /* 0x00000008c39b723e */ /* 0x000fc400000000ff */
[----:B------:R-:W-:Y:S02]  /*6fb0*/  F2FP.F16.F32.PACK_AB R66, R11, R64 ;  /* 0x000000400b42723e */ /* 0x000fe400000000ff */
        /* <DEDUP_REMOVED lines=9> */
.L_x_1235:
[----:B------:R-:W-:Y:S01]  /*7050*/  IMAD.U32 R8, RZ, RZ, UR17 ;  /* 0x00000011ff087e24 */ /* 0x000fe2000f8e00ff */
[----:B--23--:R-:W-:Y:S01]  /*7060*/  MOV R65, UR17 ;  /* 0x0000001100417c02 */ /* 0x00cfe20008000f00 */
[----:B------:R-:W-:Y:S01]  /*7070*/  IMAD.U32 R11, RZ, RZ, UR17 ;  /* 0x00000011ff0b7e24 */ /* 0x000fe2000f8e00ff */
        /* <DEDUP_REMOVED lines=8> */
[--C-:B------:R-:W-:Y:S01]  /*7100*/  SHF.R.U64 R8, R112, 0x10, R113.reuse ;  /* 0x0000001070087819 */ /* 0x100fe20000001271 */
[----:B------:R-:W-:Y:S01]  /*7110*/  FADD.FTZ R140, R141, -R140 ;  /* 0x8000008c8d8c7221 */ /* 0x000fe20000010000 */
[----:B------:R-:W-:Y:S01]  /*7120*/  SHF.R.U32.HI R65, RZ, 0x10, R113 ;  /* 0x00000010ff417819 */ /* 0x000fe20000011671 */
[----:B------:R-:W-:Y:S01]  /*7130*/  FADD.FTZ R143, R143, -R142 ;  /* 0x8000008e8f8f7221 */ /* 0x000fe20000010000 */
[----:B------:R-:W-:-:S02]  /*7140*/  HADD2.F32 R64, -RZ, R64.H0_H0 ;  /* 0x20000040ff407230 */ /* 0x000fc40000004100 */
[----:B------:R-:W-:Y:S01]  /*7150*/  FFMA.FTZ R11, R140, UR16, R11 ;  /* 0x000000108c0b7c23 */ /* 0x000fe2000801000b */
[----:B------:R-:W-:Y:S02]  /*7160*/  HADD2.F32 R8, -RZ, R8.H0_H0 ;  /* 0x20000008ff087230 */ /* 0x000fe40000004100 */
[----:B------:R-:W-:Y:S01]  /*7170*/  FADD.FTZ R193, R194, -R193 ;  /* 0x800000c1c2c17221 */ /* 0x000fe20000010000 */
[----:B------:R-:W-:Y:S02]  /*7180*/  HADD2.F32 R66, -RZ, R65.H0_H0 ;  /* 0x20000041ff427230 */ /* 0x000fe40000004100 */
[----:B------:R-:W-:Y:S01]  /*7190*/  FADD.FTZ R195, R196, -R195 ;  /* 0x800000c3c4c37221 */ /* 0x000fe20000010000 */
[----:B------:R-:W-:Y:S01]  /*71a0*/  FMUL.FTZ R11, R11, UR7 ;  /* 0x000000070b0b7c20 */ /* 0x000fe20008410000 */
[----:B------:R-:W-:Y:S01]  /*71b0*/  FFMA.FTZ R8, R143, UR16, R8 ;  /* 0x000000108f087c23 */ /* 0x000fe20008010008 */
        /* <DEDUP_REMOVED lines=12> */
[----:B------:R-:W-:Y:S02]  /*7280*/  LOP3.LUT P6, RZ, R0, 0xff00, RZ, 0xc0, !PT ;  /* 0x0000ff0000ff7812 */ /* 0x000fe400078cc0ff */
[----:B------:R-:W-:Y:S02]  /*7290*/  FSEL R65, R64, RZ, P4 ;  /* 0x000000ff40417208 */ /* 0x000fe40002000000 */
[C---:B------:R-:W-:Y:S02]  /*72a0*/  LOP3.LUT P4, RZ, R0.reuse, 0xff0000, RZ, 0xc0, !PT ;  /* 0x00ff000000ff7812 */ /* 0x040fe4000788c0ff */
[----:B------:R-:W-:-:S02]  /*72b0*/  ISETP.GE.U32.AND P5, PT, R0, 0x1000000, PT ;  /* 0x010000000000780c */ /* 0x000fc40003fa6070 */
[----:B------:R-:W-:Y:S02]  /*72c0*/  F2FP.F16.F32.PACK_AB R67, R11, R8 ;  /* 0x000000080b43723e */ /* 0x000fe400000000ff */
[----:B------:R-:W-:Y:S02]  /*72d0*/  FSEL R64, R64, RZ, P6 ;  /* 0x000000ff40407208 */ /* 0x000fe40003000000 */
[C---:B------:R-:W-:Y:S02]  /*72e0*/  FSEL R8, R193.reuse, RZ, P2 ;  /* 0x000000ffc1087208 */ /* 0x040fe40001000000 */
[C---:B------:R-:W-:Y:S02]  /*72f0*/  FSEL R11, R66.reuse, RZ, P3 ;  /* 0x000000ff420b7208 */ /* 0x040fe40001800000 */
[----:B------:R-:W-:Y:S02]  /*7300*/  FSEL R193, R193, RZ, P4 ;  /* 0x000000ffc1c17208 */ /* 0x000fe40002000000 */
[----:B------:R-:W-:-:S02]  /*7310*/  FSEL R66, R66, RZ, P5 ;  /* 0x000000ff42427208 */ /* 0x000fc40002800000 */
[----:B------:R-:W-:Y:S02]  /*7320*/  F2FP.F16.F32.PACK_AB R64, R64, R65 ;  /* 0x000000414040723e */ /* 0x000fe400000000ff */
[----:B------:R-:W-:Y:S02]  /*7330*/  F2FP.F16.F32.PACK_AB R193, R193, R8 ;  /* 0x00000008c1c1723e */ /* 0x000fe400000000ff */
[----:B------:R-:W-:Y:S02]  /*7340*/  F2FP.F16.F32.PACK_AB R66, R66, R11 ;  /* 0x0000000b4242723e */ /* 0x000fe400000000ff */
        /* <DEDUP_REMOVED lines=9> */
.L_x_1234:
[----:B------:R-:W-:Y:S05]  /*73e0*/  BRA.U !UP0, `(.L_x_1237) ;  /* 0x0000000108c87547 */ /* 0x000fea000b800000 */
[----:B------:R-:W-:Y:S01]  /*73f0*/  IMAD.U32 R11, RZ, RZ, UR17 ;  /* 0x00000011ff0b7e24 */ /* 0x000fe2000f8e00ff */
[----:B------:R-:W-:Y:S02]  /*7400*/  MOV R8, UR17 ;  /* 0x0000001100087c02 */ /* 0x000fe40008000f00 */
[----:B------:R-:W-:Y:S01]  /*7410*/  LOP3.LUT P6, RZ, R0, 0xff, RZ, 0xc0, !PT ;  /* 0x000000ff00ff7812 */ /* 0x000fe200078cc0ff */
[-C--:B------:R-:W-:Y:S01]  /*7420*/  FFMA.FTZ R140, R140, R11.reuse, UR27 ;  /* 0x0000001b8c8c7e23 */ /* 0x080fe2000801000b */
[----:B------:R-:W-:Y:S01]  /*7430*/  FFMA.FTZ R142, R142, R11, UR27 ;  /* 0x0000001b8e8e7e23 */ /* 0x000fe2000801000b */
[-C--:B------:R-:W-:Y:S01]  /*7440*/  FFMA.FTZ R193, R193, R8.reuse, UR27 ;  /* 0x0000001bc1c17e23 */ /* 0x080fe20008010008 */
[----:B------:R-:W-:Y:S01]  /*7450*/  FFMA.FTZ R195, R195, R8, UR27 ;  /* 0x0000001bc3c37e23 */ /* 0x000fe20008010008 */
[----:B------:R-:W-:Y:S01]  /*7460*/  FADD.FTZ R99, R141, -R140 ;  /* 0x8000008c8d637221 */ /* 0x000fe20000010000 */
[----:B--23--:R-:W-:Y:S01]  /*7470*/  FADD.FTZ R66, R143, -R142 ;  /* 0x8000008e8f427221 */ /* 0x00cfe20000010000 */
[----:B------:R-:W-:Y:S01]  /*7480*/  LOP3.LUT P5, RZ, R148, 0xff, RZ, 0xc0, !PT ;  /* 0x000000ff94ff7812 */ /* 0x000fe200078ac0ff */
[----:B------:R-:W-:Y:S01]  /*7490*/  FADD.FTZ R193, R194, -R193 ;  /* 0x800000c1c2c17221 */ /* 0x000fe20000010000 */
[----:B------:R-:W-:Y:S01]  /*74a0*/  FMUL.FTZ R99, R99, UR16 ;  /* 0x0000001063637c20 */ /* 0x000fe20008410000 */
[----:B------:R-:W-:Y:S01]  /*74b0*/  FMUL.FTZ R66, R66, UR16 ;  /* 0x0000001042427c20 */ /* 0x000fe20008410000 */
[----:B------:R-:W-:Y:S01]  /*74c0*/  LOP3.LUT P4, RZ, R148, 0xff00, RZ, 0xc0, !PT ;  /* 0x0000ff0094ff7812 */ /* 0x000fe2000788c0ff */
[----:B------:R-:W-:Y:S01]  /*74d0*/  FADD.FTZ R65, R196, -R195 ;  /* 0x800000c3c4417221 */ /* 0x000fe20000010000 */
[----:B------:R-:W-:Y:S01]  /*74e0*/  FMUL.FTZ R8, R99, UR7 ;  /* 0x0000000763087c20 */ /* 0x000fe20008410000 */
[----:B------:R-:W-:-:S02]  /*74f0*/  LOP3.LUT P3, RZ, R148, 0xff0000, RZ, 0xc0, !PT ;  /* 0x00ff000094ff7812 */ /* 0x000fc4000786c0ff */
[----:B------:R-:W-:Y:S01]  /*7500*/  FMUL.FTZ R65, R65, UR16 ;  /* 0x0000001041417c20 */ /* 0x000fe20008410000 */
[----:B------:R-:W-:Y:S02]  /*7510*/  ISETP.GE.U32.AND P2, PT, R148, 0x1000000, PT ;  /* 0x010000009400780c */ /* 0x000fe40003f46070 */
[C---:B------:R-:W-:Y:S02]  /*7520*/  FSEL R103, R8.reuse, RZ, P6 ;  /* 0x000000ff08677208 */ /* 0x040fe40003000000 */
[----:B------:R-:W-:Y:S02]  /*7530*/  FSEL R64, R8, RZ, P5 ;  /* 0x000000ff08407208 */ /* 0x000fe40002800000 */
[C---:B------:R-:W-:Y:S01]  /*7540*/  F2FP.F16.F32.PACK_AB R103, R66.reuse, R103 ;  /* 0x000000674267723e */ /* 0x040fe200000000ff */
[----:B------:R-:W-:Y:S01]  /*7550*/  FMUL.FTZ R66, R66, UR7 ;  /* 0x0000000742427c20 */ /* 0x000fe20008410000 */
[----:B------:R-:W-:Y:S02]  /*7560*/  LOP3.LUT P5, RZ, R0, 0xff00, RZ, 0xc0, !PT ;  /* 0x0000ff0000ff7812 */ /* 0x000fe400078ac0ff */
[----:B------:R-:W-:Y:S01]  /*7570*/  F2FP.F16.F32.PACK_AB R99, R64, R99 ;  /* 0x000000634063723e */ /* 0x000fe200000000ff */
[----:B------:R-:W-:Y:S01]  /*7580*/  FMUL.FTZ R64, R193, UR16 ;  /* 0x00000010c1407c20 */ /* 0x000fe20008410000 */
[----:B------:R-:W-:-:S02]  /*7590*/  FSEL R8, R66, RZ, P4 ;  /* 0x000000ff42087208 */ /* 0x000fc40002000000 */
[----:B------:R-:W-:Y:S02]  /*75a0*/  FSEL R11, R66, RZ, P5 ;  /* 0x000000ff420b7208 */ /* 0x000fe40002800000 */
[----:B------:R-:W-:Y:S02]  /*75b0*/  ISETP.GE.U32.AND P4, PT, R0, 0x1000000, PT ;  /* 0x010000000000780c */ /* 0x000fe40003f86070 */
[----:B------:R-:W-:Y:S01]  /*75c0*/  F2FP.F16.F32.PACK_AB R66, R11, R8 ;  /* 0x000000080b42723e */ /* 0x000fe200000000ff */
[----:B------:R-:W-:Y:S01]  /*75d0*/  FMUL.FTZ R8, R64, UR7 ;  /* 0x0000000740087c20 */ /* 0x000fe20008410000 */
[----:B------:R-:W-:Y:S02]  /*75e0*/  PRMT R100, R103, 0x7632, R100 ;  /* 0x0000763267647816 */ /* 0x000fe40000000064 */
[----:B------:R-:W-:Y:S02]  /*75f0*/  PRMT R154, R66, 0x7632, R154 ;  /* 0x00007632429a7816 */ /* 0x000fe4000000009a */
[----:B------:R-:W-:-:S02]  /*7600*/  FSEL R11, R8, RZ, P3 ;  /* 0x000000ff080b7208 */ /* 0x000fc40001800000 */
[----:B------:R-:W-:Y:S02]  /*7610*/  LOP3.LUT P3, RZ, R0, 0xff0000, RZ, 0xc0, !PT ;  /* 0x00ff000000ff7812 */ /* 0x000fe4000786c0ff */
[----:B------:R-:W-:Y:S01]  /*7620*/  F2FP.F16.F32.PACK_AB R101, R11, R64 ;  /* 0x000000400b65723e */ /* 0x000fe200000000ff */
[----:B------:R-:W-:Y:S01]  /*7630*/  FMUL.FTZ R11, R65, UR7 ;  /* 0x00000007410b7c20 */ /* 0x000fe20008410000 */
[----:B------:R-:W-:-:S04]  /*7640*/  FSEL R8, R8, RZ, P3 ;  /* 0x000000ff08087208 */ /* 0x000fc80001800000 */
[C---:B------:R-:W-:Y:S02]  /*7650*/  FSEL R64, R11.reuse, RZ, P2 ;  /* 0x000000ff0b407208 */ /* 0x040fe40001000000 */
[----:B------:R-:W-:Y:S02]  /*7660*/  FSEL R11, R11, RZ, P4 ;  /* 0x000000ff0b0b7208 */ /* 0x000fe40002000000 */
[----:B------:R-:W-:Y:S02]  /*7670*/  F2FP.F16.F32.PACK_AB R65, R65, R8 ;  /* 0x000000084141723e */ /* 0x000fe400000000ff */
[----:B------:R-:W-:Y:S02]  /*7680*/  F2FP.F16.F32.PACK_AB R67, R11, R64 ;  /* 0x000000400b43723e */ /* 0x000fe400000000ff */
        /* <DEDUP_REMOVED lines=8> */
.L_x_1237:
[----:B------:R-:W-:Y:S01]  /*7710*/  IMAD.U32 R11, RZ, RZ, UR17 ;  /* 0x00000011ff0b7e24 */ /* 0x000fe2000f8e00ff */
[----:B--23--:R-:W-:Y:S01]  /*7720*/  MOV R65, UR17 ;  /* 0x0000001100417c02 */ /* 0x00cfe20008000f00 */
[----:B------:R-:W-:Y:S01]  /*7730*/  IMAD.U32 R8, RZ, RZ, UR17 ;  /* 0x00000011ff087e24 */ /* 0x000fe2000f8e00ff */
[----:B------:R-:W-:Y:S01]  /*7740*/  MOV R64, UR17 ;  /* 0x0000001100407c02 */ /* 0x000fe20008000f00 */
[----:B------:R-:W-:Y:S01]  /*7750*/  FFMA.FTZ R140, R140, R11, UR27 ;  /* 0x0000001b8c8c7e23 */ /* 0x000fe2000801000b */
[----:B------:R-:W-:Y:S01]  /*7760*/  LOP3.LUT P6, RZ, R148, 0xff, RZ, 0xc0, !PT ;  /* 0x000000ff94ff7812 */ /* 0x000fe200078cc0ff */
        /* <DEDUP_REMOVED lines=13> */
[----:B------:R-:W-:Y:S01]  /*7840*/  LOP3.LUT P4, RZ, R148, 0xff00, RZ, 0xc0, !PT ;  /* 0x0000ff0094ff7812 */ /* 0x000fe2000788c0ff */
[----:B------:R-:W-:Y:S01]  /*7850*/  FMUL.FTZ R195, R195, UR16 ;  /* 0x00000010c3c37c20 */ /* 0x000fe20008410000 */
[----:B------:R-:W-:Y:S01]  /*7860*/  FSEL R8, R140, RZ, P6 ;  /* 0x000000ff8c087208 */ /* 0x000fe20003000000 */
[----:B------:R-:W-:Y:S01]  /*7870*/  FMUL.FTZ R193, R193, UR7 ;  /* 0x00000007c1c17c20 */ /* 0x000fe20008410000 */
[----:B------:R-:W-:Y:S01]  /*7880*/  LOP3.LUT P6, RZ, R0, 0xff00, RZ, 0xc0, !PT ;  /* 0x0000ff0000ff7812 */ /* 0x000fe200078cc0ff */
[----:B------:R-:W-:Y:S01]  /*7890*/  FMUL.FTZ R195, R195, UR7 ;  /* 0x00000007c3c37c20 */ /* 0x000fe20008410000 */
[----:B------:R-:W-:-:S02]  /*78a0*/  FSEL R11, R140, RZ, P5 ;  /* 0x000000ff8c0b7208 */ /* 0x000fc40002800000 */
[----:B------:R-:W-:Y:S02]  /*78b0*/  LOP3.LUT P2, RZ, R148, 0xff0000, RZ, 0xc0, !PT ;  /* 0x00ff000094ff7812 */ /* 0x000fe4000784c0ff */
[C---:B------:R-:W-:Y:S02]  /*78c0*/  FSEL R64, R142.reuse, RZ, P4 ;  /* 0x000000ff8e407208 */ /* 0x040fe40002000000 */
[----:B------:R-:W-:Y:S02]  /*78d0*/  FSEL R65, R142, RZ, P6 ;  /* 0x000000ff8e417208 */ /* 0x000fe40003000000 */
[----:B------:R-:W-:Y:S02]  /*78e0*/  ISETP.GE.U32.AND P3, PT, R148, 0x1000000, PT ;  /* 0x010000009400780c */ /* 0x000fe40003f66070 */
[C---:B------:R-:W-:Y:S02]  /*78f0*/  LOP3.LUT P4, RZ, R0.reuse, 0xff0000, RZ, 0xc0, !PT ;  /* 0x00ff000000ff7812 */ /* 0x040fe4000788c0ff */
[----:B------:R-:W-:-:S02]  /*7900*/  ISETP.GE.U32.AND P5, PT, R0, 0x1000000, PT ;  /* 0x010000000000780c */ /* 0x000fc40003fa6070 */
[----:B------:R-:W-:Y:S02]  /*7910*/  F2FP.F16.F32.PACK_AB R66, R11, R8 ;  /* 0x000000080b42723e */ /* 0x000fe400000000ff */
[----:B------:R-:W-:Y:S02]  /*7920*/  F2FP.F16.F32.PACK_AB R65, R65, R64 ;  /* 0x000000404141723e */ /* 0x000fe400000000ff */
[C---:B------:R-:W-:Y:S02]  /*7930*/  FSEL R8, R193.reuse, RZ, P2 ;  /* 0x000000ffc1087208 */ /* 0x040fe40001000000 */
[----:B------:R-:W-:Y:S02]  /*7940*/  FSEL R193, R193, RZ, P4 ;  /* 0x000000ffc1c17208 */ /* 0x000fe40002000000 */
[C---:B------:R-:W-:Y:S02]  /*7950*/  FSEL R11, R195.reuse, RZ, P3 ;  /* 0x000000ffc30b7208 */ /* 0x040fe40001800000 */
[----:B------:R-:W-:-:S02]  /*7960*/  FSEL R64, R195, RZ, P5 ;  /* 0x000000ffc3407208 */ /* 0x000fc40002800000 */
        /* <DEDUP_REMOVED lines=11> */
.L_x_1233:
[----:B------:R-:W-:Y:S05]  /*7a20*/  @!P0 BRA `(.L_x_1238) ;  /* 0x0000000400688947 */ /* 0x000fea0003800000 */
[----:B------:R-:W-:Y:S05]  /*7a30*/  BRA.U !UP0, `(.L_x_1239) ;  /* 0x0000000108bc7547 */ /* 0x000fea000b800000 */
        /* <DEDUP_REMOVED lines=13> */
[----:B------:R-:W-:Y:S01]  /*7b10*/  FADD.FTZ R143, R143, -R142 ;  /* 0x8000008e8f8f7221 */ /* 0x000fe20000010000 */
[----:B------:R-:W-:Y:S01]  /*7b20*/  SHF.R.U32.HI R65, RZ, 0x10, R113 ;  /* 0x00000010ff417819 */ /* 0x000fe20000011671 */
[----:B------:R-:W-:-:S02]  /*7b30*/  HADD2.F32 R64, -RZ, R64.H0_H0 ;  /* 0x20000040ff407230 */ /* 0x000fc40000004100 */
[----:B------:R-:W-:Y:S01]  /*7b40*/  FFMA.FTZ R11, R140, UR16, R11 ;  /* 0x000000108c0b7c23 */ /* 0x000fe2000801000b */
[----:B------:R-:W-:Y:S01]  /*7b50*/  HADD2.F32 R8, -RZ, R8.H0_H0 ;  /* 0x20000008ff087230 */ /* 0x000fe20000004100 */
[----:B------:R-:W-:Y:S01]  /*7b60*/  LOP3.LUT P2, RZ, R148, 0xff, RZ, 0xc0, !PT ;  /* 0x000000ff94ff7812 */ /* 0x000fe2000784c0ff */
[----:B------:R-:W-:Y:S02]  /*7b70*/  HADD2.F32 R66, -RZ, R65.H0_H0 ;  /* 0x20000041ff427230 */ /* 0x000fe40000004100 */
[----:B------:R-:W-:Y:S01]  /*7b80*/  FADD.FTZ R193, R194, -R193 ;  /* 0x800000c1c2c17221 */ /* 0x000fe20000010000 */
[----:B------:R-:W-:Y:S01]  /*7b90*/  FADD.FTZ R195, R196, -R195 ;  /* 0x800000c3c4c37221 */ /* 0x000fe20000010000 */
[----:B------:R-:W-:Y:S01]  /*7ba0*/  FFMA.FTZ R143, R143, UR16, R8 ;  /* 0x000000108f8f7c23 */ /* 0x000fe20008010008 */
[----:B------:R-:W-:Y:S01]  /*7bb0*/  FMUL.FTZ R8, R11, UR7 ;  /* 0x000000070b087c20 */ /* 0x000fe20008410000 */
[----:B------:R-:W-:Y:S01]  /*7bc0*/  FFMA.FTZ R193, R193, UR16, R64 ;  /* 0x00000010c1c17c23 */ /* 0x000fe20008010040 */
[----:B------:R-:W-:Y:S01]  /*7bd0*/  FFMA.FTZ R66, R195, UR16, R66 ;  /* 0x00000010c3427c23 */ /* 0x000fe20008010042 */
[----:B------:R-:W-:Y:S01]  /*7be0*/  FMUL.FTZ R64, R143, UR7 ;  /* 0x000000078f407c20 */ /* 0x000fe20008410000 */
[----:B------:R-:W-:-:S02]  /*7bf0*/  LOP3.LUT P3, RZ, R148, 0xff00, RZ, 0xc0, !PT ;  /* 0x0000ff0094ff7812 */ /* 0x000fc4000786c0ff */
[----:B------:R-:W-:Y:S02]  /*7c00*/  FSEL R8, R8, RZ, P2 ;  /* 0x000000ff08087208 */ /* 0x000fe40001000000 */
[----:B------:R-:W-:Y:S02]  /*7c10*/  LOP3.LUT P4, RZ, R148, 0xff0000, RZ, 0xc0, !PT ;  /* 0x00ff000094ff7812 */ /* 0x000fe4000788c0ff */
[----:B------:R-:W-:Y:S01]  /*7c20*/  F2FP.F16.F32.PACK_AB R99, R8, R11 ;  /* 0x0000000b0863723e */ /* 0x000fe200000000ff */
[----:B------:R-:W-:Y:S01]  /*7c30*/  FMUL.FTZ R8, R193, UR7 ;  /* 0x00000007c1087c20 */ /* 0x000fe20008410000 */
[----:B------:R-:W-:Y:S01]  /*7c40*/  FMUL.FTZ R11, R66, UR7 ;  /* 0x00000007420b7c20 */ /* 0x000fe20008410000 */
[----:B------:R-:W-:Y:S02]  /*7c50*/  ISETP.GE.U32.AND P5, PT, R148, 0x1000000, PT ;  /* 0x010000009400780c */ /* 0x000fe40003fa6070 */
[----:B------:R-:W-:Y:S02]  /*7c60*/  FSEL R64, R64, RZ, P3 ;  /* 0x000000ff40407208 */ /* 0x000fe40001800000 */
[----:B------:R-:W-:-:S02]  /*7c70*/  FSEL R8, R8, RZ, P4 ;  /* 0x000000ff08087208 */ /* 0x000fc40002000000 */
[----:B------:R-:W-:Y:S02]  /*7c80*/  FSEL R11, R11, RZ, P5 ;  /* 0x000000ff0b0b7208 */ /* 0x000fe40002800000 */
[----:B------:R-:W-:Y:S02]  /*7c90*/  F2FP.F16.F32.PACK_AB R64, R64, R143 ;  /* 0x0000008f4040723e */ /* 0x000fe400000000ff */
[----:B------:R-:W-:Y:S02]  /*7ca0*/  F2FP.F16.F32.PACK_AB R101, R8, R193 ;  /* 0x000000c10865723e */ /* 0x000fe400000000ff */
[----:B------:R-:W-:Y:S02]  /*7cb0*/  F2FP.F16.F32.PACK_AB R66, R11, R66 ;  /* 0x000000420b42723e */ /* 0x000fe400000000ff */
[C---:B------:R-:W-:Y:S02]  /*7cc0*/  PRMT R8, R64.reuse, 0x7632, R8 ;  /* 0x0000763240087816 */ /* 0x040fe40000000008 */
[----:B------:R-:W-:-:S02]  /*7cd0*/  PRMT R100, R64, 0x7610, R100 ;  /* 0x0000761040647816 */ /* 0x000fc40000000064 */
[----:B------:R-:W-:Y:S02]  /*7ce0*/  PRMT R11, R99, 0x7632, R11 ;  /* 0x00007632630b7816 */ /* 0x000fe4000000000b */
[----:B------:R-:W-:Y:S02]  /*7cf0*/  PRMT R64, R101, 0x7632, R64 ;  /* 0x0000763265407816 */ /* 0x000fe40000000040 */
[C---:B------:R-:W-:Y:S02]  /*7d00*/  PRMT R65, R66.reuse, 0x7632, R65 ;  /* 0x0000763242417816 */ /* 0x040fe40000000041 */
[----:B------:R-:W-:Y:S01]  /*7d10*/  PRMT R102, R66, 0x7610, R102 ;  /* 0x0000761042667816 */ /* 0x000fe20000000066 */
[----:B------:R-:W-:Y:S06]  /*7d20*/  BRA `(.L_x_1236) ;  /* 0x0000000400c87947 */ /* 0x000fec0003800000 */
.L_x_1239:
[----:B------:R-:W-:Y:S01]  /*7d30*/  IMAD.U32 R11, RZ, RZ, UR17 ;  /* 0x00000011ff0b7e24 */ /* 0x000fe2000f8e00ff */
[----:B--23--:R-:W-:Y:S01]  /*7d40*/  MOV R65, UR17 ;  /* 0x0000001100417c02 */ /* 0x00cfe20008000f00 */
[----:B------:R-:W-:Y:S01]  /*7d50*/  IMAD.U32 R8, RZ, RZ, UR17 ;  /* 0x00000011ff087e24 */ /* 0x000fe2000f8e00ff */
[----:B------:R-:W-:Y:S01]  /*7d60*/  MOV R64, UR17 ;  /* 0x0000001100407c02 */ /* 0x000fe20008000f00 */
[----:B------:R-:W-:Y:S01]  /*7d70*/  FFMA.FTZ R140, R140, R11, UR27 ;  /* 0x0000001b8c8c7e23 */ /* 0x000fe2000801000b */
[--C-:B------:R-:W-:Y:S01]  /*7d80*/  SHF.R.U64 R11, R112, 0x10, R113.reuse ;  /* 0x00000010700b7819 */ /* 0x100fe20000001271 */
[----:B------:R-:W-:Y:S01]  /*7d90*/  FFMA.FTZ R142, R142, R65, UR27 ;  /* 0x0000001b8e8e7e23 */ /* 0x000fe20008010041 */
[----:B------:R-:W-:Y:S01]  /*7da0*/  FFMA.FTZ R193, R193, R8, UR27 ;  /* 0x0000001bc1c17e23 */ /* 0x000fe20008010008 */
[----:B------:R-:W-:Y:S01]  /*7db0*/  IMAD.MOV.U32 R8, RZ, RZ, R112 ;  /* 0x000000ffff087224 */ /* 0x000fe200078e0070 */
[----:B------:R-:W-:Y:S01]  /*7dc0*/  MOV R65, R113 ;  /* 0x0000007100417202 */ /* 0x000fe20000000f00 */
[----:B------:R-:W-:Y:S01]  /*7dd0*/  FFMA.FTZ R195, R195, R64, UR27 ;  /* 0x0000001bc3c37e23 */ /* 0x000fe20008010040 */
        /* <DEDUP_REMOVED lines=25> */
[----:B------:R-:W-:Y:S02]  /*7f70*/  F2FP.F16.F32.PACK_AB R11, R11, R8 ;  /* 0x000000080b0b723e */ /* 0x000fe400000000ff */
[----:B------:R-:W-:Y:S02]  /*7f80*/  F2FP.F16.F32.PACK_AB R66, R66, R65 ;  /* 0x000000414242723e */ /* 0x000fe400000000ff */
[----:B------:R-:W-:Y:S02]  /*7f90*/  PRMT R8, R11, 0x7632, R8 ;  /* 0x000076320b087816 */ /* 0x000fe40000000008 */
[C---:B------:R-:W-:Y:S02]  /*7fa0*/  PRMT R65, R66.reuse, 0x7632, R65 ;  /* 0x0000763242417816 */ /* 0x040fe40000000041 */
[----:B------:R-:W-:Y:S01]  /*7fb0*/  PRMT R64, R66, 0x7610, R64 ;  /* 0x0000761042407816 */ /* 0x000fe20000000040 */
[----:B------:R-:W-:Y:S06]  /*7fc0*/  BRA `(.L_x_1236) ;  /* 0x0000000400207947 */ /* 0x000fec0003800000 */
.L_x_1238:
[----:B------:R-:W-:Y:S05]  /*7fd0*/  BRA.U !UP0, `(.L_x_1240) ;  /* 0x0000000108987547 */ /* 0x000fea000b800000 */
        /* <DEDUP_REMOVED lines=23> */
[----:B------:R-:W-:Y:S01]  /*8150*/  F2FP.F16.F32.PACK_AB R99, R11, R140 ;  /* 0x0000008c0b63723e */ /* 0x000fe200000000ff */
        /* <DEDUP_REMOVED lines=12> */
[----:B------:R-:W-:Y:S01]  /*8220*/  PRMT R65, R102, 0x7632, R65 ;  /* 0x0000763266417816 */ /* 0x000fe20000000041 */
[----:B------:R-:W-:Y:S06]  /*8230*/  BRA `(.L_x_1236) ;  /* 0x0000000000847947 */ /* 0x000fec0003800000 */
.L_x_1240:
[----:B--23--:R-:W-:Y:S01]  /*8240*/  MOV R65, UR17 ;  /* 0x0000001100417c02 */ /* 0x00cfe20008000f00 */
[----:B------:R-:W-:Y:S01]  /*8250*/  IMAD.U32 R11, RZ, RZ, UR17 ;  /* 0x00000011ff0b7e24 */ /* 0x000fe2000f8e00ff */
[----:B------:R-:W-:Y:S01]  /*8260*/  MOV R64, UR17 ;  /* 0x0000001100407c02 */ /* 0x000fe20008000f00 */
[----:B------:R-:W-:Y:S01]  /*8270*/  IMAD.U32 R8, RZ, RZ, UR17 ;  /* 0x00000011ff087e24 */ /* 0x000fe2000f8e00ff */
        /* <DEDUP_REMOVED lines=24> */
[----:B------:R-:W-:Y:S02]  /*8400*/  F2FP.F16.F32.PACK_AB R11, R11, R140 ;  /* 0x0000008c0b0b723e */ /* 0x000fe400000000ff */
[----:B------:R-:W-:Y:S02]  /*8410*/  F2FP.F16.F32.PACK_AB R193, R8, R193 ;  /* 0x000000c108c1723e */ /* 0x000fe400000000ff */
[----:B------:R-:W-:Y:S02]  /*8420*/  PRMT R8, R11, 0x7632, R8 ;  /* 0x000076320b087816 */ /* 0x000fe40000000008 */
[C---:B------:R-:W-:Y:S02]  /*8430*/  PRMT R65, R193.reuse, 0x7632, R65 ;  /* 0x00007632c1417816 */ /* 0x040fe40000000041 */
[----:B------:R-:W-:-:S07]  /*8440*/  PRMT R64, R193, 0x7610, R64 ;  /* 0x00007610c1407816 */ /* 0x000fce0000000040 */
.L_x_1236:
[----:B------:R-:W-:Y:S02]  /*8450*/  LOP3.LUT R8, R8, 0xffff, RZ, 0xc0, !PT ;  /* 0x0000ffff08087812 */ /* 0x000fe400078ec0ff */
[----:B------:R-:W-:-:S03]  /*8460*/  PRMT R67, R64, 0x5410, R65 ;  /* 0x0000541040437816 */ /* 0x000fc60000000041 */
[----:B------:R-:W-:-:S05]  /*8470*/  IMAD.WIDE.U32 R64, R8, 0x10000, RZ ;  /* 0x0001000008407825 */ /* 0x000fca00078e00ff */
[----:B------:R-:W-:Y:S01]  /*8480*/  LOP3.LUT R65, R67, R65, RZ, 0xfc, !PT ;  /* 0x0000004143417212 */ /* 0x000fe200078efcff */
[----:B------:R-:W-:Y:S01]  /*8490*/  IMAD.MOV.U32 R67, RZ, RZ, 0x8 ;  /* 0x00000008ff437424 */ /* 0x000fe200078e00ff */
[----:B------:R-:W-:-:S03]  /*84a0*/  LOP3.LUT R64, R64, 0xffff, R11, 0xf8, !PT ;  /* 0x0000ffff40407812 */ /* 0x000fc600078ef80b */
        /* <DEDUP_REMOVED lines=10> */
.L_x_1241:
        /* <DEDUP_REMOVED lines=10> */
.L_x_1242:
[----:B------:R-:W-:Y:S05]  /*85f0*/  @!P1 BRA `(.L_x_1243) ;  /* 0x0000000c006c9947 */ /* 0x000fea0003800000 */
[----:B------:R-:W-:Y:S05]  /*8600*/  @!P0 BRA `(.L_x_1244) ;  /* 0x0000000400d88947 */ /* 0x000fea0003800000 */
[----:B------:R-:W-:Y:S05]  /*8610*/  BRA.U !UP0, `(.L_x_1245) ;  /* 0x0000000108f87547 */ /* 0x000fea000b800000 */
[----:B------:R-:W-:Y:S01]  /*8620*/  MOV R6, UR17 ;  /* 0x0000001100067c02 */ /* 0x000fe20008000f00 */
[----:B------:R-:W-:Y:S01]  /*8630*/  IMAD.U32 R11, RZ, RZ, UR17 ;  /* 0x00000011ff0b7e24 */ /* 0x000fe2000f8e00ff */
[C---:B------:R-:W-:Y:S01]  /*8640*/  LOP3.LUT P5, RZ, R7.reuse, 0xff, RZ, 0xc0, !PT ;  /* 0x000000ff07ff7812 */ /* 0x040fe200078ac0ff */
[----:B------:R-:W-:Y:S01]  /*8650*/  IMAD.U32 R8, RZ, RZ, UR17 ;  /* 0x00000011ff087e24 */ /* 0x000fe2000f8e00ff */
[----:B------:R-:W-:Y:S01]  /*8660*/  LOP3.LUT P4, RZ, R7, 0xff00, RZ, 0xc0, !PT ;  /* 0x0000ff0007ff7812 */ /* 0x000fe2000788c0ff */
[----:B------:R-:W-:Y:S01]  /*8670*/  FFMA.FTZ R6, R147, R6, UR27 ;  /* 0x0000001b93067e23 */ /* 0x000fe20008010006 */
[C---:B------:R-:W-:Y:S01]  /*8680*/  LOP3.LUT P2, RZ, R7.reuse, 0xff0000, RZ, 0xc0, !PT ;  /* 0x00ff000007ff7812 */ /* 0x040fe2000784c0ff */
[----:B------:R-:W-:Y:S01]  /*8690*/  FFMA.FTZ R158, R158, R11, UR27 ;  /* 0x0000001b9e9e7e23 */ /* 0x000fe2000801000b */
[----:B------:R-:W-:Y:S01]  /*86a0*/  ISETP.GE.U32.AND P3, PT, R7, 0x1000000, PT ;  /* 0x010000000700780c */ /* 0x000fe20003f66070 */
[----:B------:R-:W-:Y:S01]  /*86b0*/  FADD.FTZ R6, R149, -R6 ;  /* 0x8000000695067221 */ /* 0x000fe20000010000 */
[----:B------:R-:W-:Y:S01]  /*86c0*/  MOV R7, R104 ;  /* 0x0000006800077202 */ /* 0x000fe20000000f00 */
[--C-:B------:R-:W-:Y:S01]  /*86d0*/  IMAD.MOV.U32 R11, RZ, RZ, R105.reuse ;  /* 0x000000ffff0b7224 */ /* 0x100fe200078e0069 */
[----:B---34-:R-:W-:Y:S01]  /*86e0*/  MOV R65, UR17 ;  /* 0x0000001100417c02 */ /* 0x018fe20008000f00 */
[----:B------:R-:W-:Y:S01]  /*86f0*/  FFMA.FTZ R8, R151, R8, UR27 ;  /* 0x0000001b97087e23 */ /* 0x000fe20008010008 */
[----:B------:R-:W-:Y:S01]  /*8700*/  SHF.R.U32.HI R99, RZ, 0x10, R105 ;  /* 0x00000010ff637819 */ /* 0x000fe20000011669 */
[----:B------:R-:W-:-:S02]  /*8710*/  HADD2.F32 R7, -RZ, R7.H0_H0 ;  /* 0x20000007ff077230 */ /* 0x000fc40000004100 */
[----:B------:R-:W-:Y:S01]  /*8720*/  FADD.FTZ R158, R159, -R158 ;  /* 0x8000009e9f9e7221 */ /* 0x000fe20000010000 */
[----:B------:R-:W-:Y:S01]  /*8730*/  FFMA.FTZ R160, R160, R65, UR27 ;  /* 0x0000001ba0a07e23 */ /* 0x000fe20008010041 */
[----:B------:R-:W-:Y:S01]  /*8740*/  SHF.R.U64 R65, R104, 0x10, R105 ;  /* 0x0000001068417819 */ /* 0x000fe20000001269 */
[----:B------:R-:W-:Y:S02]  /*8750*/  HADD2.F32 R67, -RZ, R11.H0_H0 ;  /* 0x2000000bff437230 */ /* 0x000fe40000004100 */
[----:B------:R-:W-:Y:S01]  /*8760*/  FFMA.FTZ R6, R6, UR16, R7 ;  /* 0x0000001006067c23 */ /* 0x000fe20008010007 */
[----:B------:R-:W-:Y:S01]  /*8770*/  FADD.FTZ R8, R153, -R8 ;  /* 0x8000000899087221 */ /* 0x000fe20000010000 */
[----:B------:R-:W-:Y:S02]  /*8780*/  HADD2.F32 R99, -RZ, R99.H0_H0 ;  /* 0x20000063ff637230 */ /* 0x000fe40000004100 */
[----:B------:R-:W-:Y:S01]  /*8790*/  FADD.FTZ R160, R161, -R160 ;  /* 0x800000a0a1a07221 */ /* 0x000fe20000010000 */
[----:B------:R-:W-:Y:S01]  /*87a0*/  FMUL.FTZ R7, R6, UR7 ;  /* 0x0000000706077c20 */ /* 0x000fe20008410000 */
[----:B------:R-:W-:-:S02]  /*87b0*/  HADD2.F32 R65, -RZ, R65.H0_H0 ;  /* 0x20000041ff417230 */ /* 0x000fc40000004100 */
[----:B------:R-:W-:Y:S02]  /*87c0*/  FFMA.FTZ R67, R158, UR16, R67 ;  /* 0x000000109e437c23 */ /* 0x000fe40008010043 */
[----:B------:R-:W-:Y:S01]  /*87d0*/  FSEL R11, R7, RZ, P5 ;  /* 0x000000ff070b7208 */ /* 0x000fe20002800000 */
[----:B------:R-:W-:Y:S01]  /*87e0*/  FFMA.FTZ R8, R8, UR16, R65 ;  /* 0x0000001008087c23 */ /* 0x000fe20008010041 */
[----:B------:R-:W-:Y:S01]  /*87f0*/  LOP3.LUT P5, RZ, R10, 0xff, RZ, 0xc0, !PT ;  /* 0x000000ff0aff7812 */ /* 0x000fe200078ac0ff */
[----:B------:R-:W-:Y:S01]  /*8800*/  FFMA.FTZ R65, R160, UR16, R99 ;  /* 0x00000010a0417c23 */ /* 0x000fe20008010063 */
[----:B------:R-:W-:Y:S01]  /*8810*/  F2FP.F16.F32.PACK_AB R6, R11, R6 ;  /* 0x000000060b06723e */ /* 0x000fe200000000ff */
[----:B------:R-:W-:Y:S01]  /*8820*/  FMUL.FTZ R64, R67, UR7 ;  /* 0x0000000743407c20 */ /* 0x000fe20008410000 */
[----:B------:R-:W-:Y:S01]  /*8830*/  FSEL R7, R7, RZ, P5 ;  /* 0x000000ff07077208 */ /* 0x000fe20002800000 */
[----:B------:R-:W-:Y:S01]  /*8840*/  FMUL.FTZ R66, R65, UR7 ;  /* 0x0000000741427c20 */ /* 0x000fe20008410000 */
[----:B------:R-:W-:-:S02]  /*8850*/  LOP3.LUT P5, RZ, R10, 0xff00, RZ, 0xc0, !PT ;  /* 0x0000ff000aff7812 */ /* 0x000fc400078ac0ff */
[C---:B------:R-:W-:Y:S01]  /*8860*/  F2FP.F16.F32.PACK_AB R7, R8.reuse, R7 ;  /* 0x000000070807723e */ /* 0x040fe200000000ff */
        /* <DEDUP_REMOVED lines=10> */
[----:B------:R-:W-:Y:S02]  /*8910*/  F2FP.F16.F32.PACK_AB R6, R7, R6 ;  /* 0x000000060706723e */ /* 0x000fe400000000ff */
[----:B------:R-:W-:-:S02]  /*8920*/  FSEL R7, R66, RZ, P3 ;  /* 0x000000ff42077208 */ /* 0x000fc40001800000 */
        /* <DEDUP_REMOVED lines=13> */
.L_x_1245:
[----:B------:R-:W-:Y:S01]  /*8a00*/  MOV R6, UR17 ;  /* 0x0000001100067c02 */ /* 0x000fe20008000f00 */
[----:B------:R-:W-:Y:S01]  /*8a10*/  IMAD.U32 R8, RZ, RZ, UR17 ;  /* 0x00000011ff087e24 */ /* 0x000fe2000f8e00ff */
[C---:B------:R-:W-:Y:S01]  /*8a20*/  LOP3.LUT P5, RZ, R7.reuse, 0xff, RZ, 0xc0, !PT ;  /* 0x000000ff07ff7812 */ /* 0x040fe200078ac0ff */
[----:B---34-:R-:W-:Y:S01]  /*8a30*/  IMAD.U32 R65, RZ, RZ, UR17 ;  /* 0x00000011ff417e24 */ /* 0x018fe2000f8e00ff */
[----:B------:R-:W-:Y:S01]  /*8a40*/  LOP3.LUT P4, RZ, R7, 0xff00, RZ, 0xc0, !PT ;  /* 0x0000ff0007ff7812 */ /* 0x000fe2000788c0ff */
[----:B------:R-:W-:Y:S01]  /*8a50*/  FFMA.FTZ R6, R147, R6, UR27 ;  /* 0x0000001b93067e23 */ /* 0x000fe20008010006 */
[----:B------:R-:W-:Y:S01]  /*8a60*/  LOP3.LUT P2, RZ, R7, 0xff0000, RZ, 0xc0, !PT ;  /* 0x00ff000007ff7812 */ /* 0x000fe2000784c0ff */
[----:B------:R-:W-:Y:S01]  /*8a70*/  FFMA.FTZ R8, R151, R8, UR27 ;  /* 0x0000001b97087e23 */ /* 0x000fe20008010008 */
[----:B------:R-:W-:Y:S01]  /*8a80*/  ISETP.GE.U32.AND P3, PT, R7, 0x1000000, PT ;  /* 0x010000000700780c */ /* 0x000fe20003f66070 */
[----:B------:R-:W-:Y:S01]  /*8a90*/  FADD.FTZ R6, R149, -R6 ;  /* 0x8000000695067221 */ /* 0x000fe20000010000 */
[----:B------:R-:W-:Y:S01]  /*8aa0*/  MOV R11, UR17 ;  /* 0x00000011000b7c02 */ /* 0x000fe20008000f00 */
[----:B------:R-:W-:Y:S01]  /*8ab0*/  FADD.FTZ R8, R153, -R8 ;  /* 0x8000000899087221 */ /* 0x000fe20000010000 */
[----:B------:R-:W-:Y:S01]  /*8ac0*/  MOV R7, R104 ;  /* 0x0000006800077202 */ /* 0x000fe20000000f00 */
[----:B------:R-:W-:Y:S01]  /*8ad0*/  FFMA.FTZ R160, R160, R65, UR27 ;  /* 0x0000001ba0a07e23 */ /* 0x000fe20008010041 */
[--C-:B------:R-:W-:Y:S01]  /*8ae0*/  SHF.R.U32.HI R64, RZ, 0x10, R105.reuse ;  /* 0x00000010ff407819 */ /* 0x100fe20000011669 */
[----:B------:R-:W-:Y:S01]  /*8af0*/  FFMA.FTZ R158, R158, R11, UR27 ;  /* 0x0000001b9e9e7e23 */ /* 0x000fe2000801000b */
[----:B------:R-:W-:Y:S01]  /*8b00*/  SHF.R.U64 R11, R104, 0x10, R105 ;  /* 0x00000010680b7819 */ /* 0x000fe20000001269 */
[----:B------:R-:W-:-:S02]  /*8b10*/  HADD2.F32 R7, -RZ, R7.H0_H0 ;  /* 0x20000007ff077230 */ /* 0x000fc40000004100 */
[----:B------:R-:W-:Y:S01]  /*8b20*/  FADD.FTZ R160, R161, -R160 ;  /* 0x800000a0a1a07221 */ /* 0x000fe20000010000 */
[----:B------:R-:W-:Y:S01]  /*8b30*/  HADD2.F32 R65, -RZ, R64.H0_H0 ;  /* 0x20000040ff417230 */ /* 0x000fe20000004100 */
[----:B------:R-:W-:Y:S01]  /*8b40*/  LOP3.LUT P6, RZ, R10, 0xff, RZ, 0xc0, !PT ;  /* 0x000000ff0aff7812 */ /* 0x000fe200078cc0ff */
[----:B------:R-:W-:Y:S02]  /*8b50*/  HADD2.F32 R11, -RZ, R11.H0_H0 ;  /* 0x2000000bff0b7230 */ /* 0x000fe40000004100 */
[----:B------:R-:W-:Y:S01]  /*8b60*/  FFMA.FTZ R6, R6, UR16, R7 ;  /* 0x0000001006067c23 */ /* 0x000fe20008010007 */
[----:B------:R-:W-:Y:S02]  /*8b70*/  IMAD.MOV.U32 R7, RZ, RZ, R105 ;  /* 0x000000ffff077224 */ /* 0x000fe400078e0069 */
[----:B------:R-:W-:Y:S01]  /*8b80*/  FADD.FTZ R158, R159, -R158 ;  /* 0x8000009e9f9e7221 */ /* 0x000fe20000010000 */
[----:B------:R-:W-:Y:S01]  /*8b90*/  FFMA.FTZ R65, R160, UR16, R65 ;  /* 0x00000010a0417c23 */ /* 0x000fe20008010041 */
[----:B------:R-:W-:Y:S01]  /*8ba0*/  FMUL.FTZ R6, R6, UR7 ;  /* 0x0000000706067c20 */ /* 0x000fe20008410000 */
[----:B------:R-:W-:Y:S01]  /*8bb0*/  FFMA.FTZ R8, R8, UR16, R11 ;  /* 0x0000001008087c23 */ /* 0x000fe2000801000b */
[----:B------:R-:W-:-:S02]  /*8bc0*/  HADD2.F32 R11, -RZ, R7.H0_H0 ;  /* 0x20000007ff0b7230 */ /* 0x000fc40000004100 */
[----:B------:R-:W-:Y:S01]  /*8bd0*/  FMUL.FTZ R65, R65, UR7 ;  /* 0x0000000741417c20 */ /* 0x000fe20008410000 */
[----:B------:R-:W-:Y:S01]  /*8be0*/  FSEL R7, R6, RZ, P5 ;  /* 0x000000ff06077208 */ /* 0x000fe20002800000 */
[----:B------:R-:W-:Y:S01]  /*8bf0*/  FMUL.FTZ R8, R8, UR7 ;  /* 0x0000000708087c20 */ /* 0x000fe20008410000 */
[----:B------:R-:W-:Y:S01]  /*8c00*/  FSEL R6, R6, RZ, P6 ;  /* 0x000000ff06067208 */ /* 0x000fe20003000000 */
[----:B------:R-:W-:Y:S01]  /*8c10*/  FFMA.FTZ R11, R158, UR16, R11 ;  /* 0x000000109e0b7c23 */ /* 0x000fe2000801000b */
[----:B------:R-:W-:Y:S02]  /*8c20*/  LOP3.LUT P5, RZ, R10, 0xff00, RZ, 0xc0, !PT ;  /* 0x0000ff000aff7812 */ /* 0x000fe400078ac0ff */
[----:B------:R-:W-:Y:S01]  /*8c30*/  F2FP.F16.F32.PACK_AB R64, R6, R7 ;  /* 0x000000070640723e */ /* 0x000fe200000000ff */
[----:B------:R-:W-:Y:S01]  /*8c40*/  FMUL.FTZ R11, R11, UR7 ;  /* 0x000000070b0b7c20 */ /* 0x000fe20008410000 */
[C---:B------:R-:W-:Y:S02]  /*8c50*/  FSEL R6, R8.reuse, RZ, P4 ;  /* 0x000000ff08067208 */ /* 0x040fe40002000000 */
[----:B------:R-:W-:-:S02]  /*8c60*/  FSEL R7, R8, RZ, P5 ;  /* 0x000000ff08077208 */ /* 0x000fc40002800000 */
[C---:B------:R-:W-:Y:S02]  /*8c70*/  LOP3.LUT P4, RZ, R10.reuse, 0xff0000, RZ, 0xc0, !PT ;  /* 0x00ff00000aff7812 */ /* 0x040fe4000788c0ff */
[----:B------:R-:W-:Y:S02]  /*8c80*/  ISETP.GE.U32.AND P5, PT, R10, 0x1000000, PT ;  /* 0x010000000a00780c */ /* 0x000fe40003fa6070 */
[----:B------:R-:W-:Y:S02]  /*8c90*/  F2FP.F16.F32.PACK_AB R66, R7, R6 ;  /* 0x000000060742723e */ /* 0x000fe400000000ff */
[----:B------:R-:W-:Y:S02]  /*8ca0*/  FSEL R8, R65, RZ, P3 ;  /* 0x000000ff41087208 */ /* 0x000fe40001800000 */
[C---:B------:R-:W-:Y:S02]  /*8cb0*/  FSEL R6, R11.reuse, RZ, P2 ;  /* 0x000000ff0b067208 */ /* 0x040fe40001000000 */
[----:B------:R-:W-:-:S02]  /*8cc0*/  FSEL R7, R11, RZ, P4 ;  /* 0x000000ff0b077208 */ /* 0x000fc40002000000 */
[----:B------:R-:W-:Y:S02]  /*8cd0*/  FSEL R65, R65, RZ, P5 ;  /* 0x000000ff41417208 */ /* 0x000fe40002800000 */
[----:B------:R-:W-:Y:S02]  /*8ce0*/  F2FP.F16.F32.PACK_AB R7, R7, R6 ;  /* 0x000000060707723e */ /* 0x000fe400000000ff */
[----:B------:R-:W-:Y:S02]  /*8cf0*/  F2FP.F16.F32.PACK_AB R8, R65, R8 ;  /* 0x000000084108723e */ /* 0x000fe400000000ff */
[C---:B------:R-:W-:Y:S02]  /*8d00*/  PRMT R103, R64.reuse, 0x7632, R103 ;  /* 0x0000763240677816 */ /* 0x040fe40000000067 */
[----:B------:R-:W-:Y:S02]  /*8d10*/  PRMT R11, R64, 0x7610, R11 ;  /* 0x00007610400b7816 */ /* 0x000fe4000000000b */
[----:B------:R-:W-:-:S02]  /*8d20*/  PRMT R154, R66, 0x7632, R154 ;  /* 0x00007632429a7816 */ /* 0x000fc4000000009a */
[----:B------:R-:W-:Y:S02]  /*8d30*/  PRMT R6, R66, 0x7610, R6 ;  /* 0x0000761042067816 */ /* 0x000fe40000000006 */
[----:B------:R-:W-:Y:S02]  /*8d40*/  PRMT R155, R7, 0x7632, R155 ;  /* 0x00007632079b7816 */ /* 0x000fe4000000009b */
[----:B------:R-:W-:Y:S01]  /*8d50*/  PRMT R156, R8, 0x7632, R156 ;  /* 0x00007632089c7816 */ /* 0x000fe2000000009c */
[----:B------:R-:W-:Y:S06]  /*8d60*/  BRA `(.L_x_1246) ;  /* 0x00000010002c7947 */ /* 0x000fec0003800000 */
.L_x_1244:
[----:B------:R-:W-:Y:S05]  /*8d70*/  BRA.U !UP0, `(.L_x_1247) ;  /* 0x0000000108d47547 */ /* 0x000fea000b800000 */
[----:B------:R-:W-:Y:S01]  /*8d80*/  MOV R6, UR17 ;  /* 0x0000001100067c02 */ /* 0x000fe20008000f00 */
[----:B------:R-:W-:Y:S01]  /*8d90*/  IMAD.U32 R8, RZ, RZ, UR17 ;  /* 0x00000011ff087e24 */ /* 0x000fe2000f8e00ff */
[----:B------:R-:W-:Y:S01]  /*8da0*/  MOV R11, UR17 ;  /* 0x00000011000b7c02 */ /* 0x000fe20008000f00 */
[----:B---34-:R-:W-:Y:S01]  /*8db0*/  IMAD.U32 R65, RZ, RZ, UR17 ;  /* 0x00000011ff417e24 */ /* 0x018fe2000f8e00ff */
[----:B------:R-:W-:Y:S01]  /*8dc0*/  LOP3.LUT P5, RZ, R7, 0xff, RZ, 0xc0, !PT ;  /* 0x000000ff07ff7812 */ /* 0x000fe200078ac0ff */
[----:B------:R-:W-:Y:S01]  /*8dd0*/  FFMA.FTZ R6, R147, R6, UR27 ;  /* 0x0000001b93067e23 */ /* 0x000fe20008010006 */
[----:B------:R-:W-:Y:S01]  /*8de0*/  FFMA.FTZ R8, R151, R8, UR27 ;  /* 0x0000001b97087e23 */ /* 0x000fe20008010008 */
[----:B------:R-:W-:Y:S01]  /*8df0*/  LOP3.LUT P4, RZ, R7, 0xff00, RZ, 0xc0, !PT ;  /* 0x0000ff0007ff7812 */ /* 0x000fe2000788c0ff */
[----:B------:R-:W-:Y:S01]  /*8e00*/  FFMA.FTZ R158, R158, R11, UR27 ;  /* 0x0000001b9e9e7e23 */ /* 0x000fe2000801000b */
[----:B------:R-:W-:Y:S01]  /*8e10*/  FADD.FTZ R6, R149, -R6 ;  /* 0x8000000695067221 */ /* 0x000fe20000010000 */
[----:B------:R-:W-:Y:S01]  /*8e20*/  LOP3.LUT P2, RZ, R7, 0xff0000, RZ, 0xc0, !PT ;  /* 0x00ff000007ff7812 */ /* 0x000fe2000784c0ff */
[----:B------:R-:W-:Y:S01]  /*8e30*/  FADD.FTZ R8, R153, -R8 ;  /* 0x8000000899087221 */ /* 0x000fe20000010000 */
[----:B------:R-:W-:Y:S01]  /*8e40*/  ISETP.GE.U32.AND P3, PT, R7, 0x1000000, PT ;  /* 0x010000000700780c */ /* 0x000fe20003f66070 */
[----:B------:R-:W-:Y:S01]  /*8e50*/  FMUL.FTZ R6, R6, UR16 ;  /* 0x0000001006067c20 */ /* 0x000fe20008410000 */
[----:B------:R-:W-:Y:S01]  /*8e60*/  LOP3.LUT P6, RZ, R10, 0xff, RZ, 0xc0, !PT ;  /* 0x000000ff0aff7812 */ /* 0x000fe200078cc0ff */
[----:B------:R-:W-:Y:S01]  /*8e70*/  FFMA.FTZ R160, R160, R65, UR27 ;  /* 0x0000001ba0a07e23 */ /* 0x000fe20008010041 */
[----:B------:R-:W-:Y:S01]  /*8e80*/  FMUL.FTZ R8, R8, UR16 ;  /* 0x0000001008087c20 */ /* 0x000fe20008410000 */
[----:B------:R-:W-:Y:S01]  /*8e90*/  FMUL.FTZ R7, R6, UR7 ;  /* 0x0000000706077c20 */ /* 0x000fe20008410000 */
[----:B------:R-:W-:Y:S01]  /*8ea0*/  FADD.FTZ R64, R159, -R158 ;  /* 0x8000009e9f407221 */ /* 0x000fe20000010000 */
[----:B------:R-:W-:-:S03]  /*8eb0*/  FADD.FTZ R66, R161, -R160 ;  /* 0x800000a0a1427221 */ /* 0x000fc60000010000 */
[C---:B------:R-:W-:Y:S01]  /*8ec0*/  FSEL R11, R7.reuse, RZ, P5 ;  /* 0x000000ff070b7208 */ /* 0x040fe20002800000 */
[----:B------:R-:W-:Y:S01]  /*8ed0*/  FMUL.FTZ R64, R64, UR16 ;  /* 0x0000001040407c20 */ /* 0x000fe20008410000 */
[----:B------:R-:W-:Y:S01]  /*8ee0*/  FSEL R7, R7, RZ, P6 ;  /* 0x000000ff07077208 */ /* 0x000fe20003000000 */
[----:B------:R-:W-:Y:S01]  /*8ef0*/  FMUL.FTZ R66, R66, UR16 ;  /* 0x0000001042427c20 */ /* 0x000fe20008410000 */
[----:B------:R-:W-:Y:S01]  /*8f00*/  F2FP.F16.F32.PACK_AB R6, R11, R6 ;  /* 0x000000060b06723e */ /* 0x000fe200000000ff */
[----:B------:R-:W-:Y:S01]  /*8f10*/  FMUL.FTZ R65, R64, UR7 ;  /* 0x0000000740417c20 */ /* 0x000fe20008410000 */
[C---:B------:R-:W-:Y:S01]  /*8f20*/  F2FP.F16.F32.PACK_AB R7, R8.reuse, R7 ;  /* 0x000000070807723e */ /* 0x040fe200000000ff */
        /* <DEDUP_REMOVED lines=12> */
[----:B------:R-:W-:Y:S02]  /*8ff0*/  F2FP.F16.F32.PACK_AB R6, R7, R6 ;  /* 0x000000060706723e */ /* 0x000fe400000000ff */
[C---:B------:R-:W-:Y:S02]  /*9000*/  FSEL R7, R8.reuse, RZ, P3 ;  /* 0x000000ff08077208 */ /* 0x040fe40001800000 */
[----:B------:R-:W-:Y:S02]  /*9010*/  FSEL R65, R65, RZ, P4 ;  /* 0x000000ff41417208 */ /* 0x000fe40002000000 */
[----:B------:R-:W-:-:S02]  /*9020*/  FSEL R8, R8, RZ, P2 ;  /* 0x000000ff08087208 */ /* 0x000fc40001000000 */
[----:B------:R-:W-:Y:S02]  /*9030*/  F2FP.F16.F32.PACK_AB R67, R67, R64 ;  /* 0x000000404343723e */ /* 0x000fe400000000ff */
[----:B------:R-:W-:Y:S02]  /*9040*/  F2FP.F16.F32.PACK_AB R65, R66, R65 ;  /* 0x000000414241723e */ /* 0x000fe400000000ff */
[----:B------:R-:W-:Y:S02]  /*9050*/  F2FP.F16.F32.PACK_AB R8, R8, R7 ;  /* 0x000000070808723e */ /* 0x000fe400000000ff */
[----:B------:R-:W-:Y:S02]  /*9060*/  PRMT R154, R6, 0x7632, R154 ;  /* 0x00007632069a7816 */ /* 0x000fe4000000009a */
[C---:B------:R-:W-:Y:S02]  /*9070*/  PRMT R7, R67.reuse, 0x7632, R7 ;  /* 0x0000763243077816 */ /* 0x040fe40000000007 */
[----:B------:R-:W-:-:S02]  /*9080*/  PRMT R101, R67, 0x7610, R101 ;  /* 0x0000761043657816 */ /* 0x000fc40000000065 */
[C---:B------:R-:W-:Y:S02]  /*9090*/  PRMT R102, R65.reuse, 0x7632, R102 ;  /* 0x0000763241667816 */ /* 0x040fe40000000066 */
[----:B------:R-:W-:Y:S02]  /*90a0*/  PRMT R155, R65, 0x7610, R155 ;  /* 0x00007610419b7816 */ /* 0x000fe4000000009b */
[----:B------:R-:W-:Y:S01]  /*90b0*/  PRMT R156, R8, 0x7632, R156 ;  /* 0x00007632089c7816 */ /* 0x000fe2000000009c */
[----:B------:R-:W-:Y:S06]  /*90c0*/  BRA `(.L_x_1246) ;  /* 0x0000000c00547947 */ /* 0x000fec0003800000 */
.L_x_1247:
[----:B------:R-:W-:Y:S01]  /*90d0*/  MOV R6, UR17 ;  /* 0x0000001100067c02 */ /* 0x000fe20008000f00 */
[----:B------:R-:W-:Y:S01]  /*90e0*/  IMAD.U32 R8, RZ, RZ, UR17 ;  /* 0x00000011ff087e24 */ /* 0x000fe2000f8e00ff */
[C---:B------:R-:W-:Y:S02]  /*90f0*/  LOP3.LUT P5, RZ, R7.reuse, 0xff, RZ, 0xc0, !PT ;  /* 0x000000ff07ff7812 */ /* 0x040fe400078ac0ff */
[----:B------:R-:W-:Y:S01]  /*9100*/  LOP3.LUT P4, RZ, R7, 0xff00, RZ, 0xc0, !PT ;  /* 0x0000ff0007ff7812 */ /* 0x000fe2000788c0ff */
[----:B------:R-:W-:Y:S01]  /*9110*/  FFMA.FTZ R6, R147, R6, UR27 ;  /* 0x0000001b93067e23 */ /* 0x000fe20008010006 */
[----:B------:R-:W-:Y:S01]  /*9120*/  FFMA.FTZ R8, R151, R8, UR27 ;  /* 0x0000001b97087e23 */ /* 0x000fe20008010008 */
[----:B------:R-:W-:Y:S02]  /*9130*/  LOP3.LUT P2, RZ, R7, 0xff0000, RZ, 0xc0, !PT ;  /* 0x00ff000007ff7812 */ /* 0x000fe4000784c0ff */
[----:B------:R-:W-:Y:S01]  /*9140*/  FADD.FTZ R6, R149, -R6 ;  /* 0x8000000695067221 */ /* 0x000fe20000010000 */
[----:B------:R-:W-:Y:S01]  /*9150*/  MOV R11, UR17 ;  /* 0x00000011000b7c02 */ /* 0x000fe20008000f00 */
[----:B------:R-:W-:Y:S01]  /*9160*/  FADD.FTZ R8, R153, -R8 ;  /* 0x8000000899087221 */ /* 0x000fe20000010000 */
[----:B------:R-:W-:Y:S01]  /*9170*/  ISETP.GE.U32.AND P3, PT, R7, 0x1000000, PT ;  /* 0x010000000700780c */ /* 0x000fe20003f66070 */
[----:B------:R-:W-:-:S02]  /*9180*/  IMAD.U32 R7, RZ, RZ, UR17 ;  /* 0x00000011ff077e24 */ /* 0x000fc4000f8e00ff */
[----:B------:R-:W-:Y:S01]  /*9190*/  FMUL.FTZ R6, R6, UR16 ;  /* 0x0000001006067c20 */ /* 0x000fe20008410000 */
[----:B------:R-:W-:Y:S01]  /*91a0*/  FFMA.FTZ R158, R158, R11, UR27 ;  /* 0x0000001b9e9e7e23 */ /* 0x000fe2000801000b */
[----:B------:R-:W-:Y:S01]  /*91b0*/  LOP3.LUT P6, RZ, R10, 0xff, RZ, 0xc0, !PT ;  /* 0x000000ff0aff7812 */ /* 0x000fe200078cc0ff */
[----:B------:R-:W-:Y:S01]  /*91c0*/  FFMA.FTZ R160, R160, R7, UR27 ;  /* 0x0000001ba0a07e23 */ /* 0x000fe20008010007 */
        /* <DEDUP_REMOVED lines=10> */
[----:B------:R-:W-:Y:S01]  /*9270*/  F2FP.F16.F32.PACK_AB R11, R6, R7 ;  /* 0x00000007060b723e */ /* 0x000fe200000000ff */
[----:B------:R-:W-:Y:S01]  /*9280*/  FMUL.FTZ R158, R158, UR7 ;  /* 0x000000079e9e7c20 */ /* 0x000fe20008410000 */
[----:B------:R-:W-:Y:S01]  /*9290*/  FSEL R6, R8, RZ, P4 ;  /* 0x000000ff08067208 */ /* 0x000fe20002000000 */
[----:B------:R-:W-:Y:S01]  /*92a0*/  FMUL.FTZ R160, R160, UR7 ;  /* 0x00000007a0a07c20 */ /* 0x000fe20008410000 */
[----:B------:R-:W-:-:S02]  /*92b0*/  FSEL R7, R8, RZ, P5 ;  /* 0x000000ff08077208 */ /* 0x000fc40002800000 */
[C---:B------:R-:W-:Y:S02]  /*92c0*/  LOP3.LUT P4, RZ, R10.reuse, 0xff0000, RZ, 0xc0, !PT ;  /* 0x00ff00000aff7812 */ /* 0x040fe4000788c0ff */
[----:B------:R-:W-:Y:S02]  /*92d0*/  ISETP.GE.U32.AND P5, PT, R10, 0x1000000, PT ;  /* 0x010000000a00780c */ /* 0x000fe40003fa6070 */
[----:B---34-:R-:W-:Y:S02]  /*92e0*/  F2FP.F16.F32.PACK_AB R64, R7, R6 ;  /* 0x000000060740723e */ /* 0x018fe400000000ff */
[C---:B------:R-:W-:Y:S02]  /*92f0*/  FSEL R6, R158.reuse, RZ, P2 ;  /* 0x000000ff9e067208 */ /* 0x040fe40001000000 */
[----:B------:R-:W-:Y:S02]  /*9300*/  FSEL R7, R158, RZ, P4 ;  /* 0x000000ff9e077208 */ /* 0x000fe40002000000 */
[----:B------:R-:W-:-:S02]  /*9310*/  FSEL R8, R160, RZ, P3 ;  /* 0x000000ffa0087208 */ /* 0x000fc40001800000 */
[----:B------:R-:W-:Y:S02]  /*9320*/  FSEL R65, R160, RZ, P5 ;  /* 0x000000ffa0417208 */ /* 0x000fe40002800000 */
[----:B------:R-:W-:Y:S02]  /*9330*/  F2FP.F16.F32.PACK_AB R7, R7, R6 ;  /* 0x000000060707723e */ /* 0x000fe400000000ff */
[----:B------:R-:W-:Y:S02]  /*9340*/  F2FP.F16.F32.PACK_AB R8, R65, R8 ;  /* 0x000000084108723e */ /* 0x000fe400000000ff */
[----:B------:R-:W-:Y:S02]  /*9350*/  PRMT R103, R11, 0x7632, R103 ;  /* 0x000076320b677816 */ /* 0x000fe40000000067 */
[C---:B------:R-:W-:Y:S02]  /*9360*/  PRMT R154, R64.reuse, 0x7632, R154 ;  /* 0x00007632409a7816 */ /* 0x040fe4000000009a */
[----:B------:R-:W-:-:S02]  /*9370*/  PRMT R6, R64, 0x7610, R6 ;  /* 0x0000761040067816 */ /* 0x000fc40000000006 */
[----:B------:R-:W-:Y:S02]  /*9380*/  PRMT R155, R7, 0x7632, R155 ;  /* 0x00007632079b7816 */ /* 0x000fe4000000009b */
[----:B------:R-:W-:Y:S01]  /*9390*/  PRMT R156, R8, 0x7632, R156 ;  /* 0x00007632089c7816 */ /* 0x000fe2000000009c */
[----:B------:R-:W-:Y:S06]  /*93a0*/  BRA `(.L_x_1246) ;  /* 0x00000008009c7947 */ /* 0x000fec0003800000 */
.L_x_1243:
[----:B------:R-:W-:Y:S05]  /*93b0*/  @!P0 BRA `(.L_x_1248) ;  /* 0x00000004006c8947 */ /* 0x000fea0003800000 */
[----:B------:R-:W-:Y:S05]  /*93c0*/  BRA.U !UP0, `(.L_x_1249) ;  /* 0x0000000108c07547 */ /* 0x000fea000b800000 */
[----:B------:R-:W-:Y:S01]  /*93d0*/  IMAD.U32 R8, RZ, RZ, UR17 ;  /* 0x00000011ff087e24 */ /* 0x000fe2000f8e00ff */
[----:B------:R-:W-:Y:S01]  /*93e0*/  MOV R6, UR17 ;  /* 0x0000001100067c02 */ /* 0x000fe20008000f00 */
[----:B---34-:R-:W-:Y:S01]  /*93f0*/  IMAD.U32 R65, RZ, RZ, UR17 ;  /* 0x00000011ff417e24 */ /* 0x018fe2000f8e00ff */
[----:B------:R-:W-:Y:S01]  /*9400*/  MOV R11, UR17 ;  /* 0x00000011000b7c02 */ /* 0x000fe20008000f00 */
[----:B------:R-:W-:Y:S01]  /*9410*/  FFMA.FTZ R8, R151, R8, UR27 ;  /* 0x0000001b97087e23 */ /* 0x000fe20008010008 */
[--C-:B------:R-:W-:Y:S01]  /*9420*/  SHF.R.U64 R64, R104, 0x10, R105.reuse ;  /* 0x0000001068407819 */ /* 0x100fe20000001269 */
[----:B------:R-:W-:Y:S01]  /*9430*/  FFMA.FTZ R6, R147, R6, UR27 ;  /* 0x0000001b93067e23 */ /* 0x000fe20008010006 */
[----:B------:R-:W-:Y:S01]  /*9440*/  FFMA.FTZ R160, R160, R65, UR27 ;  /* 0x0000001ba0a07e23 */ /* 0x000fe20008010041 */
[----:B------:R-:W-:Y:S01]  /*9450*/  FADD.FTZ R153, R153, -R8 ;  /* 0x8000000899997221 */ /* 0x000fe20000010000 */
[----:B------:R-:W-:Y:S01]  /*9460*/  MOV R8, R104 ;  /* 0x0000006800087202 */ /* 0x000fe20000000f00 */
[----:B------:R-:W-:Y:S01]  /*9470*/  FFMA.FTZ R158, R158, R11, UR27 ;  /* 0x0000001b9e9e7e23 */ /* 0x000fe2000801000b */
[----:B------:R-:W-:Y:S01]  /*9480*/  FADD.FTZ R6, R149, -R6 ;  /* 0x8000000695067221 */ /* 0x000fe20000010000 */
[--C-:B------:R-:W-:Y:S01]  /*9490*/  IMAD.MOV.U32 R65, RZ, RZ, R105.reuse ;  /* 0x000000ffff417224 */ /* 0x100fe200078e0069 */
[----:B------:R-:W-:Y:S01]  /*94a0*/  SHF.R.U32.HI R66, RZ, 0x10, R105 ;  /* 0x00000010ff427819 */ /* 0x000fe20000011669 */
[----:B------:R-:W-:-:S02]  /*94b0*/  HADD2.F32 R11, -RZ, R8.H0_H0 ;  /* 0x20000008ff0b7230 */ /* 0x000fc40000004100 */
[----:B------:R-:W-:Y:S01]  /*94c0*/  FADD.FTZ R158, R159, -R158 ;  /* 0x8000009e9f9e7221 */ /* 0x000fe20000010000 */
[----:B------:R-:W-:Y:S02]  /*94d0*/  HADD2.F32 R64, -RZ, R64.H0_H0 ;  /* 0x20000040ff407230 */ /* 0x000fe40000004100 */
[----:B------:R-:W-:Y:S01]  /*94e0*/  FADD.FTZ R160, R161, -R160 ;  /* 0x800000a0a1a07221 */ /* 0x000fe20000010000 */
[----:B------:R-:W-:Y:S02]  /*94f0*/  HADD2.F32 R65, -RZ, R65.H0_H0 ;  /* 0x20000041ff417230 */ /* 0x000fe40000004100 */
[----:B------:R-:W-:Y:S01]  /*9500*/  FFMA.FTZ R6, R6, UR16, R11 ;  /* 0x0000001006067c23 */ /* 0x000fe2000801000b */
[----:B------:R-:W-:Y:S01]  /*9510*/  HADD2.F32 R67, -RZ, R66.H0_H0 ;  /* 0x20000042ff437230 */ /* 0x000fe20000004100 */
        /* <DEDUP_REMOVED lines=15> */
[----:B------:R-:W-:Y:S02]  /*9610*/  F2FP.F16.F32.PACK_AB R6, R11, R6 ;  /* 0x000000060b06723e */ /* 0x000fe400000000ff */
[----:B------:R-:W-:-:S02]  /*9620*/  F2FP.F16.F32.PACK_AB R65, R65, R64 ;  /* 0x000000404141723e */ /* 0x000fc400000000ff */
[----:B------:R-:W-:Y:S02]  /*9630*/  F2FP.F16.F32.PACK_AB R101, R7, R158 ;  /* 0x0000009e0765723e */ /* 0x000fe400000000ff */
[----:B------:R-:W-:Y:S02]  /*9640*/  F2FP.F16.F32.PACK_AB R67, R8, R67 ;  /* 0x000000430843723e */ /* 0x000fe400000000ff */
        /* <DEDUP_REMOVED lines=8> */
.L_x_1249:
[----:B------:R-:W-:Y:S01]  /*96d0*/  IMAD.U32 R8, RZ, RZ, UR17 ;  /* 0x00000011ff087e24 */ /* 0x000fe2000f8e00ff */
[----:B------:R-:W-:Y:S02]  /*96e0*/  MOV R6, UR17 ;  /* 0x0000001100067c02 */ /* 0x000fe40008000f00 */
[----:B------:R-:W-:Y:S01]  /*96f0*/  MOV R11, UR17 ;  /* 0x00000011000b7c02 */ /* 0x000fe20008000f00 */
[----:B------:R-:W-:Y:S01]  /*9700*/  FFMA.FTZ R8, R151, R8, UR27 ;  /* 0x0000001b97087e23 */ /* 0x000fe20008010008 */
[----:B---34-:R-:W-:Y:S01]  /*9710*/  SHF.R.U32.HI R64, RZ, 0x10, R105 ;  /* 0x00000010ff407819 */ /* 0x018fe20000011669 */
[----:B------:R-:W-:Y:S01]  /*9720*/  FFMA.FTZ R6, R147, R6, UR27 ;  /* 0x0000001b93067e23 */ /* 0x000fe20008010006 */
[----:B------:R-:W-:Y:S01]  /*9730*/  LOP3.LUT P2, RZ, R7, 0xff, RZ, 0xc0, !PT ;  /* 0x000000ff07ff7812 */ /* 0x000fe2000784c0ff */
[----:B------:R-:W-:Y:S01]  /*9740*/  FADD.FTZ R153, R153, -R8 ;  /* 0x8000000899997221 */ /* 0x000fe20000010000 */
[----:B------:R-:W-:Y:S02]  /*9750*/  IMAD.MOV.U32 R8, RZ, RZ, R104 ;  /* 0x000000ffff087224 */ /* 0x000fe400078e0068 */
[-C--:B------:R-:W-:Y:S01]  /*9760*/  FFMA.FTZ R158, R158, R11.reuse, UR27 ;  /* 0x0000001b9e9e7e23 */ /* 0x080fe2000801000b */
[----:B------:R-:W-:Y:S01]  /*9770*/  FFMA.FTZ R160, R160, R11, UR27 ;  /* 0x0000001ba0a07e23 */ /* 0x000fe2000801000b */
[----:B------:R-:W-:Y:S01]  /*9780*/  FADD.FTZ R6, R149, -R6 ;  /* 0x8000000695067221 */ /* 0x000fe20000010000 */
[----:B------:R-:W-:-:S02]  /*9790*/  HADD2.F32 R65, -RZ, R64.H0_H0 ;  /* 0x20000040ff417230 */ /* 0x000fc40000004100 */
[----:B------:R-:W-:Y:S01]  /*97a0*/  FADD.FTZ R158, R159, -R158 ;  /* 0x8000009e9f9e7221 */ /* 0x000fe20000010000 */
[----:B------:R-:W-:Y:S01]  /*97b0*/  HADD2.F32 R11, -RZ, R8.H0_H0 ;  /* 0x20000008ff0b7230 */ /* 0x000fe20000004100 */
[----:B------:R-:W-:Y:S01]  /*97c0*/  SHF.R.U64 R8, R104, 0x10, R105 ;  /* 0x0000001068087819 */ /* 0x000fe20000001269 */
[----:B------:R-:W-:Y:S01]  /*97d0*/  FADD.FTZ R160, R161, -R160 ;  /* 0x800000a0a1a07221 */ /* 0x000fe20000010000 */
[C---:B------:R-:W-:Y:S02]  /*97e0*/  LOP3.LUT P3, RZ, R7.reuse, 0xff00, RZ, 0xc0, !PT ;  /* 0x0000ff0007ff7812 */ /* 0x040fe4000786c0ff */
[----:B------:R-:W-:Y:S01]  /*97f0*/  FFMA.FTZ R6, R6, UR16, R11 ;  /* 0x0000001006067c23 */ /* 0x000fe2000801000b */
[----:B------:R-:W-:Y:S01]  /*9800*/  MOV R11, R105 ;  /* 0x00000069000b7202 */ /* 0x000fe20000000f00 */
[----:B------:R-:W-:Y:S02]  /*9810*/  HADD2.F32 R8, -RZ, R8.H0_H0 ;  /* 0x20000008ff087230 */ /* 0x000fe40000004100 */
[----:B------:R-:W-:Y:S01]  /*9820*/  FFMA.FTZ R65, R160, UR16, R65 ;  /* 0x00000010a0417c23 */ /* 0x000fe20008010041 */
[----:B------:R-:W-:Y:S01]  /*9830*/  FMUL.FTZ R6, R6, UR7 ;  /* 0x0000000706067c20 */ /* 0x000fe20008410000 */
[----:B------:R-:W-:Y:S01]  /*9840*/  LOP3.LUT P4, RZ, R7, 0xff0000, RZ, 0xc0, !PT ;  /* 0x00ff000007ff7812 */ /* 0x000fe2000788c0ff */
[----:B------:R-:W-:-:S02]  /*9850*/  HADD2.F32 R11, -RZ, R11.H0_H0 ;  /* 0x2000000bff0b7230 */ /* 0x000fc40000004100 */
[----:B------:R-:W-:Y:S01]  /*9860*/  FFMA.FTZ R8, R153, UR16, R8 ;  /* 0x0000001099087c23 */ /* 0x000fe20008010008 */
[----:B------:R-:W-:Y:S01]  /*9870*/  FMUL.FTZ R65, R65, UR7 ;  /* 0x0000000741417c20 */ /* 0x000fe20008410000 */
[----:B------:R-:W-:Y:S01]  /*9880*/  ISETP.GE.U32.AND P5, PT, R7, 0x1000000, PT ;  /* 0x010000000700780c */ /* 0x000fe20003fa6070 */
[----:B------:R-:W-:Y:S01]  /*9890*/  FFMA.FTZ R11, R158, UR16, R11 ;  /* 0x000000109e0b7c23 */ /* 0x000fe2000801000b */
[----:B------:R-:W-:Y:S01]  /*98a0*/  FMUL.FTZ R8, R8, UR7 ;  /* 0x0000000708087c20 */ /* 0x000fe20008410000 */
[----:B------:R-:W-:Y:S02]  /*98b0*/  FSEL R6, R6, RZ, P2 ;  /* 0x000000ff06067208 */ /* 0x000fe40001000000 */
[----:B------:R-:W-:Y:S02]  /*98c0*/  FMUL.FTZ R11, R11, UR7 ;  /* 0x000000070b0b7c20 */ /* 0x000fe40008410000 */
[----:B------:R-:W-:Y:S02]  /*98d0*/  FSEL R7, R8, RZ, P3 ;  /* 0x000000ff08077208 */ /* 0x000fe40001800000 */
[----:B------:R-:W-:-:S02]  /*98e0*/  FSEL R8, R65, RZ, P5 ;  /* 0x000000ff41087208 */ /* 0x000fc40002800000 */
[----:B------:R-:W-:Y:S02]  /*98f0*/  FSEL R11, R11, RZ, P4 ;  /* 0x000000ff0b0b7208 */ /* 0x000fe40002000000 */
[----:B------:R-:W-:Y:S02]  /*9900*/  F2FP.F16.F32.PACK_AB R7, R7, R6 ;  /* 0x000000060707723e */ /* 0x000fe400000000ff */
[----:B------:R-:W-:Y:S02]  /*9910*/  F2FP.F16.F32.PACK_AB R64, R8, R11 ;  /* 0x0000000b0840723e */ /* 0x000fe400000000ff */
[C---:B------:R-:W-:Y:S02]  /*9920*/  PRMT R6, R7.reuse, 0x7632, R6 ;  /* 0x0000763207067816 */ /* 0x040fe40000000006 */
[----:B------:R-:W-:Y:S02]  /*9930*/  PRMT R11, R7, 0x7610, R11 ;  /* 0x00007610070b7816 */ /* 0x000fe4000000000b */
[----:B------:R-:W-:-:S02]  /*9940*/  PRMT R8, R64, 0x7632, R8 ;  /* 0x0000763240087816 */ /* 0x000fc40000000008 */
[----:B------:R-:W-:Y:S01]  /*9950*/  PRMT R7, R64, 0x7610, R7 ;  /* 0x0000761040077816 */ /* 0x000fe20000000007 */
[----:B------:R-:W-:Y:S06]  /*9960*/  BRA `(.L_x_1246) ;  /* 0x00000004002c7947 */ /* 0x000fec0003800000 */
.L_x_1248:
[----:B------:R-:W-:Y:S05]  /*9970*/  BRA.U !UP0, `(.L_x_1250) ;  /* 0x0000000108a07547 */ /* 0x000fea000b800000 */
[----:B------:R-:W-:Y:S01]  /*9980*/  IMAD.U32 R6, RZ, RZ, UR17 ;  /* 0x00000011ff067e24 */ /* 0x000fe2000f8e00ff */
[----:B------:R-:W-:Y:S01]  /*9990*/  MOV R8, UR17 ;  /* 0x0000001100087c02 */ /* 0x000fe20008000f00 */
[----:B------:R-:W-:Y:S01]  /*99a0*/  IMAD.U32 R11, RZ, RZ, UR17 ;  /* 0x00000011ff0b7e24 */ /* 0x000fe2000f8e00ff */
[----:B---34-:R-:W-:Y:S01]  /*99b0*/  MOV R65, UR17 ;  /* 0x0000001100417c02 */ /* 0x018fe20008000f00 */
        /* <DEDUP_REMOVED lines=22> */
[----:B------:R-:W-:Y:S02]  /*9b20*/  F2FP.F16.F32.PACK_AB R64, R65, R64 ;  /* 0x000000404140723e */ /* 0x000fe400000000ff */
[----:B------:R-:W-:Y:S02]  /*9b30*/  FSEL R7, R66, RZ, P4 ;  /* 0x000000ff42077208 */ /* 0x000fe40002000000 */
[----:B------:R-:W-:Y:S02]  /*9b40*/  FSEL R65, R8, RZ, P2 ;  /* 0x000000ff08417208 */ /* 0x000fe40001000000 */
[----:B------:R-:W-:Y:S02]  /*9b50*/  F2FP.F16.F32.PACK_AB R6, R11, R6 ;  /* 0x000000060b06723e */ /* 0x000fe400000000ff */
[----:B------:R-:W-:-:S02]  /*9b60*/  F2FP.F16.F32.PACK_AB R101, R7, R158 ;  /* 0x0000009e0765723e */ /* 0x000fc400000000ff */
[----:B------:R-:W-:Y:S02]  /*9b70*/  F2FP.F16.F32.PACK_AB R65, R65, R160 ;  /* 0x000000a04141723e */ /* 0x000fe400000000ff */
        /* <DEDUP_REMOVED lines=8> */
.L_x_1250:
[----:B------:R-:W-:Y:S01]  /*9c00*/  MOV R8, UR17 ;  /* 0x0000001100087c02 */ /* 0x000fe20008000f00 */
[----:B------:R-:W-:Y:S01]  /*9c10*/  IMAD.U32 R6, RZ, RZ, UR17 ;  /* 0x00000011ff067e24 */ /* 0x000fe2000f8e00ff */
[----:B---34-:R-:W-:Y:S01]  /*9c20*/  MOV R65, UR17 ;  /* 0x0000001100417c02 */ /* 0x018fe20008000f00 */
        /* <DEDUP_REMOVED lines=16> */
[C---:B------:R-:W-:Y:S01]  /*9d30*/  LOP3.LUT P3, RZ, R7.reuse, 0xff00, RZ, 0xc0, !PT ;  /* 0x0000ff0007ff7812 */ /* 0x040fe2000786c0ff */
        /* <DEDUP_REMOVED lines=8> */
[----:B------:R-:W-:-:S02]  /*9dc0*/  F2FP.F16.F32.PACK_AB R7, R7, R6 ;  /* 0x000000060707723e */ /* 0x000fc400000000ff */
[----:B------:R-:W-:Y:S02]  /*9dd0*/  F2FP.F16.F32.PACK_AB R158, R11, R158 ;  /* 0x0000009e0b9e723e */ /* 0x000fe400000000ff */
[C---:B------:R-:W-:Y:S02]  /*9de0*/  PRMT R6, R7.reuse, 0x7632, R6 ;  /* 0x0000763207067816 */ /* 0x040fe40000000006 */
[----:B------:R-:W-:Y:S02]  /*9df0*/  PRMT R11, R7, 0x7610, R11 ;  /* 0x00007610070b7816 */ /* 0x000fe4000000000b */
[C---:B------:R-:W-:Y:S02]  /*9e00*/  PRMT R8, R158.reuse, 0x7632, R8 ;  /* 0x000076329e087816 */ /* 0x040fe40000000008 */
[----:B------:R-:W-:-:S07]  /*9e10*/  PRMT R7, R158, 0x7610, R7 ;  /* 0x000076109e077816 */ /* 0x000fce0000000007 */
.L_x_1246:
[----:B------:R-:W-:Y:S01]  /*9e20*/  LOP3.LUT R6, R6, 0xffff, RZ, 0xc0, !PT ;  /* 0x0000ffff06067812 */ /* 0x000fe200078ec0ff */
[----:B------:R-:W-:Y:S01]  /*9e30*/  HFMA2 R64, -RZ, RZ, 0, 4.76837158203125e-07 ;  /* 0x00000008ff407431 */ /* 0x000fe200000001ff */
[----:B------:R-:W-:Y:S01]  /*9e40*/  PRMT R65, R7, 0x5410, R8 ;  /* 0x0000541007417816 */ /* 0x000fe20000000008 */
[----:B012---:R-:W-:Y:S02]  /*9e50*/  VIADD R121, R12, 0x300 ;  /* 0x000003000c797836 */ /* 0x007fe40000000000 */
        /* <DEDUP_REMOVED lines=13> */
.L_x_1251:
        /* <DEDUP_REMOVED lines=10> */
.L_x_1252:
[----:B------:R-:W-:Y:S05]  /*9fd0*/  @!P1 BRA `(.L_x_1253) ;  /* 0x0000000c00709947 */ /* 0x000fea0003800000 */
[----:B------:R-:W-:Y:S05]  /*9fe0*/  @!P0 BRA `(.L_x_1254) ;  /* 0x0000000400d88947 */ /* 0x000fea0003800000 */
[----:B------:R-:W-:Y:S05]  /*9ff0*/  BRA.U !UP0, `(.L_x_1255) ;  /* 0x0000000108f47547 */ /* 0x000fea000b800000 */
[----:B------:R-:W-:Y:S01]  /*a000*/  IMAD.U32 R8, RZ, RZ, UR17 ;  /* 0x00000011ff087e24 */ /* 0x000fe2000f8e00ff */
[----:B-12---:R-:W-:Y:S01]  /*a010*/  MOV R7, UR17 ;  /* 0x0000001100077c02 */ /* 0x006fe20008000f00 */
[----:B------:R-:W-:Y:S01]  /*a020*/  IMAD.MOV.U32 R6, RZ, RZ, R106 ;  /* 0x000000ffff067224 */ /* 0x000fe200078e006a */
[----:B------:R-:W-:Y:S01]  /*a030*/  MOV R64, UR17 ;  /* 0x0000001100407c02 */ /* 0x000fe20008000f00 */
[-C--:B------:R-:W-:Y:S01]  /*a040*/  FFMA.FTZ R165, R165, R8.reuse, UR27 ;  /* 0x0000001ba5a57e23 */ /* 0x080fe20008010008 */
[----:B------:R-:W-:Y:S01]  /*a050*/  FFMA.FTZ R125, R125, R8, UR27 ;  /* 0x0000001b7d7d7e23 */ /* 0x000fe20008010008 */
[----:B------:R-:W-:Y:S01]  /*a060*/  FFMA.FTZ R166, R166, R7, UR27 ;  /* 0x0000001ba6a67e23 */ /* 0x000fe20008010007 */
[----:B------:R-:W-:Y:S02]  /*a070*/  HADD2.F32 R6, -RZ, R6.H0_H0 ;  /* 0x20000006ff067230 */ /* 0x000fe40000004100 */
[----:B------:R-:W-:Y:S01]  /*a080*/  FADD.FTZ R165, R164, -R165 ;  /* 0x800000a5a4a57221 */ /* 0x000fe20000010000 */
[--C-:B------:R-:W-:Y:S01]  /*a090*/  SHF.R.U64 R8, R106, 0x10, R107.reuse ;  /* 0x000000106a087819 */ /* 0x100fe2000000126b */
[--C-:B------:R-:W-:Y:S01]  /*a0a0*/  IMAD.MOV.U32 R11, RZ, RZ, R107.reuse ;  /* 0x000000ffff0b7224 */ /* 0x100fe200078e006b */
[----:B------:R-:W-:Y:S01]  /*a0b0*/  LOP3.LUT P5, RZ, R157, 0xff, RZ, 0xc0, !PT ;  /* 0x000000ff9dff7812 */ /* 0x000fe200078ac0ff */
[----:B------:R-:W-:Y:S01]  /*a0c0*/  FFMA.FTZ R6, R165, UR16, R6 ;  /* 0x00000010a5067c23 */ /* 0x000fe20008010006 */
[----:B------:R-:W-:Y:S01]  /*a0d0*/  FFMA.FTZ R163, R163, R64, UR27 ;  /* 0x0000001ba3a37e23 */ /* 0x000fe20008010040 */
[----:B------:R-:W-:Y:S01]  /*a0e0*/  HADD2.F32 R8, -RZ, R8.H0_H0 ;  /* 0x20000008ff087230 */ /* 0x000fe20000004100 */
[----:B------:R-:W-:Y:S01]  /*a0f0*/  SHF.R.U32.HI R65, RZ, 0x10, R107 ;  /* 0x00000010ff417819 */ /* 0x000fe2000001166b */
[----:B------:R-:W-:Y:S01]  /*a100*/  FMUL.FTZ R7, R6, UR7 ;  /* 0x0000000706077c20 */ /* 0x000fe20008410000 */
[----:B------:R-:W-:-:S02]  /*a110*/  HADD2.F32 R64, -RZ, R11.H0_H0 ;  /* 0x2000000bff407230 */ /* 0x000fc40000004100 */
[----:B------:R-:W-:Y:S01]  /*a120*/  FADD.FTZ R163, R162, -R163 ;  /* 0x800000a3a2a37221 */ /* 0x000fe20000010000 */
[----:B------:R-:W-:Y:S01]  /*a130*/  FADD.FTZ R125, R124, -R125 ;  /* 0x8000007d7c7d7221 */ /* 0x000fe20000010000 */
[----:B------:R-:W-:Y:S01]  /*a140*/  HADD2.F32 R65, -RZ, R65.H0_H0 ;  /* 0x20000041ff417230 */ /* 0x000fe20000004100 */
[----:B------:R-:W-:Y:S01]  /*a150*/  FSEL R11, R7, RZ, P5 ;  /* 0x000000ff070b7208 */ /* 0x000fe20002800000 */
[----:B------:R-:W-:Y:S01]  /*a160*/  FFMA.FTZ R8, R163, UR16, R8 ;  /* 0x00000010a3087c23 */ /* 0x000fe20008010008 */
[----:B------:R-:W-:Y:S01]  /*a170*/  LOP3.LUT P5, RZ, R9, 0xff, RZ, 0xc0, !PT ;  /* 0x000000ff09ff7812 */ /* 0x000fe200078ac0ff */
[----:B------:R-:W-:Y:S01]  /*a180*/  FADD.FTZ R166, R167, -R166 ;  /* 0x800000a6a7a67221 */ /* 0x000fe20000010000 */
[----:B------:R-:W-:Y:S01]  /*a190*/  FFMA.FTZ R64, R125, UR16, R64 ;  /* 0x000000107d407c23 */ /* 0x000fe20008010040 */
[----:B------:R-:W-:Y:S02]  /*a1a0*/  F2FP.F16.F32.PACK_AB R6, R11, R6 ;  /* 0x000000060b06723e */ /* 0x000fe400000000ff */
[----:B------:R-:W-:Y:S01]  /*a1b0*/  FSEL R7, R7, RZ, P5 ;  /* 0x000000ff07077208 */ /* 0x000fe20002800000 */
[----:B------:R-:W-:Y:S01]  /*a1c0*/  FFMA.FTZ R166, R166, UR16, R65 ;  /* 0x00000010a6a67c23 */ /* 0x000fe20008010041 */
[----:B------:R-:W-:Y:S01]  /*a1d0*/  LOP3.LUT P4, RZ, R157, 0xff00, RZ, 0xc0, !PT ;  /* 0x0000ff009dff7812 */ /* 0x000fe2000788c0ff */
[----:B------:R-:W-:Y:S01]  /*a1e0*/  FMUL.FTZ R65, R64, UR7 ;  /* 0x0000000740417c20 */ /* 0x000fe20008410000 */
[C---:B------:R-:W-:Y:S01]  /*a1f0*/  F2FP.F16.F32.PACK_AB R7, R8.reuse, R7 ;  /* 0x000000070807723e */ /* 0x040fe200000000ff */
[----:B------:R-:W-:Y:S01]  /*a200*/  FMUL.FTZ R8, R8, UR7 ;  /* 0x0000000708087c20 */ /* 0x000fe20008410000 */
[----:B------:R-:W-:-:S02]  /*a210*/  LOP3.LUT P5, RZ, R9, 0xff00, RZ, 0xc0, !PT ;  /* 0x0000ff0009ff7812 */ /* 0x000fc400078ac0ff */
[----:B------:R-:W-:Y:S02]  /*a220*/  LOP3.LUT P2, RZ, R157, 0xff0000, RZ, 0xc0, !PT ;  /* 0x00ff00009dff7812 */ /* 0x000fe4000784c0ff */
[C---:B------:R-:W-:Y:S02]  /*a230*/  PRMT R11, R6.reuse, 0x7632, R11 ;  /* 0x00007632060b7816 */ /* 0x040fe4000000000b */
[----:B------:R-:W-:Y:S02]  /*a240*/  PRMT R99, R6, 0x7610, R99 ;  /* 0x0000761006637816 */ /* 0x000fe40000000063 */
[C---:B------:R-:W-:Y:S02]  /*a250*/  PRMT R100, R7.reuse, 0x7632, R100 ;  /* 0x0000763207647816 */ /* 0x040fe40000000064 */
[----:B------:R-:W-:Y:S02]  /*a260*/  PRMT R103, R7, 0x7610, R103 ;  /* 0x0000761007677816 */ /* 0x000fe40000000067 */
[----:B------:R-:W-:-:S02]  /*a270*/  FSEL R6, R8, RZ, P4 ;  /* 0x000000ff08067208 */ /* 0x000fc40002000000 */
[----:B------:R-:W-:Y:S01]  /*a280*/  FSEL R7, R8, RZ, P5 ;  /* 0x000000ff08077208 */ /* 0x000fe20002800000 */
[----:B------:R-:W-:Y:S01]  /*a290*/  FMUL.FTZ R8, R166, UR7 ;  /* 0x00000007a6087c20 */ /* 0x000fe20008410000 */
[----:B0-----:R-:W-:Y:S02]  /*a2a0*/  FSEL R67, R65, RZ, P2 ;  /* 0x000000ff41437208 */ /* 0x001fe40001000000 */
[----:B------:R-:W-:Y:S02]  /*a2b0*/  ISETP.GE.U32.AND P3, PT, R157, 0x1000000, PT ;  /* 0x010000009d00780c */ /* 0x000fe40003f66070 */
[C---:B------:R-:W-:Y:S02]  /*a2c0*/  LOP3.LUT P4, RZ, R9.reuse, 0xff0000, RZ, 0xc0, !PT ;  /* 0x00ff000009ff7812 */ /* 0x040fe4000788c0ff */
[----:B------:R-:W-:Y:S02]  /*a2d0*/  ISETP.GE.U32.AND P2, PT, R9, 0x1000000, PT ;  /* 0x010000000900780c */ /* 0x000fe40003f46070 */
[----:B------:R-:W-:-:S02]  /*a2e0*/  F2FP.F16.F32.PACK_AB R66, R7, R6 ;  /* 0x000000060742723e */ /* 0x000fc400000000ff */
[----:B------:R-:W-:Y:S02]  /*a2f0*/  FSEL R65, R65, RZ, P4 ;  /* 0x000000ff41417208 */ /* 0x000fe40002000000 */
[C---:B------:R-:W-:Y:S02]  /*a300*/  FSEL R6, R8.reuse, RZ, P3 ;  /* 0x000000ff08067208 */ /* 0x040fe40001800000 */
[----:B------:R-:W-:Y:S02]  /*a310*/  FSEL R7, R8, RZ, P2 ;  /* 0x000000ff08077208 */ /* 0x000fe40001000000 */
[----:B------:R-:W-:Y:S02]  /*a320*/  F2FP.F16.F32.PACK_AB R67, R67, R64 ;  /* 0x000000404343723e */ /* 0x000fe400000000ff */
        /* <DEDUP_REMOVED lines=10> */
.L_x_1255:
[----:B-12---:R-:W-:Y:S01]  /*a3d0*/  MOV R6, UR17 ;  /* 0x0000001100067c02 */ /* 0x006fe20008000f00 */
[----:B------:R-:W-:Y:S01]  /*a3e0*/  IMAD.U32 R7, RZ, RZ, UR17 ;  /* 0x00000011ff077e24 */ /* 0x000fe2000f8e00ff */
[----:B------:R-:W-:Y:S01]  /*a3f0*/  MOV R64, UR17 ;  /* 0x0000001100407c02 */ /* 0x000fe20008000f00 */
[----:B------:R-:W-:Y:S01]  /*a400*/  IMAD.U32 R8, RZ, RZ, UR17 ;  /* 0x00000011ff087e24 */ /* 0x000fe2000f8e00ff */
[--C-:B------:R-:W-:Y:S01]  /*a410*/  SHF.R.U32.HI R11, RZ, 0x10, R107.reuse ;  /* 0x00000010ff0b7819 */ /* 0x100fe2000001166b */
[----:B------:R-:W-:Y:S01]  /*a420*/  FFMA.FTZ R165, R165, R6, UR27 ;  /* 0x0000001ba5a57e23 */ /* 0x000fe20008010006 */
[----:B------:R-:W-:Y:S01]  /*a430*/  MOV R6, R106 ;  /* 0x0000006a00067202 */ /* 0x000fe20000000f00 */
[----:B------:R-:W-:Y:S01]  /*a440*/  FFMA.FTZ R166, R166, R7, UR27 ;  /* 0x0000001ba6a67e23 */ /* 0x000fe20008010007 */
[----:B------:R-:W-:Y:S01]  /*a450*/  SHF.R.U64 R7, R106, 0x10, R107 ;  /* 0x000000106a077819 */ /* 0x000fe2000000126b */
[----:B------:R-:W-:Y:S01]  /*a460*/  FADD.FTZ R165, R164, -R165 ;  /* 0x800000a5a4a57221 */ /* 0x000fe20000010000 */
[----:B------:R-:W-:Y:S01]  /*a470*/  FFMA.FTZ R163, R163, R8, UR27 ;  /* 0x0000001ba3a37e23 */ /* 0x000fe20008010008 */
[----:B------:R-:W-:-:S02]  /*a480*/  HADD2.F32 R6, -RZ, R6.H0_H0 ;  /* 0x20000006ff067230 */ /* 0x000fc40000004100 */
[----:B------:R-:W-:Y:S01]  /*a490*/  FFMA.FTZ R125, R125, R64, UR27 ;  /* 0x0000001b7d7d7e23 */ /* 0x000fe20008010040 */
[----:B------:R-:W-:Y:S02]  /*a4a0*/  HADD2.F32 R8, -RZ, R7.H0_H0 ;  /* 0x20000007ff087230 */ /* 0x000fe40000004100 */
[----:B------:R-:W-:Y:S01]  /*a4b0*/  FADD.FTZ R163, R162, -R163 ;  /* 0x800000a3a2a37221 */ /* 0x000fe20000010000 */
[----:B------:R-:W-:Y:S02]  /*a4c0*/  IMAD.MOV.U32 R7, RZ, RZ, R107 ;  /* 0x000000ffff077224 */ /* 0x000fe400078e006b */
[----:B------:R-:W-:Y:S01]  /*a4d0*/  FFMA.FTZ R6, R165, UR16, R6 ;  /* 0x00000010a5067c23 */ /* 0x000fe20008010006 */
[----:B------:R-:W-:Y:S01]  /*a4e0*/  LOP3.LUT P5, RZ, R157, 0xff, RZ, 0xc0, !PT ;  /* 0x000000ff9dff7812 */ /* 0x000fe200078ac0ff */
[----:B------:R-:W-:Y:S01]  /*a4f0*/  FFMA.FTZ R8, R163, UR16, R8 ;  /* 0x00000010a3087c23 */ /* 0x000fe20008010008 */
[----:B------:R-:W-:Y:S01]  /*a500*/  LOP3.LUT P6, RZ, R9, 0xff, RZ, 0xc0, !PT ;  /* 0x000000ff09ff7812 */ /* 0x000fe200078cc0ff */
[----:B------:R-:W-:Y:S01]  /*a510*/  FMUL.FTZ R6, R6, UR7 ;  /* 0x0000000706067c20 */ /* 0x000fe20008410000 */
[----:B------:R-:W-:-:S02]  /*a520*/  HADD2.F32 R64, -RZ, R7.H0_H0 ;  /* 0x20000007ff407230 */ /* 0x000fc40000004100 */
[----:B------:R-:W-:Y:S01]  /*a530*/  FADD.FTZ R125, R124, -R125 ;  /* 0x8000007d7c7d7221 */ /* 0x000fe20000010000 */
[----:B------:R-:W-:Y:S02]  /*a540*/  HADD2.F32 R11, -RZ, R11.H0_H0 ;  /* 0x2000000bff0b7230 */ /* 0x000fe40000004100 */
[----:B------:R-:W-:Y:S01]  /*a550*/  FADD.FTZ R166, R167, -R166 ;  /* 0x800000a6a7a67221 */ /* 0x000fe20000010000 */
        /* <DEDUP_REMOVED lines=8> */
[----:B0-----:R-:W-:Y:S01]  /*a5e0*/  F2FP.F16.F32.PACK_AB R66, R6, R7 ;  /* 0x000000070642723e */ /* 0x001fe200000000ff */
[----:B------:R-:W-:Y:S01]  /*a5f0*/  FMUL.FTZ R11, R11, UR7 ;  /* 0x000000070b0b7c20 */ /* 0x000fe20008410000 */
[----:B------:R-:W-:-:S02]  /*a600*/  FSEL R6, R8, RZ, P4 ;  /* 0x000000ff08067208 */ /* 0x000fc40002000000 */
[----:B------:R-:W-:Y:S02]  /*a610*/  FSEL R7, R8, RZ, P5 ;  /* 0x000000ff08077208 */ /* 0x000fe40002800000 */
[C---:B------:R-:W-:Y:S02]  /*a620*/  LOP3.LUT P2, RZ, R157.reuse, 0xff0000, RZ, 0xc0, !PT ;  /* 0x00ff00009dff7812 */ /* 0x040fe4000784c0ff */
[----:B------:R-:W-:Y:S02]  /*a630*/  ISETP.GE.U32.AND P3, PT, R157, 0x1000000, PT ;  /* 0x010000009d00780c */ /* 0x000fe40003f66070 */
[C---:B------:R-:W-:Y:S02]  /*a640*/  LOP3.LUT P4, RZ, R9.reuse, 0xff0000, RZ, 0xc0, !PT ;  /* 0x00ff000009ff7812 */ /* 0x040fe4000788c0ff */
[----:B------:R-:W-:Y:S02]  /*a650*/  ISETP.GE.U32.AND P5, PT, R9, 0x1000000, PT ;  /* 0x010000000900780c */ /* 0x000fe40003fa6070 */
[----:B------:R-:W-:-:S02]  /*a660*/  F2FP.F16.F32.PACK_AB R67, R7, R6 ;  /* 0x000000060743723e */ /* 0x000fc400000000ff */
[C---:B------:R-:W-:Y:S02]  /*a670*/  FSEL R6, R64.reuse, RZ, P2 ;  /* 0x000000ff40067208 */ /* 0x040fe40001000000 */
[----:B------:R-:W-:Y:S02]  /*a680*/  FSEL R7, R64, RZ, P4 ;  /* 0x000000ff40077208 */ /* 0x000fe40002000000 */
[C---:B------:R-:W-:Y:S02]  /*a690*/  FSEL R8, R11.reuse, RZ, P3 ;  /* 0x000000ff0b087208 */ /* 0x040fe40001800000 */
[----:B------:R-:W-:Y:S02]  /*a6a0*/  FSEL R65, R11, RZ, P5 ;  /* 0x000000ff0b417208 */ /* 0x000fe40002800000 */
[----:B------:R-:W-:Y:S02]  /*a6b0*/  F2FP.F16.F32.PACK_AB R6, R7, R6 ;  /* 0x000000060706723e */ /* 0x000fe400000000ff */
[----:B------:R-:W-:-:S02]  /*a6c0*/  F2FP.F16.F32.PACK_AB R65, R65, R8 ;  /* 0x000000084141723e */ /* 0x000fc400000000ff */
        /* <DEDUP_REMOVED lines=8> */
.L_x_1254:
[----:B------:R-:W-:Y:S05]  /*a750*/  BRA.U !UP0, `(.L_x_1257) ;  /* 0x0000000108d87547 */ /* 0x000fea000b800000 */
[----:B-12---:R-:W-:Y:S01]  /*a760*/  MOV R6, UR17 ;  /* 0x0000001100067c02 */ /* 0x006fe20008000f00 */
[----:B------:R-:W-:Y:S01]  /*a770*/  IMAD.U32 R8, RZ, RZ, UR17 ;  /* 0x00000011ff087e24 */ /* 0x000fe2000f8e00ff */
[----:B------:R-:W-:Y:S01]  /*a780*/  MOV R64, UR17 ;  /* 0x0000001100407c02 */ /* 0x000fe20008000f00 */
[----:B------:R-:W-:Y:S01]  /*a790*/  IMAD.U32 R65, RZ, RZ, UR17 ;  /* 0x00000011ff417e24 */ /* 0x000fe2000f8e00ff */
[----:B------:R-:W-:Y:S01]  /*a7a0*/  LOP3.LUT P5, RZ, R157, 0xff, RZ, 0xc0, !PT ;  /* 0x000000ff9dff7812 */ /* 0x000fe200078ac0ff */
[----:B------:R-:W-:Y:S01]  /*a7b0*/  FFMA.FTZ R165, R165, R6, UR27 ;  /* 0x0000001ba5a57e23 */ /* 0x000fe20008010006 */
[----:B------:R-:W-:Y:S01]  /*a7c0*/  FFMA.FTZ R163, R163, R8, UR27 ;  /* 0x0000001ba3a37e23 */ /* 0x000fe20008010008 */
[----:B------:R-:W-:Y:S01]  /*a7d0*/  FFMA.FTZ R125, R125, R64, UR27 ;  /* 0x0000001b7d7d7e23 */ /* 0x000fe20008010040 */
[----:B------:R-:W-:Y:S01]  /*a7e0*/  LOP3.LUT P6, RZ, R9, 0xff, RZ, 0xc0, !PT ;  /* 0x000000ff09ff7812 */ /* 0x000fe200078cc0ff */
[----:B------:R-:W-:Y:S01]  /*a7f0*/  FADD.FTZ R6, R164, -R165 ;  /* 0x800000a5a4067221 */ /* 0x000fe20000010000 */
[----:B------:R-:W-:Y:S01]  /*a800*/  FADD.FTZ R8, R162, -R163 ;  /* 0x800000a3a2087221 */ /* 0x000fe20000010000 */
[----:B------:R-:W-:Y:S01]  /*a810*/  FADD.FTZ R64, R124, -R125 ;  /* 0x8000007d7c407221 */ /* 0x000fe20000010000 */
[----:B------:R-:W-:Y:S01]  /*a820*/  FFMA.FTZ R166, R166, R65, UR27 ;  /* 0x0000001ba6a67e23 */ /* 0x000fe20008010041 */
[----:B------:R-:W-:Y:S01]  /*a830*/  FMUL.FTZ R6, R6, UR16 ;  /* 0x0000001006067c20 */ /* 0x000fe20008410000 */
[----:B------:R-:W-:Y:S01]  /*a840*/  FMUL.FTZ R8, R8, UR16 ;  /* 0x0000001008087c20 */ /* 0x000fe20008410000 */
[----:B------:R-:W-:Y:S01]  /*a850*/  FMUL.FTZ R64, R64, UR16 ;  /* 0x0000001040407c20 */ /* 0x000fe20008410000 */
[----:B0-----:R-:W-:Y:S01]  /*a860*/  FADD.FTZ R66, R167, -R166 ;  /* 0x800000a6a7427221 */ /* 0x001fe20000010000 */
[----:B------:R-:W-:Y:S01]  /*a870*/  FMUL.FTZ R7, R6, UR7 ;  /* 0x0000000706077c20 */ /* 0x000fe20008410000 */
[C---:B------:R-:W-:Y:S01]  /*a880*/  LOP3.LUT P4, RZ, R157.reuse, 0xff00, RZ, 0xc0, !PT ;  /* 0x0000ff009dff7812 */ /* 0x040fe2000788c0ff */
[----:B------:R-:W-:Y:S01]  /*a890*/  FMUL.FTZ R65, R64, UR7 ;  /* 0x0000000740417c20 */ /* 0x000fe20008410000 */
[----:B------:R-:W-:Y:S01]  /*a8a0*/  LOP3.LUT P2, RZ, R157, 0xff0000, RZ, 0xc0, !PT ;  /* 0x00ff00009dff7812 */ /* 0x000fe2000784c0ff */
[----:B------:R-:W-:Y:S01]  /*a8b0*/  FMUL.FTZ R66, R66, UR16 ;  /* 0x0000001042427c20 */ /* 0x000fe20008410000 */
[----:B------:R-:W-:-:S02]  /*a8c0*/  FSEL R11, R7, RZ, P5 ;  /* 0x000000ff070b7208 */ /* 0x000fc40002800000 */
[----:B------:R-:W-:Y:S02]  /*a8d0*/  FSEL R7, R7, RZ, P6 ;  /* 0x000000ff07077208 */ /* 0x000fe40003000000 */
[----:B------:R-:W-:Y:S02]  /*a8e0*/  F2FP.F16.F32.PACK_AB R6, R11, R6 ;  /* 0x000000060b06723e */ /* 0x000fe400000000ff */
[C---:B------:R-:W-:Y:S01]  /*a8f0*/  F2FP.F16.F32.PACK_AB R7, R8.reuse, R7 ;  /* 0x000000070807723e */ /* 0x040fe200000000ff */
        /* <DEDUP_REMOVED lines=13> */
[----:B------:R-:W-:Y:S02]  /*a9d0*/  F2FP.F16.F32.PACK_AB R101, R7, R6 ;  /* 0x000000060765723e */ /* 0x000fe400000000ff */
[----:B------:R-:W-:Y:S02]  /*a9e0*/  FSEL R65, R65, RZ, P4 ;  /* 0x000000ff41417208 */ /* 0x000fe40002000000 */
[C---:B------:R-:W-:Y:S02]  /*a9f0*/  FSEL R6, R8.reuse, RZ, P3 ;  /* 0x000000ff08067208 */ /* 0x040fe40001800000 */
        /* <DEDUP_REMOVED lines=12> */
.L_x_1257:
[----:B-12---:R-:W-:Y:S01]  /*aac0*/  MOV R6, UR17 ;  /* 0x0000001100067c02 */ /* 0x006fe20008000f00 */
[----:B------:R-:W-:Y:S01]  /*aad0*/  IMAD.U32 R8, RZ, RZ, UR17 ;  /* 0x00000011ff087e24 */ /* 0x000fe2000f8e00ff */
[----:B------:R-:W-:Y:S02]  /*aae0*/  MOV R7, UR17 ;  /* 0x0000001100077c02 */ /* 0x000fe40008000f00 */
[----:B------:R-:W-:Y:S01]  /*aaf0*/  LOP3.LUT P5, RZ, R157, 0xff, RZ, 0xc0, !PT ;  /* 0x000000ff9dff7812 */ /* 0x000fe200078ac0ff */
[----:B------:R-:W-:Y:S01]  /*ab00*/  FFMA.FTZ R165, R165, R6, UR27 ;  /* 0x0000001ba5a57e23 */ /* 0x000fe20008010006 */
[----:B------:R-:W-:Y:S01]  /*ab10*/  FFMA.FTZ R163, R163, R8, UR27 ;  /* 0x0000001ba3a37e23 */ /* 0x000fe20008010008 */
[----:B------:R-:W-:Y:S01]  /*ab20*/  FFMA.FTZ R125, R125, R6, UR27 ;  /* 0x0000001b7d7d7e23 */ /* 0x000fe20008010006 */
[----:B------:R-:W-:Y:S01]  /*ab30*/  FFMA.FTZ R166, R166, R7, UR27 ;  /* 0x0000001ba6a67e23 */ /* 0x000fe20008010007 */
[----:B------:R-:W-:Y:S01]  /*ab40*/  FADD.FTZ R165, R164, -R165 ;  /* 0x800000a5a4a57221 */ /* 0x000fe20000010000 */
[----:B------:R-:W-:Y:S01]  /*ab50*/  FADD.FTZ R163, R162, -R163 ;  /* 0x800000a3a2a37221 */ /* 0x000fe20000010000 */
[----:B------:R-:W-:Y:S01]  /*ab60*/  LOP3.LUT P6, RZ, R9, 0xff, RZ, 0xc0, !PT ;  /* 0x000000ff09ff7812 */ /* 0x000fe200078cc0ff */
[----:B------:R-:W-:Y:S01]  /*ab70*/  FADD.FTZ R125, R124, -R125 ;  /* 0x8000007d7c7d7221 */ /* 0x000fe20000010000 */
[----:B------:R-:W-:Y:S01]  /*ab80*/  FMUL.FTZ R165, R165, UR16 ;  /* 0x00000010a5a57c20 */ /* 0x000fe20008410000 */
[----:B------:R-:W-:Y:S01]  /*ab90*/  FMUL.FTZ R163, R163, UR16 ;  /* 0x00000010a3a37c20 */ /* 0x000fe20008410000 */
[----:B------:R-:W-:Y:S01]  /*aba0*/  FADD.FTZ R166, R167, -R166 ;  /* 0x800000a6a7a67221 */ /* 0x000fe20000010000 */
[----:B------:R-:W-:Y:S01]  /*abb0*/  LOP3.LUT P4, RZ, R157, 0xff00, RZ, 0xc0, !PT ;  /* 0x0000ff009dff7812 */ /* 0x000fe2000788c0ff */
[----:B------:R-:W-:Y:S01]  /*abc0*/  FMUL.FTZ R165, R165, UR7 ;  /* 0x00000007a5a57c20 */ /* 0x000fe20008410000 */
[----:B------:R-:W-:Y:S01]  /*abd0*/  FMUL.FTZ R163, R163, UR7 ;  /* 0x00000007a3a37c20 */ /* 0x000fe20008410000 */
[----:B------:R-:W-:Y:S01]  /*abe0*/  FMUL.FTZ R125, R125, UR16 ;  /* 0x000000107d7d7c20 */ /* 0x000fe20008410000 */
[----:B------:R-:W-:Y:S01]  /*abf0*/  FMUL.FTZ R166, R166, UR16 ;  /* 0x00000010a6a67c20 */ /* 0x000fe20008410000 */
[----:B------:R-:W-:-:S02]  /*ac00*/  LOP3.LUT P2, RZ, R157, 0xff0000, RZ, 0xc0, !PT ;  /* 0x00ff00009dff7812 */ /* 0x000fc4000784c0ff */
[----:B------:R-:W-:Y:S01]  /*ac10*/  FSEL R6, R165, RZ, P5 ;  /* 0x000000ffa5067208 */ /* 0x000fe20002800000 */
[----:B------:R-:W-:Y:S01]  /*ac20*/  FMUL.FTZ R125, R125, UR7 ;  /* 0x000000077d7d7c20 */ /* 0x000fe20008410000 */
[----:B------:R-:W-:Y:S01]  /*ac30*/  FSEL R165, R165, RZ, P6 ;  /* 0x000000ffa5a57208 */ /* 0x000fe20003000000 */
[----:B------:R-:W-:Y:S01]  /*ac40*/  FMUL.FTZ R166, R166, UR7 ;  /* 0x00000007a6a67c20 */ /* 0x000fe20008410000 */
[----:B------:R-:W-:Y:S02]  /*ac50*/  LOP3.LUT P5, RZ, R9, 0xff00, RZ, 0xc0, !PT ;  /* 0x0000ff0009ff7812 */ /* 0x000fe400078ac0ff */
[----:B------:R-:W-:Y:S02]  /*ac60*/  F2FP.F16.F32.PACK_AB R165, R165, R6 ;  /* 0x00000006a5a5723e */ /* 0x000fe400000000ff */
[C---:B------:R-:W-:Y:S02]  /*ac70*/  FSEL R6, R163.reuse, RZ, P4 ;  /* 0x000000ffa3067208 */ /* 0x040fe40002000000 */
[----:B------:R-:W-:-:S02]  /*ac80*/  FSEL R163, R163, RZ, P5 ;  /* 0x000000ffa3a37208 */ /* 0x000fc40002800000 */
[----:B------:R-:W-:Y:S02]  /*ac90*/  ISETP.GE.U32.AND P3, PT, R157, 0x1000000, PT ;  /* 0x010000009d00780c */ /* 0x000fe40003f66070 */
[C---:B------:R-:W-:Y:S02]  /*aca0*/  LOP3.LUT P4, RZ, R9.reuse, 0xff0000, RZ, 0xc0, !PT ;  /* 0x00ff000009ff7812 */ /* 0x040fe4000788c0ff */
[----:B------:R-:W-:Y:S02]  /*acb0*/  ISETP.GE.U32.AND P5, PT, R9, 0x1000000, PT ;  /* 0x010000000900780c */ /* 0x000fe40003fa6070 */
[----:B------:R-:W-:Y:S02]  /*acc0*/  F2FP.F16.F32.PACK_AB R163, R163, R6 ;  /* 0x00000006a3a3723e */ /* 0x000fe400000000ff */
[----:B------:R-:W-:Y:S02]  /*acd0*/  FSEL R6, R125, RZ, P2 ;  /* 0x000000ff7d067208 */ /* 0x000fe40001000000 */
[----:B------:R-:W-:-:S02]  /*ace0*/  FSEL R7, R166, RZ, P3 ;  /* 0x000000ffa6077208 */ /* 0x000fc40001800000 */
[----:B------:R-:W-:Y:S02]  /*acf0*/  FSEL R125, R125, RZ, P4 ;  /* 0x000000ff7d7d7208 */ /* 0x000fe40002000000 */
[----:B------:R-:W-:Y:S02]  /*ad00*/  FSEL R166, R166, RZ, P5 ;  /* 0x000000ffa6a67208 */ /* 0x000fe40002800000 */
[----:B------:R-:W-:Y:S02]  /*ad10*/  F2FP.F16.F32.PACK_AB R6, R125, R6 ;  /* 0x000000067d06723e */ /* 0x000fe400000000ff */
[----:B------:R-:W-:Y:S02]  /*ad20*/  F2FP.F16.F32.PACK_AB R7, R166, R7 ;  /* 0x00000007a607723e */ /* 0x000fe400000000ff */
[C---:B------:R-:W-:Y:S02]  /*ad30*/  PRMT R103, R165.reuse, 0x7632, R103 ;  /* 0x00007632a5677816 */ /* 0x040fe40000000067 */
[----:B------:R-:W-:-:S02]  /*ad40*/  PRMT R11, R165, 0x7610, R11 ;  /* 0x00007610a50b7816 */ /* 0x000fc4000000000b */
[C---:B------:R-:W-:Y:S02]  /*ad50*/  PRMT R154, R163.reuse, 0x7632, R154 ;  /* 0x00007632a39a7816 */ /* 0x040fe4000000009a */
[----:B------:R-:W-:Y:S02]  /*ad60*/  PRMT R8, R163, 0x7610, R8 ;  /* 0x00007610a3087816 */ /* 0x000fe40000000008 */
[----:B------:R-:W-:Y:S02]  /*ad70*/  PRMT R155, R6, 0x7632, R155 ;  /* 0x00007632069b7816 */ /* 0x000fe4000000009b */
[----:B------:R-:W-:Y:S01]  /*ad80*/  PRMT R156, R7, 0x7632, R156 ;  /* 0x00007632079c7816 */ /* 0x000fe2000000009c */
[----:B------:R-:W-:Y:S06]  /*ad90*/  BRA `(.L_x_1256) ;  /* 0x0000000800907947 */ /* 0x000fec0003800000 */
.L_x_1253:
        /* <DEDUP_REMOVED lines=11> */
[----:B------:R-:W-:Y:S01]  /*ae50*/  MOV R11, R107 ;  /* 0x0000006b000b7202 */ /* 0x000fe20000000f00 */
[----:B------:R-:W-:Y:S01]  /*ae60*/  HADD2.F32 R6, -RZ, R6.H0_H0 ;  /* 0x20000006ff067230 */ /* 0x000fe20000004100 */
[----:B------:R-:W-:Y:S01]  /*ae70*/  SHF.R.U32.HI R65, RZ, 0x10, R107 ;  /* 0x00000010ff417819 */ /* 0x000fe2000001166b */
[----:B------:R-:W-:Y:S01]  /*ae80*/  FFMA.FTZ R163, R163, R8, UR27 ;  /* 0x0000001ba3a37e23 */ /* 0x000fe20008010008 */
[----:B------:R-:W-:Y:S01]  /*ae90*/  FFMA.FTZ R125, R125, R64, UR27 ;  /* 0x0000001b7d7d7e23 */ /* 0x000fe20008010040 */
[----:B------:R-:W-:-:S02]  /*aea0*/  HADD2.F32 R8, -RZ, R7.H0_H0 ;  /* 0x20000007ff087230 */ /* 0x000fc40000004100 */
[----:B------:R-:W-:Y:S01]  /*aeb0*/  FFMA.FTZ R6, R165, UR16, R6 ;  /* 0x00000010a5067c23 */ /* 0x000fe20008010006 */
[----:B------:R-:W-:Y:S02]  /*aec0*/  HADD2.F32 R64, -RZ, R11.H0_H0 ;  /* 0x2000000bff407230 */ /* 0x000fe40000004100 */
[----:B------:R-:W-:Y:S01]  /*aed0*/  FADD.FTZ R163, R162, -R163 ;  /* 0x800000a3a2a37221 */ /* 0x000fe20000010000 */
[----:B------:R-:W-:Y:S02]  /*aee0*/  HADD2.F32 R65, -RZ, R65.H0_H0 ;  /* 0x20000041ff417230 */ /* 0x000fe40000004100 */
[----:B------:R-:W-:Y:S01]  /*aef0*/  FADD.FTZ R125, R124, -R125 ;  /* 0x8000007d7c7d7221 */ /* 0x000fe20000010000 */
[----:B------:R-:W-:Y:S01]  /*af00*/  FADD.FTZ R166, R167, -R166 ;  /* 0x800000a6a7a67221 */ /* 0x000fe20000010000 */
        /* <DEDUP_REMOVED lines=8> */
[----:B------:R-:W-:-:S02]  /*af90*/  FSEL R7, R7, RZ, P2 ;  /* 0x000000ff07077208 */ /* 0x000fc40001000000 */
[C---:B------:R-:W-:Y:S02]  /*afa0*/  LOP3.LUT P3, RZ, R157.reuse, 0xff00, RZ, 0xc0, !PT ;  /* 0x0000ff009dff7812 */ /* 0x040fe4000786c0ff */
[C---:B------:R-:W-:Y:S02]  /*afb0*/  LOP3.LUT P4, RZ, R157.reuse, 0xff0000, RZ, 0xc0, !PT ;  /* 0x00ff00009dff7812 */ /* 0x040fe4000788c0ff */
[----:B------:R-:W-:Y:S02]  /*afc0*/  ISETP.GE.U32.AND P2, PT, R157, 0x1000000, PT ;  /* 0x010000009d00780c */ /* 0x000fe40003f46070 */
[----:B------:R-:W-:Y:S02]  /*afd0*/  F2FP.F16.F32.PACK_AB R6, R7, R6 ;  /* 0x000000060706723e */ /* 0x000fe400000000ff */
        /* <DEDUP_REMOVED lines=9> */
[C---:B------:R-:W-:Y:S02]  /*b070*/  PRMT R6, R65.reuse, 0x7632, R6 ;  /* 0x0000763241067816 */ /* 0x040fe40000000006 */
[----:B------:R-:W-:Y:S02]  /*b080*/  PRMT R101, R65, 0x7610, R101 ;  /* 0x0000761041657816 */ /* 0x000fe40000000065 */
[----:B------:R-:W-:Y:S01]  /*b090*/  PRMT R7, R102, 0x7632, R7 ;  /* 0x0000763266077816 */ /* 0x000fe20000000007 */
[----:B------:R-:W-:Y:S06]  /*b0a0*/  BRA `(.L_x_1256) ;  /* 0x0000000400cc7947 */ /* 0x000fec0003800000 */
.L_x_1259:
[----:B-12---:R-:W-:Y:S01]  /*b0b0*/  MOV R7, UR17 ;  /* 0x0000001100077c02 */ /* 0x006fe20008000f00 */
[----:B------:R-:W-:Y:S01]  /*b0c0*/  IMAD.U32 R6, RZ, RZ, UR17 ;  /* 0x00000011ff067e24 */ /* 0x000fe2000f8e00ff */
[----:B------:R-:W-:Y:S01]  /*b0d0*/  MOV R8, UR17 ;  /* 0x0000001100087c02 */ /* 0x000fe20008000f00 */
[----:B------:R-:W-:Y:S01]  /*b0e0*/  IMAD.U32 R64, RZ, RZ, UR17 ;  /* 0x00000011ff407e24 */ /* 0x000fe2000f8e00ff */
[----:B------:R-:W-:Y:S01]  /*b0f0*/  MOV R11, R107 ;  /* 0x0000006b000b7202 */ /* 0x000fe20000000f00 */
[----:B------:R-:W-:Y:S01]  /*b100*/  FFMA.FTZ R165, R165, R6, UR27 ;  /* 0x0000001ba5a57e23 */ /* 0x000fe20008010006 */
[----:B------:R-:W-:Y:S01]  /*b110*/  FFMA.FTZ R166, R166, R7, UR27 ;  /* 0x0000001ba6a67e23 */ /* 0x000fe20008010007 */
[----:B------:R-:W-:Y:S01]  /*b120*/  IMAD.MOV.U32 R6, RZ, RZ, R106 ;  /* 0x000000ffff067224 */ /* 0x000fe200078e006a */
[--C-:B------:R-:W-:Y:S01]  /*b130*/  SHF.R.U64 R7, R106, 0x10, R107.reuse ;  /* 0x000000106a077819 */ /* 0x100fe2000000126b */
[----:B------:R-:W-:Y:S01]  /*b140*/  FFMA.FTZ R163, R163, R8, UR27 ;  /* 0x0000001ba3a37e23 */ /* 0x000fe20008010008 */
[----:B------:R-:W-:Y:S01]  /*b150*/  SHF.R.U32.HI R65, RZ, 0x10, R107 ;  /* 0x00000010ff417819 */ /* 0x000fe2000001166b */
[----:B------:R-:W-:Y:S01]  /*b160*/  FFMA.FTZ R125, R125, R64, UR27 ;  /* 0x0000001b7d7d7e23 */ /* 0x000fe20008010040 */
        /* <DEDUP_REMOVED lines=29> */
[----:B------:R-:W-:Y:S01]  /*b340*/  PRMT R6, R64, 0x7610, R6 ;  /* 0x0000761040067816 */ /* 0x000fe20000000006 */
[----:B------:R-:W-:Y:S06]  /*b350*/  BRA `(.L_x_1256) ;  /* 0x0000000400207947 */ /* 0x000fec0003800000 */
.L_x_1258:
[----:B------:R-:W-:Y:S05]  /*b360*/  BRA.U !UP0, `(.L_x_1260) ;  /* 0x0000000108947547 */ /* 0x000fea000b800000 */
[----:B------:R-:W-:Y:S01]  /*b370*/  MOV R8, UR17 ;  /* 0x0000001100087c02 */ /* 0x000fe20008000f00 */
[----:B-12---:R-:W-:Y:S01]  /*b380*/  IMAD.U32 R6, RZ, RZ, UR17 ;  /* 0x00000011ff067e24 */ /* 0x006fe2000f8e00ff */
        /* <DEDUP_REMOVED lines=23> */
[----:B------:R-:W-:Y:S02]  /*b500*/  ISETP.GE.U32.AND P2, PT, R157, 0x1000000, PT ;  /* 0x010000009d00780c */ /* 0x000fe40003f46070 */
[----:B------:R-:W-:Y:S02]  /*b510*/  F2FP.F16.F32.PACK_AB R99, R6, R165 ;  /* 0x000000a50663723e */ /* 0x000fe400000000ff */
[----:B------:R-:W-:Y:S02]  /*b520*/  FSEL R6, R11, RZ, P4 ;  /* 0x000000ff0b067208 */ /* 0x000fe40002000000 */
[----:B------:R-:W-:-:S02]  /*b530*/  FSEL R7, R7, RZ, P2 ;  /* 0x000000ff07077208 */ /* 0x000fc40001000000 */
[----:B------:R-:W-:Y:S02]  /*b540*/  F2FP.F16.F32.PACK_AB R100, R8, R163 ;  /* 0x000000a30864723e */ /* 0x000fe400000000ff */
[----:B------:R-:W-:Y:S02]  /*b550*/  F2FP.F16.F32.PACK_AB R101, R6, R125 ;  /* 0x0000007d0665723e */ /* 0x000fe400000000ff */
[----:B------:R-:W-:Y:S02]  /*b560*/  F2FP.F16.F32.PACK_AB R102, R7, R166 ;  /* 0x000000a60766723e */ /* 0x000fe400000000ff */
[----:B------:R-:W-:Y:S02]  /*b570*/  PRMT R11, R99, 0x7632, R11 ;  /* 0x00007632630b7816 */ /* 0x000fe4000000000b */
[----:B------:R-:W-:Y:S02]  /*b580*/  PRMT R8, R100, 0x7632, R8 ;  /* 0x0000763264087816 */ /* 0x000fe40000000008 */
[----:B------:R-:W-:-:S02]  /*b590*/  PRMT R6, R101, 0x7632, R6 ;  /* 0x0000763265067816 */ /* 0x000fc40000000006 */
[----:B------:R-:W-:Y:S01]  /*b5a0*/  PRMT R7, R102, 0x7632, R7 ;  /* 0x0000763266077816 */ /* 0x000fe20000000007 */
[----:B------:R-:W-:Y:S06]  /*b5b0*/  BRA `(.L_x_1256) ;  /* 0x0000000000887947 */ /* 0x000fec0003800000 */
.L_x_1260:
        /* <DEDUP_REMOVED lines=34> */
.L_x_1256:
[----:B------:R-:W-:Y:S01]  /*b7e0*/  VIADD R121, R12, 0x400 ;  /* 0x000004000c797836 */ /* 0x000fe20000000000 */
        /* <DEDUP_REMOVED lines=16> */
.L_x_1261:
        /* <DEDUP_REMOVED lines=10> */
.L_x_1262:
[----:B------:R-:W-:Y:S05]  /*b990*/  @!P1 BRA `(.L_x_1263) ;  /* 0x0000000c006c9947 */ /* 0x000fea0003800000 */
[----:B------:R-:W-:Y:S05]  /*b9a0*/  @!P0 BRA `(.L_x_1264) ;  /* 0x0000000400dc8947 */ /* 0x000fea0003800000 */
[----:B------:R-:W-:Y:S05]  /*b9b0*/  BRA.U !UP0, `(.L_x_1265) ;  /* 0x0000000108fc7547 */ /* 0x000fea000b800000 */
[----:B-12---:R-:W-:Y:S01]  /*b9c0*/  IMAD.U32 R7, RZ, RZ, UR17 ;  /* 0x00000011ff077e24 */ /* 0x006fe2000f8e00ff */
[----:B------:R-:W-:Y:S01]  /*b9d0*/  MOV R11, UR17 ;  /* 0x00000011000b7c02 */ /* 0x000fe20008000f00 */
[----:B------:R-:W-:Y:S01]  /*b9e0*/  IMAD.MOV.U32 R6, RZ, RZ, R114 ;  /* 0x000000ffff067224 */ /* 0x000fe200078e0072 */
[----:B------:R-:W-:Y:S01]  /*b9f0*/  MOV R65, UR17 ;  /* 0x0000001100417c02 */ /* 0x000fe20008000f00 */
[----:B------:R-:W-:Y:S01]  /*ba00*/  FFMA.FTZ R126, R126, R7, UR27 ;  /* 0x0000001b7e7e7e23 */ /* 0x000fe20008010007 */
[----:B0-----:R-:W-:Y:S02]  /*ba10*/  IMAD.U32 R67, RZ, RZ, UR17 ;  /* 0x00000011ff437e24 */ /* 0x001fe4000f8e00ff */
[----:B------:R-:W-:Y:S01]  /*ba20*/  FFMA.FTZ R128, R128, R11, UR27 ;  /* 0x0000001b80807e23 */ /* 0x000fe2000801000b */
[----:B------:R-:W-:Y:S02]  /*ba30*/  HADD2.F32 R7, -RZ, R6.H0_H0 ;  /* 0x20000006ff077230 */ /* 0x000fe40000004100 */
[----:B------:R-:W-:Y:S01]  /*ba40*/  FADD.FTZ R126, R127, -R126 ;  /* 0x8000007e7f7e7221 */ /* 0x000fe20000010000 */
[----:B------:R-:W-:Y:S01]  /*ba50*/  SHF.R.U64 R11, R114, 0x10, R115 ;  /* 0x00000010720b7819 */ /* 0x000fe20000001273 */
[----:B------:R-:W-:Y:S01]  /*ba60*/  FFMA.FTZ R132, R132, R67, UR27 ;  /* 0x0000001b84847e23 */ /* 0x000fe20008010043 */
[----:B------:R-:W-:Y:S01]  /*ba70*/  MOV R8, R115 ;  /* 0x0000007300087202 */ /* 0x000fe20000000f00 */
[----:B------:R-:W-:Y:S01]  /*ba80*/  FFMA.FTZ R7, R126, UR16, R7 ;  /* 0x000000107e077c23 */ /* 0x000fe20008010007 */
[----:B------:R-:W-:Y:S01]  /*ba90*/  LOP3.LUT P5, RZ, R150, 0xff, RZ, 0xc0, !PT ;  /* 0x000000ff96ff7812 */ /* 0x000fe200078ac0ff */
[----:B------:R-:W-:Y:S01]  /*baa0*/  FFMA.FTZ R130, R130, R65, UR27 ;  /* 0x0000001b82827e23 */ /* 0x000fe20008010041 */
[----:B------:R-:W-:-:S02]  /*bab0*/  HADD2.F32 R11, -RZ, R11.H0_H0 ;  /* 0x2000000bff0b7230 */ /* 0x000fc40000004100 */
[----:B------:R-:W-:Y:S01]  /*bac0*/  FMUL.FTZ R6, R7, UR7 ;  /* 0x0000000707067c20 */ /* 0x000fe20008410000 */
[----:B------:R-:W-:Y:S02]  /*bad0*/  HADD2.F32 R67, -RZ, R8.H0_H0 ;  /* 0x20000008ff437230 */ /* 0x000fe40000004100 */
[----:B------:R-:W-:Y:S01]  /*bae0*/  FADD.FTZ R128, R129, -R128 ;  /* 0x8000008081807221 */ /* 0x000fe20000010000 */
[----:B------:R-:W-:Y:S01]  /*baf0*/  SHF.R.U32.HI R99, RZ, 0x10, R115 ;  /* 0x00000010ff637819 */ /* 0x000fe20000011673 */
[----:B------:R-:W-:Y:S01]  /*bb00*/  FADD.FTZ R130, R131, -R130 ;  /* 0x8000008283827221 */ /* 0x000fe20000010000 */
[----:B------:R-:W-:Y:S01]  /*bb10*/  FSEL R8, R6, RZ, P5 ;  /* 0x000000ff06087208 */ /* 0x000fe20002800000 */
[----:B------:R-:W-:Y:S01]  /*bb20*/  FFMA.FTZ R65, R128, UR16, R11 ;  /* 0x0000001080417c23 */ /* 0x000fe2000801000b */
[----:B------:R-:W-:Y:S01]  /*bb30*/  LOP3.LUT P5, RZ, R97, 0xff, RZ, 0xc0, !PT ;  /* 0x000000ff61ff7812 */ /* 0x000fe200078ac0ff */
[----:B------:R-:W-:Y:S02]  /*bb40*/  HADD2.F32 R99, -RZ, R99.H0_H0 ;  /* 0x20000063ff637230 */ /* 0x000fe40000004100 */
[----:B------:R-:W-:Y:S01]  /*bb50*/  FFMA.FTZ R67, R130, UR16, R67 ;  /* 0x0000001082437c23 */ /* 0x000fe20008010043 */
[----:B------:R-:W-:Y:S01]  /*bb60*/  FADD.FTZ R132, R133, -R132 ;  /* 0x8000008485847221 */ /* 0x000fe20000010000 */
[----:B------:R-:W-:-:S02]  /*bb70*/  FSEL R6, R6, RZ, P5 ;  /* 0x000000ff06067208 */ /* 0x000fc40002800000 */
[----:B------:R-:W-:Y:S01]  /*bb80*/  F2FP.F16.F32.PACK_AB R8, R8, R7 ;  /* 0x000000070808723e */ /* 0x000fe200000000ff */
[----:B------:R-:W-:Y:S01]  /*bb90*/  FMUL.FTZ R7, R67, UR7 ;  /* 0x0000000743077c20 */ /* 0x000fe20008410000 */
[C---:B------:R-:W-:Y:S01]  /*bba0*/  F2FP.F16.F32.PACK_AB R6, R65.reuse, R6 ;  /* 0x000000064106723e */ /* 0x040fe200000000ff */
[----:B------:R-:W-:Y:S01]  /*bbb0*/  FMUL.FTZ R65, R65, UR7 ;  /* 0x0000000741417c20 */ /* 0x000fe20008410000 */
[----:B------:R-:W-:Y:S01]  /*bbc0*/  LOP3.LUT P4, RZ, R150, 0xff00, RZ, 0xc0, !PT ;  /* 0x0000ff0096ff7812 */ /* 0x000fe2000788c0ff */
[----:B------:R-:W-:Y:S01]  /*bbd0*/  FFMA.FTZ R132, R132, UR16, R99 ;  /* 0x0000001084847c23 */ /* 0x000fe20008010063 */
[----:B------:R-:W-:Y:S02]  /*bbe0*/  LOP3.LUT P2, RZ, R150, 0xff0000, RZ, 0xc0, !PT ;  /* 0x00ff000096ff7812 */ /* 0x000fe4000784c0ff */
[----:B------:R-:W-:Y:S01]  /*bbf0*/  LOP3.LUT P5, RZ, R97, 0xff00, RZ, 0xc0, !PT ;  /* 0x0000ff0061ff7812 */ /* 0x000fe200078ac0ff */
[----:B------:R-:W-:Y:S01]  /*bc00*/  FMUL.FTZ R12, R132, UR7 ;  /* 0x00000007840c7c20 */ /* 0x000fe20008410000 */
[----:B------:R-:W-:-:S02]  /*bc10*/  PRMT R100, R6, 0x7632, R100 ;  /* 0x0000763206647816 */ /* 0x000fc40000000064 */
[----:B------:R-:W-:Y:S02]  /*bc20*/  PRMT R103, R6, 0x7610, R103 ;  /* 0x0000761006677816 */ /* 0x000fe40000000067 */
[C---:B------:R-:W-:Y:S02]  /*bc30*/  PRMT R11, R8.reuse, 0x7632, R11 ;  /* 0x00007632080b7816 */ /* 0x040fe4000000000b */
[----:B------:R-:W-:Y:S02]  /*bc40*/  PRMT R99, R8, 0x7610, R99 ;  /* 0x0000761008637816 */ /* 0x000fe40000000063 */
[C---:B------:R-:W-:Y:S02]  /*bc50*/  FSEL R6, R65.reuse, RZ, P4 ;  /* 0x000000ff41067208 */ /* 0x040fe40002000000 */
[----:B------:R-:W-:Y:S02]  /*bc60*/  FSEL R65, R65, RZ, P5 ;  /* 0x000000ff41417208 */ /* 0x000fe40002800000 */
[----:B------:R-:W-:-:S02]  /*bc70*/  LOP3.LUT P4, RZ, R97, 0xff0000, RZ, 0xc0, !PT ;  /* 0x00ff000061ff7812 */ /* 0x000fc4000788c0ff */
[----:B------:R-:W-:Y:S02]  /*bc80*/  FSEL R8, R7, RZ, P2 ;  /* 0x000000ff07087208 */ /* 0x000fe40001000000 */
[----:B------:R-:W-:Y:S02]  /*bc90*/  ISETP.GE.U32.AND P3, PT, R150, 0x1000000, PT ;  /* 0x010000009600780c */ /* 0x000fe40003f66070 */
        /* <DEDUP_REMOVED lines=17> */
.L_x_1265:
[----:B-12---:R-:W-:Y:S01]  /*bdb0*/  IMAD.U32 R7, RZ, RZ, UR17 ;  /* 0x00000011ff077e24 */ /* 0x006fe2000f8e00ff */
[----:B------:R-:W-:Y:S01]  /*bdc0*/  MOV R11, UR17 ;  /* 0x00000011000b7c02 */ /* 0x000fe20008000f00 */
[----:B------:R-:W-:Y:S01]  /*bdd0*/  IMAD.MOV.U32 R6, RZ, RZ, R114 ;  /* 0x000000ffff067224 */ /* 0x000fe200078e0072 */
[----:B------:R-:W-:Y:S01]  /*bde0*/  SHF.R.U64 R8, R114, 0x10, R115 ;  /* 0x0000001072087819 */ /* 0x000fe20000001273 */
[----:B------:R-:W-:Y:S01]  /*bdf0*/  FFMA.FTZ R126, R126, R7, UR27 ;  /* 0x0000001b7e7e7e23 */ /* 0x000fe20008010007 */
[----:B------:R-:W-:Y:S02]  /*be00*/  IMAD.U32 R65, RZ, RZ, UR17 ;  /* 0x00000011ff417e24 */ /* 0x000fe4000f8e00ff */
[----:B------:R-:W-:Y:S01]  /*be10*/  FFMA.FTZ R128, R128, R11, UR27 ;  /* 0x0000001b80807e23 */ /* 0x000fe2000801000b */
[----:B------:R-:W-:Y:S02]  /*be20*/  HADD2.F32 R7, -RZ, R6.H0_H0 ;  /* 0x20000006ff077230 */ /* 0x000fe40000004100 */
[----:B------:R-:W-:Y:S01]  /*be30*/  FADD.FTZ R126, R127, -R126 ;  /* 0x8000007e7f7e7221 */ /* 0x000fe20000010000 */
[----:B0-----:R-:W-:Y:S01]  /*be40*/  MOV R67, UR17 ;  /* 0x0000001100437c02 */ /* 0x001fe20008000f00 */
[----:B------:R-:W-:-:S02]  /*be50*/  HADD2.F32 R11, -RZ, R8.H0_H0 ;  /* 0x20000008ff0b7230 */ /* 0x000fc40000004100 */
[----:B------:R-:W-:Y:S01]  /*be60*/  FADD.FTZ R128, R129, -R128 ;  /* 0x8000008081807221 */ /* 0x000fe20000010000 */
[----:B------:R-:W-:Y:S01]  /*be70*/  FFMA.FTZ R7, R126, UR16, R7 ;  /* 0x000000107e077c23 */ /* 0x000fe20008010007 */
[----:B------:R-:W-:Y:S01]  /*be80*/  MOV R6, R115 ;  /* 0x0000007300067202 */ /* 0x000fe20000000f00 */
[----:B------:R-:W-:Y:S01]  /*be90*/  FFMA.FTZ R130, R130, R65, UR27 ;  /* 0x0000001b82827e23 */ /* 0x000fe20008010041 */
[----:B------:R-:W-:Y:S01]  /*bea0*/  SHF.R.U32.HI R8, RZ, 0x10, R115 ;  /* 0x00000010ff087819 */ /* 0x000fe20000011673 */
[----:B------:R-:W-:Y:S01]  /*beb0*/  FMUL.FTZ R7, R7, UR7 ;  /* 0x0000000707077c20 */ /* 0x000fe20008410000 */
[----:B------:R-:W-:Y:S01]  /*bec0*/  LOP3.LUT P5, RZ, R150, 0xff, RZ, 0xc0, !PT ;  /* 0x000000ff96ff7812 */ /* 0x000fe200078ac0ff */
[----:B------:R-:W-:Y:S01]  /*bed0*/  FFMA.FTZ R132, R132, R67, UR27 ;  /* 0x0000001b84847e23 */ /* 0x000fe20008010043 */
[----:B------:R-:W-:Y:S01]  /*bee0*/  FFMA.FTZ R11, R128, UR16, R11 ;  /* 0x00000010800b7c23 */ /* 0x000fe2000801000b */
[----:B------:R-:W-:Y:S01]  /*bef0*/  LOP3.LUT P6, RZ, R97, 0xff, RZ, 0xc0, !PT ;  /* 0x000000ff61ff7812 */ /* 0x000fe200078cc0ff */
        /* <DEDUP_REMOVED lines=12> */
[----:B------:R-:W-:Y:S01]  /*bfc0*/  F2FP.F16.F32.PACK_AB R12, R7, R6 ;  /* 0x00000006070c723e */ /* 0x000fe200000000ff */
        /* <DEDUP_REMOVED lines=19> */
[----:B------:R-:W-:Y:S01]  /*c100*/  PRMT R156, R7, 0x7632, R156 ;  /* 0x00007632079c7816 */ /* 0x000fe2000000009c */
[----:B------:R-:W-:Y:S06]  /*c110*/  BRA `(.L_x_1266) ;  /* 0x0000001000287947 */ /* 0x000fec0003800000 */
.L_x_1264:
[----:B------:R-:W-:Y:S05]  /*c120*/  BRA.U !UP0, `(.L_x_1267) ;  /* 0x0000000108d47547 */ /* 0x000fea000b800000 */
[----:B-12---:R-:W-:Y:S01]  /*c130*/  IMAD.U32 R7, RZ, RZ, UR17 ;  /* 0x00000011ff077e24 */ /* 0x006fe2000f8e00ff */
[----:B------:R-:W-:Y:S01]  /*c140*/  MOV R11, UR17 ;  /* 0x00000011000b7c02 */ /* 0x000fe20008000f00 */
[----:B------:R-:W-:Y:S01]  /*c150*/  IMAD.U32 R65, RZ, RZ, UR17 ;  /* 0x00000011ff417e24 */ /* 0x000fe2000f8e00ff */
[----:B------:R-:W-:Y:S01]  /*c160*/  LOP3.LUT P5, RZ, R150, 0xff, RZ, 0xc0, !PT ;  /* 0x000000ff96ff7812 */ /* 0x000fe200078ac0ff */
[-C--:B------:R-:W-:Y:S01]  /*c170*/  FFMA.FTZ R126, R126, R7.reuse, UR27 ;  /* 0x0000001b7e7e7e23 */ /* 0x080fe20008010007 */
        /* <DEDUP_REMOVED lines=12> */
[----:B------:R-:W-:Y:S01]  /*c240*/  LOP3.LUT P4, RZ, R150, 0xff00, RZ, 0xc0, !PT ;  /* 0x0000ff0096ff7812 */ /* 0x000fe2000788c0ff */
        /* <DEDUP_REMOVED lines=35> */
.L_x_1267:
        /* <DEDUP_REMOVED lines=32> */
[C---:B------:R-:W-:Y:S02]  /*c680*/  FSEL R6, R130.reuse, RZ, P2 ;  /* 0x000000ff82067208 */ /* 0x040fe40001000000 */
[----:B------:R-:W-:-:S02]  /*c690*/  FSEL R7, R130, RZ, P4 ;  /* 0x000000ff82077208 */ /* 0x000fc40002000000 */
[C---:B------:R-:W-:Y:S02]  /*c6a0*/  FSEL R8, R132.reuse, RZ, P3 ;  /* 0x000000ff84087208 */ /* 0x040fe40001800000 */
[----:B------:R-:W-:Y:S02]  /*c6b0*/  FSEL R65, R132, RZ, P5 ;  /* 0x000000ff84417208 */ /* 0x000fe40002800000 */
[----:B------:R-:W-:Y:S02]  /*c6c0*/  F2FP.F16.F32.PACK_AB R6, R7, R6 ;  /* 0x000000060706723e */ /* 0x000fe400000000ff */
[----:B------:R-:W-:Y:S02]  /*c6d0*/  F2FP.F16.F32.PACK_AB R65, R65, R8 ;  /* 0x000000084141723e */ /* 0x000fe400000000ff */
[----:B------:R-:W-:Y:S02]  /*c6e0*/  PRMT R103, R11, 0x7632, R103 ;  /* 0x000076320b677816 */ /* 0x000fe40000000067 */
[----:B------:R-:W-:-:S02]  /*c6f0*/  PRMT R154, R12, 0x7632, R154 ;  /* 0x000076320c9a7816 */ /* 0x000fc4000000009a */
[----:B------:R-:W-:Y:S02]  /*c700*/  PRMT R8, R12, 0x7610, R8 ;  /* 0x000076100c087816 */ /* 0x000fe40000000008 */
[----:B------:R-:W-:Y:S02]  /*c710*/  PRMT R155, R6, 0x7632, R155 ;  /* 0x00007632069b7816 */ /* 0x000fe4000000009b */
[C---:B------:R-:W-:Y:S02]  /*c720*/  PRMT R156, R65.reuse, 0x7632, R156 ;  /* 0x00007632419c7816 */ /* 0x040fe4000000009c */
[----:B------:R-:W-:Y:S01]  /*c730*/  PRMT R7, R65, 0x7610, R7 ;  /* 0x0000761041077816 */ /* 0x000fe20000000007 */
[----:B------:R-:W-:Y:S06]  /*c740*/  BRA `(.L_x_1266) ;  /* 0x00000008009c7947 */ /* 0x000fec0003800000 */
.L_x_1263:
[----:B------:R-:W-:Y:S05]  /*c750*/  @!P0 BRA `(.L_x_1268) ;  /* 0x0000000400708947 */ /* 0x000fea0003800000 */
[----:B------:R-:W-:Y:S05]  /*c760*/  BRA.U !UP0, `(.L_x_1269) ;  /* 0x0000000108c07547 */ /* 0x000fea000b800000 */
[----:B-12---:R-:W-:Y:S01]  /*c770*/  MOV R7, UR17 ;  /* 0x0000001100077c02 */ /* 0x006fe20008000f00 */
[----:B------:R-:W-:Y:S01]  /*c780*/  IMAD.U32 R11, RZ, RZ, UR17 ;  /* 0x00000011ff0b7e24 */ /* 0x000fe2000f8e00ff */
[----:B------:R-:W-:Y:S01]  /*c790*/  MOV R6, R114 ;  /* 0x0000007200067202 */ /* 0x000fe20000000f00 */
[----:B0-----:R-:W-:Y:S01]  /*c7a0*/  IMAD.U32 R67, RZ, RZ, UR17 ;  /* 0x00000011ff437e24 */ /* 0x001fe2000f8e00ff */
[----:B------:R-:W-:Y:S01]  /*c7b0*/  MOV R65, UR17 ;  /* 0x0000001100417c02 */ /* 0x000fe20008000f00 */
[----:B------:R-:W-:Y:S01]  /*c7c0*/  FFMA.FTZ R126, R126, R7, UR27 ;  /* 0x0000001b7e7e7e23 */ /* 0x000fe20008010007 */
[--C-:B------:R-:W-:Y:S01]  /*c7d0*/  SHF.R.U64 R8, R114, 0x10, R115.reuse ;  /* 0x0000001072087819 */ /* 0x100fe20000001273 */
[--C-:B------:R-:W-:Y:S01]  /*c7e0*/  IMAD.MOV.U32 R12, RZ, RZ, R115.reuse ;  /* 0x000000ffff0c7224 */ /* 0x100fe200078e0073 */
[----:B------:R-:W-:Y:S01]  /*c7f0*/  SHF.R.U32.HI R64, RZ, 0x10, R115 ;  /* 0x00000010ff407819 */ /* 0x000fe20000011673 */
[----:B------:R-:W-:Y:S02]  /*c800*/  HADD2.F32 R7, -RZ, R6.H0_H0 ;  /* 0x20000006ff077230 */ /* 0x000fe40000004100 */
[----:B------:R-:W-:Y:S01]  /*c810*/  FADD.FTZ R126, R127, -R126 ;  /* 0x8000007e7f7e7221 */ /* 0x000fe20000010000 */
[----:B------:R-:W-:Y:S01]  /*c820*/  FFMA.FTZ R128, R128, R11, UR27 ;  /* 0x0000001b80807e23 */ /* 0x000fe2000801000b */
        /* <DEDUP_REMOVED lines=24> */
[----:B------:R-:W-:Y:S02]  /*c9b0*/  F2FP.F16.F32.PACK_AB R6, R6, R7 ;  /* 0x000000070606723e */ /* 0x000fe400000000ff */
        /* <DEDUP_REMOVED lines=11> */
.L_x_1269:
[----:B-12---:R-:W-:Y:S01]  /*ca70*/  MOV R7, UR17 ;  /* 0x0000001100077c02 */ /* 0x006fe20008000f00 */
[----:B------:R-:W-:Y:S01]  /*ca80*/  IMAD.U32 R11, RZ, RZ, UR17 ;  /* 0x00000011ff0b7e24 */ /* 0x000fe2000f8e00ff */
[----:B------:R-:W-:Y:S01]  /*ca90*/  MOV R65, UR17 ;  /* 0x0000001100417c02 */ /* 0x000fe20008000f00 */
[----:B0-----:R-:W-:Y:S01]  /*caa0*/  IMAD.U32 R67, RZ, RZ, UR17 ;  /* 0x00000011ff437e24 */ /* 0x001fe2000f8e00ff */
[----:B------:R-:W-:Y:S01]  /*cab0*/  MOV R6, R114 ;  /* 0x0000007200067202 */ /* 0x000fe20000000f00 */
[--C-:B------:R-:W-:Y:S01]  /*cac0*/  IMAD.MOV.U32 R12, RZ, RZ, R115.reuse ;  /* 0x000000ffff0c7224 */ /* 0x100fe200078e0073 */
[--C-:B------:R-:W-:Y:S01]  /*cad0*/  SHF.R.U64 R8, R114, 0x10, R115.reuse ;  /* 0x0000001072087819 */ /* 0x100fe20000001273 */
[----:B------:R-:W-:Y:S01]  /*cae0*/  FFMA.FTZ R126, R126, R7, UR27 ;  /* 0x0000001b7e7e7e23 */ /* 0x000fe20008010007 */
[----:B------:R-:W-:Y:S01]  /*caf0*/  SHF.R.U32.HI R64, RZ, 0x10, R115 ;  /* 0x00000010ff407819 */ /* 0x000fe20000011673 */
[----:B------:R-:W-:Y:S01]  /*cb00*/  FFMA.FTZ R128, R128, R11, UR27 ;  /* 0x0000001b80807e23 */ /* 0x000fe2000801000b */
[----:B------:R-:W-:Y:S01]  /*cb10*/  FFMA.FTZ R130, R130, R65, UR27 ;  /* 0x0000001b82827e23 */ /* 0x000fe20008010041 */
        /* <DEDUP_REMOVED lines=32> */
.L_x_1268:
[----:B------:R-:W-:Y:S05]  /*cd20*/  BRA.U !UP0, `(.L_x_1270) ;  /* 0x00000001089c7547 */ /* 0x000fea000b800000 */
[----:B-12---:R-:W-:Y:S01]  /*cd30*/  MOV R7, UR17 ;  /* 0x0000001100077c02 */ /* 0x006fe20008000f00 */
[----:B------:R-:W-:Y:S01]  /*cd40*/  IMAD.U32 R11, RZ, RZ, UR17 ;  /* 0x00000011ff0b7e24 */ /* 0x000fe2000f8e00ff */
[----:B------:R-:W-:Y:S01]  /*cd50*/  MOV R65, UR17 ;  /* 0x0000001100417c02 */ /* 0x000fe20008000f00 */
[----:B0-----:R-:W-:Y:S01]  /*cd60*/  IMAD.U32 R67, RZ, RZ, UR17 ;  /* 0x00000011ff437e24 */ /* 0x001fe2000f8e00ff */
        /* <DEDUP_REMOVED lines=35> */
.L_x_1270:
        /* <DEDUP_REMOVED lines=34> */
.L_x_1266:
        /* <DEDUP_REMOVED lines=16> */
.L_x_1271:
        /* <DEDUP_REMOVED lines=10> */
.L_x_1272:
[----:B------:R-:W-:Y:S05]  /*d360*/  @!P1 BRA `(.L_x_1273) ;  /* 0x0000000c00749947 */ /* 0x000fea0003800000 */
[----:B------:R-:W-:Y:S05]  /*d370*/  @!P0 BRA `(.L_x_1274) ;  /* 0x0000000400d88947 */ /* 0x000fea0003800000 */
[----:B------:R-:W-:Y:S05]  /*d380*/  BRA.U !UP0, `(.L_x_1275) ;  /* 0x0000000108f87547 */ /* 0x000fea000b800000 */
[----:B------:R-:W-:Y:S01]  /*d390*/  IMAD.U32 R5, RZ, RZ, UR17 ;  /* 0x00000011ff057e24 */ /* 0x000fe2000f8e00ff */
[----:B------:R-:W-:Y:S01]  /*d3a0*/  MOV R8, UR17 ;  /* 0x0000001100087c02 */ /* 0x000fe20008000f00 */
[----:B-12---:R-:W-:Y:S01]  /*d3b0*/  IMAD.MOV.U32 R6, RZ, RZ, R116 ;  /* 0x000000ffff067224 */ /* 0x006fe200078e0074 */
[----:B------:R-:W-:Y:S01]  /*d3c0*/  SHF.R.U64 R11, R116, 0x10, R117 ;  /* 0x00000010740b7819 */ /* 0x000fe20000001275 */
[----:B------:R-:W-:Y:S01]  /*d3d0*/  FFMA.FTZ R5, R136, R5, UR27 ;  /* 0x0000001b88057e23 */ /* 0x000fe20008010005 */
[----:B------:R-:W-:Y:S02]  /*d3e0*/  IMAD.U32 R12, RZ, RZ, UR17 ;  /* 0x00000011ff0c7e24 */ /* 0x000fe4000f8e00ff */
[----:B------:R-:W-:Y:S01]  /*d3f0*/  FFMA.FTZ R8, R137, R8, UR27 ;  /* 0x0000001b89087e23 */ /* 0x000fe20008010008 */
[----:B------:R-:W-:Y:S02]  /*d400*/  HADD2.F32 R6, -RZ, R6.H0_H0 ;  /* 0x20000006ff067230 */ /* 0x000fe40000004100 */
[----:B------:R-:W-:Y:S01]  /*d410*/  FADD.FTZ R5, R122, -R5 ;  /* 0x800000057a057221 */ /* 0x000fe20000010000 */
[----:B------:R-:W-:Y:S01]  /*d420*/  FFMA.FTZ R12, R139, R12, UR27 ;  /* 0x0000001b8b0c7e23 */ /* 0x000fe2000801000c */
[----:B------:R-:W-:Y:S01]  /*d430*/  FADD.FTZ R123, R123, -R8 ;  /* 0x800000087b7b7221 */ /* 0x000fe20000010000 */
[----:B------:R-:W-:Y:S01]  /*d440*/  MOV R8, R117 ;  /* 0x0000007500087202 */ /* 0x000fe20000000f00 */
[----:B------:R-:W-:Y:S01]  /*d450*/  FFMA.FTZ R5, R5, UR16, R6 ;  /* 0x0000001005057c23 */ /* 0x000fe20008010006 */
[----:B------:R-:W-:Y:S01]  /*d460*/  MOV R7, UR17 ;  /* 0x0000001100077c02 */ /* 0x000fe20008000f00 */
[----:B------:R-:W-:Y:S01]  /*d470*/  FADD.FTZ R135, R135, -R12 ;  /* 0x8000000c87877221 */ /* 0x000fe20000010000 */
[----:B------:R-:W-:Y:S01]  /*d480*/  LOP3.LUT P3, RZ, R152, 0xff, RZ, 0xc0, !PT ;  /* 0x000000ff98ff7812 */ /* 0x000fe2000786c0ff */
[----:B------:R-:W-:Y:S01]  /*d490*/  FMUL.FTZ R6, R5, UR7 ;  /* 0x0000000705067c20 */ /* 0x000fe20008410000 */
[----:B------:R-:W-:-:S02]  /*d4a0*/  HADD2.F32 R12, -RZ, R11.H0_H0 ;  /* 0x2000000bff0c7230 */ /* 0x000fc40000004100 */
[----:B------:R-:W-:Y:S01]  /*d4b0*/  FFMA.FTZ R7, R138, R7, UR27 ;  /* 0x0000001b8a077e23 */ /* 0x000fe20008010007 */
[----:B------:R-:W-:Y:S01]  /*d4c0*/  HADD2.F32 R64, -RZ, R8.H0_H0 ;  /* 0x20000008ff407230 */ /* 0x000fe20000004100 */
[----:B0-----:R-:W-:Y:S02]  /*d4d0*/  SHF.R.U32.HI R66, RZ, 0x10, R117 ;  /* 0x00000010ff427819 */ /* 0x001fe40000011675 */
[----:B------:R-:W-:Y:S01]  /*d4e0*/  FSEL R8, R6, RZ, P3 ;  /* 0x000000ff06087208 */ /* 0x000fe20001800000 */
[----:B------:R-:W-:Y:S01]  /*d4f0*/  FADD.FTZ R7, R134, -R7 ;  /* 0x8000000786077221 */ /* 0x000fe20000010000 */
[----:B------:R-:W-:Y:S01]  /*d500*/  LOP3.LUT P3, RZ, R98, 0xff, RZ, 0xc0, !PT ;  /* 0x000000ff62ff7812 */ /* 0x000fe2000786c0ff */
[----:B------:R-:W-:Y:S01]  /*d510*/  FFMA.FTZ R123, R123, UR16, R12 ;  /* 0x000000107b7b7c23 */ /* 0x000fe2000801000c */
[----:B------:R-:W-:Y:S01]  /*d520*/  HADD2.F32 R66, -RZ, R66.H0_H0 ;  /* 0x20000042ff427230 */ /* 0x000fe20000004100 */
[----:B------:R-:W-:Y:S01]  /*d530*/  F2FP.F16.F32.PACK_AB R8, R8, R5 ;  /* 0x000000050808723e */ /* 0x000fe200000000ff */
[----:B------:R-:W-:Y:S01]  /*d540*/  FFMA.FTZ R7, R7, UR16, R64 ;  /* 0x0000001007077c23 */ /* 0x000fe20008010040 */
[----:B------:R-:W-:-:S02]  /*d550*/  FSEL R6, R6, RZ, P3 ;  /* 0x000000ff06067208 */ /* 0x000fc40001800000 */
[----:B------:R-:W-:Y:S01]  /*d560*/  LOP3.LUT P4, RZ, R152, 0xff00, RZ, 0xc0, !PT ;  /* 0x0000ff0098ff7812 */ /* 0x000fe2000788c0ff */
[----:B------:R-:W-:Y:S01]  /*d570*/  FFMA.FTZ R135, R135, UR16, R66 ;  /* 0x0000001087877c23 */ /* 0x000fe20008010042 */
[C---:B------:R-:W-:Y:S01]  /*d580*/  F2FP.F16.F32.PACK_AB R6, R123.reuse, R6 ;  /* 0x000000067b06723e */ /* 0x040fe200000000ff */
[----:B------:R-:W-:Y:S01]  /*d590*/  FMUL.FTZ R123, R123, UR7 ;  /* 0x000000077b7b7c20 */ /* 0x000fe20008410000 */
[C---:B------:R-:W-:Y:S01]  /*d5a0*/  PRMT R5, R8.reuse, 0x7632, R5 ;  /* 0x0000763208057816 */ /* 0x040fe20000000005 */
[----:B------:R-:W-:Y:S01]  /*d5b0*/  FMUL.FTZ R11, R135, UR7 ;  /* 0x00000007870b7c20 */ /* 0x000fe20008410000 */
[----:B------:R-:W-:Y:S01]  /*d5c0*/  PRMT R99, R8, 0x7610, R99 ;  /* 0x0000761008637816 */ /* 0x000fe20000000063 */
[----:B------:R-:W-:Y:S01]  /*d5d0*/  FMUL.FTZ R8, R7, UR7 ;  /* 0x0000000707087c20 */ /* 0x000fe20008410000 */
[----:B------:R-:W-:Y:S02]  /*d5e0*/  LOP3.LUT P3, RZ, R98, 0xff00, RZ, 0xc0, !PT ;  /* 0x0000ff0062ff7812 */ /* 0x000fe4000786c0ff */
[----:B------:R-:W-:-:S02]  /*d5f0*/  LOP3.LUT P2, RZ, R152, 0xff0000, RZ, 0xc0, !PT ;  /* 0x00ff000098ff7812 */ /* 0x000fc4000784c0ff */
[C---:B------:R-:W-:Y:S02]  /*d600*/  PRMT R100, R6.reuse, 0x7632, R100 ;  /* 0x0000763206647816 */ /* 0x040fe40000000064 */
[----:B------:R-:W-:Y:S02]  /*d610*/  PRMT R103, R6, 0x7610, R103 ;  /* 0x0000761006677816 */ /* 0x000fe40000000067 */
[C---:B------:R-:W-:Y:S02]  /*d620*/  FSEL R6, R123.reuse, RZ, P4 ;  /* 0x000000ff7b067208 */ /* 0x040fe40002000000 */
[----:B------:R-:W-:Y:S02]  /*d630*/  FSEL R123, R123, RZ, P3 ;  /* 0x000000ff7b7b7208 */ /* 0x000fe40001800000 */
[----:B------:R-:W-:Y:S02]  /*d640*/  ISETP.GE.U32.AND P0, PT, R152, 0x1000000, PT ;  /* 0x010000009800780c */ /* 0x000fe40003f06070 */
        /* <DEDUP_REMOVED lines=18> */
.L_x_1275:
        /* <DEDUP_REMOVED lines=9> */
[----:B------:R-:W-:Y:S01]  /*d800*/  MOV R12, UR17 ;  /* 0x00000011000c7c02 */ /* 0x000fe20008000f00 */
[----:B------:R-:W-:-:S02]  /*d810*/  HADD2.F32 R7, -RZ, R7.H0_H0 ;  /* 0x20000007ff077230 */ /* 0x000fc40000004100 */
[----:B------:R-:W-:Y:S01]  /*d820*/  FADD.FTZ R8, R123, -R8 ;  /* 0x800000087b087221 */ /* 0x000fe20000010000 */
[----:B------:R-:W-:Y:S01]  /*d830*/  FFMA.FTZ R5, R5, UR16, R6 ;  /* 0x0000001005057c23 */ /* 0x000fe20008010006 */
[----:B------:R-:W-:Y:S01]  /*d840*/  MOV R6, R117 ;  /* 0x0000007500067202 */ /* 0x000fe20000000f00 */
[----:B------:R-:W-:Y:S01]  /*d850*/  FFMA.FTZ R11, R138, R11, UR27 ;  /* 0x0000001b8a0b7e23 */ /* 0x000fe2000801000b */
[----:B------:R-:W-:Y:S01]  /*d860*/  SHF.R.U32.HI R64, RZ, 0x10, R117 ;  /* 0x00000010ff407819 */ /* 0x000fe20000011675 */
[----:B------:R-:W-:Y:S01]  /*d870*/  FFMA.FTZ R12, R139, R12, UR27 ;  /* 0x0000001b8b0c7e23 */ /* 0x000fe2000801000c */
[----:B------:R-:W-:Y:S01]  /*d880*/  FMUL.FTZ R5, R5, UR7 ;  /* 0x0000000705057c20 */ /* 0x000fe20008410000 */
[----:B------:R-:W-:Y:S01]  /*d890*/  LOP3.LUT P3, RZ, R152, 0xff, RZ, 0xc0, !PT ;  /* 0x000000ff98ff7812 */ /* 0x000fe2000786c0ff */
        /* <DEDUP_REMOVED lines=18> */
[----:B------:R-:W-:Y:S02]  /*d9c0*/  LOP3.LUT P0, RZ, R152, 0xff0000, RZ, 0xc0, !PT ;  /* 0x00ff000098ff7812 */ /* 0x000fe4000780c0ff */
[----:B------:R-:W-:Y:S02]  /*d9d0*/  LOP3.LUT P3, RZ, R98, 0xff0000, RZ, 0xc0, !PT ;  /* 0x00ff000062ff7812 */ /* 0x000fe4000786c0ff */
[----:B------:R-:W-:Y:S02]  /*d9e0*/  ISETP.GE.U32.AND P2, PT, R152, 0x1000000, PT ;  /* 0x010000009800780c */ /* 0x000fe40003f46070 */
        /* <DEDUP_REMOVED lines=15> */
.L_x_1274:
[----:B------:R-:W-:Y:S05]  /*dae0*/  BRA.U !UP0, `(.L_x_1277) ;  /* 0x0000000108d47547 */ /* 0x000fea000b800000 */
[----:B------:R-:W-:Y:S01]  /*daf0*/  IMAD.U32 R5, RZ, RZ, UR17 ;  /* 0x00000011ff057e24 */ /* 0x000fe2000f8e00ff */
[----:B------:R-:W-:Y:S01]  /*db00*/  MOV R8, UR17 ;  /* 0x0000001100087c02 */ /* 0x000fe20008000f00 */
[----:B------:R-:W-:Y:S01]  /*db10*/  IMAD.U32 R11, RZ, RZ, UR17 ;  /* 0x00000011ff0b7e24 */ /* 0x000fe2000f8e00ff */
[----:B------:R-:W-:Y:S01]  /*db20*/  LOP3.LUT P3, RZ, R152, 0xff, RZ, 0xc0, !PT ;  /* 0x000000ff98ff7812 */ /* 0x000fe2000786c0ff */
[----:B------:R-:W-:Y:S01]  /*db30*/  FFMA.FTZ R5, R136, R5, UR27 ;  /* 0x0000001b88057e23 */ /* 0x000fe20008010005 */
[----:B------:R-:W-:Y:S01]  /*db40*/  MOV R12, UR17 ;  /* 0x00000011000c7c02 */ /* 0x000fe20008000f00 */
[----:B------:R-:W-:Y:S01]  /*db50*/  FFMA.FTZ R8, R137, R8, UR27 ;  /* 0x0000001b89087e23 */ /* 0x000fe20008010008 */
[----:B------:R-:W-:Y:S01]  /*db60*/  FFMA.FTZ R11, R138, R11, UR27 ;  /* 0x0000001b8a0b7e23 */ /* 0x000fe2000801000b */
[----:B------:R-:W-:Y:S01]  /*db70*/  FADD.FTZ R5, R122, -R5 ;  /* 0x800000057a057221 */ /* 0x000fe20000010000 */
[----:B------:R-:W-:Y:S01]  /*db80*/  LOP3.LUT P4, RZ, R98, 0xff, RZ, 0xc0, !PT ;  /* 0x000000ff62ff7812 */ /* 0x000fe2000788c0ff */
[----:B-12---:R-:W-:Y:S01]  /*db90*/  FADD.FTZ R7, R123, -R8 ;  /* 0x800000087b077221 */ /* 0x006fe20000010000 */
[----:B------:R-:W-:Y:S01]  /*dba0*/  FFMA.FTZ R12, R139, R12, UR27 ;  /* 0x0000001b8b0c7e23 */ /* 0x000fe2000801000c */
[----:B------:R-:W-:Y:S01]  /*dbb0*/  FMUL.FTZ R5, R5, UR16 ;  /* 0x0000001005057c20 */ /* 0x000fe20008410000 */
[C---:B------:R-:W-:Y:S01]  /*dbc0*/  LOP3.LUT P5, RZ, R152.reuse, 0xff00, RZ, 0xc0, !PT ;  /* 0x0000ff0098ff7812 */ /* 0x040fe200078ac0ff */
[----:B------:R-:W-:Y:S01]  /*dbd0*/  FMUL.FTZ R7, R7, UR16 ;  /* 0x0000001007077c20 */ /* 0x000fe20008410000 */
[----:B------:R-:W-:Y:S01]  /*dbe0*/  FADD.FTZ R12, R135, -R12 ;  /* 0x8000000c870c7221 */ /* 0x000fe20000010000 */
[----:B------:R-:W-:Y:S01]  /*dbf0*/  FMUL.FTZ R6, R5, UR7 ;  /* 0x0000000705067c20 */ /* 0x000fe20008410000 */
[----:B------:R-:W-:-:S02]  /*dc00*/  LOP3.LUT P2, RZ, R152, 0xff0000, RZ, 0xc0, !PT ;  /* 0x00ff000098ff7812 */ /* 0x000fc4000784c0ff */
[----:B------:R-:W-:Y:S01]  /*dc10*/  FMUL.FTZ R12, R12, UR16 ;  /* 0x000000100c0c7c20 */ /* 0x000fe20008410000 */
[----:B------:R-:W-:Y:S02]  /*dc20*/  ISETP.GE.U32.AND P0, PT, R152, 0x1000000, PT ;  /* 0x010000009800780c */ /* 0x000fe40003f06070 */
[----:B------:R-:W-:Y:S01]  /*dc30*/  FSEL R8, R6, RZ, P3 ;  /* 0x000000ff06087208 */ /* 0x000fe20001800000 */
[----:B------:R-:W-:Y:S01]  /*dc40*/  FMUL.FTZ R64, R12, UR7 ;  /* 0x000000070c407c20 */ /* 0x000fe20008410000 */
[----:B------:R-:W-:Y:S02]  /*dc50*/  FSEL R6, R6, RZ, P4 ;  /* 0x000000ff06067208 */ /* 0x000fe40002000000 */
[----:B------:R-:W-:Y:S01]  /*dc60*/  F2FP.F16.F32.PACK_AB R99, R8, R5 ;  /* 0x000000050863723e */ /* 0x000fe200000000ff */
[----:B------:R-:W-:Y:S01]  /*dc70*/  FADD.FTZ R8, R134, -R11 ;  /* 0x8000000b86087221 */ /* 0x000fe20000010000 */
[C---:B------:R-:W-:Y:S01]  /*dc80*/  F2FP.F16.F32.PACK_AB R6, R7.reuse, R6 ;  /* 0x000000060706723e */ /* 0x040fe200000000ff */
        /* <DEDUP_REMOVED lines=11> */
[----:B------:R-:W-:Y:S02]  /*dd40*/  F2FP.F16.F32.PACK_AB R7, R7, R6 ;  /* 0x000000060707723e */ /* 0x000fe400000000ff */
[----:B------:R-:W-:Y:S02]  /*dd50*/  F2FP.F16.F32.PACK_AB R8, R65, R8 ;  /* 0x000000084108723e */ /* 0x000fe400000000ff */
[----:B------:R-:W-:Y:S02]  /*dd60*/  FSEL R11, R11, RZ, P3 ;  /* 0x000000ff0b0b7208 */ /* 0x000fe40001800000 */
[C---:B------:R-:W-:Y:S02]  /*dd70*/  FSEL R6, R64.reuse, RZ, P0 ;  /* 0x000000ff40067208 */ /* 0x040fe40000000000 */
        /* <DEDUP_REMOVED lines=12> */
.L_x_1277:
[----:B------:R-:W-:Y:S01]  /*de40*/  IMAD.U32 R5, RZ, RZ, UR17 ;  /* 0x00000011ff057e24 */ /* 0x000fe2000f8e00ff */
[----:B-12---:R-:W-:Y:S01]  /*de50*/  MOV R6, UR17 ;  /* 0x0000001100067c02 */ /* 0x006fe20008000f00 */
        /* <DEDUP_REMOVED lines=24> */
[----:B------:R-:W-:Y:S02]  /*dfe0*/  F2FP.F16.F32.PACK_AB R12, R5, R6 ;  /* 0x00000006050c723e */ /* 0x000fe400000000ff */
[C---:B------:R-:W-:Y:S02]  /*dff0*/  FSEL R5, R7.reuse, RZ, P5 ;  /* 0x000000ff07057208 */ /* 0x040fe40002800000 */
[----:B------:R-:W-:Y:S02]  /*e000*/  FSEL R6, R7, RZ, P3 ;  /* 0x000000ff07067208 */ /* 0x000fe40001800000 */
[----:B------:R-:W-:-:S02]  /*e010*/  LOP3.LUT P0, RZ, R152, 0xff0000, RZ, 0xc0, !PT ;  /* 0x00ff000098ff7812 */ /* 0x000fc4000780c0ff */
        /* <DEDUP_REMOVED lines=18> */
.L_x_1273:
[----:B------:R-:W-:Y:S05]  /*e140*/  @!P0 BRA `(.L_x_1278) ;  /* 0x0000000400708947 */ /* 0x000fea0003800000 */
[----:B------:R-:W-:Y:S05]  /*e150*/  BRA.U !UP0, `(.L_x_1279) ;  /* 0x0000000108c47547 */ /* 0x000fea000b800000 */
[----:B-12---:R-:W-:Y:S01]  /*e160*/  MOV R6, UR17 ;  /* 0x0000001100067c02 */ /* 0x006fe20008000f00 */
[----:B------:R-:W-:Y:S01]  /*e170*/  IMAD.U32 R5, RZ, RZ, UR17 ;  /* 0x00000011ff057e24 */ /* 0x000fe2000f8e00ff */
[----:B------:R-:W-:Y:S01]  /*e180*/  MOV R64, UR17 ;  /* 0x0000001100407c02 */ /* 0x000fe20008000f00 */
[----:B------:R-:W-:Y:S01]  /*e190*/  IMAD.U32 R11, RZ, RZ, UR17 ;  /* 0x00000011ff0b7e24 */ /* 0x000fe2000f8e00ff */
[--C-:B------:R-:W-:Y:S01]  /*e1a0*/  SHF.R.U64 R7, R116, 0x10, R117.reuse ;  /* 0x0000001074077819 */ /* 0x100fe20000001275 */
[----:B------:R-:W-:Y:S01]  /*e1b0*/  FFMA.FTZ R6, R137, R6, UR27 ;  /* 0x0000001b89067e23 */ /* 0x000fe20008010006 */
[----:B------:R-:W-:Y:S01]  /*e1c0*/  FFMA.FTZ R5, R136, R5, UR27 ;  /* 0x0000001b88057e23 */ /* 0x000fe20008010005 */
[----:B------:R-:W-:Y:S01]  /*e1d0*/  MOV R12, R117 ;  /* 0x00000075000c7202 */ /* 0x000fe20000000f00 */
[----:B------:R-:W-:Y:S01]  /*e1e0*/  FFMA.FTZ R11, R138, R11, UR27 ;  /* 0x0000001b8a0b7e23 */ /* 0x000fe2000801000b */
[----:B------:R-:W-:Y:S01]  /*e1f0*/  FADD.FTZ R123, R123, -R6 ;  /* 0x800000067b7b7221 */ /* 0x000fe20000010000 */
[----:B------:R-:W-:Y:S01]  /*e200*/  IMAD.MOV.U32 R6, RZ, RZ, R116 ;  /* 0x000000ffff067224 */ /* 0x000fe200078e0074 */
[----:B------:R-:W-:Y:S01]  /*e210*/  SHF.R.U32.HI R65, RZ, 0x10, R117 ;  /* 0x00000010ff417819 */ /* 0x000fe20000011675 */
[----:B------:R-:W-:Y:S01]  /*e220*/  FADD.FTZ R5, R122, -R5 ;  /* 0x800000057a057221 */ /* 0x000fe20000010000 */
[----:B------:R-:W-:Y:S01]  /*e230*/  FFMA.FTZ R64, R139, R64, UR27 ;  /* 0x0000001b8b407e23 */ /* 0x000fe20008010040 */
[----:B------:R-:W-:-:S02]  /*e240*/  HADD2.F32 R8, -RZ, R7.H0_H0 ;  /* 0x20000007ff087230 */ /* 0x000fc40000004100 */
[----:B------:R-:W-:Y:S01]  /*e250*/  FADD.FTZ R11, R134, -R11 ;  /* 0x8000000b860b7221 */ /* 0x000fe20000010000 */
[----:B------:R-:W-:Y:S02]  /*e260*/  HADD2.F32 R6, -RZ, R6.H0_H0 ;  /* 0x20000006ff067230 */ /* 0x000fe40000004100 */
[----:B------:R-:W-:Y:S01]  /*e270*/  FADD.FTZ R64, R135, -R64 ;  /* 0x8000004087407221 */ /* 0x000fe20000010000 */
[----:B------:R-:W-:Y:S02]  /*e280*/  HADD2.F32 R12, -RZ, R12.H0_H0 ;  /* 0x2000000cff0c7230 */ /* 0x000fe40000004100 */
[----:B------:R-:W-:Y:S01]  /*e290*/  FFMA.FTZ R8, R123, UR16, R8 ;  /* 0x000000107b087c23 */ /* 0x000fe20008010008 */
[----:B------:R-:W-:Y:S02]  /*e2a0*/  HADD2.F32 R65, -RZ, R65.H0_H0 ;  /* 0x20000041ff417230 */ /* 0x000fe40000004100 */
[----:B------:R-:W-:Y:S01]  /*e2b0*/  FFMA.FTZ R5, R5, UR16, R6 ;  /* 0x0000001005057c23 */ /* 0x000fe20008010006 */
[----:B------:R-:W-:Y:S01]  /*e2c0*/  LOP3.LUT P0, RZ, R152, 0xff, RZ, 0xc0, !PT ;  /* 0x000000ff98ff7812 */ /* 0x000fe2000780c0ff */
[----:B------:R-:W-:Y:S01]  /*e2d0*/  FFMA.FTZ R11, R11, UR16, R12 ;  /* 0x000000100b0b7c23 */ /* 0x000fe2000801000c */
[----:B------:R-:W-:Y:S01]  /*e2e0*/  FMUL.FTZ R7, R8, UR7 ;  /* 0x0000000708077c20 */ /* 0x000fe20008410000 */
[----:B------:R-:W-:Y:S01]  /*e2f0*/  FMUL.FTZ R6, R5, UR7 ;  /* 0x0000000705067c20 */ /* 0x000fe20008410000 */
[----:B------:R-:W-:Y:S01]  /*e300*/  FFMA.FTZ R64, R64, UR16, R65 ;  /* 0x0000001040407c23 */ /* 0x000fe20008010041 */
[----:B------:R-:W-:Y:S01]  /*e310*/  FMUL.FTZ R12, R11, UR7 ;  /* 0x000000070b0c7c20 */ /* 0x000fe20008410000 */
[----:B------:R-:W-:-:S02]  /*e320*/  LOP3.LUT P2, RZ, R152, 0xff00, RZ, 0xc0, !PT ;  /* 0x0000ff0098ff7812 */ /* 0x000fc4000784c0ff */
[----:B------:R-:W-:Y:S01]  /*e330*/  FSEL R6, R6, RZ, P0 ;  /* 0x000000ff06067208 */ /* 0x000fe20000000000 */
[----:B------:R-:W-:Y:S01]  /*e340*/  FMUL.FTZ R65, R64, UR7 ;  /* 0x0000000740417c20 */ /* 0x000fe20008410000 */
        /* <DEDUP_REMOVED lines=18> */
.L_x_1279:
[----:B-12---:R-:W-:Y:S01]  /*e470*/  MOV R6, UR17 ;  /* 0x0000001100067c02 */ /* 0x006fe20008000f00 */
[----:B------:R-:W-:Y:S01]  /*e480*/  IMAD.U32 R5, RZ, RZ, UR17 ;  /* 0x00000011ff057e24 */ /* 0x000fe2000f8e00ff */
[----:B------:R-:W-:Y:S01]  /*e490*/  MOV R64, UR17 ;  /* 0x0000001100407c02 */ /* 0x000fe20008000f00 */
[----:B------:R-:W-:Y:S01]  /*e4a0*/  IMAD.U32 R11, RZ, RZ, UR17 ;  /* 0x00000011ff0b7e24 */ /* 0x000fe2000f8e00ff */
[--C-:B------:R-:W-:Y:S01]  /*e4b0*/  SHF.R.U64 R7, R116, 0x10, R117.reuse ;  /* 0x0000001074077819 */ /* 0x100fe20000001275 */
[----:B------:R-:W-:Y:S01]  /*e4c0*/  FFMA.FTZ R6, R137, R6, UR27 ;  /* 0x0000001b89067e23 */ /* 0x000fe20008010006 */
[----:B------:R-:W-:Y:S01]  /*e4d0*/  MOV R12, R117 ;  /* 0x00000075000c7202 */ /* 0x000fe20000000f00 */
[----:B------:R-:W-:Y:S01]  /*e4e0*/  FFMA.FTZ R5, R136, R5, UR27 ;  /* 0x0000001b88057e23 */ /* 0x000fe20008010005 */
[----:B------:R-:W-:Y:S01]  /*e4f0*/  SHF.R.U32.HI R65, RZ, 0x10, R117 ;  /* 0x00000010ff417819 */ /* 0x000fe20000011675 */
[----:B------:R-:W-:Y:S01]  /*e500*/  FADD.FTZ R123, R123, -R6 ;  /* 0x800000067b7b7221 */ /* 0x000fe20000010000 */
[----:B------:R-:W-:-:S02]  /*e510*/  IMAD.MOV.U32 R6, RZ, RZ, R116 ;  /* 0x000000ffff067224 */ /* 0x000fc400078e0074 */
[----:B------:R-:W-:Y:S01]  /*e520*/  FFMA.FTZ R11, R138, R11, UR27 ;  /* 0x0000001b8a0b7e23 */ /* 0x000fe2000801000b */
[----:B------:R-:W-:Y:S01]  /*e530*/  FFMA.FTZ R64, R139, R64, UR27 ;  /* 0x0000001b8b407e23 */ /* 0x000fe20008010040 */
[----:B------:R-:W-:Y:S02]  /*e540*/  HADD2.F32 R8, -RZ, R7.H0_H0 ;  /* 0x20000007ff087230 */ /* 0x000fe40000004100 */
[----:B------:R-:W-:Y:S01]  /*e550*/  FADD.FTZ R5, R122, -R5 ;  /* 0x800000057a057221 */ /* 0x000fe20000010000 */
[----:B------:R-:W-:Y:S02]  /*e560*/  HADD2.F32 R6, -RZ, R6.H0_H0 ;  /* 0x20000006ff067230 */ /* 0x000fe40000004100 */
[----:B------:R-:W-:Y:S01]  /*e570*/  FADD.FTZ R11, R134, -R11 ;  /* 0x8000000b860b7221 */ /* 0x000fe20000010000 */
[----:B------:R-:W-:Y:S02]  /*e580*/  HADD2.F32 R12, -RZ, R12.H0_H0 ;  /* 0x2000000cff0c7230 */ /* 0x000fe40000004100 */
[----:B------:R-:W-:Y:S01]  /*e590*/  FADD.FTZ R64, R135, -R64 ;  /* 0x8000004087407221 */ /* 0x000fe20000010000 */
[----:B------:R-:W-:-:S02]  /*e5a0*/  HADD2.F32 R65, -RZ, R65.H0_H0 ;  /* 0x20000041ff417230 */ /* 0x000fc40000004100 */
[----:B------:R-:W-:Y:S01]  /*e5b0*/  FFMA.FTZ R5, R5, UR16, R6 ;  /* 0x0000001005057c23 */ /* 0x000fe20008010006 */
[----:B------:R-:W-:Y:S01]  /*e5c0*/  FFMA.FTZ R8, R123, UR16, R8 ;  /* 0x000000107b087c23 */ /* 0x000fe20008010008 */
[----:B------:R-:W-:Y:S01]  /*e5d0*/  FFMA.FTZ R11, R11, UR16, R12 ;  /* 0x000000100b0b7c23 */ /* 0x000fe2000801000c */
[----:B------:R-:W-:Y:S01]  /*e5e0*/  LOP3.LUT P0, RZ, R152, 0xff, RZ, 0xc0, !PT ;  /* 0x000000ff98ff7812 */ /* 0x000fe2000780c0ff */
[----:B------:R-:W-:Y:S01]  /*e5f0*/  FFMA.FTZ R64, R64, UR16, R65 ;  /* 0x0000001040407c23 */ /* 0x000fe20008010041 */
[----:B------:R-:W-:Y:S01]  /*e600*/  FMUL.FTZ R5, R5, UR7 ;  /* 0x0000000705057c20 */ /* 0x000fe20008410000 */
[----:B------:R-:W-:Y:S01]  /*e610*/  FMUL.FTZ R8, R8, UR7 ;  /* 0x0000000708087c20 */ /* 0x000fe20008410000 */
[----:B------:R-:W-:Y:S01]  /*e620*/  FMUL.FTZ R11, R11, UR7 ;  /* 0x000000070b0b7c20 */ /* 0x000fe20008410000 */
[----:B------:R-:W-:Y:S01]  /*e630*/  FMUL.FTZ R64, R64, UR7 ;  /* 0x0000000740407c20 */ /* 0x000fe20008410000 */
[C---:B------:R-:W-:Y:S02]  /*e640*/  LOP3.LUT P2, RZ, R152.reuse, 0xff00, RZ, 0xc0, !PT ;  /* 0x0000ff0098ff7812 */ /* 0x040fe4000784c0ff */
        /* <DEDUP_REMOVED lines=8> */
[----:B------:R-:W-:Y:S02]  /*e6d0*/  PRMT R7, R5, 0x7632, R7 ;  /* 0x0000763205077816 */ /* 0x000fe40000000007 */
[C---:B------:R-:W-:Y:S02]  /*e6e0*/  PRMT R11, R64.reuse, 0x7632, R11 ;  /* 0x00007632400b7816 */ /* 0x040fe4000000000b */
[----:B------:R-:W-:Y:S01]  /*e6f0*/  PRMT R6, R64, 0x7610, R6 ;  /* 0x0000761040067816 */ /* 0x000fe20000000006 */
[----:B------:R-:W-:Y:S06]  /*e700*/  BRA `(.L_x_1276) ;  /* 0x00000004002c7947 */ /* 0x000fec0003800000 */
.L_x_1278:
[----:B------:R-:W-:Y:S05]  /*e710*/  BRA.U !UP0, `(.L_x_1280) ;  /* 0x0000000108a47547 */ /* 0x000fea000b800000 */
        /* <DEDUP_REMOVED lines=28> */
[----:B------:R-:W-:-:S02]  /*e8e0*/  F2FP.F16.F32.PACK_AB R6, R6, R5 ;  /* 0x000000050606723e */ /* 0x000fc400000000ff */
        /* <DEDUP_REMOVED lines=12> */
.L_x_1280:
        /* <DEDUP_REMOVED lines=33> */
.L_x_1276:
[----:B------:R-:W-:Y:S01]  /*ebc0*/  LOP3.LUT R7, R7, 0xffff, RZ, 0xc0, !PT ;  /* 0x0000ffff07077812 */ /* 0x000fe200078ec0ff */
[----:B0-----:R-:W-:Y:S01]  /*ebd0*/  IMAD.MOV.U32 R67, RZ, RZ, 0x8 ;  /* 0x00000008ff437424 */ /* 0x001fe200078e00ff */
[----:B------:R-:W-:-:S03]  /*ebe0*/  PRMT R11, R6, 0x5410, R11 ;  /* 0x00005410060b7816 */ /* 0x000fc6000000000b */
        /* <DEDUP_REMOVED lines=13> */
.L_x_1281:
        /* <DEDUP_REMOVED lines=10> */
.L_x_1282:
[----:B------:R-:W-:Y:S01]  /*ed60*/  UPLOP3.LUT UP1, UPT, UPT, UPT, UP1, 0x40, 0x4 ;  /* 0x000000000004789c */ /* 0x000fe20003f2e810 */
[----:B------:R-:W-:Y:S10]  /*ed70*/  BRA.U !UP2, `(.L_x_1283) ;  /* 0xffffff210ab07547 */ /* 0x000ff4000b83ffff */
[----:B-12---:R-:W-:Y:S01]  /*ed80*/  MOV R6, R23 ;  /* 0x0000001700067202 */ /* 0x006fe20000000f00 */
        /* <DEDUP_REMOVED lines=107> */
[----:B------:R-:W-:-:S07]  /*f440*/  MOV R171, R94 ;  /* 0x0000005e00ab7202 */ /* 0x000fce0000000f00 */
.L_x_1210:
        /* <DEDUP_REMOVED lines=41> */
.L_x_1284:
        /* <DEDUP_REMOVED lines=10> */
.L_x_7229:


//--------------------- .text._ZN10layer_norm22ln_bwd_finalize_kernelINS_22Kernel_traits_finalizeILj7168E6__halfS2_S2_S2_fjLb0ELj1024ELj4ENS_18Kernel_traits_baseILj7168ES2_S2_S2_S2_fjLj1024EEEEELb0ELb0EEEvNS_9BwdParamsE --------------------------
	.section	.text._ZN10layer_norm22ln_bwd_finalize_kernelINS_22Kernel_traits_finalizeILj7168E6__halfS2_S2_S2_fjLb0ELj1024ELj4ENS_18Kernel_traits_baseILj7168ES2_S2_S2_S2_fjLj1024EEEEELb0ELb0EEEvNS_9BwdParamsE,"ax",@progbits
	.align	128
        .global         _ZN10layer_norm22ln_bwd_finalize_kernelINS_22Kernel_traits_finalizeILj7168E6__halfS2_S2_S2_fjLb0ELj1024ELj4ENS_18Kernel_traits_baseILj7168ES2_S2_S2_S2_fjLj1024EEEEELb0ELb0EEEvNS_9BwdParamsE
        .type           _ZN10layer_norm22ln_bwd_finalize_kernelINS_22Kernel_traits_finalizeILj7168E6__halfS2_S2_S2_fjLb0ELj1024ELj4ENS_18Kernel_traits_baseILj7168ES2_S2_S2_S2_fjLj1024EEEEELb0ELb0EEEvNS_9BwdParamsE,@function
        .size           _ZN10layer_norm22ln_bwd_finalize_kernelINS_22Kernel_traits_finalizeILj7168E6__halfS2_S2_S2_fjLb0ELj1024ELj4ENS_18Kernel_traits_baseILj7168ES2_S2_S2_S2_fjLj1024EEEEELb0ELb0EEEvNS_9BwdParamsE,(.L_x_7230 - _ZN10layer_norm22ln_bwd_finalize_kernelINS_22Kernel_traits_finalizeILj7168E6__halfS2_S2_S2_fjLb0ELj1024ELj4ENS_18Kernel_traits_baseILj7168ES2_S2_S2_S2_fjLj1024EEEEELb0ELb0EEEvNS_9BwdParamsE)
        .other          _ZN10layer_norm22ln_bwd_finalize_kernelINS_22Kernel_traits_finalizeILj7168E6__halfS2_S2_S2_fjLb0ELj1024ELj4ENS_18Kernel_traits_baseILj7168ES2_S2_S2_S2_fjLj1024EEEEELb0ELb0EEEvNS_9BwdParamsE,@"STO_CUDA_ENTRY STV_DEFAULT"
_ZN10layer_norm22ln_bwd_finalize_kernelINS_22Kernel_traits_finalizeILj7168E6__halfS2_S2_S2_fjLb0ELj1024ELj4ENS_18Kernel_traits_baseILj7168ES2_S2_S2_S2_fjLj1024EEEEELb0ELb0EEEvNS_9BwdParamsE:
.text._ZN10layer_norm22ln_bwd_finalize_kernelINS_22Kernel_traits_finalizeILj7168E6__halfS2_S2_S2_fjLb0ELj1024ELj4ENS_18Kernel_traits_baseILj7168ES2_S2_S2_S2_fjLj1024EEEEELb0ELb0EEEvNS_9BwdParamsE:
        /* <DEDUP_REMOVED lines=78> */
.L_x_1289:
        /* <DEDUP_REMOVED lines=118> */
.L_x_1288:
[----:B------:R-:W-:Y:S05]  /*0c40*/  BSYNC.RECONVERGENT B1 ;  /* 0x0000000000017941 */ /* 0x000fea0003800200 */
.L_x_1287:
        /* <DEDUP_REMOVED lines=68> */
.L_x_1291:
[----:B------:R-:W-:Y:S05]  /*1090*/  BSYNC.RECONVERGENT B1 ;  /* 0x0000000000017941 */ /* 0x000fea0003800200 */
.L_x_1290:
        /* <DEDUP_REMOVED lines=37> */
.L_x_1293:
[----:B------:R-:W-:Y:S05]  /*12f0*/  BSYNC.RECONVERGENT B1 ;  /* 0x0000000000017941 */ /* 0x000fea0003800200 */
.L_x_1292:
[----:B------:R-:W-:Y:S05]  /*1300*/  @!P1 BRA `(.L_x_1286) ;  /* 0x00000000003c9947 */ /* 0x000fea0003800000 */
[----:B------:R-:W0:Y:S01]  /*1310*/  LDC.64 R8, c[0x0][0x440] ;  /* 0x00011000ff087b82 */ /* 0x000e220000000a00 */
[----:B------:R-:W-:Y:S01]  /*1320*/  IMAD R2, R2, R54, R7 ;  /* 0x0000003602027224 */ /* 0x000fe200078e0207 */
[----:B------:R-:W-:-:S04]  /*1330*/  IADD3 R0, PT, PT, -R0, RZ, RZ ;  /* 0x000000ff00007210 */ /* 0x000fc80007ffe1ff */
[----:B------:R-:W-:Y:S02]  /*1340*/  IADD3 R13, PT, PT, R57, R2, RZ ;  /* 0x00000002390d7210 */ /* 0x000fe40007ffe0ff */
[----:B------:R-:W1:Y:S05]  /*1350*/  LDC.64 R10, c[0x0][0x448] ;  /* 0x00011200ff0a7b82 */ /* 0x000e6a0000000a00 */
.L_x_1294:
        /* <DEDUP_REMOVED lines=10> */
.L_x_1286:
[----:B------:R-:W-:Y:S05]  /*1400*/  BSYNC.RECONVERGENT B0 ;  /* 0x0000000000007941 */ /* 0x000fea0003800200 */
.L_x_1285:
        /* <DEDUP_REMOVED lines=57> */
[----:B0-----:R-:W-:Y:S02]  /*17a0*/  F2FP.F16.F32.PACK_AB R7, R7, R6 ;  /* 0x000000060707723e */ /* 0x001fe400000000ff */
[----:B--2---:R-:W-:-:S03]  /*17b0*/  F2FP.F16.F32.PACK_AB R11, R11, R10 ;  /* 0x0000000a0b0b723e */ /* 0x004fc600000000ff */
[----:B------:R-:W-:Y:S04]  /*17c0*/  STG.E desc[UR6][R2.64], R7 ;  /* 0x0000000702007986 */ /* 0x000fe8000c101906 */
[----:B------:R-:W-:Y:S01]  /*17d0*/  STG.E desc[UR6][R4.64], R11 ;  /* 0x0000000b04007986 */ /* 0x000fe2000c101906 */
[----:B------:R-:W-:Y:S05]  /*17e0*/  EXIT ;  /* 0x000000000000794d */ /* 0x000fea0003800000 */
.L_x_1295:
        /* <DEDUP_REMOVED lines=9> */
.L_x_7230:


//--------------------- .text._ZN10layer_norm40ln_parallel_residual_bwd_finalize_kernelINS_22Kernel_traits_finalizeILj7168E6__halfS2_S2_S2_fjLb0ELj1024ELj4ENS_18Kernel_traits_baseILj7168ES2_S2_S2_S2_fjLj1024EEEEELb0EEEvNS_9BwdParamsE --------------------------
	.section	.text._ZN10layer_norm40ln_parallel_residual_bwd_finalize_kernelINS_22Kernel_traits_finalizeILj7168E6__halfS2_S2_S2_fjLb0ELj1024ELj4ENS_18Kernel_traits_baseILj7168ES2_S2_S2_S2_fjLj1024EEEEELb0EEEvNS_9BwdParamsE,"ax",@progbits
	.align	128
        .global         _ZN10layer_norm40ln_parallel_residual_bwd_finalize_kernelINS_22Kernel_traits_finalizeILj7168E6__halfS2_S2_S2_fjLb0ELj1024ELj4ENS_18Kernel_traits_baseILj7168ES2_S2_S2_S2_fjLj1024EEEEELb0EEEvNS_9BwdParamsE
        .type           _ZN10layer_norm40ln_parallel_residual_bwd_finalize_kernelINS_22Kernel_traits_finalizeILj7168E6__halfS2_S2_S2_fjLb0ELj1024ELj4ENS_18Kernel_traits_baseILj7168ES2_S2_S2_S2_fjLj1024EEEEELb0EEEvNS_9BwdParamsE,@function
        .size           _ZN10layer_norm40ln_parallel_residual_bwd_finalize_kernelINS_22Kernel_traits_finalizeILj7168E6__halfS2_S2_S2_fjLb0ELj1024ELj4ENS_18Kernel_traits_baseILj7168ES2_S2_S2_S2_fjLj1024EEEEELb0EEEvNS_9BwdParamsE,(.L_x_7231 - _ZN10layer_norm40ln_parallel_residual_bwd_finalize_kernelINS_22Kernel_traits_finalizeILj7168E6__halfS2_S2_S2_fjLb0ELj1024ELj4ENS_18Kernel_traits_baseILj7168ES2_S2_S2_S2_fjLj1024EEEEELb0EEEvNS_9BwdParamsE)
        .other          _ZN10layer_norm40ln_parallel_residual_bwd_finalize_kernelINS_22Kernel_traits_finalizeILj7168E6__halfS2_S2_S2_fjLb0ELj1024ELj4ENS_18Kernel_traits_baseILj7168ES2_S2_S2_S2_fjLj1024EEEEELb0EEEvNS_9BwdParamsE,@"STO_CUDA_ENTRY STV_DEFAULT"
_ZN10layer_norm40ln_parallel_residual_bwd_finalize_kernelINS_22Kernel_traits_finalizeILj7168E6__halfS2_S2_S2_fjLb0ELj1024ELj4ENS_18Kernel_traits_baseILj7168ES2_S2_S2_S2_fjLj1024EEEEELb0EEEvNS_9BwdParamsE:
.text._ZN10layer_norm40ln_parallel_residual_bwd_finalize_kernelINS_22Kernel_traits_finalizeILj7168E6__halfS2_S2_S2_fjLb0ELj1024ELj4ENS_18Kernel_traits_baseILj7168ES2_S2_S2_S2_fjLj1024EEEEELb0EEEvNS_9BwdParamsE:
        /* <DEDUP_REMOVED lines=58> */
.L_x_1300:
        /* <DEDUP_REMOVED lines=112> */
.L_x_1299:
[----:B------:R-:W-:Y:S05]  /*0aa0*/  BSYNC.RECONVERGENT B1 ;  /* 0x0000000000017941 */ /* 0x000fea0003800200 */
.L_x_1298:
        /* <DEDUP_REMOVED lines=66> */
.L_x_1302:
[----:B------:R-:W-:Y:S05]  /*0ed0*/  BSYNC.RECONVERGENT B1 ;  /* 0x0000000000017941 */ /* 0x000fea0003800200 */
.L_x_1301:
        /* <DEDUP_REMOVED lines=36> */
.L_x_1304:
[----:B------:R-:W-:Y:S05]  /*1120*/  BSYNC.RECONVERGENT B1 ;  /* 0x0000000000017941 */ /* 0x000fea0003800200 */
.L_x_1303:
        /* <DEDUP_REMOVED lines=18> */
.L_x_1297:
[----:B------:R-:W-:Y:S05]  /*1250*/  BSYNC.RECONVERGENT B0 ;  /* 0x0000000000007941 */ /* 0x000fea0003800200 */
.L_x_1296:
        /* <DEDUP_REMOVED lines=86> */
[----:B------:R-:W-:Y:S02]  /*17c0*/  F2FP.F16.F32.PACK_AB R13, R13, R12 ;  /* 0x0000000c0d0d723e */ /* 0x000fe400000000ff */
[----:B--2---:R-:W-:Y:S01]  /*17d0*/  F2FP.F16.F32.PACK_AB R15, R15, R14 ;  /* 0x0000000e0f0f723e */ /* 0x004fe200000000ff */
[----:B0-----:R-:W-:Y:S02]  /*17e0*/  IMAD.WIDE.U32 R2, R0, 0x4, R2 ;  /* 0x0000000400027825 */ /* 0x001fe400078e0002 */
[----:B------:R-:W-:Y:S01]  /*17f0*/  STG.E desc[UR6][R6.64], R13 ;  /* 0x0000000d06007986 */ /* 0x000fe2000c101906 */
[----:B----4-:R-:W-:-:S03]  /*1800*/  F2FP.F16.F32.PACK_AB R17, R17, R16 ;  /* 0x000000101111723e */ /* 0x010fc600000000ff */
[----:B------:R-:W-:Y:S01]  /*1810*/  STG.E desc[UR6][R8.64], R15 ;  /* 0x0000000f08007986 */ /* 0x000fe2000c101906 */
[----:B-----5:R-:W-:-:S03]  /*1820*/  F2FP.F16.F32.PACK_AB R19, R19, R18 ;  /* 0x000000121313723e */ /* 0x020fc600000000ff */
[----:B------:R-:W-:Y:S04]  /*1830*/  STG.E desc[UR6][R4.64], R17 ;  /* 0x0000001104007986 */ /* 0x000fe8000c101906 */
[----:B------:R-:W-:Y:S01]  /*1840*/  STG.E desc[UR6][R2.64], R19 ;  /* 0x0000001302007986 */ /* 0x000fe2000c101906 */
[----:B------:R-:W-:Y:S05]  /*1850*/  EXIT ;  /* 0x000000000000794d */ /* 0x000fea0003800000 */
.L_x_1305:
        /* <DEDUP_REMOVED lines=10> */
.L_x_7231:


//--------------------- .text._ZN10layer_norm31ln_parallel_residual_bwd_kernelINS_13Kernel_traitsI6__halfS2_S2_S2_fjLj7168ELj1ELj1ELj8ELj8ENS_18Kernel_traits_baseILj7168ES2_S2_S2_S2_fjLj256EEEEELb1ELb1ELb0EEEvNS_9BwdParamsE --------------------------
	.section	.text._ZN10layer_norm31ln_parallel_residual_bwd_kernelINS_13Kernel_traitsI6__halfS2_S2_S2_fjLj7168ELj1ELj1ELj8ELj8ENS_18Kernel_traits_baseILj7168ES2_S2_S2_S2_fjLj256EEEEELb1ELb1ELb0EEEvNS_9BwdParamsE,"ax",@progbits
	.align	128
        .global         _ZN10layer_norm31ln_parallel_residual_bwd_kernelINS_13Kernel_traitsI6__halfS2_S2_S2_fjLj7168ELj1ELj1ELj8ELj8ENS_18Kernel_traits_baseILj7168ES2_S2_S2_S2_fjLj256EEEEELb1ELb1ELb0EEEvNS_9BwdParamsE
        .type           _ZN10layer_norm31ln_parallel_residual_bwd_kernelINS_13Kernel_traitsI6__halfS2_S2_S2_fjLj7168ELj1ELj1ELj8ELj8ENS_18Kernel_traits_baseILj7168ES2_S2_S2_S2_fjLj256EEEEELb1ELb1ELb0EEEvNS_9BwdParamsE,@function
        .size           _ZN10layer_norm31ln_parallel_residual_bwd_kernelINS_13Kernel_traitsI6__halfS2_S2_S2_fjLj7168ELj1ELj1ELj8ELj8ENS_18Kernel_traits_baseILj7168ES2_S2_S2_S2_fjLj256EEEEELb1ELb1ELb0EEEvNS_9BwdParamsE,(.L_x_7232 - _ZN10layer_norm31ln_parallel_residual_bwd_kernelINS_13Kernel_traitsI6__halfS2_S2_S2_fjLj7168ELj1ELj1ELj8ELj8ENS_18Kernel_traits_baseILj7168ES2_S2_S2_S2_fjLj256EEEEELb1ELb1ELb0EEEvNS_9BwdParamsE)
        .other          _ZN10layer_norm31ln_parallel_residual_bwd_kernelINS_13Kernel_traitsI6__halfS2_S2_S2_fjLj7168ELj1ELj1ELj8ELj8ENS_18Kernel_traits_baseILj7168ES2_S2_S2_S2_fjLj256EEEEELb1ELb1ELb0EEEvNS_9BwdParamsE,@"STO_CUDA_ENTRY STV_DEFAULT"
_ZN10layer_norm31ln_parallel_residual_bwd_kernelINS_13Kernel_traitsI6__halfS2_S2_S2_fjLj7168ELj1ELj1ELj8ELj8ENS_18Kernel_traits_baseILj7168ES2_S2_S2_S2_fjLj256EEEEELb1ELb1ELb0EEEvNS_9BwdParamsE:
.text._ZN10layer_norm31ln_parallel_residual_bwd_kernelINS_13Kernel_traitsI6__halfS2_S2_S2_fjLj7168ELj1ELj1ELj8ELj8ENS_18Kernel_traits_baseILj7168ES2_S2_S2_S2_fjLj256EEEEELb1ELb1ELb0EEEvNS_9BwdParamsE:
        /* <DEDUP_REMOVED lines=8> */
[----:B0-----:R-:W-:-:S04]  /*0080*/  LOP3.LUT R4, R0, 0xff, RZ, 0x3c, !PT ;  /* 0x000000ff00047812 */ /* 0x001fc800078e3cff */
[----:B------:R-:W-:Y:S01]  /*0090*/  LEA.HI.SX32 R4, R3, R4, 0x1e ;  /* 0x0000000403047211 */ /* 0x000fe200078ff2ff */
[----:B------:R-:W-:-:S03]  /*00a0*/  IMAD.MOV.U32 R3, RZ, RZ, R0 ;  /* 0x000000ffff037224 */ /* 0x000fc600078e0000 */
        /* <DEDUP_REMOVED lines=86> */
[--C-:B------:R-:W-:Y:S01]  /*0610*/  IMAD.MOV.U32 R177, RZ, RZ, R17.reuse ;  /* 0x000000ffffb17224 */ /* 0x100fe200078e0011 */
[--C-:B------:R-:W-:Y:S01]  /*0620*/  SHF.R.U64 R8, R16, 0x10, R17.reuse ;  /* 0x0000001010087819 */ /* 0x100fe20000001211 */
[----:B------:R-:W-:Y:S01]  /*0630*/  IMAD.MOV.U32 R178, RZ, RZ, R18 ;  /* 0x000000ffffb27224 */ /* 0x000fe200078e0012 */
[----:B------:R-:W-:Y:S01]  /*0640*/  SHF.R.U32.HI R9, RZ, 0x10, R17 ;  /* 0x00000010ff097819 */ /* 0x000fe20000011611 */
[--C-:B------:R-:W-:Y:S01]  /*0650*/  IMAD.MOV.U32 R179, RZ, RZ, R19.reuse ;  /* 0x000000ffffb37224 */ /* 0x100fe200078e0013 */
[--C-:B------:R-:W-:Y:S01]  /*0660*/  SHF.R.U64 R10, R18, 0x10, R19.reuse ;  /* 0x00000010120a7819 */ /* 0x100fe20000001213 */
[----:B------:R-:W-:Y:S01]  /*0670*/  IMAD.MOV.U32 R180, RZ, RZ, R22 ;  /* 0x000000ffffb47224 */ /* 0x000fe200078e0016 */
[----:B------:R-:W-:Y:S01]  /*0680*/  SHF.R.U32.HI R11, RZ, 0x10, R19 ;  /* 0x00000010ff0b7819 */ /* 0x000fe20000011613 */
[--C-:B------:R-:W-:Y:S01]  /*0690*/  IMAD.MOV.U32 R181, RZ, RZ, R23.reuse ;  /* 0x000000ffffb57224 */ /* 0x100fe200078e0017 */
[----:B------:R-:W-:-:S02]  /*06a0*/  SHF.R.U64 R12, R22, 0x10, R23 ;  /* 0x00000010160c7819 */ /* 0x000fc40000001217 */
        /* <DEDUP_REMOVED lines=46> */
[----:B------:R-:W-:Y:S02]  /*0990*/  P2R R104, PR, RZ, 0x2 ;  /* 0x00000002ff687803 */ /* 0x000fe40000000000 */
[----:B------:R-:W-:-:S02]  /*09a0*/  CS2R R48, SRZ ;  /* 0x0000000000307805 */ /* 0x000fc4000001ff00 */
[----:B------:R-:W-:Y:S01]  /*09b0*/  CS2R R50, SRZ ;  /* 0x0000000000327805 */ /* 0x000fe2000001ff00 */
[----:B------:R-:W-:Y:S01]  /*09c0*/  UPLOP3.LUT UP1, UPT, UPT, UPT, UPT, 0x40, 0x4 ;  /* 0x000000000004789c */ /* 0x000fe20003f2e870 */
[----:B------:R-:W0:Y:S01]  /*09d0*/  LDCU UR14, c[0x0][0x408] ;  /* 0x00008100ff0e77ac */ /* 0x000e220008000800 */
[----:B------:R-:W1:Y:S01]  /*09e0*/  LDCU UR9, c[0x0][0x400] ;  /* 0x00008000ff0977ac */ /* 0x000e620008000800 */
[----:B------:R-:W2:Y:S01]  /*09f0*/  LDCU.64 UR6, c[0x0][0x478] ;  /* 0x00008f00ff0677ac */ /* 0x000ea20008000a00 */
[----:B------:R-:W3:Y:S01]  /*0a00*/  LDCU.64 UR16, c[0x0][0x438] ;  /* 0x00008700ff1077ac */ /* 0x000ee20008000a00 */
[----:B------:R-:W4:Y:S06]  /*0a10*/  LDCU.64 UR12, c[0x0][0x470] ;  /* 0x00008e00ff0c77ac */ /* 0x000f2c0008000a00 */
.L_x_1406:
[----:B0----5:R-:W0:Y:S01]  /*0a20*/  LDC.64 R6, c[0x0][0x3c0] ;  /* 0x0000f000ff067b82 */ /* 0x021e220000000a00 */
[----:B------:R-:W-:-:S07]  /*0a30*/  ISETP.NE.AND P6, PT, R104, RZ, PT ;  /* 0x000000ff6800720c */ /* 0x000fce0003fc5270 */
[----:B-1----:R-:W1:Y:S08]  /*0a40*/  LDC.64 R104, c[0x0][0x3c8] ;  /* 0x0000f200ff687b82 */ /* 0x002e700000000a00 */
[----:B--2---:R-:W2:Y:S01]  /*0a50*/  LDC R2, c[0x0][0x388] ;  /* 0x0000e200ff027b82 */ /* 0x004ea20000000800 */
[----:B0-----:R-:W-:-:S05]  /*0a60*/  IMAD.WIDE R6, R5, 0x4, R6 ;  /* 0x0000000405067825 */ /* 0x001fca00078e0206 */
[----:B---3--:R0:W3:Y:S01]  /*0a70*/  LDG.E R114, desc[UR10][R6.64] ;  /* 0x0000000a06727981 */ /* 0x0080e2000c1e1900 */
[C---:B------:R-:W-:Y:S01]  /*0a80*/  ISETP.GE.U32.AND P1, PT, R4.reuse, 0x200, PT ;  /* 0x000002000400780c */ /* 0x040fe20003f26070 */
[C---:B-1----:R-:W-:Y:S01]  /*0a90*/  IMAD.WIDE R104, R5.reuse, 0x4, R104 ;  /* 0x0000000405687825 */ /* 0x042fe200078e0268 */
[C---:B------:R-:W-:Y:S02]  /*0aa0*/  ISETP.GE.U32.AND P2, PT, R4.reuse, 0x300, PT ;  /* 0x000003000400780c */ /* 0x040fe40003f46070 */
[C---:B------:R-:W-:Y:S02]  /*0ab0*/  ISETP.GE.U32.AND P3, PT, R4.reuse, 0x400, PT ;  /* 0x000004000400780c */ /* 0x040fe40003f66070 */
[C---:B------:R-:W-:Y:S01]  /*0ac0*/  ISETP.GE.U32.AND P4, PT, R4.reuse, 0x500, PT ;  /* 0x000005000400780c */ /* 0x040fe20003f86070 */
[----:B------:R1:W5:Y:S01]  /*0ad0*/  LDG.E R7, desc[UR10][R104.64] ;  /* 0x0000000a68077981 */ /* 0x000362000c1e1900 */
[----:B--2-4-:R-:W-:Y:S01]  /*0ae0*/  IMAD R106, R5, R2, RZ ;  /* 0x00000002056a7224 */ /* 0x014fe200078e02ff */
[----:B------:R-:W-:-:S04]  /*0af0*/  ISETP.GE.U32.AND P5, PT, R4, 0x600, PT ;  /* 0x000006000400780c */ /* 0x000fc80003fa6070 */
[----:B------:R-:W-:-:S04]  /*0b00*/  SHF.R.S32.HI R107, RZ, 0x1f, R106 ;  /* 0x0000001fff6b7819 */ /* 0x000fc8000001146a */
[----:B------:R-:W-:Y:S01]  /*0b10*/  LEA.HI R107, R107, R106, RZ, 0x2 ;  /* 0x0000006a6b6b7211 */ /* 0x000fe200078f10ff */
[----:B------:R-:W-:Y:S03]  /*0b20*/  BSSY.RECONVERGENT B0, `(.L_x_1307) ;  /* 0x000004b000007945 */ /* 0x000fe60003800200 */
[----:B0-----:R-:W-:Y:S01]  /*0b30*/  LEA.HI.SX32 R6, R107, R0, 0x1e ;  /* 0x000000006b067211 */ /* 0x001fe200078ff2ff */
[----:B------:R-:W-:Y:S02]  /*0b40*/  IMAD.MOV.U32 R115, RZ, RZ, RZ ;  /* 0x000000ffff737224 */ /* 0x000fe400078e00ff */
[----:B------:R-:W-:Y:S02]  /*0b50*/  IMAD.MOV.U32 R0, RZ, RZ, RZ ;  /* 0x000000ffff007224 */ /* 0x000fe400078e00ff */
[----:B------:R-:W-:Y:S01]  /*0b60*/  IMAD.MOV.U32 R117, RZ, RZ, R6 ;  /* 0x000000ffff757224 */ /* 0x000fe200078e0006 */
[----:B---3--:R-:W-:Y:S01]  /*0b70*/  FSEL R114, R114, RZ, !P6 ;  /* 0x000000ff72727208 */ /* 0x008fe20007000000 */
[----:B-1----:R-:W-:Y:S06]  /*0b80*/  @!P0 BRA `(.L_x_1308) ;  /* 0x0000000400108947 */ /* 0x002fec0003800000 */
[----:B------:R-:W0:Y:S08]  /*0b90*/  LDC.64 R12, c[0x0][0x428] ;  /* 0x00010a00ff0c7b82 */ /* 0x000e300000000a00 */
[----:B------:R-:W1:Y:S01]  /*0ba0*/  LDC.64 R10, c[0x0][0x3a8] ;  /* 0x0000ea00ff0a7b82 */ /* 0x000e620000000a00 */
[----:B----4-:R-:W-:Y:S02]  /*0bb0*/  ISETP.NE.U32.AND P6, PT, RZ, UR12, PT ;  /* 0x0000000cff007c0c */ /* 0x010fe4000bfc5070 */
        /* <DEDUP_REMOVED lines=13> */
[----:B------:R0:W5:Y:S01]  /*0c90*/  @P6 LDG.E R8, desc[UR10][R14.64] ;  /* 0x0000000a0e086981 */ /* 0x000162000c1e1900 */
[----:B-1----:R-:W-:-:S05]  /*0ca0*/  @P0 IMAD.WIDE.U32 R106, R6, 0x8, R106 ;  /* 0x00000008066a0825 */ /* 0x002fca00078e006a */
[----:B------:R1:W5:Y:S01]  /*0cb0*/  @P0 LDG.E.64 R168, desc[UR10][R106.64] ;  /* 0x0000000a6aa80981 */ /* 0x000362000c1e1b00 */
[----:B0-----:R-:W-:Y:S02]  /*0cc0*/  HADD2.F32 R14, -RZ, R150.H1_H1 ;  /* 0x30000096ff0e7230 */ /* 0x001fe40000004100 */
[----:B------:R-:W-:Y:S02]  /*0cd0*/  HADD2.F32 R104, -RZ, R152.H1_H1 ;  /* 0x30000098ff687230 */ /* 0x000fe40000004100 */
[----:B------:R-:W-:Y:S02]  /*0ce0*/  VIADD R117, R6, 0x100 ;  /* 0x0000010006757836 */ /* 0x000fe40000000000 */
[----:B---3--:R-:W-:Y:S01]  /*0cf0*/  IMAD.MOV.U32 R16, RZ, RZ, R12 ;  /* 0x000000ffff107224 */ /* 0x008fe200078e000c */
[--C-:B------:R-:W-:Y:S01]  /*0d00*/  SHF.R.U64 R12, R12, 0x10, R13.reuse ;  /* 0x000000100c0c7819 */ /* 0x100fe2000000120d */
[--C-:B------:R-:W-:Y:S01]  /*0d10*/  IMAD.MOV.U32 R109, RZ, RZ, R13.reuse ;  /* 0x000000ffff6d7224 */ /* 0x100fe200078e000d */
[----:B------:R-:W-:-:S02]  /*0d20*/  SHF.R.U32.HI R110, RZ, 0x10, R13 ;  /* 0x00000010ff6e7819 */ /* 0x000fc4000001160d */
[--C-:B----4-:R-:W-:Y:S01]  /*0d30*/  SHF.R.U64 R13, R10, 0x10, R11.reuse ;  /* 0x000000100a0d7819 */ /* 0x110fe2000000120b */
[----:B------:R-:W-:Y:S02]  /*0d40*/  IMAD.MOV.U32 R0, RZ, RZ, R10 ;  /* 0x000000ffff007224 */ /* 0x000fe400078e000a */
[----:B------:R-:W-:Y:S02]  /*0d50*/  IMAD.MOV.U32 R108, RZ, RZ, R11 ;  /* 0x000000ffff6c7224 */ /* 0x000fe400078e000b */
[----:B------:R-:W-:Y:S02]  /*0d60*/  HADD2.F32 R13, -RZ, R13.H0_H0 ;  /* 0x2000000dff0d7230 */ /* 0x000fe40000004100 */
[----:B------:R-:W-:Y:S02]  /*0d70*/  HADD2.F32 R3, -RZ, R0.H0_H0 ;  /* 0x20000000ff037230 */ /* 0x000fe40000004100 */
[----:B------:R-:W-:Y:S02]  /*0d80*/  HADD2.F32 R15, -RZ, R12.H0_H0 ;  /* 0x2000000cff0f7230 */ /* 0x000fe40000004100 */
[C---:B------:R-:W-:Y:S01]  /*0d90*/  FADD.FTZ R12, -R114.reuse, R13 ;  /* 0x0000000d720c7221 */ /* 0x040fe20000010100 */
[----:B-1----:R-:W-:Y:S01]  /*0da0*/  SHF.R.U32.HI R107, RZ, 0x10, R11 ;  /* 0x00000010ff6b7819 */ /* 0x002fe2000001160b */
[----:B------:R-:W-:Y:S01]  /*0db0*/  FADD.FTZ R0, -R114, R3 ;  /* 0x0000000372007221 */ /* 0x000fe20000010100 */
[----:B------:R-:W-:-:S02]  /*0dc0*/  HADD2.F32 R13, -RZ, R108.H0_H0 ;  /* 0x2000006cff0d7230 */ /* 0x000fc40000004100 */
[----:B------:R-:W-:Y:S02]  /*0dd0*/  HADD2.F32 R10, -RZ, R149.H1_H1 ;  /* 0x30000095ff0a7230 */ /* 0x000fe40000004100 */
[----:B------:R-:W-:Y:S02]  /*0de0*/  HADD2.F32 R11, -RZ, R16.H0_H0 ;  /* 0x20000010ff0b7230 */ /* 0x000fe40000004100 */
[C---:B-----5:R-:W-:Y:S01]  /*0df0*/  FMUL.FTZ R3, R7.reuse, R0 ;  /* 0x0000000007037220 */ /* 0x060fe20000410000 */
        /* <DEDUP_REMOVED lines=8> */
[----:B------:R-:W-:Y:S01]  /*0e80*/  FMUL.FTZ R13, R7, R0 ;  /* 0x00000000070d7220 */ /* 0x000fe20000410000 */
[----:B------:R-:W-:-:S02]  /*0e90*/  HADD2.F32 R14, -RZ, R151.H1_H1 ;  /* 0x30000097ff0e7230 */ /* 0x000fc40000004100 */
[----:B------:R-:W-:Y:S01]  /*0ea0*/  FADD.FTZ R0, RZ, R10 ;  /* 0x0000000aff007221 */ /* 0x000fe20000010000 */
[----:B------:R-:W-:Y:S02]  /*0eb0*/  HADD2.F32 R109, -RZ, R109.H0_H0 ;  /* 0x2000006dff6d7230 */ /* 0x000fe40000004100 */
[----:B------:R-:W-:Y:S01]  /*0ec0*/  FFMA.FTZ R105, R3, R10, RZ ;  /* 0x0000000a03697223 */ /* 0x000fe200000100ff */
[----:B------:R-:W-:Y:S02]  /*0ed0*/  HADD2.F32 R15, -RZ, R107.H0_H0 ;  /* 0x2000006bff0f7230 */ /* 0x000fe40000004100 */
[----:B------:R-:W-:Y:S01]  /*0ee0*/  FADD.FTZ R107, R0, R11 ;  /* 0x0000000b006b7221 */ /* 0x000fe20000010000 */
[----:B------:R-:W-:Y:S02]  /*0ef0*/  HADD2.F32 R106, -RZ, R110.H0_H0 ;  /* 0x2000006eff6a7230 */ /* 0x000fe40000004100 */
[----:B------:R-:W-:Y:S01]  /*0f00*/  FMUL.FTZ R14, R14, R109 ;  /* 0x0000006d0e0e7220 */ /* 0x000fe20000410000 */
[----:B------:R-:W-:Y:S01]  /*0f10*/  FFMA.FTZ R0, R12, R11, R105 ;  /* 0x0000000b0c007223 */ /* 0x000fe20000010069 */
[----:B------:R-:W-:Y:S01]  /*0f20*/  FADD.FTZ R16, -R114, R15 ;  /* 0x0000000f72107221 */ /* 0x000fe20000010100 */
[----:B------:R-:W-:Y:S01]  /*0f30*/  FMUL.FTZ R15, R104, R106 ;  /* 0x0000006a680f7220 */ /* 0x000fe20000410000 */
[----:B------:R-:W-:-:S02]  /*0f40*/  FADD.FTZ R104, R107, R14 ;  /* 0x0000000e6b687221 */ /* 0x000fc40000010000 */
        /* <DEDUP_REMOVED lines=8> */
.L_x_1308:
[----:B----4-:R-:W-:Y:S05]  /*0fd0*/  BSYNC.RECONVERGENT B0 ;  /* 0x0000000000007941 */ /* 0x010fea0003800200 */
.L_x_1307:
        /* <DEDUP_REMOVED lines=15> */
[----:B--2---:R-:W-:-:S06]  /*10d0*/  IMAD.WIDE.U32 R18, R117, 0x4, R18 ;  /* 0x0000000475127825 */ /* 0x004fcc00078e0012 */
[----:B------:R-:W5:Y:S01]  /*10e0*/  LDG.E R18, desc[UR10][R18.64] ;  /* 0x0000000a12127981 */ /* 0x000f62000c1e1900 */
[----:B0-----:R-:W-:-:S05]  /*10f0*/  @P6 IMAD.WIDE.U32 R24, R117, 0x8, R24 ;  /* 0x0000000875186825 */ /* 0x001fca00078e0018 */
[----:B------:R0:W5:Y:S01]  /*1100*/  @P6 LDG.E.64 R166, desc[UR10][R24.64] ;  /* 0x0000000a18a66981 */ /* 0x000162000c1e1b00 */
[----:B-1----:R-:W-:-:S05]  /*1110*/  @P0 IMAD.WIDE.U32 R104, R117, 0x4, R104 ;  /* 0x0000000475680825 */ /* 0x002fca00078e0068 */
[----:B------:R1:W5:Y:S01]  /*1120*/  @P0 LDG.E R17, desc[UR10][R104.64] ;  /* 0x0000000a68110981 */ /* 0x000362000c1e1900 */
[----:B0-----:R-:W-:Y:S02]  /*1130*/  HADD2.F32 R25, -RZ, R154.H1_H1 ;  /* 0x3000009aff197230 */ /* 0x001fe40000004100 */
[----:B------:R-:W-:Y:S02]  /*1140*/  VIADD R117, R117, 0x100 ;  /* 0x0000010075757836 */ /* 0x000fe40000000000 */
[----:B---3--:R-:W-:Y:S01]  /*1150*/  IMAD.MOV.U32 R26, RZ, RZ, R22 ;  /* 0x000000ffff1a7224 */ /* 0x008fe200078e0016 */
[--C-:B------:R-:W-:Y:S01]  /*1160*/  SHF.R.U32.HI R110, RZ, 0x10, R23.reuse ;  /* 0x00000010ff6e7819 */ /* 0x100fe20000011617 */
[----:B------:R-:W-:Y:S02]  /*1170*/  IMAD.MOV.U32 R107, RZ, RZ, R23 ;  /* 0x000000ffff6b7224 */ /* 0x000fe400078e0017 */
[----:B----4-:R-:W-:Y:S01]  /*1180*/  IMAD.MOV.U32 R106, RZ, RZ, R20 ;  /* 0x000000ffff6a7224 */ /* 0x010fe200078e0014 */
[--C-:B------:R-:W-:Y:S01]  /*1190*/  SHF.R.U64 R111, R20, 0x10, R21.reuse ;  /* 0x00000010146f7819 */ /* 0x100fe20000001215 */
[----:B------:R-:W-:Y:S01]  /*11a0*/  IMAD.MOV.U32 R108, RZ, RZ, R21 ;  /* 0x000000ffff6c7224 */ /* 0x000fe200078e0015 */
[----:B------:R-:W-:-:S02]  /*11b0*/  SHF.R.U64 R20, R22, 0x10, R23 ;  /* 0x0000001016147819 */ /* 0x000fc40000001217 */
[----:B------:R-:W-:Y:S01]  /*11c0*/  SHF.R.U32.HI R109, RZ, 0x10, R21 ;  /* 0x00000010ff6d7819 */ /* 0x000fe20000011615 */
[----:B------:R-:W-:Y:S02]  /*11d0*/  HADD2.F32 R21, -RZ, R26.H0_H0 ;  /* 0x2000001aff157230 */ /* 0x000fe40000004100 */
[----:B------:R-:W-:Y:S02]  /*11e0*/  HADD2.F32 R23, -RZ, R20.H0_H0 ;  /* 0x20000014ff177230 */ /* 0x000fe40000004100 */
[----:B------:R-:W-:Y:S02]  /*11f0*/  HADD2.F32 R22, -RZ, R153.H1_H1 ;  /* 0x30000099ff167230 */ /* 0x000fe40000004100 */
[C---:B------:R-:W-:Y:S01]  /*1200*/  FADD.FTZ R20, -R114.reuse, R21 ;  /* 0x0000001572147221 */ /* 0x040fe20000010100 */
[----:B------:R-:W-:Y:S02]  /*1210*/  HADD2.F32 R21, -RZ, R106.H0_H0 ;  /* 0x2000006aff157230 */ /* 0x000fe40000004100 */
[----:B------:R-:W-:Y:S01]  /*1220*/  FADD.FTZ R24, -R114, R23 ;  /* 0x0000001772187221 */ /* 0x000fe20000010100 */
[----:B------:R-:W-:-:S02]  /*1230*/  HADD2.F32 R107, -RZ, R107.H0_H0 ;  /* 0x2000006bff6b7230 */ /* 0x000fc40000004100 */
[C---:B-----5:R-:W-:Y:S01]  /*1240*/  FMUL.FTZ R19, R7.reuse, R20 ;  /* 0x0000001407137220 */ /* 0x060fe20000410000 */
[----:B------:R-:W-:Y:S02]  /*1250*/  HADD2.F32 R26, -RZ, R111.H0_H0 ;  /* 0x2000006fff1a7230 */ /* 0x000fe40000004100 */
[-C--:B------:R-:W-:Y:S01]  /*1260*/  FMUL.FTZ R20, R22, R21.reuse ;  /* 0x0000001516147220 */ /* 0x080fe20000410000 */
[----:B------:R-:W-:Y:S01]  /*1270*/  FMUL.FTZ R22, R7, R24 ;  /* 0x0000001807167220 */ /* 0x000fe20000410000 */
[----:B------:R-:W-:Y:S01]  /*1280*/  FADD.FTZ R68, R68, R21 ;  /* 0x0000001544447221 */ /* 0x000fe20000010000 */
[----:B------:R-:W-:Y:S01]  /*1290*/  FFMA.FTZ R96, R19, R21, R96 ;  /* 0x0000001513607223 */ /* 0x000fe20000010060 */
[----:B------:R-:W-:Y:S01]  /*12a0*/  FADD.FTZ R24, -R114, R107 ;  /* 0x0000006b72187221 */ /* 0x000fe20000010100 */
[-C--:B------:R-:W-:Y:S01]  /*12b0*/  FMUL.FTZ R21, R25, R26.reuse ;  /* 0x0000001a19157220 */ /* 0x080fe20000410000 */
[----:B------:R-:W-:Y:S02]  /*12c0*/  HADD2.F32 R107, -RZ, R110.H0_H0 ;  /* 0x2000006eff6b7230 */ /* 0x000fe40000004100 */
[----:B------:R-:W-:Y:S01]  /*12d0*/  FADD.FTZ R69, R69, R26 ;  /* 0x0000001a45457221 */ /* 0x000fe20000010000 */
[----:B------:R-:W-:Y:S01]  /*12e0*/  FFMA.FTZ R97, R22, R26, R97 ;  /* 0x0000001a16617223 */ /* 0x000fe20000010061 */
[----:B------:R-:W-:-:S02]  /*12f0*/  HADD2.F32 R25, -RZ, R155.H1_H1 ;  /* 0x3000009bff197230 */ /* 0x000fc40000004100 */
[----:B------:R-:W-:Y:S01]  /*1300*/  FADD.FTZ R26, R115, R20 ;  /* 0x00000014731a7221 */ /* 0x000fe20000010000 */
[----:B------:R-:W-:Y:S02]  /*1310*/  HADD2.F32 R108, -RZ, R108.H0_H0 ;  /* 0x2000006cff6c7230 */ /* 0x000fe40000004100 */
[----:B-1----:R-:W-:Y:S01]  /*1320*/  FFMA.FTZ R105, R19, R20, R0 ;  /* 0x0000001413697223 */ /* 0x002fe20000010000 */
[----:B------:R-:W-:Y:S02]  /*1330*/  HADD2.F32 R106, -RZ, R170.H1_H1 ;  /* 0x300000aaff6a7230 */ /* 0x000fe40000004100 */
[----:B------:R-:W-:Y:S01]  /*1340*/  FMUL.FTZ R23, R7, R24 ;  /* 0x0000001807177220 */ /* 0x000fe20000410000 */
[----:B------:R-:W-:Y:S02]  /*1350*/  HADD2.F32 R109, -RZ, R109.H0_H0 ;  /* 0x2000006dff6d7230 */ /* 0x000fe40000004100 */
[----:B------:R-:W-:Y:S01]  /*1360*/  FADD.FTZ R104, -R114, R107 ;  /* 0x0000006b72687221 */ /* 0x000fe20000010100 */
[----:B------:R-:W-:Y:S01]  /*1370*/  FMUL.FTZ R24, R25, R108 ;  /* 0x0000006c19187220 */ /* 0x000fe20000410000 */
[----:B------:R-:W-:Y:S01]  /*1380*/  FADD.FTZ R107, R26, R21 ;  /* 0x000000151a6b7221 */ /* 0x000fe20000010000 */
[----:B------:R-:W-:Y:S01]  /*1390*/  FFMA.FTZ R0, R22, R21, R105 ;  /* 0x0000001516007223 */ /* 0x000fe20000010069 */
[----:B------:R-:W-:Y:S01]  /*13a0*/  FMUL.FTZ R26, R7, R104 ;  /* 0x00000068071a7220 */ /* 0x000fe20000410000 */
[-C--:B------:R-:W-:Y:S01]  /*13b0*/  FMUL.FTZ R25, R106, R109.reuse ;  /* 0x0000006d6a197220 */ /* 0x080fe20000410000 */
        /* <DEDUP_REMOVED lines=8> */
.L_x_1310:
[----:B------:R-:W-:Y:S05]  /*1440*/  BSYNC.RECONVERGENT B0 ;  /* 0x0000000000007941 */ /* 0x000fea0003800200 */
.L_x_1309:
        /* <DEDUP_REMOVED lines=33> */
[----:B------:R-:W-:Y:S02]  /*1660*/  HADD2.F32 R32, -RZ, R172.H0_H0 ;  /* 0x200000acff207230 */ /* 0x000fe40000004100 */
        /* <DEDUP_REMOVED lines=15> */
[----:B------:R-:W-:-:S02]  /*1760*/  HADD2.F32 R35, -RZ, R173.H0_H0 ;  /* 0x200000adff237230 */ /* 0x000fc40000004100 */
        /* <DEDUP_REMOVED lines=20> */
.L_x_1312:
[----:B------:R-:W-:Y:S05]  /*18b0*/  BSYNC.RECONVERGENT B0 ;  /* 0x0000000000007941 */ /* 0x000fea0003800200 */
.L_x_1311:
        /* <DEDUP_REMOVED lines=70> */
.L_x_1314:
[----:B------:R-:W-:Y:S05]  /*1d20*/  BSYNC.RECONVERGENT B0 ;  /* 0x0000000000007941 */ /* 0x000fea0003800200 */
.L_x_1313:
[----:B------:R-:W-:Y:S04]  /*1d30*/  BSSY.RECONVERGENT B0, `(.L_x_1315) ;  /* 0x0000046000007945 */ /* 0x000fe80003800200 */
[----:B------:R-:W-:Y:S05]  /*1d40*/  @!P4 BRA `(.L_x_1316) ;  /* 0x000000040010c947 */ /* 0x000fea0003800000 */
[----:B------:R-:W0:Y:S08]  /*1d50*/  LDC.64 R106, c[0x0][0x3a8] ;  /* 0x0000ea00ff6a7b82 */ /* 0x000e300000000a00 */
[----:B------:R-:W1:Y:S01]  /*1d60*/  LDC.64 R104, c[0x0][0x428] ;  /* 0x00010a00ff687b82 */ /* 0x000e620000000a00 */
[----:B------:R-:W-:-:S04]  /*1d70*/  ISETP.NE.U32.AND P0, PT, RZ, UR12, PT ;  /* 0x0000000cff007c0c */ /* 0x000fc8000bf05070 */
[----:B------:R-:W-:-:S03]  /*1d80*/  ISETP.NE.AND.EX P0, PT, RZ, UR13, PT, P0 ;  /* 0x0000000dff007c0c */ /* 0x000fc6000bf05300 */
[----:B------:R-:W2:Y:S01]  /*1d90*/  LDC.64 R108, c[0x0][0x3b0] ;  /* 0x0000ec00ff6c7b82 */ /* 0x000ea20000000a00 */
[----:B0-----:R-:W-:-:S09]  /*1da0*/  IMAD.WIDE.U32 R106, R117, 0x8, R106 ;  /* 0x00000008756a7825 */ /* 0x001fd200078e006a */
[----:B------:R-:W0:Y:S01]  /*1db0*/  @P0 LDC.64 R112, c[0x0][0x3b8] ;  /* 0x0000ee00ff700b82 */ /* 0x000e220000000a00 */
[----:B------:R-:W3:Y:S01]  /*1dc0*/  LDG.E.64 R106, desc[UR10][R106.64] ;  /* 0x0000000a6a6a7981 */ /* 0x000ee2000c1e1b00 */
[----:B-1----:R-:W-:-:S06]  /*1dd0*/  IMAD.WIDE.U32 R104, R117, 0x8, R104 ;  /* 0x0000000875687825 */ /* 0x002fcc00078e0068 */
[----:B------:R-:W4:Y:S01]  /*1de0*/  LDG.E.64 R104, desc[UR10][R104.64] ;  /* 0x0000000a68687981 */ /* 0x000f22000c1e1b00 */
[----:B--2---:R-:W-:-:S05]  /*1df0*/  IMAD.WIDE.U32 R108, R117, 0x4, R108 ;  /* 0x00000004756c7825 */ /* 0x004fca00078e006c */
[----:B------:R-:W5:Y:S01]  /*1e00*/  LDG.E R120, desc[UR10][R108.64] ;  /* 0x0000000a6c787981 */ /* 0x000f62000c1e1900 */
[----:B0-----:R-:W-:-:S05]  /*1e10*/  @P0 IMAD.WIDE.U32 R112, R117, 0x4, R112 ;  /* 0x0000000475700825 */ /* 0x001fca00078e0070 */
[----:B------:R-:W5:Y:S01]  /*1e20*/  @P0 LDG.E R47, desc[UR10][R112.64] ;  /* 0x0000000a702f0981 */ /* 0x000f62000c1e1900 */
[----:B------:R-:W-:-:S04]  /*1e30*/  ISETP.NE.U32.AND P6, PT, RZ, UR16, PT ;  /* 0x00000010ff007c0c */ /* 0x000fc8000bfc5070 */
[----:B------:R-:W-:-:S13]  /*1e40*/  ISETP.NE.AND.EX P6, PT, RZ, UR17, PT, P6 ;  /* 0x00000011ff007c0c */ /* 0x000fda000bfc5360 */
[----:B------:R-:W0:Y:S01]  /*1e50*/  @P6 LDC.64 R110, c[0x0][0x438] ;  /* 0x00010e00ff6e6b82 */ /* 0x000e220000000a00 */
[--C-:B------:R-:W-:Y:S02]  /*1e60*/  HADD2.F32 R122, -RZ, R176.reuse.H0_H0 ;  /* 0x200000b0ff7a7230 */ /* 0x100fe40000004100 */
[----:B------:R-:W-:Y:S02]  /*1e70*/  HADD2.F32 R123, -RZ, R176.H1_H1 ;  /* 0x300000b0ff7b7230 */ /* 0x000fe40000004100 */
[----:B0-----:R-:W-:-:S05]  /*1e80*/  @P6 IMAD.WIDE.U32 R110, R117, 0x8, R110 ;  /* 0x00000008756e6825 */ /* 0x001fca00078e006e */
[----:B------:R0:W5:Y:S01]  /*1e90*/  @P6 LDG.E.64 R160, desc[UR10][R110.64] ;  /* 0x0000000a6ea06981 */ /* 0x000162000c1e1b00 */
[--C-:B------:R-:W-:Y:S02]  /*1ea0*/  HADD2.F32 R126, -RZ, R177.reuse.H0_H0 ;  /* 0x200000b1ff7e7230 */ /* 0x100fe40000004100 */
[----:B------:R-:W-:Y:S02]  /*1eb0*/  HADD2.F32 R127, -RZ, R177.H1_H1 ;  /* 0x300000b1ff7f7230 */ /* 0x000fe40000004100 */
[----:B------:R-:W-:Y:S02]  /*1ec0*/  VIADD R117, R117, 0x100 ;  /* 0x0000010075757836 */ /* 0x000fe40000000000 */
[----:B---3--:R-:W-:Y:S01]  /*1ed0*/  IMAD.MOV.U32 R116, RZ, RZ, R106 ;  /* 0x000000ffff747224 */ /* 0x008fe200078e006a */
[----:B0-----:R-:W-:Y:S01]  /*1ee0*/  SHF.R.U32.HI R110, RZ, 0x10, R107 ;  /* 0x00000010ff6e7819 */ /* 0x001fe2000001166b */
[----:B----4-:R-:W-:Y:S01]  /*1ef0*/  IMAD.MOV.U32 R118, RZ, RZ, R104 ;  /* 0x000000ffff767224 */ /* 0x010fe200078e0068 */
[--C-:B------:R-:W-:Y:S01]  /*1f00*/  SHF.R.U64 R121, R104, 0x10, R105.reuse ;  /* 0x0000001068797819 */ /* 0x100fe20000001269 */
[--C-:B------:R-:W-:Y:S01]  /*1f10*/  IMAD.MOV.U32 R119, RZ, RZ, R105.reuse ;  /* 0x000000ffff777224 */ /* 0x100fe200078e0069 */
[----:B------:R-:W-:Y:S01]  /*1f20*/  SHF.R.U32.HI R125, RZ, 0x10, R105 ;  /* 0x00000010ff7d7819 */ /* 0x000fe20000011669 */
[----:B------:R-:W-:Y:S01]  /*1f30*/  HADD2.F32 R105, -RZ, R116.H0_H0 ;  /* 0x20000074ff697230 */ /* 0x000fe20000004100 */
[--C-:B------:R-:W-:Y:S01]  /*1f40*/  SHF.R.U64 R104, R106, 0x10, R107.reuse ;  /* 0x000000106a687819 */ /* 0x100fe2000000126b */
[----:B------:R-:W-:-:S04]  /*1f50*/  IMAD.MOV.U32 R116, RZ, RZ, R107 ;  /* 0x000000ffff747224 */ /* 0x000fc800078e006b */
[----:B------:R-:W-:Y:S02]  /*1f60*/  HADD2.F32 R107, -RZ, R104.H0_H0 ;  /* 0x20000068ff6b7230 */ /* 0x000fe40000004100 */
[C---:B------:R-:W-:Y:S01]  /*1f70*/  FADD.FTZ R104, -R114.reuse, R105 ;  /* 0x0000006972687221 */ /* 0x040fe20000010100 */
[----:B------:R-:W-:Y:S02]  /*1f80*/  HADD2.F32 R105, -RZ, R118.H0_H0 ;  /* 0x20000076ff697230 */ /* 0x000fe40000004100 */
[----:B------:R-:W-:Y:S02]  /*1f90*/  HADD2.F32 R106, -RZ, R121.H0_H0 ;  /* 0x20000079ff6a7230 */ /* 0x000fe40000004100 */
[----:B-----5:R-:W-:Y:S01]  /*1fa0*/  FMUL.FTZ R121, R7, R104 ;  /* 0x0000006807797220 */ /* 0x020fe20000410000 */
[----:B------:R-:W-:Y:S01]  /*1fb0*/  FADD.FTZ R124, -R114, R107 ;  /* 0x0000006b727c7221 */ /* 0x000fe20000010100 */
[-C--:B------:R-:W-:Y:S01]  /*1fc0*/  FMUL.FTZ R122, R122, R105.reuse ;  /* 0x000000697a7a7220 */ /* 0x080fe20000410000 */
[----:B------:R-:W-:Y:S01]  /*1fd0*/  FADD.FTZ R56, R56, R105 ;  /* 0x0000006938387221 */ /* 0x000fe20000010000 */
[----:B------:R-:W-:Y:S01]  /*1fe0*/  FFMA.FTZ R84, R121, R105, R84 ;  /* 0x0000006979547223 */ /* 0x000fe20000010054 */
[----:B------:R-:W-:-:S02]  /*1ff0*/  HADD2.F32 R105, -RZ, R116.H0_H0 ;  /* 0x20000074ff697230 */ /* 0x000fc40000004100 */
[----:B------:R-:W-:Y:S01]  /*2000*/  FMUL.FTZ R124, R7, R124 ;  /* 0x0000007c077c7220 */ /* 0x000fe20000410000 */
[-C--:B------:R-:W-:Y:S01]  /*2010*/  FMUL.FTZ R123, R123, R106.reuse ;  /* 0x0000006a7b7b7220 */ /* 0x080fe20000410000 */
[----:B------:R-:W-:Y:S01]  /*2020*/  FADD.FTZ R57, R57, R106 ;  /* 0x0000006a39397221 */ /* 0x000fe20000010000 */
[----:B------:R-:W-:Y:S01]  /*2030*/  FADD.FTZ R104, -R114, R105 ;  /* 0x0000006972687221 */ /* 0x000fe20000010100 */
[----:B------:R-:W-:Y:S01]  /*2040*/  FFMA.FTZ R85, R124, R106, R85 ;  /* 0x0000006a7c557223 */ /* 0x000fe20000010055 */
[----:B------:R-:W-:Y:S02]  /*2050*/  HADD2.F32 R106, -RZ, R125.H0_H0 ;  /* 0x2000007dff6a7230 */ /* 0x000fe40000004100 */
[----:B------:R-:W-:Y:S02]  /*2060*/  HADD2.F32 R107, -RZ, R110.H0_H0 ;  /* 0x2000006eff6b7230 */ /* 0x000fe40000004100 */
[----:B------:R-:W-:Y:S01]  /*2070*/  FMUL.FTZ R125, R7, R104 ;  /* 0x00000068077d7220 */ /* 0x000fe20000410000 */
[----:B------:R-:W-:-:S02]  /*2080*/  HADD2.F32 R119, -RZ, R119.H0_H0 ;  /* 0x20000077ff777230 */ /* 0x000fc40000004100 */
[----:B------:R-:W-:Y:S01]  /*2090*/  FADD.FTZ R104, R115, R122 ;  /* 0x0000007a73687221 */ /* 0x000fe20000010000 */
[----:B------:R-:W-:Y:S01]  /*20a0*/  FFMA.FTZ R105, R121, R122, R0 ;  /* 0x0000007a79697223 */ /* 0x000fe20000010000 */
[----:B------:R-:W-:Y:S01]  /*20b0*/  FADD.FTZ R128, -R114, R107 ;  /* 0x0000006b72807221 */ /* 0x000fe20000010100 */
[----:B------:R-:W-:Y:S01]  /*20c0*/  FMUL.FTZ R126, R126, R119 ;  /* 0x000000777e7e7220 */ /* 0x000fe20000410000 */
        /* <DEDUP_REMOVED lines=12> */
.L_x_1316:
[----:B------:R-:W-:Y:S05]  /*2190*/  BSYNC.RECONVERGENT B0 ;  /* 0x0000000000007941 */ /* 0x000fea0003800200 */
.L_x_1315:
[----:B------:R-:W-:Y:S01]  /*21a0*/  ISETP.GE.U32.AND P6, PT, R4, 0x700, PT ;  /* 0x000007000400780c */ /* 0x000fe20003fc6070 */
[----:B------:R-:W-:Y:S03]  /*21b0*/  BSSY.RECONVERGENT B0, `(.L_x_1317) ;  /* 0x0000047000007945 */ /* 0x000fe60003800200 */
[----:B------:R-:W-:Y:S01]  /*21c0*/  P2R R171, PR, RZ, 0x40 ;  /* 0x00000040ffab7803 */ /* 0x000fe20000000000 */
[----:B------:R-:W-:Y:S08]  /*21d0*/  @!P5 BRA `(.L_x_1318) ;  /* 0x000000040010d947 */ /* 0x000ff00003800000 */
[----:B------:R-:W-:Y:S01]  /*21e0*/  ISETP.NE.U32.AND P0, PT, RZ, UR16, PT ;  /* 0x00000010ff007c0c */ /* 0x000fe2000bf05070 */
[----:B------:R-:W0:Y:S03]  /*21f0*/  LDC.64 R106, c[0x0][0x3a8] ;  /* 0x0000ea00ff6a7b82 */ /* 0x000e260000000a00 */
[----:B------:R-:W-:-:S05]  /*2200*/  ISETP.NE.AND.EX P0, PT, RZ, UR17, PT, P0 ;  /* 0x00000011ff007c0c */ /* 0x000fca000bf05300 */
[----:B------:R-:W1:Y:S08]  /*2210*/  LDC.64 R104, c[0x0][0x428] ;  /* 0x00010a00ff687b82 */ /* 0x000e700000000a00 */
[----:B------:R-:W2:Y:S01]  /*2220*/  @P0 LDC.64 R108, c[0x0][0x438] ;  /* 0x00010e00ff6c0b82 */ /* 0x000ea20000000a00 */
[----:B0-----:R-:W-:-:S06]  /*2230*/  IMAD.WIDE.U32 R106, R117, 0x8, R106 ;  /* 0x00000008756a7825 */ /* 0x001fcc00078e006a */
[----:B------:R-:W3:Y:S01]  /*2240*/  LDG.E.64 R106, desc[UR10][R106.64] ;  /* 0x0000000a6a6a7981 */ /* 0x000ee2000c1e1b00 */
[----:B-1----:R-:W-:-:S06]  /*2250*/  IMAD.WIDE.U32 R104, R117, 0x8, R104 ;  /* 0x0000000875687825 */ /* 0x002fcc00078e0068 */
[----:B------:R-:W4:Y:S01]  /*2260*/  LDG.E.64 R104, desc[UR10][R104.64] ;  /* 0x0000000a68687981 */ /* 0x000f22000c1e1b00 */
[----:B--2---:R-:W-:Y:S02]  /*2270*/  @P0 IMAD.WIDE.U32 R112, R117, 0x8, R108 ;  /* 0x0000000875700825 */ /* 0x004fe400078e006c */
[----:B------:R-:W0:Y:S03]  /*2280*/  LDC.64 R108, c[0x0][0x3b0] ;  /* 0x0000ec00ff6c7b82 */ /* 0x000e260000000a00 */
[----:B------:R1:W5:Y:S01]  /*2290*/  @P0 LDG.E.64 R158, desc[UR10][R112.64] ;  /* 0x0000000a709e0981 */ /* 0x000362000c1e1b00 */
[----:B------:R-:W-:-:S04]  /*22a0*/  ISETP.NE.U32.AND P0, PT, RZ, UR12, PT ;  /* 0x0000000cff007c0c */ /* 0x000fc8000bf05070 */
[----:B------:R-:W-:-:S13]  /*22b0*/  ISETP.NE.AND.EX P0, PT, RZ, UR13, PT, P0 ;  /* 0x0000000dff007c0c */ /* 0x000fda000bf05300 */
[----:B------:R-:W2:Y:S01]  /*22c0*/  @P0 LDC.64 R110, c[0x0][0x3b8] ;  /* 0x0000ee00ff6e0b82 */ /* 0x000ea20000000a00 */
[----:B0-----:R-:W-:-:S05]  /*22d0*/  IMAD.WIDE.U32 R108, R117, 0x4, R108 ;  /* 0x00000004756c7825 */ /* 0x001fca00078e006c */
[----:B------:R0:W5:Y:S01]  /*22e0*/  LDG.E R130, desc[UR10][R108.64] ;  /* 0x0000000a6c827981 */ /* 0x000162000c1e1900 */
[----:B--2---:R-:W-:-:S05]  /*22f0*/  @P0 IMAD.WIDE.U32 R110, R117, 0x4, R110 ;  /* 0x00000004756e0825 */ /* 0x004fca00078e006e */
[----:B------:R0:W5:Y:S01]  /*2300*/  @P0 LDG.E R129, desc[UR10][R110.64] ;  /* 0x0000000a6e810981 */ /* 0x000162000c1e1900 */
[--C-:B------:R-:W-:Y:S02]  /*2310*/  HADD2.F32 R132, -RZ, R178.reuse.H0_H0 ;  /* 0x200000b2ff847230 */ /* 0x100fe40000004100 */
[----:B------:R-:W-:Y:S02]  /*2320*/  HADD2.F32 R133, -RZ, R178.H1_H1 ;  /* 0x300000b2ff857230 */ /* 0x000fe40000004100 */
[--C-:B------:R-:W-:Y:S02]  /*2330*/  HADD2.F32 R136, -RZ, R179.reuse.H0_H0 ;  /* 0x200000b3ff887230 */ /* 0x100fe40000004100 */
[----:B------:R-:W-:Y:S02]  /*2340*/  HADD2.F32 R137, -RZ, R179.H1_H1 ;  /* 0x300000b3ff897230 */ /* 0x000fe40000004100 */
[----:B------:R-:W-:Y:S02]  /*2350*/  VIADD R117, R117, 0x100 ;  /* 0x0000010075757836 */ /* 0x000fe40000000000 */
[----:B---3--:R-:W-:-:S02]  /*2360*/  IMAD.MOV.U32 R116, RZ, RZ, R106 ;  /* 0x000000ffff747224 */ /* 0x008fc400078e006a */
[----:B-1----:R-:W-:Y:S02]  /*2370*/  IMAD.MOV.U32 R112, RZ, RZ, R107 ;  /* 0x000000ffff707224 */ /* 0x002fe400078e006b */
[----:B----4-:R-:W-:Y:S01]  /*2380*/  IMAD.MOV.U32 R118, RZ, RZ, R104 ;  /* 0x000000ffff767224 */ /* 0x010fe200078e0068 */
[--C-:B------:R-:W-:Y:S01]  /*2390*/  SHF.R.U64 R131, R104, 0x10, R105.reuse ;  /* 0x0000001068837819 */ /* 0x100fe20000001269 */
[--C-:B------:R-:W-:Y:S01]  /*23a0*/  IMAD.MOV.U32 R113, RZ, RZ, R105.reuse ;  /* 0x000000ffff717224 */ /* 0x100fe200078e0069 */
[----:B------:R-:W-:Y:S01]  /*23b0*/  SHF.R.U32.HI R119, RZ, 0x10, R105 ;  /* 0x00000010ff777819 */ /* 0x000fe20000011669 */
[----:B------:R-:W-:Y:S01]  /*23c0*/  HADD2.F32 R105, -RZ, R116.H0_H0 ;  /* 0x20000074ff697230 */ /* 0x000fe20000004100 */
[--C-:B------:R-:W-:Y:S02]  /*23d0*/  SHF.R.U64 R104, R106, 0x10, R107.reuse ;  /* 0x000000106a687819 */ /* 0x100fe4000000126b */
[----:B------:R-:W-:-:S03]  /*23e0*/  SHF.R.U32.HI R116, RZ, 0x10, R107 ;  /* 0x00000010ff747819 */ /* 0x000fc6000001166b */
[----:B------:R-:W-:Y:S02]  /*23f0*/  HADD2.F32 R107, -RZ, R104.H0_H0 ;  /* 0x20000068ff6b7230 */ /* 0x000fe40000004100 */
[----:B------:R-:W-:Y:S01]  /*2400*/  FADD.FTZ R104, -R114, R105 ;  /* 0x0000006972687221 */ /* 0x000fe20000010100 */
[----:B------:R-:W-:Y:S02]  /*2410*/  HADD2.F32 R105, -RZ, R118.H0_H0 ;  /* 0x20000076ff697230 */ /* 0x000fe40000004100 */
[----:B------:R-:W-:Y:S02]  /*2420*/  HADD2.F32 R106, -RZ, R131.H0_H0 ;  /* 0x20000083ff6a7230 */ /* 0x000fe40000004100 */
[----:B-----5:R-:W-:Y:S01]  /*2430*/  FMUL.FTZ R131, R7, R104 ;  /* 0x0000006807837220 */ /* 0x020fe20000410000 */
[-C--:B------:R-:W-:Y:S01]  /*2440*/  FMUL.FTZ R132, R132, R105.reuse ;  /* 0x0000006984847220 */ /* 0x080fe20000410000 */
[----:B------:R-:W-:Y:S02]  /*2450*/  FADD.FTZ R52, R52, R105 ;  /* 0x0000006934347221 */ /* 0x000fe40000010000 */
[----:B------:R-:W-:Y:S01]  /*2460*/  FFMA.FTZ R80, R131, R105, R80 ;  /* 0x0000006983507223 */ /* 0x000fe20000010050 */
[----:B------:R-:W-:-:S02]  /*2470*/  HADD2.F32 R105, -RZ, R112.H0_H0 ;  /* 0x20000070ff697230 */ /* 0x000fc40000004100 */
[C---:B------:R-:W-:Y:S01]  /*2480*/  FADD.FTZ R134, -R114.reuse, R107 ;  /* 0x0000006b72867221 */ /* 0x040fe20000010100 */
[----:B------:R-:W-:Y:S02]  /*2490*/  HADD2.F32 R107, -RZ, R116.H0_H0 ;  /* 0x20000074ff6b7230 */ /* 0x000fe40000004100 */
[----:B------:R-:W-:Y:S01]  /*24a0*/  FADD.FTZ R104, -R114, R105 ;  /* 0x0000006972687221 */ /* 0x000fe20000010100 */
[----:B------:R-:W-:Y:S01]  /*24b0*/  FMUL.FTZ R134, R7, R134 ;  /* 0x0000008607867220 */ /* 0x000fe20000410000 */
[----:B------:R-:W-:Y:S02]  /*24c0*/  HADD2.F32 R113, -RZ, R113.H0_H0 ;  /* 0x20000071ff717230 */ /* 0x000fe40000004100 */
[----:B------:R-:W-:Y:S01]  /*24d0*/  FMUL.FTZ R133, R133, R106 ;  /* 0x0000006a85857220 */ /* 0x000fe20000410000 */
[----:B------:R-:W-:Y:S01]  /*24e0*/  FMUL.FTZ R135, R7, R104 ;  /* 0x0000006807877220 */ /* 0x000fe20000410000 */
[----:B------:R-:W-:Y:S01]  /*24f0*/  FADD.FTZ R104, R115, R132 ;  /* 0x0000008473687221 */ /* 0x000fe20000010000 */
[----:B------:R-:W-:Y:S01]  /*2500*/  FFMA.FTZ R105, R131, R132, R0 ;  /* 0x0000008483697223 */ /* 0x000fe20000010000 */
[----:B------:R-:W-:Y:S01]  /*2510*/  FADD.FTZ R53, R53, R106 ;  /* 0x0000006a35357221 */ /* 0x000fe20000010000 */
[----:B------:R-:W-:Y:S01]  /*2520*/  FFMA.FTZ R81, R134, R106, R81 ;  /* 0x0000006a86517223 */ /* 0x000fe20000010051 */
[----:B------:R-:W-:-:S02]  /*2530*/  HADD2.F32 R106, -RZ, R119.H0_H0 ;  /* 0x20000077ff6a7230 */ /* 0x000fc40000004100 */
        /* <DEDUP_REMOVED lines=13> */
[----:B0-----:R-:W-:-:S07]  /*2610*/  FFMA.FTZ R0, R138, R137, R0 ;  /* 0x000000898a007223 */ /* 0x001fce0000010000 */
.L_x_1318:
[----:B------:R-:W-:Y:S05]  /*2620*/  BSYNC.RECONVERGENT B0 ;  /* 0x0000000000007941 */ /* 0x000fea0003800200 */
.L_x_1317:
        /* <DEDUP_REMOVED lines=13> */
[----:B------:R0:W5:Y:S01]  /*2700*/  @P0 LDG.E.64 R156, desc[UR10][R112.64] ;  /* 0x0000000a709c0981 */ /* 0x000162000c1e1b00 */
[----:B------:R-:W-:-:S04]  /*2710*/  ISETP.NE.U32.AND P0, PT, RZ, UR12, PT ;  /* 0x0000000cff007c0c */ /* 0x000fc8000bf05070 */
[----:B------:R-:W-:-:S13]  /*2720*/  ISETP.NE.AND.EX P0, PT, RZ, UR13, PT, P0 ;  /* 0x0000000dff007c0c */ /* 0x000fda000bf05300 */
[----:B------:R-:W1:Y:S01]  /*2730*/  @P0 LDC.64 R108, c[0x0][0x3b8] ;  /* 0x0000ee00ff6c0b82 */ /* 0x000e620000000a00 */
[----:B--2---:R-:W-:-:S04]  /*2740*/  IMAD.WIDE.U32 R110, R117, 0x4, R110 ;  /* 0x00000004756e7825 */ /* 0x004fc800078e006e */
[--C-:B------:R-:W-:Y:S01]  /*2750*/  HADD2.F32 R142, -RZ, R180.reuse.H0_H0 ;  /* 0x200000b4ff8e7230 */ /* 0x100fe20000004100 */
[----:B------:R-:W5:Y:S01]  /*2760*/  LDG.E R139, desc[UR10][R110.64] ;  /* 0x0000000a6e8b7981 */ /* 0x000f62000c1e1900 */
[----:B------:R-:W-:Y:S02]  /*2770*/  HADD2.F32 R143, -RZ, R180.H1_H1 ;  /* 0x300000b4ff8f7230 */ /* 0x000fe40000004100 */
[----:B-1----:R-:W-:-:S05]  /*2780*/  @P0 IMAD.WIDE.U32 R108, R117, 0x4, R108 ;  /* 0x00000004756c0825 */ /* 0x002fca00078e006c */
[----:B------:R1:W5:Y:S01]  /*2790*/  @P0 LDG.E R140, desc[UR10][R108.64] ;  /* 0x0000000a6c8c0981 */ /* 0x000362000c1e1900 */
[--C-:B------:R-:W-:Y:S02]  /*27a0*/  HADD2.F32 R145, -RZ, R181.reuse.H0_H0 ;  /* 0x200000b5ff917230 */ /* 0x100fe40000004100 */
[----:B------:R-:W-:Y:S02]  /*27b0*/  HADD2.F32 R146, -RZ, R181.H1_H1 ;  /* 0x300000b5ff927230 */ /* 0x000fe40000004100 */
[----:B---3--:R-:W-:Y:S01]  /*27c0*/  IMAD.MOV.U32 R116, RZ, RZ, R104 ;  /* 0x000000ffff747224 */ /* 0x008fe200078e0068 */
[--C-:B------:R-:W-:Y:S01]  /*27d0*/  SHF.R.U64 R119, R104, 0x10, R105.reuse ;  /* 0x0000001068777819 */ /* 0x100fe20000001269 */
[--C-:B0-----:R-:W-:Y:S01]  /*27e0*/  IMAD.MOV.U32 R113, RZ, RZ, R105.reuse ;  /* 0x000000ffff717224 */ /* 0x101fe200078e0069 */
[----:B------:R-:W-:Y:S01]  /*27f0*/  SHF.R.U32.HI R118, RZ, 0x10, R105 ;  /* 0x00000010ff767819 */ /* 0x000fe20000011669 */
[----:B----4-:R-:W-:Y:S01]  /*2800*/  IMAD.MOV.U32 R104, RZ, RZ, R106 ;  /* 0x000000ffff687224 */ /* 0x010fe200078e006a */
[----:B------:R-:W-:-:S04]  /*2810*/  SHF.R.U64 R106, R106, 0x10, R107 ;  /* 0x000000106a6a7819 */ /* 0x000fc8000000126b */
[----:B------:R-:W-:Y:S02]  /*2820*/  HADD2.F32 R105, -RZ, R104.H0_H0 ;  /* 0x20000068ff697230 */ /* 0x000fe40000004100 */
[----:B-1----:R-:W-:Y:S01]  /*2830*/  HADD2.F32 R109, -RZ, R106.H0_H0 ;  /* 0x2000006aff6d7230 */ /* 0x002fe20000004100 */
[--C-:B------:R-:W-:Y:S01]  /*2840*/  SHF.R.U32.HI R117, RZ, 0x10, R107.reuse ;  /* 0x00000010ff757819 */ /* 0x100fe2000001166b */
[----:B------:R-:W-:Y:S02]  /*2850*/  IMAD.MOV.U32 R112, RZ, RZ, R107 ;  /* 0x000000ffff707224 */ /* 0x000fe400078e006b */
[C---:B------:R-:W-:Y:S01]  /*2860*/  FADD.FTZ R104, -R114.reuse, R105 ;  /* 0x0000006972687221 */ /* 0x040fe20000010100 */
[----:B------:R-:W-:Y:S02]  /*2870*/  HADD2.F32 R107, -RZ, R116.H0_H0 ;  /* 0x20000074ff6b7230 */ /* 0x000fe40000004100 */
[----:B------:R-:W-:Y:S01]  /*2880*/  FADD.FTZ R144, -R114, R109 ;  /* 0x0000006d72907221 */ /* 0x000fe20000010100 */
[----:B-----5:R-:W-:Y:S01]  /*2890*/  FMUL.FTZ R141, R7, R104 ;  /* 0x00000068078d7220 */ /* 0x020fe20000410000 */
[----:B------:R-:W-:-:S02]  /*28a0*/  HADD2.F32 R104, -RZ, R119.H0_H0 ;  /* 0x20000077ff687230 */ /* 0x000fc40000004100 */
[----:B------:R-:W-:Y:S01]  /*28b0*/  FMUL.FTZ R144, R7, R144 ;  /* 0x0000009007907220 */ /* 0x000fe20000410000 */
[----:B------:R-:W-:Y:S02]  /*28c0*/  HADD2.F32 R111, -RZ, R112.H0_H0 ;  /* 0x20000070ff6f7230 */ /* 0x000fe40000004100 */
[-C--:B------:R-:W-:Y:S01]  /*28d0*/  FMUL.FTZ R142, R142, R107.reuse ;  /* 0x0000006b8e8e7220 */ /* 0x080fe20000410000 */
[----:B------:R-:W-:Y:S02]  /*28e0*/  HADD2.F32 R117, -RZ, R117.H0_H0 ;  /* 0x20000075ff757230 */ /* 0x000fe40000004100 */
[-C--:B------:R-:W-:Y:S01]  /*28f0*/  FMUL.FTZ R143, R143, R104.reuse ;  /* 0x000000688f8f7220 */ /* 0x080fe20000410000 */
[----:B------:R-:W-:Y:S02]  /*2900*/  HADD2.F32 R113, -RZ, R113.H0_H0 ;  /* 0x20000071ff717230 */ /* 0x000fe40000004100 */
[----:B------:R-:W-:Y:S01]  /*2910*/  FADD.FTZ R49, R49, R104 ;  /* 0x0000006831317221 */ /* 0x000fe20000010000 */
[----:B------:R-:W-:Y:S01]  /*2920*/  FFMA.FTZ R77, R144, R104, R77 ;  /* 0x00000068904d7223 */ /* 0x000fe2000001004d */
[----:B------:R-:W-:Y:S01]  /*2930*/  FADD.FTZ R106, -R114, R111 ;  /* 0x0000006f726a7221 */ /* 0x000fe20000010100 */
[----:B------:R-:W-:Y:S01]  /*2940*/  FADD.FTZ R104, R115, R142 ;  /* 0x0000008e73687221 */ /* 0x000fe20000010000 */
[C---:B------:R-:W-:Y:S01]  /*2950*/  FFMA.FTZ R105, R141.reuse, R142, R0 ;  /* 0x0000008e8d697223 */ /* 0x040fe20000010000 */
[----:B------:R-:W-:Y:S01]  /*2960*/  FADD.FTZ R48, R48, R107 ;  /* 0x0000006b30307221 */ /* 0x000fe20000010000 */
[----:B------:R-:W-:Y:S01]  /*2970*/  FFMA.FTZ R76, R141, R107, R76 ;  /* 0x0000006b8d4c7223 */ /* 0x000fe2000001004c */
[----:B------:R-:W-:-:S02]  /*2980*/  HADD2.F32 R107, -RZ, R118.H0_H0 ;  /* 0x20000076ff6b7230 */ /* 0x000fc40000004100 */
[----:B------:R-:W-:Y:S01]  /*2990*/  FADD.FTZ R148, -R114, R117 ;  /* 0x0000007572947221 */ /* 0x000fe20000010100 */
[----:B------:R-:W-:Y:S01]  /*29a0*/  FMUL.FTZ R145, R145, R113 ;  /* 0x0000007191917220 */ /* 0x000fe20000410000 */
[C---:B------:R-:W-:Y:S01]  /*29b0*/  FMUL.FTZ R147, R7.reuse, R106 ;  /* 0x0000006a07937220 */ /* 0x040fe20000410000 */
        /* <DEDUP_REMOVED lines=9> */
[C---:B------:R-:W-:Y:S01]  /*2a50*/  FFMA.FTZ R79, R148.reuse, R107, R79 ;  /* 0x0000006b944f7223 */ /* 0x040fe2000001004f */
[----:B------:R-:W-:Y:S01]  /*2a60*/  FADD.FTZ R115, R115, R146 ;  /* 0x0000009273737221 */ /* 0x000fe20000010000 */
[----:B------:R-:W-:-:S07]  /*2a70*/  FFMA.FTZ R0, R148, R146, R105 ;  /* 0x0000009294007223 */ /* 0x000fce0000010069 */
.L_x_1320:
[----:B------:R-:W-:Y:S05]  /*2a80*/  BSYNC.RECONVERGENT B0 ;  /* 0x0000000000007941 */ /* 0x000fea0003800200 */
.L_x_1319:
        /* <DEDUP_REMOVED lines=32> */
.L_x_1322:
[----:B------:R-:W-:Y:S05]  /*2c90*/  BSYNC.RECONVERGENT B0 ;  /* 0x0000000000007941 */ /* 0x000fea0003800200 */
.L_x_1321:
        /* <DEDUP_REMOVED lines=37> */
[----:B------:R-:W-:-:S04]  /*2ef0*/  FMUL.FTZ R114, R106, UR9 ;  /* 0x000000096a727c20 */ /* 0x000fc80008410000 */
[----:B------:R-:W-:Y:S01]  /*2f00*/  FSEL R115, R115, RZ, !P0 ;  /* 0x000000ff73737208 */ /* 0x000fe20004000000 */
[----:B-1----:R-:W-:Y:S01]  /*2f10*/  IMAD.IADD R5, R5, 0x1, R104 ;  /* 0x0000000105057824 */ /* 0x002fe200078e0268 */
[----:B------:R-:W-:Y:S02]  /*2f20*/  P2R R104, PR, RZ, 0x1 ;  /* 0x00000001ff687803 */ /* 0x000fe40000000000 */
[----:B------:R-:W-:Y:S02]  /*2f30*/  ISETP.GE.U32.AND P0, PT, R4, 0x100, PT ;  /* 0x000001000400780c */ /* 0x000fe40003f06070 */
[----:B------:R-:W-:-:S04]  /*2f40*/  ISETP.GE.AND P6, PT, R5, R105, PT ;  /* 0x000000690500720c */ /* 0x000fc80003fc6270 */
[----:B------:R-:W-:-:S07]  /*2f50*/  P2R R105, PR, RZ, 0x40 ;  /* 0x00000040ff697803 */ /* 0x000fce0000000000 */
[----:B------:R-:W-:Y:S05]  /*2f60*/  @!P0 BRA `(.L_x_1324) ;  /* 0x0000001800848947 */ /* 0x000fea0003800000 */
        /* <DEDUP_REMOVED lines=30> */
[----:B------:R-:W-:Y:S01]  /*3150*/  F2FP.F16.F32.PACK_AB R107, R107, R106 ;  /* 0x0000006a6b6b723e */ /* 0x000fe200000000ff */
[----:B------:R-:W-:-:S03]  /*3160*/  FMUL.FTZ R108, R7, R108 ;  /* 0x0000006c076c7220 */ /* 0x000fc60000410000 */
[C---:B------:R-:W-:Y:S01]  /*3170*/  PRMT R106, R107.reuse, 0x7632, R106 ;  /* 0x000076326b6a7816 */ /* 0x040fe2000000006a */
[----:B------:R-:W-:Y:S01]  /*3180*/  FMUL.FTZ R108, R108, UR14 ;  /* 0x0000000e6c6c7c20 */ /* 0x000fe20008410000 */
[----:B------:R-:W-:-:S04]  /*3190*/  PRMT R111, R107, 0x7610, R111 ;  /* 0x000076106b6f7816 */ /* 0x000fc8000000006f */
[----:B------:R-:W-:Y:S02]  /*31a0*/  FSEL R108, R108, RZ, P6 ;  /* 0x000000ff6c6c7208 */ /* 0x000fe40003000000 */
[----:B------:R-:W-:-:S04]  /*31b0*/  ISETP.GE.U32.AND P6, PT, R9, 0x1000000, PT ;  /* 0x010000000900780c */ /* 0x000fc80003fc6070 */
[----:B------:R-:W-:-:S04]  /*31c0*/  FSEL R109, R110, RZ, P6 ;  /* 0x000000ff6e6d7208 */ /* 0x000fc80003000000 */
[----:B------:R-:W-:-:S04]  /*31d0*/  F2FP.F16.F32.PACK_AB R108, R109, R108 ;  /* 0x0000006c6d6c723e */ /* 0x000fc800000000ff */
[C---:B------:R-:W-:Y:S02]  /*31e0*/  PRMT R113, R108.reuse, 0x7632, R113 ;  /* 0x000076326c717816 */ /* 0x040fe40000000071 */
[----:B------:R-:W-:Y:S01]  /*31f0*/  PRMT R110, R108, 0x7610, R110 ;  /* 0x000076106c6e7816 */ /* 0x000fe2000000006e */
[----:B------:R-:W-:Y:S06]  /*3200*/  BRA `(.L_x_1328) ;  /* 0x0000001400607947 */ /* 0x000fec0003800000 */
.L_x_1327:
[-CC-:B------:R-:W-:Y:S01]  /*3210*/  FFMA.FTZ R107, R3, R114.reuse, R115.reuse ;  /* 0x00000072036b7223 */ /* 0x180fe20000010073 */
[-CC-:B------:R-:W-:Y:S01]  /*3220*/  FFMA.FTZ R108, R12, R114.reuse, R115.reuse ;  /* 0x000000720c6c7223 */ /* 0x180fe20000010073 */
[-C--:B------:R-:W-:Y:S01]  /*3230*/  FFMA.FTZ R111, R13, R114.reuse, R115 ;  /* 0x000000720d6f7223 */ /* 0x080fe20000010073 */
        /* <DEDUP_REMOVED lines=14> */
[----:B------:R-:W-:Y:S02]  /*3320*/  LOP3.LUT P6, RZ, R9, 0xff00, RZ, 0xc0, !PT ;  /* 0x0000ff0009ff7812 */ /* 0x000fe400078cc0ff */
[----:B------:R-:W-:Y:S02]  /*3330*/  F2FP.F16.F32.PACK_AB R107, R107, R106 ;  /* 0x0000006a6b6b723e */ /* 0x000fe400000000ff */
[----:B------:R-:W-:Y:S02]  /*3340*/  FSEL R109, R109, RZ, P6 ;  /* 0x000000ff6d6d7208 */ /* 0x000fe40003000000 */
[----:B------:R-:W-:Y:S02]  /*3350*/  LOP3.LUT P6, RZ, R9, 0xff0000, RZ, 0xc0, !PT ;  /* 0x00ff000009ff7812 */ /* 0x000fe400078cc0ff */
[----:B------:R-:W-:-:S02]  /*3360*/  F2FP.F16.F32.PACK_AB R109, R109, R108 ;  /* 0x0000006c6d6d723e */ /* 0x000fc400000000ff */
[----:B------:R-:W-:Y:S01]  /*3370*/  FSEL R113, R111, RZ, P6 ;  /* 0x000000ff6f717208 */ /* 0x000fe20003000000 */
[----:B------:R-:W-:Y:S01]  /*3380*/  FMUL.FTZ R111, R112, UR14 ;  /* 0x0000000e706f7c20 */ /* 0x000fe20008410000 */
[----:B------:R-:W-:Y:S02]  /*3390*/  ISETP.GE.U32.AND P6, PT, R9, 0x1000000, PT ;  /* 0x010000000900780c */ /* 0x000fe40003fc6070 */
[----:B------:R-:W-:Y:S02]  /*33a0*/  F2FP.F16.F32.PACK_AB R113, R113, R110 ;  /* 0x0000006e7171723e */ /* 0x000fe400000000ff */
[----:B------:R-:W-:Y:S02]  /*33b0*/  FSEL R117, R111, RZ, P6 ;  /* 0x000000ff6f757208 */ /* 0x000fe40003000000 */
[----:B------:R-:W-:Y:S02]  /*33c0*/  PRMT R110, R113, 0x7632, R110 ;  /* 0x00007632716e7816 */ /* 0x000fe4000000006e */
[----:B------:R-:W-:-:S02]  /*33d0*/  F2FP.F16.F32.PACK_AB R117, R117, R112 ;  /* 0x000000707575723e */ /* 0x000fc400000000ff */
        /* <DEDUP_REMOVED lines=8> */
.L_x_1326:
[----:B------:R-:W-:Y:S01]  /*3460*/  UMOV UR4, UR6 ;  /* 0x0000000600047c82 */ /* 0x000fe20008000000 */
[----:B------:R-:W-:Y:S01]  /*3470*/  UMOV UR5, UR7 ;  /* 0x0000000700057c82 */ /* 0x000fe20008000000 */
[----:B------:R-:W-:-:S04]  /*3480*/  UISETP.NE.U32.AND UP0, UPT, UR4, URZ, UPT ;  /* 0x000000ff0400728c */ /* 0x000fc8000bf05070 */
[----:B------:R-:W-:-:S09]  /*3490*/  UISETP.NE.AND.EX UP0, UPT, UR5, URZ, UPT, UP0 ;  /* 0x000000ff0500728c */ /* 0x000fd2000bf05300 */
[----:B------:R-:W-:Y:S05]  /*34a0*/  BRA.U UP0, `(.L_x_1329) ;  /* 0x00000001009c7547 */ /* 0x000fea000b800000 */
[----:B------:R-:W-:Y:S02]  /*34b0*/  IMAD.MOV.U32 R106, RZ, RZ, R168 ;  /* 0x000000ffff6a7224 */ /* 0x000fe400078e00a8 */
[-C--:B------:R-:W-:Y:S01]  /*34c0*/  FFMA.FTZ R107, R3, R114.reuse, R115 ;  /* 0x00000072036b7223 */ /* 0x080fe20000010073 */
[----:B------:R-:W-:Y:S01]  /*34d0*/  SHF.R.U64 R108, R168, 0x10, R169 ;  /* 0x00000010a86c7819 */ /* 0x000fe200000012a9 */
[-C--:B------:R-:W-:Y:S01]  /*34e0*/  FFMA.FTZ R110, R12, R114.reuse, R115 ;  /* 0x000000720c6e7223 */ /* 0x080fe20000010073 */
[----:B------:R-:W-:Y:S01]  /*34f0*/  LOP3.LUT P6, RZ, R9, 0xff, RZ, 0xc0, !PT ;  /* 0x000000ff09ff7812 */ /* 0x000fe200078cc0ff */
[----:B------:R-:W-:Y:S02]  /*3500*/  HADD2.F32 R106, -RZ, R106.H0_H0 ;  /* 0x2000006aff6a7230 */ /* 0x000fe40000004100 */
[----:B------:R-:W-:Y:S01]  /*3510*/  FADD.FTZ R107, R10, -R107 ;  /* 0x8000006b0a6b7221 */ /* 0x000fe20000010000 */
[----:B------:R-:W-:Y:S02]  /*3520*/  HADD2.F32 R108, -RZ, R108.H0_H0 ;  /* 0x2000006cff6c7230 */ /* 0x000fe40000004100 */
[----:B------:R-:W-:Y:S01]  /*3530*/  FADD.FTZ R110, R11, -R110 ;  /* 0x8000006e0b6e7221 */ /* 0x000fe20000010000 */
[-CC-:B------:R-:W-:Y:S01]  /*3540*/  FFMA.FTZ R109, R13, R114.reuse, R115.reuse ;  /* 0x000000720d6d7223 */ /* 0x180fe20000010073 */
[C---:B-----5:R-:W-:Y:S01]  /*3550*/  FFMA.FTZ R106, R7.reuse, R107, R106 ;  /* 0x0000006b076a7223 */ /* 0x060fe2000001006a */
[----:B------:R-:W-:Y:S01]  /*3560*/  FFMA.FTZ R112, R16, R114, R115 ;  /* 0x0000007210707223 */ /* 0x000fe20000010073 */
[----:B------:R-:W-:Y:S01]  /*3570*/  FFMA.FTZ R108, R7, R110, R108 ;  /* 0x0000006e076c7223 */ /* 0x000fe2000001006c */
[----:B------:R-:W-:Y:S01]  /*3580*/  SHF.R.U32.HI R110, RZ, 0x10, R169 ;  /* 0x00000010ff6e7819 */ /* 0x000fe200000116a9 */
[----:B------:R-:W-:Y:S01]  /*3590*/  FMUL.FTZ R106, R106, UR14 ;  /* 0x0000000e6a6a7c20 */ /* 0x000fe20008410000 */
[----:B------:R-:W-:Y:S01]  /*35a0*/  FADD.FTZ R109, R14, -R109 ;  /* 0x8000006d0e6d7221 */ /* 0x000fe20000010000 */
[----:B------:R-:W-:Y:S01]  /*35b0*/  FMUL.FTZ R108, R108, UR14 ;  /* 0x0000000e6c6c7c20 */ /* 0x000fe20008410000 */
[----:B------:R-:W-:Y:S01]  /*35c0*/  FADD.FTZ R112, R15, -R112 ;  /* 0x800000700f707221 */ /* 0x000fe20000010000 */
[----:B------:R-:W-:Y:S01]  /*35d0*/  HADD2.F32 R110, -RZ, R110.H0_H0 ;  /* 0x2000006eff6e7230 */ /* 0x000fe20000004100 */
[----:B------:R-:W-:-:S02]  /*35e0*/  FSEL R106, R106, RZ, P6 ;  /* 0x000000ff6a6a7208 */ /* 0x000fc40003000000 */
[----:B------:R-:W-:Y:S02]  /*35f0*/  LOP3.LUT P6, RZ, R9, 0xff00, RZ, 0xc0, !PT ;  /* 0x0000ff0009ff7812 */ /* 0x000fe400078cc0ff */
[----:B------:R-:W-:Y:S02]  /*3600*/  FFMA.FTZ R110, R7, R112, R110 ;  /* 0x00000070076e7223 */ /* 0x000fe4000001006e */
[----:B------:R-:W-:Y:S01]  /*3610*/  FSEL R107, R108, RZ, P6 ;  /* 0x000000ff6c6b7208 */ /* 0x000fe20003000000 */
[----:B------:R-:W-:Y:S01]  /*3620*/  IMAD.MOV.U32 R108, RZ, RZ, R169 ;  /* 0x000000ffff6c7224 */ /* 0x000fe200078e00a9 */
[----:B------:R-:W-:Y:S01]  /*3630*/  LOP3.LUT P6, RZ, R9, 0xff0000, RZ, 0xc0, !PT ;  /* 0x00ff000009ff7812 */ /* 0x000fe200078cc0ff */
[----:B------:R-:W-:Y:S01]  /*3640*/  FMUL.FTZ R110, R110, UR14 ;  /* 0x0000000e6e6e7c20 */ /* 0x000fe20008410000 */
[----:B------:R-:W-:Y:S02]  /*3650*/  F2FP.F16.F32.PACK_AB R107, R107, R106 ;  /* 0x0000006a6b6b723e */ /* 0x000fe400000000ff */
[----:B------:R-:W-:-:S02]  /*3660*/  HADD2.F32 R108, -RZ, R108.H0_H0 ;  /* 0x2000006cff6c7230 */ /* 0x000fc40000004100 */
[C---:B------:R-:W-:Y:S02]  /*3670*/  PRMT R106, R107.reuse, 0x7632, R106 ;  /* 0x000076326b6a7816 */ /* 0x040fe4000000006a */
[----:B------:R-:W-:Y:S01]  /*3680*/  PRMT R111, R107, 0x7610, R111 ;  /* 0x000076106b6f7816 */ /* 0x000fe2000000006f */
[----:B------:R-:W-:-:S04]  /*3690*/  FFMA.FTZ R108, R7, R109, R108 ;  /* 0x0000006d076c7223 */ /* 0x000fc8000001006c */
[----:B------:R-:W-:-:S05]  /*36a0*/  FMUL.FTZ R108, R108, UR14 ;  /* 0x0000000e6c6c7c20 */ /* 0x000fca0008410000 */
[----:B------:R-:W-:Y:S02]  /*36b0*/  FSEL R108, R108, RZ, P6 ;  /* 0x000000ff6c6c7208 */ /* 0x000fe40003000000 */
[----:B------:R-:W-:-:S04]  /*36c0*/  ISETP.GE.U32.AND P6, PT, R9, 0x1000000, PT ;  /* 0x010000000900780c */ /* 0x000fc80003fc6070 */
[----:B------:R-:W-:-:S04]  /*36d0*/  FSEL R109, R110, RZ, P6 ;  /* 0x000000ff6e6d7208 */ /* 0x000fc80003000000 */
[----:B------:R-:W-:-:S04]  /*36e0*/  F2FP.F16.F32.PACK_AB R108, R109, R108 ;  /* 0x0000006c6d6c723e */ /* 0x000fc800000000ff */
[C---:B------:R-:W-:Y:S02]  /*36f0*/  PRMT R113, R108.reuse, 0x7632, R113 ;  /* 0x000076326c717816 */ /* 0x040fe40000000071 */
[----:B------:R-:W-:Y:S01]  /*3700*/  PRMT R110, R108, 0x7610, R110 ;  /* 0x000076106c6e7816 */ /* 0x000fe2000000006e */
[----:B------:R-:W-:Y:S06]  /*3710*/  BRA `(.L_x_1328) ;  /* 0x00000010001c7947 */ /* 0x000fec0003800000 */
.L_x_1329:
[----:B------:R-:W-:Y:S02]  /*3720*/  IMAD.MOV.U32 R106, RZ, RZ, R168 ;  /* 0x000000ffff6a7224 */ /* 0x000fe400078e00a8 */
[-C--:B------:R-:W-:Y:S01]  /*3730*/  FFMA.FTZ R107, R3, R114.reuse, R115 ;  /* 0x00000072036b7223 */ /* 0x080fe20000010073 */
[----:B------:R-:W-:Y:S01]  /*3740*/  SHF.R.U64 R109, R168, 0x10, R169 ;  /* 0x00000010a86d7819 */ /* 0x000fe200000012a9 */
[----:B------:R-:W-:Y:S01]  /*3750*/  FFMA.FTZ R111, R13, R114, R115 ;  /* 0x000000720d6f7223 */ /* 0x000fe20000010073 */
[----:B------:R-:W-:Y:S01]  /*3760*/  LOP3.LUT P6, RZ, R9, 0xff, RZ, 0xc0, !PT ;  /* 0x000000ff09ff7812 */ /* 0x000fe200078cc0ff */
[----:B------:R-:W-:Y:S02]  /*3770*/  HADD2.F32 R108, -RZ, R106.H0_H0 ;  /* 0x2000006aff6c7230 */ /* 0x000fe40000004100 */
[----:B------:R-:W-:Y:S01]  /*3780*/  FADD.FTZ R106, R10, -R107 ;  /* 0x8000006b0a6a7221 */ /* 0x000fe20000010000 */
[----:B------:R-:W-:-:S03]  /*3790*/  HADD2.F32 R110, -RZ, R109.H0_H0 ;  /* 0x2000006dff6e7230 */ /* 0x000fc60000004100 */
[----:B-----5:R-:W-:Y:S01]  /*37a0*/  FFMA.FTZ R106, R7, R106, R108 ;  /* 0x0000006a076a7223 */ /* 0x020fe2000001006c */
[----:B------:R-:W-:-:S03]  /*37b0*/  FFMA.FTZ R108, R12, R114, R115 ;  /* 0x000000720c6c7223 */ /* 0x000fc60000010073 */
[----:B------:R-:W-:Y:S01]  /*37c0*/  FMUL.FTZ R107, R106, UR14 ;  /* 0x0000000e6a6b7c20 */ /* 0x000fe20008410000 */
[----:B------:R-:W-:-:S04]  /*37d0*/  FADD.FTZ R108, R11, -R108 ;  /* 0x8000006c0b6c7221 */ /* 0x000fc80000010000 */
[----:B------:R-:W-:Y:S01]  /*37e0*/  FFMA.FTZ R108, R7, R108, R110 ;  /* 0x0000006c076c7223 */ /* 0x000fe2000001006e */
[----:B------:R-:W-:Y:S01]  /*37f0*/  IMAD.MOV.U32 R110, RZ, RZ, R169 ;  /* 0x000000ffff6e7224 */ /* 0x000fe200078e00a9 */
[----:B------:R-:W-:Y:S02]  /*3800*/  FSEL R107, R107, RZ, P6 ;  /* 0x000000ff6b6b7208 */ /* 0x000fe40003000000 */
[----:B------:R-:W-:Y:S01]  /*3810*/  FMUL.FTZ R109, R108, UR14 ;  /* 0x0000000e6c6d7c20 */ /* 0x000fe20008410000 */
[----:B------:R-:W-:Y:S01]  /*3820*/  LOP3.LUT P6, RZ, R9, 0xff00, RZ, 0xc0, !PT ;  /* 0x0000ff0009ff7812 */ /* 0x000fe200078cc0ff */
[----:B------:R-:W-:Y:S02]  /*3830*/  HADD2.F32 R112, -RZ, R110.H0_H0 ;  /* 0x2000006eff707230 */ /* 0x000fe40000004100 */
[----:B------:R-:W-:Y:S01]  /*3840*/  FADD.FTZ R110, R14, -R111 ;  /* 0x8000006f0e6e7221 */ /* 0x000fe20000010000 */
[----:B------:R-:W-:Y:S02]  /*3850*/  F2FP.F16.F32.PACK_AB R107, R107, R106 ;  /* 0x0000006a6b6b723e */ /* 0x000fe400000000ff */
[----:B------:R-:W-:Y:S01]  /*3860*/  FSEL R109, R109, RZ, P6 ;  /* 0x000000ff6d6d7208 */ /* 0x000fe20003000000 */
[----:B------:R-:W-:Y:S01]  /*3870*/  FFMA.FTZ R110, R7, R110, R112 ;  /* 0x0000006e076e7223 */ /* 0x000fe20000010070 */
[----:B------:R-:W-:Y:S01]  /*3880*/  LOP3.LUT P6, RZ, R9, 0xff0000, RZ, 0xc0, !PT ;  /* 0x00ff000009ff7812 */ /* 0x000fe200078cc0ff */
[----:B------:R-:W-:Y:S01]  /*3890*/  FFMA.FTZ R112, R16, R114, R115 ;  /* 0x0000007210707223 */ /* 0x000fe20000010073 */
[----:B------:R-:W-:Y:S01]  /*38a0*/  F2FP.F16.F32.PACK_AB R109, R109, R108 ;  /* 0x0000006c6d6d723e */ /* 0x000fe200000000ff */
[----:B------:R-:W-:Y:S01]  /*38b0*/  FMUL.FTZ R111, R110, UR14 ;  /* 0x0000000e6e6f7c20 */ /* 0x000fe20008410000 */
[----:B------:R-:W-:Y:S01]  /*38c0*/  PRMT R149, R107, 0x7610, R149 ;  /* 0x000076106b957816 */ /* 0x000fe20000000095 */
[----:B------:R-:W-:Y:S01]  /*38d0*/  FADD.FTZ R112, R15, -R112 ;  /* 0x800000700f707221 */ /* 0x000fe20000010000 */
[----:B------:R-:W-:-:S02]  /*38e0*/  PRMT R106, R109, 0x7632, R106 ;  /* 0x000076326d6a7816 */ /* 0x000fc4000000006a */
[----:B------:R-:W-:Y:S02]  /*38f0*/  FSEL R113, R111, RZ, P6 ;  /* 0x000000ff6f717208 */ /* 0x000fe40003000000 */
[----:B------:R-:W-:Y:S02]  /*3900*/  SHF.R.U32.HI R111, RZ, 0x10, R169 ;  /* 0x00000010ff6f7819 */ /* 0x000fe400000116a9 */
[----:B------:R-:W-:Y:S02]  /*3910*/  ISETP.GE.U32.AND P6, PT, R9, 0x1000000, PT ;  /* 0x010000000900780c */ /* 0x000fe40003fc6070 */
[----:B------:R-:W-:Y:S01]  /*3920*/  F2FP.F16.F32.PACK_AB R113, R113, R110 ;  /* 0x0000006e7171723e */ /* 0x000fe200000000ff */
[----:B------:R-:W-:Y:S01]  /*3930*/  HADD2.F32 R116, -RZ, R111.H0_H0 ;  /* 0x2000006fff747230 */ /* 0x000fe20000004100 */
[----:B------:R-:W-:Y:S02]  /*3940*/  PRMT R150, R109, 0x7610, R150 ;  /* 0x000076106d967816 */ /* 0x000fe40000000096 */
[----:B------:R-:W-:-:S02]  /*3950*/  PRMT R110, R113, 0x7632, R110 ;  /* 0x00007632716e7816 */ /* 0x000fc4000000006e */
[----:B------:R-:W-:Y:S01]  /*3960*/  FFMA.FTZ R112, R7, R112, R116 ;  /* 0x0000007007707223 */ /* 0x000fe20000010074 */
[----:B------:R-:W-:-:S03]  /*3970*/  PRMT R151, R113, 0x7610, R151 ;  /* 0x0000761071977816 */ /* 0x000fc60000000097 */
[----:B------:R-:W-:-:S05]  /*3980*/  FMUL.FTZ R111, R112, UR14 ;  /* 0x0000000e706f7c20 */ /* 0x000fca0008410000 */
[----:B------:R-:W-:Y:S02]  /*3990*/  FSEL R117, R111, RZ, P6 ;  /* 0x000000ff6f757208 */ /* 0x000fe40003000000 */
[----:B------:R-:W-:Y:S02]  /*39a0*/  PRMT R111, R107, 0x7632, R111 ;  /* 0x000076326b6f7816 */ /* 0x000fe4000000006f */
[----:B------:R-:W-:-:S04]  /*39b0*/  F2FP.F16.F32.PACK_AB R117, R117, R112 ;  /* 0x000000707575723e */ /* 0x000fc800000000ff */
[C---:B------:R-:W-:Y:S02]  /*39c0*/  PRMT R113, R117.reuse, 0x7632, R113 ;  /* 0x0000763275717816 */ /* 0x040fe40000000071 */
[----:B------:R-:W-:Y:S01]  /*39d0*/  PRMT R152, R117, 0x7610, R152 ;  /* 0x0000761075987816 */ /* 0x000fe20000000098 */
[----:B------:R-:W-:Y:S06]  /*39e0*/  BRA `(.L_x_1328) ;  /* 0x0000000c00687947 */ /* 0x000fec0003800000 */
.L_x_1325:
        /* <DEDUP_REMOVED lines=11> */
[----:B------:R-:W-:Y:S01]  /*3aa0*/  FFMA.FTZ R112, R16, R114, R115 ;  /* 0x0000007210707223 */ /* 0x000fe20000010073 */
[----:B------:R-:W-:-:S03]  /*3ab0*/  FADD.FTZ R106, R11, -R106 ;  /* 0x8000006a0b6a7221 */ /* 0x000fc60000010000 */
        /* <DEDUP_REMOVED lines=9> */
[----:B------:R-:W-:Y:S01]  /*3b50*/  LOP3.LUT P6, RZ, R9, 0xff0000, RZ, 0xc0, !PT ;  /* 0x00ff000009ff7812 */ /* 0x000fe200078cc0ff */
[----:B------:R-:W-:Y:S01]  /*3b60*/  FFMA.FTZ R109, R3, R114, R115 ;  /* 0x00000072036d7223 */ /* 0x000fe20000010073 */
[----:B------:R-:W-:Y:S01]  /*3b70*/  F2FP.F16.F32.PACK_AB R107, R107, R110 ;  /* 0x0000006e6b6b723e */ /* 0x000fe200000000ff */
        /* <DEDUP_REMOVED lines=8> */
[----:B------:R-:W-:Y:S01]  /*3c00*/  F2FP.F16.F32.PACK_AB R108, R108, R113 ;  /* 0x000000716c6c723e */ /* 0x000fe200000000ff */
[----:B------:R-:W-:-:S03]  /*3c10*/  FMUL.FTZ R106, R7, R106 ;  /* 0x0000006a076a7220 */ /* 0x000fc60000410000 */
[----:B------:R-:W-:Y:S01]  /*3c20*/  PRMT R155, R108, 0x7632, R155 ;  /* 0x000076326c9b7816 */ /* 0x000fe2000000009b */
[----:B------:R-:W-:Y:S01]  /*3c30*/  FMUL.FTZ R106, R106, UR14 ;  /* 0x0000000e6a6a7c20 */ /* 0x000fe20008410000 */
[----:B------:R-:W-:-:S04]  /*3c40*/  PRMT R110, R108, 0x7610, R110 ;  /* 0x000076106c6e7816 */ /* 0x000fc8000000006e */
[----:B------:R-:W-:Y:S02]  /*3c50*/  FSEL R111, R106, RZ, P6 ;  /* 0x000000ff6a6f7208 */ /* 0x000fe40003000000 */
[----:B------:R-:W-:-:S04]  /*3c60*/  LOP3.LUT P6, RZ, R8, 0xff, RZ, 0xc0, !PT ;  /* 0x000000ff08ff7812 */ /* 0x000fc800078cc0ff */
        /* <DEDUP_REMOVED lines=12> */
.L_x_1331:
[-CC-:B------:R-:W-:Y:S01]  /*3d30*/  FFMA.FTZ R107, R13, R114.reuse, R115.reuse ;  /* 0x000000720d6b7223 */ /* 0x180fe20000010073 */
[----:B------:R-:W-:Y:S01]  /*3d40*/  LOP3.LUT P6, RZ, R9, 0xff0000, RZ, 0xc0, !PT ;  /* 0x00ff000009ff7812 */ /* 0x000fe200078cc0ff */
[-C--:B------:R-:W-:Y:S02]  /*3d50*/  FFMA.FTZ R108, R12, R114.reuse, R115 ;  /* 0x000000720c6c7223 */ /* 0x080fe40000010073 */
[----:B------:R-:W-:Y:S01]  /*3d60*/  FADD.FTZ R106, R14, -R107 ;  /* 0x8000006b0e6a7221 */ /* 0x000fe20000010000 */
[----:B------:R-:W-:Y:S01]  /*3d70*/  FFMA.FTZ R107, R3, R114, R115 ;  /* 0x00000072036b7223 */ /* 0x000fe20000010073 */
[----:B------:R-:W-:Y:S02]  /*3d80*/  FADD.FTZ R108, R11, -R108 ;  /* 0x8000006c0b6c7221 */ /* 0x000fe40000010000 */
[C---:B-----5:R-:W-:Y:S02]  /*3d90*/  FMUL.FTZ R116, R7.reuse, R106 ;  /* 0x0000006a07747220 */ /* 0x060fe40000410000 */
[----:B------:R-:W-:-:S02]  /*3da0*/  FMUL.FTZ R108, R7, R108 ;  /* 0x0000006c076c7220 */ /* 0x000fc40000410000 */
[----:B------:R-:W-:Y:S02]  /*3db0*/  FMUL.FTZ R106, R116, UR14 ;  /* 0x0000000e746a7c20 */ /* 0x000fe40008410000 */
[----:B------:R-:W-:-:S03]  /*3dc0*/  FMUL.FTZ R110, R108, UR14 ;  /* 0x0000000e6c6e7c20 */ /* 0x000fc60008410000 */
[----:B------:R-:W-:Y:S02]  /*3dd0*/  FSEL R117, R106, RZ, P6 ;  /* 0x000000ff6a757208 */ /* 0x000fe40003000000 */
[----:B------:R-:W-:Y:S02]  /*3de0*/  LOP3.LUT P6, RZ, R8, 0xff0000, RZ, 0xc0, !PT ;  /* 0x00ff000008ff7812 */ /* 0x000fe400078cc0ff */
[----:B------:R-:W-:Y:S02]  /*3df0*/  F2FP.F16.F32.PACK_AB R117, R117, R116 ;  /* 0x000000747575723e */ /* 0x000fe400000000ff */
[----:B------:R-:W-:Y:S01]  /*3e00*/  FSEL R118, R106, RZ, P6 ;  /* 0x000000ff6a767208 */ /* 0x000fe20003000000 */
[----:B------:R-:W-:Y:S01]  /*3e10*/  FFMA.FTZ R106, R16, R114, R115 ;  /* 0x00000072106a7223 */ /* 0x000fe20000010073 */
[----:B------:R-:W-:Y:S02]  /*3e20*/  ISETP.GE.U32.AND P6, PT, R9, 0x1000000, PT ;  /* 0x010000000900780c */ /* 0x000fe40003fc6070 */
[----:B------:R-:W-:Y:S01]  /*3e30*/  PRMT R151, R117, 0x7610, R151 ;  /* 0x0000761075977816 */ /* 0x000fe20000000097 */
[----:B------:R-:W-:-:S04]  /*3e40*/  FADD.FTZ R106, R15, -R106 ;  /* 0x8000006a0f6a7221 */ /* 0x000fc80000010000 */
[----:B------:R-:W-:-:S04]  /*3e50*/  FMUL.FTZ R119, R7, R106 ;  /* 0x0000006a07777220 */ /* 0x000fc80000410000 */
[C---:B------:R-:W-:Y:S01]  /*3e60*/  FMUL.FTZ R106, R119.reuse, UR14 ;  /* 0x0000000e776a7c20 */ /* 0x040fe20008410000 */
[----:B------:R-:W-:-:S04]  /*3e70*/  F2FP.F16.F32.PACK_AB R118, R119, R118 ;  /* 0x000000767776723e */ /* 0x000fc800000000ff */
[----:B------:R-:W-:Y:S02]  /*3e80*/  FSEL R182, R106, RZ, P6 ;  /* 0x000000ff6ab67208 */ /* 0x000fe40003000000 */
[----:B------:R-:W-:Y:S02]  /*3e90*/  ISETP.GE.U32.AND P6, PT, R8, 0x1000000, PT ;  /* 0x010000000800780c */ /* 0x000fe40003fc6070 */
[----:B------:R-:W-:Y:S02]  /*3ea0*/  PRMT R152, R118, 0x7632, R152 ;  /* 0x0000763276987816 */ /* 0x000fe40000000098 */
[----:B------:R-:W-:Y:S01]  /*3eb0*/  FSEL R183, R106, RZ, P6 ;  /* 0x000000ff6ab77208 */ /* 0x000fe20003000000 */
[----:B------:R-:W-:Y:S01]  /*3ec0*/  FADD.FTZ R106, R10, -R107 ;  /* 0x8000006b0a6a7221 */ /* 0x000fe20000010000 */
[----:B------:R-:W-:Y:S02]  /*3ed0*/  LOP3.LUT P6, RZ, R9, 0xff, RZ, 0xc0, !PT ;  /* 0x000000ff09ff7812 */ /* 0x000fe400078cc0ff */
[----:B------:R-:W-:Y:S01]  /*3ee0*/  F2FP.F16.F32.PACK_AB R182, R183, R182 ;  /* 0x000000b6b7b6723e */ /* 0x000fe200000000ff */
[----:B------:R-:W-:Y:S01]  /*3ef0*/  FMUL.FTZ R106, R7, R106 ;  /* 0x0000006a076a7220 */ /* 0x000fe20000410000 */
[----:B------:R-:W-:-:S02]  /*3f00*/  PRMT R155, R118, 0x7610, R155 ;  /* 0x00007610769b7816 */ /* 0x000fc4000000009b */
[----:B------:R-:W-:Y:S01]  /*3f10*/  PRMT R170, R182, 0x7632, R170 ;  /* 0x00007632b6aa7816 */ /* 0x000fe200000000aa */
[----:B------:R-:W-:-:S05]  /*3f20*/  FMUL.FTZ R107, R106, UR14 ;  /* 0x0000000e6a6b7c20 */ /* 0x000fca0008410000 */
        /* <DEDUP_REMOVED lines=8> */
[C---:B------:R-:W-:Y:S02]  /*3fb0*/  PRMT R111, R109.reuse, 0x7632, R111 ;  /* 0x000076326d6f7816 */ /* 0x040fe4000000006f */
[----:B------:R-:W-:Y:S02]  /*3fc0*/  FSEL R113, R110, RZ, P6 ;  /* 0x000000ff6e717208 */ /* 0x000fe40003000000 */
[----:B------:R-:W-:Y:S02]  /*3fd0*/  PRMT R149, R109, 0x7610, R149 ;  /* 0x000076106d957816 */ /* 0x000fe40000000095 */
        /* <DEDUP_REMOVED lines=8> */
.L_x_1330:
[----:B------:R-:W-:Y:S01]  /*4060*/  UMOV UR4, UR6 ;  /* 0x0000000600047c82 */ /* 0x000fe20008000000 */
[----:B------:R-:W-:Y:S01]  /*4070*/  UMOV UR5, UR7 ;  /* 0x0000000700057c82 */ /* 0x000fe20008000000 */
[----:B------:R-:W-:-:S04]  /*4080*/  UISETP.NE.U32.AND UP0, UPT, UR4, URZ, UPT ;  /* 0x000000ff0400728c */ /* 0x000fc8000bf05070 */
[----:B------:R-:W-:-:S09]  /*4090*/  UISETP.NE.AND.EX UP0, UPT, UR5, URZ, UPT, UP0 ;  /* 0x000000ff0500728c */ /* 0x000fd2000bf05300 */
[----:B------:R-:W-:Y:S05]  /*40a0*/  BRA.U UP0, `(.L_x_1332) ;  /* 0x0000000100d07547 */ /* 0x000fea000b800000 */
[----:B------:R-:W-:Y:S01]  /*40b0*/  SHF.R.U64 R107, R168, 0x10, R169 ;  /* 0x00000010a86b7819 */ /* 0x000fe200000012a9 */
[-CC-:B------:R-:W-:Y:S01]  /*40c0*/  FFMA.FTZ R106, R12, R114.reuse, R115.reuse ;  /* 0x000000720c6a7223 */ /* 0x180fe20000010073 */
[----:B------:R-:W-:Y:S01]  /*40d0*/  LOP3.LUT P6, RZ, R9, 0xff00, RZ, 0xc0, !PT ;  /* 0x0000ff0009ff7812 */ /* 0x000fe200078cc0ff */
[----:B------:R-:W-:Y:S02]  /*40e0*/  FFMA.FTZ R109, R13, R114, R115 ;  /* 0x000000720d6d7223 */ /* 0x000fe40000010073 */
[----:B------:R-:W-:Y:S02]  /*40f0*/  HADD2.F32 R108, -RZ, R107.H0_H0 ;  /* 0x2000006bff6c7230 */ /* 0x000fe40000004100 */
[----:B------:R-:W-:-:S04]  /*4100*/  FADD.FTZ R106, R11, -R106 ;  /* 0x8000006a0b6a7221 */ /* 0x000fc80000010000 */
[----:B-----5:R-:W-:-:S04]  /*4110*/  FFMA.FTZ R106, R7, R106, R108 ;  /* 0x0000006a076a7223 */ /* 0x020fc8000001006c */
[----:B------:R-:W-:-:S05]  /*4120*/  FMUL.FTZ R106, R106, UR14 ;  /* 0x0000000e6a6a7c20 */ /* 0x000fca0008410000 */
[----:B------:R-:W-:Y:S02]  /*4130*/  FSEL R112, R106, RZ, P6 ;  /* 0x000000ff6a707208 */ /* 0x000fe40003000000 */
[----:B------:R-:W-:-:S04]  /*4140*/  LOP3.LUT P6, RZ, R8, 0xff00, RZ, 0xc0, !PT ;  /* 0x0000ff0008ff7812 */ /* 0x000fc800078cc0ff */
[----:B------:R-:W-:Y:S01]  /*4150*/  FSEL R107, R106, RZ, P6 ;  /* 0x000000ff6a6b7208 */ /* 0x000fe20003000000 */
[----:B------:R-:W-:Y:S01]  /*4160*/  IMAD.MOV.U32 R106, RZ, RZ, R169 ;  /* 0x000000ffff6a7224 */ /* 0x000fe200078e00a9 */
[----:B------:R-:W-:Y:S02]  /*4170*/  LOP3.LUT P6, RZ, R9, 0xff0000, RZ, 0xc0, !PT ;  /* 0x00ff000009ff7812 */ /* 0x000fe400078cc0ff */
[----:B------:R-:W-:Y:S02]  /*4180*/  F2FP.F16.F32.PACK_AB R107, R107, R112 ;  /* 0x000000706b6b723e */ /* 0x000fe400000000ff */
[----:B------:R-:W-:Y:S02]  /*4190*/  HADD2.F32 R108, -RZ, R106.H0_H0 ;  /* 0x2000006aff6c7230 */ /* 0x000fe40000004100 */
[----:B------:R-:W-:Y:S01]  /*41a0*/  FADD.FTZ R106, R14, -R109 ;  /* 0x8000006d0e6a7221 */ /* 0x000fe20000010000 */
[----:B------:R-:W-:Y:S01]  /*41b0*/  FFMA.FTZ R109, R3, R114, R115 ;  /* 0x00000072036d7223 */ /* 0x000fe20000010073 */
[----:B------:R-:W-:-:S02]  /*41c0*/  PRMT R154, R107, 0x7632, R154 ;  /* 0x000076326b9a7816 */ /* 0x000fc4000000009a */
[----:B------:R-:W-:-:S04]  /*41d0*/  FFMA.FTZ R106, R7, R106, R108 ;  /* 0x0000006a076a7223 */ /* 0x000fc8000001006c */
        /* <DEDUP_REMOVED lines=9> */
[----:B------:R-:W-:Y:S02]  /*4270*/  SHF.R.U32.HI R109, RZ, 0x10, R169 ;  /* 0x00000010ff6d7819 */ /* 0x000fe400000116a9 */
[----:B------:R-:W-:Y:S01]  /*4280*/  PRMT R155, R108, 0x7632, R155 ;  /* 0x000076326c9b7816 */ /* 0x000fe2000000009b */
[----:B------:R-:W-:Y:S01]  /*4290*/  FFMA.FTZ R106, R7, R106, R110 ;  /* 0x0000006a076a7223 */ /* 0x000fe2000001006e */
[----:B------:R-:W-:Y:S01]  /*42a0*/  FFMA.FTZ R110, R16, R114, R115 ;  /* 0x00000072106e7223 */ /* 0x000fe20000010073 */
[----:B------:R-:W-:-:S02]  /*42b0*/  HADD2.F32 R116, -RZ, R109.H0_H0 ;  /* 0x2000006dff747230 */ /* 0x000fc40000004100 */
        /* <DEDUP_REMOVED lines=16> */
[C---:B------:R-:W-:Y:S02]  /*43c0*/  PRMT R170, R109.reuse, 0x7632, R170 ;  /* 0x000076326daa7816 */ /* 0x040fe400000000aa */
[----:B------:R-:W-:Y:S01]  /*43d0*/  PRMT R113, R109, 0x7610, R113 ;  /* 0x000076106d717816 */ /* 0x000fe20000000071 */
[----:B------:R-:W-:Y:S06]  /*43e0*/  BRA `(.L_x_1328) ;  /* 0x0000000000e87947 */ /* 0x000fec0003800000 */
.L_x_1332:
[----:B------:R-:W-:Y:S02]  /*43f0*/  IMAD.MOV.U32 R106, RZ, RZ, R169 ;  /* 0x000000ffff6a7224 */ /* 0x000fe400078e00a9 */
[----:B------:R-:W-:Y:S01]  /*4400*/  FFMA.FTZ R107, R13, R114, R115 ;  /* 0x000000720d6b7223 */ /* 0x000fe20000010073 */
[----:B------:R-:W-:Y:S02]  /*4410*/  LOP3.LUT P6, RZ, R9, 0xff0000, RZ, 0xc0, !PT ;  /* 0x00ff000009ff7812 */ /* 0x000fe400078cc0ff */
[----:B------:R-:W-:Y:S01]  /*4420*/  SHF.R.U64 R110, R168, 0x10, R169 ;  /* 0x00000010a86e7819 */ /* 0x000fe200000012a9 */
[----:B------:R-:W-:Y:S02]  /*4430*/  HADD2.F32 R108, -RZ, R106.H0_H0 ;  /* 0x2000006aff6c7230 */ /* 0x000fe40000004100 */
[----:B------:R-:W-:Y:S01]  /*4440*/  FADD.FTZ R106, R14, -R107 ;  /* 0x8000006b0e6a7221 */ /* 0x000fe20000010000 */
[----:B------:R-:W-:Y:S01]  /*4450*/  SHF.R.U32.HI R107, RZ, 0x10, R169 ;  /* 0x00000010ff6b7819 */ /* 0x000fe200000116a9 */
[----:B------:R-:W-:-:S02]  /*4460*/  HADD2.F32 R110, -RZ, R110.H0_H0 ;  /* 0x2000006eff6e7230 */ /* 0x000fc40000004100 */
[----:B-----5:R-:W-:Y:S02]  /*4470*/  FFMA.FTZ R116, R7, R106, R108 ;  /* 0x0000006a07747223 */ /* 0x020fe4000001006c */
[----:B------:R-:W-:Y:S02]  /*4480*/  HADD2.F32 R108, -RZ, R107.H0_H0 ;  /* 0x2000006bff6c7230 */ /* 0x000fe40000004100 */
[----:B------:R-:W-:Y:S01]  /*4490*/  FFMA.FTZ R107, R3, R114, R115 ;  /* 0x00000072036b7223 */ /* 0x000fe20000010073 */
[----:B------:R-:W-:-:S05]  /*44a0*/  FMUL.FTZ R106, R116, UR14 ;  /* 0x0000000e746a7c20 */ /* 0x000fca0008410000 */
        /* <DEDUP_REMOVED lines=8> */
[----:B------:R-:W-:-:S04]  /*4530*/  FFMA.FTZ R119, R7, R106, R108 ;  /* 0x0000006a07777223 */ /* 0x000fc8000001006c */
[C---:B------:R-:W-:Y:S01]  /*4540*/  FMUL.FTZ R106, R119.reuse, UR14 ;  /* 0x0000000e776a7c20 */ /* 0x040fe20008410000 */
[----:B------:R-:W-:-:S04]  /*4550*/  F2FP.F16.F32.PACK_AB R118, R119, R118 ;  /* 0x000000767776723e */ /* 0x000fc800000000ff */
[----:B------:R-:W-:Y:S02]  /*4560*/  FSEL R182, R106, RZ, P6 ;  /* 0x000000ff6ab67208 */ /* 0x000fe40003000000 */
[----:B------:R-:W-:Y:S02]  /*4570*/  ISETP.GE.U32.AND P6, PT, R8, 0x1000000, PT ;  /* 0x010000000800780c */ /* 0x000fe40003fc6070 */
[----:B------:R-:W-:Y:S02]  /*4580*/  PRMT R152, R118, 0x7632, R152 ;  /* 0x0000763276987816 */ /* 0x000fe40000000098 */
[----:B------:R-:W-:Y:S01]  /*4590*/  FSEL R183, R106, RZ, P6 ;  /* 0x000000ff6ab77208 */ /* 0x000fe20003000000 */
[----:B------:R-:W-:Y:S01]  /*45a0*/  IMAD.MOV.U32 R106, RZ, RZ, R168 ;  /* 0x000000ffff6a7224 */ /* 0x000fe200078e00a8 */
[----:B------:R-:W-:Y:S02]  /*45b0*/  LOP3.LUT P6, RZ, R9, 0xff, RZ, 0xc0, !PT ;  /* 0x000000ff09ff7812 */ /* 0x000fe400078cc0ff */
[----:B------:R-:W-:-:S02]  /*45c0*/  F2FP.F16.F32.PACK_AB R182, R183, R182 ;  /* 0x000000b6b7b6723e */ /* 0x000fc400000000ff */
[----:B------:R-:W-:Y:S02]  /*45d0*/  HADD2.F32 R108, -RZ, R106.H0_H0 ;  /* 0x2000006aff6c7230 */ /* 0x000fe40000004100 */
[----:B------:R-:W-:Y:S01]  /*45e0*/  FADD.FTZ R106, R10, -R107 ;  /* 0x8000006b0a6a7221 */ /* 0x000fe20000010000 */
[----:B------:R-:W-:Y:S02]  /*45f0*/  PRMT R155, R118, 0x7610, R155 ;  /* 0x00007610769b7816 */ /* 0x000fe4000000009b */
[----:B------:R-:W-:Y:S01]  /*4600*/  PRMT R170, R182, 0x7632, R170 ;  /* 0x00007632b6aa7816 */ /* 0x000fe200000000aa */
[----:B------:R-:W-:Y:S01]  /*4610*/  FFMA.FTZ R106, R7, R106, R108 ;  /* 0x0000006a076a7223 */ /* 0x000fe2000001006c */
[----:B------:R-:W-:-:S03]  /*4620*/  FFMA.FTZ R108, R12, R114, R115 ;  /* 0x000000720c6c7223 */ /* 0x000fc60000010073 */
[----:B------:R-:W-:Y:S01]  /*4630*/  FMUL.FTZ R107, R106, UR14 ;  /* 0x0000000e6a6b7c20 */ /* 0x000fe20008410000 */
[----:B------:R-:W-:-:S04]  /*4640*/  FADD.FTZ R108, R11, -R108 ;  /* 0x8000006c0b6c7221 */ /* 0x000fc80000010000 */
[----:B------:R-:W-:Y:S01]  /*4650*/  FSEL R109, R107, RZ, P6 ;  /* 0x000000ff6b6d7208 */ /* 0x000fe20003000000 */
[----:B------:R-:W-:Y:S01]  /*4660*/  FFMA.FTZ R108, R7, R108, R110 ;  /* 0x0000006c076c7223 */ /* 0x000fe2000001006e */
[----:B------:R-:W-:Y:S02]  /*4670*/  LOP3.LUT P6, RZ, R8, 0xff, RZ, 0xc0, !PT ;  /* 0x000000ff08ff7812 */ /* 0x000fe400078cc0ff */
[----:B------:R-:W-:Y:S01]  /*4680*/  F2FP.F16.F32.PACK_AB R109, R109, R106 ;  /* 0x0000006a6d6d723e */ /* 0x000fe200000000ff */
[C---:B------:R-:W-:Y:S01]  /*4690*/  FMUL.FTZ R110, R108.reuse, UR14 ;  /* 0x0000000e6c6e7c20 */ /* 0x040fe20008410000 */
        /* <DEDUP_REMOVED lines=14> */
[----:B------:R-:W-:-:S07]  /*4780*/  PRMT R113, R182, 0x7610, R113 ;  /* 0x00007610b6717816 */ /* 0x000fce0000000071 */
.L_x_1328:
        /* <DEDUP_REMOVED lines=18> */
.L_x_1333:
[----:B------:R1:W-:Y:S01]  /*48b0*/  STG.E.64 desc[UR10][R108.64], R106 ;  /* 0x0000006a6c007986 */ /* 0x0003e2000c101b0a */
[----:B------:R-:W-:-:S04]  /*48c0*/  UISETP.NE.U32.AND UP0, UPT, UR12, URZ, UPT ;  /* 0x000000ff0c00728c */ /* 0x000fc8000bf05070 */
        /* <DEDUP_REMOVED lines=10> */
.L_x_1334:
[----:B------:R-:W-:-:S07]  /*4970*/  VIADD R6, R6, 0x100 ;  /* 0x0000010006067836 */ /* 0x000fce0000000000 */
.L_x_1324:
[----:B------:R-:W-:Y:S05]  /*4980*/  BSYNC.RECONVERGENT B0 ;  /* 0x0000000000007941 */ /* 0x000fea0003800200 */
.L_x_1323:
        /* <DEDUP_REMOVED lines=11> */
[----:B-1----:R-:W-:Y:S02]  /*4a40*/  IMAD.MOV.U32 R106, RZ, RZ, R167 ;  /* 0x000000ffff6a7224 */ /* 0x002fe400078e00a7 */
[-C--:B------:R-:W-:Y:S01]  /*4a50*/  FFMA.FTZ R107, R23, R114.reuse, R115 ;  /* 0x00000072176b7223 */ /* 0x080fe20000010073 */
[----:B------:R-:W-:Y:S02]  /*4a60*/  LOP3.LUT P6, RZ, R18, 0xff0000, RZ, 0xc0, !PT ;  /* 0x00ff000012ff7812 */ /* 0x000fe400078cc0ff */
[----:B0-----:R-:W-:Y:S01]  /*4a70*/  SHF.R.U64 R110, R166, 0x10, R167 ;  /* 0x00000010a66e7819 */ /* 0x001fe200000012a7 */
[----:B------:R-:W-:Y:S02]  /*4a80*/  HADD2.F32 R108, -RZ, R106.H0_H0 ;  /* 0x2000006aff6c7230 */ /* 0x000fe40000004100 */
[----:B------:R-:W-:Y:S01]  /*4a90*/  FADD.FTZ R106, R24, -R107 ;  /* 0x8000006b186a7221 */ /* 0x000fe20000010000 */
[----:B------:R-:W-:Y:S01]  /*4aa0*/  FFMA.FTZ R107, R19, R114, R115 ;  /* 0x00000072136b7223 */ /* 0x000fe20000010073 */
[----:B------:R-:W-:-:S02]  /*4ab0*/  HADD2.F32 R110, -RZ, R110.H0_H0 ;  /* 0x2000006eff6e7230 */ /* 0x000fc40000004100 */
[----:B-----5:R-:W-:Y:S01]  /*4ac0*/  FFMA.FTZ R116, R7, R106, R108 ;  /* 0x0000006a07747223 */ /* 0x020fe2000001006c */
[----:B------:R-:W-:-:S03]  /*4ad0*/  SHF.R.U32.HI R108, RZ, 0x10, R167 ;  /* 0x00000010ff6c7819 */ /* 0x000fc600000116a7 */
[----:B------:R-:W-:Y:S02]  /*4ae0*/  FMUL.FTZ R106, R116, UR14 ;  /* 0x0000000e746a7c20 */ /* 0x000fe40008410000 */
[----:B------:R-:W-:-:S03]  /*4af0*/  HADD2.F32 R108, -RZ, R108.H0_H0 ;  /* 0x2000006cff6c7230 */ /* 0x000fc60000004100 */
[C---:B------:R-:W-:Y:S02]  /*4b00*/  FSEL R117, R106.reuse, RZ, P6 ;  /* 0x000000ff6a757208 */ /* 0x040fe40003000000 */
        /* <DEDUP_REMOVED lines=29> */
[----:B------:R-:W-:Y:S01]  /*4ce0*/  FMUL.FTZ R110, R108, UR14 ;  /* 0x0000000e6c6e7c20 */ /* 0x000fe20008410000 */
[----:B------:R-:W-:Y:S02]  /*4cf0*/  FSEL R107, R107, RZ, P6 ;  /* 0x000000ff6b6b7208 */ /* 0x000fe40003000000 */
[----:B------:R-:W-:Y:S02]  /*4d00*/  LOP3.LUT P6, RZ, R18, 0xff00, RZ, 0xc0, !PT ;  /* 0x0000ff0012ff7812 */ /* 0x000fe400078cc0ff */
[----:B------:R-:W-:-:S02]  /*4d10*/  F2FP.F16.F32.PACK_AB R107, R108, R107 ;  /* 0x0000006b6c6b723e */ /* 0x000fc400000000ff */
[C---:B------:R-:W-:Y:S02]  /*4d20*/  FSEL R112, R110.reuse, RZ, P6 ;  /* 0x000000ff6e707208 */ /* 0x040fe40003000000 */
        /* <DEDUP_REMOVED lines=12> */
.L_x_1339:
[----:B-1----:R-:W-:Y:S01]  /*4df0*/  SHF.R.U64 R107, R166, 0x10, R167 ;  /* 0x00000010a66b7819 */ /* 0x002fe200000012a7 */
[-C--:B------:R-:W-:Y:S01]  /*4e00*/  FFMA.FTZ R106, R22, R114.reuse, R115 ;  /* 0x00000072166a7223 */ /* 0x080fe20000010073 */
[----:B------:R-:W-:Y:S02]  /*4e10*/  LOP3.LUT P6, RZ, R18, 0xff00, RZ, 0xc0, !PT ;  /* 0x0000ff0012ff7812 */ /* 0x000fe400078cc0ff */
[----:B0-----:R-:W-:Y:S01]  /*4e20*/  SHF.R.U32.HI R111, RZ, 0x10, R167 ;  /* 0x00000010ff6f7819 */ /* 0x001fe200000116a7 */
[----:B------:R-:W-:Y:S02]  /*4e30*/  HADD2.F32 R108, -RZ, R107.H0_H0 ;  /* 0x2000006bff6c7230 */ /* 0x000fe40000004100 */
[----:B------:R-:W-:Y:S01]  /*4e40*/  FADD.FTZ R106, R21, -R106 ;  /* 0x8000006a156a7221 */ /* 0x000fe20000010000 */
[----:B------:R-:W-:Y:S01]  /*4e50*/  FFMA.FTZ R107, R23, R114, R115 ;  /* 0x00000072176b7223 */ /* 0x000fe20000010073 */
[----:B------:R-:W-:Y:S02]  /*4e60*/  HADD2.F32 R116, -RZ, R111.H0_H0 ;  /* 0x2000006fff747230 */ /* 0x000fe40000004100 */
        /* <DEDUP_REMOVED lines=22> */
[C---:B------:R-:W-:Y:S02]  /*4fd0*/  PRMT R155, R112.reuse, 0x7632, R155 ;  /* 0x00007632709b7816 */ /* 0x040fe4000000009b */
[----:B------:R-:W-:Y:S01]  /*4fe0*/  PRMT R110, R112, 0x7610, R110 ;  /* 0x00007610706e7816 */ /* 0x000fe2000000006e */
        /* <DEDUP_REMOVED lines=21> */
.L_x_1338:
[----:B------:R-:W-:-:S04]  /*5140*/  UISETP.NE.U32.AND UP2, UPT, UR6, URZ, UPT ;  /* 0x000000ff0600728c */ /* 0x000fc8000bf45070 */
[----:B------:R-:W-:-:S09]  /*5150*/  UISETP.NE.AND.EX UP2, UPT, UR7, URZ, UPT, UP2 ;  /* 0x000000ff0700728c */ /* 0x000fd2000bf45320 */
[----:B------:R-:W-:Y:S05]  /*5160*/  BRA.U !UP2, `(.L_x_1341) ;  /* 0x000000010acc7547 */ /* 0x000fea000b800000 */
[-CC-:B-1----:R-:W-:Y:S01]  /*5170*/  FFMA.FTZ R107, R23, R114.reuse, R115.reuse ;  /* 0x00000072176b7223 */ /* 0x182fe20000010073 */
        /* <DEDUP_REMOVED lines=8> */
[----:B0-----:R-:W-:-:S03]  /*5200*/  FMUL.FTZ R110, R108, UR14 ;  /* 0x0000000e6c6e7c20 */ /* 0x001fc60008410000 */
        /* <DEDUP_REMOVED lines=41> */
.L_x_1341:
[-CC-:B-1----:R-:W-:Y:S01]  /*54a0*/  FFMA.FTZ R106, R22, R114.reuse, R115.reuse ;  /* 0x00000072166a7223 */ /* 0x182fe20000010073 */
[----:B------:R-:W-:Y:S01]  /*54b0*/  LOP3.LUT P6, RZ, R18, 0xff00, RZ, 0xc0, !PT ;  /* 0x0000ff0012ff7812 */ /* 0x000fe200078cc0ff */
[-CC-:B------:R-:W-:Y:S01]  /*54c0*/  FFMA.FTZ R107, R23, R114.reuse, R115.reuse ;  /* 0x00000072176b7223 */ /* 0x180fe20000010073 */
[----:B0-----:R-:W-:Y:S01]  /*54d0*/  FFMA.FTZ R112, R26, R114, R115 ;  /* 0x000000721a707223 */ /* 0x001fe20000010073 */
        /* <DEDUP_REMOVED lines=24> */
[----:B------:R-:W-:-:S05]  /*5660*/  FMUL.FTZ R106, R106, UR14 ;  /* 0x0000000e6a6a7c20 */ /* 0x000fca0008410000 */
        /* <DEDUP_REMOVED lines=14> */
.L_x_1337:
        /* <DEDUP_REMOVED lines=8> */
[----:B------:R-:W-:Y:S01]  /*57d0*/  SHF.R.U64 R109, R166, 0x10, R167 ;  /* 0x00000010a66d7819 */ /* 0x000fe200000012a7 */
[----:B0-----:R-:W-:Y:S01]  /*57e0*/  FFMA.FTZ R111, R23, R114, R115 ;  /* 0x00000072176f7223 */ /* 0x001fe20000010073 */
        /* <DEDUP_REMOVED lines=41> */
.L_x_1343:
[----:B-1----:R-:W-:Y:S02]  /*5a80*/  IMAD.MOV.U32 R106, RZ, RZ, R166 ;  /* 0x000000ffff6a7224 */ /* 0x002fe400078e00a6 */
[-CC-:B------:R-:W-:Y:S01]  /*5a90*/  FFMA.FTZ R107, R19, R114.reuse, R115.reuse ;  /* 0x00000072136b7223 */ /* 0x180fe20000010073 */
[----:B------:R-:W-:Y:S01]  /*5aa0*/  LOP3.LUT P6, RZ, R18, 0xff, RZ, 0xc0, !PT ;  /* 0x000000ff12ff7812 */ /* 0x000fe200078cc0ff */
[----:B------:R-:W-:Y:S01]  /*5ab0*/  FFMA.FTZ R109, R23, R114, R115 ;  /* 0x00000072176d7223 */ /* 0x000fe20000010073 */
[----:B------:R-:W-:Y:S02]  /*5ac0*/  HADD2.F32 R108, -RZ, R106.H0_H0 ;  /* 0x2000006aff6c7230 */ /* 0x000fe40000004100 */
[----:B------:R-:W-:Y:S01]  /*5ad0*/  FADD.FTZ R106, R20, -R107 ;  /* 0x8000006b146a7221 */ /* 0x000fe20000010000 */
[----:B------:R-:W-:-:S03]  /*5ae0*/  SHF.R.U64 R107, R166, 0x10, R167 ;  /* 0x00000010a66b7819 */ /* 0x000fc600000012a7 */
[----:B-----5:R-:W-:Y:S01]  /*5af0*/  FFMA.FTZ R106, R7, R106, R108 ;  /* 0x0000006a076a7223 */ /* 0x020fe2000001006c */
[----:B------:R-:W-:Y:S01]  /*5b00*/  FFMA.FTZ R108, R22, R114, R115 ;  /* 0x00000072166c7223 */ /* 0x000fe20000010073 */
[----:B0-----:R-:W-:Y:S02]  /*5b10*/  HADD2.F32 R110, -RZ, R107.H0_H0 ;  /* 0x2000006bff6e7230 */ /* 0x001fe40000004100 */
[----:B------:R-:W-:Y:S01]  /*5b20*/  FMUL.FTZ R106, R106, UR14 ;  /* 0x0000000e6a6a7c20 */ /* 0x000fe20008410000 */
[----:B------:R-:W-:-:S04]  /*5b30*/  FADD.FTZ R108, R21, -R108 ;  /* 0x8000006c156c7221 */ /* 0x000fc80000010000 */
[----:B------:R-:W-:Y:S01]  /*5b40*/  FFMA.FTZ R108, R7, R108, R110 ;  /* 0x0000006c076c7223 */ /* 0x000fe2000001006e */
[----:B------:R-:W-:Y:S02]  /*5b50*/  FSEL R106, R106, RZ, P6 ;  /* 0x000000ff6a6a7208 */ /* 0x000fe40003000000 */
[----:B------:R-:W-:Y:S01]  /*5b60*/  LOP3.LUT P6, RZ, R18, 0xff00, RZ, 0xc0, !PT ;  /* 0x0000ff0012ff7812 */ /* 0x000fe200078cc0ff */
[----:B------:R-:W-:-:S05]  /*5b70*/  FMUL.FTZ R108, R108, UR14 ;  /* 0x0000000e6c6c7c20 */ /* 0x000fca0008410000 */
        /* <DEDUP_REMOVED lines=13> */
[----:B------:R-:W-:Y:S01]  /*5c50*/  FFMA.FTZ R110, R7, R110, R112 ;  /* 0x0000006e076e7223 */ /* 0x000fe20000010070 */
[----:B------:R-:W-:Y:S02]  /*5c60*/  FSEL R108, R108, RZ, P6 ;  /* 0x000000ff6c6c7208 */ /* 0x000fe40003000000 */
[----:B------:R-:W-:Y:S01]  /*5c70*/  ISETP.GE.U32.AND P6, PT, R18, 0x1000000, PT ;  /* 0x010000001200780c */ /* 0x000fe20003fc6070 */
[----:B------:R-:W-:-:S05]  /*5c80*/  FMUL.FTZ R110, R110, UR14 ;  /* 0x0000000e6e6e7c20 */ /* 0x000fca0008410000 */
[----:B------:R-:W-:-:S04]  /*5c90*/  FSEL R109, R110, RZ, P6 ;  /* 0x000000ff6e6d7208 */ /* 0x000fc80003000000 */
[----:B------:R-:W-:Y:S02]  /*5ca0*/  F2FP.F16.F32.PACK_AB R109, R109, R108 ;  /* 0x0000006c6d6d723e */ /* 0x000fe400000000ff */
[----:B------:R-:W-:Y:S02]  /*5cb0*/  PRMT R108, R106, 0x7632, R108 ;  /* 0x000076326a6c7816 */ /* 0x000fe4000000006c */
[C---:B------:R-:W-:Y:S02]  /*5cc0*/  PRMT R113, R109.reuse, 0x7632, R113 ;  /* 0x000076326d717816 */ /* 0x040fe40000000071 */
[----:B------:R-:W-:Y:S01]  /*5cd0*/  PRMT R110, R109, 0x7610, R110 ;  /* 0x000076106d6e7816 */ /* 0x000fe2000000006e */
[----:B------:R-:W-:Y:S06]  /*5ce0*/  BRA `(.L_x_1340) ;  /* 0x0000000400187947 */ /* 0x000fec0003800000 */
.L_x_1342:
[----:B------:R-:W-:-:S04]  /*5cf0*/  UISETP.NE.U32.AND UP2, UPT, UR6, URZ, UPT ;  /* 0x000000ff0600728c */ /* 0x000fc8000bf45070 */
[----:B------:R-:W-:-:S09]  /*5d00*/  UISETP.NE.AND.EX UP2, UPT, UR7, URZ, UPT, UP2 ;  /* 0x000000ff0700728c */ /* 0x000fd2000bf45320 */
[----:B------:R-:W-:Y:S05]  /*5d10*/  BRA.U !UP2, `(.L_x_1344) ;  /* 0x000000010a947547 */ /* 0x000fea000b800000 */
[-CC-:B-1----:R-:W-:Y:S01]  /*5d20*/  FFMA.FTZ R107, R19, R114.reuse, R115.reuse ;  /* 0x00000072136b7223 */ /* 0x182fe20000010073 */
[-CC-:B------:R-:W-:Y:S01]  /*5d30*/  FFMA.FTZ R108, R22, R114.reuse, R115.reuse ;  /* 0x00000072166c7223 */ /* 0x180fe20000010073 */
[-C--:B0-----:R-:W-:Y:S01]  /*5d40*/  FFMA.FTZ R111, R23, R114.reuse, R115 ;  /* 0x00000072176f7223 */ /* 0x081fe20000010073 */
        /* <DEDUP_REMOVED lines=14> */
[C---:B------:R-:W-:Y:S02]  /*5e30*/  LOP3.LUT P6, RZ, R18.reuse, 0xff00, RZ, 0xc0, !PT ;  /* 0x0000ff0012ff7812 */ /* 0x040fe400078cc0ff */
        /* <DEDUP_REMOVED lines=19> */
.L_x_1344:
[-CC-:B-1----:R-:W-:Y:S01]  /*5f70*/  FFMA.FTZ R107, R19, R114.reuse, R115.reuse ;  /* 0x00000072136b7223 */ /* 0x182fe20000010073 */
[-CC-:B------:R-:W-:Y:S01]  /*5f80*/  FFMA.FTZ R108, R22, R114.reuse, R115.reuse ;  /* 0x00000072166c7223 */ /* 0x180fe20000010073 */
[----:B------:R-:W-:Y:S01]  /*5f90*/  LOP3.LUT P6, RZ, R18, 0xff, RZ, 0xc0, !PT ;  /* 0x000000ff12ff7812 */ /* 0x000fe200078cc0ff */
[-C--:B------:R-:W-:Y:S01]  /*5fa0*/  FFMA.FTZ R109, R23, R114.reuse, R115 ;  /* 0x00000072176d7223 */ /* 0x080fe20000010073 */
[----:B------:R-:W-:Y:S01]  /*5fb0*/  FADD.FTZ R106, R20, -R107 ;  /* 0x8000006b146a7221 */ /* 0x000fe20000010000 */
[----:B------:R-:W-:Y:S01]  /*5fc0*/  FADD.FTZ R108, R21, -R108 ;  /* 0x8000006c156c7221 */ /* 0x000fe20000010000 */
[----:B0-----:R-:W-:Y:S02]  /*5fd0*/  FFMA.FTZ R110, R26, R114, R115 ;  /* 0x000000721a6e7223 */ /* 0x001fe40000010073 */
        /* <DEDUP_REMOVED lines=17> */
[----:B------:R-:W-:-:S04]  /*60f0*/  ISETP.GE.U32.AND P6, PT, R18, 0x1000000, PT ;  /* 0x010000001200780c */ /* 0x000fc80003fc6070 */
[----:B------:R-:W-:-:S04]  /*6100*/  FSEL R109, R110, RZ, P6 ;  /* 0x000000ff6e6d7208 */ /* 0x000fc80003000000 */
[----:B------:R-:W-:Y:S02]  /*6110*/  F2FP.F16.F32.PACK_AB R109, R109, R108 ;  /* 0x0000006c6d6d723e */ /* 0x000fe400000000ff */
[----:B------:R-:W-:Y:S02]  /*6120*/  PRMT R108, R106, 0x7632, R108 ;  /* 0x000076326a6c7816 */ /* 0x000fe4000000006c */
[C---:B------:R-:W-:Y:S02]  /*6130*/  PRMT R113, R109.reuse, 0x7632, R113 ;  /* 0x000076326d717816 */ /* 0x040fe40000000071 */
[----:B------:R-:W-:-:S07]  /*6140*/  PRMT R110, R109, 0x7610, R110 ;  /* 0x000076106d6e7816 */ /* 0x000fce000000006e */
.L_x_1340:
        /* <DEDUP_REMOVED lines=16> */
.L_x_1345:
        /* <DEDUP_REMOVED lines=10> */
.L_x_1346:
[----:B------:R-:W-:-:S07]  /*62f0*/  VIADD R6, R6, 0x100 ;  /* 0x0000010006067836 */ /* 0x000fce0000000000 */
.L_x_1336:
[----:B------:R-:W-:Y:S05]  /*6300*/  BSYNC.RECONVERGENT B0 ;  /* 0x0000000000007941 */ /* 0x000fea0003800200 */
.L_x_1335:
        /* <DEDUP_REMOVED lines=11> */
[----:B-12---:R-:W-:Y:S02]  /*63c0*/  IMAD.MOV.U32 R106, RZ, RZ, R165 ;  /* 0x000000ffff6a7224 */ /* 0x006fe400078e00a5 */
        /* <DEDUP_REMOVED lines=58> */
.L_x_1351:
[----:B-12---:R-:W-:Y:S01]  /*6770*/  SHF.R.U64 R107, R164, 0x10, R165 ;  /* 0x00000010a46b7819 */ /* 0x006fe200000012a5 */
        /* <DEDUP_REMOVED lines=52> */
.L_x_1350:
[----:B------:R-:W-:-:S04]  /*6ac0*/  UISETP.NE.U32.AND UP2, UPT, UR6, URZ, UPT ;  /* 0x000000ff0600728c */ /* 0x000fc8000bf45070 */
[----:B------:R-:W-:-:S09]  /*6ad0*/  UISETP.NE.AND.EX UP2, UPT, UR7, URZ, UPT, UP2 ;  /* 0x000000ff0700728c */ /* 0x000fd2000bf45320 */
[----:B------:R-:W-:Y:S05]  /*6ae0*/  BRA.U !UP2, `(.L_x_1353) ;  /* 0x000000010acc7547 */ /* 0x000fea000b800000 */
[-CC-:B-12---:R-:W-:Y:S01]  /*6af0*/  FFMA.FTZ R107, R33, R114.reuse, R115.reuse ;  /* 0x00000072216b7223 */ /* 0x186fe20000010073 */
        /* <DEDUP_REMOVED lines=50> */
.L_x_1353:
[-CC-:B-12---:R-:W-:Y:S01]  /*6e20*/  FFMA.FTZ R106, R32, R114.reuse, R115.reuse ;  /* 0x00000072206a7223 */ /* 0x186fe20000010073 */
        /* <DEDUP_REMOVED lines=42> */
.L_x_1349:
        /* <DEDUP_REMOVED lines=51> */
.L_x_1355:
[----:B-12---:R-:W-:Y:S02]  /*7400*/  IMAD.MOV.U32 R106, RZ, RZ, R164 ;  /* 0x000000ffff6a7224 */ /* 0x006fe400078e00a4 */
        /* <DEDUP_REMOVED lines=38> */
.L_x_1354:
[----:B------:R-:W-:-:S04]  /*7670*/  UISETP.NE.U32.AND UP2, UPT, UR6, URZ, UPT ;  /* 0x000000ff0600728c */ /* 0x000fc8000bf45070 */
[----:B------:R-:W-:-:S09]  /*7680*/  UISETP.NE.AND.EX UP2, UPT, UR7, URZ, UPT, UP2 ;  /* 0x000000ff0700728c */ /* 0x000fd2000bf45320 */
[----:B------:R-:W-:Y:S05]  /*7690*/  BRA.U !UP2, `(.L_x_1356) ;  /* 0x000000010a947547 */ /* 0x000fea000b800000 */
[-CC-:B-12---:R-:W-:Y:S01]  /*76a0*/  FFMA.FTZ R107, R29, R114.reuse, R115.reuse ;  /* 0x000000721d6b7223 */ /* 0x186fe20000010073 */
        /* <DEDUP_REMOVED lines=36> */
.L_x_1356:
[-CC-:B-12---:R-:W-:Y:S01]  /*78f0*/  FFMA.FTZ R107, R29, R114.reuse, R115.reuse ;  /* 0x000000721d6b7223 */ /* 0x186fe20000010073 */
        /* <DEDUP_REMOVED lines=29> */
.L_x_1352:
        /* <DEDUP_REMOVED lines=16> */
.L_x_1357:
        /* <DEDUP_REMOVED lines=10> */
.L_x_1358:
[----:B------:R-:W-:-:S07]  /*7c70*/  VIADD R6, R6, 0x100 ;  /* 0x0000010006067836 */ /* 0x000fce0000000000 */
.L_x_1348:
[----:B------:R-:W-:Y:S05]  /*7c80*/  BSYNC.RECONVERGENT B0 ;  /* 0x0000000000007941 */ /* 0x000fea0003800200 */
.L_x_1347:
        /* <DEDUP_REMOVED lines=70> */
.L_x_1363:
        /* <DEDUP_REMOVED lines=53> */
.L_x_1362:
        /* <DEDUP_REMOVED lines=54> */
.L_x_1365:
        /* <DEDUP_REMOVED lines=43> */
.L_x_1361:
        /* <DEDUP_REMOVED lines=51> */
.L_x_1367:
        /* <DEDUP_REMOVED lines=39> */
.L_x_1366:
        /* <DEDUP_REMOVED lines=40> */
.L_x_1368:
        /* <DEDUP_REMOVED lines=30> */
.L_x_1364:
        /* <DEDUP_REMOVED lines=16> */
.L_x_1369:
        /* <DEDUP_REMOVED lines=10> */
.L_x_1370:
[----:B------:R-:W-:-:S07]  /*95f0*/  VIADD R6, R6, 0x100 ;  /* 0x0000010006067836 */ /* 0x000fce0000000000 */
.L_x_1360:
[----:B------:R-:W-:Y:S05]  /*9600*/  BSYNC.RECONVERGENT B0 ;  /* 0x0000000000007941 */ /* 0x000fea0003800200 */
.L_x_1359:
        /* <DEDUP_REMOVED lines=70> */
.L_x_1375:
        /* <DEDUP_REMOVED lines=53> */
.L_x_1374:
        /* <DEDUP_REMOVED lines=54> */
.L_x_1377:
        /* <DEDUP_REMOVED lines=43> */
.L_x_1373:
        /* <DEDUP_REMOVED lines=51> */
.L_x_1379:
        /* <DEDUP_REMOVED lines=39> */
.L_x_1378:
        /* <DEDUP_REMOVED lines=40> */
.L_x_1380:
        /* <DEDUP_REMOVED lines=30> */
.L_x_1376:
        /* <DEDUP_REMOVED lines=16> */
.L_x_1381:
        /* <DEDUP_REMOVED lines=10> */
.L_x_1382:
[----:B------:R-:W-:-:S07]  /*af70*/  VIADD R6, R6, 0x100 ;  /* 0x0000010006067836 */ /* 0x000fce0000000000 */
.L_x_1372:
[----:B------:R-:W-:Y:S05]  /*af80*/  BSYNC.RECONVERGENT B0 ;  /* 0x0000000000007941 */ /* 0x000fea0003800200 */
.L_x_1371:
        /* <DEDUP_REMOVED lines=70> */
.L_x_1387:
        /* <DEDUP_REMOVED lines=53> */
.L_x_1386:
        /* <DEDUP_REMOVED lines=54> */
.L_x_1389:
        /* <DEDUP_REMOVED lines=43> */
.L_x_1385:
        /* <DEDUP_REMOVED lines=51> */
.L_x_1391:
        /* <DEDUP_REMOVED lines=39> */
.L_x_1390:
        /* <DEDUP_REMOVED lines=40> */
.L_x_1392:
        /* <DEDUP_REMOVED lines=30> */
.L_x_1388:
        /* <DEDUP_REMOVED lines=16> */
.L_x_1393:
        /* <DEDUP_REMOVED lines=10> */
.L_x_1394:
[----:B------:R-:W-:-:S07]  /*c8f0*/  VIADD R6, R6, 0x100 ;  /* 0x0000010006067836 */ /* 0x000fce0000000000 */
.L_x_1384:
[----:B------:R-:W-:Y:S05]  /*c900*/  BSYNC.RECONVERGENT B0 ;  /* 0x0000000000007941 */ /* 0x000fea0003800200 */
.L_x_1383:
        /* <DEDUP_REMOVED lines=13> */
[-CC-:B------:R-:W-:Y:S01]  /*c9e0*/  FFMA.FTZ R106, R147, R114.reuse, R115.reuse ;  /* 0x00000072936a7223 */ /* 0x180fe20000010073 */
[----:B------:R-:W-:Y:S02]  /*c9f0*/  LOP3.LUT P6, RZ, R139, 0xff0000, RZ, 0xc0, !PT ;  /* 0x00ff00008bff7812 */ /* 0x000fe400078cc0ff */
[----:B------:R-:W-:Y:S02]  /*ca00*/  HADD2.F32 R108, -RZ, R107.H0_H0 ;  /* 0x2000006bff6c7230 */ /* 0x000fe40000004100 */
[----:B------:R-:W-:Y:S01]  /*ca10*/  FADD.FTZ R106, R145, -R106 ;  /* 0x8000006a916a7221 */ /* 0x000fe20000010000 */
[----:B------:R-:W-:-:S03]  /*ca20*/  FFMA.FTZ R107, R148, R114, R115 ;  /* 0x00000072946b7223 */ /* 0x000fc60000010073 */
[----:B0----5:R-:W-:Y:S01]  /*ca30*/  FFMA.FTZ R112, R7, R106, R108 ;  /* 0x0000006a07707223 */ /* 0x021fe2000001006c */
[----:B------:R-:W-:-:S03]  /*ca40*/  SHF.R.U32.HI R108, RZ, 0x10, R157 ;  /* 0x00000010ff6c7819 */ /* 0x000fc6000001169d */
[----:B------:R-:W-:Y:S02]  /*ca50*/  FMUL.FTZ R106, R112, UR14 ;  /* 0x0000000e706a7c20 */ /* 0x000fe40008410000 */
[----:B------:R-:W-:-:S03]  /*ca60*/  HADD2.F32 R108, -RZ, R108.H0_H0 ;  /* 0x2000006cff6c7230 */ /* 0x000fc60000004100 */
[----:B------:R-:W-:Y:S02]  /*ca70*/  FSEL R113, R106, RZ, P6 ;  /* 0x000000ff6a717208 */ /* 0x000fe40003000000 */
[----:B------:R-:W-:Y:S02]  /*ca80*/  LOP3.LUT P6, RZ, R140, 0xff0000, RZ, 0xc0, !PT ;  /* 0x00ff00008cff7812 */ /* 0x000fe400078cc0ff */
[----:B------:R-:W-:Y:S02]  /*ca90*/  F2FP.F16.F32.PACK_AB R113, R113, R112 ;  /* 0x000000707171723e */ /* 0x000fe400000000ff */
[----:B------:R-:W-:Y:S01]  /*caa0*/  FSEL R116, R106, RZ, P6 ;  /* 0x000000ff6a747208 */ /* 0x000fe20003000000 */
[----:B------:R-:W-:Y:S01]  /*cab0*/  FADD.FTZ R106, R146, -R107 ;  /* 0x8000006b926a7221 */ /* 0x000fe20000010000 */
[----:B------:R-:W-:Y:S01]  /*cac0*/  ISETP.GE.U32.AND P6, PT, R139, 0x1000000, PT ;  /* 0x010000008b00780c */ /* 0x000fe20003fc6070 */
[-CC-:B------:R-:W-:Y:S01]  /*cad0*/  FFMA.FTZ R107, R141, R114.reuse, R115.reuse ;  /* 0x000000728d6b7223 */ /* 0x180fe20000010073 */
[----:B------:R-:W-:Y:S01]  /*cae0*/  FFMA.FTZ R114, R144, R114, R115 ;  /* 0x0000007290727223 */ /* 0x000fe20000010073 */
[----:B------:R-:W-:Y:S01]  /*caf0*/  FFMA.FTZ R117, R7, R106, R108 ;  /* 0x0000006a07757223 */ /* 0x000fe2000001006c */
[----:B------:R-:W-:-:S02]  /*cb00*/  PRMT R151, R113, 0x7610, R151 ;  /* 0x0000761071977816 */ /* 0x000fc40000000097 */
[----:B------:R-:W-:Y:S01]  /*cb10*/  FADD.FTZ R114, R143, -R114 ;  /* 0x800000728f727221 */ /* 0x000fe20000010000 */
        /* <DEDUP_REMOVED lines=14> */
[----:B------:R-:W-:-:S03]  /*cc00*/  SHF.R.U64 R108, R156, 0x10, R157 ;  /* 0x000000109c6c7819 */ /* 0x000fc6000000129d */
[----:B------:R-:W-:Y:S02]  /*cc10*/  FMUL.FTZ R107, R106, UR14 ;  /* 0x0000000e6a6b7c20 */ /* 0x000fe40008410000 */
[----:B------:R-:W-:-:S03]  /*cc20*/  HADD2.F32 R108, -RZ, R108.H0_H0 ;  /* 0x2000006cff6c7230 */ /* 0x000fc60000004100 */
[----:B------:R-:W-:Y:S02]  /*cc30*/  FSEL R109, R107, RZ, P6 ;  /* 0x000000ff6b6d7208 */ /* 0x000fe40003000000 */
[----:B------:R-:W-:Y:S01]  /*cc40*/  LOP3.LUT P6, RZ, R140, 0xff, RZ, 0xc0, !PT ;  /* 0x000000ff8cff7812 */ /* 0x000fe200078cc0ff */
[----:B------:R-:W-:Y:S01]  /*cc50*/  FFMA.FTZ R108, R7, R114, R108 ;  /* 0x00000072076c7223 */ /* 0x000fe2000001006c */
[----:B------:R-:W-:Y:S02]  /*cc60*/  F2FP.F16.F32.PACK_AB R109, R109, R106 ;  /* 0x0000006a6d6d723e */ /* 0x000fe400000000ff */
[----:B------:R-:W-:Y:S01]  /*cc70*/  FSEL R107, R107, RZ, P6 ;  /* 0x000000ff6b6b7208 */ /* 0x000fe20003000000 */
[C---:B------:R-:W-:Y:S01]  /*cc80*/  FMUL.FTZ R7, R108.reuse, UR14 ;  /* 0x0000000e6c077c20 */ /* 0x040fe20008410000 */
[----:B------:R-:W-:Y:S02]  /*cc90*/  LOP3.LUT P6, RZ, R139, 0xff00, RZ, 0xc0, !PT ;  /* 0x0000ff008bff7812 */ /* 0x000fe400078cc0ff */
[----:B------:R-:W-:-:S02]  /*cca0*/  F2FP.F16.F32.PACK_AB R107, R108, R107 ;  /* 0x0000006b6c6b723e */ /* 0x000fc400000000ff */
[----:B------:R-:W-:Y:S02]  /*ccb0*/  FSEL R110, R7, RZ, P6 ;  /* 0x000000ff076e7208 */ /* 0x000fe40003000000 */
[----:B------:R-:W-:Y:S02]  /*ccc0*/  LOP3.LUT P6, RZ, R140, 0xff00, RZ, 0xc0, !PT ;  /* 0x0000ff008cff7812 */ /* 0x000fe400078cc0ff */
[----:B------:R-:W-:Y:S02]  /*ccd0*/  PRMT R149, R109, 0x7610, R149 ;  /* 0x000076106d957816 */ /* 0x000fe40000000095 */
[----:B------:R-:W-:Y:S02]  /*cce0*/  FSEL R111, R7, RZ, P6 ;  /* 0x000000ff076f7208 */ /* 0x000fe40003000000 */
[----:B------:R-:W-:Y:S02]  /*ccf0*/  PRMT R7, R109, 0x7632, R7 ;  /* 0x000076326d077816 */ /* 0x000fe40000000007 */
[----:B------:R-:W-:-:S02]  /*cd00*/  F2FP.F16.F32.PACK_AB R110, R111, R110 ;  /* 0x0000006e6f6e723e */ /* 0x000fc400000000ff */
[C---:B------:R-:W-:Y:S02]  /*cd10*/  PRMT R150, R107.reuse, 0x7632, R150 ;  /* 0x000076326b967816 */ /* 0x040fe40000000096 */
[C---:B------:R-:W-:Y:S02]  /*cd20*/  PRMT R154, R110.reuse, 0x7632, R154 ;  /* 0x000076326e9a7816 */ /* 0x040fe4000000009a */
[----:B------:R-:W-:Y:S02]  /*cd30*/  PRMT R108, R110, 0x7610, R108 ;  /* 0x000076106e6c7816 */ /* 0x000fe4000000006c */
[----:B------:R-:W-:Y:S02]  /*cd40*/  PRMT R153, R107, 0x7610, R153 ;  /* 0x000076106b997816 */ /* 0x000fe40000000099 */
[----:B------:R-:W-:Y:S02]  /*cd50*/  PRMT R110, R113, 0x7632, R110 ;  /* 0x00007632716e7816 */ /* 0x000fe4000000006e */
[----:B------:R-:W-:Y:S01]  /*cd60*/  PRMT R111, R118, 0x7610, R111 ;  /* 0x00007610766f7816 */ /* 0x000fe2000000006f */
[----:B------:R-:W-:Y:S06]  /*cd70*/  BRA `(.L_x_1400) ;  /* 0x0000001000d87947 */ /* 0x000fec0003800000 */
.L_x_1399:
[----:B-12---:R-:W-:Y:S01]  /*cd80*/  SHF.R.U64 R107, R156, 0x10, R157 ;  /* 0x000000109c6b7819 */ /* 0x006fe2000000129d */
[----:B------:R-:W-:Y:S01]  /*cd90*/  FFMA.FTZ R106, R144, R114, R115 ;  /* 0x00000072906a7223 */ /* 0x000fe20000010073 */
[----:B------:R-:W-:-:S03]  /*cda0*/  LOP3.LUT P6, RZ, R139, 0xff00, RZ, 0xc0, !PT ;  /* 0x0000ff008bff7812 */ /* 0x000fc600078cc0ff */
[----:B------:R-:W-:Y:S02]  /*cdb0*/  HADD2.F32 R108, -RZ, R107.H0_H0 ;  /* 0x2000006bff6c7230 */ /* 0x000fe40000004100 */
[----:B------:R-:W-:Y:S01]  /*cdc0*/  FADD.FTZ R106, R143, -R106 ;  /* 0x8000006a8f6a7221 */ /* 0x000fe20000010000 */
[----:B------:R-:W-:-:S03]  /*cdd0*/  IMAD.MOV.U32 R107, RZ, RZ, R157 ;  /* 0x000000ffff6b7224 */ /* 0x000fc600078e009d */
[----:B-----5:R-:W-:Y:S02]  /*cde0*/  FFMA.FTZ R106, R7, R106, R108 ;  /* 0x0000006a076a7223 */ /* 0x020fe4000001006c */
[----:B------:R-:W-:Y:S02]  /*cdf0*/  HADD2.F32 R108, -RZ, R107.H0_H0 ;  /* 0x2000006bff6c7230 */ /* 0x000fe40000004100 */
[----:B------:R-:W-:Y:S01]  /*ce00*/  FFMA.FTZ R107, R141, R114, R115 ;  /* 0x000000728d6b7223 */ /* 0x000fe20000010073 */
[----:B------:R-:W-:-:S05]  /*ce10*/  FMUL.FTZ R106, R106, UR14 ;  /* 0x0000000e6a6a7c20 */ /* 0x000fca0008410000 */
[----:B------:R-:W-:Y:S02]  /*ce20*/  FSEL R109, R106, RZ, P6 ;  /* 0x000000ff6a6d7208 */ /* 0x000fe40003000000 */
[----:B------:R-:W-:-:S04]  /*ce30*/  LOP3.LUT P6, RZ, R140, 0xff00, RZ, 0xc0, !PT ;  /* 0x0000ff008cff7812 */ /* 0x000fc800078cc0ff */
[----:B0-----:R-:W-:Y:S01]  /*ce40*/  FSEL R110, R106, RZ, P6 ;  /* 0x000000ff6a6e7208 */ /* 0x001fe20003000000 */
[-CC-:B------:R-:W-:Y:S01]  /*ce50*/  FFMA.FTZ R106, R147, R114.reuse, R115.reuse ;  /* 0x00000072936a7223 */ /* 0x180fe20000010073 */
[----:B------:R-:W-:Y:S01]  /*ce60*/  LOP3.LUT P6, RZ, R139, 0xff0000, RZ, 0xc0, !PT ;  /* 0x00ff00008bff7812 */ /* 0x000fe200078cc0ff */
[----:B------:R-:W-:Y:S01]  /*ce70*/  FFMA.FTZ R115, R148, R114, R115 ;  /* 0x0000007294737223 */ /* 0x000fe20000010073 */
[----:B------:R-:W-:Y:S01]  /*ce80*/  F2FP.F16.F32.PACK_AB R109, R110, R109 ;  /* 0x0000006d6e6d723e */ /* 0x000fe200000000ff */
[----:B------:R-:W-:-:S03]  /*ce90*/  FADD.FTZ R106, R145, -R106 ;  /* 0x8000006a916a7221 */ /* 0x000fc60000010000 */
[----:B------:R-:W-:Y:S01]  /*cea0*/  PRMT R154, R109, 0x7632, R154 ;  /* 0x000076326d9a7816 */ /* 0x000fe2000000009a */
        /* <DEDUP_REMOVED lines=13> */
[----:B------:R-:W-:-:S03]  /*cf80*/  SHF.R.U32.HI R108, RZ, 0x10, R157 ;  /* 0x00000010ff6c7819 */ /* 0x000fc6000001169d */
[----:B------:R-:W-:Y:S02]  /*cf90*/  FMUL.FTZ R106, R106, UR14 ;  /* 0x0000000e6a6a7c20 */ /* 0x000fe40008410000 */
[----:B------:R-:W-:Y:S02]  /*cfa0*/  HADD2.F32 R114, -RZ, R108.H0_H0 ;  /* 0x2000006cff727230 */ /* 0x000fe40000004100 */
[----:B------:R-:W-:Y:S01]  /*cfb0*/  FADD.FTZ R108, R146, -R115 ;  /* 0x80000073926c7221 */ /* 0x000fe20000010000 */
[----:B------:R-:W-:Y:S02]  /*cfc0*/  FSEL R107, R106, RZ, P6 ;  /* 0x000000ff6a6b7208 */ /* 0x000fe40003000000 */
[----:B------:R-:W-:Y:S01]  /*cfd0*/  LOP3.LUT P6, RZ, R140, 0xff, RZ, 0xc0, !PT ;  /* 0x000000ff8cff7812 */ /* 0x000fe200078cc0ff */
[----:B------:R-:W-:-:S03]  /*cfe0*/  FFMA.FTZ R108, R7, R108, R114 ;  /* 0x0000006c076c7223 */ /* 0x000fc60000010072 */
[----:B------:R-:W-:Y:S01]  /*cff0*/  FSEL R106, R106, RZ, P6 ;  /* 0x000000ff6a6a7208 */ /* 0x000fe20003000000 */
[----:B------:R-:W-:Y:S01]  /*d000*/  FMUL.FTZ R108, R108, UR14 ;  /* 0x0000000e6c6c7c20 */ /* 0x000fe20008410000 */
        /* <DEDUP_REMOVED lines=12> */
.L_x_1398:
[----:B------:R-:W-:-:S04]  /*d0d0*/  UISETP.NE.U32.AND UP2, UPT, UR6, URZ, UPT ;  /* 0x000000ff0600728c */ /* 0x000fc8000bf45070 */
[----:B------:R-:W-:-:S09]  /*d0e0*/  UISETP.NE.AND.EX UP2, UPT, UR7, URZ, UPT, UP2 ;  /* 0x000000ff0700728c */ /* 0x000fd2000bf45320 */
[----:B------:R-:W-:Y:S05]  /*d0f0*/  BRA.U !UP2, `(.L_x_1401) ;  /* 0x000000010acc7547 */ /* 0x000fea000b800000 */
[-CC-:B-12---:R-:W-:Y:S01]  /*d100*/  FFMA.FTZ R106, R147, R114.reuse, R115.reuse ;  /* 0x00000072936a7223 */ /* 0x186fe20000010073 */
[----:B------:R-:W-:Y:S01]  /*d110*/  LOP3.LUT P6, RZ, R139, 0xff0000, RZ, 0xc0, !PT ;  /* 0x00ff00008bff7812 */ /* 0x000fe200078cc0ff */
[----:B------:R-:W-:Y:S02]  /*d120*/  FFMA.FTZ R107, R148, R114, R115 ;  /* 0x00000072946b7223 */ /* 0x000fe40000010073 */
[----:B------:R-:W-:-:S04]  /*d130*/  FADD.FTZ R106, R145, -R106 ;  /* 0x8000006a916a7221 */ /* 0x000fc80000010000 */
[----:B0----5:R-:W-:-:S04]  /*d140*/  FMUL.FTZ R112, R7, R106 ;  /* 0x0000006a07707220 */ /* 0x021fc80000410000 */
[----:B------:R-:W-:-:S05]  /*d150*/  FMUL.FTZ R106, R112, UR14 ;  /* 0x0000000e706a7c20 */ /* 0x000fca0008410000 */
        /* <DEDUP_REMOVED lines=8> */
[----:B------:R-:W-:Y:S01]  /*d1e0*/  FMUL.FTZ R117, R7, R106 ;  /* 0x0000006a07757220 */ /* 0x000fe20000410000 */
[----:B------:R-:W-:-:S02]  /*d1f0*/  PRMT R151, R113, 0x7610, R151 ;  /* 0x0000761071977816 */ /* 0x000fc40000000097 */
[----:B------:R-:W-:Y:S01]  /*d200*/  FADD.FTZ R108, R143, -R114 ;  /* 0x800000728f6c7221 */ /* 0x000fe20000010000 */
[C---:B------:R-:W-:Y:S01]  /*d210*/  FMUL.FTZ R106, R117.reuse, UR14 ;  /* 0x0000000e756a7c20 */ /* 0x040fe20008410000 */
[----:B------:R-:W-:Y:S02]  /*d220*/  F2FP.F16.F32.PACK_AB R116, R117, R116 ;  /* 0x000000747574723e */ /* 0x000fe400000000ff */
[----:B------:R-:W-:Y:S02]  /*d230*/  FMUL.FTZ R108, R7, R108 ;  /* 0x0000006c076c7220 */ /* 0x000fe40000410000 */
[----:B------:R-:W-:Y:S02]  /*d240*/  FSEL R118, R106, RZ, P6 ;  /* 0x000000ff6a767208 */ /* 0x000fe40003000000 */
[----:B------:R-:W-:Y:S02]  /*d250*/  ISETP.GE.U32.AND P6, PT, R140, 0x1000000, PT ;  /* 0x010000008c00780c */ /* 0x000fe40003fc6070 */
[----:B------:R-:W-:-:S02]  /*d260*/  PRMT R152, R116, 0x7632, R152 ;  /* 0x0000763274987816 */ /* 0x000fc40000000098 */
[----:B------:R-:W-:Y:S01]  /*d270*/  FSEL R119, R106, RZ, P6 ;  /* 0x000000ff6a777208 */ /* 0x000fe20003000000 */
[----:B------:R-:W-:Y:S01]  /*d280*/  FADD.FTZ R106, R142, -R107 ;  /* 0x8000006b8e6a7221 */ /* 0x000fe20000010000 */
[----:B------:R-:W-:Y:S02]  /*d290*/  LOP3.LUT P6, RZ, R139, 0xff, RZ, 0xc0, !PT ;  /* 0x000000ff8bff7812 */ /* 0x000fe400078cc0ff */
[----:B------:R-:W-:Y:S01]  /*d2a0*/  F2FP.F16.F32.PACK_AB R118, R119, R118 ;  /* 0x000000767776723e */ /* 0x000fe200000000ff */
[----:B------:R-:W-:Y:S01]  /*d2b0*/  FMUL.FTZ R106, R7, R106 ;  /* 0x0000006a076a7220 */ /* 0x000fe20000410000 */
[----:B------:R-:W-:Y:S01]  /*d2c0*/  FMUL.FTZ R7, R108, UR14 ;  /* 0x0000000e6c077c20 */ /* 0x000fe20008410000 */
[----:B------:R-:W-:Y:S02]  /*d2d0*/  PRMT R155, R116, 0x7610, R155 ;  /* 0x00007610749b7816 */ /* 0x000fe4000000009b */
[----:B------:R-:W-:Y:S01]  /*d2e0*/  FMUL.FTZ R107, R106, UR14 ;  /* 0x0000000e6a6b7c20 */ /* 0x000fe20008410000 */
[----:B------:R-:W-:-:S04]  /*d2f0*/  PRMT R170, R118, 0x7632, R170 ;  /* 0x0000763276aa7816 */ /* 0x000fc800000000aa */
        /* <DEDUP_REMOVED lines=19> */
.L_x_1401:
[-CC-:B-12---:R-:W-:Y:S01]  /*d430*/  FFMA.FTZ R106, R144, R114.reuse, R115.reuse ;  /* 0x00000072906a7223 */ /* 0x186fe20000010073 */
[----:B------:R-:W-:Y:S01]  /*d440*/  LOP3.LUT P6, RZ, R139, 0xff00, RZ, 0xc0, !PT ;  /* 0x0000ff008bff7812 */ /* 0x000fe200078cc0ff */
[----:B------:R-:W-:Y:S02]  /*d450*/  FFMA.FTZ R107, R141, R114, R115 ;  /* 0x000000728d6b7223 */ /* 0x000fe40000010073 */
[----:B------:R-:W-:-:S04]  /*d460*/  FADD.FTZ R106, R143, -R106 ;  /* 0x8000006a8f6a7221 */ /* 0x000fc80000010000 */
[----:B-----5:R-:W-:-:S04]  /*d470*/  FMUL.FTZ R106, R7, R106 ;  /* 0x0000006a076a7220 */ /* 0x020fc80000410000 */
[----:B------:R-:W-:-:S05]  /*d480*/  FMUL.FTZ R106, R106, UR14 ;  /* 0x0000000e6a6a7c20 */ /* 0x000fca0008410000 */
[----:B------:R-:W-:Y:S02]  /*d490*/  FSEL R108, R106, RZ, P6 ;  /* 0x000000ff6a6c7208 */ /* 0x000fe40003000000 */
[----:B------:R-:W-:-:S04]  /*d4a0*/  LOP3.LUT P6, RZ, R140, 0xff00, RZ, 0xc0, !PT ;  /* 0x0000ff008cff7812 */ /* 0x000fc800078cc0ff */
[----:B------:R-:W-:Y:S01]  /*d4b0*/  FSEL R109, R106, RZ, P6 ;  /* 0x000000ff6a6d7208 */ /* 0x000fe20003000000 */
[-CC-:B------:R-:W-:Y:S01]  /*d4c0*/  FFMA.FTZ R106, R147, R114.reuse, R115.reuse ;  /* 0x00000072936a7223 */ /* 0x180fe20000010073 */
[----:B------:R-:W-:Y:S01]  /*d4d0*/  LOP3.LUT P6, RZ, R139, 0xff0000, RZ, 0xc0, !PT ;  /* 0x00ff00008bff7812 */ /* 0x000fe200078cc0ff */
[----:B------:R-:W-:Y:S01]  /*d4e0*/  FFMA.FTZ R115, R148, R114, R115 ;  /* 0x0000007294737223 */ /* 0x000fe20000010073 */
[----:B------:R-:W-:Y:S01]  /*d4f0*/  F2FP.F16.F32.PACK_AB R108, R109, R108 ;  /* 0x0000006c6d6c723e */ /* 0x000fe200000000ff */
[----:B------:R-:W-:Y:S02]  /*d500*/  FADD.FTZ R106, R145, -R106 ;  /* 0x8000006a916a7221 */ /* 0x000fe40000010000 */
[----:B0-----:R-:W-:Y:S01]  /*d510*/  FADD.FTZ R112, R146, -R115 ;  /* 0x8000007392707221 */ /* 0x001fe20000010000 */
[----:B------:R-:W-:Y:S01]  /*d520*/  PRMT R154, R108, 0x7632, R154 ;  /* 0x000076326c9a7816 */ /* 0x000fe2000000009a */
[C---:B------:R-:W-:Y:S02]  /*d530*/  FMUL.FTZ R106, R7.reuse, R106 ;  /* 0x0000006a076a7220 */ /* 0x040fe40000410000 */
[----:B------:R-:W-:-:S02]  /*d540*/  FMUL.FTZ R112, R7, R112 ;  /* 0x0000007007707220 */ /* 0x000fc40000410000 */
[----:B------:R-:W-:Y:S02]  /*d550*/  FMUL.FTZ R106, R106, UR14 ;  /* 0x0000000e6a6a7c20 */ /* 0x000fe40008410000 */
[----:B------:R-:W-:-:S03]  /*d560*/  FMUL.FTZ R112, R112, UR14 ;  /* 0x0000000e70707c20 */ /* 0x000fc60008410000 */
        /* <DEDUP_REMOVED lines=23> */
.L_x_1397:
[----:B------:R-:W-:-:S04]  /*d6e0*/  UISETP.NE.U32.AND UP2, UPT, UR16, URZ, UPT ;  /* 0x000000ff1000728c */ /* 0x000fc8000bf45070 */
[----:B------:R-:W-:-:S09]  /*d6f0*/  UISETP.NE.AND.EX UP2, UPT, UR17, URZ, UPT, UP2 ;  /* 0x000000ff1100728c */ /* 0x000fd2000bf45320 */
[----:B------:R-:W-:Y:S05]  /*d700*/  BRA.U !UP2, `(.L_x_1402) ;  /* 0x000000050a5c7547 */ /* 0x000fea000b800000 */
[----:B------:R-:W-:-:S04]  /*d710*/  UISETP.NE.U32.AND UP2, UPT, UR6, URZ, UPT ;  /* 0x000000ff0600728c */ /* 0x000fc8000bf45070 */
[----:B------:R-:W-:-:S09]  /*d720*/  UISETP.NE.AND.EX UP2, UPT, UR7, URZ, UPT, UP2 ;  /* 0x000000ff0700728c */ /* 0x000fd2000bf45320 */
[----:B------:R-:W-:Y:S05]  /*d730*/  BRA.U !UP2, `(.L_x_1403) ;  /* 0x000000010ab47547 */ /* 0x000fea000b800000 */
[----:B-12---:R-:W-:Y:S02]  /*d740*/  IMAD.MOV.U32 R106, RZ, RZ, R156 ;  /* 0x000000ffff6a7224 */ /* 0x006fe400078e009c */
[----:B------:R-:W-:Y:S01]  /*d750*/  FFMA.FTZ R107, R141, R114, R115 ;  /* 0x000000728d6b7223 */ /* 0x000fe20000010073 */
[--C-:B------:R-:W-:Y:S01]  /*d760*/  SHF.R.U64 R109, R156, 0x10, R157.reuse ;  /* 0x000000109c6d7819 */ /* 0x100fe2000000129d */
[----:B0-----:R-:W-:Y:S01]  /*d770*/  IMAD.MOV.U32 R111, RZ, RZ, R157 ;  /* 0x000000ffff6f7224 */ /* 0x001fe200078e009d */
[----:B------:R-:W-:Y:S01]  /*d780*/  LOP3.LUT P6, RZ, R139, 0xff, RZ, 0xc0, !PT ;  /* 0x000000ff8bff7812 */ /* 0x000fe200078cc0ff */
[----:B------:R-:W-:Y:S02]  /*d790*/  HADD2.F32 R108, -RZ, R106.H0_H0 ;  /* 0x2000006aff6c7230 */ /* 0x000fe40000004100 */
[----:B------:R-:W-:Y:S01]  /*d7a0*/  FADD.FTZ R106, R142, -R107 ;  /* 0x8000006b8e6a7221 */ /* 0x000fe20000010000 */
[----:B------:R-:W-:Y:S02]  /*d7b0*/  HADD2.F32 R110, -RZ, R109.H0_H0 ;  /* 0x2000006dff6e7230 */ /* 0x000fe40000004100 */
[----:B------:R-:W-:-:S02]  /*d7c0*/  HADD2.F32 R112, -RZ, R111.H0_H0 ;  /* 0x2000006fff707230 */ /* 0x000fc40000004100 */
[----:B-----5:R-:W-:Y:S01]  /*d7d0*/  FFMA.FTZ R106, R7, R106, R108 ;  /* 0x0000006a076a7223 */ /* 0x020fe2000001006c */
[----:B------:R-:W-:-:S03]  /*d7e0*/  FFMA.FTZ R108, R144, R114, R115 ;  /* 0x00000072906c7223 */ /* 0x000fc60000010073 */
[----:B------:R-:W-:Y:S01]  /*d7f0*/  FMUL.FTZ R107, R106, UR14 ;  /* 0x0000000e6a6b7c20 */ /* 0x000fe20008410000 */
[----:B------:R-:W-:-:S04]  /*d800*/  FADD.FTZ R108, R143, -R108 ;  /* 0x8000006c8f6c7221 */ /* 0x000fc80000010000 */
[----:B------:R-:W-:Y:S01]  /*d810*/  FFMA.FTZ R108, R7, R108, R110 ;  /* 0x0000006c076c7223 */ /* 0x000fe2000001006e */
[-CC-:B------:R-:W-:Y:S01]  /*d820*/  FFMA.FTZ R110, R147, R114.reuse, R115.reuse ;  /* 0x00000072936e7223 */ /* 0x180fe20000010073 */
[----:B------:R-:W-:Y:S01]  /*d830*/  FFMA.FTZ R115, R148, R114, R115 ;  /* 0x0000007294737223 */ /* 0x000fe20000010073 */
[----:B------:R-:W-:Y:S01]  /*d840*/  FSEL R107, R107, RZ, P6 ;  /* 0x000000ff6b6b7208 */ /* 0x000fe20003000000 */
[----:B------:R-:W-:Y:S01]  /*d850*/  FMUL.FTZ R109, R108, UR14 ;  /* 0x0000000e6c6d7c20 */ /* 0x000fe20008410000 */
[----:B------:R-:W-:Y:S01]  /*d860*/  FADD.FTZ R110, R145, -R110 ;  /* 0x8000006e916e7221 */ /* 0x000fe20000010000 */
[----:B------:R-:W-:Y:S02]  /*d870*/  LOP3.LUT P6, RZ, R139, 0xff00, RZ, 0xc0, !PT ;  /* 0x0000ff008bff7812 */ /* 0x000fe400078cc0ff */
[----:B------:R-:W-:Y:S01]  /*d880*/  F2FP.F16.F32.PACK_AB R107, R107, R106 ;  /* 0x0000006a6b6b723e */ /* 0x000fe200000000ff */
[----:B------:R-:W-:Y:S01]  /*d890*/  FFMA.FTZ R110, R7, R110, R112 ;  /* 0x0000006e076e7223 */ /* 0x000fe20000010070 */
[----:B------:R-:W-:-:S02]  /*d8a0*/  SHF.R.U32.HI R112, RZ, 0x10, R157 ;  /* 0x00000010ff707819 */ /* 0x000fc4000001169d */
[----:B------:R-:W-:Y:S01]  /*d8b0*/  FSEL R109, R109, RZ, P6 ;  /* 0x000000ff6d6d7208 */ /* 0x000fe20003000000 */
[----:B------:R-:W-:Y:S01]  /*d8c0*/  FMUL.FTZ R111, R110, UR14 ;  /* 0x0000000e6e6f7c20 */ /* 0x000fe20008410000 */
[----:B------:R-:W-:Y:S01]  /*d8d0*/  LOP3.LUT P6, RZ, R139, 0xff0000, RZ, 0xc0, !PT ;  /* 0x00ff00008bff7812 */ /* 0x000fe200078cc0ff */
[----:B------:R-:W-:Y:S02]  /*d8e0*/  HADD2.F32 R114, -RZ, R112.H0_H0 ;  /* 0x20000070ff727230 */ /* 0x000fe40000004100 */
[----:B------:R-:W-:Y:S01]  /*d8f0*/  FADD.FTZ R112, R146, -R115 ;  /* 0x8000007392707221 */ /* 0x000fe20000010000 */
[----:B------:R-:W-:Y:S02]  /*d900*/  F2FP.F16.F32.PACK_AB R109, R109, R108 ;  /* 0x0000006c6d6d723e */ /* 0x000fe400000000ff */
[----:B------:R-:W-:Y:S01]  /*d910*/  FSEL R111, R111, RZ, P6 ;  /* 0x000000ff6f6f7208 */ /* 0x000fe20003000000 */
[----:B------:R-:W-:Y:S01]  /*d920*/  FFMA.FTZ R112, R7, R112, R114 ;  /* 0x0000007007707223 */ /* 0x000fe20000010072 */
[----:B------:R-:W-:-:S02]  /*d930*/  ISETP.GE.U32.AND P6, PT, R139, 0x1000000, PT ;  /* 0x010000008b00780c */ /* 0x000fc40003fc6070 */
[----:B------:R-:W-:Y:S01]  /*d940*/  F2FP.F16.F32.PACK_AB R111, R111, R110 ;  /* 0x0000006e6f6f723e */ /* 0x000fe200000000ff */
[----:B------:R-:W-:Y:S01]  /*d950*/  FMUL.FTZ R7, R112, UR14 ;  /* 0x0000000e70077c20 */ /* 0x000fe20008410000 */
[----:B------:R-:W-:Y:S02]  /*d960*/  PRMT R149, R107, 0x7610, R149 ;  /* 0x000076106b957816 */ /* 0x000fe40000000095 */
        /* <DEDUP_REMOVED lines=10> */
.L_x_1403:
        /* <DEDUP_REMOVED lines=8> */
[-CC-:B------:R-:W-:Y:S01]  /*da90*/  FFMA.FTZ R108, R144, R114.reuse, R115.reuse ;  /* 0x00000072906c7223 */ /* 0x180fe20000010073 */
[----:B0-----:R-:W-:Y:S02]  /*daa0*/  HADD2.F32 R110, -RZ, R107.H0_H0 ;  /* 0x2000006bff6e7230 */ /* 0x001fe40000004100 */
[----:B------:R-:W-:Y:S01]  /*dab0*/  FFMA.FTZ R114, R147, R114, R115 ;  /* 0x0000007293727223 */ /* 0x000fe20000010073 */
[----:B------:R-:W-:Y:S01]  /*dac0*/  FMUL.FTZ R106, R106, UR14 ;  /* 0x0000000e6a6a7c20 */ /* 0x000fe20008410000 */
[----:B------:R-:W-:Y:S02]  /*dad0*/  FADD.FTZ R108, R143, -R108 ;  /* 0x8000006c8f6c7221 */ /* 0x000fe40000010000 */
[----:B------:R-:W-:Y:S02]  /*dae0*/  FADD.FTZ R114, R145, -R114 ;  /* 0x8000007291727221 */ /* 0x000fe40000010000 */
[----:B------:R-:W-:Y:S01]  /*daf0*/  FFMA.FTZ R108, R7, R108, R110 ;  /* 0x0000006c076c7223 */ /* 0x000fe2000001006e */
[----:B------:R-:W-:-:S02]  /*db00*/  FSEL R106, R106, RZ, P6 ;  /* 0x000000ff6a6a7208 */ /* 0x000fc40003000000 */
[----:B------:R-:W-:Y:S01]  /*db10*/  LOP3.LUT P6, RZ, R139, 0xff00, RZ, 0xc0, !PT ;  /* 0x0000ff008bff7812 */ /* 0x000fe200078cc0ff */
[----:B------:R-:W-:-:S05]  /*db20*/  FMUL.FTZ R108, R108, UR14 ;  /* 0x0000000e6c6c7c20 */ /* 0x000fca0008410000 */
[----:B------:R-:W-:Y:S02]  /*db30*/  FSEL R107, R108, RZ, P6 ;  /* 0x000000ff6c6b7208 */ /* 0x000fe40003000000 */
[----:B------:R-:W-:Y:S02]  /*db40*/  SHF.R.U32.HI R108, RZ, 0x10, R157 ;  /* 0x00000010ff6c7819 */ /* 0x000fe4000001169d */
[----:B------:R-:W-:Y:S02]  /*db50*/  ISETP.GE.U32.AND P6, PT, R139, 0x1000000, PT ;  /* 0x010000008b00780c */ /* 0x000fe40003fc6070 */
[----:B------:R-:W-:Y:S01]  /*db60*/  F2FP.F16.F32.PACK_AB R106, R107, R106 ;  /* 0x0000006a6b6a723e */ /* 0x000fe200000000ff */
[----:B------:R-:W-:Y:S02]  /*db70*/  HADD2.F32 R110, -RZ, R108.H0_H0 ;  /* 0x2000006cff6e7230 */ /* 0x000fe40000004100 */
[----:B------:R-:W-:-:S04]  /*db80*/  FADD.FTZ R108, R146, -R109 ;  /* 0x8000006d926c7221 */ /* 0x000fc80000010000 */
[----:B------:R-:W-:-:S04]  /*db90*/  FFMA.FTZ R108, R7, R108, R110 ;  /* 0x0000006c076c7223 */ /* 0x000fc8000001006e */
[----:B------:R-:W-:-:S05]  /*dba0*/  FMUL.FTZ R108, R108, UR14 ;  /* 0x0000000e6c6c7c20 */ /* 0x000fca0008410000 */
[----:B------:R-:W-:Y:S01]  /*dbb0*/  FSEL R109, R108, RZ, P6 ;  /* 0x000000ff6c6d7208 */ /* 0x000fe20003000000 */
[----:B------:R-:W-:Y:S01]  /*dbc0*/  IMAD.MOV.U32 R108, RZ, RZ, R157 ;  /* 0x000000ffff6c7224 */ /* 0x000fe200078e009d */
[----:B------:R-:W-:-:S04]  /*dbd0*/  LOP3.LUT P6, RZ, R139, 0xff0000, RZ, 0xc0, !PT ;  /* 0x00ff00008bff7812 */ /* 0x000fc800078cc0ff */
[----:B------:R-:W-:-:S05]  /*dbe0*/  HADD2.F32 R108, -RZ, R108.H0_H0 ;  /* 0x2000006cff6c7230 */ /* 0x000fca0000004100 */
[----:B------:R-:W-:Y:S01]  /*dbf0*/  FFMA.FTZ R108, R7, R114, R108 ;  /* 0x00000072076c7223 */ /* 0x000fe2000001006c */
[----:B------:R-:W-:-:S03]  /*dc00*/  PRMT R7, R106, 0x7610, R7 ;  /* 0x000076106a077816 */ /* 0x000fc60000000007 */
[----:B------:R-:W-:-:S05]  /*dc10*/  FMUL.FTZ R108, R108, UR14 ;  /* 0x0000000e6c6c7c20 */ /* 0x000fca0008410000 */
[----:B------:R-:W-:-:S04]  /*dc20*/  FSEL R108, R108, RZ, P6 ;  /* 0x000000ff6c6c7208 */ /* 0x000fc80003000000 */
[----:B------:R-:W-:Y:S02]  /*dc30*/  F2FP.F16.F32.PACK_AB R109, R109, R108 ;  /* 0x0000006c6d6d723e */ /* 0x000fe400000000ff */
[----:B------:R-:W-:Y:S02]  /*dc40*/  PRMT R108, R106, 0x7632, R108 ;  /* 0x000076326a6c7816 */ /* 0x000fe4000000006c */
[C---:B------:R-:W-:Y:S02]  /*dc50*/  PRMT R111, R109.reuse, 0x7632, R111 ;  /* 0x000076326d6f7816 */ /* 0x040fe4000000006f */
[----:B------:R-:W-:Y:S01]  /*dc60*/  PRMT R110, R109, 0x7610, R110 ;  /* 0x000076106d6e7816 */ /* 0x000fe2000000006e */
[----:B------:R-:W-:Y:S06]  /*dc70*/  BRA `(.L_x_1400) ;  /* 0x0000000400187947 */ /* 0x000fec0003800000 */
.L_x_1402:
        /* <DEDUP_REMOVED lines=13> */
[C---:B------:R-:W-:Y:S01]  /*dd50*/  FMUL.FTZ R110, R7.reuse, R110 ;  /* 0x0000006e076e7220 */ /* 0x040fe20000410000 */
        /* <DEDUP_REMOVED lines=8> */
[----:B------:R-:W-:Y:S02]  /*dde0*/  F2FP.F16.F32.PACK_AB R107, R107, R106 ;  /* 0x0000006a6b6b723e */ /* 0x000fe400000000ff */
[----:B------:R-:W-:Y:S02]  /*ddf0*/  FSEL R109, R109, RZ, P6 ;  /* 0x000000ff6d6d7208 */ /* 0x000fe40003000000 */
[----:B------:R-:W-:Y:S02]  /*de00*/  LOP3.LUT P6, RZ, R139, 0xff0000, RZ, 0xc0, !PT ;  /* 0x00ff00008bff7812 */ /* 0x000fe400078cc0ff */
[----:B------:R-:W-:-:S02]  /*de10*/  F2FP.F16.F32.PACK_AB R109, R109, R108 ;  /* 0x0000006c6d6d723e */ /* 0x000fc400000000ff */
[----:B------:R-:W-:Y:S02]  /*de20*/  FSEL R111, R111, RZ, P6 ;  /* 0x000000ff6f6f7208 */ /* 0x000fe40003000000 */
        /* <DEDUP_REMOVED lines=13> */
.L_x_1404:
[-CC-:B-12---:R-:W-:Y:S01]  /*df00*/  FFMA.FTZ R107, R148, R114.reuse, R115.reuse ;  /* 0x00000072946b7223 */ /* 0x186fe20000010073 */
[----:B------:R-:W-:Y:S01]  /*df10*/  ISETP.GE.U32.AND P6, PT, R139, 0x1000000, PT ;  /* 0x010000008b00780c */ /* 0x000fe20003fc6070 */
[-C--:B------:R-:W-:Y:S02]  /*df20*/  FFMA.FTZ R108, R144, R114.reuse, R115 ;  /* 0x00000072906c7223 */ /* 0x080fe40000010073 */
[----:B------:R-:W-:Y:S01]  /*df30*/  FADD.FTZ R106, R146, -R107 ;  /* 0x8000006b926a7221 */ /* 0x000fe20000010000 */
[-CC-:B------:R-:W-:Y:S01]  /*df40*/  FFMA.FTZ R107, R141, R114.reuse, R115.reuse ;  /* 0x000000728d6b7223 */ /* 0x180fe20000010073 */
[----:B------:R-:W-:Y:S01]  /*df50*/  FADD.FTZ R108, R143, -R108 ;  /* 0x8000006c8f6c7221 */ /* 0x000fe20000010000 */
[----:B------:R-:W-:Y:S01]  /*df60*/  FFMA.FTZ R114, R147, R114, R115 ;  /* 0x0000007293727223 */ /* 0x000fe20000010073 */
[C---:B-----5:R-:W-:Y:S02]  /*df70*/  FMUL.FTZ R106, R7.reuse, R106 ;  /* 0x0000006a076a7220 */ /* 0x060fe40000410000 */
[----:B------:R-:W-:Y:S01]  /*df80*/  FMUL.FTZ R108, R7, R108 ;  /* 0x0000006c076c7220 */ /* 0x000fe20000410000 */
[----:B------:R-:W-:Y:S01]  /*df90*/  FADD.FTZ R114, R145, -R114 ;  /* 0x8000007291727221 */ /* 0x000fe20000010000 */
[----:B------:R-:W-:-:S02]  /*dfa0*/  FMUL.FTZ R106, R106, UR14 ;  /* 0x0000000e6a6a7c20 */ /* 0x000fc40008410000 */
[----:B------:R-:W-:Y:S01]  /*dfb0*/  FMUL.FTZ R108, R108, UR14 ;  /* 0x0000000e6c6c7c20 */ /* 0x000fe20008410000 */
[----:B------:R-:W-:Y:S02]  /*dfc0*/  FMUL.FTZ R114, R7, R114 ;  /* 0x0000007207727220 */ /* 0x000fe40000410000 */
[----:B------:R-:W-:Y:S01]  /*dfd0*/  FSEL R109, R106, RZ, P6 ;  /* 0x000000ff6a6d7208 */ /* 0x000fe20003000000 */
[----:B------:R-:W-:Y:S01]  /*dfe0*/  FADD.FTZ R106, R142, -R107 ;  /* 0x8000006b8e6a7221 */ /* 0x000fe20000010000 */
[----:B------:R-:W-:Y:S01]  /*dff0*/  LOP3.LUT P6, RZ, R139, 0xff, RZ, 0xc0, !PT ;  /* 0x000000ff8bff7812 */ /* 0x000fe200078cc0ff */
[----:B------:R-:W-:Y:S02]  /*e000*/  FMUL.FTZ R114, R114, UR14 ;  /* 0x0000000e72727c20 */ /* 0x000fe40008410000 */
[----:B------:R-:W-:-:S04]  /*e010*/  FMUL.FTZ R106, R7, R106 ;  /* 0x0000006a076a7220 */ /* 0x000fc80000410000 */
[----:B------:R-:W-:-:S05]  /*e020*/  FMUL.FTZ R106, R106, UR14 ;  /* 0x0000000e6a6a7c20 */ /* 0x000fca0008410000 */
[----:B------:R-:W-:Y:S02]  /*e030*/  FSEL R106, R106, RZ, P6 ;  /* 0x000000ff6a6a7208 */ /* 0x000fe40003000000 */
[----:B------:R-:W-:-:S04]  /*e040*/  LOP3.LUT P6, RZ, R139, 0xff00, RZ, 0xc0, !PT ;  /* 0x0000ff008bff7812 */ /* 0x000fc800078cc0ff */
[----:B------:R-:W-:Y:S02]  /*e050*/  FSEL R107, R108, RZ, P6 ;  /* 0x000000ff6c6b7208 */ /* 0x000fe40003000000 */
[----:B------:R-:W-:Y:S02]  /*e060*/  LOP3.LUT P6, RZ, R139, 0xff0000, RZ, 0xc0, !PT ;  /* 0x00ff00008bff7812 */ /* 0x000fe400078cc0ff */
[----:B------:R-:W-:Y:S02]  /*e070*/  F2FP.F16.F32.PACK_AB R106, R107, R106 ;  /* 0x0000006a6b6a723e */ /* 0x000fe400000000ff */
[----:B------:R-:W-:Y:S02]  /*e080*/  FSEL R114, R114, RZ, P6 ;  /* 0x000000ff72727208 */ /* 0x000fe40003000000 */
[----:B------:R-:W-:Y:S02]  /*e090*/  PRMT R108, R106, 0x7632, R108 ;  /* 0x000076326a6c7816 */ /* 0x000fe4000000006c */
[----:B------:R-:W-:-:S02]  /*e0a0*/  F2FP.F16.F32.PACK_AB R109, R109, R114 ;  /* 0x000000726d6d723e */ /* 0x000fc400000000ff */
[----:B------:R-:W-:Y:S02]  /*e0b0*/  PRMT R7, R106, 0x7610, R7 ;  /* 0x000076106a077816 */ /* 0x000fe40000000007 */
[C---:B0-----:R-:W-:Y:S02]  /*e0c0*/  PRMT R111, R109.reuse, 0x7632, R111 ;  /* 0x000076326d6f7816 */ /* 0x041fe4000000006f */
[----:B------:R-:W-:-:S07]  /*e0d0*/  PRMT R110, R109, 0x7610, R110 ;  /* 0x000076106d6e7816 */ /* 0x000fce000000006e */
.L_x_1400:
        /* <DEDUP_REMOVED lines=16> */
.L_x_1405:
[----:B------:R3:W-:Y:S01]  /*e1e0*/  STG.E.64 desc[UR10][R106.64], R108 ;  /* 0x0000006c6a007986 */ /* 0x0007e2000c101b0a */
[----:B------:R-:W-:Y:S05]  /*e1f0*/  BRA.U !UP0, `(.L_x_1396) ;  /* 0x0000000108207547 */ /* 0x000fea000b800000 */
[----:B---3--:R-:W1:Y:S01]  /*e200*/  LDC.64 R106, c[0x0][0x470] ;  /* 0x00011c00ff6a7b82 */ /* 0x008e620000000a00 */
[----:B------:R-:W-:Y:S02]  /*e210*/  LOP3.LUT R108, R154, 0xffff, RZ, 0xc0, !PT ;  /* 0x0000ffff9a6c7812 */ /* 0x000fe400078ec0ff */
[----:B------:R-:W-:-:S03]  /*e220*/  PRMT R7, R155, 0x5410, R170 ;  /* 0x000054109b077816 */ /* 0x000fc600000000aa */
[----:B------:R-:W-:-:S05]  /*e230*/  IMAD.WIDE.U32 R108, R108, 0x10000, RZ ;  /* 0x000100006c6c7825 */ /* 0x000fca00078e00ff */
[----:B------:R-:W-:Y:S02]  /*e240*/  LOP3.LUT R109, R7, R109, RZ, 0xfc, !PT ;  /* 0x0000006d076d7212 */ /* 0x000fe400078efcff */
[----:B------:R-:W-:Y:S01]  /*e250*/  LOP3.LUT R108, R108, 0xffff, R153, 0xf8, !PT ;  /* 0x0000ffff6c6c7812 */ /* 0x000fe200078ef899 */
[----:B-1----:R-:W-:-:S05]  /*e260*/  IMAD.WIDE.U32 R106, R6, 0x8, R106 ;  /* 0x00000008066a7825 */ /* 0x002fca00078e006a */
[----:B------:R4:W-:Y:S02]  /*e270*/  STG.E.64 desc[UR10][R106.64], R108 ;  /* 0x0000006c6a007986 */ /* 0x0009e4000c101b0a */
.L_x_1396:
[----:B------:R-:W-:Y:S05]  /*e280*/  BSYNC.RECONVERGENT B0 ;  /* 0x0000000000007941 */ /* 0x000fea0003800200 */
.L_x_1395:
[----:B------:R-:W-:Y:S01]  /*e290*/  ISETP.NE.AND P6, PT, R105, RZ, PT ;  /* 0x000000ff6900720c */ /* 0x000fe20003fc5270 */
[----:B------:R-:W-:-:S12]  /*e2a0*/  UPLOP3.LUT UP1, UPT, UPT, UPT, UP1, 0x40, 0x4 ;  /* 0x000000000004789c */ /* 0x000fd80003f2e810 */
[----:B------:R-:W-:Y:S05]  /*e2b0*/  @!P6 BRA `(.L_x_1406) ;  /* 0xffffff2400d8e947 */ /* 0x000fea000383ffff */
.L_x_1306:
        /* <DEDUP_REMOVED lines=54> */
.L_x_1407:
        /* <DEDUP_REMOVED lines=14> */
.L_x_7232:


//--------------------- .text._ZN10layer_norm22ln_bwd_finalize_kernelINS_22Kernel_traits_finalizeILj7168E6__halfS2_S2_S2_fjLb0ELj1024ELj4ENS_18Kernel_traits_baseILj7168ES2_S2_S2_S2_fjLj1024EEEEELb0ELb1EEEvNS_9BwdParamsE --------------------------
	.section	.text._ZN10layer_norm22ln_bwd_finalize_kernelINS_22Kernel_traits_finalizeILj7168E6__halfS2_S2_S2_fjLb0ELj1024ELj4ENS_18Kernel_traits_baseILj7168ES2_S2_S2_S2_fjLj1024EEEEELb0ELb1EEEvNS_9BwdParamsE,"ax",@progbits
	.align	128
        .global         _ZN10layer_norm22ln_bwd_finalize_kernelINS_22Kernel_traits_finalizeILj7168E6__halfS2_S2_S2_fjLb0ELj1024ELj4ENS_18Kernel_traits_baseILj7168ES2_S2_S2_S2_fjLj1024EEEEELb0ELb1EEEvNS_9BwdParamsE
        .type           _ZN10layer_norm22ln_bwd_finalize_kernelINS_22Kernel_traits_finalizeILj7168E6__halfS2_S2_S2_fjLb0ELj1024ELj4ENS_18Kernel_traits_baseILj7168ES2_S2_S2_S2_fjLj1024EEEEELb0ELb1EEEvNS_9BwdParamsE,@function
        .size           _ZN10layer_norm22ln_bwd_finalize_kernelINS_22Kernel_traits_finalizeILj7168E6__halfS2_S2_S2_fjLb0ELj1024ELj4ENS_18Kernel_traits_baseILj7168ES2_S2_S2_S2_fjLj1024EEEEELb0ELb1EEEvNS_9BwdParamsE,(.L_x_7233 - _ZN10layer_norm22ln_bwd_finalize_kernelINS_22Kernel_traits_finalizeILj7168E6__halfS2_S2_S2_fjLb0ELj1024ELj4ENS_18Kernel_traits_baseILj7168ES2_S2_S2_S2_fjLj1024EEEEELb0ELb1EEEvNS_9BwdParamsE)
        .other          _ZN10layer_norm22ln_bwd_finalize_kernelINS_22Kernel_traits_finalizeILj7168E6__halfS2_S2_S2_fjLb0ELj1024ELj4ENS_18Kernel_traits_baseILj7168ES2_S2_S2_S2_fjLj1024EEEEELb0ELb1EEEvNS_9BwdParamsE,@"STO_CUDA_ENTRY STV_DEFAULT"
_ZN10layer_norm22ln_bwd_finalize_kernelINS_22Kernel_traits_finalizeILj7168E6__halfS2_S2_S2_fjLb0ELj1024ELj4ENS_18Kernel_traits_baseILj7168ES2_S2_S2_S2_fjLj1024EEEEELb0ELb1EEEvNS_9BwdParamsE:
.text._ZN10layer_norm22ln_bwd_finalize_kernelINS_22Kernel_traits_finalizeILj7168E6__halfS2_S2_S2_fjLb0ELj1024ELj4ENS_18Kernel_traits_baseILj7168ES2_S2_S2_S2_fjLj1024EEEEELb0ELb1EEEvNS_9BwdParamsE:
        /* <DEDUP_REMOVED lines=77> */
.L_x_1412:
        /* <DEDUP_REMOVED lines=118> */
.L_x_1411:
[----:B------:R-:W-:Y:S05]  /*0c30*/  BSYNC.RECONVERGENT B1 ;  /* 0x0000000000017941 */ /* 0x000fea0003800200 */
.L_x_1410:
        /* <DEDUP_REMOVED lines=69> */
.L_x_1414:
[----:B------:R-:W-:Y:S05]  /*1090*/  BSYNC.RECONVERGENT B1 ;  /* 0x0000000000017941 */ /* 0x000fea0003800200 */
.L_x_1413:
        /* <DEDUP_REMOVED lines=38> */
.L_x_1416:
[----:B------:R-:W-:Y:S05]  /*1300*/  BSYNC.RECONVERGENT B1 ;  /* 0x0000000000017941 */ /* 0x000fea0003800200 */
.L_x_1415:
[----:B------:R-:W-:Y:S05]  /*1310*/  @!P1 BRA `(.L_x_1409) ;  /* 0x0000000000409947 */ /* 0x000fea0003800000 */
[----:B------:R-:W0:Y:S01]  /*1320*/  LDC R12, c[0x0][0x388] ;  /* 0x0000e200ff0c7b82 */ /* 0x000e220000000800 */
[----:B------:R-:W-:-:S07]  /*1330*/  IADD3 R0, PT, PT, -R0, RZ, RZ ;  /* 0x000000ff00007210 */ /* 0x000fce0007ffe1ff */
[----:B------:R-:W1:Y:S08]  /*1340*/  LDC.64 R8, c[0x0][0x440] ;  /* 0x00011000ff087b82 */ /* 0x000e700000000a00 */
[----:B------:R-:W2:Y:S01]  /*1350*/  LDC.64 R10, c[0x0][0x448] ;  /* 0x00011200ff0a7b82 */ /* 0x000ea20000000a00 */
[----:B0-----:R-:W-:-:S05]  /*1360*/  IMAD R2, R2, R12, R5 ;  /* 0x0000000c02027224 */ /* 0x001fca00078e0205 */
[----:B------:R-:W-:-:S07]  /*1370*/  IADD3 R13, PT, PT, R57, R2, RZ ;  /* 0x00000002390d7210 */ /* 0x000fce0007ffe0ff */
.L_x_1417:
        /* <DEDUP_REMOVED lines=10> */
.L_x_1409:
[----:B------:R-:W-:Y:S05]  /*1420*/  BSYNC.RECONVERGENT B0 ;  /* 0x0000000000007941 */ /* 0x000fea0003800200 */
.L_x_1408:
        /* <DEDUP_REMOVED lines=54> */
[----:B-1----:R-:W-:Y:S02]  /*1790*/  F2FP.F16.F32.PACK_AB R7, R7, R6 ;  /* 0x000000060707723e */ /* 0x002fe400000000ff */
[----:B--2---:R-:W-:-:S03]  /*17a0*/  F2FP.F16.F32.PACK_AB R9, R9, R8 ;  /* 0x000000080909723e */ /* 0x004fc600000000ff */
[----:B------:R-:W-:Y:S04]  /*17b0*/  STG.E desc[UR6][R2.64], R7 ;  /* 0x0000000702007986 */ /* 0x000fe8000c101906 */
[----:B------:R-:W-:Y:S01]  /*17c0*/  STG.E desc[UR6][R4.64], R9 ;  /* 0x0000000904007986 */ /* 0x000fe2000c101906 */
[----:B------:R-:W-:Y:S05]  /*17d0*/  EXIT ;  /* 0x000000000000794d */ /* 0x000fea0003800000 */
.L_x_1418:
        /* <DEDUP_REMOVED lines=10> */
.L_x_7233:


//--------------------- .text._ZN10layer_norm40ln_parallel_residual_bwd_finalize_kernelINS_22Kernel_traits_finalizeILj7168E6__halfS2_S2_S2_fjLb0ELj1024ELj4ENS_18Kernel_traits_baseILj7168ES2_S2_S2_S2_fjLj1024EEEEELb1EEEvNS_9BwdParamsE --------------------------
	.section	.text._ZN10layer_norm40ln_parallel_residual_bwd_finalize_kernelINS_22Kernel_traits_finalizeILj7168E6__halfS2_S2_S2_fjLb0ELj1024ELj4ENS_18Kernel_traits_baseILj7168ES2_S2_S2_S2_fjLj1024EEEEELb1EEEvNS_9BwdParamsE,"ax",@progbits
	.align	128
        .global         _ZN10layer_norm40ln_parallel_residual_bwd_finalize_kernelINS_22Kernel_traits_finalizeILj7168E6__halfS2_S2_S2_fjLb0ELj1024ELj4ENS_18Kernel_traits_baseILj7168ES2_S2_S2_S2_fjLj1024EEEEELb1EEEvNS_9BwdParamsE
        .type           _ZN10layer_norm40ln_parallel_residual_bwd_finalize_kernelINS_22Kernel_traits_finalizeILj7168E6__halfS2_S2_S2_fjLb0ELj1024ELj4ENS_18Kernel_traits_baseILj7168ES2_S2_S2_S2_fjLj1024EEEEELb1EEEvNS_9BwdParamsE,@function
        .size           _ZN10layer_norm40ln_parallel_residual_bwd_finalize_kernelINS_22Kernel_traits_finalizeILj7168E6__halfS2_S2_S2_fjLb0ELj1024ELj4ENS_18Kernel_traits_baseILj7168ES2_S2_S2_S2_fjLj1024EEEEELb1EEEvNS_9BwdParamsE,(.L_x_7234 - _ZN10layer_norm40ln_parallel_residual_bwd_finalize_kernelINS_22Kernel_traits_finalizeILj7168E6__halfS2_S2_S2_fjLb0ELj1024ELj4ENS_18Kernel_traits_baseILj7168ES2_S2_S2_S2_fjLj1024EEEEELb1EEEvNS_9BwdParamsE)
        .other          _ZN10layer_norm40ln_parallel_residual_bwd_finalize_kernelINS_22Kernel_traits_finalizeILj7168E6__halfS2_S2_S2_fjLb0ELj1024ELj4ENS_18Kernel_traits_baseILj7168ES2_S2_S2_S2_fjLj1024EEEEELb1EEEvNS_9BwdParamsE,@"STO_CUDA_ENTRY STV_DEFAULT"
_ZN10layer_norm40ln_parallel_residual_bwd_finalize_kernelINS_22Kernel_traits_finalizeILj7168E6__halfS2_S2_S2_fjLb0ELj1024ELj4ENS_18Kernel_traits_baseILj7168ES2_S2_S2_S2_fjLj1024EEEEELb1EEEvNS_9BwdParamsE:
.text._ZN10layer_norm40ln_parallel_residual_bwd_finalize_kernelINS_22Kernel_traits_finalizeILj7168E6__halfS2_S2_S2_fjLb0ELj1024ELj4ENS_18Kernel_traits_baseILj7168ES2_S2_S2_S2_fjLj1024EEEEELb1EEEvNS_9BwdParamsE:
        /* <DEDUP_REMOVED lines=57> */
.L_x_1423:
        /* <DEDUP_REMOVED lines=112> */
.L_x_1422:
[----:B------:R-:W-:Y:S05]  /*0a90*/  BSYNC.RECONVERGENT B1 ;  /* 0x0000000000017941 */ /* 0x000fea0003800200 */
.L_x_1421:
        /* <DEDUP_REMOVED lines=67> */
.L_x_1425:
[----:B------:R-:W-:Y:S05]  /*0ed0*/  BSYNC.RECONVERGENT B1 ;  /* 0x0000000000017941 */ /* 0x000fea0003800200 */
.L_x_1424:
        /* <DEDUP_REMOVED lines=37> */
.L_x_1427:
[----:B------:R-:W-:Y:S05]  /*1130*/  BSYNC.RECONVERGENT B1 ;  /* 0x0000000000017941 */ /* 0x000fea0003800200 */
.L_x_1426:
        /* <DEDUP_REMOVED lines=19> */
.L_x_1420:
[----:B------:R-:W-:Y:S05]  /*1270*/  BSYNC.RECONVERGENT B0 ;  /* 0x0000000000007941 */ /* 0x000fea0003800200 */
.L_x_1419:
        /* <DEDUP_REMOVED lines=93> */
.L_x_1428:
        /* <DEDUP_REMOVED lines=11> */
.L_x_7234:


//--------------------- .text._ZN10layer_norm31ln_parallel_residual_bwd_kernelINS_13Kernel_traitsI6__halfS2_S2_S2_fjLj7168ELj1ELj1ELj8ELj8ENS_18Kernel_traits_baseILj7168ES2_S2_S2_S2_fjLj256EEEEELb1ELb1ELb1EEEvNS_9BwdParamsE --------------------------
	.section	.text._ZN10layer_norm31ln_parallel_residual_bwd_kernelINS_13Kernel_traitsI6__halfS2_S2_S2_fjLj7168ELj1ELj1ELj8ELj8ENS_18Kernel_traits_baseILj7168ES2_S2_S2_S2_fjLj256EEEEELb1ELb1ELb1EEEvNS_9BwdParamsE,"ax",@progbits
	.align	128
        .global         _ZN10layer_norm31ln_parallel_residual_bwd_kernelINS_13Kernel_traitsI6__halfS2_S2_S2_fjLj7168ELj1ELj1ELj8ELj8ENS_18Kernel_traits_baseILj7168ES2_S2_S2_S2_fjLj256EEEEELb1ELb1ELb1EEEvNS_9BwdParamsE
        .type           _ZN10layer_norm31ln_parallel_residual_bwd_kernelINS_13Kernel_traitsI6__halfS2_S2_S2_fjLj7168ELj1ELj1ELj8ELj8ENS_18Kernel_traits_baseILj7168ES2_S2_S2_S2_fjLj256EEEEELb1ELb1ELb1EEEvNS_9BwdParamsE,@function
        .size           _ZN10layer_norm31ln_parallel_residual_bwd_kernelINS_13Kernel_traitsI6__halfS2_S2_S2_fjLj7168ELj1ELj1ELj8ELj8ENS_18Kernel_traits_baseILj7168ES2_S2_S2_S2_fjLj256EEEEELb1ELb1ELb1EEEvNS_9BwdParamsE,(.L_x_7235 - _ZN10layer_norm31ln_parallel_residual_bwd_kernelINS_13Kernel_traitsI6__halfS2_S2_S2_fjLj7168ELj1ELj1ELj8ELj8ENS_18Kernel_traits_baseILj7168ES2_S2_S2_S2_fjLj256EEEEELb1ELb1ELb1EEEvNS_9BwdParamsE)
        .other          _ZN10layer_norm31ln_parallel_residual_bwd_kernelINS_13Kernel_traitsI6__halfS2_S2_S2_fjLj7168ELj1ELj1ELj8ELj8ENS_18Kernel_traits_baseILj7168ES2_S2_S2_S2_fjLj256EEEEELb1ELb1ELb1EEEvNS_9BwdParamsE,@"STO_CUDA_ENTRY STV_DEFAULT"
_ZN10layer_norm31ln_parallel_residual_bwd_kernelINS_13Kernel_traitsI6__halfS2_S2_S2_fjLj7168ELj1ELj1ELj8ELj8ENS_18Kernel_traits_baseILj7168ES2_S2_S2_S2_fjLj256EEEEELb1ELb1ELb1EEEvNS_9BwdParamsE:
.text._ZN10layer_norm31ln_parallel_residual_bwd_kernelINS_13Kernel_traitsI6__halfS2_S2_S2_fjLj7168ELj1ELj1ELj8ELj8ENS_18Kernel_traits_baseILj7168ES2_S2_S2_S2_fjLj256EEEEELb1ELb1ELb1EEEvNS_9BwdParamsE:
        /* <DEDUP_REMOVED lines=79> */
[----:B--2---:R-:W-:Y:S01]  /*04f0*/  HADD2.F32 R2, -RZ, R4.H0_H0 ;  /* 0x20000004ff027230 */ /* 0x004fe20000004100 */
[--C-:B------:R-:W-:Y:S01]  /*0500*/  SHF.R.U64 R89, R4, 0x10, R5.reuse ;  /* 0x0000001004597819 */ /* 0x100fe20000001205 */
[----:B------:R-:W-:Y:S01]  /*0510*/  HADD2.F32 R3, -RZ, R5.H0_H0 ;  /* 0x20000005ff037230 */ /* 0x000fe20000004100 */
[----:B------:R-:W-:Y:S01]  /*0520*/  SHF.R.U32.HI R90, RZ, 0x10, R5 ;  /* 0x00000010ff5a7819 */ /* 0x000fe20000011605 */
[----:B---3--:R-:W-:Y:S01]  /*0530*/  HADD2.F32 R4, -RZ, R6.H0_H0 ;  /* 0x20000006ff047230 */ /* 0x008fe20000004100 */
[--C-:B------:R-:W-:Y:S01]  /*0540*/  SHF.R.U64 R91, R6, 0x10, R7.reuse ;  /* 0x00000010065b7819 */ /* 0x100fe20000001207 */
[----:B------:R-:W-:Y:S01]  /*0550*/  HADD2.F32 R5, -RZ, R7.H0_H0 ;  /* 0x20000007ff057230 */ /* 0x000fe20000004100 */
[----:B------:R-:W-:Y:S01]  /*0560*/  SHF.R.U32.HI R92, RZ, 0x10, R7 ;  /* 0x00000010ff5c7819 */ /* 0x000fe20000011607 */
[----:B----4-:R-:W-:Y:S01]  /*0570*/  HADD2.F32 R6, -RZ, R10.H0_H0 ;  /* 0x2000000aff067230 */ /* 0x010fe20000004100 */
[--C-:B------:R-:W-:Y:S01]  /*0580*/  SHF.R.U64 R93, R10, 0x10, R11.reuse ;  /* 0x000000100a5d7819 */ /* 0x100fe2000000120b */
[----:B------:R-:W-:Y:S01]  /*0590*/  HADD2.F32 R7, -RZ, R11.H0_H0 ;  /* 0x2000000bff077230 */ /* 0x000fe20000004100 */
[----:B------:R-:W-:Y:S01]  /*05a0*/  SHF.R.U32.HI R94, RZ, 0x10, R11 ;  /* 0x00000010ff5e7819 */ /* 0x000fe2000001160b */
[----:B-----5:R-:W-:Y:S01]  /*05b0*/  HADD2.F32 R8, -RZ, R12.H0_H0 ;  /* 0x2000000cff087230 */ /* 0x020fe20000004100 */
        /* <DEDUP_REMOVED lines=15> */
[----:B------:R-:W-:Y:S01]  /*06b0*/  IMAD.U32 R16, RZ, RZ, UR4 ;  /* 0x00000004ff107e24 */ /* 0x000fe2000f8e00ff */
[----:B------:R-:W-:Y:S01]  /*06c0*/  CS2R R18, SRZ ;  /* 0x0000000000127805 */ /* 0x000fe2000001ff00 */
[----:B------:R-:W-:-:S02]  /*06d0*/  IMAD.MOV.U32 R17, RZ, RZ, RZ ;  /* 0x000000ffff117224 */ /* 0x000fc400078e00ff */
        /* <DEDUP_REMOVED lines=13> */
[----:B01----:R-:W-:-:S07]  /*07b0*/  HADD2.F32 R102, -RZ, R102.H0_H0 ;  /* 0x20000066ff667230 */ /* 0x003fce0000004100 */
.L_x_1502:
        /* <DEDUP_REMOVED lines=10> */
[----:B------:R-:W-:Y:S01]  /*0860*/  VIADD R105, R179, 0x500 ;  /* 0x00000500b3697836 */ /* 0x000fe20000000000 */
[----:B------:R-:W3:Y:S01]  /*0870*/  LDC.64 R74, c[0x0][0x3c8] ;  /* 0x0000f200ff4a7b82 */ /* 0x000ee20000000a00 */
[----:B0-----:R-:W-:-:S04]  /*0880*/  IMAD.WIDE.U32 R170, R167, 0x8, R60 ;  /* 0x00000008a7aa7825 */ /* 0x001fc800078e003c */
[--C-:B------:R-:W-:Y:S02]  /*0890*/  IMAD.WIDE.U32 R152, R103, 0x8, R60.reuse ;  /* 0x0000000867987825 */ /* 0x100fe400078e003c */
[----:B------:R-:W4:Y:S02]  /*08a0*/  LDG.E.64 R170, desc[UR10][R170.64] ;  /* 0x0000000aaaaa7981 */ /* 0x000f24000c1e1b00 */
[C---:B------:R-:W-:Y:S02]  /*08b0*/  VIADD R106, R179.reuse, 0x600 ;  /* 0x00000600b36a7836 */ /* 0x040fe40000000000 */
[--C-:B------:R-:W-:Y:S01]  /*08c0*/  IMAD.WIDE.U32 R172, R179, 0x8, R60.reuse ;  /* 0x00000008b3ac7825 */ /* 0x100fe200078e003c */
[----:B------:R-:W4:Y:S03]  /*08d0*/  LDG.E.64 R152, desc[UR10][R152.64] ;  /* 0x0000000a98987981 */ /* 0x000f26000c1e1b00 */
[----:B------:R-:W-:-:S02]  /*08e0*/  IMAD.WIDE.U32 R150, R104, 0x8, R60 ;  /* 0x0000000868967825 */ /* 0x000fc400078e003c */
[----:B------:R-:W4:Y:S02]  /*08f0*/  LDG.E.64 R172, desc[UR10][R172.64] ;  /* 0x0000000aacac7981 */ /* 0x000f24000c1e1b00 */
[--C-:B------:R-:W-:Y:S02]  /*0900*/  IMAD.WIDE.U32 R148, R105, 0x8, R60.reuse ;  /* 0x0000000869947825 */ /* 0x100fe400078e003c */
[----:B------:R-:W4:Y:S02]  /*0910*/  LDG.E.64 R150, desc[UR10][R150.64] ;  /* 0x0000000a96967981 */ /* 0x000f24000c1e1b00 */
[----:B------:R-:W-:Y:S02]  /*0920*/  IMAD.WIDE.U32 R146, R106, 0x8, R60 ;  /* 0x000000086a927825 */ /* 0x000fe400078e003c */
[----:B------:R-:W4:Y:S02]  /*0930*/  LDG.E.64 R148, desc[UR10][R148.64] ;  /* 0x0000000a94947981 */ /* 0x000f24000c1e1b00 */
[----:B--2---:R-:W-:-:S02]  /*0940*/  IMAD.WIDE R72, R16, 0x4, R62 ;  /* 0x0000000410487825 */ /* 0x004fc400078e023e */
[----:B------:R-:W2:Y:S02]  /*0950*/  LDG.E.64 R146, desc[UR10][R146.64] ;  /* 0x0000000a92927981 */ /* 0x000ea4000c1e1b00 */
[----:B------:R-:W-:Y:S02]  /*0960*/  VIADD R165, R179, 0x200 ;  /* 0x00000200b3a57836 */ /* 0x000fe40000000000 */
[----:B------:R0:W2:Y:S02]  /*0970*/  LDG.E R0, desc[UR10][R72.64] ;  /* 0x0000000a48007981 */ /* 0x0000a4000c1e1900 */
[----:B------:R-:W-:-:S04]  /*0980*/  IMAD.WIDE.U32 R168, R165, 0x8, R60 ;  /* 0x00000008a5a87825 */ /* 0x000fc800078e003c */
[--C-:B-1----:R-:W-:Y:S02]  /*0990*/  IMAD.WIDE.U32 R62, R179, 0x8, R64.reuse ;  /* 0x00000008b33e7825 */ /* 0x102fe400078e0040 */
[----:B------:R-:W2:Y:S04]  /*09a0*/  LDG.E.64 R168, desc[UR10][R168.64] ;  /* 0x0000000aa8a87981 */ /* 0x000ea8000c1e1b00 */
[----:B------:R-:W2:Y:S01]  /*09b0*/  LDG.E.64 R62, desc[UR10][R62.64] ;  /* 0x0000000a3e3e7981 */ /* 0x000ea2000c1e1b00 */
[----:B------:R-:W-:-:S04]  /*09c0*/  IMAD.WIDE.U32 R66, R103, 0x8, R64 ;  /* 0x0000000867427825 */ /* 0x000fc800078e0040 */
[----:B---3--:R-:W-:Y:S02]  /*09d0*/  IMAD.WIDE R74, R16, 0x4, R74 ;  /* 0x00000004104a7825 */ /* 0x008fe400078e024a */
[----:B------:R-:W3:Y:S02]  /*09e0*/  LDG.E.64 R66, desc[UR10][R66.64] ;  /* 0x0000000a42427981 */ /* 0x000ee4000c1e1b00 */
[--C-:B------:R-:W-:Y:S02]  /*09f0*/  IMAD.WIDE.U32 R60, R104, 0x8, R64.reuse ;  /* 0x00000008683c7825 */ /* 0x100fe400078e0040 */
[----:B------:R1:W3:Y:S02]  /*0a00*/  LDG.E R107, desc[UR10][R74.64] ;  /* 0x0000000a4a6b7981 */ /* 0x0002e4000c1e1900 */
        /* <DEDUP_REMOVED lines=20> */
[----:B------:R-:W0:Y:S08]  /*0b50*/  @P0 LDC.64 R118, c[0x0][0x438] ;  /* 0x00010e00ff760b82 */ /* 0x000e300000000a00 */
[----:B------:R-:W0:Y:S08]  /*0b60*/  @P1 LDC.64 R120, c[0x0][0x3b8] ;  /* 0x0000ee00ff781b82 */ /* 0x000e300000000a00 */
[----:B-1----:R-:W1:Y:S08]  /*0b70*/  @P0 LDC.64 R74, c[0x0][0x438] ;  /* 0x00010e00ff4a0b82 */ /* 0x002e700000000a00 */
[----:B------:R-:W1:Y:S01]  /*0b80*/  @P1 LDC.64 R114, c[0x0][0x3b8] ;  /* 0x0000ee00ff721b82 */ /* 0x000e620000000a00 */
[----:B------:R-:W-:-:S04]  /*0b90*/  @P0 IMAD.WIDE.U32 R126, R165, 0x8, R126 ;  /* 0x00000008a57e0825 */ /* 0x000fc800078e007e */
[C---:B------:R-:W-:Y:S01]  /*0ba0*/  @P1 IMAD.WIDE.U32 R142, R167.reuse, 0x4, R142 ;  /* 0x00000004a78e1825 */ /* 0x040fe200078e008e */
[----:B------:R-:W5:Y:S02]  /*0bb0*/  @P0 LDG.E.64 R136, desc[UR10][R126.64] ;  /* 0x0000000a7e880981 */ /* 0x000f64000c1e1b00 */
[----:B0-----:R-:W0:Y:S01]  /*0bc0*/  LDC.64 R122, c[0x0][0x3b0] ;  /* 0x0000ec00ff7a7b82 */ /* 0x001e220000000a00 */
[----:B------:R-:W-:Y:S01]  /*0bd0*/  @P0 IMAD.WIDE.U32 R144, R167, 0x8, R144 ;  /* 0x00000008a7900825 */ /* 0x000fe200078e0090 */
[----:B------:R-:W5:Y:S01]  /*0be0*/  @P1 LDG.E R109, desc[UR10][R142.64] ;  /* 0x0000000a8e6d1981 */ /* 0x000f62000c1e1900 */
[----:B------:R-:W-:-:S05]  /*0bf0*/  ISETP.NE.AND P3, PT, RZ, UR12, PT ;  /* 0x0000000cff007c0c */ /* 0x000fca000bf65270 */
[----:B------:R-:W0:Y:S01]  /*0c00*/  @P1 LDC.64 R174, c[0x0][0x3b8] ;  /* 0x0000ee00ffae1b82 */ /* 0x000e220000000a00 */
[----:B------:R-:W-:Y:S01]  /*0c10*/  @P1 IMAD.WIDE.U32 R124, R165, 0x4, R124 ;  /* 0x00000004a57c1825 */ /* 0x000fe200078e007c */
[----:B------:R-:W5:Y:S03]  /*0c20*/  @P0 LDG.E.64 R138, desc[UR10][R144.64] ;  /* 0x0000000a908a0981 */ /* 0x000f66000c1e1b00 */
[C---:B------:R-:W-:Y:S01]  /*0c30*/  @P0 IMAD.WIDE.U32 R118, R104.reuse, 0x8, R118 ;  /* 0x0000000868760825 */ /* 0x040fe200078e0076 */
[----:B------:R-:W5:Y:S02]  /*0c40*/  @P1 LDG.E R110, desc[UR10][R124.64] ;  /* 0x0000000a7c6e1981 */ /* 0x000f64000c1e1900 */
[----:B------:R-:W3:Y:S01]  /*0c50*/  @P0 LDC.64 R176, c[0x0][0x438] ;  /* 0x00010e00ffb00b82 */ /* 0x000ee20000000a00 */
[----:B------:R-:W-:Y:S01]  /*0c60*/  @P1 IMAD.WIDE.U32 R120, R104, 0x4, R120 ;  /* 0x0000000468781825 */ /* 0x000fe200078e0078 */
[----:B------:R1:W5:Y:S03]  /*0c70*/  @P0 LDG.E.64 R132, desc[UR10][R118.64] ;  /* 0x0000000a76840981 */ /* 0x000366000c1e1b00 */
[C---:B-1----:R-:W-:Y:S01]  /*0c80*/  @P0 IMAD.WIDE.U32 R74, R103.reuse, 0x8, R74 ;  /* 0x00000008674a0825 */ /* 0x042fe200078e004a */
[----:B------:R1:W5:Y:S03]  /*0c90*/  @P1 LDG.E R112, desc[UR10][R120.64] ;  /* 0x0000000a78701981 */ /* 0x000366000c1e1900 */
[----:B------:R-:W-:Y:S01]  /*0ca0*/  @P1 IMAD.WIDE.U32 R114, R103, 0x4, R114 ;  /* 0x0000000467721825 */ /* 0x000fe200078e0072 */
[----:B------:R0:W5:Y:S01]  /*0cb0*/  @P0 LDG.E.64 R134, desc[UR10][R74.64] ;  /* 0x0000000a4a860981 */ /* 0x000162000c1e1b00 */
[----:B------:R-:W4:Y:S03]  /*0cc0*/  @P0 LDC.64 R118, c[0x0][0x438] ;  /* 0x00010e00ff760b82 */ /* 0x000f260000000a00 */
[----:B------:R2:W5:Y:S05]  /*0cd0*/  @P1 LDG.E R111, desc[UR10][R114.64] ;  /* 0x0000000a726f1981 */ /* 0x00056a000c1e1900 */
[----:B-1----:R-:W1:Y:S08]  /*0ce0*/  @P1 LDC.64 R120, c[0x0][0x3b8] ;  /* 0x0000ee00ff781b82 */ /* 0x002e700000000a00 */
[----:B0-----:R-:W0:Y:S01]  /*0cf0*/  @P1 LDC.64 R74, c[0x0][0x3b8] ;  /* 0x0000ee00ff4a1b82 */ /* 0x001e220000000a00 */
[----:B------:R-:W-:-:S05]  /*0d00*/  @P1 IMAD.WIDE.U32 R174, R179, 0x4, R174 ;  /* 0x00000004b3ae1825 */ /* 0x000fca00078e00ae */
[----:B------:R-:W5:Y:S01]  /*0d10*/  @P1 LDG.E R108, desc[UR10][R174.64] ;  /* 0x0000000aae6c1981 */ /* 0x000f62000c1e1900 */
[----:B----4-:R-:W-:-:S05]  /*0d20*/  @P0 IMAD.WIDE.U32 R118, R106, 0x8, R118 ;  /* 0x000000086a760825 */ /* 0x010fca00078e0076 */
[----:B------:R-:W5:Y:S01]  /*0d30*/  @P0 LDG.E.64 R128, desc[UR10][R118.64] ;  /* 0x0000000a76800981 */ /* 0x000f62000c1e1b00 */
[----:B-1----:R-:W-:-:S05]  /*0d40*/  @P1 IMAD.WIDE.U32 R120, R105, 0x4, R120 ;  /* 0x0000000469781825 */ /* 0x002fca00078e0078 */
[----:B------:R-:W5:Y:S01]  /*0d50*/  @P1 LDG.E R116, desc[UR10][R120.64] ;  /* 0x0000000a78741981 */ /* 0x000f62000c1e1900 */
[----:B0-----:R-:W-:-:S05]  /*0d60*/  @P1 IMAD.WIDE.U32 R74, R106, 0x4, R74 ;  /* 0x000000046a4a1825 */ /* 0x001fca00078e004a */
[----:B------:R-:W5:Y:S01]  /*0d70*/  @P1 LDG.E R117, desc[UR10][R74.64] ;  /* 0x0000000a4a751981 */ /* 0x000f62000c1e1900 */
[----:B------:R-:W-:Y:S02]  /*0d80*/  IMAD.MOV.U32 R126, RZ, RZ, R171 ;  /* 0x000000ffff7e7224 */ /* 0x000fe400078e00ab */
[----:B------:R-:W-:-:S03]  /*0d90*/  IMAD.MOV.U32 R127, RZ, RZ, R152 ;  /* 0x000000ffff7f7224 */ /* 0x000fc600078e0098 */
[----:B------:R-:W-:Y:S02]  /*0da0*/  HADD2.F32 R126, -RZ, R126.H0_H0 ;  /* 0x2000007eff7e7230 */ /* 0x000fe40000004100 */
[----:B------:R-:W-:Y:S01]  /*0db0*/  IMAD.MOV.U32 R113, RZ, RZ, R172 ;  /* 0x000000ffff717224 */ /* 0x000fe200078e00ac */
[----:B------:R-:W-:Y:S02]  /*0dc0*/  SHF.R.U64 R206, R172, 0x10, R173 ;  /* 0x00000010acce7819 */ /* 0x000fe400000012ad */
        /* <DEDUP_REMOVED lines=11> */
[----:B------:R-:W-:Y:S01]  /*0e80*/  HADD2.F32 R127, -RZ, R127.H0_H0 ;  /* 0x2000007fff7f7230 */ /* 0x000fe20000004100 */
[----:B------:R-:W-:Y:S01]  /*0e90*/  FSEL R147, R0, RZ, !P3 ;  /* 0x000000ff00937208 */ /* 0x000fe20005800000 */
[----:B------:R-:W-:Y:S01]  /*0ea0*/  IMAD.MOV.U32 R125, RZ, RZ, R170 ;  /* 0x000000ffff7d7224 */ /* 0x000fe200078e00aa */
[----:B------:R-:W-:Y:S01]  /*0eb0*/  SHF.R.U64 R192, R170, 0x10, R171 ;  /* 0x00000010aac07819 */ /* 0x000fe200000012ab */
[----:B------:R-:W-:-:S02]  /*0ec0*/  HADD2.F32 R144, -RZ, R144.H0_H0 ;  /* 0x20000090ff907230 */ /* 0x000fc40000004100 */
[----:B------:R-:W-:Y:S02]  /*0ed0*/  HADD2.F32 R145, -RZ, R145.H0_H0 ;  /* 0x20000091ff917230 */ /* 0x000fe40000004100 */
[C---:B------:R-:W-:Y:S01]  /*0ee0*/  FADD.FTZ R194, -R147.reuse, R126 ;  /* 0x0000007e93c27221 */ /* 0x040fe20000010100 */
[----:B------:R-:W-:Y:S02]  /*0ef0*/  HADD2.F32 R113, -RZ, R113.H0_H0 ;  /* 0x20000071ff717230 */ /* 0x000fe40000004100 */
[----:B------:R-:W-:Y:S01]  /*0f00*/  FADD.FTZ R170, -R147, R127 ;  /* 0x0000007f93aa7221 */ /* 0x000fe20000010100 */
[----:B------:R-:W-:Y:S01]  /*0f10*/  IMAD.WIDE.U32 R126, R104, 0x4, R122 ;  /* 0x00000004687e7825 */ /* 0x000fe200078e007a */
[----:B------:R-:W-:-:S03]  /*0f20*/  SHF.R.U64 R182, R168, 0x10, R169 ;  /* 0x00000010a8b67819 */ /* 0x000fc600000012a9 */
[C---:B------:R-:W-:Y:S01]  /*0f30*/  FADD.FTZ R212, -R147.reuse, R144 ;  /* 0x0000009093d47221 */ /* 0x040fe20000010100 */
[C---:B------:R-:W-:Y:S01]  /*0f40*/  FADD.FTZ R202, -R147.reuse, R145 ;  /* 0x0000009193ca7221 */ /* 0x040fe20000010100 */
[----:B------:R-:W-:Y:S02]  /*0f50*/  IMAD.MOV.U32 R114, RZ, RZ, R168 ;  /* 0x000000ffff727224 */ /* 0x000fe400078e00a8 */
[----:B------:R-:W-:Y:S01]  /*0f60*/  FADD.FTZ R168, -R147, R113 ;  /* 0x0000007193a87221 */ /* 0x000fe20000010100 */
[----:B------:R-:W-:Y:S01]  /*0f70*/  IMAD.WIDE.U32 R144, R165, 0x4, R122 ;  /* 0x00000004a5907825 */ /* 0x000fe200078e007a */
[----:B------:R0:W5:Y:S03]  /*0f80*/  LDG.E R113, desc[UR10][R126.64] ;  /* 0x0000000a7e717981 */ /* 0x000166000c1e1900 */
[----:B------:R-:W-:Y:S01]  /*0f90*/  IMAD.MOV.U32 R142, RZ, RZ, R153 ;  /* 0x000000ffff8e7224 */ /* 0x000fe200078e0099 */
[----:B------:R1:W5:Y:S01]  /*0fa0*/  LDG.E R166, desc[UR10][R144.64] ;  /* 0x0000000a90a67981 */ /* 0x000362000c1e1900 */
[----:B------:R-:W-:-:S02]  /*0fb0*/  HADD2.F32 R143, -RZ, R143.H0_H0 ;  /* 0x2000008fff8f7230 */ /* 0x000fc40000004100 */
[----:B0-----:R-:W-:Y:S01]  /*0fc0*/  IMAD.MOV.U32 R126, RZ, RZ, R62 ;  /* 0x000000ffff7e7224 */ /* 0x001fe200078e003e */
[--C-:B------:R-:W-:Y:S01]  /*0fd0*/  SHF.R.U64 R62, R62, 0x10, R63.reuse ;  /* 0x000000103e3e7819 */ /* 0x100fe2000000123f */
[----:B------:R-:W-:Y:S02]  /*0fe0*/  HADD2.F32 R142, -RZ, R142.H0_H0 ;  /* 0x2000008eff8e7230 */ /* 0x000fe40000004100 */
[--C-:B------:R-:W-:Y:S01]  /*0ff0*/  IMAD.MOV.U32 R127, RZ, RZ, R63.reuse ;  /* 0x000000ffff7f7224 */ /* 0x100fe200078e003f */
[----:B-1----:R-:W-:Y:S01]  /*1000*/  SHF.R.U32.HI R144, RZ, 0x10, R63 ;  /* 0x00000010ff907819 */ /* 0x002fe2000001163f */
[--C-:B------:R-:W-:Y:S02]  /*1010*/  IMAD.MOV.U32 R124, RZ, RZ, R173.reuse ;  /* 0x000000ffff7c7224 */ /* 0x100fe400078e00ad */
[----:B------:R-:W-:Y:S02]  /*1020*/  HADD2.F32 R63, -RZ, R126.H0_H0 ;  /* 0x2000007eff3f7230 */ /* 0x000fe40000004100 */
[----:B------:R-:W-:Y:S01]  /*1030*/  HADD2.F32 R206, -RZ, R206.H0_H0 ;  /* 0x200000ceffce7230 */ /* 0x000fe20000004100 */
[----:B------:R-:W-:Y:S01]  /*1040*/  SHF.R.U32.HI R210, RZ, 0x10, R173 ;  /* 0x00000010ffd27819 */ /* 0x000fe200000116ad */
[C---:B------:R-:W-:Y:S01]  /*1050*/  FADD.FTZ R174, -R147.reuse, R142 ;  /* 0x0000008e93ae7221 */ /* 0x040fe20000010100 */
[----:B------:R-:W-:Y:S01]  /*1060*/  FADD.FTZ R228, -R147, R143 ;  /* 0x0000008f93e47221 */ /* 0x000fe20000010100 */
[----:B------:R-:W-:-:S02]  /*1070*/  HADD2.F32 R62, -RZ, R62.H0_H0 ;  /* 0x2000003eff3e7230 */ /* 0x000fc40000004100 */
[----:B------:R-:W-:Y:S01]  /*1080*/  FMUL.FTZ R195, R14, R63 ;  /* 0x0000003f0ec37220 */ /* 0x000fe20000410000 */
[----:B------:R-:W-:Y:S02]  /*1090*/  HADD2.F32 R124, -RZ, R124.H0_H0 ;  /* 0x2000007cff7c7230 */ /* 0x000fe40000004100 */
[----:B------:R-:W-:Y:S01]  /*10a0*/  FADD.FTZ R206, -R147, R206 ;  /* 0x000000ce93ce7221 */ /* 0x000fe20000010100 */
[----:B------:R-:W-:-:S04]  /*10b0*/  IMAD.WIDE.U32 R142, R103, 0x4, R122 ;  /* 0x00000004678e7825 */ /* 0x000fc800078e007a */
[----:B---3--:R-:W-:Y:S01]  /*10c0*/  FMUL.FTZ R168, R107, R168 ;  /* 0x000000a86ba87220 */ /* 0x008fe20000410000 */
[--C-:B------:R-:W-:Y:S01]  /*10d0*/  SHF.R.U64 R222, R66, 0x10, R67.reuse ;  /* 0x0000001042de7819 */ /* 0x100fe20000001243 */
[----:B------:R-:W-:Y:S01]  /*10e0*/  HADD2.F32 R125, -RZ, R125.H0_H0 ;  /* 0x2000007dff7d7230 */ /* 0x000fe20000004100 */
[--C-:B------:R-:W-:Y:S01]  /*10f0*/  SHF.R.U32.HI R220, RZ, 0x10, R67.reuse ;  /* 0x00000010ffdc7819 */ /* 0x100fe20000011643 */
[----:B------:R-:W-:Y:S01]  /*1100*/  IMAD.MOV.U32 R221, RZ, RZ, R67 ;  /* 0x000000ffffdd7224 */ /* 0x000fe200078e0043 */
[--C-:B------:R-:W-:Y:S01]  /*1110*/  SHF.R.U64 R218, R60, 0x10, R61.reuse ;  /* 0x000000103cda7819 */ /* 0x100fe2000000123d */
[----:B------:R-:W-:Y:S01]  /*1120*/  IMAD.MOV.U32 R219, RZ, RZ, R60 ;  /* 0x000000ffffdb7224 */ /* 0x000fe200078e003c */
[----:B------:R-:W-:Y:S01]  /*1130*/  SHF.R.U32.HI R215, RZ, 0x10, R61 ;  /* 0x00000010ffd77819 */ /* 0x000fe2000001163d */
[----:B------:R-:W-:Y:S02]  /*1140*/  HADD2.F32 R67, -RZ, R127.H0_H0 ;  /* 0x2000007fff437230 */ /* 0x000fe40000004100 */
[----:B------:R-:W-:Y:S01]  /*1150*/  FMUL.FTZ R197, R101, R62 ;  /* 0x0000003e65c57220 */ /* 0x000fe20000410000 */
[----:B------:R-:W-:-:S02]  /*1160*/  HADD2.F32 R210, -RZ, R210.H0_H0 ;  /* 0x200000d2ffd27230 */ /* 0x000fc40000004100 */
[----:B------:R-:W-:Y:S01]  /*1170*/  FADD.FTZ R60, RZ, R195 ;  /* 0x000000c3ff3c7221 */ /* 0x000fe20000010000 */
[----:B------:R-:W-:Y:S02]  /*1180*/  IMAD.MOV.U32 R217, RZ, RZ, R61 ;  /* 0x000000ffffd97224 */ /* 0x000fe400078e003d */
[----:B------:R-:W-:Y:S01]  /*1190*/  FADD.FTZ R208, -R147, R124 ;  /* 0x0000007c93d07221 */ /* 0x000fe20000010100 */
[----:B------:R0:W5:Y:S01]  /*11a0*/  LDG.E R164, desc[UR10][R142.64] ;  /* 0x0000000a8ea47981 */ /* 0x000162000c1e1900 */
[----:B------:R-:W-:Y:S01]  /*11b0*/  FMUL.FTZ R206, R107, R206 ;  /* 0x000000ce6bce7220 */ /* 0x000fe20000410000 */
[----:B------:R-:W-:Y:S01]  /*11c0*/  FFMA.FTZ R61, R168, R195, RZ ;  /* 0x000000c3a83d7223 */ /* 0x000fe200000100ff */
[----:B------:R-:W-:Y:S02]  /*11d0*/  IMAD.MOV.U32 R223, RZ, RZ, R66 ;  /* 0x000000ffffdf7224 */ /* 0x000fe400078e0042 */
[----:B------:R-:W-:Y:S01]  /*11e0*/  FADD.FTZ R190, -R147, R125 ;  /* 0x0000007d93be7221 */ /* 0x000fe20000010100 */
[----:B------:R-:W-:-:S02]  /*11f0*/  HADD2.F32 R114, -RZ, R114.H0_H0 ;  /* 0x20000072ff727230 */ /* 0x000fc40000004100 */
[----:B------:R-:W-:Y:S01]  /*1200*/  FMUL.FTZ R199, R15, R67 ;  /* 0x000000430fc77220 */ /* 0x000fe20000410000 */
[----:B------:R-:W-:Y:S02]  /*1210*/  HADD2.F32 R66, -RZ, R144.H0_H0 ;  /* 0x20000090ff427230 */ /* 0x000fe40000004100 */
[----:B------:R-:W-:Y:S01]  /*1220*/  FADD.FTZ R60, R197, R60 ;  /* 0x0000003cc53c7221 */ /* 0x000fe20000010000 */
[----:B0-----:R-:W-:Y:S02]  /*1230*/  IMAD.MOV.U32 R142, RZ, RZ, R68 ;  /* 0x000000ffff8e7224 */ /* 0x001fe400078e0044 */
[----:B------:R-:W-:Y:S01]  /*1240*/  FADD.FTZ R210, -R147, R210 ;  /* 0x000000d293d27221 */ /* 0x000fe20000010100 */
[----:B------:R-:W-:-:S04]  /*1250*/  IMAD.WIDE.U32 R124, R105, 0x4, R122 ;  /* 0x00000004697c7825 */ /* 0x000fc800078e007a */
[----:B------:R-:W-:Y:S01]  /*1260*/  FMUL.FTZ R208, R107, R208 ;  /* 0x000000d06bd07220 */ /* 0x000fe20000410000 */
[----:B------:R-:W-:Y:S01]  /*1270*/  FFMA.FTZ R61, R206, R197, R61 ;  /* 0x000000c5ce3d7223 */ /* 0x000fe2000001003d */
[----:B------:R-:W-:Y:S01]  /*1280*/  SHF.R.U64 R143, R68, 0x10, R69 ;  /* 0x00000010448f7819 */ /* 0x000fe20000001245 */
[--C-:B------:R-:W-:Y:S01]  /*1290*/  IMAD.MOV.U32 R205, RZ, RZ, R65.reuse ;  /* 0x000000ffffcd7224 */ /* 0x100fe200078e0041 */
[--C-:B------:R-:W-:Y:S02]  /*12a0*/  SHF.R.U64 R214, R64, 0x10, R65.reuse ;  /* 0x0000001040d67819 */ /* 0x100fe40000001241 */
[----:B------:R-:W-:Y:S01]  /*12b0*/  SHF.R.U32.HI R203, RZ, 0x10, R65 ;  /* 0x00000010ffcb7819 */ /* 0x000fe20000011641 */
[----:B------:R-:W-:Y:S02]  /*12c0*/  HADD2.F32 R65, -RZ, R142.H0_H0 ;  /* 0x2000008eff417230 */ /* 0x000fe40000004100 */
[----:B------:R-:W-:Y:S01]  /*12d0*/  FADD.FTZ R184, -R147, R114 ;  /* 0x0000007293b87221 */ /* 0x000fe20000010100 */
[----:B------:R-:W-:-:S02]  /*12e0*/  HADD2.F32 R192, -RZ, R192.H0_H0 ;  /* 0x200000c0ffc07230 */ /* 0x000fc40000004100 */
[----:B------:R-:W-:Y:S01]  /*12f0*/  FMUL.FTZ R201, R102, R66 ;  /* 0x0000004266c97220 */ /* 0x000fe20000410000 */
[----:B------:R-:W-:Y:S01]  /*1300*/  FADD.FTZ R60, R199, R60 ;  /* 0x0000003cc73c7221 */ /* 0x000fe20000010000 */
[----:B------:R0:W5:Y:S01]  /*1310*/  LDG.E R114, desc[UR10][R124.64] ;  /* 0x0000000a7c727981 */ /* 0x000162000c1e1900 */
[----:B------:R-:W-:Y:S01]  /*1320*/  FMUL.FTZ R210, R107, R210 ;  /* 0x000000d26bd27220 */ /* 0x000fe20000410000 */
[----:B------:R-:W-:Y:S01]  /*1330*/  FFMA.FTZ R61, R208, R199, R61 ;  /* 0x000000c7d03d7223 */ /* 0x000fe2000001003d */
[----:B------:R-:W-:Y:S01]  /*1340*/  IMAD.MOV.U32 R120, RZ, RZ, R70 ;  /* 0x000000ffff787224 */ /* 0x000fe200078e0046 */
[--C-:B------:R-:W-:Y:S01]  /*1350*/  SHF.R.U64 R118, R70, 0x10, R71.reuse ;  /* 0x0000001046767819 */ /* 0x100fe20000001247 */
[----:B------:R-:W-:Y:S01]  /*1360*/  IMAD.MOV.U32 R75, RZ, RZ, R71 ;  /* 0x000000ffff4b7224 */ /* 0x000fe200078e0047 */
[----:B------:R-:W-:Y:S01]  /*1370*/  SHF.R.U32.HI R196, RZ, 0x10, R171 ;  /* 0x00000010ffc47819 */ /* 0x000fe200000116ab */
[----:B------:R-:W-:Y:S01]  /*1380*/  HADD2.F32 R70, -RZ, R143.H0_H0 ;  /* 0x2000008fff467230 */ /* 0x000fe20000004100 */
[----:B------:R-:W-:Y:S01]  /*1390*/  SHF.R.U32.HI R224, RZ, 0x10, R71 ;  /* 0x00000010ffe07819 */ /* 0x000fe20000011647 */
[----:B0-----:R-:W-:-:S02]  /*13a0*/  IMAD.MOV.U32 R124, RZ, RZ, R69 ;  /* 0x000000ffff7c7224 */ /* 0x001fc400078e0045 */
[----:B------:R-:W-:Y:S01]  /*13b0*/  FMUL.FTZ R188, R12, R65 ;  /* 0x000000410cbc7220 */ /* 0x000fe20000410000 */
[----:B------:R-:W-:Y:S01]  /*13c0*/  FADD.FTZ R71, R201, R60 ;  /* 0x0000003cc9477221 */ /* 0x000fe20000010000 */
[----:B------:R-:W-:Y:S01]  /*13d0*/  FADD.FTZ R192, -R147, R192 ;  /* 0x000000c093c07221 */ /* 0x000fe20000010100 */
[----:B------:R-:W-:Y:S01]  /*13e0*/  FMUL.FTZ R190, R107, R190 ;  /* 0x000000be6bbe7220 */ /* 0x000fe20000410000 */
[----:B------:R-:W-:Y:S01]  /*13f0*/  FFMA.FTZ R61, R210, R201, R61 ;  /* 0x000000c9d23d7223 */ /* 0x000fe2000001003d */
[----:B------:R-:W-:Y:S01]  /*1400*/  SHF.R.U32.HI R68, RZ, 0x10, R69 ;  /* 0x00000010ff447819 */ /* 0x000fe20000011645 */
        /* <DEDUP_REMOVED lines=15> */
[----:B------:R-:W-:Y:S02]  /*1500*/  IMAD.MOV.U32 R115, RZ, RZ, R169 ;  /* 0x000000ffff737224 */ /* 0x000fe400078e00a9 */
[----:B------:R-:W-:Y:S01]  /*1510*/  FMUL.FTZ R193, R100, R68 ;  /* 0x0000004464c17220 */ /* 0x000fe20000410000 */
[----:B------:R-:W-:-:S02]  /*1520*/  HADD2.F32 R73, -RZ, R120.H0_H0 ;  /* 0x20000078ff497230 */ /* 0x000fc40000004100 */
[----:B------:R-:W-:Y:S01]  /*1530*/  FADD.FTZ R60, R191, R60 ;  /* 0x0000003cbf3c7221 */ /* 0x000fe20000010000 */
[----:B------:R-:W-:Y:S02]  /*1540*/  HADD2.F32 R182, -RZ, R182.H0_H0 ;  /* 0x200000b6ffb67230 */ /* 0x000fe40000004100 */
[----:B------:R-:W-:Y:S01]  /*1550*/  FMUL.FTZ R196, R107, R196 ;  /* 0x000000c46bc47220 */ /* 0x000fe20000410000 */
[----:B------:R-:W-:Y:S01]  /*1560*/  FFMA.FTZ R61, R194, R191, R61 ;  /* 0x000000bfc23d7223 */ /* 0x000fe2000001003d */
[----:B------:R-:W-:Y:S01]  /*1570*/  IMAD.MOV.U32 R213, RZ, RZ, R72 ;  /* 0x000000ffffd57224 */ /* 0x000fe200078e0048 */
[----:B------:R-:W-:Y:S01]  /*1580*/  SHF.R.U32.HI R178, RZ, 0x10, R169 ;  /* 0x00000010ffb27819 */ /* 0x000fe200000116a9 */
[----:B------:R-:W-:Y:S02]  /*1590*/  HADD2.F32 R72, -RZ, R118.H0_H0 ;  /* 0x20000076ff487230 */ /* 0x000fe40000004100 */
[----:B------:R-:W-:Y:S01]  /*15a0*/  FMUL.FTZ R187, R10, R73 ;  /* 0x000000490abb7220 */ /* 0x000fe20000410000 */
[----:B------:R-:W-:-:S02]  /*15b0*/  HADD2.F32 R115, -RZ, R115.H0_H0 ;  /* 0x20000073ff737230 */ /* 0x000fc40000004100 */
[----:B------:R-:W-:Y:S01]  /*15c0*/  FADD.FTZ R60, R193, R60 ;  /* 0x0000003cc13c7221 */ /* 0x000fe20000010000 */
[----:B------:R-:W-:Y:S01]  /*15d0*/  FADD.FTZ R182, -R147, R182 ;  /* 0x000000b693b67221 */ /* 0x000fe20000010100 */
[----:B------:R-:W-:Y:S01]  /*15e0*/  FMUL.FTZ R184, R107, R184 ;  /* 0x000000b86bb87220 */ /* 0x000fe20000410000 */
[----:B------:R-:W-:Y:S01]  /*15f0*/  FFMA.FTZ R61, R196, R193, R61 ;  /* 0x000000c1c43d7223 */ /* 0x000fe2000001003d */
[----:B------:R-:W-:Y:S02]  /*1600*/  HADD2.F32 R75, -RZ, R75.H0_H0 ;  /* 0x2000004bff4b7230 */ /* 0x000fe40000004100 */
[----:B------:R-:W-:Y:S01]  /*1610*/  FMUL.FTZ R185, R97, R72 ;  /* 0x0000004861b97220 */ /* 0x000fe20000410000 */
[----:B------:R-:W-:Y:S02]  /*1620*/  HADD2.F32 R178, -RZ, R178.H0_H0 ;  /* 0x200000b2ffb27230 */ /* 0x000fe40000004100 */
[----:B------:R-:W-:Y:S01]  /*1630*/  FADD.FTZ R60, R187, R60 ;  /* 0x0000003cbb3c7221 */ /* 0x000fe20000010000 */
[----:B------:R-:W-:Y:S01]  /*1640*/  FADD.FTZ R180, -R147, R115 ;  /* 0x0000007393b47221 */ /* 0x000fe20000010100 */
[----:B------:R-:W-:Y:S01]  /*1650*/  FMUL.FTZ R182, R107, R182 ;  /* 0x000000b66bb67220 */ /* 0x000fe20000410000 */
[----:B------:R-:W-:Y:S01]  /*1660*/  FFMA.FTZ R61, R184, R187, R61 ;  /* 0x000000bbb83d7223 */ /* 0x000fe2000001003d */
[----:B------:R-:W-:-:S02]  /*1670*/  HADD2.F32 R224, -RZ, R224.H0_H0 ;  /* 0x200000e0ffe07230 */ /* 0x000fc40000004100 */
[----:B------:R-:W-:Y:S01]  /*1680*/  FMUL.FTZ R183, R11, R75 ;  /* 0x0000004b0bb77220 */ /* 0x000fe20000410000 */
[----:B------:R-:W-:Y:S01]  /*1690*/  FADD.FTZ R60, R185, R60 ;  /* 0x0000003cb93c7221 */ /* 0x000fe20000010000 */
[----:B------:R-:W-:-:S04]  /*16a0*/  @P0 IMAD.WIDE.U32 R176, R179, 0x8, R176 ;  /* 0x00000008b3b00825 */ /* 0x000fc800078e00b0 */
[----:B------:R-:W-:Y:S01]  /*16b0*/  FADD.FTZ R178, -R147, R178 ;  /* 0x000000b293b27221 */ /* 0x000fe20000010100 */
[----:B------:R-:W-:Y:S01]  /*16c0*/  FMUL.FTZ R180, R107, R180 ;  /* 0x000000b46bb47220 */ /* 0x000fe20000410000 */
[----:B------:R-:W-:Y:S01]  /*16d0*/  FFMA.FTZ R61, R182, R185, R61 ;  /* 0x000000b9b63d7223 */ /* 0x000fe2000001003d */
[----:B------:R-:W-:Y:S02]  /*16e0*/  HADD2.F32 R223, -RZ, R223.H0_H0 ;  /* 0x200000dfffdf7230 */ /* 0x000fe40000004100 */
[----:B------:R-:W-:Y:S01]  /*16f0*/  FMUL.FTZ R181, R98, R224 ;  /* 0x000000e062b57220 */ /* 0x000fe20000410000 */
[----:B------:R-:W-:Y:S02]  /*1700*/  HADD2.F32 R172, -RZ, R172.H0_H0 ;  /* 0x200000acffac7230 */ /* 0x000fe40000004100 */
[----:B------:R-:W-:Y:S01]  /*1710*/  FADD.FTZ R60, R183, R60 ;  /* 0x0000003cb73c7221 */ /* 0x000fe20000010000 */
[----:B------:R-:W-:Y:S01]  /*1720*/  FMUL.FTZ R178, R107, R178 ;  /* 0x000000b26bb27220 */ /* 0x000fe20000410000 */
[----:B------:R-:W-:Y:S01]  /*1730*/  FFMA.FTZ R61, R180, R183, R61 ;  /* 0x000000b7b43d7223 */ /* 0x000fe2000001003d */
[----:B------:R0:W5:Y:S01]  /*1740*/  @P0 LDG.E.64 R140, desc[UR10][R176.64] ;  /* 0x0000000ab08c0981 */ /* 0x000162000c1e1b00 */
[----:B------:R-:W-:-:S02]  /*1750*/  HADD2.F32 R222, -RZ, R222.H0_H0 ;  /* 0x200000deffde7230 */ /* 0x000fc40000004100 */
[----:B------:R-:W-:Y:S01]  /*1760*/  FMUL.FTZ R169, R8, R223 ;  /* 0x000000df08a97220 */ /* 0x000fe20000410000 */
[----:B------:R-:W-:Y:S01]  /*1770*/  FADD.FTZ R60, R181, R60 ;  /* 0x0000003cb53c7221 */ /* 0x000fe20000010000 */
[----:B------:R-:W-:Y:S01]  /*1780*/  FADD.FTZ R172, -R147, R172 ;  /* 0x000000ac93ac7221 */ /* 0x000fe20000010100 */
[----:B------:R-:W-:Y:S01]  /*1790*/  FMUL.FTZ R170, R107, R170 ;  /* 0x000000aa6baa7220 */ /* 0x000fe20000410000 */
[----:B------:R-:W-:Y:S01]  /*17a0*/  FFMA.FTZ R61, R178, R181, R61 ;  /* 0x000000b5b23d7223 */ /* 0x000fe2000001003d */
[----:B0-----:R-:W-:Y:S01]  /*17b0*/  SHF.R.U32.HI R176, RZ, 0x10, R153 ;  /* 0x00000010ffb07819 */ /* 0x001fe20000011699 */
[----:B------:R-:W-:Y:S01]  /*17c0*/  IMAD.MOV.U32 R148, RZ, RZ, R146 ;  /* 0x000000ffff947224 */ /* 0x000fe200078e0092 */
[----:B------:R-:W-:Y:S01]  /*17d0*/  SHF.R.U32.HI R204, RZ, 0x10, R151 ;  /* 0x00000010ffcc7819 */ /* 0x000fe20000011697 */
[----:B------:R-:W-:Y:S02]  /*17e0*/  HADD2.F32 R221, -RZ, R221.H0_H0 ;  /* 0x200000ddffdd7230 */ /* 0x000fe40000004100 */
[----:B------:R-:W-:Y:S01]  /*17f0*/  FMUL.FTZ R171, R95, R222 ;  /* 0x000000de5fab7220 */ /* 0x000fe20000410000 */
[----:B------:R-:W-:-:S02]  /*1800*/  HADD2.F32 R176, -RZ, R176.H0_H0 ;  /* 0x200000b0ffb07230 */ /* 0x000fc40000004100 */
[----:B------:R-:W-:Y:S01]  /*1810*/  FADD.FTZ R60, R169, R60 ;  /* 0x0000003ca93c7221 */ /* 0x000fe20000010000 */
[----:B------:R-:W-:Y:S01]  /*1820*/  FMUL.FTZ R172, R107, R172 ;  /* 0x000000ac6bac7220 */ /* 0x000fe20000410000 */
[----:B------:R-:W-:Y:S01]  /*1830*/  FFMA.FTZ R61, R170, R169, R61 ;  /* 0x000000a9aa3d7223 */ /* 0x000fe2000001003d */
[----:B------:R-:W-:Y:S02]  /*1840*/  HADD2.F32 R150, -RZ, R150.H0_H0 ;  /* 0x20000096ff967230 */ /* 0x000fe40000004100 */
[----:B------:R-:W-:Y:S01]  /*1850*/  FMUL.FTZ R173, R9, R221 ;  /* 0x000000dd09ad7220 */ /* 0x000fe20000410000 */
[----:B------:R-:W-:Y:S02]  /*1860*/  HADD2.F32 R220, -RZ, R220.H0_H0 ;  /* 0x200000dcffdc7230 */ /* 0x000fe40000004100 */
[----:B------:R-:W-:Y:S01]  /*1870*/  FADD.FTZ R60, R171, R60 ;  /* 0x0000003cab3c7221 */ /* 0x000fe20000010000 */
[----:B------:R-:W-:Y:S02]  /*1880*/  HADD2.F32 R226, -RZ, R226.H0_H0 ;  /* 0x200000e2ffe27230 */ /* 0x000fe40000004100 */
[----:B------:R-:W-:Y:S01]  /*1890*/  FADD.FTZ R176, -R147, R176 ;  /* 0x000000b093b07221 */ /* 0x000fe20000010100 */
[----:B------:R-:W-:-:S02]  /*18a0*/  HADD2.F32 R204, -RZ, R204.H0_H0 ;  /* 0x200000ccffcc7230 */ /* 0x000fc40000004100 */
[----:B------:R-:W-:Y:S01]  /*18b0*/  FMUL.FTZ R174, R107, R174 ;  /* 0x000000ae6bae7220 */ /* 0x000fe20000410000 */
[----:B------:R-:W-:Y:S02]  /*18c0*/  HADD2.F32 R200, -RZ, R200.H0_H0 ;  /* 0x200000c8ffc87230 */ /* 0x000fe40000004100 */
[----:B------:R-:W-:Y:S01]  /*18d0*/  FFMA.FTZ R61, R172, R171, R61 ;  /* 0x000000abac3d7223 */ /* 0x000fe2000001003d */
[----:B------:R-:W-:Y:S02]  /*18e0*/  HADD2.F32 R154, -RZ, R154.H0_H0 ;  /* 0x2000009aff9a7230 */ /* 0x000fe40000004100 */
[----:B------:R-:W-:Y:S02]  /*18f0*/  HADD2.F32 R148, -RZ, R148.H0_H0 ;  /* 0x20000094ff947230 */ /* 0x000fe40000004100 */
[----:B------:R-:W-:Y:S02]  /*1900*/  HADD2.F32 R152, -RZ, R152.H0_H0 ;  /* 0x20000098ff987230 */ /* 0x000fe40000004100 */
[----:B------:R-:W-:-:S02]  /*1910*/  HADD2.F32 R0, -RZ, R149.H0_H0 ;  /* 0x20000095ff007230 */ /* 0x000fc40000004100 */
[----:B------:R-:W-:Y:S02]  /*1920*/  HADD2.F32 R156, -RZ, R156.H0_H0 ;  /* 0x2000009cff9c7230 */ /* 0x000fe40000004100 */
[----:B------:R-:W-:Y:S01]  /*1930*/  FADD.FTZ R198, -R147, R150 ;  /* 0x0000009693c67221 */ /* 0x000fe20000010100 */
[----:B------:R-:W-:Y:S02]  /*1940*/  HADD2.F32 R219, -RZ, R219.H0_H0 ;  /* 0x200000dbffdb7230 */ /* 0x000fe40000004100 */
        /* <DEDUP_REMOVED lines=18> */
[----:B------:R-:W-:Y:S02]  /*1a70*/  HADD2.F32 R218, -RZ, R218.H0_H0 ;  /* 0x200000daffda7230 */ /* 0x000fe40000004100 */
[----:B------:R-:W-:Y:S01]  /*1a80*/  FADD.FTZ R71, R118, R71 ;  /* 0x0000004776477221 */ /* 0x000fe20000010000 */
[----:B------:R-:W-:-:S04]  /*1a90*/  IMAD.WIDE.U32 R122, R106, 0x4, R122 ;  /* 0x000000046a7a7825 */ /* 0x000fc800078e007a */
[----:B------:R-:W-:Y:S01]  /*1aa0*/  FFMA.FTZ R61, R119, R118, R60 ;  /* 0x00000076773d7223 */ /* 0x000fe2000001003c */
[----:B------:R-:W-:Y:S01]  /*1ab0*/  HADD2.F32 R217, -RZ, R217.H0_H0 ;  /* 0x200000d9ffd97230 */ /* 0x000fe20000004100 */
[----:B------:R0:W5:Y:S01]  /*1ac0*/  LDG.E R115, desc[UR10][R122.64] ;  /* 0x0000000a7a737981 */ /* 0x000162000c1e1900 */
[----:B------:R-:W-:Y:S01]  /*1ad0*/  FMUL.FTZ R120, R93, R218 ;  /* 0x000000da5d787220 */ /* 0x000fe20000410000 */
[----:B------:R-:W-:Y:S02]  /*1ae0*/  IMAD.MOV.U32 R207, RZ, RZ, R64 ;  /* 0x000000ffffcf7224 */ /* 0x000fe400078e0040 */
[----:B------:R-:W-:Y:S02]  /*1af0*/  HADD2.F32 R215, -RZ, R215.H0_H0 ;  /* 0x200000d7ffd77230 */ /* 0x000fe40000004100 */
[----:B------:R-:W-:Y:S01]  /*1b00*/  FMUL.FTZ R121, R7, R217 ;  /* 0x000000d907797220 */ /* 0x000fe20000410000 */
[----:B------:R-:W-:Y:S01]  /*1b10*/  FADD.FTZ R64, R120, R71 ;  /* 0x0000004778407221 */ /* 0x000fe20000010000 */
[----:B------:R-:W-:-:S02]  /*1b20*/  HADD2.F32 R213, -RZ, R213.H0_H0 ;  /* 0x200000d5ffd57230 */ /* 0x000fc40000004100 */
[C---:B------:R-:W-:Y:S01]  /*1b30*/  FMUL.FTZ R126, R107.reuse, R204 ;  /* 0x000000cc6b7e7220 */ /* 0x040fe20000410000 */
[----:B------:R-:W-:Y:S02]  /*1b40*/  HADD2.F32 R216, -RZ, R216.H0_H0 ;  /* 0x200000d8ffd87230 */ /* 0x000fe40000004100 */
[C---:B0-----:R-:W-:Y:S01]  /*1b50*/  FMUL.FTZ R122, R107.reuse, R226 ;  /* 0x000000e26b7a7220 */ /* 0x041fe20000410000 */
[C---:B------:R-:W-:Y:S01]  /*1b60*/  FMUL.FTZ R123, R107.reuse, R212 ;  /* 0x000000d46b7b7220 */ /* 0x040fe20000410000 */
[----:B------:R-:W-:Y:S01]  /*1b70*/  FMUL.FTZ R127, R107, R202 ;  /* 0x000000ca6b7f7220 */ /* 0x000fe20000410000 */
[----:B------:R-:W-:Y:S02]  /*1b80*/  HADD2.F32 R211, -RZ, R211.H0_H0 ;  /* 0x200000d3ffd37230 */ /* 0x000fe40000004100 */
[----:B------:R-:W-:Y:S01]  /*1b90*/  FFMA.FTZ R60, R122, R120, R61 ;  /* 0x000000787a3c7223 */ /* 0x000fe2000001003d */
[----:B------:R-:W-:Y:S01]  /*1ba0*/  FMUL.FTZ R124, R94, R215 ;  /* 0x000000d75e7c7220 */ /* 0x000fe20000410000 */
[----:B------:R-:W-:Y:S01]  /*1bb0*/  FADD.FTZ R71, R121, R64 ;  /* 0x0000004079477221 */ /* 0x000fe20000010000 */
[----:B------:R-:W-:Y:S01]  /*1bc0*/  FMUL.FTZ R144, R107, R200 ;  /* 0x000000c86b907220 */ /* 0x000fe20000410000 */
[----:B------:R-:W-:Y:S01]  /*1bd0*/  FFMA.FTZ R61, R123, R121, R60 ;  /* 0x000000797b3d7223 */ /* 0x000fe2000001003c */
[----:B------:R-:W-:Y:S01]  /*1be0*/  FMUL.FTZ R125, R4, R213 ;  /* 0x000000d5047d7220 */ /* 0x000fe20000410000 */
[----:B------:R-:W-:Y:S01]  /*1bf0*/  FADD.FTZ R60, R124, R71 ;  /* 0x000000477c3c7221 */ /* 0x000fe20000010000 */
[----:B------:R-:W-:-:S02]  /*1c00*/  HADD2.F32 R209, -RZ, R209.H0_H0 ;  /* 0x200000d1ffd17230 */ /* 0x000fc40000004100 */
        /* <DEDUP_REMOVED lines=9> */
[----:B------:R-:W-:Y:S02]  /*1ca0*/  HADD2.F32 R207, -RZ, R207.H0_H0 ;  /* 0x200000cfffcf7230 */ /* 0x000fe40000004100 */
[----:B------:R-:W-:Y:S01]  /*1cb0*/  FADD.FTZ R71, R143, R64 ;  /* 0x000000408f477221 */ /* 0x000fe20000010000 */
[----:B------:R1:W5:Y:S01]  /*1cc0*/  LDG.E R186, desc[UR10][R148.64] ;  /* 0x0000000a94ba7981 */ /* 0x000362000c1e1900 */
[----:B------:R-:W-:Y:S01]  /*1cd0*/  FFMA.FTZ R61, R145, R143, R60 ;  /* 0x0000008f913d7223 */ /* 0x000fe2000001003c */
[----:B------:R-:W-:-:S02]  /*1ce0*/  HADD2.F32 R214, -RZ, R214.H0_H0 ;  /* 0x200000d6ffd67230 */ /* 0x000fc40000004100 */
[----:B0-----:R-:W-:Y:S01]  /*1cf0*/  FMUL.FTZ R146, R92, R209 ;  /* 0x000000d15c927220 */ /* 0x001fe20000410000 */
[----:B------:R-:W-:Y:S01]  /*1d00*/  FMUL.FTZ R147, R2, R207 ;  /* 0x000000cf02937220 */ /* 0x000fe20000410000 */
[C---:B-1----:R-:W-:Y:S02]  /*1d10*/  FMUL.FTZ R148, R107.reuse, R154 ;  /* 0x0000009a6b947220 */ /* 0x042fe40000410000 */
[----:B------:R-:W-:Y:S01]  /*1d20*/  FADD.FTZ R60, R146, R71 ;  /* 0x00000047923c7221 */ /* 0x000fe20000010000 */
[----:B------:R-:W-:Y:S01]  /*1d30*/  FMUL.FTZ R149, R107, R150 ;  /* 0x000000966b957220 */ /* 0x000fe20000410000 */
        /* <DEDUP_REMOVED lines=49> */
.L_x_1431:
[----:B------:R-:W-:Y:S05]  /*2050*/  BSYNC.RECONVERGENT B0 ;  /* 0x0000000000007941 */ /* 0x000fea0003800200 */
.L_x_1430:
        /* <DEDUP_REMOVED lines=136> */
.L_x_1434:
        /* <DEDUP_REMOVED lines=22> */
[----:B------:R-:W-:Y:S02]  /*2a40*/  F2FP.F16.F32.PACK_AB R155, R61, R168 ;  /* 0x000000a83d9b723e */ /* 0x000fe400000000ff */
        /* <DEDUP_REMOVED lines=8> */
[----:B------:R-:W-:Y:S02]  /*2ad0*/  PRMT R158, R61, 0x7610, R158 ;  /* 0x000076103d9e7816 */ /* 0x000fe4000000009e */
[C---:B------:R-:W-:Y:S02]  /*2ae0*/  PRMT R67, R63.reuse, 0x7632, R67 ;  /* 0x000076323f437816 */ /* 0x040fe40000000043 */
[----:B------:R-:W-:Y:S01]  /*2af0*/  PRMT R159, R63, 0x7610, R159 ;  /* 0x000076103f9f7816 */ /* 0x000fe2000000009f */
[----:B------:R-:W-:Y:S06]  /*2b00*/  BRA `(.L_x_1435) ;  /* 0x0000001000c87947 */ /* 0x000fec0003800000 */
.L_x_1433:
[----:B------:R-:W-:Y:S01]  /*2b10*/  UMOV UR4, UR8 ;  /* 0x0000000800047c82 */ /* 0x000fe20008000000 */
[----:B------:R-:W-:Y:S01]  /*2b20*/  UMOV UR5, UR9 ;  /* 0x0000000900057c82 */ /* 0x000fe20008000000 */
[----:B------:R-:W-:-:S04]  /*2b30*/  UISETP.NE.U32.AND UP0, UPT, UR4, URZ, UPT ;  /* 0x000000ff0400728c */ /* 0x000fc8000bf05070 */
[----:B------:R-:W-:-:S09]  /*2b40*/  UISETP.NE.AND.EX UP0, UPT, UR5, URZ, UPT, UP0 ;  /* 0x000000ff0500728c */ /* 0x000fd2000bf05300 */
[----:B------:R-:W-:Y:S05]  /*2b50*/  BRA.U UP0, `(.L_x_1436) ;  /* 0x0000000100987547 */ /* 0x000fea000b800000 */
[----:B-----5:R-:W-:Y:S01]  /*2b60*/  IMAD.MOV.U32 R60, RZ, RZ, R140 ;  /* 0x000000ffff3c7224 */ /* 0x020fe200078e008c */
[--C-:B------:R-:W-:Y:S01]  /*2b70*/  SHF.R.U64 R62, R140, 0x10, R141.reuse ;  /* 0x000000108c3e7819 */ /* 0x100fe2000000128d */
[--C-:B------:R-:W-:Y:S01]  /*2b80*/  IMAD.MOV.U32 R61, RZ, RZ, R141.reuse ;  /* 0x000000ffff3d7224 */ /* 0x100fe200078e008d */
[----:B------:R-:W-:Y:S01]  /*2b90*/  SHF.R.U32.HI R66, RZ, 0x10, R141 ;  /* 0x00000010ff427819 */ /* 0x000fe2000001168d */
[-CC-:B------:R-:W-:Y:S01]  /*2ba0*/  FFMA.FTZ R168, R168, R70.reuse, R71.reuse ;  /* 0x00000046a8a87223 */ /* 0x180fe20000010047 */
[-CC-:B------:R-:W-:Y:S01]  /*2bb0*/  FFMA.FTZ R206, R206, R70.reuse, R71.reuse ;  /* 0x00000046cece7223 */ /* 0x180fe20000010047 */
[-CC-:B------:R-:W-:Y:S01]  /*2bc0*/  FFMA.FTZ R208, R208, R70.reuse, R71.reuse ;  /* 0x00000046d0d07223 */ /* 0x180fe20000010047 */
[----:B------:R-:W-:Y:S01]  /*2bd0*/  FFMA.FTZ R210, R210, R70, R71 ;  /* 0x00000046d2d27223 */ /* 0x000fe20000010047 */
[----:B------:R-:W-:Y:S02]  /*2be0*/  HADD2.F32 R60, -RZ, R60.H0_H0 ;  /* 0x2000003cff3c7230 */ /* 0x000fe40000004100 */
[----:B------:R-:W-:Y:S01]  /*2bf0*/  FADD.FTZ R168, R195, -R168 ;  /* 0x800000a8c3a87221 */ /* 0x000fe20000010000 */
[----:B------:R-:W-:-:S02]  /*2c00*/  HADD2.F32 R62, -RZ, R62.H0_H0 ;  /* 0x2000003eff3e7230 */ /* 0x000fc40000004100 */
[----:B------:R-:W-:Y:S01]  /*2c10*/  FADD.FTZ R197, R197, -R206 ;  /* 0x800000cec5c57221 */ /* 0x000fe20000010000 */
[----:B------:R-:W-:Y:S02]  /*2c20*/  HADD2.F32 R64, -RZ, R61.H0_H0 ;  /* 0x2000003dff407230 */ /* 0x000fe40000004100 */
[----:B------:R-:W-:Y:S01]  /*2c30*/  FADD.FTZ R199, R199, -R208 ;  /* 0x800000d0c7c77221 */ /* 0x000fe20000010000 */
[----:B------:R-:W-:Y:S02]  /*2c40*/  HADD2.F32 R66, -RZ, R66.H0_H0 ;  /* 0x20000042ff427230 */ /* 0x000fe40000004100 */
[----:B------:R-:W-:Y:S01]  /*2c50*/  FADD.FTZ R201, R201, -R210 ;  /* 0x800000d2c9c97221 */ /* 0x000fe20000010000 */
[C---:B------:R-:W-:Y:S01]  /*2c60*/  FFMA.FTZ R60, R107.reuse, R168, R60 ;  /* 0x000000a86b3c7223 */ /* 0x040fe2000001003c */
[C---:B------:R-:W-:Y:S01]  /*2c70*/  FFMA.FTZ R62, R107.reuse, R197, R62 ;  /* 0x000000c56b3e7223 */ /* 0x040fe2000001003e */
[C---:B------:R-:W-:Y:S01]  /*2c80*/  FFMA.FTZ R64, R107.reuse, R199, R64 ;  /* 0x000000c76b407223 */ /* 0x040fe20000010040 */
[----:B------:R-:W-:Y:S01]  /*2c90*/  FFMA.FTZ R66, R107, R201, R66 ;  /* 0x000000c96b427223 */ /* 0x000fe20000010042 */
        /* <DEDUP_REMOVED lines=16> */
[----:B------:R-:W-:Y:S01]  /*2da0*/  PRMT R67, R64, 0x7632, R67 ;  /* 0x0000763240437816 */ /* 0x000fe20000000043 */
[----:B------:R-:W-:Y:S06]  /*2db0*/  BRA `(.L_x_1435) ;  /* 0x00000010001c7947 */ /* 0x000fec0003800000 */
.L_x_1436:
[----:B-----5:R-:W-:Y:S01]  /*2dc0*/  SHF.R.U64 R61, R140, 0x10, R141 ;  /* 0x000000108c3d7819 */ /* 0x020fe2000000128d */
[----:B------:R-:W-:Y:S02]  /*2dd0*/  IMAD.MOV.U32 R60, RZ, RZ, R140 ;  /* 0x000000ffff3c7224 */ /* 0x000fe400078e008c */
[-CC-:B------:R-:W-:Y:S01]  /*2de0*/  FFMA.FTZ R206, R206, R70.reuse, R71.reuse ;  /* 0x00000046cece7223 */ /* 0x180fe20000010047 */
[----:B------:R-:W-:Y:S01]  /*2df0*/  FFMA.FTZ R168, R168, R70, R71 ;  /* 0x00000046a8a87223 */ /* 0x000fe20000010047 */
[--C-:B------:R-:W-:Y:S01]  /*2e00*/  IMAD.MOV.U32 R62, RZ, RZ, R141.reuse ;  /* 0x000000ffff3e7224 */ /* 0x100fe200078e008d */
[----:B------:R-:W-:Y:S01]  /*2e10*/  SHF.R.U32.HI R64, RZ, 0x10, R141 ;  /* 0x00000010ff407819 */ /* 0x000fe2000001168d */
[----:B------:R-:W-:Y:S02]  /*2e20*/  HADD2.F32 R61, -RZ, R61.H0_H0 ;  /* 0x2000003dff3d7230 */ /* 0x000fe40000004100 */
[----:B------:R-:W-:Y:S01]  /*2e30*/  FADD.FTZ R206, R197, -R206 ;  /* 0x800000cec5ce7221 */ /* 0x000fe20000010000 */
[----:B------:R-:W-:-:S02]  /*2e40*/  HADD2.F32 R60, -RZ, R60.H0_H0 ;  /* 0x2000003cff3c7230 */ /* 0x000fc40000004100 */
[----:B------:R-:W-:Y:S01]  /*2e50*/  FADD.FTZ R168, R195, -R168 ;  /* 0x800000a8c3a87221 */ /* 0x000fe20000010000 */
[-CC-:B------:R-:W-:Y:S01]  /*2e60*/  FFMA.FTZ R208, R208, R70.reuse, R71.reuse ;  /* 0x00000046d0d07223 */ /* 0x180fe20000010047 */
[----:B------:R-:W-:Y:S01]  /*2e70*/  FFMA.FTZ R210, R210, R70, R71 ;  /* 0x00000046d2d27223 */ /* 0x000fe20000010047 */
[C---:B------:R-:W-:Y:S01]  /*2e80*/  FFMA.FTZ R206, R107.reuse, R206, R61 ;  /* 0x000000ce6bce7223 */ /* 0x040fe2000001003d */
[----:B------:R-:W-:Y:S02]  /*2e90*/  HADD2.F32 R63, -RZ, R62.H0_H0 ;  /* 0x2000003eff3f7230 */ /* 0x000fe40000004100 */
[----:B------:R-:W-:Y:S01]  /*2ea0*/  FFMA.FTZ R60, R107, R168, R60 ;  /* 0x000000a86b3c7223 */ /* 0x000fe2000001003c */
[----:B------:R-:W-:Y:S02]  /*2eb0*/  HADD2.F32 R65, -RZ, R64.H0_H0 ;  /* 0x20000040ff417230 */ /* 0x000fe40000004100 */
[----:B------:R-:W-:Y:S01]  /*2ec0*/  FADD.FTZ R208, R199, -R208 ;  /* 0x800000d0c7d07221 */ /* 0x000fe20000010000 */
[----:B------:R-:W-:Y:S01]  /*2ed0*/  FADD.FTZ R210, R201, -R210 ;  /* 0x800000d2c9d27221 */ /* 0x000fe20000010000 */
        /* <DEDUP_REMOVED lines=12> */
[----:B------:R-:W-:Y:S02]  /*2fa0*/  F2FP.F16.F32.PACK_AB R60, R61, R60 ;  /* 0x0000003c3d3c723e */ /* 0x000fe400000000ff */
[----:B------:R-:W-:-:S02]  /*2fb0*/  F2FP.F16.F32.PACK_AB R157, R63, R206 ;  /* 0x000000ce3f9d723e */ /* 0x000fc400000000ff */
[----:B------:R-:W-:Y:S02]  /*2fc0*/  FSEL R61, R64, RZ, P5 ;  /* 0x000000ff403d7208 */ /* 0x000fe40002800000 */
[----:B------:R-:W-:Y:S02]  /*2fd0*/  FSEL R63, R62, RZ, P3 ;  /* 0x000000ff3e3f7208 */ /* 0x000fe40001800000 */
        /* <DEDUP_REMOVED lines=10> */
.L_x_1432:
        /* <DEDUP_REMOVED lines=32> */
[----:B------:R-:W-:-:S02]  /*3280*/  F2FP.F16.F32.PACK_AB R64, R60, R61 ;  /* 0x0000003d3c40723e */ /* 0x000fc400000000ff */
[C---:B------:R-:W-:Y:S02]  /*3290*/  FSEL R61, R168.reuse, RZ, P5 ;  /* 0x000000ffa83d7208 */ /* 0x040fe40002800000 */
[----:B------:R-:W-:Y:S02]  /*32a0*/  FSEL R60, R168, RZ, P6 ;  /* 0x000000ffa83c7208 */ /* 0x000fe40003000000 */
[C---:B------:R-:W-:Y:S02]  /*32b0*/  LOP3.LUT P5, RZ, R108.reuse, 0xff0000, RZ, 0xc0, !PT ;  /* 0x00ff00006cff7812 */ /* 0x040fe400078ac0ff */
[----:B------:R-:W-:Y:S02]  /*32c0*/  ISETP.GE.U32.AND P6, PT, R108, 0x1000000, PT ;  /* 0x010000006c00780c */ /* 0x000fe40003fc6070 */
[----:B------:R-:W-:Y:S02]  /*32d0*/  F2FP.F16.F32.PACK_AB R65, R60, R61 ;  /* 0x0000003d3c41723e */ /* 0x000fe400000000ff */
[----:B------:R-:W-:-:S02]  /*32e0*/  FSEL R63, R208, RZ, P3 ;  /* 0x000000ffd03f7208 */ /* 0x000fc40001800000 */
[----:B------:R-:W-:Y:S02]  /*32f0*/  FSEL R60, R208, RZ, P5 ;  /* 0x000000ffd03c7208 */ /* 0x000fe40002800000 */
[C---:B------:R-:W-:Y:S02]  /*3300*/  FSEL R62, R210.reuse, RZ, P4 ;  /* 0x000000ffd23e7208 */ /* 0x040fe40002000000 */
[----:B------:R-:W-:Y:S02]  /*3310*/  FSEL R61, R210, RZ, P6 ;  /* 0x000000ffd23d7208 */ /* 0x000fe40003000000 */
        /* <DEDUP_REMOVED lines=10> */
.L_x_1438:
        /* <DEDUP_REMOVED lines=19> */
[----:B------:R-:W-:Y:S02]  /*34f0*/  F2FP.F16.F32.PACK_AB R61, R61, R168 ;  /* 0x000000a83d3d723e */ /* 0x000fe400000000ff */
[----:B------:R-:W-:Y:S02]  /*3500*/  FSEL R60, R60, RZ, P6 ;  /* 0x000000ff3c3c7208 */ /* 0x000fe40003000000 */
[----:B------:R-:W-:Y:S02]  /*3510*/  PRMT R65, R61, 0x7632, R65 ;  /* 0x000076323d417816 */ /* 0x000fe40000000041 */
[C---:B------:R-:W-:Y:S01]  /*3520*/  F2FP.F16.F32.PACK_AB R60, R63.reuse, R60 ;  /* 0x0000003c3f3c723e */ /* 0x040fe200000000ff */
        /* <DEDUP_REMOVED lines=28> */
.L_x_1437:
[----:B------:R-:W-:Y:S01]  /*36f0*/  UMOV UR4, UR8 ;  /* 0x0000000800047c82 */ /* 0x000fe20008000000 */
[----:B------:R-:W-:Y:S01]  /*3700*/  UMOV UR5, UR9 ;  /* 0x0000000900057c82 */ /* 0x000fe20008000000 */
[----:B------:R-:W-:-:S04]  /*3710*/  UISETP.NE.U32.AND UP0, UPT, UR4, URZ, UPT ;  /* 0x000000ff0400728c */ /* 0x000fc8000bf05070 */
[----:B------:R-:W-:-:S09]  /*3720*/  UISETP.NE.AND.EX UP0, UPT, UR5, URZ, UPT, UP0 ;  /* 0x000000ff0500728c */ /* 0x000fd2000bf05300 */
[----:B------:R-:W-:Y:S05]  /*3730*/  BRA.U UP0, `(.L_x_1439) ;  /* 0x0000000100d47547 */ /* 0x000fea000b800000 */
[----:B-----5:R-:W-:Y:S01]  /*3740*/  SHF.R.U64 R60, R140, 0x10, R141 ;  /* 0x000000108c3c7819 */ /* 0x020fe2000000128d */
[-CC-:B------:R-:W-:Y:S01]  /*3750*/  FFMA.FTZ R206, R206, R70.reuse, R71.reuse ;  /* 0x00000046cece7223 */ /* 0x180fe20000010047 */
[-C--:B------:R-:W-:Y:S01]  /*3760*/  FFMA.FTZ R168, R168, R70.reuse, R71 ;  /* 0x00000046a8a87223 */ /* 0x080fe20000010047 */
[----:B------:R-:W-:Y:S01]  /*3770*/  LOP3.LUT P6, RZ, R186, 0xff00, RZ, 0xc0, !PT ;  /* 0x0000ff00baff7812 */ /* 0x000fe200078cc0ff */
[--C-:B------:R-:W-:Y:S02]  /*3780*/  IMAD.MOV.U32 R61, RZ, RZ, R141.reuse ;  /* 0x000000ffff3d7224 */ /* 0x100fe400078e008d */
[----:B------:R-:W-:Y:S01]  /*3790*/  FADD.FTZ R206, R197, -R206 ;  /* 0x800000cec5ce7221 */ /* 0x000fe20000010000 */
[----:B------:R-:W-:Y:S02]  /*37a0*/  HADD2.F32 R62, -RZ, R60.H0_H0 ;  /* 0x2000003cff3e7230 */ /* 0x000fe40000004100 */
[----:B------:R-:W-:Y:S01]  /*37b0*/  FADD.FTZ R168, R195, -R168 ;  /* 0x800000a8c3a87221 */ /* 0x000fe20000010000 */
[----:B------:R-:W-:Y:S01]  /*37c0*/  IMAD.MOV.U32 R60, RZ, RZ, R140 ;  /* 0x000000ffff3c7224 */ /* 0x000fe200078e008c */
[----:B------:R-:W-:Y:S01]  /*37d0*/  SHF.R.U32.HI R65, RZ, 0x10, R141 ;  /* 0x00000010ff417819 */ /* 0x000fe2000001168d */
[--C-:B------:R-:W-:Y:S01]  /*37e0*/  FFMA.FTZ R208, R208, R70, R71.reuse ;  /* 0x00000046d0d07223 */ /* 0x100fe20000010047 */
[----:B------:R-:W-:Y:S01]  /*37f0*/  FFMA.FTZ R62, R107, R206, R62 ;  /* 0x000000ce6b3e7223 */ /* 0x000fe2000001003e */
[----:B------:R-:W-:Y:S01]  /*3800*/  FFMA.FTZ R210, R210, R70, R71 ;  /* 0x00000046d2d27223 */ /* 0x000fe20000010047 */
[----:B------:R-:W-:-:S02]  /*3810*/  HADD2.F32 R60, -RZ, R60.H0_H0 ;  /* 0x2000003cff3c7230 */ /* 0x000fc40000004100 */
[----:B------:R-:W-:Y:S01]  /*3820*/  FADD.FTZ R208, R199, -R208 ;  /* 0x800000d0c7d07221 */ /* 0x000fe20000010000 */
[----:B------:R-:W-:Y:S01]  /*3830*/  FMUL.FTZ R62, R62, UR6 ;  /* 0x000000063e3e7c20 */ /* 0x000fe20008410000 */
[----:B------:R-:W-:Y:S02]  /*3840*/  HADD2.F32 R64, -RZ, R61.H0_H0 ;  /* 0x2000003dff407230 */ /* 0x000fe40000004100 */
[----:B------:R-:W-:Y:S01]  /*3850*/  FADD.FTZ R210, R201, -R210 ;  /* 0x800000d2c9d27221 */ /* 0x000fe20000010000 */
[C---:B------:R-:W-:Y:S01]  /*3860*/  FFMA.FTZ R60, R107.reuse, R168, R60 ;  /* 0x000000a86b3c7223 */ /* 0x040fe2000001003c */
[----:B------:R-:W-:Y:S01]  /*3870*/  HADD2.F32 R65, -RZ, R65.H0_H0 ;  /* 0x20000041ff417230 */ /* 0x000fe20000004100 */
[----:B------:R-:W-:Y:S01]  /*3880*/  FSEL R63, R62, RZ, P6 ;  /* 0x000000ff3e3f7208 */ /* 0x000fe20003000000 */
[C---:B------:R-:W-:Y:S01]  /*3890*/  FFMA.FTZ R64, R107.reuse, R208, R64 ;  /* 0x000000d06b407223 */ /* 0x040fe20000010040 */
[----:B------:R-:W-:Y:S01]  /*38a0*/  LOP3.LUT P6, RZ, R108, 0xff00, RZ, 0xc0, !PT ;  /* 0x0000ff006cff7812 */ /* 0x000fe200078cc0ff */
[----:B------:R-:W-:Y:S01]  /*38b0*/  FMUL.FTZ R61, R60, UR6 ;  /* 0x000000063c3d7c20 */ /* 0x000fe20008410000 */
[----:B------:R-:W-:Y:S01]  /*38c0*/  LOP3.LUT P4, RZ, R186, 0xff, RZ, 0xc0, !PT ;  /* 0x000000ffbaff7812 */ /* 0x000fe2000788c0ff */
[----:B------:R-:W-:Y:S01]  /*38d0*/  FFMA.FTZ R65, R107, R210, R65 ;  /* 0x000000d26b417223 */ /* 0x000fe20000010041 */
[----:B------:R-:W-:Y:S01]  /*38e0*/  FSEL R60, R62, RZ, P6 ;  /* 0x000000ff3e3c7208 */ /* 0x000fe20003000000 */
[----:B------:R-:W-:Y:S01]  /*38f0*/  FMUL.FTZ R64, R64, UR6 ;  /* 0x0000000640407c20 */ /* 0x000fe20008410000 */
[----:B------:R-:W-:Y:S01]  /*3900*/  LOP3.LUT P6, RZ, R108, 0xff, RZ, 0xc0, !PT ;  /* 0x000000ff6cff7812 */ /* 0x000fe200078cc0ff */
[----:B------:R-:W-:Y:S01]  /*3910*/  FMUL.FTZ R65, R65, UR6 ;  /* 0x0000000641417c20 */ /* 0x000fe20008410000 */
[----:B------:R-:W-:-:S02]  /*3920*/  F2FP.F16.F32.PACK_AB R67, R60, R63 ;  /* 0x0000003f3c43723e */ /* 0x000fc400000000ff */
[C---:B------:R-:W-:Y:S02]  /*3930*/  FSEL R63, R61.reuse, RZ, P4 ;  /* 0x000000ff3d3f7208 */ /* 0x040fe40002000000 */
[----:B------:R-:W-:Y:S02]  /*3940*/  FSEL R60, R61, RZ, P6 ;  /* 0x000000ff3d3c7208 */ /* 0x000fe40003000000 */
[C---:B------:R-:W-:Y:S02]  /*3950*/  LOP3.LUT P3, RZ, R186.reuse, 0xff0000, RZ, 0xc0, !PT ;  /* 0x00ff0000baff7812 */ /* 0x040fe4000786c0ff */
[----:B------:R-:W-:Y:S02]  /*3960*/  ISETP.GE.U32.AND P5, PT, R186, 0x1000000, PT ;  /* 0x01000000ba00780c */ /* 0x000fe40003fa6070 */
[C---:B------:R-:W-:Y:S02]  /*3970*/  LOP3.LUT P4, RZ, R108.reuse, 0xff0000, RZ, 0xc0, !PT ;  /* 0x00ff00006cff7812 */ /* 0x040fe4000788c0ff */
[----:B------:R-:W-:-:S02]  /*3980*/  ISETP.GE.U32.AND P6, PT, R108, 0x1000000, PT ;  /* 0x010000006c00780c */ /* 0x000fc40003fc6070 */
[----:B------:R-:W-:Y:S02]  /*3990*/  F2FP.F16.F32.PACK_AB R66, R60, R63 ;  /* 0x0000003f3c42723e */ /* 0x000fe400000000ff */
[C---:B------:R-:W-:Y:S02]  /*39a0*/  FSEL R63, R64.reuse, RZ, P3 ;  /* 0x000000ff403f7208 */ /* 0x040fe40001800000 */
[----:B------:R-:W-:Y:S02]  /*39b0*/  FSEL R60, R64, RZ, P4 ;  /* 0x000000ff403c7208 */ /* 0x000fe40002000000 */
[C---:B------:R-:W-:Y:S02]  /*39c0*/  FSEL R62, R65.reuse, RZ, P5 ;  /* 0x000000ff413e7208 */ /* 0x040fe40002800000 */
[----:B------:R-:W-:Y:S02]  /*39d0*/  FSEL R61, R65, RZ, P6 ;  /* 0x000000ff413d7208 */ /* 0x000fe40003000000 */
[----:B------:R-:W-:-:S02]  /*39e0*/  F2FP.F16.F32.PACK_AB R60, R60, R63 ;  /* 0x0000003f3c3c723e */ /* 0x000fc400000000ff */
[----:B------:R-:W-:Y:S02]  /*39f0*/  F2FP.F16.F32.PACK_AB R61, R61, R62 ;  /* 0x0000003e3d3d723e */ /* 0x000fe400000000ff */
[C---:B------:R-:W-:Y:S02]  /*3a00*/  PRMT R160, R67.reuse, 0x7632, R160 ;  /* 0x0000763243a07816 */ /* 0x040fe400000000a0 */
        /* <DEDUP_REMOVED lines=8> */
.L_x_1439:
[----:B-----5:R-:W-:Y:S02]  /*3a90*/  IMAD.MOV.U32 R60, RZ, RZ, R140 ;  /* 0x000000ffff3c7224 */ /* 0x020fe400078e008c */
[-C--:B------:R-:W-:Y:S01]  /*3aa0*/  FFMA.FTZ R168, R168, R70.reuse, R71 ;  /* 0x00000046a8a87223 */ /* 0x080fe20000010047 */
[--C-:B------:R-:W-:Y:S01]  /*3ab0*/  SHF.R.U64 R62, R140, 0x10, R141.reuse ;  /* 0x000000108c3e7819 */ /* 0x100fe2000000128d */
[----:B------:R-:W-:Y:S02]  /*3ac0*/  IMAD.MOV.U32 R63, RZ, RZ, R141 ;  /* 0x000000ffff3f7224 */ /* 0x000fe400078e008d */
[-CC-:B------:R-:W-:Y:S01]  /*3ad0*/  FFMA.FTZ R206, R206, R70.reuse, R71.reuse ;  /* 0x00000046cece7223 */ /* 0x180fe20000010047 */
[----:B------:R-:W-:Y:S02]  /*3ae0*/  HADD2.F32 R60, -RZ, R60.H0_H0 ;  /* 0x2000003cff3c7230 */ /* 0x000fe40000004100 */
[----:B------:R-:W-:Y:S01]  /*3af0*/  FADD.FTZ R168, R195, -R168 ;  /* 0x800000a8c3a87221 */ /* 0x000fe20000010000 */
[----:B------:R-:W-:Y:S01]  /*3b00*/  LOP3.LUT P6, RZ, R186, 0xff, RZ, 0xc0, !PT ;  /* 0x000000ffbaff7812 */ /* 0x000fe200078cc0ff */
[----:B------:R-:W-:Y:S01]  /*3b10*/  FFMA.FTZ R208, R208, R70, R71 ;  /* 0x00000046d0d07223 */ /* 0x000fe20000010047 */
[----:B------:R-:W-:-:S02]  /*3b20*/  HADD2.F32 R62, -RZ, R62.H0_H0 ;  /* 0x2000003eff3e7230 */ /* 0x000fc40000004100 */
[----:B------:R-:W-:Y:S01]  /*3b30*/  FFMA.FTZ R60, R107, R168, R60 ;  /* 0x000000a86b3c7223 */ /* 0x000fe2000001003c */
[----:B------:R-:W-:Y:S02]  /*3b40*/  HADD2.F32 R65, -RZ, R63.H0_H0 ;  /* 0x2000003fff417230 */ /* 0x000fe40000004100 */
[----:B------:R-:W-:Y:S01]  /*3b50*/  FADD.FTZ R206, R197, -R206 ;  /* 0x800000cec5ce7221 */ /* 0x000fe20000010000 */
[----:B------:R-:W-:Y:S01]  /*3b60*/  SHF.R.U32.HI R64, RZ, 0x10, R141 ;  /* 0x00000010ff407819 */ /* 0x000fe2000001168d */
[----:B------:R-:W-:Y:S01]  /*3b70*/  FMUL.FTZ R61, R60, UR6 ;  /* 0x000000063c3d7c20 */ /* 0x000fe20008410000 */
[----:B------:R-:W-:Y:S01]  /*3b80*/  FADD.FTZ R208, R199, -R208 ;  /* 0x800000d0c7d07221 */ /* 0x000fe20000010000 */
[----:B------:R-:W-:Y:S01]  /*3b90*/  FFMA.FTZ R210, R210, R70, R71 ;  /* 0x00000046d2d27223 */ /* 0x000fe20000010047 */
[----:B------:R-:W-:Y:S01]  /*3ba0*/  FFMA.FTZ R62, R107, R206, R62 ;  /* 0x000000ce6b3e7223 */ /* 0x000fe2000001003e */
[----:B------:R-:W-:Y:S01]  /*3bb0*/  HADD2.F32 R67, -RZ, R64.H0_H0 ;  /* 0x20000040ff437230 */ /* 0x000fe20000004100 */
[----:B------:R-:W-:Y:S01]  /*3bc0*/  FSEL R63, R61, RZ, P6 ;  /* 0x000000ff3d3f7208 */ /* 0x000fe20003000000 */
[----:B------:R-:W-:Y:S01]  /*3bd0*/  FFMA.FTZ R208, R107, R208, R65 ;  /* 0x000000d06bd07223 */ /* 0x000fe20000010041 */
[----:B------:R-:W-:Y:S01]  /*3be0*/  LOP3.LUT P6, RZ, R108, 0xff, RZ, 0xc0, !PT ;  /* 0x000000ff6cff7812 */ /* 0x000fe200078cc0ff */
[----:B------:R-:W-:Y:S01]  /*3bf0*/  FADD.FTZ R210, R201, -R210 ;  /* 0x800000d2c9d27221 */ /* 0x000fe20000010000 */
[----:B------:R-:W-:-:S02]  /*3c00*/  F2FP.F16.F32.PACK_AB R63, R63, R60 ;  /* 0x0000003c3f3f723e */ /* 0x000fc400000000ff */
[----:B------:R-:W-:Y:S01]  /*3c10*/  FSEL R61, R61, RZ, P6 ;  /* 0x000000ff3d3d7208 */ /* 0x000fe20003000000 */
[----:B------:R-:W-:Y:S01]  /*3c20*/  FFMA.FTZ R210, R107, R210, R67 ;  /* 0x000000d26bd27223 */ /* 0x000fe20000010043 */
[C---:B------:R-:W-:Y:S02]  /*3c30*/  PRMT R65, R63.reuse, 0x7632, R65 ;  /* 0x000076323f417816 */ /* 0x040fe40000000041 */
[C---:B------:R-:W-:Y:S01]  /*3c40*/  F2FP.F16.F32.PACK_AB R61, R62.reuse, R61 ;  /* 0x0000003d3e3d723e */ /* 0x040fe200000000ff */
[----:B------:R-:W-:Y:S01]  /*3c50*/  FMUL.FTZ R62, R62, UR6 ;  /* 0x000000063e3e7c20 */ /* 0x000fe20008410000 */
[----:B------:R-:W-:Y:S01]  /*3c60*/  PRMT R155, R63, 0x7610, R155 ;  /* 0x000076103f9b7816 */ /* 0x000fe2000000009b */
[----:B------:R-:W-:Y:S01]  /*3c70*/  FMUL.FTZ R63, R208, UR6 ;  /* 0x00000006d03f7c20 */ /* 0x000fe20008410000 */
[----:B------:R-:W-:Y:S02]  /*3c80*/  LOP3.LUT P5, RZ, R186, 0xff00, RZ, 0xc0, !PT ;  /* 0x0000ff00baff7812 */ /* 0x000fe400078ac0ff */
        /* <DEDUP_REMOVED lines=25> */
[----:B------:R-:W-:-:S07]  /*3e20*/  PRMT R67, R60, 0x7610, R67 ;  /* 0x000076103c437816 */ /* 0x000fce0000000043 */
.L_x_1435:
        /* <DEDUP_REMOVED lines=18> */
.L_x_1440:
        /* <DEDUP_REMOVED lines=10> */
.L_x_1441:
[----:B------:R-:W-:Y:S05]  /*3ff0*/  @!P1 BRA `(.L_x_1442) ;  /* 0x0000000c00389947 */ /* 0x000fea0003800000 */
[----:B------:R-:W-:Y:S05]  /*4000*/  @!P0 BRA `(.L_x_1443) ;  /* 0x0000000400bc8947 */ /* 0x000fea0003800000 */
[----:B------:R-:W-:Y:S05]  /*4010*/  BRA.U !UP0, `(.L_x_1444) ;  /* 0x0000000108e87547 */ /* 0x000fea000b800000 */
[----:B-12---:R-:W-:Y:S02]  /*4020*/  IMAD.MOV.U32 R62, RZ, RZ, R138 ;  /* 0x000000ffff3e7224 */ /* 0x006fe400078e008a */
[-C--:B------:R-:W-:Y:S01]  /*4030*/  FFMA.FTZ R63, R190, R70.reuse, R71 ;  /* 0x00000046be3f7223 */ /* 0x080fe20000010047 */
[--C-:B------:R-:W-:Y:S01]  /*4040*/  SHF.R.U64 R64, R138, 0x10, R139.reuse ;  /* 0x000000108a407819 */ /* 0x100fe2000000128b */
[----:B------:R-:W-:Y:S02]  /*4050*/  IMAD.MOV.U32 R65, RZ, RZ, R139 ;  /* 0x000000ffff417224 */ /* 0x000fe400078e008b */
[-C--:B------:R-:W-:Y:S01]  /*4060*/  FFMA.FTZ R192, R192, R70.reuse, R71 ;  /* 0x00000046c0c07223 */ /* 0x080fe20000010047 */
[----:B------:R-:W-:Y:S02]  /*4070*/  HADD2.F32 R62, -RZ, R62.H0_H0 ;  /* 0x2000003eff3e7230 */ /* 0x000fe40000004100 */
[----:B------:R-:W-:Y:S01]  /*4080*/  FADD.FTZ R188, R188, -R63 ;  /* 0x8000003fbcbc7221 */ /* 0x000fe20000010000 */
[----:B------:R-:W-:Y:S01]  /*4090*/  LOP3.LUT P6, RZ, R177, 0xff, RZ, 0xc0, !PT ;  /* 0x000000ffb1ff7812 */ /* 0x000fe200078cc0ff */
[----:B------:R-:W-:Y:S01]  /*40a0*/  FFMA.FTZ R194, R194, R70, R71 ;  /* 0x00000046c2c27223 */ /* 0x000fe20000010047 */
[----:B------:R-:W-:-:S02]  /*40b0*/  HADD2.F32 R64, -RZ, R64.H0_H0 ;  /* 0x20000040ff407230 */ /* 0x000fc40000004100 */
[----:B------:R-:W-:Y:S01]  /*40c0*/  FFMA.FTZ R62, R107, R188, R62 ;  /* 0x000000bc6b3e7223 */ /* 0x000fe2000001003e */
[----:B0-----:R-:W-:Y:S02]  /*40d0*/  HADD2.F32 R67, -RZ, R65.H0_H0 ;  /* 0x20000041ff437230 */ /* 0x001fe40000004100 */
        /* <DEDUP_REMOVED lines=46> */
.L_x_1444:
[----:B-12---:R-:W-:Y:S01]  /*43c0*/  SHF.R.U64 R62, R138, 0x10, R139 ;  /* 0x000000108a3e7819 */ /* 0x006fe2000000128b */
[-CC-:B------:R-:W-:Y:S01]  /*43d0*/  FFMA.FTZ R192, R192, R70.reuse, R71.reuse ;  /* 0x00000046c0c07223 */ /* 0x180fe20000010047 */
[-C--:B------:R-:W-:Y:S01]  /*43e0*/  FFMA.FTZ R63, R190, R70.reuse, R71 ;  /* 0x00000046be3f7223 */ /* 0x080fe20000010047 */
[----:B------:R-:W-:Y:S01]  /*43f0*/  LOP3.LUT P6, RZ, R177, 0xff00, RZ, 0xc0, !PT ;  /* 0x0000ff00b1ff7812 */ /* 0x000fe200078cc0ff */
[----:B------:R-:W-:Y:S02]  /*4400*/  IMAD.MOV.U32 R65, RZ, RZ, R139 ;  /* 0x000000ffff417224 */ /* 0x000fe400078e008b */
[----:B------:R-:W-:Y:S01]  /*4410*/  FADD.FTZ R192, R189, -R192 ;  /* 0x800000c0bdc07221 */ /* 0x000fe20000010000 */
[----:B------:R-:W-:Y:S02]  /*4420*/  HADD2.F32 R64, -RZ, R62.H0_H0 ;  /* 0x2000003eff407230 */ /* 0x000fe40000004100 */
[----:B------:R-:W-:Y:S01]  /*4430*/  FADD.FTZ R188, R188, -R63 ;  /* 0x8000003fbcbc7221 */ /* 0x000fe20000010000 */
[----:B------:R-:W-:Y:S01]  /*4440*/  IMAD.MOV.U32 R62, RZ, RZ, R138 ;  /* 0x000000ffff3e7224 */ /* 0x000fe200078e008a */
[----:B0-----:R-:W-:Y:S01]  /*4450*/  SHF.R.U32.HI R67, RZ, 0x10, R139 ;  /* 0x00000010ff437819 */ /* 0x001fe2000001168b */
        /* <DEDUP_REMOVED lines=11> */
[----:B------:R-:W-:Y:S01]  /*4510*/  FFMA.FTZ R66, R107, R194, R66 ;  /* 0x000000c26b427223 */ /* 0x000fe20000010042 */
        /* <DEDUP_REMOVED lines=30> */
.L_x_1443:
        /* <DEDUP_REMOVED lines=20> */
[----:B------:R-:W-:Y:S02]  /*4840*/  F2FP.F16.F32.PACK_AB R65, R65, R62 ;  /* 0x0000003e4141723e */ /* 0x000fe400000000ff */
[----:B------:R-:W-:Y:S02]  /*4850*/  FSEL R63, R63, RZ, P6 ;  /* 0x000000ff3f3f7208 */ /* 0x000fe40003000000 */
[C---:B------:R-:W-:Y:S02]  /*4860*/  PRMT R67, R65.reuse, 0x7632, R67 ;  /* 0x0000763241437816 */ /* 0x040fe40000000043 */
[----:B------:R-:W-:Y:S01]  /*4870*/  PRMT R155, R65, 0x7610, R155 ;  /* 0x00007610419b7816 */ /* 0x000fe2000000009b */
[----:B------:R-:W-:Y:S01]  /*4880*/  FMUL.FTZ R65, R107, R194 ;  /* 0x000000c26b417220 */ /* 0x000fe20000410000 */
[C---:B------:R-:W-:Y:S01]  /*4890*/  F2FP.F16.F32.PACK_AB R63, R64.reuse, R63 ;  /* 0x0000003f403f723e */ /* 0x040fe200000000ff */
        /* <DEDUP_REMOVED lines=10> */
[----:B------:R-:W-:Y:S02]  /*4940*/  F2FP.F16.F32.PACK_AB R72, R63, R62 ;  /* 0x0000003e3f48723e */ /* 0x000fe400000000ff */
[----:B------:R-:W-:Y:S02]  /*4950*/  FSEL R66, R66, RZ, P5 ;  /* 0x000000ff42427208 */ /* 0x000fe40002800000 */
[C---:B------:R-:W-:Y:S02]  /*4960*/  FSEL R62, R68.reuse, RZ, P4 ;  /* 0x000000ff443e7208 */ /* 0x040fe40002000000 */
        /* <DEDUP_REMOVED lines=12> */
.L_x_1446:
        /* <DEDUP_REMOVED lines=24> */
[----:B0-----:R-:W-:-:S02]  /*4bb0*/  F2FP.F16.F32.PACK_AB R66, R63, R62 ;  /* 0x0000003e3f42723e */ /* 0x001fc400000000ff */
        /* <DEDUP_REMOVED lines=12> */
[C---:B------:R-:W-:Y:S02]  /*4c80*/  PRMT R160, R66.reuse, 0x7632, R160 ;  /* 0x0000763242a07816 */ /* 0x040fe400000000a0 */
[----:B------:R-:W-:Y:S02]  /*4c90*/  PRMT R64, R66, 0x7610, R64 ;  /* 0x0000761042407816 */ /* 0x000fe40000000040 */
[----:B------:R-:W-:Y:S02]  /*4ca0*/  PRMT R162, R62, 0x7632, R162 ;  /* 0x000076323ea27816 */ /* 0x000fe400000000a2 */
[C---:B------:R-:W-:Y:S02]  /*4cb0*/  PRMT R163, R65.reuse, 0x7632, R163 ;  /* 0x0000763241a37816 */ /* 0x040fe400000000a3 */
[----:B------:R-:W-:Y:S01]  /*4cc0*/  PRMT R63, R65, 0x7610, R63 ;  /* 0x00007610413f7816 */ /* 0x000fe2000000003f */
[----:B------:R-:W-:Y:S06]  /*4cd0*/  BRA `(.L_x_1445) ;  /* 0x00000008005c7947 */ /* 0x000fec0003800000 */
.L_x_1442:
[----:B------:R-:W-:Y:S05]  /*4ce0*/  @!P0 BRA `(.L_x_1447) ;  /* 0x0000000400508947 */ /* 0x000fea0003800000 */
[----:B------:R-:W-:Y:S05]  /*4cf0*/  BRA.U !UP0, `(.L_x_1448) ;  /* 0x0000000108b07547 */ /* 0x000fea000b800000 */
[-CC-:B-12---:R-:W-:Y:S01]  /*4d00*/  FFMA.FTZ R63, R190, R70.reuse, R71.reuse ;  /* 0x00000046be3f7223 */ /* 0x186fe20000010047 */
[----:B------:R-:W-:Y:S02]  /*4d10*/  IMAD.MOV.U32 R62, RZ, RZ, R138 ;  /* 0x000000ffff3e7224 */ /* 0x000fe400078e008a */
[-C--:B------:R-:W-:Y:S01]  /*4d20*/  FFMA.FTZ R192, R192, R70.reuse, R71 ;  /* 0x00000046c0c07223 */ /* 0x080fe20000010047 */
[----:B------:R-:W-:Y:S02]  /*4d30*/  IMAD.MOV.U32 R64, RZ, RZ, R139 ;  /* 0x000000ffff407224 */ /* 0x000fe400078e008b */
[----:B------:R-:W-:Y:S01]  /*4d40*/  FADD.FTZ R188, R188, -R63 ;  /* 0x8000003fbcbc7221 */ /* 0x000fe20000010000 */
[--C-:B------:R-:W-:Y:S01]  /*4d50*/  SHF.R.U64 R63, R138, 0x10, R139.reuse ;  /* 0x000000108a3f7819 */ /* 0x100fe2000000128b */
[----:B------:R-:W-:Y:S02]  /*4d60*/  HADD2.F32 R62, -RZ, R62.H0_H0 ;  /* 0x2000003eff3e7230 */ /* 0x000fe40000004100 */
[----:B------:R-:W-:Y:S01]  /*4d70*/  FADD.FTZ R192, R189, -R192 ;  /* 0x800000c0bdc07221 */ /* 0x000fe20000010000 */
[----:B0-----:R-:W-:Y:S01]  /*4d80*/  SHF.R.U32.HI R66, RZ, 0x10, R139 ;  /* 0x00000010ff427819 */ /* 0x001fe2000001168b */
[----:B------:R-:W-:Y:S01]  /*4d90*/  FFMA.FTZ R194, R194, R70, R71 ;  /* 0x00000046c2c27223 */ /* 0x000fe20000010047 */
[----:B------:R-:W-:-:S02]  /*4da0*/  HADD2.F32 R63, -RZ, R63.H0_H0 ;  /* 0x2000003fff3f7230 */ /* 0x000fc40000004100 */
[----:B------:R-:W-:Y:S01]  /*4db0*/  FFMA.FTZ R196, R196, R70, R71 ;  /* 0x00000046c4c47223 */ /* 0x000fe20000010047 */
[----:B------:R-:W-:Y:S02]  /*4dc0*/  HADD2.F32 R65, -RZ, R64.H0_H0 ;  /* 0x20000040ff417230 */ /* 0x000fe40000004100 */
[----:B------:R-:W-:Y:S01]  /*4dd0*/  FFMA.FTZ R62, R107, R188, R62 ;  /* 0x000000bc6b3e7223 */ /* 0x000fe2000001003e */
[----:B------:R-:W-:Y:S01]  /*4de0*/  FADD.FTZ R194, R191, -R194 ;  /* 0x800000c2bfc27221 */ /* 0x000fe20000010000 */
[----:B------:R-:W-:Y:S01]  /*4df0*/  FFMA.FTZ R192, R107, R192, R63 ;  /* 0x000000c06bc07223 */ /* 0x000fe2000001003f */
[----:B------:R-:W-:Y:S02]  /*4e00*/  HADD2.F32 R67, -RZ, R66.H0_H0 ;  /* 0x20000042ff437230 */ /* 0x000fe40000004100 */
        /* <DEDUP_REMOVED lines=27> */
.L_x_1448:
[-C--:B-12---:R-:W-:Y:S01]  /*4fc0*/  FFMA.FTZ R63, R190, R70.reuse, R71 ;  /* 0x00000046be3f7223 */ /* 0x086fe20000010047 */
[----:B------:R-:W-:Y:S01]  /*4fd0*/  IMAD.MOV.U32 R62, RZ, RZ, R138 ;  /* 0x000000ffff3e7224 */ /* 0x000fe200078e008a */
[--C-:B0-----:R-:W-:Y:S01]  /*4fe0*/  SHF.R.U32.HI R66, RZ, 0x10, R139.reuse ;  /* 0x00000010ff427819 */ /* 0x101fe2000001168b */
[----:B------:R-:W-:Y:S02]  /*4ff0*/  IMAD.MOV.U32 R64, RZ, RZ, R139 ;  /* 0x000000ffff407224 */ /* 0x000fe400078e008b */
[----:B------:R-:W-:Y:S01]  /*5000*/  FADD.FTZ R188, R188, -R63 ;  /* 0x8000003fbcbc7221 */ /* 0x000fe20000010000 */
[----:B------:R-:W-:Y:S01]  /*5010*/  SHF.R.U64 R63, R138, 0x10, R139 ;  /* 0x000000108a3f7819 */ /* 0x000fe2000000128b */
[-CC-:B------:R-:W-:Y:S01]  /*5020*/  FFMA.FTZ R192, R192, R70.reuse, R71.reuse ;  /* 0x00000046c0c07223 */ /* 0x180fe20000010047 */
[-CC-:B------:R-:W-:Y:S01]  /*5030*/  FFMA.FTZ R194, R194, R70.reuse, R71.reuse ;  /* 0x00000046c2c27223 */ /* 0x180fe20000010047 */
[----:B------:R-:W-:Y:S01]  /*5040*/  FFMA.FTZ R196, R196, R70, R71 ;  /* 0x00000046c4c47223 */ /* 0x000fe20000010047 */
[----:B------:R-:W-:-:S02]  /*5050*/  HADD2.F32 R62, -RZ, R62.H0_H0 ;  /* 0x2000003eff3e7230 */ /* 0x000fc40000004100 */
[----:B------:R-:W-:Y:S01]  /*5060*/  FADD.FTZ R192, R189, -R192 ;  /* 0x800000c0bdc07221 */ /* 0x000fe20000010000 */
[----:B------:R-:W-:Y:S02]  /*5070*/  HADD2.F32 R63, -RZ, R63.H0_H0 ;  /* 0x2000003fff3f7230 */ /* 0x000fe40000004100 */
[----:B------:R-:W-:Y:S01]  /*5080*/  FADD.FTZ R194, R191, -R194 ;  /* 0x800000c2bfc27221 */ /* 0x000fe20000010000 */
[----:B------:R-:W-:Y:S02]  /*5090*/  HADD2.F32 R65, -RZ, R64.H0_H0 ;  /* 0x20000040ff417230 */ /* 0x000fe40000004100 */
[----:B------:R-:W-:Y:S01]  /*50a0*/  FADD.FTZ R196, R193, -R196 ;  /* 0x800000c4c1c47221 */ /* 0x000fe20000010000 */
[----:B------:R-:W-:Y:S02]  /*50b0*/  HADD2.F32 R67, -RZ, R66.H0_H0 ;  /* 0x20000042ff437230 */ /* 0x000fe40000004100 */
[C---:B------:R-:W-:Y:S01]  /*50c0*/  FFMA.FTZ R62, R107.reuse, R188, R62 ;  /* 0x000000bc6b3e7223 */ /* 0x040fe2000001003e */
[C---:B------:R-:W-:Y:S01]  /*50d0*/  FFMA.FTZ R63, R107.reuse, R192, R63 ;  /* 0x000000c06b3f7223 */ /* 0x040fe2000001003f */
[----:B------:R-:W-:Y:S01]  /*50e0*/  FFMA.FTZ R65, R107, R194, R65 ;  /* 0x000000c26b417223 */ /* 0x000fe20000010041 */
[----:B------:R-:W-:Y:S01]  /*50f0*/  LOP3.LUT P3, RZ, R177, 0xff, RZ, 0xc0, !PT ;  /* 0x000000ffb1ff7812 */ /* 0x000fe2000786c0ff */
[----:B------:R-:W-:Y:S01]  /*5100*/  FFMA.FTZ R67, R107, R196, R67 ;  /* 0x000000c46b437223 */ /* 0x000fe20000010043 */
        /* <DEDUP_REMOVED lines=18> */
.L_x_1447:
        /* <DEDUP_REMOVED lines=36> */
.L_x_1449:
        /* <DEDUP_REMOVED lines=27> */
[----:B0-----:R-:W-:Y:S02]  /*5620*/  PRMT R67, R63, 0x7610, R67 ;  /* 0x000076103f437816 */ /* 0x001fe40000000043 */
[C---:B------:R-:W-:Y:S02]  /*5630*/  PRMT R63, R65.reuse, 0x7632, R63 ;  /* 0x00007632413f7816 */ /* 0x040fe4000000003f */
[----:B------:R-:W-:-:S07]  /*5640*/  PRMT R62, R65, 0x7610, R62 ;  /* 0x00007610413e7816 */ /* 0x000fce000000003e */
.L_x_1445:
        /* <DEDUP_REMOVED lines=15> */
.L_x_1450:
        /* <DEDUP_REMOVED lines=10> */
.L_x_1451:
[----:B------:R-:W-:Y:S05]  /*57e0*/  @!P1 BRA `(.L_x_1452) ;  /* 0x0000000c00349947 */ /* 0x000fea0003800000 */
[----:B------:R-:W-:Y:S05]  /*57f0*/  @!P0 BRA `(.L_x_1453) ;  /* 0x0000000400b88947 */ /* 0x000fea0003800000 */
[----:B------:R-:W-:Y:S05]  /*5800*/  BRA.U !UP0, `(.L_x_1454) ;  /* 0x0000000108e87547 */ /* 0x000fea000b800000 */
[----:B-12---:R-:W-:Y:S02]  /*5810*/  IMAD.MOV.U32 R62, RZ, RZ, R136 ;  /* 0x000000ffff3e7224 */ /* 0x006fe400078e0088 */
        /* <DEDUP_REMOVED lines=8> */
[----:B0-----:R-:W-:Y:S01]  /*58a0*/  SHF.R.U32.HI R69, RZ, 0x10, R137 ;  /* 0x00000010ff457819 */ /* 0x001fe20000011689 */
[----:B------:R-:W-:Y:S01]  /*58b0*/  FFMA.FTZ R62, R107, R184, R62 ;  /* 0x000000b86b3e7223 */ /* 0x000fe2000001003e */
[----:B------:R-:W-:-:S02]  /*58c0*/  HADD2.F32 R64, -RZ, R64.H0_H0 ;  /* 0x20000040ff407230 */ /* 0x000fc40000004100 */
[----:B------:R-:W-:Y:S01]  /*58d0*/  FADD.FTZ R182, R185, -R182 ;  /* 0x800000b6b9b67221 */ /* 0x000fe20000010000 */
[----:B------:R-:W-:Y:S02]  /*58e0*/  HADD2.F32 R67, -RZ, R65.H0_H0 ;  /* 0x20000041ff437230 */ /* 0x000fe40000004100 */
[----:B------:R-:W-:Y:S01]  /*58f0*/  FMUL.FTZ R63, R62, UR6 ;  /* 0x000000063e3f7c20 */ /* 0x000fe20008410000 */
[----:B------:R-:W-:Y:S01]  /*5900*/  FFMA.FTZ R178, R178, R70, R71 ;  /* 0x00000046b2b27223 */ /* 0x000fe20000010047 */
[----:B------:R-:W-:Y:S01]  /*5910*/  FADD.FTZ R180, R183, -R180 ;  /* 0x800000b4b7b47221 */ /* 0x000fe20000010000 */
[----:B------:R-:W-:Y:S02]  /*5920*/  HADD2.F32 R69, -RZ, R69.H0_H0 ;  /* 0x20000045ff457230 */ /* 0x000fe40000004100 */
[----:B------:R-:W-:Y:S01]  /*5930*/  FFMA.FTZ R64, R107, R182, R64 ;  /* 0x000000b66b407223 */ /* 0x000fe20000010040 */
[----:B------:R-:W-:Y:S01]  /*5940*/  FSEL R65, R63, RZ, P6 ;  /* 0x000000ff3f417208 */ /* 0x000fe20003000000 */
[----:B------:R-:W-:Y:S01]  /*5950*/  FADD.FTZ R178, R181, -R178 ;  /* 0x800000b2b5b27221 */ /* 0x000fe20000010000 */
[----:B------:R-:W-:Y:S01]  /*5960*/  LOP3.LUT P6, RZ, R110, 0xff, RZ, 0xc0, !PT ;  /* 0x000000ff6eff7812 */ /* 0x000fe200078cc0ff */
[----:B------:R-:W-:Y:S01]  /*5970*/  FFMA.FTZ R67, R107, R180, R67 ;  /* 0x000000b46b437223 */ /* 0x000fe20000010043 */
[----:B------:R-:W-:Y:S01]  /*5980*/  F2FP.F16.F32.PACK_AB R65, R65, R62 ;  /* 0x0000003e4141723e */ /* 0x000fe200000000ff */
[----:B------:R-:W-:Y:S01]  /*5990*/  FFMA.FTZ R178, R107, R178, R69 ;  /* 0x000000b26bb27223 */ /* 0x000fe20000010045 */
[----:B------:R-:W-:-:S02]  /*59a0*/  FSEL R63, R63, RZ, P6 ;  /* 0x000000ff3f3f7208 */ /* 0x000fc40003000000 */
[C---:B------:R-:W-:Y:S01]  /*59b0*/  PRMT R69, R65.reuse, 0x7632, R69 ;  /* 0x0000763241457816 */ /* 0x040fe20000000045 */
[----:B------:R-:W-:Y:S01]  /*59c0*/  FMUL.FTZ R66, R178, UR6 ;  /* 0x00000006b2427c20 */ /* 0x000fe20008410000 */
[C---:B------:R-:W-:Y:S01]  /*59d0*/  F2FP.F16.F32.PACK_AB R63, R64.reuse, R63 ;  /* 0x0000003f403f723e */ /* 0x040fe200000000ff */
        /* <DEDUP_REMOVED lines=29> */
.L_x_1454:
[----:B-12---:R-:W-:Y:S01]  /*5bb0*/  SHF.R.U64 R62, R136, 0x10, R137 ;  /* 0x00000010883e7819 */ /* 0x006fe20000001289 */
[-CC-:B------:R-:W-:Y:S01]  /*5bc0*/  FFMA.FTZ R182, R182, R70.reuse, R71.reuse ;  /* 0x00000046b6b67223 */ /* 0x180fe20000010047 */
[-C--:B------:R-:W-:Y:S01]  /*5bd0*/  FFMA.FTZ R184, R184, R70.reuse, R71 ;  /* 0x00000046b8b87223 */ /* 0x080fe20000010047 */
[----:B------:R-:W-:Y:S01]  /*5be0*/  LOP3.LUT P6, RZ, R166, 0xff00, RZ, 0xc0, !PT ;  /* 0x0000ff00a6ff7812 */ /* 0x000fe200078cc0ff */
[--C-:B------:R-:W-:Y:S02]  /*5bf0*/  IMAD.MOV.U32 R65, RZ, RZ, R137.reuse ;  /* 0x000000ffff417224 */ /* 0x100fe400078e0089 */
[----:B------:R-:W-:Y:S01]  /*5c00*/  FADD.FTZ R182, R185, -R182 ;  /* 0x800000b6b9b67221 */ /* 0x000fe20000010000 */
[----:B------:R-:W-:Y:S01]  /*5c10*/  HADD2.F32 R64, -RZ, R62.H0_H0 ;  /* 0x2000003eff407230 */ /* 0x000fe20000004100 */
[----:B0-----:R-:W-:Y:S01]  /*5c20*/  SHF.R.U32.HI R67, RZ, 0x10, R137 ;  /* 0x00000010ff437819 */ /* 0x001fe20000011689 */
[----:B------:R-:W-:Y:S02]  /*5c30*/  IMAD.MOV.U32 R62, RZ, RZ, R136 ;  /* 0x000000ffff3e7224 */ /* 0x000fe400078e0088 */
[----:B------:R-:W-:Y:S01]  /*5c40*/  FADD.FTZ R184, R187, -R184 ;  /* 0x800000b8bbb87221 */ /* 0x000fe20000010000 */
        /* <DEDUP_REMOVED lines=21> */
[----:B------:R-:W-:Y:S02]  /*5da0*/  FSEL R63, R62, RZ, P4 ;  /* 0x000000ff3e3f7208 */ /* 0x000fe40002000000 */
[----:B------:R-:W-:Y:S02]  /*5db0*/  ISETP.GE.U32.AND P5, PT, R166, 0x1000000, PT ;  /* 0x01000000a600780c */ /* 0x000fe40003fa6070 */
[----:B------:R-:W-:Y:S02]  /*5dc0*/  FSEL R62, R62, RZ, P6 ;  /* 0x000000ff3e3e7208 */ /* 0x000fe40003000000 */
[----:B------:R-:W-:Y:S02]  /*5dd0*/  LOP3.LUT P3, RZ, R166, 0xff0000, RZ, 0xc0, !PT ;  /* 0x00ff0000a6ff7812 */ /* 0x000fe4000786c0ff */
[C---:B------:R-:W-:Y:S02]  /*5de0*/  LOP3.LUT P4, RZ, R110.reuse, 0xff0000, RZ, 0xc0, !PT ;  /* 0x00ff00006eff7812 */ /* 0x040fe4000788c0ff */
[----:B------:R-:W-:-:S02]  /*5df0*/  ISETP.GE.U32.AND P6, PT, R110, 0x1000000, PT ;  /* 0x010000006e00780c */ /* 0x000fc40003fc6070 */
[----:B------:R-:W-:Y:S02]  /*5e00*/  F2FP.F16.F32.PACK_AB R69, R62, R63 ;  /* 0x0000003f3e45723e */ /* 0x000fe400000000ff */
[C---:B------:R-:W-:Y:S02]  /*5e10*/  FSEL R64, R67.reuse, RZ, P5 ;  /* 0x000000ff43407208 */ /* 0x040fe40002800000 */
[C---:B------:R-:W-:Y:S02]  /*5e20*/  FSEL R62, R66.reuse, RZ, P3 ;  /* 0x000000ff423e7208 */ /* 0x040fe40001800000 */
[----:B------:R-:W-:Y:S02]  /*5e30*/  FSEL R63, R66, RZ, P4 ;  /* 0x000000ff423f7208 */ /* 0x000fe40002000000 */
[----:B------:R-:W-:Y:S02]  /*5e40*/  FSEL R67, R67, RZ, P6 ;  /* 0x000000ff43437208 */ /* 0x000fe40003000000 */
[----:B------:R-:W-:-:S02]  /*5e50*/  F2FP.F16.F32.PACK_AB R62, R63, R62 ;  /* 0x0000003e3f3e723e */ /* 0x000fc400000000ff */
[----:B------:R-:W-:Y:S02]  /*5e60*/  F2FP.F16.F32.PACK_AB R67, R67, R64 ;  /* 0x000000404343723e */ /* 0x000fe400000000ff */
[----:B------:R-:W-:Y:S02]  /*5e70*/  PRMT R161, R69, 0x7632, R161 ;  /* 0x0000763245a17816 */ /* 0x000fe400000000a1 */
[C---:B------:R-:W-:Y:S02]  /*5e80*/  PRMT R160, R65.reuse, 0x7632, R160 ;  /* 0x0000763241a07816 */ /* 0x040fe400000000a0 */
[----:B------:R-:W-:Y:S02]  /*5e90*/  PRMT R64, R65, 0x7610, R64 ;  /* 0x0000761041407816 */ /* 0x000fe40000000040 */
[----:B------:R-:W-:Y:S02]  /*5ea0*/  PRMT R162, R62, 0x7632, R162 ;  /* 0x000076323ea27816 */ /* 0x000fe400000000a2 */
[----:B------:R-:W-:-:S02]  /*5eb0*/  PRMT R163, R67, 0x7632, R163 ;  /* 0x0000763243a37816 */ /* 0x000fc400000000a3 */
[----:B------:R-:W-:Y:S01]  /*5ec0*/  PRMT R63, R67, 0x7610, R63 ;  /* 0x00007610433f7816 */ /* 0x000fe2000000003f */
[----:B------:R-:W-:Y:S06]  /*5ed0*/  BRA `(.L_x_1455) ;  /* 0x0000000c00d87947 */ /* 0x000fec0003800000 */
.L_x_1453:
        /* <DEDUP_REMOVED lines=51> */
.L_x_1456:
        /* <DEDUP_REMOVED lines=43> */
.L_x_1452:
[----:B------:R-:W-:Y:S05]  /*64c0*/  @!P0 BRA `(.L_x_1457) ;  /* 0x0000000400548947 */ /* 0x000fea0003800000 */
[----:B------:R-:W-:Y:S05]  /*64d0*/  BRA.U !UP0, `(.L_x_1458) ;  /* 0x0000000108b47547 */ /* 0x000fea000b800000 */
[----:B-12---:R-:W-:Y:S01]  /*64e0*/  IMAD.MOV.U32 R62, RZ, RZ, R136 ;  /* 0x000000ffff3e7224 */ /* 0x006fe200078e0088 */
[----:B------:R-:W-:Y:S01]  /*64f0*/  SHF.R.U64 R63, R136, 0x10, R137 ;  /* 0x00000010883f7819 */ /* 0x000fe20000001289 */
[-CC-:B------:R-:W-:Y:S01]  /*6500*/  FFMA.FTZ R184, R184, R70.reuse, R71.reuse ;  /* 0x00000046b8b87223 */ /* 0x180fe20000010047 */
[-C--:B------:R-:W-:Y:S01]  /*6510*/  FFMA.FTZ R182, R182, R70.reuse, R71 ;  /* 0x00000046b6b67223 */ /* 0x080fe20000010047 */
[--C-:B------:R-:W-:Y:S01]  /*6520*/  IMAD.MOV.U32 R64, RZ, RZ, R137.reuse ;  /* 0x000000ffff407224 */ /* 0x100fe200078e0089 */
[----:B0-----:R-:W-:Y:S01]  /*6530*/  SHF.R.U32.HI R66, RZ, 0x10, R137 ;  /* 0x00000010ff427819 */ /* 0x001fe20000011689 */
[----:B------:R-:W-:Y:S02]  /*6540*/  HADD2.F32 R62, -RZ, R62.H0_H0 ;  /* 0x2000003eff3e7230 */ /* 0x000fe40000004100 */
[----:B------:R-:W-:Y:S01]  /*6550*/  FADD.FTZ R184, R187, -R184 ;  /* 0x800000b8bbb87221 */ /* 0x000fe20000010000 */
[----:B------:R-:W-:Y:S02]  /*6560*/  HADD2.F32 R63, -RZ, R63.H0_H0 ;  /* 0x2000003fff3f7230 */ /* 0x000fe40000004100 */
[----:B------:R-:W-:Y:S01]  /*6570*/  FADD.FTZ R182, R185, -R182 ;  /* 0x800000b6b9b67221 */ /* 0x000fe20000010000 */
[-CC-:B------:R-:W-:Y:S01]  /*6580*/  FFMA.FTZ R180, R180, R70.reuse, R71.reuse ;  /* 0x00000046b4b47223 */ /* 0x180fe20000010047 */
[----:B------:R-:W-:Y:S01]  /*6590*/  FFMA.FTZ R178, R178, R70, R71 ;  /* 0x00000046b2b27223 */ /* 0x000fe20000010047 */
[----:B------:R-:W-:-:S02]  /*65a0*/  HADD2.F32 R65, -RZ, R64.H0_H0 ;  /* 0x20000040ff417230 */ /* 0x000fc40000004100 */
[C---:B------:R-:W-:Y:S01]  /*65b0*/  FFMA.FTZ R62, R107.reuse, R184, R62 ;  /* 0x000000b86b3e7223 */ /* 0x040fe2000001003e */
[----:B------:R-:W-:Y:S01]  /*65c0*/  FFMA.FTZ R182, R107, R182, R63 ;  /* 0x000000b66bb67223 */ /* 0x000fe2000001003f */
[----:B------:R-:W-:Y:S01]  /*65d0*/  FADD.FTZ R180, R183, -R180 ;  /* 0x800000b4b7b47221 */ /* 0x000fe20000010000 */
[----:B------:R-:W-:Y:S02]  /*65e0*/  HADD2.F32 R67, -RZ, R66.H0_H0 ;  /* 0x20000042ff437230 */ /* 0x000fe40000004100 */
[----:B------:R-:W-:Y:S01]  /*65f0*/  FADD.FTZ R178, R181, -R178 ;  /* 0x800000b2b5b27221 */ /* 0x000fe20000010000 */
        /* <DEDUP_REMOVED lines=27> */
.L_x_1458:
[----:B-12---:R-:W-:Y:S01]  /*67b0*/  IMAD.MOV.U32 R62, RZ, RZ, R136 ;  /* 0x000000ffff3e7224 */ /* 0x006fe200078e0088 */
[--C-:B------:R-:W-:Y:S01]  /*67c0*/  SHF.R.U64 R63, R136, 0x10, R137.reuse ;  /* 0x00000010883f7819 */ /* 0x100fe20000001289 */
[--C-:B------:R-:W-:Y:S01]  /*67d0*/  IMAD.MOV.U32 R64, RZ, RZ, R137.reuse ;  /* 0x000000ffff407224 */ /* 0x100fe200078e0089 */
[----:B0-----:R-:W-:Y:S01]  /*67e0*/  SHF.R.U32.HI R66, RZ, 0x10, R137 ;  /* 0x00000010ff427819 */ /* 0x001fe20000011689 */
        /* <DEDUP_REMOVED lines=35> */
.L_x_1457:
        /* <DEDUP_REMOVED lines=36> */
.L_x_1459:
        /* <DEDUP_REMOVED lines=30> */
.L_x_1455:
        /* <DEDUP_REMOVED lines=15> */
.L_x_1460:
        /* <DEDUP_REMOVED lines=10> */
.L_x_1461:
        /* <DEDUP_REMOVED lines=61> */
.L_x_1464:
        /* <DEDUP_REMOVED lines=51> */
.L_x_1463:
        /* <DEDUP_REMOVED lines=51> */
.L_x_1466:
        /* <DEDUP_REMOVED lines=43> */
.L_x_1462:
        /* <DEDUP_REMOVED lines=47> */
.L_x_1468:
        /* <DEDUP_REMOVED lines=39> */
.L_x_1467:
        /* <DEDUP_REMOVED lines=36> */
.L_x_1469:
        /* <DEDUP_REMOVED lines=30> */
.L_x_1465:
        /* <DEDUP_REMOVED lines=15> */
.L_x_1470:
        /* <DEDUP_REMOVED lines=10> */
.L_x_1471:
[----:B------:R-:W-:Y:S05]  /*87c0*/  @!P1 BRA `(.L_x_1472) ;  /* 0x0000000c00409947 */ /* 0x000fea0003800000 */
[----:B------:R-:W-:Y:S05]  /*87d0*/  @!P0 BRA `(.L_x_1473) ;  /* 0x0000000400c08947 */ /* 0x000fea0003800000 */
[----:B------:R-:W-:Y:S05]  /*87e0*/  BRA.U !UP0, `(.L_x_1474) ;  /* 0x0000000108ec7547 */ /* 0x000fea000b800000 */
[----:B-12---:R-:W-:Y:S02]  /*87f0*/  IMAD.MOV.U32 R62, RZ, RZ, R132 ;  /* 0x000000ffff3e7224 */ /* 0x006fe400078e0084 */
[-CC-:B------:R-:W-:Y:S01]  /*8800*/  FFMA.FTZ R119, R119, R70.reuse, R71.reuse ;  /* 0x0000004677777223 */ /* 0x180fe20000010047 */
[-CC-:B------:R-:W-:Y:S01]  /*8810*/  FFMA.FTZ R64, R123, R70.reuse, R71.reuse ;  /* 0x000000467b407223 */ /* 0x180fe20000010047 */
[-CC-:B------:R-:W-:Y:S01]  /*8820*/  FFMA.FTZ R63, R122, R70.reuse, R71.reuse ;  /* 0x000000467a3f7223 */ /* 0x180fe20000010047 */
[----:B0-----:R-:W-:Y:S01]  /*8830*/  FFMA.FTZ R67, R126, R70, R71 ;  /* 0x000000467e437223 */ /* 0x001fe20000010047 */
[----:B------:R-:W-:Y:S02]  /*8840*/  HADD2.F32 R62, -RZ, R62.H0_H0 ;  /* 0x2000003eff3e7230 */ /* 0x000fe40000004100 */
[----:B------:R-:W-:Y:S01]  /*8850*/  FADD.FTZ R118, R118, -R119 ;  /* 0x8000007776767221 */ /* 0x000fe20000010000 */
[----:B------:R-:W-:Y:S01]  /*8860*/  FADD.FTZ R66, R121, -R64 ;  /* 0x8000004079427221 */ /* 0x000fe20000010000 */
[----:B------:R-:W-:Y:S01]  /*8870*/  FADD.FTZ R120, R120, -R63 ;  /* 0x8000003f78787221 */ /* 0x000fe20000010000 */
[--C-:B------:R-:W-:Y:S01]  /*8880*/  SHF.R.U64 R64, R132, 0x10, R133.reuse ;  /* 0x0000001084407819 */ /* 0x100fe20000001285 */
[----:B------:R-:W-:Y:S01]  /*8890*/  FFMA.FTZ R62, R107, R118, R62 ;  /* 0x000000766b3e7223 */ /* 0x000fe2000001003e */
[----:B------:R-:W-:Y:S01]  /*88a0*/  IMAD.MOV.U32 R65, RZ, RZ, R133 ;  /* 0x000000ffff417224 */ /* 0x000fe200078e0085 */
[C---:B------:R-:W-:Y:S01]  /*88b0*/  LOP3.LUT P6, RZ, R113.reuse, 0xff, RZ, 0xc0, !PT ;  /* 0x000000ff71ff7812 */ /* 0x040fe200078cc0ff */
[----:B------:R-:W-:Y:S01]  /*88c0*/  FADD.FTZ R124, R124, -R67 ;  /* 0x800000437c7c7221 */ /* 0x000fe20000010000 */
[----:B------:R-:W-:Y:S01]  /*88d0*/  FMUL.FTZ R63, R62, UR6 ;  /* 0x000000063e3f7c20 */ /* 0x000fe20008410000 */
[----:B------:R-:W-:Y:S01]  /*88e0*/  HADD2.F32 R64, -RZ, R64.H0_H0 ;  /* 0x20000040ff407230 */ /* 0x000fe20000004100 */
[----:B------:R-:W-:Y:S01]  /*88f0*/  SHF.R.U32.HI R69, RZ, 0x10, R133 ;  /* 0x00000010ff457819 */ /* 0x000fe20000011685 */
[----:B------:R-:W-:Y:S01]  /*8900*/  HADD2.F32 R67, -RZ, R65.H0_H0 ;  /* 0x20000041ff437230 */ /* 0x000fe20000004100 */
[----:B------:R-:W-:-:S02]  /*8910*/  LOP3.LUT P5, RZ, R113, 0xff00, RZ, 0xc0, !PT ;  /* 0x0000ff0071ff7812 */ /* 0x000fc400078ac0ff */
[----:B------:R-:W-:Y:S01]  /*8920*/  FSEL R65, R63, RZ, P6 ;  /* 0x000000ff3f417208 */ /* 0x000fe20003000000 */
[----:B------:R-:W-:Y:S01]  /*8930*/  FFMA.FTZ R64, R107, R120, R64 ;  /* 0x000000786b407223 */ /* 0x000fe20000010040 */
[----:B------:R-:W-:Y:S01]  /*8940*/  LOP3.LUT P6, RZ, R112, 0xff, RZ, 0xc0, !PT ;  /* 0x000000ff70ff7812 */ /* 0x000fe200078cc0ff */
[----:B------:R-:W-:Y:S01]  /*8950*/  HADD2.F32 R69, -RZ, R69.H0_H0 ;  /* 0x20000045ff457230 */ /* 0x000fe20000004100 */
[----:B------:R-:W-:Y:S01]  /*8960*/  F2FP.F16.F32.PACK_AB R65, R65, R62 ;  /* 0x0000003e4141723e */ /* 0x000fe200000000ff */
[----:B------:R-:W-:Y:S01]  /*8970*/  FFMA.FTZ R66, R107, R66, R67 ;  /* 0x000000426b427223 */ /* 0x000fe20000010043 */
[----:B------:R-:W-:Y:S02]  /*8980*/  FSEL R63, R63, RZ, P6 ;  /* 0x000000ff3f3f7208 */ /* 0x000fe40003000000 */
[----:B------:R-:W-:Y:S01]  /*8990*/  PRMT R73, R65, 0x7632, R73 ;  /* 0x0000763241497816 */ /* 0x000fe20000000049 */
[----:B------:R-:W-:Y:S01]  /*89a0*/  FFMA.FTZ R124, R107, R124, R69 ;  /* 0x0000007c6b7c7223 */ /* 0x000fe20000010045 */
[C---:B------:R-:W-:Y:S01]  /*89b0*/  F2FP.F16.F32.PACK_AB R63, R64.reuse, R63 ;  /* 0x0000003f403f723e */ /* 0x040fe200000000ff */
[----:B------:R-:W-:Y:S01]  /*89c0*/  FMUL.FTZ R64, R64, UR6 ;  /* 0x0000000640407c20 */ /* 0x000fe20008410000 */
[----:B------:R-:W-:Y:S01]  /*89d0*/  PRMT R155, R65, 0x7610, R155 ;  /* 0x00007610419b7816 */ /* 0x000fe2000000009b */
[----:B------:R-:W-:Y:S01]  /*89e0*/  FMUL.FTZ R65, R66, UR6 ;  /* 0x0000000642417c20 */ /* 0x000fe20008410000 */
        /* <DEDUP_REMOVED lines=27> */
.L_x_1474:
[----:B-12---:R-:W-:Y:S01]  /*8ba0*/  SHF.R.U64 R62, R132, 0x10, R133 ;  /* 0x00000010843e7819 */ /* 0x006fe20000001285 */
[-CC-:B------:R-:W-:Y:S01]  /*8bb0*/  FFMA.FTZ R63, R122, R70.reuse, R71.reuse ;  /* 0x000000467a3f7223 */ /* 0x180fe20000010047 */
[-C--:B------:R-:W-:Y:S01]  /*8bc0*/  FFMA.FTZ R119, R119, R70.reuse, R71 ;  /* 0x0000004677777223 */ /* 0x080fe20000010047 */
[----:B------:R-:W-:Y:S01]  /*8bd0*/  LOP3.LUT P6, RZ, R113, 0xff00, RZ, 0xc0, !PT ;  /* 0x0000ff0071ff7812 */ /* 0x000fe200078cc0ff */
[----:B------:R-:W-:Y:S02]  /*8be0*/  IMAD.MOV.U32 R65, RZ, RZ, R133 ;  /* 0x000000ffff417224 */ /* 0x000fe400078e0085 */
        /* <DEDUP_REMOVED lines=27> */
[C---:B------:R-:W-:Y:S02]  /*8da0*/  ISETP.GE.U32.AND P5, PT, R113.reuse, 0x1000000, PT ;  /* 0x010000007100780c */ /* 0x040fe40003fa6070 */
        /* <DEDUP_REMOVED lines=19> */
.L_x_1473:
        /* <DEDUP_REMOVED lines=51> */
.L_x_1476:
        /* <DEDUP_REMOVED lines=44> */
.L_x_1472:
[----:B------:R-:W-:Y:S05]  /*94d0*/  @!P0 BRA `(.L_x_1477) ;  /* 0x0000000400548947 */ /* 0x000fea0003800000 */
[----:B------:R-:W-:Y:S05]  /*94e0*/  BRA.U !UP0, `(.L_x_1478) ;  /* 0x0000000108b47547 */ /* 0x000fea000b800000 */
[-CC-:B-12---:R-:W-:Y:S01]  /*94f0*/  FFMA.FTZ R63, R122, R70.reuse, R71.reuse ;  /* 0x000000467a3f7223 */ /* 0x186fe20000010047 */
[-CC-:B------:R-:W-:Y:S01]  /*9500*/  FFMA.FTZ R62, R123, R70.reuse, R71.reuse ;  /* 0x000000467b3e7223 */ /* 0x180fe20000010047 */
[-C--:B------:R-:W-:Y:S01]  /*9510*/  FFMA.FTZ R119, R119, R70.reuse, R71 ;  /* 0x0000004677777223 */ /* 0x080fe20000010047 */
[----:B------:R-:W-:Y:S02]  /*9520*/  IMAD.MOV.U32 R65, RZ, RZ, R133 ;  /* 0x000000ffff417224 */ /* 0x000fe400078e0085 */
[----:B------:R-:W-:Y:S01]  /*9530*/  FADD.FTZ R120, R120, -R63 ;  /* 0x8000003f78787221 */ /* 0x000fe20000010000 */
[----:B------:R-:W-:Y:S01]  /*9540*/  FADD.FTZ R64, R121, -R62 ;  /* 0x8000003e79407221 */ /* 0x000fe20000010000 */
[--C-:B------:R-:W-:Y:S01]  /*9550*/  SHF.R.U64 R63, R132, 0x10, R133.reuse ;  /* 0x00000010843f7819 */ /* 0x100fe20000001285 */
[----:B------:R-:W-:Y:S01]  /*9560*/  IMAD.MOV.U32 R62, RZ, RZ, R132 ;  /* 0x000000ffff3e7224 */ /* 0x000fe200078e0084 */
[----:B0-----:R-:W-:Y:S01]  /*9570*/  SHF.R.U32.HI R66, RZ, 0x10, R133 ;  /* 0x00000010ff427819 */ /* 0x001fe20000011685 */
[----:B------:R-:W-:Y:S01]  /*9580*/  FADD.FTZ R118, R118, -R119 ;  /* 0x8000007776767221 */ /* 0x000fe20000010000 */
[----:B------:R-:W-:Y:S01]  /*9590*/  FFMA.FTZ R67, R126, R70, R71 ;  /* 0x000000467e437223 */ /* 0x000fe20000010047 */
[----:B------:R-:W-:Y:S01]  /*95a0*/  HADD2.F32 R63, -RZ, R63.H0_H0 ;  /* 0x2000003fff3f7230 */ /* 0x000fe20000004100 */
[----:B------:R-:W-:Y:S01]  /*95b0*/  LOP3.LUT P4, RZ, R113, 0xff00, RZ, 0xc0, !PT ;  /* 0x0000ff0071ff7812 */ /* 0x000fe2000788c0ff */
[----:B------:R-:W-:-:S02]  /*95c0*/  HADD2.F32 R62, -RZ, R62.H0_H0 ;  /* 0x2000003eff3e7230 */ /* 0x000fc40000004100 */
[----:B------:R-:W-:Y:S01]  /*95d0*/  FADD.FTZ R124, R124, -R67 ;  /* 0x800000437c7c7221 */ /* 0x000fe20000010000 */
[----:B------:R-:W-:Y:S02]  /*95e0*/  HADD2.F32 R65, -RZ, R65.H0_H0 ;  /* 0x20000041ff417230 */ /* 0x000fe40000004100 */
[C---:B------:R-:W-:Y:S01]  /*95f0*/  FFMA.FTZ R120, R107.reuse, R120, R63 ;  /* 0x000000786b787223 */ /* 0x040fe2000001003f */
[----:B------:R-:W-:Y:S02]  /*9600*/  HADD2.F32 R69, -RZ, R66.H0_H0 ;  /* 0x20000042ff457230 */ /* 0x000fe40000004100 */
[----:B------:R-:W-:Y:S01]  /*9610*/  FFMA.FTZ R62, R107, R118, R62 ;  /* 0x000000766b3e7223 */ /* 0x000fe2000001003e */
[----:B------:R-:W-:Y:S01]  /*9620*/  LOP3.LUT P3, RZ, R113, 0xff, RZ, 0xc0, !PT ;  /* 0x000000ff71ff7812 */ /* 0x000fe2000786c0ff */
[C---:B------:R-:W-:Y:S01]  /*9630*/  FFMA.FTZ R66, R107.reuse, R64, R65 ;  /* 0x000000406b427223 */ /* 0x040fe20000010041 */
[----:B------:R-:W-:Y:S01]  /*9640*/  FMUL.FTZ R64, R120, UR6 ;  /* 0x0000000678407c20 */ /* 0x000fe20008410000 */
[----:B------:R-:W-:Y:S01]  /*9650*/  FMUL.FTZ R63, R62, UR6 ;  /* 0x000000063e3f7c20 */ /* 0x000fe20008410000 */
[----:B------:R-:W-:Y:S01]  /*9660*/  FFMA.FTZ R69, R107, R124, R69 ;  /* 0x0000007c6b457223 */ /* 0x000fe20000010045 */
[----:B------:R-:W-:Y:S01]  /*9670*/  FMUL.FTZ R67, R66, UR6 ;  /* 0x0000000642437c20 */ /* 0x000fe20008410000 */
[----:B------:R-:W-:-:S02]  /*9680*/  LOP3.LUT P5, RZ, R113, 0xff0000, RZ, 0xc0, !PT ;  /* 0x00ff000071ff7812 */ /* 0x000fc400078ac0ff */
[----:B------:R-:W-:Y:S01]  /*9690*/  FSEL R65, R64, RZ, P4 ;  /* 0x000000ff40417208 */ /* 0x000fe20002000000 */
[----:B------:R-:W-:Y:S01]  /*96a0*/  FMUL.FTZ R64, R69, UR6 ;  /* 0x0000000645407c20 */ /* 0x000fe20008410000 */
[----:B------:R-:W-:Y:S02]  /*96b0*/  FSEL R63, R63, RZ, P3 ;  /* 0x000000ff3f3f7208 */ /* 0x000fe40001800000 */
[----:B------:R-:W-:Y:S02]  /*96c0*/  ISETP.GE.U32.AND P3, PT, R113, 0x1000000, PT ;  /* 0x010000007100780c */ /* 0x000fe40003f66070 */
        /* <DEDUP_REMOVED lines=15> */
.L_x_1478:
[-CC-:B-12---:R-:W-:Y:S01]  /*97c0*/  FFMA.FTZ R63, R122, R70.reuse, R71.reuse ;  /* 0x000000467a3f7223 */ /* 0x186fe20000010047 */
[-C--:B------:R-:W-:Y:S01]  /*97d0*/  FFMA.FTZ R62, R123, R70.reuse, R71 ;  /* 0x000000467b3e7223 */ /* 0x080fe20000010047 */
[--C-:B------:R-:W-:Y:S01]  /*97e0*/  IMAD.MOV.U32 R65, RZ, RZ, R133.reuse ;  /* 0x000000ffff417224 */ /* 0x100fe200078e0085 */
[----:B0-----:R-:W-:Y:S01]  /*97f0*/  SHF.R.U32.HI R66, RZ, 0x10, R133 ;  /* 0x00000010ff427819 */ /* 0x001fe20000011685 */
[----:B------:R-:W-:Y:S01]  /*9800*/  FADD.FTZ R120, R120, -R63 ;  /* 0x8000003f78787221 */ /* 0x000fe20000010000 */
[----:B------:R-:W-:Y:S01]  /*9810*/  FADD.FTZ R64, R121, -R62 ;  /* 0x8000003e79407221 */ /* 0x000fe20000010000 */
[----:B------:R-:W-:Y:S01]  /*9820*/  IMAD.MOV.U32 R62, RZ, RZ, R132 ;  /* 0x000000ffff3e7224 */ /* 0x000fe200078e0084 */
[----:B------:R-:W-:Y:S01]  /*9830*/  SHF.R.U64 R63, R132, 0x10, R133 ;  /* 0x00000010843f7819 */ /* 0x000fe20000001285 */
[-CC-:B------:R-:W-:Y:S01]  /*9840*/  FFMA.FTZ R119, R119, R70.reuse, R71.reuse ;  /* 0x0000004677777223 */ /* 0x180fe20000010047 */
[----:B------:R-:W-:Y:S01]  /*9850*/  FFMA.FTZ R67, R126, R70, R71 ;  /* 0x000000467e437223 */ /* 0x000fe20000010047 */
[----:B------:R-:W-:Y:S01]  /*9860*/  HADD2.F32 R65, -RZ, R65.H0_H0 ;  /* 0x20000041ff417230 */ /* 0x000fe20000004100 */
[----:B------:R-:W-:Y:S01]  /*9870*/  LOP3.LUT P3, RZ, R113, 0xff, RZ, 0xc0, !PT ;  /* 0x000000ff71ff7812 */ /* 0x000fe2000786c0ff */
[----:B------:R-:W-:-:S02]  /*9880*/  HADD2.F32 R62, -RZ, R62.H0_H0 ;  /* 0x2000003eff3e7230 */ /* 0x000fc40000004100 */
        /* <DEDUP_REMOVED lines=26> */
.L_x_1477:
        /* <DEDUP_REMOVED lines=23> */
[----:B------:R-:W-:Y:S02]  /*9ba0*/  F2FP.F16.F32.PACK_AB R118, R63, R118 ;  /* 0x000000763f76723e */ /* 0x000fe400000000ff */
[----:B------:R-:W-:Y:S02]  /*9bb0*/  FSEL R67, R67, RZ, P5 ;  /* 0x000000ff43437208 */ /* 0x000fe40002800000 */
[----:B------:R-:W-:Y:S02]  /*9bc0*/  FSEL R63, R62, RZ, P3 ;  /* 0x000000ff3e3f7208 */ /* 0x000fe40001800000 */
[----:B------:R-:W-:-:S02]  /*9bd0*/  F2FP.F16.F32.PACK_AB R65, R65, R120 ;  /* 0x000000784141723e */ /* 0x000fc400000000ff */
        /* <DEDUP_REMOVED lines=11> */
.L_x_1479:
        /* <DEDUP_REMOVED lines=28> */
[----:B0-----:R-:W-:-:S07]  /*9e50*/  PRMT R66, R65, 0x7632, R66 ;  /* 0x0000763241427816 */ /* 0x001fce0000000042 */
.L_x_1475:
        /* <DEDUP_REMOVED lines=15> */
.L_x_1480:
        /* <DEDUP_REMOVED lines=10> */
.L_x_1481:
[----:B------:R-:W-:Y:S05]  /*9ff0*/  @!P1 BRA `(.L_x_1482) ;  /* 0x0000000c003c9947 */ /* 0x000fea0003800000 */
[----:B------:R-:W-:Y:S05]  /*a000*/  @!P0 BRA `(.L_x_1483) ;  /* 0x0000000400c08947 */ /* 0x000fea0003800000 */
[----:B------:R-:W-:Y:S05]  /*a010*/  BRA.U !UP0, `(.L_x_1484) ;  /* 0x0000000108ec7547 */ /* 0x000fea000b800000 */
[----:B0-2---:R-:W-:Y:S02]  /*a020*/  IMAD.MOV.U32 R63, RZ, RZ, R130 ;  /* 0x000000ffff3f7224 */ /* 0x005fe400078e0082 */
[-CC-:B------:R-:W-:Y:S01]  /*a030*/  FFMA.FTZ R62, R127, R70.reuse, R71.reuse ;  /* 0x000000467f3e7223 */ /* 0x180fe20000010047 */
[-CC-:B------:R-:W-:Y:S01]  /*a040*/  FFMA.FTZ R65, R144, R70.reuse, R71.reuse ;  /* 0x0000004690417223 */ /* 0x180fe20000010047 */
[----:B-1----:R-:W-:Y:S01]  /*a050*/  FFMA.FTZ R67, R148, R70, R71 ;  /* 0x0000004694437223 */ /* 0x002fe20000010047 */
[----:B------:R-:W-:Y:S01]  /*a060*/  LOP3.LUT P6, RZ, R114, 0xff, RZ, 0xc0, !PT ;  /* 0x000000ff72ff7812 */ /* 0x000fe200078cc0ff */
[----:B------:R-:W-:Y:S02]  /*a070*/  HADD2.F32 R64, -RZ, R63.H0_H0 ;  /* 0x2000003fff407230 */ /* 0x000fe40000004100 */
[----:B------:R-:W-:Y:S01]  /*a080*/  FADD.FTZ R62, R125, -R62 ;  /* 0x8000003e7d3e7221 */ /* 0x000fe20000010000 */
[----:B------:R-:W-:Y:S01]  /*a090*/  FADD.FTZ R142, R142, -R65 ;  /* 0x800000418e8e7221 */ /* 0x000fe20000010000 */
[----:B------:R-:W-:-:S02]  /*a0a0*/  IMAD.MOV.U32 R65, RZ, RZ, R131 ;  /* 0x000000ffff417224 */ /* 0x000fc400078e0083 */
[----:B------:R-:W-:Y:S01]  /*a0b0*/  FADD.FTZ R146, R146, -R67 ;  /* 0x8000004392927221 */ /* 0x000fe20000010000 */
[----:B------:R-:W-:Y:S01]  /*a0c0*/  FFMA.FTZ R62, R107, R62, R64 ;  /* 0x0000003e6b3e7223 */ /* 0x000fe20000010040 */
[----:B------:R-:W-:Y:S01]  /*a0d0*/  SHF.R.U64 R64, R130, 0x10, R131 ;  /* 0x0000001082407819 */ /* 0x000fe20000001283 */
[----:B------:R-:W-:Y:S01]  /*a0e0*/  FFMA.FTZ R66, R145, R70, R71 ;  /* 0x0000004691427223 */ /* 0x000fe20000010047 */
[----:B------:R-:W-:Y:S02]  /*a0f0*/  HADD2.F32 R67, -RZ, R65.H0_H0 ;  /* 0x20000041ff437230 */ /* 0x000fe40000004100 */
[----:B------:R-:W-:Y:S01]  /*a100*/  FMUL.FTZ R63, R62, UR6 ;  /* 0x000000063e3f7c20 */ /* 0x000fe20008410000 */
[----:B------:R-:W-:Y:S01]  /*a110*/  SHF.R.U32.HI R69, RZ, 0x10, R131 ;  /* 0x00000010ff457819 */ /* 0x000fe20000011683 */
[----:B------:R-:W-:Y:S02]  /*a120*/  HADD2.F32 R64, -RZ, R64.H0_H0 ;  /* 0x20000040ff407230 */ /* 0x000fe40000004100 */
[----:B------:R-:W-:Y:S01]  /*a130*/  FADD.FTZ R66, R143, -R66 ;  /* 0x800000428f427221 */ /* 0x000fe20000010000 */
        /* <DEDUP_REMOVED lines=41> */
.L_x_1484:
[----:B0-2---:R-:W-:Y:S01]  /*a3d0*/  SHF.R.U64 R64, R130, 0x10, R131 ;  /* 0x0000001082407819 */ /* 0x005fe20000001283 */
[-CC-:B------:R-:W-:Y:S01]  /*a3e0*/  FFMA.FTZ R63, R144, R70.reuse, R71.reuse ;  /* 0x00000046903f7223 */ /* 0x180fe20000010047 */
[-CC-:B------:R-:W-:Y:S01]  /*a3f0*/  FFMA.FTZ R62, R127, R70.reuse, R71.reuse ;  /* 0x000000467f3e7223 */ /* 0x180fe20000010047 */
[----:B------:R-:W-:Y:S01]  /*a400*/  LOP3.LUT P6, RZ, R114, 0xff00, RZ, 0xc0, !PT ;  /* 0x0000ff0072ff7812 */ /* 0x000fe200078cc0ff */
[----:B-1----:R-:W-:Y:S01]  /*a410*/  FFMA.FTZ R66, R145, R70, R71 ;  /* 0x0000004691427223 */ /* 0x002fe20000010047 */
[----:B------:R-:W-:Y:S02]  /*a420*/  HADD2.F32 R64, -RZ, R64.H0_H0 ;  /* 0x20000040ff407230 */ /* 0x000fe40000004100 */
[----:B------:R-:W-:Y:S01]  /*a430*/  FADD.FTZ R142, R142, -R63 ;  /* 0x8000003f8e8e7221 */ /* 0x000fe20000010000 */
[----:B------:R-:W-:Y:S02]  /*a440*/  IMAD.MOV.U32 R63, RZ, RZ, R130 ;  /* 0x000000ffff3f7224 */ /* 0x000fe400078e0082 */
[----:B------:R-:W-:Y:S01]  /*a450*/  FADD.FTZ R62, R125, -R62 ;  /* 0x8000003e7d3e7221 */ /* 0x000fe20000010000 */
[----:B------:R-:W-:Y:S01]  /*a460*/  SHF.R.U32.HI R67, RZ, 0x10, R131 ;  /* 0x00000010ff437819 */ /* 0x000fe20000011683 */
        /* <DEDUP_REMOVED lines=8> */
[----:B------:R-:W-:Y:S01]  /*a4f0*/  IMAD.MOV.U32 R64, RZ, RZ, R131 ;  /* 0x000000ffff407224 */ /* 0x000fe200078e0083 */
[----:B------:R-:W-:Y:S01]  /*a500*/  FSEL R63, R142, RZ, P6 ;  /* 0x000000ff8e3f7208 */ /* 0x000fe20003000000 */
[----:B------:R-:W-:Y:S01]  /*a510*/  FFMA.FTZ R67, R107, R146, R67 ;  /* 0x000000926b437223 */ /* 0x000fe20000010043 */
[----:B------:R-:W-:Y:S01]  /*a520*/  LOP3.LUT P6, RZ, R116, 0xff00, RZ, 0xc0, !PT ;  /* 0x0000ff0074ff7812 */ /* 0x000fe200078cc0ff */
[----:B------:R-:W-:Y:S01]  /*a530*/  FMUL.FTZ R62, R62, UR6 ;  /* 0x000000063e3e7c20 */ /* 0x000fe20008410000 */
[----:B------:R-:W-:Y:S01]  /*a540*/  HADD2.F32 R64, -RZ, R64.H0_H0 ;  /* 0x20000040ff407230 */ /* 0x000fe20000004100 */
[----:B------:R-:W-:Y:S01]  /*a550*/  LOP3.LUT P4, RZ, R114, 0xff, RZ, 0xc0, !PT ;  /* 0x000000ff72ff7812 */ /* 0x000fe2000788c0ff */
[----:B------:R-:W-:Y:S01]  /*a560*/  FMUL.FTZ R67, R67, UR6 ;  /* 0x0000000643437c20 */ /* 0x000fe20008410000 */
[----:B------:R-:W-:-:S02]  /*a570*/  FSEL R142, R142, RZ, P6 ;  /* 0x000000ff8e8e7208 */ /* 0x000fc40003000000 */
[----:B------:R-:W-:Y:S01]  /*a580*/  FFMA.FTZ R64, R107, R66, R64 ;  /* 0x000000426b407223 */ /* 0x000fe20000010040 */
[----:B------:R-:W-:Y:S02]  /*a590*/  LOP3.LUT P6, RZ, R116, 0xff, RZ, 0xc0, !PT ;  /* 0x000000ff74ff7812 */ /* 0x000fe400078cc0ff */
[----:B------:R-:W-:Y:S01]  /*a5a0*/  F2FP.F16.F32.PACK_AB R142, R142, R63 ;  /* 0x0000003f8e8e723e */ /* 0x000fe200000000ff */
[----:B------:R-:W-:Y:S01]  /*a5b0*/  FMUL.FTZ R64, R64, UR6 ;  /* 0x0000000640407c20 */ /* 0x000fe20008410000 */
[C---:B------:R-:W-:Y:S02]  /*a5c0*/  FSEL R63, R62.reuse, RZ, P4 ;  /* 0x000000ff3e3f7208 */ /* 0x040fe40002000000 */
[----:B------:R-:W-:Y:S02]  /*a5d0*/  FSEL R62, R62, RZ, P6 ;  /* 0x000000ff3e3e7208 */ /* 0x000fe40003000000 */
[----:B------:R-:W-:Y:S02]  /*a5e0*/  LOP3.LUT P3, RZ, R114, 0xff0000, RZ, 0xc0, !PT ;  /* 0x00ff000072ff7812 */ /* 0x000fe4000786c0ff */
[----:B------:R-:W-:-:S02]  /*a5f0*/  LOP3.LUT P4, RZ, R116, 0xff0000, RZ, 0xc0, !PT ;  /* 0x00ff000074ff7812 */ /* 0x000fc4000788c0ff */
[----:B------:R-:W-:Y:S02]  /*a600*/  ISETP.GE.U32.AND P5, PT, R114, 0x1000000, PT ;  /* 0x010000007200780c */ /* 0x000fe40003fa6070 */
[----:B------:R-:W-:Y:S02]  /*a610*/  ISETP.GE.U32.AND P6, PT, R116, 0x1000000, PT ;  /* 0x010000007400780c */ /* 0x000fe40003fc6070 */
[----:B------:R-:W-:Y:S02]  /*a620*/  F2FP.F16.F32.PACK_AB R73, R62, R63 ;  /* 0x0000003f3e49723e */ /* 0x000fe400000000ff */
        /* <DEDUP_REMOVED lines=14> */
.L_x_1483:
        /* <DEDUP_REMOVED lines=51> */
.L_x_1486:
        /* <DEDUP_REMOVED lines=35> */
[----:B-1----:R-:W-:Y:S02]  /*ac70*/  F2FP.F16.F32.PACK_AB R66, R65, R64 ;  /* 0x000000404142723e */ /* 0x002fe400000000ff */
[----:B------:R-:W-:-:S02]  /*ac80*/  PRMT R161, R73, 0x7632, R161 ;  /* 0x0000763249a17816 */ /* 0x000fc400000000a1 */
[C---:B------:R-:W-:Y:S02]  /*ac90*/  PRMT R160, R142.reuse, 0x7632, R160 ;  /* 0x000076328ea07816 */ /* 0x040fe400000000a0 */
[----:B------:R-:W-:Y:S02]  /*aca0*/  PRMT R64, R142, 0x7610, R64 ;  /* 0x000076108e407816 */ /* 0x000fe40000000040 */
[C---:B------:R-:W-:Y:S02]  /*acb0*/  PRMT R162, R62.reuse, 0x7632, R162 ;  /* 0x000076323ea27816 */ /* 0x040fe400000000a2 */
[----:B------:R-:W-:Y:S02]  /*acc0*/  PRMT R65, R62, 0x7610, R65 ;  /* 0x000076103e417816 */ /* 0x000fe40000000041 */
[----:B------:R-:W-:Y:S01]  /*acd0*/  PRMT R163, R66, 0x7632, R163 ;  /* 0x0000763242a37816 */ /* 0x000fe200000000a3 */
[----:B------:R-:W-:Y:S06]  /*ace0*/  BRA `(.L_x_1485) ;  /* 0x0000000800647947 */ /* 0x000fec0003800000 */
.L_x_1482:
[----:B------:R-:W-:Y:S05]  /*acf0*/  @!P0 BRA `(.L_x_1487) ;  /* 0x0000000400548947 */ /* 0x000fea0003800000 */
[----:B------:R-:W-:Y:S05]  /*ad00*/  BRA.U !UP0, `(.L_x_1488) ;  /* 0x0000000108b47547 */ /* 0x000fea000b800000 */
[-CC-:B0-2---:R-:W-:Y:S01]  /*ad10*/  FFMA.FTZ R63, R144, R70.reuse, R71.reuse ;  /* 0x00000046903f7223 */ /* 0x185fe20000010047 */
[-CC-:B------:R-:W-:Y:S01]  /*ad20*/  FFMA.FTZ R64, R145, R70.reuse, R71.reuse ;  /* 0x0000004691407223 */ /* 0x180fe20000010047 */
[----:B------:R-:W-:Y:S01]  /*ad30*/  FFMA.FTZ R62, R127, R70, R71 ;  /* 0x000000467f3e7223 */ /* 0x000fe20000010047 */
[----:B-1----:R-:W-:Y:S02]  /*ad40*/  IMAD.MOV.U32 R67, RZ, RZ, R131 ;  /* 0x000000ffff437224 */ /* 0x002fe400078e0083 */
[----:B------:R-:W-:Y:S01]  /*ad50*/  FADD.FTZ R142, R142, -R63 ;  /* 0x8000003f8e8e7221 */ /* 0x000fe20000010000 */
[----:B------:R-:W-:Y:S02]  /*ad60*/  IMAD.MOV.U32 R63, RZ, RZ, R130 ;  /* 0x000000ffff3f7224 */ /* 0x000fe400078e0082 */
[----:B------:R-:W-:Y:S01]  /*ad70*/  FADD.FTZ R66, R143, -R64 ;  /* 0x800000408f427221 */ /* 0x000fe20000010000 */
[--C-:B------:R-:W-:Y:S01]  /*ad80*/  SHF.R.U64 R65, R130, 0x10, R131.reuse ;  /* 0x0000001082417819 */ /* 0x100fe20000001283 */
[----:B------:R-:W-:Y:S01]  /*ad90*/  FADD.FTZ R62, R125, -R62 ;  /* 0x8000003e7d3e7221 */ /* 0x000fe20000010000 */
[----:B------:R-:W-:Y:S01]  /*ada0*/  SHF.R.U32.HI R68, RZ, 0x10, R131 ;  /* 0x00000010ff447819 */ /* 0x000fe20000011683 */
[----:B------:R-:W-:-:S02]  /*adb0*/  HADD2.F32 R64, -RZ, R63.H0_H0 ;  /* 0x2000003fff407230 */ /* 0x000fc40000004100 */
[----:B------:R-:W-:Y:S01]  /*adc0*/  FFMA.FTZ R69, R148, R70, R71 ;  /* 0x0000004694457223 */ /* 0x000fe20000010047 */
[----:B------:R-:W-:Y:S01]  /*add0*/  HADD2.F32 R63, -RZ, R67.H0_H0 ;  /* 0x20000043ff3f7230 */ /* 0x000fe20000004100 */
[----:B------:R-:W-:Y:S01]  /*ade0*/  LOP3.LUT P3, RZ, R114, 0xff, RZ, 0xc0, !PT ;  /* 0x000000ff72ff7812 */ /* 0x000fe2000786c0ff */
[----:B------:R-:W-:Y:S02]  /*adf0*/  HADD2.F32 R65, -RZ, R65.H0_H0 ;  /* 0x20000041ff417230 */ /* 0x000fe40000004100 */
[C---:B------:R-:W-:Y:S01]  /*ae00*/  FFMA.FTZ R62, R107.reuse, R62, R64 ;  /* 0x0000003e6b3e7223 */ /* 0x040fe20000010040 */
[----:B------:R-:W-:Y:S02]  /*ae10*/  HADD2.F32 R67, -RZ, R68.H0_H0 ;  /* 0x20000044ff437230 */ /* 0x000fe40000004100 */
        /* <DEDUP_REMOVED lines=28> */
.L_x_1488:
[-CC-:B0-2---:R-:W-:Y:S01]  /*afe0*/  FFMA.FTZ R63, R144, R70.reuse, R71.reuse ;  /* 0x00000046903f7223 */ /* 0x185fe20000010047 */
[-C--:B------:R-:W-:Y:S01]  /*aff0*/  FFMA.FTZ R64, R145, R70.reuse, R71 ;  /* 0x0000004691407223 */ /* 0x080fe20000010047 */
[--C-:B-1----:R-:W-:Y:S01]  /*b000*/  IMAD.MOV.U32 R67, RZ, RZ, R131.reuse ;  /* 0x000000ffff437224 */ /* 0x102fe200078e0083 */
[----:B------:R-:W-:Y:S01]  /*b010*/  SHF.R.U64 R65, R130, 0x10, R131 ;  /* 0x0000001082417819 */ /* 0x000fe20000001283 */
[----:B------:R-:W-:Y:S01]  /*b020*/  FADD.FTZ R142, R142, -R63 ;  /* 0x8000003f8e8e7221 */ /* 0x000fe20000010000 */
[----:B------:R-:W-:Y:S01]  /*b030*/  IMAD.MOV.U32 R63, RZ, RZ, R130 ;  /* 0x000000ffff3f7224 */ /* 0x000fe200078e0082 */
[----:B------:R-:W-:Y:S01]  /*b040*/  SHF.R.U32.HI R68, RZ, 0x10, R131 ;  /* 0x00000010ff447819 */ /* 0x000fe20000011683 */
[-CC-:B------:R-:W-:Y:S01]  /*b050*/  FFMA.FTZ R62, R127, R70.reuse, R71.reuse ;  /* 0x000000467f3e7223 */ /* 0x180fe20000010047 */
[----:B------:R-:W-:Y:S01]  /*b060*/  FADD.FTZ R66, R143, -R64 ;  /* 0x800000408f427221 */ /* 0x000fe20000010000 */
[----:B------:R-:W-:Y:S01]  /*b070*/  FFMA.FTZ R69, R148, R70, R71 ;  /* 0x0000004694457223 */ /* 0x000fe20000010047 */
[----:B------:R-:W-:-:S02]  /*b080*/  HADD2.F32 R64, -RZ, R63.H0_H0 ;  /* 0x2000003fff407230 */ /* 0x000fc40000004100 */
[----:B------:R-:W-:Y:S01]  /*b090*/  FADD.FTZ R62, R125, -R62 ;  /* 0x8000003e7d3e7221 */ /* 0x000fe20000010000 */
[----:B------:R-:W-:Y:S02]  /*b0a0*/  HADD2.F32 R63, -RZ, R67.H0_H0 ;  /* 0x20000043ff3f7230 */ /* 0x000fe40000004100 */
[----:B------:R-:W-:Y:S01]  /*b0b0*/  FADD.FTZ R146, R146, -R69 ;  /* 0x8000004592927221 */ /* 0x000fe20000010000 */
[----:B------:R-:W-:Y:S02]  /*b0c0*/  HADD2.F32 R65, -RZ, R65.H0_H0 ;  /* 0x20000041ff417230 */ /* 0x000fe40000004100 */
[C---:B------:R-:W-:Y:S01]  /*b0d0*/  FFMA.FTZ R62, R107.reuse, R62, R64 ;  /* 0x0000003e6b3e7223 */ /* 0x040fe20000010040 */
[----:B------:R-:W-:Y:S02]  /*b0e0*/  HADD2.F32 R67, -RZ, R68.H0_H0 ;  /* 0x20000044ff437230 */ /* 0x000fe40000004100 */
[C---:B------:R-:W-:Y:S01]  /*b0f0*/  FFMA.FTZ R63, R107.reuse, R66, R63 ;  /* 0x000000426b3f7223 */ /* 0x040fe2000001003f */
[----:B------:R-:W-:Y:S01]  /*b100*/  LOP3.LUT P3, RZ, R114, 0xff, RZ, 0xc0, !PT ;  /* 0x000000ff72ff7812 */ /* 0x000fe2000786c0ff */
        /* <DEDUP_REMOVED lines=20> */
.L_x_1487:
        /* <DEDUP_REMOVED lines=38> */
.L_x_1489:
        /* <DEDUP_REMOVED lines=28> */
[----:B-1----:R-:W-:-:S07]  /*b670*/  PRMT R66, R65, 0x7632, R66 ;  /* 0x0000763241427816 */ /* 0x002fce0000000042 */
.L_x_1485:
        /* <DEDUP_REMOVED lines=15> */
.L_x_1490:
        /* <DEDUP_REMOVED lines=10> */
.L_x_1491:
[----:B------:R-:W-:Y:S05]  /*b810*/  @!P1 BRA `(.L_x_1492) ;  /* 0x0000000c00349947 */ /* 0x000fea0003800000 */
[----:B------:R-:W-:Y:S05]  /*b820*/  @!P0 BRA `(.L_x_1493) ;  /* 0x0000000400bc8947 */ /* 0x000fea0003800000 */
[----:B------:R-:W-:Y:S05]  /*b830*/  BRA.U !UP0, `(.L_x_1494) ;  /* 0x0000000108e87547 */ /* 0x000fea000b800000 */
[----:B0-2---:R-:W-:Y:S02]  /*b840*/  IMAD.MOV.U32 R63, RZ, RZ, R128 ;  /* 0x000000ffff3f7224 */ /* 0x005fe400078e0080 */
[-C--:B------:R-:W-:Y:S01]  /*b850*/  FFMA.FTZ R62, R149, R70.reuse, R71 ;  /* 0x00000046953e7223 */ /* 0x080fe20000010047 */
[----:B-1----:R-:W-:Y:S01]  /*b860*/  SHF.R.U64 R67, R128, 0x10, R129 ;  /* 0x0000001080437819 */ /* 0x002fe20000001281 */
[-CC-:B------:R-:W-:Y:S01]  /*b870*/  FFMA.FTZ R65, R152, R70.reuse, R71.reuse ;  /* 0x0000004698417223 */ /* 0x180fe20000010047 */
[----:B------:R-:W-:Y:S01]  /*b880*/  LOP3.LUT P5, RZ, R115, 0xff, RZ, 0xc0, !PT ;  /* 0x000000ff73ff7812 */ /* 0x000fe200078ac0ff */
[----:B------:R-:W-:Y:S02]  /*b890*/  HADD2.F32 R64, -RZ, R63.H0_H0 ;  /* 0x2000003fff407230 */ /* 0x000fe40000004100 */
[----:B------:R-:W-:Y:S01]  /*b8a0*/  FADD.FTZ R62, R147, -R62 ;  /* 0x8000003e933e7221 */ /* 0x000fe20000010000 */
[----:B------:R-:W-:Y:S01]  /*b8b0*/  FFMA.FTZ R66, R153, R70, R71 ;  /* 0x0000004699427223 */ /* 0x000fe20000010047 */
[----:B------:R-:W-:Y:S01]  /*b8c0*/  FADD.FTZ R150, R150, -R65 ;  /* 0x8000004196967221 */ /* 0x000fe20000010000 */
[----:B------:R-:W-:-:S02]  /*b8d0*/  HADD2.F32 R67, -RZ, R67.H0_H0 ;  /* 0x20000043ff437230 */ /* 0x000fc40000004100 */
[----:B------:R-:W-:Y:S01]  /*b8e0*/  FFMA.FTZ R62, R107, R62, R64 ;  /* 0x0000003e6b3e7223 */ /* 0x000fe20000010040 */
[--C-:B------:R-:W-:Y:S01]  /*b8f0*/  IMAD.MOV.U32 R64, RZ, RZ, R129.reuse ;  /* 0x000000ffff407224 */ /* 0x100fe200078e0081 */
[----:B------:R-:W-:Y:S01]  /*b900*/  SHF.R.U32.HI R68, RZ, 0x10, R129 ;  /* 0x00000010ff447819 */ /* 0x000fe20000011681 */
[----:B------:R-:W-:Y:S01]  /*b910*/  FFMA.FTZ R71, R156, R70, R71 ;  /* 0x000000469c477223 */ /* 0x000fe20000010047 */
[----:B------:R-:W-:Y:S01]  /*b920*/  FMUL.FTZ R63, R62, UR6 ;  /* 0x000000063e3f7c20 */ /* 0x000fe20008410000 */
[----:B------:R-:W-:Y:S01]  /*b930*/  FADD.FTZ R66, R151, -R66 ;  /* 0x8000004297427221 */ /* 0x000fe20000010000 */
[----:B------:R-:W-:Y:S02]  /*b940*/  HADD2.F32 R69, -RZ, R64.H0_H0 ;  /* 0x20000040ff457230 */ /* 0x000fe40000004100 */
[----:B------:R-:W-:Y:S01]  /*b950*/  FFMA.FTZ R150, R107, R150, R67 ;  /* 0x000000966b967223 */ /* 0x000fe20000010043 */
[----:B------:R-:W-:Y:S01]  /*b960*/  HADD2.F32 R68, -RZ, R68.H0_H0 ;  /* 0x20000044ff447230 */ /* 0x000fe20000004100 */
[----:B------:R-:W-:Y:S01]  /*b970*/  FSEL R65, R63, RZ, P5 ;  /* 0x000000ff3f417208 */ /* 0x000fe20002800000 */
[----:B------:R-:W-:Y:S01]  /*b980*/  FADD.FTZ R154, R154, -R71 ;  /* 0x800000479a9a7221 */ /* 0x000fe20000010000 */
[----:B------:R-:W-:Y:S01]  /*b990*/  LOP3.LUT P5, RZ, R117, 0xff, RZ, 0xc0, !PT ;  /* 0x000000ff75ff7812 */ /* 0x000fe200078ac0ff */
[----:B------:R-:W-:Y:S01]  /*b9a0*/  FFMA.FTZ R66, R107, R66, R69 ;  /* 0x000000426b427223 */ /* 0x000fe20000010045 */
[----:B------:R-:W-:Y:S01]  /*b9b0*/  LOP3.LUT P4, RZ, R115, 0xff00, RZ, 0xc0, !PT ;  /* 0x0000ff0073ff7812 */ /* 0x000fe2000788c0ff */
[----:B------:R-:W-:Y:S01]  /*b9c0*/  FFMA.FTZ R71, R107, R154, R68 ;  /* 0x0000009a6b477223 */ /* 0x000fe20000010044 */
[----:B------:R-:W-:Y:S01]  /*b9d0*/  FSEL R63, R63, RZ, P5 ;  /* 0x000000ff3f3f7208 */ /* 0x000fe20002800000 */
[----:B------:R-:W-:Y:S01]  /*b9e0*/  FMUL.FTZ R64, R66, UR6 ;  /* 0x0000000642407c20 */ /* 0x000fe20008410000 */
[----:B------:R-:W-:Y:S01]  /*b9f0*/  F2FP.F16.F32.PACK_AB R65, R65, R62 ;  /* 0x0000003e4141723e */ /* 0x000fe200000000ff */
        /* <DEDUP_REMOVED lines=15> */
[----:B------:R-:W-:-:S02]  /*baf0*/  F2FP.F16.F32.PACK_AB R63, R63, R62 ;  /* 0x0000003e3f3f723e */ /* 0x000fc400000000ff */
[C---:B------:R-:W-:Y:S02]  /*bb00*/  FSEL R62, R67.reuse, RZ, P3 ;  /* 0x000000ff433e7208 */ /* 0x040fe40001800000 */
[----:B------:R-:W-:Y:S02]  /*bb10*/  FSEL R64, R64, RZ, P4 ;  /* 0x000000ff40407208 */ /* 0x000fe40002000000 */
[----:B------:R-:W-:Y:S02]  /*bb20*/  FSEL R67, R67, RZ, P0 ;  /* 0x000000ff43437208 */ /* 0x000fe40000000000 */
[----:B------:R-:W-:Y:S02]  /*bb30*/  F2FP.F16.F32.PACK_AB R65, R65, R66 ;  /* 0x000000424141723e */ /* 0x000fe400000000ff */
[----:B------:R-:W-:Y:S02]  /*bb40*/  F2FP.F16.F32.PACK_AB R71, R71, R64 ;  /* 0x000000404747723e */ /* 0x000fe400000000ff */
[----:B------:R-:W-:-:S02]  /*bb50*/  F2FP.F16.F32.PACK_AB R62, R67, R62 ;  /* 0x0000003e433e723e */ /* 0x000fc400000000ff */
        /* <DEDUP_REMOVED lines=8> */
.L_x_1494:
[----:B0-2---:R-:W-:Y:S01]  /*bbe0*/  SHF.R.U64 R64, R128, 0x10, R129 ;  /* 0x0000001080407819 */ /* 0x005fe20000001281 */
[-CC-:B------:R-:W-:Y:S01]  /*bbf0*/  FFMA.FTZ R63, R152, R70.reuse, R71.reuse ;  /* 0x00000046983f7223 */ /* 0x180fe20000010047 */
[-CC-:B------:R-:W-:Y:S01]  /*bc00*/  FFMA.FTZ R65, R156, R70.reuse, R71.reuse ;  /* 0x000000469c417223 */ /* 0x180fe20000010047 */
[----:B------:R-:W-:Y:S02]  /*bc10*/  IMAD.MOV.U32 R62, RZ, RZ, R128 ;  /* 0x000000ffff3e7224 */ /* 0x000fe400078e0080 */
[-C--:B-1----:R-:W-:Y:S01]  /*bc20*/  FFMA.FTZ R66, R153, R70.reuse, R71 ;  /* 0x0000004699427223 */ /* 0x082fe20000010047 */
[----:B------:R-:W-:Y:S02]  /*bc30*/  HADD2.F32 R64, -RZ, R64.H0_H0 ;  /* 0x20000040ff407230 */ /* 0x000fe40000004100 */
[----:B------:R-:W-:Y:S01]  /*bc40*/  FADD.FTZ R150, R150, -R63 ;  /* 0x8000003f96967221 */ /* 0x000fe20000010000 */
[----:B------:R-:W-:Y:S01]  /*bc50*/  FFMA.FTZ R70, R149, R70, R71 ;  /* 0x0000004695467223 */ /* 0x000fe20000010047 */
[----:B------:R-:W-:Y:S01]  /*bc60*/  FADD.FTZ R154, R154, -R65 ;  /* 0x800000419a9a7221 */ /* 0x000fe20000010000 */
[----:B------:R-:W-:-:S02]  /*bc70*/  HADD2.F32 R63, -RZ, R62.H0_H0 ;  /* 0x2000003eff3f7230 */ /* 0x000fc40000004100 */
[----:B------:R-:W-:Y:S01]  /*bc80*/  FFMA.FTZ R64, R107, R150, R64 ;  /* 0x000000966b407223 */ /* 0x000fe20000010040 */
[--C-:B------:R-:W-:Y:S01]  /*bc90*/  SHF.R.U32.HI R65, RZ, 0x10, R129.reuse ;  /* 0x00000010ff417819 */ /* 0x100fe20000011681 */
[----:B------:R-:W-:Y:S01]  /*bca0*/  FADD.FTZ R70, R147, -R70 ;  /* 0x8000004693467221 */ /* 0x000fe20000010000 */
[----:B------:R-:W-:Y:S02]  /*bcb0*/  IMAD.MOV.U32 R62, RZ, RZ, R129 ;  /* 0x000000ffff3e7224 */ /* 0x000fe400078e0081 */
[----:B------:R-:W-:Y:S01]  /*bcc0*/  FMUL.FTZ R64, R64, UR6 ;  /* 0x0000000640407c20 */ /* 0x000fe20008410000 */
[----:B------:R-:W-:Y:S01]  /*bcd0*/  LOP3.LUT P5, RZ, R115, 0xff00, RZ, 0xc0, !PT ;  /* 0x0000ff0073ff7812 */ /* 0x000fe200078ac0ff */
[----:B------:R-:W-:Y:S01]  /*bce0*/  FFMA.FTZ R63, R107, R70, R63 ;  /* 0x000000466b3f7223 */ /* 0x000fe2000001003f */
[----:B------:R-:W-:Y:S01]  /*bcf0*/  LOP3.LUT P6, RZ, R117, 0xff00, RZ, 0xc0, !PT ;  /* 0x0000ff0075ff7812 */ /* 0x000fe200078cc0ff */
[----:B------:R-:W-:Y:S02]  /*bd00*/  HADD2.F32 R67, -RZ, R65.H0_H0 ;  /* 0x20000041ff437230 */ /* 0x000fe40000004100 */
[----:B------:R-:W-:Y:S01]  /*bd10*/  FADD.FTZ R66, R151, -R66 ;  /* 0x8000004297427221 */ /* 0x000fe20000010000 */
[----:B------:R-:W-:-:S02]  /*bd20*/  HADD2.F32 R68, -RZ, R62.H0_H0 ;  /* 0x2000003eff447230 */ /* 0x000fc40000004100 */
        /* <DEDUP_REMOVED lines=9> */
[----:B------:R-:W-:Y:S02]  /*bdc0*/  F2FP.F16.F32.PACK_AB R65, R65, R62 ;  /* 0x0000003e4141723e */ /* 0x000fe400000000ff */
[----:B------:R-:W-:-:S02]  /*bdd0*/  FSEL R62, R63, RZ, P4 ;  /* 0x000000ff3f3e7208 */ /* 0x000fc40002000000 */
[----:B------:R-:W-:Y:S02]  /*bde0*/  ISETP.GE.U32.AND P3, PT, R115, 0x1000000, PT ;  /* 0x010000007300780c */ /* 0x000fe40003f66070 */
[----:B------:R-:W-:Y:S02]  /*bdf0*/  FSEL R63, R63, RZ, P5 ;  /* 0x000000ff3f3f7208 */ /* 0x000fe40002800000 */
[----:B------:R-:W-:Y:S02]  /*be00*/  LOP3.LUT P0, RZ, R115, 0xff0000, RZ, 0xc0, !PT ;  /* 0x00ff000073ff7812 */ /* 0x000fe4000780c0ff */
[C---:B------:R-:W-:Y:S02]  /*be10*/  LOP3.LUT P4, RZ, R117.reuse, 0xff0000, RZ, 0xc0, !PT ;  /* 0x00ff000075ff7812 */ /* 0x040fe4000788c0ff */
[----:B------:R-:W-:Y:S02]  /*be20*/  ISETP.GE.U32.AND P5, PT, R117, 0x1000000, PT ;  /* 0x010000007500780c */ /* 0x000fe40003fa6070 */
[----:B------:R-:W-:-:S02]  /*be30*/  F2FP.F16.F32.PACK_AB R69, R63, R62 ;  /* 0x0000003e3f45723e */ /* 0x000fc400000000ff */
[C---:B------:R-:W-:Y:S02]  /*be40*/  FSEL R64, R67.reuse, RZ, P3 ;  /* 0x000000ff43407208 */ /* 0x040fe40001800000 */
[C---:B------:R-:W-:Y:S02]  /*be50*/  FSEL R62, R66.reuse, RZ, P0 ;  /* 0x000000ff423e7208 */ /* 0x040fe40000000000 */
[----:B------:R-:W-:Y:S02]  /*be60*/  FSEL R63, R66, RZ, P4 ;  /* 0x000000ff423f7208 */ /* 0x000fe40002000000 */
[----:B------:R-:W-:Y:S02]  /*be70*/  FSEL R67, R67, RZ, P5 ;  /* 0x000000ff43437208 */ /* 0x000fe40002800000 */
        /* <DEDUP_REMOVED lines=10> */
.L_x_1493:
        /* <DEDUP_REMOVED lines=20> */
[----:B------:R-:W-:Y:S01]  /*c060*/  F2FP.F16.F32.PACK_AB R65, R65, R62 ;  /* 0x0000003e4141723e */ /* 0x000fe200000000ff */
[----:B------:R-:W-:Y:S01]  /*c070*/  FMUL.FTZ R62, R107, R150 ;  /* 0x000000966b3e7220 */ /* 0x000fe20000410000 */
[----:B------:R-:W-:Y:S02]  /*c080*/  FSEL R63, R63, RZ, P5 ;  /* 0x000000ff3f3f7208 */ /* 0x000fe40002800000 */
[C---:B------:R-:W-:Y:S02]  /*c090*/  PRMT R69, R65.reuse, 0x7632, R69 ;  /* 0x0000763241457816 */ /* 0x040fe40000000045 */
        /* <DEDUP_REMOVED lines=12> */
[----:B------:R-:W-:Y:S02]  /*c160*/  F2FP.F16.F32.PACK_AB R63, R62, R63 ;  /* 0x0000003f3e3f723e */ /* 0x000fe400000000ff */
[----:B------:R-:W-:Y:S02]  /*c170*/  F2FP.F16.F32.PACK_AB R158, R67, R64 ;  /* 0x00000040439e723e */ /* 0x000fe400000000ff */
[----:B------:R-:W-:Y:S02]  /*c180*/  FSEL R65, R65, RZ, P4 ;  /* 0x000000ff41417208 */ /* 0x000fe40002000000 */
[C---:B------:R-:W-:Y:S02]  /*c190*/  FSEL R62, R68.reuse, RZ, P3 ;  /* 0x000000ff443e7208 */ /* 0x040fe40001800000 */
[----:B------:R-:W-:-:S02]  /*c1a0*/  FSEL R67, R68, RZ, P0 ;  /* 0x000000ff44437208 */ /* 0x000fc40000000000 */
[----:B------:R-:W-:Y:S02]  /*c1b0*/  F2FP.F16.F32.PACK_AB R65, R66, R65 ;  /* 0x000000414241723e */ /* 0x000fe400000000ff */
[----:B------:R-:W-:Y:S02]  /*c1c0*/  F2FP.F16.F32.PACK_AB R62, R67, R62 ;  /* 0x0000003e433e723e */ /* 0x000fe400000000ff */
[C---:B------:R-:W-:Y:S02]  /*c1d0*/  PRMT R159, R65.reuse, 0x7632, R159 ;  /* 0x00007632419f7816 */ /* 0x040fe4000000009f */
[----:B------:R-:W-:Y:S02]  /*c1e0*/  PRMT R162, R65, 0x7610, R162 ;  /* 0x0000761041a27816 */ /* 0x000fe400000000a2 */
[----:B------:R-:W-:Y:S02]  /*c1f0*/  PRMT R160, R63, 0x7632, R160 ;  /* 0x000076323fa07816 */ /* 0x000fe400000000a0 */
[----:B------:R-:W-:-:S02]  /*c200*/  PRMT R64, R158, 0x7632, R64 ;  /* 0x000076329e407816 */ /* 0x000fc40000000040 */
[C---:B------:R-:W-:Y:S02]  /*c210*/  PRMT R163, R62.reuse, 0x7632, R163 ;  /* 0x000076323ea37816 */ /* 0x040fe400000000a3 */
[----:B------:R-:W-:Y:S01]  /*c220*/  PRMT R65, R62, 0x7610, R65 ;  /* 0x000076103e417816 */ /* 0x000fe20000000041 */
[----:B------:R-:W-:Y:S06]  /*c230*/  BRA `(.L_x_1495) ;  /* 0x0000000c000c7947 */ /* 0x000fec0003800000 */
.L_x_1496:
        /* <DEDUP_REMOVED lines=26> */
[----:B------:R-:W-:Y:S02]  /*c3e0*/  LOP3.LUT P4, RZ, R117, 0xff0000, RZ, 0xc0, !PT ;  /* 0x00ff000075ff7812 */ /* 0x000fe4000788c0ff */
[----:B------:R-:W-:Y:S02]  /*c3f0*/  ISETP.GE.U32.AND P3, PT, R115, 0x1000000, PT ;  /* 0x010000007300780c */ /* 0x000fe40003f66070 */
[----:B------:R-:W-:Y:S02]  /*c400*/  ISETP.GE.U32.AND P5, PT, R117, 0x1000000, PT ;  /* 0x010000007500780c */ /* 0x000fe40003fa6070 */
[----:B-1----:R-:W-:Y:S02]  /*c410*/  F2FP.F16.F32.PACK_AB R69, R62, R63 ;  /* 0x0000003f3e45723e */ /* 0x002fe400000000ff */
        /* <DEDUP_REMOVED lines=9> */
[C---:B------:R-:W-:Y:S02]  /*c4b0*/  PRMT R162, R62.reuse, 0x7632, R162 ;  /* 0x000076323ea27816 */ /* 0x040fe400000000a2 */
[----:B------:R-:W-:Y:S02]  /*c4c0*/  PRMT R64, R62, 0x7610, R64 ;  /* 0x000076103e407816 */ /* 0x000fe40000000040 */
[----:B------:R-:W-:Y:S01]  /*c4d0*/  PRMT R163, R65, 0x7632, R163 ;  /* 0x0000763241a37816 */ /* 0x000fe200000000a3 */
[----:B------:R-:W-:Y:S06]  /*c4e0*/  BRA `(.L_x_1495) ;  /* 0x0000000800607947 */ /* 0x000fec0003800000 */
.L_x_1492:
[----:B------:R-:W-:Y:S05]  /*c4f0*/  @!P0 BRA `(.L_x_1497) ;  /* 0x0000000400508947 */ /* 0x000fea0003800000 */
[----:B------:R-:W-:Y:S05]  /*c500*/  BRA.U !UP0, `(.L_x_1498) ;  /* 0x0000000108b47547 */ /* 0x000fea000b800000 */
[-CC-:B0-2---:R-:W-:Y:S01]  /*c510*/  FFMA.FTZ R63, R152, R70.reuse, R71.reuse ;  /* 0x00000046983f7223 */ /* 0x185fe20000010047 */
[-C--:B------:R-:W-:Y:S01]  /*c520*/  FFMA.FTZ R62, R149, R70.reuse, R71 ;  /* 0x00000046953e7223 */ /* 0x080fe20000010047 */
[--C-:B------:R-:W-:Y:S01]  /*c530*/  SHF.R.U32.HI R65, RZ, 0x10, R129.reuse ;  /* 0x00000010ff417819 */ /* 0x100fe20000011681 */
[----:B-1----:R-:W-:Y:S02]  /*c540*/  IMAD.MOV.U32 R67, RZ, RZ, R129 ;  /* 0x000000ffff437224 */ /* 0x002fe400078e0081 */
[----:B------:R-:W-:Y:S01]  /*c550*/  FADD.FTZ R150, R150, -R63 ;  /* 0x8000003f96967221 */ /* 0x000fe20000010000 */
[----:B------:R-:W-:Y:S01]  /*c560*/  IMAD.MOV.U32 R63, RZ, RZ, R128 ;  /* 0x000000ffff3f7224 */ /* 0x000fe200078e0080 */
[----:B------:R-:W-:Y:S01]  /*c570*/  SHF.R.U64 R64, R128, 0x10, R129 ;  /* 0x0000001080407819 */ /* 0x000fe20000001281 */
        /* <DEDUP_REMOVED lines=14> */
[----:B------:R-:W-:Y:S01]  /*c660*/  FFMA.FTZ R66, R107, R66, R67 ;  /* 0x000000426b427223 */ /* 0x000fe20000010043 */
[----:B------:R-:W-:Y:S01]  /*c670*/  LOP3.LUT P3, RZ, R115, 0xff00, RZ, 0xc0, !PT ;  /* 0x0000ff0073ff7812 */ /* 0x000fe2000786c0ff */
[----:B------:R-:W-:Y:S01]  /*c680*/  FMUL.FTZ R64, R65, UR6 ;  /* 0x0000000641407c20 */ /* 0x000fe20008410000 */
[----:B------:R-:W-:Y:S01]  /*c690*/  FMUL.FTZ R69, R68, UR6 ;  /* 0x0000000644457c20 */ /* 0x000fe20008410000 */
[----:B------:R-:W-:Y:S01]  /*c6a0*/  FMUL.FTZ R67, R66, UR6 ;  /* 0x0000000642437c20 */ /* 0x000fe20008410000 */
[----:B------:R-:W-:-:S02]  /*c6b0*/  FSEL R63, R63, RZ, P0 ;  /* 0x000000ff3f3f7208 */ /* 0x000fc40000000000 */
[C---:B------:R-:W-:Y:S02]  /*c6c0*/  LOP3.LUT P4, RZ, R115.reuse, 0xff0000, RZ, 0xc0, !PT ;  /* 0x00ff000073ff7812 */ /* 0x040fe4000788c0ff */
[----:B------:R-:W-:Y:S02]  /*c6d0*/  ISETP.GE.U32.AND P0, PT, R115, 0x1000000, PT ;  /* 0x010000007300780c */ /* 0x000fe40003f06070 */
[----:B------:R-:W-:Y:S02]  /*c6e0*/  FSEL R64, R64, RZ, P3 ;  /* 0x000000ff40407208 */ /* 0x000fe40001800000 */
        /* <DEDUP_REMOVED lines=15> */
.L_x_1498:
[-C--:B0-2---:R-:W-:Y:S01]  /*c7e0*/  FFMA.FTZ R63, R152, R70.reuse, R71 ;  /* 0x00000046983f7223 */ /* 0x085fe20000010047 */
[--C-:B------:R-:W-:Y:S01]  /*c7f0*/  SHF.R.U64 R65, R128, 0x10, R129.reuse ;  /* 0x0000001080417819 */ /* 0x100fe20000001281 */
[--C-:B-1----:R-:W-:Y:S01]  /*c800*/  IMAD.MOV.U32 R67, RZ, RZ, R129.reuse ;  /* 0x000000ffff437224 */ /* 0x102fe200078e0081 */
[----:B------:R-:W-:Y:S01]  /*c810*/  SHF.R.U32.HI R68, RZ, 0x10, R129 ;  /* 0x00000010ff447819 */ /* 0x000fe20000011681 */
[----:B------:R-:W-:Y:S01]  /*c820*/  FADD.FTZ R150, R150, -R63 ;  /* 0x8000003f96967221 */ /* 0x000fe20000010000 */
[----:B------:R-:W-:Y:S02]  /*c830*/  IMAD.MOV.U32 R63, RZ, RZ, R128 ;  /* 0x000000ffff3f7224 */ /* 0x000fe400078e0080 */
        /* <DEDUP_REMOVED lines=20> */
[C---:B------:R-:W-:Y:S02]  /*c980*/  ISETP.GE.U32.AND P5, PT, R115.reuse, 0x1000000, PT ;  /* 0x010000007300780c */ /* 0x040fe40003fa6070 */
[----:B------:R-:W-:Y:S02]  /*c990*/  LOP3.LUT P4, RZ, R115, 0xff0000, RZ, 0xc0, !PT ;  /* 0x00ff000073ff7812 */ /* 0x000fe4000788c0ff */
[----:B------:R-:W-:Y:S02]  /*c9a0*/  FSEL R62, R62, RZ, P0 ;  /* 0x000000ff3e3e7208 */ /* 0x000fe40000000000 */
[----:B------:R-:W-:Y:S02]  /*c9b0*/  FSEL R65, R65, RZ, P3 ;  /* 0x000000ff41417208 */ /* 0x000fe40001800000 */
[----:B------:R-:W-:Y:S02]  /*c9c0*/  FSEL R64, R69, RZ, P5 ;  /* 0x000000ff45407208 */ /* 0x000fe40002800000 */
[----:B------:R-:W-:-:S02]  /*c9d0*/  FSEL R63, R63, RZ, P4 ;  /* 0x000000ff3f3f7208 */ /* 0x000fc40002000000 */
[----:B------:R-:W-:Y:S02]  /*c9e0*/  F2FP.F16.F32.PACK_AB R62, R65, R62 ;  /* 0x0000003e413e723e */ /* 0x000fe400000000ff */
[----:B------:R-:W-:Y:S02]  /*c9f0*/  F2FP.F16.F32.PACK_AB R64, R64, R63 ;  /* 0x0000003f4040723e */ /* 0x000fe400000000ff */
[C---:B------:R-:W-:Y:S02]  /*ca00*/  PRMT R63, R62.reuse, 0x7632, R63 ;  /* 0x000076323e3f7816 */ /* 0x040fe4000000003f */
[----:B------:R-:W-:Y:S02]  /*ca10*/  PRMT R69, R62, 0x7610, R69 ;  /* 0x000076103e457816 */ /* 0x000fe40000000045 */
[----:B------:R-:W-:Y:S01]  /*ca20*/  PRMT R65, R64, 0x7632, R65 ;  /* 0x0000763240417816 */ /* 0x000fe20000000041 */
[----:B------:R-:W-:Y:S06]  /*ca30*/  BRA `(.L_x_1495) ;  /* 0x00000004000c7947 */ /* 0x000fec0003800000 */
.L_x_1497:
        /* <DEDUP_REMOVED lines=38> */
.L_x_1499:
        /* <DEDUP_REMOVED lines=27> */
[----:B-1----:R-:W-:Y:S02]  /*ce50*/  PRMT R69, R62, 0x7610, R69 ;  /* 0x000076103e457816 */ /* 0x002fe40000000045 */
[----:B------:R-:W-:-:S07]  /*ce60*/  PRMT R65, R64, 0x7632, R65 ;  /* 0x0000763240417816 */ /* 0x000fce0000000041 */
.L_x_1495:
        /* <DEDUP_REMOVED lines=15> */
.L_x_1500:
        /* <DEDUP_REMOVED lines=10> */
.L_x_1501:
        /* <DEDUP_REMOVED lines=45> */
.L_x_1429:
        /* <DEDUP_REMOVED lines=23> */
.L_x_1503:
        /* <DEDUP_REMOVED lines=12> */
.L_x_7235:


//--------------------- .text._ZN10layer_norm31ln_parallel_residual_bwd_kernelINS_13Kernel_traitsIf13__nv_bfloat16S2_S2_fjLj7168ELj1ELj1ELj8ELj8ENS_18Kernel_traits_baseILj7168EfS2_S2_S2_fjLj256EEEEELb0ELb0ELb0EEEvNS_9BwdParamsE --------------------------
	.section	.text._ZN10layer_norm31ln_parallel_residual_bwd_kernelINS_13Kernel_traitsIf13__nv_bfloat16S2_S2_fjLj7168ELj1ELj1ELj8ELj8ENS_18Kernel_traits_baseILj7168EfS2_S2_S2_fjLj256EEEEELb0ELb0ELb0EEEvNS_9BwdParamsE,"ax",@progbits
	.align	128
        .global         _ZN10layer_norm31ln_parallel_residual_bwd_kernelINS_13Kernel_traitsIf13__nv_bfloat16S2_S2_fjLj7168ELj1ELj1ELj8ELj8ENS_18Kernel_traits_baseILj7168EfS2_S2_S2_fjLj256EEEEELb0ELb0ELb0EEEvNS_9BwdParamsE
        .type           _ZN10layer_norm31ln_parallel_residual_bwd_kernelINS_13Kernel_traitsIf13__nv_bfloat16S2_S2_fjLj7168ELj1ELj1ELj8ELj8ENS_18Kernel_traits_baseILj7168EfS2_S2_S2_fjLj256EEEEELb0ELb0ELb0EEEvNS_9BwdParamsE,@function
        .size           _ZN10layer_norm31ln_parallel_residual_bwd_kernelINS_13Kernel_traitsIf13__nv_bfloat16S2_S2_fjLj7168ELj1ELj1ELj8ELj8ENS_18Kernel_traits_baseILj7168EfS2_S2_S2_fjLj256EEEEELb0ELb0ELb0EEEvNS_9BwdParamsE,(.L_x_7236 - _ZN10layer_norm31ln_parallel_residual_bwd_kernelINS_13Kernel_traitsIf13__nv_bfloat16S2_S2_fjLj7168ELj1ELj1ELj8ELj8ENS_18Kernel_traits_baseILj7168EfS2_S2_S2_fjLj256EEEEELb0ELb0ELb0EEEvNS_9BwdParamsE)
        .other          _ZN10layer_norm31ln_parallel_residual_bwd_kernelINS_13Kernel_traitsIf13__nv_bfloat16S2_S2_fjLj7168ELj1ELj1ELj8ELj8ENS_18Kernel_traits_baseILj7168EfS2_S2_S2_fjLj256EEEEELb0ELb0ELb0EEEvNS_9BwdParamsE,@"STO_CUDA_ENTRY STV_DEFAULT"
_ZN10layer_norm31ln_parallel_residual_bwd_kernelINS_13Kernel_traitsIf13__nv_bfloat16S2_S2_fjLj7168ELj1ELj1ELj8ELj8ENS_18Kernel_traits_baseILj7168EfS2_S2_S2_fjLj256EEEEELb0ELb0ELb0EEEvNS_9BwdParamsE:
.text._ZN10layer_norm31ln_parallel_residual_bwd_kernelINS_13Kernel_traitsIf13__nv_bfloat16S2_S2_fjLj7168ELj1ELj1ELj8ELj8ENS_18Kernel_traits_baseILj7168EfS2_S2_S2_fjLj256EEEEELb0ELb0ELb0EEEvNS_9BwdParamsE:
[----:B------:R-:W0:Y:S02]  /*0000*/  LDC R1, c[0x0][0x37c] ;  /* 0x0000df00ff017b82 */ /* 0x000e240000000800 */
[----:B0-----:R-:W-:Y:S01]  /*0010*/  IADD3 R1, PT, PT, R1, -0x20, RZ ;  /* 0xffffffe001017810 */ /* 0x001fe20007ffe0ff */
[----:B------:R-:W0:Y:S01]  /*0020*/  S2R R202, SR_TID.X ;  /* 0x0000000000ca7919 */ /* 0x000e220000002100 */
[----:B------:R-:W1:Y:S04]  /*0030*/  LDCU UR6, c[0x0][0x388] ;  /* 0x00007100ff0677ac */ /* 0x000e680008000800 */
[----:B------:R-:W2:Y:S01]  /*0040*/  LDC.64 R2, c[0x0][0x3d0] ;  /* 0x0000f400ff027b82 */ /* 0x000ea20000000a00 */
[----:B------:R3:W4:Y:S04]  /*0050*/  LDL.64 R36, [R1] ;  /* 0x0000000001247983 */ /* 0x0007280000100a00 */
[----:B------:R3:W4:Y:S03]  /*0060*/  LDL.64 R38, [R1+0x8] ;  /* 0x0000080001267983 */ /* 0x0007260000100a00 */
[----:B------:R-:W3:Y:S01]  /*0070*/  LDC.64 R4, c[0x0][0x3d8] ;  /* 0x0000f600ff047b82 */ /* 0x000ee20000000a00 */
[----:B------:R0:W4:Y:S04]  /*0080*/  LDL.64 R40, [R1+0x10] ;  /* 0x0000100001287983 */ /* 0x0001280000100a00 */
[----:B------:R0:W4:Y:S03]  /*0090*/  LDL.64 R42, [R1+0x18] ;  /* 0x00001800012a7983 */ /* 0x0001260000100a00 */
[----:B------:R-:W3:Y:S01]  /*00a0*/  LDC.64 R8, c[0x0][0x3d8] ;  /* 0x0000f600ff087b82 */ /* 0x000ee20000000a00 */
[----:B-1----:R-:W-:-:S04]  /*00b0*/  USHF.R.S32.HI UR4, URZ, 0x1f, UR6 ;  /* 0x0000001fff047899 */ /* 0x002fc80008011406 */
[----:B------:R-:W-:-:S03]  /*00c0*/  ULEA.HI UR4, UR4, UR6, URZ, 0x2 ;  /* 0x0000000604047291 */ /* 0x000fc6000f8f10ff */
[----:B------:R-:W1:Y:S03]  /*00d0*/  LDC.64 R14, c[0x0][0x3d0] ;  /* 0x0000f400ff0e7b82 */ /* 0x000e660000000a00 */
[----:B------:R-:W-:Y:S02]  /*00e0*/  MOV R7, UR4 ;  /* 0x0000000400077c02 */ /* 0x000fe40008000f00 */
[----:B0-----:R-:W-:-:S03]  /*00f0*/  LOP3.LUT R16, R202, 0xff, RZ, 0x3c, !PT ;  /* 0x000000ffca107812 */ /* 0x001fc600078e3cff */
[----:B------:R-:W0:Y:S01]  /*0100*/  LDC.64 R18, c[0x0][0x3d8] ;  /* 0x0000f600ff127b82 */ /* 0x000e220000000a00 */
[----:B------:R-:W-:Y:S01]  /*0110*/  IMAD.MOV.U32 R17, RZ, RZ, R202 ;  /* 0x000000ffff117224 */ /* 0x000fe200078e00ca */
[----:B------:R-:W-:-:S06]  /*0120*/  LEA.HI.SX32 R16, R7, R16, 0x1e ;  /* 0x0000001007107211 */ /* 0x000fcc00078ff2ff */
[----:B------:R-:W0:Y:S01]  /*0130*/  LDC.64 R20, c[0x0][0x3d0] ;  /* 0x0000f400ff147b82 */ /* 0x000e220000000a00 */
[----:B------:R-:W-:-:S07]  /*0140*/  ISETP.GE.U32.AND P0, PT, R16, 0x100, PT ;  /* 0x000001001000780c */ /* 0x000fce0003f06070 */
[----:B------:R-:W0:Y:S08]  /*0150*/  LDC.64 R22, c[0x0][0x3d8] ;  /* 0x0000f600ff167b82 */ /* 0x000e300000000a00 */
[----:B------:R-:W0:Y:S08]  /*0160*/  LDC.64 R24, c[0x0][0x3d0] ;  /* 0x0000f400ff187b82 */ /* 0x000e300000000a00 */
[----:B------:R-:W0:Y:S01]  /*0170*/  LDC.64 R26, c[0x0][0x3d8] ;  /* 0x0000f600ff1a7b82 */ /* 0x000e220000000a00 */
[----:B------:R-:W1:Y:S01]  /*0180*/  LDCU.64 UR14, c[0x0][0x358] ;  /* 0x00006b00ff0e77ac */ /* 0x000e620008000a00 */
[----:B------:R-:W4:Y:S06]  /*0190*/  LDCU UR4, c[0x0][0x384] ;  /* 0x00007080ff0477ac */ /* 0x000f2c0008000800 */
[----:B------:R-:W0:Y:S01]  /*01a0*/  LDC.64 R6, c[0x0][0x3d0] ;  /* 0x0000f400ff067b82 */ /* 0x000e220000000a00 */
[C---:B------:R-:W-:Y:S01]  /*01b0*/  ISETP.GE.U32.AND P1, PT, R16.reuse, 0x200, PT ;  /* 0x000002001000780c */ /* 0x040fe20003f26070 */
[----:B--2---:R-:W-:Y:S01]  /*01c0*/  @P0 IMAD.WIDE.U32 R2, R17, 0x10, R2 ;  /* 0x0000001011020825 */ /* 0x004fe200078e0002 */
[----:B------:R-:W-:-:S03]  /*01d0*/  ISETP.GE.U32.AND P2, PT, R16, 0x300, PT ;  /* 0x000003001000780c */ /* 0x000fc60003f46070 */
[C---:B---3--:R-:W-:Y:S01]  /*01e0*/  @P0 IMAD.WIDE.U32 R4, R17.reuse, 0x10, R4 ;  /* 0x0000001011040825 */ /* 0x048fe200078e0004 */
[----:B------:R-:W-:Y:S01]  /*01f0*/  @P0 LOP3.LUT R17, R17, 0x100, RZ, 0xfc, !PT ;  /* 0x0000010011110812 */ /* 0x000fe200078efcff */
[----:B------:R-:W2:Y:S01]  /*0200*/  LDC.64 R32, c[0x0][0x3d0] ;  /* 0x0000f400ff207b82 */ /* 0x000ea20000000a00 */
[----:B------:R-:W-:-:S05]  /*0210*/  ISETP.GE.U32.AND P3, PT, R16, 0x400, PT ;  /* 0x000004001000780c */ /* 0x000fca0003f66070 */
[C---:B------:R-:W-:Y:S02]  /*0220*/  @P1 IMAD.WIDE.U32 R12, R17.reuse, 0x10, R8 ;  /* 0x00000010110c1825 */ /* 0x040fe400078e0008 */
[----:B------:R-:W3:Y:S01]  /*0230*/  LDC.64 R8, c[0x0][0x3d8] ;  /* 0x0000f600ff087b82 */ /* 0x000ee20000000a00 */
[C---:B------:R-:W-:Y:S02]  /*0240*/  ISETP.GE.U32.AND P4, PT, R16.reuse, 0x500, PT ;  /* 0x000005001000780c */ /* 0x040fe40003f86070 */
[----:B------:R-:W-:Y:S01]  /*0250*/  ISETP.GE.U32.AND P5, PT, R16, 0x600, PT ;  /* 0x000006001000780c */ /* 0x000fe20003fa6070 */
[----:B-1----:R1:W5:Y:S01]  /*0260*/  @P1 LDG.E.128 R244, desc[UR14][R12.64] ;  /* 0x0000000e0cf41981 */ /* 0x002362000c1e1d00 */
[----:B0-----:R-:W-:-:S03]  /*0270*/  @P1 IMAD.WIDE.U32 R10, R17, 0x10, R6 ;  /* 0x00000010110a1825 */ /* 0x001fc600078e0006 */
[----:B------:R-:W0:Y:S01]  /*0280*/  LDC.64 R34, c[0x0][0x3d8] ;  /* 0x0000f600ff227b82 */ /* 0x000e220000000a00 */
[----:B------:R-:W-:Y:S02]  /*0290*/  @P1 IADD3 R17, PT, PT, R17, 0x100, RZ ;  /* 0x0000010011111810 */ /* 0x000fe40007ffe0ff */
[----:B------:R-:W-:Y:S01]  /*02a0*/  ISETP.GE.U32.AND P6, PT, R16, 0x700, PT ;  /* 0x000007001000780c */ /* 0x000fe20003fc6070 */
[----:B------:R1:W5:Y:S04]  /*02b0*/  @P1 LDG.E.128 R248, desc[UR14][R10.64] ;  /* 0x0000000e0af81981 */ /* 0x000368000c1e1d00 */
[----:B------:R-:W2:Y:S01]  /*02c0*/  LDC.64 R6, c[0x0][0x3d0] ;  /* 0x0000f400ff067b82 */ /* 0x000ea20000000a00 */
[----:B------:R-:W-:-:S04]  /*02d0*/  @P2 IMAD.WIDE.U32 R14, R17, 0x10, R14 ;  /* 0x00000010110e2825 */ /* 0x000fc800078e000e */
[C---:B------:R-:W-:Y:S01]  /*02e0*/  @P2 IMAD.WIDE.U32 R18, R17.reuse, 0x10, R18 ;  /* 0x0000001011122825 */ /* 0x040fe200078e0012 */
[----:B------:R-:W-:Y:S01]  /*02f0*/  @P2 IADD3 R17, PT, PT, R17, 0x100, RZ ;  /* 0x0000010011112810 */ /* 0x000fe20007ffe0ff */
[----:B------:R1:W5:Y:S04]  /*0300*/  @P2 LDG.E.128 R240, desc[UR14][R14.64] ;  /* 0x0000000e0ef02981 */ /* 0x000368000c1e1d00 */
[C---:B------:R-:W-:Y:S01]  /*0310*/  @P3 IMAD.WIDE.U32 R20, R17.reuse, 0x10, R20 ;  /* 0x0000001011143825 */ /* 0x040fe200078e0014 */
[----:B------:R1:W5:Y:S03]  /*0320*/  @P2 LDG.E.128 R236, desc[UR14][R18.64] ;  /* 0x0000000e12ec2981 */ /* 0x000366000c1e1d00 */
[C---:B------:R-:W-:Y:S01]  /*0330*/  @P3 IMAD.WIDE.U32 R22, R17.reuse, 0x10, R22 ;  /* 0x0000001011163825 */ /* 0x040fe200078e0016 */
[----:B------:R1:W5:Y:S03]  /*0340*/  @P3 LDG.E.128 R232, desc[UR14][R20.64] ;  /* 0x0000000e14e83981 */ /* 0x000366000c1e1d00 */
[----:B------:R-:W-:Y:S01]  /*0350*/  @P3 VIADD R17, R17, 0x100 ;  /* 0x0000010011113836 */ /* 0x000fe20000000000 */
[----:B------:R1:W5:Y:S03]  /*0360*/  @P3 LDG.E.128 R228, desc[UR14][R22.64] ;  /* 0x0000000e16e43981 */ /* 0x000366000c1e1d00 */
[----:B------:R-:W-:-:S04]  /*0370*/  @P4 IMAD.WIDE.U32 R24, R17, 0x10, R24 ;  /* 0x0000001011184825 */ /* 0x000fc800078e0018 */
[C---:B------:R-:W-:Y:S01]  /*0380*/  @P4 IMAD.WIDE.U32 R26, R17.reuse, 0x10, R26 ;  /* 0x00000010111a4825 */ /* 0x040fe200078e001a */
[----:B------:R-:W-:Y:S01]  /*0390*/  @P4 IADD3 R17, PT, PT, R17, 0x100, RZ ;  /* 0x0000010011114810 */ /* 0x000fe20007ffe0ff */
[----:B------:R1:W5:Y:S04]  /*03a0*/  @P4 LDG.E.128 R224, desc[UR14][R24.64] ;  /* 0x0000000e18e04981 */ /* 0x000368000c1e1d00 */
[C---:B--2---:R-:W-:Y:S01]  /*03b0*/  @P5 IMAD.WIDE.U32 R28, R17.reuse, 0x10, R6 ;  /* 0x00000010111c5825 */ /* 0x044fe200078e0006 */
[----:B------:R1:W5:Y:S03]  /*03c0*/  @P4 LDG.E.128 R220, desc[UR14][R26.64] ;  /* 0x0000000e1adc4981 */ /* 0x000366000c1e1d00 */
[C---:B---3--:R-:W-:Y:S01]  /*03d0*/  @P5 IMAD.WIDE.U32 R30, R17.reuse, 0x10, R8 ;  /* 0x00000010111e5825 */ /* 0x048fe200078e0008 */
[----:B------:R-:W-:Y:S01]  /*03e0*/  @P5 IADD3 R17, PT, PT, R17, 0x100, RZ ;  /* 0x0000010011115810 */ /* 0x000fe20007ffe0ff */
[----:B------:R1:W5:Y:S04]  /*03f0*/  @P5 LDG.E.128 R216, desc[UR14][R28.64] ;  /* 0x0000000e1cd85981 */ /* 0x000368000c1e1d00 */
[C---:B------:R-:W-:Y:S01]  /*0400*/  @P6 IMAD.WIDE.U32 R6, R17.reuse, 0x10, R32 ;  /* 0x0000001011066825 */ /* 0x040fe200078e0020 */
[----:B------:R1:W5:Y:S03]  /*0410*/  @P5 LDG.E.128 R212, desc[UR14][R30.64] ;  /* 0x0000000e1ed45981 */ /* 0x000366000c1e1d00 */
[----:B0-----:R-:W-:Y:S01]  /*0420*/  @P6 IMAD.WIDE.U32 R8, R17, 0x10, R34 ;  /* 0x0000001011086825 */ /* 0x001fe200078e0022 */
[----:B------:R1:W5:Y:S04]  /*0430*/  @P6 LDG.E.128 R208, desc[UR14][R6.64] ;  /* 0x0000000e06d06981 */ /* 0x000368000c1e1d00 */
[----:B------:R1:W5:Y:S04]  /*0440*/  @P6 LDG.E.128 R204, desc[UR14][R8.64] ;  /* 0x0000000e08cc6981 */ /* 0x000368000c1e1d00 */
[----:B----4-:R-:W2:Y:S04]  /*0450*/  @P0 LDG.E.128 R36, desc[UR14][R4.64] ;  /* 0x0000000e04240981 */ /* 0x010ea8000c1e1d00 */
[----:B------:R-:W3:Y:S01]  /*0460*/  @P0 LDG.E.128 R40, desc[UR14][R2.64] ;  /* 0x0000000e02280981 */ /* 0x000ee2000c1e1d00 */
[----:B------:R-:W0:Y:S01]  /*0470*/  S2UR UR9, SR_CTAID.X ;  /* 0x00000000000979c3 */ /* 0x000e220000002500 */
        /* <DEDUP_REMOVED lines=13> */
[----:B0-----:R-:W-:Y:S01]  /*0550*/  UISETP.GE.AND UP0, UPT, UR9, UR4, UPT ;  /* 0x000000040900728c */ /* 0x001fe2000bf06270 */
        /* <DEDUP_REMOVED lines=39> */
[----:B--2---:R0:W-:Y:S04]  /*07d0*/  @P0 STL.64 [R1], R36 ;  /* 0x0000002401000387 */ /* 0x0041e80000100a00 */
[----:B------:R2:W-:Y:S04]  /*07e0*/  @P0 STL.64 [R1+0x8], R38 ;  /* 0x0000082601000387 */ /* 0x0005e80000100a00 */
[----:B---3--:R3:W-:Y:S04]  /*07f0*/  @P0 STL.64 [R1+0x10], R40 ;  /* 0x0000102801000387 */ /* 0x0087e80000100a00 */
[----:B------:R4:W-:Y:S01]  /*0800*/  @P0 STL.64 [R1+0x18], R42 ;  /* 0x0000182a01000387 */ /* 0x0009e20000100a00 */
[----:B0-----:R-:W-:-:S02]  /*0810*/  CS2R R36, SRZ ;  /* 0x0000000000247805 */ /* 0x001fc4000001ff00 */
[----:B--2---:R-:W-:Y:S02]  /*0820*/  CS2R R38, SRZ ;  /* 0x0000000000267805 */ /* 0x004fe4000001ff00 */
[----:B---3--:R-:W-:Y:S02]  /*0830*/  CS2R R40, SRZ ;  /* 0x0000000000287805 */ /* 0x008fe4000001ff00 */
[----:B----4-:R-:W-:Y:S01]  /*0840*/  CS2R R42, SRZ ;  /* 0x00000000002a7805 */ /* 0x010fe2000001ff00 */
[----:B-1----:R-:W-:Y:S06]  /*0850*/  BRA.U UP0, `(.L_x_1504) ;  /* 0x000000ad00ac7547 */ /* 0x002fec000b800000 */
[----:B------:R-:W0:Y:S01]  /*0860*/  LDCU.U8 UR4, c[0x0][0x410] ;  /* 0x00008200ff0477ac */ /* 0x000e220008000000 */
        /* <DEDUP_REMOVED lines=56> */
[----:B------:R-:W-:Y:S01]  /*0bf0*/  UPLOP3.LUT UP3, UPT, UPT, UPT, UPT, 0x40, 0x4 ;  /* 0x000000000004789c */ /* 0x000fe20003f6e870 */
[----:B------:R-:W1:Y:S01]  /*0c00*/  LDCU UR6, c[0x0][0x388] ;  /* 0x00007100ff0677ac */ /* 0x000e620008000800 */
[----:B------:R-:W2:Y:S01]  /*0c10*/  LDCU.U8 UR28, c[0x0][0x410] ;  /* 0x00008200ff1c77ac */ /* 0x000ea20008000000 */
[----:B------:R-:W3:Y:S01]  /*0c20*/  LDCU UR24, c[0x0][0x400] ;  /* 0x00008000ff1877ac */ /* 0x000ee20008000800 */
[----:B------:R-:W4:Y:S01]  /*0c30*/  LDCU.64 UR12, c[0x0][0x470] ;  /* 0x00008e00ff0c77ac */ /* 0x000f220008000a00 */
[----:B------:R-:W1:Y:S01]  /*0c40*/  LDCU.64 UR22, c[0x0][0x438] ;  /* 0x00008700ff1677ac */ /* 0x000e620008000a00 */
[----:B------:R-:W1:Y:S01]  /*0c50*/  LDCU.64 UR10, c[0x0][0x478] ;  /* 0x00008f00ff0a77ac */ /* 0x000e620008000a00 */
[----:B------:R-:W1:Y:S01]  /*0c60*/  LDCU.128 UR16, c[0x0][0x3c0] ;  /* 0x00007800ff1077ac */ /* 0x000e620008000c00 */
[----:B------:R-:W1:Y:S01]  /*0c70*/  LDCU.64 UR20, c[0x0][0x380] ;  /* 0x00007000ff1477ac */ /* 0x000e620008000a00 */
[----:B0-----:R-:W-:-:S11]  /*0c80*/  UISETP.NE.AND UP2, UPT, UR4, URZ, UPT ;  /* 0x000000ff0400728c */ /* 0x001fd6000bf45270 */
.L_x_1604:
[----:B-1----:R-:W-:-:S06]  /*0c90*/  UIMAD.WIDE UR4, UR9, 0x4, UR16 ;  /* 0x00000004090478a5 */ /* 0x002fcc000f8e0210 */
[----:B0-2-4-:R-:W-:Y:S01]  /*0ca0*/  IMAD.U32 R148, RZ, RZ, UR4 ;  /* 0x00000004ff947e24 */ /* 0x015fe2000f8e00ff */
[----:B------:R-:W-:Y:S01]  /*0cb0*/  MOV R149, UR5 ;  /* 0x0000000500957c02 */ /* 0x000fe20008000f00 */
[----:B------:R-:W-:-:S04]  /*0cc0*/  UIMAD.WIDE UR4, UR9, 0x4, UR18 ;  /* 0x00000004090478a5 */ /* 0x000fc8000f8e0212 */
[----:B------:R0:W2:Y:S02]  /*0cd0*/  LDG.E R15, desc[UR14][R148.64] ;  /* 0x0000000e940f7981 */ /* 0x0000a4000c1e1900 */
[----:B0-----:R-:W-:Y:S01]  /*0ce0*/  MOV R148, UR4 ;  /* 0x0000000400947c02 */ /* 0x001fe20008000f00 */
[----:B------:R-:W-:-:S05]  /*0cf0*/  IMAD.U32 R149, RZ, RZ, UR5 ;  /* 0x00000005ff957e24 */ /* 0x000fca000f8e00ff */
[----:B---3--:R-:W3:Y:S01]  /*0d00*/  LDG.E R150, desc[UR14][R148.64] ;  /* 0x0000000e94967981 */ /* 0x008ee2000c1e1900 */
[----:B------:R-:W-:Y:S01]  /*0d10*/  UIMAD UR4, UR9, UR6, URZ ;  /* 0x00000006090472a4 */ /* 0x000fe2000f8e02ff */
[----:B------:R-:W-:Y:S01]  /*0d20*/  PLOP3.LUT P1, PT, PT, PT, UP2, 0x40, 0x4 ;  /* 0x000000000004781c */ /* 0x000fe20003f2e828 */
[----:B------:R-:W-:Y:S01]  /*0d30*/  BSSY.RECONVERGENT B0, `(.L_x_1505) ;  /* 0x0000067000007945 */ /* 0x000fe20003800200 */
[----:B------:R-:W-:Y:S01]  /*0d40*/  HFMA2 R198, -RZ, RZ, 0, 0 ;  /* 0x00000000ffc67431 */ /* 0x000fe200000001ff */
[----:B------:R-:W-:Y:S01]  /*0d50*/  USHF.R.S32.HI UR5, URZ, 0x1f, UR4 ;  /* 0x0000001fff057899 */ /* 0x000fe20008011404 */
[C---:B------:R-:W-:Y:S01]  /*0d60*/  ISETP.GE.U32.AND P2, PT, R16.reuse, 0x300, PT ;  /* 0x000003001000780c */ /* 0x040fe20003f46070 */
[----:B------:R-:W-:Y:S01]  /*0d70*/  IMAD.MOV.U32 R197, RZ, RZ, RZ ;  /* 0x000000ffffc57224 */ /* 0x000fe200078e00ff */
[C---:B------:R-:W-:Y:S01]  /*0d80*/  ISETP.GE.U32.AND P3, PT, R16.reuse, 0x400, PT ;  /* 0x000004001000780c */ /* 0x040fe20003f66070 */
[----:B------:R-:W-:Y:S01]  /*0d90*/  ULEA.HI UR5, UR5, UR4, URZ, 0x2 ;  /* 0x0000000405057291 */ /* 0x000fe2000f8f10ff */
[----:B------:R-:W-:-:S02]  /*0da0*/  ISETP.GE.U32.AND P4, PT, R16, 0x500, PT ;  /* 0x000005001000780c */ /* 0x000fc40003f86070 */
[C---:B------:R-:W-:Y:S02]  /*0db0*/  ISETP.GE.U32.AND P5, PT, R16.reuse, 0x600, PT ;  /* 0x000006001000780c */ /* 0x040fe40003fa6070 */
[C---:B------:R-:W-:Y:S02]  /*0dc0*/  ISETP.GE.U32.AND P6, PT, R16.reuse, 0x700, PT ;  /* 0x000007001000780c */ /* 0x040fe40003fc6070 */
[----:B--2---:R-:W-:Y:S02]  /*0dd0*/  FSEL R15, R15, RZ, P1 ;  /* 0x000000ff0f0f7208 */ /* 0x004fe40000800000 */
[----:B------:R-:W-:Y:S02]  /*0de0*/  ISETP.GE.U32.AND P1, PT, R16, 0x200, PT ;  /* 0x000002001000780c */ /* 0x000fe40003f26070 */
[----:B------:R-:W-:Y:S02]  /*0df0*/  R2UR UR7, R15 ;  /* 0x000000000f0772ca */ /* 0x000fe400000e0000 */
[----:B------:R-:W-:-:S04]  /*0e00*/  MOV R15, UR5 ;  /* 0x00000005000f7c02 */ /* 0x000fc80008000f00 */
[----:B------:R-:W-:-:S04]  /*0e10*/  LEA.HI.SX32 R15, R15, R202, 0x1e ;  /* 0x000000ca0f0f7211 */ /* 0x000fc800078ff2ff */
[----:B------:R-:W-:Y:S02]  /*0e20*/  MOV R199, R15 ;  /* 0x0000000f00c77202 */ /* 0x000fe40000000f00 */
[----:B---3--:R-:W-:Y:S01]  /*0e30*/  R2UR UR25, R150 ;  /* 0x00000000961972ca */ /* 0x008fe200000e0000 */
[----:B-----5:R-:W-:-:S14]  /*0e40*/  @!P0 BRA `(.L_x_1506) ;  /* 0x0000000400548947 */ /* 0x020fdc0003800000 */
[----:B------:R-:W0:Y:S01]  /*0e50*/  LDC.64 R148, c[0x0][0x3a8] ;  /* 0x0000ea00ff947b82 */ /* 0x000e220000000a00 */
[----:B------:R-:W2:Y:S04]  /*0e60*/  LDL R198, [R1] ;  /* 0x0000000001c67983 */ /* 0x000ea80000100800 */
[----:B------:R-:W3:Y:S03]  /*0e70*/  LDL R169, [R1+0x10] ;  /* 0x0000100001a97983 */ /* 0x000ee60000100800 */
[----:B------:R-:W1:Y:S01]  /*0e80*/  LDC.64 R150, c[0x0][0x430] ;  /* 0x00010c00ff967b82 */ /* 0x000e620000000a00 */
[----:B------:R-:W4:Y:S04]  /*0e90*/  LDL R199, [R1+0x4] ;  /* 0x0000040001c77983 */ /* 0x000f280000100800 */
[----:B------:R-:W4:Y:S03]  /*0ea0*/  LDL R202, [R1+0x14] ;  /* 0x0000140001ca7983 */ /* 0x000f260000100800 */
[----:B------:R-:W1:Y:S01]  /*0eb0*/  LDC.64 R164, c[0x0][0x428] ;  /* 0x00010a00ffa47b82 */ /* 0x000e620000000a00 */
[----:B------:R-:W4:Y:S04]  /*0ec0*/  LDL R252, [R1+0x8] ;  /* 0x0000080001fc7983 */ /* 0x000f280000100800 */
[----:B------:R-:W4:Y:S01]  /*0ed0*/  LDL R201, [R1+0xc] ;  /* 0x00000c0001c97983 */ /* 0x000f220000100800 */
[----:B0-----:R-:W-:-:S03]  /*0ee0*/  IMAD.WIDE.U32 R148, R15, 0x8, R148 ;  /* 0x000000080f947825 */ /* 0x001fc600078e0094 */
[----:B------:R-:W4:Y:S04]  /*0ef0*/  LDL R203, [R1+0x18] ;  /* 0x0000180001cb7983 */ /* 0x000f280000100800 */
[----:B------:R-:W4:Y:S01]  /*0f00*/  LDL R200, [R1+0x1c] ;  /* 0x00001c0001c87983 */ /* 0x000f220000100800 */
[----:B-1----:R-:W-:-:S03]  /*0f10*/  IMAD.WIDE.U32 R150, R15, 0x8, R150 ;  /* 0x000000080f967825 */ /* 0x002fc600078e0096 */
[----:B------:R-:W2:Y:S04]  /*0f20*/  LDG.E.64 R148, desc[UR14][R148.64] ;  /* 0x0000000e94947981 */ /* 0x000ea8000c1e1b00 */
[----:B------:R-:W3:Y:S01]  /*0f30*/  LDG.E.64 R150, desc[UR14][R150.64] ;  /* 0x0000000e96967981 */ /* 0x000ee2000c1e1b00 */
[----:B------:R-:W-:-:S06]  /*0f40*/  IMAD.WIDE.U32 R164, R15, 0x8, R164 ;  /* 0x000000080fa47825 */ /* 0x000fcc00078e00a4 */
[----:B------:R-:W4:Y:S01]  /*0f50*/  LDG.E.64 R164, desc[UR14][R164.64] ;  /* 0x0000000ea4a47981 */ /* 0x000f22000c1e1b00 */
[----:B------:R-:W-:-:S04]  /*0f60*/  ISETP.NE.U32.AND P0, PT, RZ, UR22, PT ;  /* 0x00000016ff007c0c */ /* 0x000fc8000bf05070 */
[----:B------:R-:W-:Y:S02]  /*0f70*/  ISETP.NE.AND.EX P0, PT, RZ, UR23, PT, P0 ;  /* 0x00000017ff007c0c */ /* 0x000fe4000bf05300 */
[----:B--2---:R-:W-:Y:S02]  /*0f80*/  SHF.L.U32 R14, R148, 0x10, RZ ;  /* 0x00000010940e7819 */ /* 0x004fe400000006ff */
[----:B---3--:R-:W-:-:S03]  /*0f90*/  MOV R166, R150 ;  /* 0x0000009600a67202 */ /* 0x008fc60000000f00 */
[----:B------:R-:W-:Y:S01]  /*0fa0*/  FADD.FTZ R14, R14, -UR7 ;  /* 0x800000070e0e7e21 */ /* 0x000fe20008010000 */
[----:B----4-:R-:W-:Y:S01]  /*0fb0*/  MOV R0, R164 ;  /* 0x000000a400007202 */ /* 0x010fe20000000f00 */
[--C-:B------:R-:W-:Y:S01]  /*0fc0*/  IMAD.MOV.U32 R168, RZ, RZ, R165.reuse ;  /* 0x000000ffffa87224 */ /* 0x100fe200078e00a5 */
[--C-:B------:R-:W-:Y:S02]  /*0fd0*/  SHF.R.U64 R164, R164, 0x10, R165.reuse ;  /* 0x00000010a4a47819 */ /* 0x100fe400000012a5 */
[----:B------:R-:W-:Y:S01]  /*0fe0*/  SHF.R.U32.HI R197, RZ, 0x10, R165 ;  /* 0x00000010ffc57819 */ /* 0x000fe200000116a5 */
[----:B------:R-:W-:Y:S01]  /*0ff0*/  IMAD.U32 R165, R166, 0x10000, RZ ;  /* 0x00010000a6a57824 */ /* 0x000fe200078e00ff */
[----:B------:R-:W-:Y:S01]  /*1000*/  SHF.L.U32 R167, R0, 0x10, RZ ;  /* 0x0000001000a77819 */ /* 0x000fe200000006ff */
[----:B------:R-:W-:Y:S01]  /*1010*/  FMUL.FTZ R0, R14, UR25 ;  /* 0x000000190e007c20 */ /* 0x000fe20008410000 */
[----:B------:R-:W-:Y:S01]  /*1020*/  SHF.R.U64 R148, R148, 0x10, R149 ;  /* 0x0000001094947819 */ /* 0x000fe20000001295 */
[----:B------:R-:W-:Y:S01]  /*1030*/  FMUL.FTZ R14, R198, R165 ;  /* 0x000000a5c60e7220 */ /* 0x000fe20000410000 */
[----:B------:R-:W-:-:S02]  /*1040*/  SHF.R.U64 R166, R150, 0x10, R151 ;  /* 0x0000001096a67819 */ /* 0x000fc40000001297 */
[----:B------:R-:W-:Y:S01]  /*1050*/  MOV R150, R151 ;  /* 0x0000009700967202 */ /* 0x000fe20000000f00 */
[----:B------:R-:W-:Y:S01]  /*1060*/  FFMA.FTZ R14, R169, R167, R14 ;  /* 0x000000a7a90e7223 */ /* 0x000fe2000001000e */
[----:B------:R-:W-:Y:S01]  /*1070*/  SHF.R.U32.HI R169, RZ, 0x10, R151 ;  /* 0x00000010ffa97819 */ /* 0x000fe20000011697 */
[----:B------:R-:W-:Y:S01]  /*1080*/  IMAD.U32 R151, R148, 0x10000, RZ ;  /* 0x0001000094977824 */ /* 0x000fe200078e00ff */
[----:B------:R-:W-:-:S03]  /*1090*/  SHF.L.U32 R148, R166, 0x10, RZ ;  /* 0x00000010a6947819 */ /* 0x000fc600000006ff */
[----:B------:R-:W-:Y:S01]  /*10a0*/  FADD.FTZ R151, R151, -UR7 ;  /* 0x8000000797977e21 */ /* 0x000fe20008010000 */
[----:B------:R-:W-:Y:S01]  /*10b0*/  FADD.FTZ R64, R64, R167 ;  /* 0x000000a740407221 */ /* 0x000fe20000010000 */
[----:B------:R-:W-:Y:S01]  /*10c0*/  FFMA.FTZ R36, R0, R167, R36 ;  /* 0x000000a700247223 */ /* 0x000fe20000010024 */
[----:B------:R-:W-:Y:S01]  /*10d0*/  SHF.L.U32 R164, R164, 0x10, RZ ;  /* 0x00000010a4a47819 */ /* 0x000fe200000006ff */
[----:B------:R-:W-:Y:S01]  /*10e0*/  FMUL.FTZ R167, R151, UR25 ;  /* 0x0000001997a77c20 */ /* 0x000fe20008410000 */
[----:B------:R-:W-:-:S03]  /*10f0*/  FMUL.FTZ R151, R199, R148 ;  /* 0x00000094c7977220 */ /* 0x000fc60000410000 */
[----:B------:R-:W-:Y:S01]  /*1100*/  FADD.FTZ R65, R65, R164 ;  /* 0x000000a441417221 */ /* 0x000fe20000010000 */
[-C--:B------:R-:W-:Y:S01]  /*1110*/  FFMA.FTZ R37, R167, R164.reuse, R37 ;  /* 0x000000a4a7257223 */ /* 0x080fe20000010025 */
[----:B------:R-:W-:Y:S01]  /*1120*/  FFMA.FTZ R166, R202, R164, R151 ;  /* 0x000000a4caa67223 */ /* 0x000fe20000010097 */
[----:B------:R-:W-:Y:S02]  /*1130*/  IMAD.U32 R164, R149, 0x10000, RZ ;  /* 0x0001000095a47824 */ /* 0x000fe400078e00ff */
[----:B------:R-:W-:Y:S02]  /*1140*/  FADD.FTZ R120, R120, R165 ;  /* 0x000000a578787221 */ /* 0x000fe40000010000 */
[----:B------:R-:W-:Y:S01]  /*1150*/  FADD.FTZ R164, R164, -UR7 ;  /* 0x80000007a4a47e21 */ /* 0x000fe20008010000 */
[----:B------:R-:W-:Y:S01]  /*1160*/  FFMA.FTZ R92, R0, R165, R92 ;  /* 0x000000a5005c7223 */ /* 0x000fe2000001005c */
[----:B------:R-:W-:Y:S02]  /*1170*/  SHF.L.U32 R151, R150, 0x10, RZ ;  /* 0x0000001096977819 */ /* 0x000fe400000006ff */
[----:B------:R-:W-:-:S03]  /*1180*/  FMUL.FTZ R165, R164, UR25 ;  /* 0x00000019a4a57c20 */ /* 0x000fc60008410000 */
[-C--:B------:R-:W-:Y:S01]  /*1190*/  FMUL.FTZ R164, R252, R151.reuse ;  /* 0x00000097fca47220 */ /* 0x080fe20000410000 */
[----:B------:R-:W-:Y:S01]  /*11a0*/  FADD.FTZ R122, R122, R151 ;  /* 0x000000977a7a7221 */ /* 0x000fe20000010000 */
[----:B------:R-:W-:Y:S02]  /*11b0*/  FFMA.FTZ R94, R165, R151, R94 ;  /* 0x00000097a55e7223 */ /* 0x000fe4000001005e */
[----:B------:R-:W0:Y:S02]  /*11c0*/  @P0 LDC.64 R150, c[0x0][0x438] ;  /* 0x00010e00ff960b82 */ /* 0x000e240000000a00 */
[----:B0-----:R-:W-:-:S05]  /*11d0*/  @P0 IMAD.WIDE.U32 R150, R15, 0x8, R150 ;  /* 0x000000080f960825 */ /* 0x001fca00078e0096 */
[----:B------:R0:W5:Y:S01]  /*11e0*/  @P0 LDG.E.64 R174, desc[UR14][R150.64] ;  /* 0x0000000e96ae0981 */ /* 0x000162000c1e1b00 */
[----:B------:R-:W-:-:S05]  /*11f0*/  SHF.R.U32.HI R149, RZ, 0x10, R149 ;  /* 0x00000010ff957819 */ /* 0x000fca0000011695 */
[----:B------:R-:W-:Y:S02]  /*1200*/  IMAD.U32 R149, R149, 0x10000, RZ ;  /* 0x0001000095957824 */ /* 0x000fe400078e00ff */
[----:B------:R-:W-:Y:S01]  /*1210*/  FADD.FTZ R121, R121, R148 ;  /* 0x0000009479797221 */ /* 0x000fe20000010000 */
[----:B------:R-:W-:Y:S01]  /*1220*/  FFMA.FTZ R93, R167, R148, R93 ;  /* 0x00000094a75d7223 */ /* 0x000fe2000001005d */
[----:B------:R-:W-:Y:S01]  /*1230*/  FADD.FTZ R149, R149, -UR7 ;  /* 0x8000000795957e21 */ /* 0x000fe20008010000 */
[----:B------:R-:W-:Y:S02]  /*1240*/  SHF.L.U32 R199, R168, 0x10, RZ ;  /* 0x00000010a8c77819 */ /* 0x000fe400000006ff */
[----:B------:R-:W-:Y:S01]  /*1250*/  SHF.L.U32 R148, R169, 0x10, RZ ;  /* 0x00000010a9947819 */ /* 0x000fe200000006ff */
[----:B------:R-:W-:Y:S01]  /*1260*/  FMUL.FTZ R168, R149, UR25 ;  /* 0x0000001995a87c20 */ /* 0x000fe20008410000 */
[----:B------:R-:W-:-:S03]  /*1270*/  FADD.FTZ R149, RZ, R14 ;  /* 0x0000000eff957221 */ /* 0x000fc60000010000 */
[-C--:B------:R-:W-:Y:S01]  /*1280*/  FMUL.FTZ R169, R201, R148.reuse ;  /* 0x00000094c9a97220 */ /* 0x080fe20000410000 */
[----:B------:R-:W-:Y:S01]  /*1290*/  FADD.FTZ R123, R123, R148 ;  /* 0x000000947b7b7221 */ /* 0x000fe20000010000 */
[----:B------:R-:W-:Y:S01]  /*12a0*/  FFMA.FTZ R95, R168, R148, R95 ;  /* 0x00000094a85f7223 */ /* 0x000fe2000001005f */
[----:B------:R-:W-:Y:S01]  /*12b0*/  FFMA.FTZ R148, R0, R14, RZ ;  /* 0x0000000e00947223 */ /* 0x000fe200000100ff */
[----:B------:R-:W-:Y:S01]  /*12c0*/  SHF.L.U32 R198, R197, 0x10, RZ ;  /* 0x00000010c5c67819 */ /* 0x000fe200000006ff */
[-C--:B------:R-:W-:Y:S01]  /*12d0*/  FFMA.FTZ R164, R203, R199.reuse, R164 ;  /* 0x000000c7cba47223 */ /* 0x080fe200000100a4 */
[----:B------:R-:W-:Y:S01]  /*12e0*/  FADD.FTZ R149, R149, R166 ;  /* 0x000000a695957221 */ /* 0x000fe20000010000 */
[----:B------:R-:W-:Y:S02]  /*12f0*/  FFMA.FTZ R148, R167, R166, R148 ;  /* 0x000000a6a7947223 */ /* 0x000fe40000010094 */
[----:B------:R-:W-:Y:S01]  /*1300*/  FADD.FTZ R67, R67, R198 ;  /* 0x000000c643437221 */ /* 0x000fe20000010000 */
[-C--:B------:R-:W-:Y:S01]  /*1310*/  FFMA.FTZ R39, R168, R198.reuse, R39 ;  /* 0x000000c6a8277223 */ /* 0x080fe20000010027 */
[----:B------:R-:W-:Y:S01]  /*1320*/  FFMA.FTZ R169, R200, R198, R169 ;  /* 0x000000c6c8a97223 */ /* 0x000fe200000100a9 */
[----:B------:R-:W-:Y:S01]  /*1330*/  FADD.FTZ R198, R149, R164 ;  /* 0x000000a495c67221 */ /* 0x000fe20000010000 */
[C---:B------:R-:W-:Y:S01]  /*1340*/  FFMA.FTZ R197, R165.reuse, R164, R148 ;  /* 0x000000a4a5c57223 */ /* 0x040fe20000010094 */
[----:B------:R-:W-:Y:S01]  /*1350*/  FADD.FTZ R66, R66, R199 ;  /* 0x000000c742427221 */ /* 0x000fe20000010000 */
[----:B------:R-:W-:Y:S01]  /*1360*/  FFMA.FTZ R38, R165, R199, R38 ;  /* 0x000000c7a5267223 */ /* 0x000fe20000010026 */
[----:B------:R-:W-:Y:S01]  /*1370*/  FADD.FTZ R198, R198, R169 ;  /* 0x000000a9c6c67221 */ /* 0x000fe20000010000 */
[----:B------:R-:W-:Y:S01]  /*1380*/  FFMA.FTZ R197, R168, R169, R197 ;  /* 0x000000a9a8c57223 */ /* 0x000fe200000100c5 */
[----:B0-----:R-:W-:-:S07]  /*1390*/  VIADD R199, R15, 0x100 ;  /* 0x000001000fc77836 */ /* 0x001fce0000000000 */
.L_x_1506:
[----:B----4-:R-:W-:Y:S05]  /*13a0*/  BSYNC.RECONVERGENT B0 ;  /* 0x0000000000007941 */ /* 0x010fea0003800200 */
.L_x_1505:
        /* <DEDUP_REMOVED lines=12> */
[----:B------:R-:W-:Y:S02]  /*1470*/  ISETP.NE.AND.EX P0, PT, RZ, UR23, PT, P0 ;  /* 0x00000017ff007c0c */ /* 0x000fe4000bf05300 */
[--C-:B---3--:R-:W-:Y:S02]  /*1480*/  SHF.R.U64 R160, R12, 0x10, R13.reuse ;  /* 0x000000100ca07819 */ /* 0x108fe4000000120d */
[----:B------:R-:W-:Y:S02]  /*1490*/  MOV R171, R13 ;  /* 0x0000000d00ab7202 */ /* 0x000fe40000000f00 */
[----:B------:R-:W-:Y:S01]  /*14a0*/  SHF.R.U32.HI R200, RZ, 0x10, R13 ;  /* 0x00000010ffc87819 */ /* 0x000fe2000001160d */
[----:B----4-:R-:W-:Y:S01]  /*14b0*/  IMAD.MOV.U32 R161, RZ, RZ, R150 ;  /* 0x000000ffffa17224 */ /* 0x010fe200078e0096 */
[----:B------:R-:W-:Y:S02]  /*14c0*/  MOV R162, R12 ;  /* 0x0000000c00a27202 */ /* 0x000fe40000000f00 */
[----:B--2---:R-:W-:-:S02]  /*14d0*/  SHF.L.U32 R13, R148, 0x10, RZ ;  /* 0x00000010940d7819 */ /* 0x004fc400000006ff */
[----:B------:R-:W-:-:S03]  /*14e0*/  SHF.L.U32 R161, R161, 0x10, RZ ;  /* 0x00000010a1a17819 */ /* 0x000fc600000006ff */
[----:B------:R-:W-:Y:S01]  /*14f0*/  FADD.FTZ R13, R13, -UR7 ;  /* 0x800000070d0d7e21 */ /* 0x000fe20008010000 */
[----:B------:R-:W-:Y:S02]  /*1500*/  IMAD.U32 R162, R162, 0x10000, RZ ;  /* 0x00010000a2a27824 */ /* 0x000fe400078e00ff */
[----:B-----5:R-:W-:Y:S01]  /*1510*/  FMUL.FTZ R12, R244, R161 ;  /* 0x000000a1f40c7220 */ /* 0x020fe20000410000 */
[----:B------:R-:W-:Y:S01]  /*1520*/  FMUL.FTZ R13, R13, UR25 ;  /* 0x000000190d0d7c20 */ /* 0x000fe20008410000 */
[----:B------:R-:W-:Y:S02]  /*1530*/  FADD.FTZ R68, R68, R162 ;  /* 0x000000a244447221 */ /* 0x000fe40000010000 */
[-C--:B------:R-:W-:Y:S01]  /*1540*/  FFMA.FTZ R12, R248, R162.reuse, R12 ;  /* 0x000000a2f80c7223 */ /* 0x080fe2000001000c */
[----:B------:R-:W-:Y:S01]  /*1550*/  FFMA.FTZ R40, R13, R162, R40 ;  /* 0x000000a20d287223 */ /* 0x000fe20000010028 */
[----:B------:R-:W-:Y:S02]  /*1560*/  SHF.R.U64 R162, R148, 0x10, R149 ;  /* 0x0000001094a27819 */ /* 0x000fe40000001295 */
[----:B------:R-:W-:-:S02]  /*1570*/  SHF.R.U64 R148, R150, 0x10, R151 ;  /* 0x0000001096947819 */ /* 0x000fc40000001297 */
[----:B------:R-:W-:Y:S02]  /*1580*/  SHF.L.U32 R162, R162, 0x10, RZ ;  /* 0x00000010a2a27819 */ /* 0x000fe400000006ff */
[----:B------:R-:W-:Y:S01]  /*1590*/  MOV R150, R151 ;  /* 0x0000009700967202 */ /* 0x000fe20000000f00 */
[----:B------:R-:W-:Y:S01]  /*15a0*/  IMAD.U32 R148, R148, 0x10000, RZ ;  /* 0x0001000094947824 */ /* 0x000fe200078e00ff */
[----:B------:R-:W-:Y:S01]  /*15b0*/  SHF.R.U32.HI R170, RZ, 0x10, R151 ;  /* 0x00000010ffaa7819 */ /* 0x000fe20000011697 */
[----:B------:R-:W-:Y:S01]  /*15c0*/  FADD.FTZ R162, R162, -UR7 ;  /* 0x80000007a2a27e21 */ /* 0x000fe20008010000 */
[----:B------:R-:W-:Y:S01]  /*15d0*/  SHF.L.U32 R151, R149, 0x10, RZ ;  /* 0x0000001095977819 */ /* 0x000fe200000006ff */
[----:B------:R-:W-:Y:S01]  /*15e0*/  FADD.FTZ R124, R124, R161 ;  /* 0x000000a17c7c7221 */ /* 0x000fe20000010000 */
[----:B------:R-:W-:Y:S01]  /*15f0*/  SHF.L.U32 R160, R160, 0x10, RZ ;  /* 0x00000010a0a07819 */ /* 0x000fe200000006ff */
[----:B------:R-:W-:Y:S01]  /*1600*/  FMUL.FTZ R163, R162, UR25 ;  /* 0x00000019a2a37c20 */ /* 0x000fe20008410000 */
[----:B------:R-:W-:Y:S01]  /*1610*/  FFMA.FTZ R96, R13, R161, R96 ;  /* 0x000000a10d607223 */ /* 0x000fe20000010060 */
[----:B------:R-:W-:Y:S01]  /*1620*/  FMUL.FTZ R162, R245, R148 ;  /* 0x00000094f5a27220 */ /* 0x000fe20000410000 */
[----:B------:R-:W-:-:S02]  /*1630*/  IMAD.U32 R150, R150, 0x10000, RZ ;  /* 0x0001000096967824 */ /* 0x000fc400078e00ff */
[----:B------:R-:W-:Y:S01]  /*1640*/  FADD.FTZ R161, R151, -UR7 ;  /* 0x8000000797a17e21 */ /* 0x000fe20008010000 */
[----:B------:R-:W-:Y:S01]  /*1650*/  FADD.FTZ R69, R69, R160 ;  /* 0x000000a045457221 */ /* 0x000fe20000010000 */
[-C--:B------:R-:W-:Y:S01]  /*1660*/  FFMA.FTZ R41, R163, R160.reuse, R41 ;  /* 0x000000a0a3297223 */ /* 0x080fe20000010029 */
[----:B------:R-:W-:Y:S01]  /*1670*/  FFMA.FTZ R162, R249, R160, R162 ;  /* 0x000000a0f9a27223 */ /* 0x000fe200000100a2 */
[----:B------:R-:W-:Y:S01]  /*1680*/  SHF.L.U32 R151, R171, 0x10, RZ ;  /* 0x00000010ab977819 */ /* 0x000fe200000006ff */
[----:B------:R-:W-:Y:S01]  /*1690*/  FMUL.FTZ R161, R161, UR25 ;  /* 0x00000019a1a17c20 */ /* 0x000fe20008410000 */
[-C--:B------:R-:W-:Y:S01]  /*16a0*/  FMUL.FTZ R160, R246, R150.reuse ;  /* 0x00000096f6a07220 */ /* 0x080fe20000410000 */
[----:B------:R-:W-:Y:S02]  /*16b0*/  FADD.FTZ R126, R126, R150 ;  /* 0x000000967e7e7221 */ /* 0x000fe40000010000 */
[----:B------:R-:W-:Y:S01]  /*16c0*/  FADD.FTZ R70, R70, R151 ;  /* 0x0000009746467221 */ /* 0x000fe20000010000 */
[CC--:B------:R-:W-:Y:S01]  /*16d0*/  FFMA.FTZ R42, R161.reuse, R151.reuse, R42 ;  /* 0x00000097a12a7223 */ /* 0x0c0fe2000001002a */
[----:B------:R-:W-:Y:S01]  /*16e0*/  FFMA.FTZ R160, R250, R151, R160 ;  /* 0x00000097faa07223 */ /* 0x000fe200000100a0 */
[----:B------:R-:W-:-:S02]  /*16f0*/  FFMA.FTZ R98, R161, R150, R98 ;  /* 0x00000096a1627223 */ /* 0x000fc40000010062 */
[----:B------:R-:W0:Y:S01]  /*1700*/  @P0 LDC.64 R150, c[0x0][0x438] ;  /* 0x00010e00ff960b82 */ /* 0x000e220000000a00 */
[----:B------:R-:W-:Y:S01]  /*1710*/  SHF.R.U32.HI R149, RZ, 0x10, R149 ;  /* 0x00000010ff957819 */ /* 0x000fe20000011695 */
[----:B------:R-:W-:-:S03]  /*1720*/  FADD.FTZ R125, R125, R148 ;  /* 0x000000947d7d7221 */ /* 0x000fc60000010000 */
[----:B------:R-:W-:Y:S01]  /*1730*/  SHF.L.U32 R149, R149, 0x10, RZ ;  /* 0x0000001095957819 */ /* 0x000fe200000006ff */
[----:B------:R-:W-:Y:S01]  /*1740*/  FFMA.FTZ R97, R163, R148, R97 ;  /* 0x00000094a3617223 */ /* 0x000fe20000010061 */
[----:B------:R-:W-:-:S03]  /*1750*/  IMAD.U32 R148, R170, 0x10000, RZ ;  /* 0x00010000aa947824 */ /* 0x000fc600078e00ff */
[----:B------:R-:W-:Y:S01]  /*1760*/  FADD.FTZ R170, R149, -UR7 ;  /* 0x8000000795aa7e21 */ /* 0x000fe20008010000 */
[----:B------:R-:W-:-:S03]  /*1770*/  SHF.L.U32 R149, R200, 0x10, RZ ;  /* 0x00000010c8957819 */ /* 0x000fc600000006ff */
[----:B------:R-:W-:Y:S01]  /*1780*/  FMUL.FTZ R170, R170, UR25 ;  /* 0x00000019aaaa7c20 */ /* 0x000fe20008410000 */
[----:B0-----:R-:W-:-:S05]  /*1790*/  @P0 IMAD.WIDE.U32 R150, R199, 0x8, R150 ;  /* 0x00000008c7960825 */ /* 0x001fca00078e0096 */
[----:B------:R0:W5:Y:S01]  /*17a0*/  @P0 LDG.E.64 R172, desc[UR14][R150.64] ;  /* 0x0000000e96ac0981 */ /* 0x000162000c1e1b00 */
[----:B------:R-:W-:Y:S01]  /*17b0*/  FADD.FTZ R71, R71, R149 ;  /* 0x0000009547477221 */ /* 0x000fe20000010000 */
[C---:B------:R-:W-:Y:S01]  /*17c0*/  FFMA.FTZ R43, R170.reuse, R149, R43 ;  /* 0x00000095aa2b7223 */ /* 0x040fe2000001002b */
[----:B------:R-:W-:Y:S01]  /*17d0*/  FADD.FTZ R127, R127, R148 ;  /* 0x000000947f7f7221 */ /* 0x000fe20000010000 */
[-C--:B------:R-:W-:Y:S01]  /*17e0*/  FFMA.FTZ R99, R170, R148.reuse, R99 ;  /* 0x00000094aa637223 */ /* 0x080fe20000010063 */
[----:B0-----:R-:W-:Y:S01]  /*17f0*/  FMUL.FTZ R150, R247, R148 ;  /* 0x00000094f7967220 */ /* 0x001fe20000410000 */
[----:B------:R-:W-:-:S03]  /*1800*/  FFMA.FTZ R148, R13, R12, R197 ;  /* 0x0000000c0d947223 */ /* 0x000fc600000100c5 */
[----:B------:R-:W-:Y:S01]  /*1810*/  FFMA.FTZ R171, R251, R149, R150 ;  /* 0x00000095fbab7223 */ /* 0x000fe20000010096 */
[----:B------:R-:W-:Y:S01]  /*1820*/  FADD.FTZ R149, R198, R12 ;  /* 0x0000000cc6957221 */ /* 0x000fe20000010000 */
[----:B------:R-:W-:-:S03]  /*1830*/  FFMA.FTZ R148, R163, R162, R148 ;  /* 0x000000a2a3947223 */ /* 0x000fc60000010094 */
[----:B------:R-:W-:Y:S01]  /*1840*/  FADD.FTZ R149, R149, R162 ;  /* 0x000000a295957221 */ /* 0x000fe20000010000 */
[----:B------:R-:W-:-:S03]  /*1850*/  FFMA.FTZ R197, R161, R160, R148 ;  /* 0x000000a0a1c57223 */ /* 0x000fc60000010094 */
[----:B------:R-:W-:Y:S01]  /*1860*/  FADD.FTZ R198, R149, R160 ;  /* 0x000000a095c67221 */ /* 0x000fe20000010000 */
[----:B------:R-:W-:Y:S01]  /*1870*/  IADD3 R199, PT, PT, R199, 0x100, RZ ;  /* 0x00000100c7c77810 */ /* 0x000fe20007ffe0ff */
[----:B------:R-:W-:Y:S02]  /*1880*/  FFMA.FTZ R197, R170, R171, R197 ;  /* 0x000000abaac57223 */ /* 0x000fe400000100c5 */
[----:B------:R-:W-:-:S07]  /*1890*/  FADD.FTZ R198, R198, R171 ;  /* 0x000000abc6c67221 */ /* 0x000fce0000010000 */
.L_x_1508:
[----:B------:R-:W-:Y:S05]  /*18a0*/  BSYNC.RECONVERGENT B0 ;  /* 0x0000000000007941 */ /* 0x000fea0003800200 */
.L_x_1507:
        /* <DEDUP_REMOVED lines=16> */
[----:B------:R-:W-:Y:S01]  /*19b0*/  IMAD.MOV.U32 R158, RZ, RZ, R10 ;  /* 0x000000ffff9e7224 */ /* 0x000fe200078e000a */
[----:B----4-:R-:W-:-:S04]  /*19c0*/  MOV R157, R150 ;  /* 0x00000096009d7202 */ /* 0x010fc80000000f00 */
[----:B------:R-:W-:Y:S01]  /*19d0*/  SHF.L.U32 R157, R157, 0x10, RZ ;  /* 0x000000109d9d7819 */ /* 0x000fe200000006ff */
[----:B--2---:R-:W-:Y:S01]  /*19e0*/  IMAD.U32 R11, R148, 0x10000, RZ ;  /* 0x00010000940b7824 */ /* 0x004fe200078e00ff */
[----:B------:R-:W-:-:S03]  /*19f0*/  SHF.L.U32 R158, R158, 0x10, RZ ;  /* 0x000000109e9e7819 */ /* 0x000fc600000006ff */
[----:B------:R-:W-:Y:S01]  /*1a00*/  FADD.FTZ R11, R11, -UR7 ;  /* 0x800000070b0b7e21 */ /* 0x000fe20008010000 */
[----:B-----5:R-:W-:-:S03]  /*1a10*/  FMUL.FTZ R10, R236, R157 ;  /* 0x0000009dec0a7220 */ /* 0x020fc60000410000 */
[----:B------:R-:W-:Y:S01]  /*1a20*/  FMUL.FTZ R11, R11, UR25 ;  /* 0x000000190b0b7c20 */ /* 0x000fe20008410000 */
[----:B------:R-:W-:Y:S01]  /*1a30*/  FADD.FTZ R72, R72, R158 ;  /* 0x0000009e48487221 */ /* 0x000fe20000010000 */
[-C--:B------:R-:W-:Y:S02]  /*1a40*/  FFMA.FTZ R10, R240, R158.reuse, R10 ;  /* 0x0000009ef00a7223 */ /* 0x080fe4000001000a */
[----:B------:R-:W-:Y:S01]  /*1a50*/  FFMA.FTZ R44, R11, R158, R44 ;  /* 0x0000009e0b2c7223 */ /* 0x000fe2000001002c */
[----:B------:R-:W-:Y:S02]  /*1a60*/  SHF.R.U64 R158, R148, 0x10, R149 ;  /* 0x00000010949e7819 */ /* 0x000fe40000001295 */
[--C-:B------:R-:W-:Y:S02]  /*1a70*/  SHF.R.U64 R148, R150, 0x10, R151.reuse ;  /* 0x0000001096947819 */ /* 0x100fe40000001297 */
[----:B------:R-:W-:Y:S01]  /*1a80*/  SHF.L.U32 R158, R158, 0x10, RZ ;  /* 0x000000109e9e7819 */ /* 0x000fe200000006ff */
[--C-:B------:R-:W-:Y:S01]  /*1a90*/  IMAD.MOV.U32 R150, RZ, RZ, R151.reuse ;  /* 0x000000ffff967224 */ /* 0x100fe200078e0097 */
[----:B------:R-:W-:-:S02]  /*1aa0*/  SHF.R.U32.HI R186, RZ, 0x10, R151 ;  /* 0x00000010ffba7819 */ /* 0x000fc40000011697 */
[----:B------:R-:W-:Y:S01]  /*1ab0*/  SHF.L.U32 R148, R148, 0x10, RZ ;  /* 0x0000001094947819 */ /* 0x000fe200000006ff */
[----:B------:R-:W-:Y:S01]  /*1ac0*/  FADD.FTZ R158, R158, -UR7 ;  /* 0x800000079e9e7e21 */ /* 0x000fe20008010000 */
[----:B------:R-:W-:Y:S01]  /*1ad0*/  SHF.L.U32 R151, R149, 0x10, RZ ;  /* 0x0000001095977819 */ /* 0x000fe200000006ff */
[----:B------:R-:W-:Y:S01]  /*1ae0*/  FADD.FTZ R128, R128, R157 ;  /* 0x0000009d80807221 */ /* 0x000fe20000010000 */
[----:B------:R-:W-:Y:S01]  /*1af0*/  FFMA.FTZ R100, R11, R157, R100 ;  /* 0x0000009d0b647223 */ /* 0x000fe20000010064 */
[----:B------:R-:W-:Y:S01]  /*1b00*/  FMUL.FTZ R159, R158, UR25 ;  /* 0x000000199e9f7c20 */ /* 0x000fe20008410000 */
[----:B------:R-:W-:Y:S02]  /*1b10*/  IMAD.U32 R156, R156, 0x10000, RZ ;  /* 0x000100009c9c7824 */ /* 0x000fe400078e00ff */
[----:B------:R-:W-:Y:S01]  /*1b20*/  FMUL.FTZ R158, R237, R148 ;  /* 0x00000094ed9e7220 */ /* 0x000fe20000410000 */
[----:B------:R-:W-:Y:S01]  /*1b30*/  SHF.L.U32 R150, R150, 0x10, RZ ;  /* 0x0000001096967819 */ /* 0x000fe200000006ff */
[----:B------:R-:W-:Y:S01]  /*1b40*/  FADD.FTZ R157, R151, -UR7 ;  /* 0x80000007979d7e21 */ /* 0x000fe20008010000 */
[----:B------:R-:W-:Y:S01]  /*1b50*/  FADD.FTZ R73, R73, R156 ;  /* 0x0000009c49497221 */ /* 0x000fe20000010000 */
[-C--:B------:R-:W-:Y:S01]  /*1b60*/  FFMA.FTZ R45, R159, R156.reuse, R45 ;  /* 0x0000009c9f2d7223 */ /* 0x080fe2000001002d */
[----:B------:R-:W-:Y:S01]  /*1b70*/  FFMA.FTZ R158, R241, R156, R158 ;  /* 0x0000009cf19e7223 */ /* 0x000fe2000001009e */
[----:B------:R-:W-:-:S02]  /*1b80*/  IMAD.U32 R151, R187, 0x10000, RZ ;  /* 0x00010000bb977824 */ /* 0x000fc400078e00ff */
[----:B------:R-:W-:Y:S01]  /*1b90*/  FMUL.FTZ R157, R157, UR25 ;  /* 0x000000199d9d7c20 */ /* 0x000fe20008410000 */
[-C--:B------:R-:W-:Y:S01]  /*1ba0*/  FMUL.FTZ R156, R238, R150.reuse ;  /* 0x00000096ee9c7220 */ /* 0x080fe20000410000 */
[----:B------:R-:W-:Y:S01]  /*1bb0*/  FADD.FTZ R130, R130, R150 ;  /* 0x0000009682827221 */ /* 0x000fe20000010000 */
[----:B------:R-:W-:Y:S01]  /*1bc0*/  FADD.FTZ R74, R74, R151 ;  /* 0x000000974a4a7221 */ /* 0x000fe20000010000 */
[CC--:B------:R-:W-:Y:S01]  /*1bd0*/  FFMA.FTZ R46, R157.reuse, R151.reuse, R46 ;  /* 0x000000979d2e7223 */ /* 0x0c0fe2000001002e */
[----:B------:R-:W-:Y:S01]  /*1be0*/  FFMA.FTZ R156, R242, R151, R156 ;  /* 0x00000097f29c7223 */ /* 0x000fe2000001009c */
[----:B------:R-:W-:Y:S02]  /*1bf0*/  FFMA.FTZ R102, R157, R150, R102 ;  /* 0x000000969d667223 */ /* 0x000fe40000010066 */
[----:B------:R-:W0:Y:S01]  /*1c00*/  @P0 LDC.64 R150, c[0x0][0x438] ;  /* 0x00010e00ff960b82 */ /* 0x000e220000000a00 */
[----:B------:R-:W-:Y:S01]  /*1c10*/  SHF.R.U32.HI R149, RZ, 0x10, R149 ;  /* 0x00000010ff957819 */ /* 0x000fe20000011695 */
[----:B------:R-:W-:-:S03]  /*1c20*/  FADD.FTZ R129, R129, R148 ;  /* 0x0000009481817221 */ /* 0x000fc60000010000 */
[----:B------:R-:W-:Y:S01]  /*1c30*/  SHF.L.U32 R149, R149, 0x10, RZ ;  /* 0x0000001095957819 */ /* 0x000fe200000006ff */
[----:B------:R-:W-:Y:S01]  /*1c40*/  FFMA.FTZ R101, R159, R148, R101 ;  /* 0x000000949f657223 */ /* 0x000fe20000010065 */
[----:B------:R-:W-:-:S03]  /*1c50*/  SHF.L.U32 R148, R186, 0x10, RZ ;  /* 0x00000010ba947819 */ /* 0x000fc600000006ff */
[----:B------:R-:W-:Y:S01]  /*1c60*/  FADD.FTZ R186, R149, -UR7 ;  /* 0x8000000795ba7e21 */ /* 0x000fe20008010000 */
[----:B------:R-:W-:-:S03]  /*1c70*/  IMAD.U32 R149, R200, 0x10000, RZ ;  /* 0x00010000c8957824 */ /* 0x000fc600078e00ff */
        /* <DEDUP_REMOVED lines=18> */
.L_x_1510:
[----:B------:R-:W-:Y:S05]  /*1da0*/  BSYNC.RECONVERGENT B0 ;  /* 0x0000000000007941 */ /* 0x000fea0003800200 */
.L_x_1509:
        /* <DEDUP_REMOVED lines=13> */
[--C-:B---3--:R-:W-:Y:S01]  /*1e80*/  SHF.R.U64 R152, R8, 0x10, R9.reuse ;  /* 0x0000001008987819 */ /* 0x108fe20000001209 */
[--C-:B------:R-:W-:Y:S01]  /*1e90*/  IMAD.MOV.U32 R189, RZ, RZ, R9.reuse ;  /* 0x000000ffffbd7224 */ /* 0x100fe200078e0009 */
[----:B------:R-:W-:Y:S02]  /*1ea0*/  SHF.R.U32.HI R200, RZ, 0x10, R9 ;  /* 0x00000010ffc87819 */ /* 0x000fe40000011609 */
[----:B------:R-:W-:Y:S02]  /*1eb0*/  MOV R154, R8 ;  /* 0x00000008009a7202 */ /* 0x000fe40000000f00 */
[----:B----4-:R-:W-:Y:S02]  /*1ec0*/  MOV R153, R150 ;  /* 0x0000009600997202 */ /* 0x010fe40000000f00 */
[----:B--2---:R-:W-:-:S03]  /*1ed0*/  SHF.L.U32 R9, R148, 0x10, RZ ;  /* 0x0000001094097819 */ /* 0x004fc600000006ff */
[----:B------:R-:W-:Y:S01]  /*1ee0*/  IMAD.U32 R153, R153, 0x10000, RZ ;  /* 0x0001000099997824 */ /* 0x000fe200078e00ff */
[----:B------:R-:W-:Y:S01]  /*1ef0*/  SHF.L.U32 R154, R154, 0x10, RZ ;  /* 0x000000109a9a7819 */ /* 0x000fe200000006ff */
[----:B------:R-:W-:Y:S02]  /*1f00*/  FADD.FTZ R9, R9, -UR7 ;  /* 0x8000000709097e21 */ /* 0x000fe40008010000 */
[----:B-----5:R-:W-:Y:S02]  /*1f10*/  FMUL.FTZ R8, R228, R153 ;  /* 0x00000099e4087220 */ /* 0x020fe40000410000 */
[----:B------:R-:W-:Y:S01]  /*1f20*/  FMUL.FTZ R9, R9, UR25 ;  /* 0x0000001909097c20 */ /* 0x000fe20008410000 */
[----:B------:R-:W-:Y:S01]  /*1f30*/  FADD.FTZ R76, R76, R154 ;  /* 0x0000009a4c4c7221 */ /* 0x000fe20000010000 */
[-C--:B------:R-:W-:Y:S02]  /*1f40*/  FFMA.FTZ R8, R232, R154.reuse, R8 ;  /* 0x0000009ae8087223 */ /* 0x080fe40000010008 */
[----:B------:R-:W-:Y:S01]  /*1f50*/  FFMA.FTZ R48, R9, R154, R48 ;  /* 0x0000009a09307223 */ /* 0x000fe20000010030 */
[----:B------:R-:W-:-:S02]  /*1f60*/  SHF.R.U64 R154, R148, 0x10, R149 ;  /* 0x00000010949a7819 */ /* 0x000fc40000001295 */
[----:B------:R-:W-:-:S03]  /*1f70*/  SHF.R.U64 R148, R150, 0x10, R151 ;  /* 0x0000001096947819 */ /* 0x000fc60000001297 */
[----:B------:R-:W-:Y:S01]  /*1f80*/  IMAD.U32 R154, R154, 0x10000, RZ ;  /* 0x000100009a9a7824 */ /* 0x000fe200078e00ff */
[----:B------:R-:W-:Y:S02]  /*1f90*/  SHF.L.U32 R148, R148, 0x10, RZ ;  /* 0x0000001094947819 */ /* 0x000fe400000006ff */
[----:B------:R-:W-:Y:S01]  /*1fa0*/  MOV R150, R151 ;  /* 0x0000009700967202 */ /* 0x000fe20000000f00 */
[----:B------:R-:W-:Y:S01]  /*1fb0*/  FADD.FTZ R154, R154, -UR7 ;  /* 0x800000079a9a7e21 */ /* 0x000fe20008010000 */
[----:B------:R-:W-:Y:S01]  /*1fc0*/  SHF.R.U32.HI R188, RZ, 0x10, R151 ;  /* 0x00000010ffbc7819 */ /* 0x000fe20000011697 */
[----:B------:R-:W-:Y:S01]  /*1fd0*/  IMAD.U32 R151, R149, 0x10000, RZ ;  /* 0x0001000095977824 */ /* 0x000fe200078e00ff */
[----:B------:R-:W-:Y:S01]  /*1fe0*/  SHF.L.U32 R152, R152, 0x10, RZ ;  /* 0x0000001098987819 */ /* 0x000fe200000006ff */
[----:B------:R-:W-:Y:S01]  /*1ff0*/  FMUL.FTZ R155, R154, UR25 ;  /* 0x000000199a9b7c20 */ /* 0x000fe20008410000 */
[----:B------:R-:W-:Y:S01]  /*2000*/  FADD.FTZ R132, R132, R153 ;  /* 0x0000009984847221 */ /* 0x000fe20000010000 */
[----:B------:R-:W-:Y:S01]  /*2010*/  FFMA.FTZ R104, R9, R153, R104 ;  /* 0x0000009909687223 */ /* 0x000fe20000010068 */
[----:B------:R-:W-:Y:S01]  /*2020*/  FMUL.FTZ R154, R229, R148 ;  /* 0x00000094e59a7220 */ /* 0x000fe20000410000 */
[----:B------:R-:W-:Y:S01]  /*2030*/  SHF.L.U32 R150, R150, 0x10, RZ ;  /* 0x0000001096967819 */ /* 0x000fe200000006ff */
[----:B------:R-:W-:Y:S01]  /*2040*/  FADD.FTZ R153, R151, -UR7 ;  /* 0x8000000797997e21 */ /* 0x000fe20008010000 */
[----:B------:R-:W-:Y:S01]  /*2050*/  FADD.FTZ R77, R77, R152 ;  /* 0x000000984d4d7221 */ /* 0x000fe20000010000 */
[-C--:B------:R-:W-:Y:S01]  /*2060*/  FFMA.FTZ R49, R155, R152.reuse, R49 ;  /* 0x000000989b317223 */ /* 0x080fe20000010031 */
[----:B------:R-:W-:Y:S01]  /*2070*/  FFMA.FTZ R154, R233, R152, R154 ;  /* 0x00000098e99a7223 */ /* 0x000fe2000001009a */
[----:B------:R-:W-:Y:S01]  /*2080*/  SHF.L.U32 R151, R189, 0x10, RZ ;  /* 0x00000010bd977819 */ /* 0x000fe200000006ff */
[----:B------:R-:W-:Y:S01]  /*2090*/  FMUL.FTZ R153, R153, UR25 ;  /* 0x0000001999997c20 */ /* 0x000fe20008410000 */
[----:B------:R-:W-:Y:S01]  /*20a0*/  FMUL.FTZ R152, R230, R150 ;  /* 0x00000096e6987220 */ /* 0x000fe20000410000 */
[----:B------:R-:W-:-:S02]  /*20b0*/  FADD.FTZ R134, R134, R150 ;  /* 0x0000009686867221 */ /* 0x000fc40000010000 */
[----:B------:R-:W-:Y:S01]  /*20c0*/  FADD.FTZ R78, R78, R151 ;  /* 0x000000974e4e7221 */ /* 0x000fe20000010000 */
[CC--:B------:R-:W-:Y:S01]  /*20d0*/  FFMA.FTZ R50, R153.reuse, R151.reuse, R50 ;  /* 0x0000009799327223 */ /* 0x0c0fe20000010032 */
[----:B------:R-:W-:Y:S01]  /*20e0*/  FFMA.FTZ R152, R234, R151, R152 ;  /* 0x00000097ea987223 */ /* 0x000fe20000010098 */
[----:B------:R-:W-:Y:S02]  /*20f0*/  FFMA.FTZ R106, R153, R150, R106 ;  /* 0x00000096996a7223 */ /* 0x000fe4000001006a */
[----:B------:R-:W0:Y:S01]  /*2100*/  @P0 LDC.64 R150, c[0x0][0x438] ;  /* 0x00010e00ff960b82 */ /* 0x000e220000000a00 */
[----:B------:R-:W-:Y:S01]  /*2110*/  SHF.R.U32.HI R149, RZ, 0x10, R149 ;  /* 0x00000010ff957819 */ /* 0x000fe20000011695 */
[----:B------:R-:W-:Y:S01]  /*2120*/  FADD.FTZ R133, R133, R148 ;  /* 0x0000009485857221 */ /* 0x000fe20000010000 */
[----:B------:R-:W-:-:S03]  /*2130*/  FFMA.FTZ R105, R155, R148, R105 ;  /* 0x000000949b697223 */ /* 0x000fc60000010069 */
[----:B------:R-:W-:Y:S01]  /*2140*/  IMAD.U32 R149, R149, 0x10000, RZ ;  /* 0x0001000095957824 */ /* 0x000fe200078e00ff */
[----:B------:R-:W-:-:S03]  /*2150*/  SHF.L.U32 R148, R188, 0x10, RZ ;  /* 0x00000010bc947819 */ /* 0x000fc600000006ff */
        /* <DEDUP_REMOVED lines=17> */
[----:B------:R-:W-:Y:S02]  /*2270*/  VIADD R199, R199, 0x100 ;  /* 0x00000100c7c77836 */ /* 0x000fe40000000000 */
[----:B------:R-:W-:Y:S01]  /*2280*/  FFMA.FTZ R197, R188, R189, R197 ;  /* 0x000000bdbcc57223 */ /* 0x000fe200000100c5 */
[----:B------:R-:W-:-:S07]  /*2290*/  FADD.FTZ R198, R198, R189 ;  /* 0x000000bdc6c67221 */ /* 0x000fce0000010000 */
.L_x_1512:
[----:B------:R-:W-:Y:S05]  /*22a0*/  BSYNC.RECONVERGENT B0 ;  /* 0x0000000000007941 */ /* 0x000fea0003800200 */
.L_x_1511:
        /* <DEDUP_REMOVED lines=10> */
[----:B------:R3:W2:Y:S01]  /*2350*/  LDG.E.64 R148, desc[UR14][R34.64] ;  /* 0x0000000e22947981 */ /* 0x0006a2000c1e1b00 */
        /* <DEDUP_REMOVED lines=18> */
[----:B------:R-:W-:Y:S01]  /*2480*/  SHF.L.U32 R150, R150, 0x10, RZ ;  /* 0x0000001096967819 */ /* 0x000fe200000006ff */
[----:B------:R-:W-:Y:S01]  /*2490*/  FADD.FTZ R136, R136, R35 ;  /* 0x0000002388887221 */ /* 0x000fe20000010000 */
[----:B------:R-:W-:Y:S01]  /*24a0*/  FFMA.FTZ R108, R7, R35, R108 ;  /* 0x00000023076c7223 */ /* 0x000fe2000001006c */
[----:B------:R-:W-:Y:S02]  /*24b0*/  IMAD.U32 R148, R148, 0x10000, RZ ;  /* 0x0001000094947824 */ /* 0x000fe400078e00ff */
[----:B------:R-:W-:Y:S01]  /*24c0*/  FADD.FTZ R35, R150, -UR7 ;  /* 0x8000000796237e21 */ /* 0x000fe20008010000 */
[----:B------:R-:W-:Y:S02]  /*24d0*/  SHF.L.U32 R34, R34, 0x10, RZ ;  /* 0x0000001022227819 */ /* 0x000fe400000006ff */
[----:B------:R-:W-:Y:S01]  /*24e0*/  MOV R32, R33 ;  /* 0x0000002100207202 */ /* 0x000fe20000000f00 */
[----:B------:R-:W-:Y:S01]  /*24f0*/  FMUL.FTZ R35, R35, UR25 ;  /* 0x0000001923237c20 */ /* 0x000fe20008410000 */
[----:B------:R-:W-:Y:S01]  /*2500*/  SHF.R.U32.HI R190, RZ, 0x10, R33 ;  /* 0x00000010ffbe7819 */ /* 0x000fe20000011621 */
[----:B------:R-:W-:Y:S01]  /*2510*/  FMUL.FTZ R33, R221, R148 ;  /* 0x00000094dd217220 */ /* 0x000fe20000410000 */
[----:B------:R-:W-:Y:S01]  /*2520*/  FADD.FTZ R81, R81, R34 ;  /* 0x0000002251517221 */ /* 0x000fe20000010000 */
[----:B------:R-:W-:-:S02]  /*2530*/  FFMA.FTZ R53, R35, R34, R53 ;  /* 0x0000002223357223 */ /* 0x000fc40000010035 */
[----:B------:R-:W-:Y:S01]  /*2540*/  FFMA.FTZ R34, R225, R34, R33 ;  /* 0x00000022e1227223 */ /* 0x000fe20000010021 */
[----:B------:R-:W-:Y:S01]  /*2550*/  SHF.L.U32 R33, R149, 0x10, RZ ;  /* 0x0000001095217819 */ /* 0x000fe200000006ff */
[----:B------:R-:W-:Y:S01]  /*2560*/  IMAD.U32 R150, R32, 0x10000, RZ ;  /* 0x0001000020967824 */ /* 0x000fe200078e00ff */
[----:B------:R-:W-:-:S03]  /*2570*/  SHF.L.U32 R32, R151, 0x10, RZ ;  /* 0x0000001097207819 */ /* 0x000fc600000006ff */
[----:B------:R-:W-:Y:S01]  /*2580*/  FADD.FTZ R33, R33, -UR7 ;  /* 0x8000000721217e21 */ /* 0x000fe20008010000 */
[----:B------:R-:W-:-:S03]  /*2590*/  FMUL.FTZ R151, R222, R150 ;  /* 0x00000096de977220 */ /* 0x000fc60000410000 */
[----:B------:R-:W-:Y:S01]  /*25a0*/  FMUL.FTZ R33, R33, UR25 ;  /* 0x0000001921217c20 */ /* 0x000fe20008410000 */
[----:B------:R-:W-:Y:S01]  /*25b0*/  FADD.FTZ R82, R82, R32 ;  /* 0x0000002052527221 */ /* 0x000fe20000010000 */
[----:B------:R-:W-:Y:S02]  /*25c0*/  FADD.FTZ R138, R138, R150 ;  /* 0x000000968a8a7221 */ /* 0x000fe40000010000 */
        /* <DEDUP_REMOVED lines=29> */
.L_x_1514:
[----:B------:R-:W-:Y:S05]  /*27a0*/  BSYNC.RECONVERGENT B0 ;  /* 0x0000000000007941 */ /* 0x000fea0003800200 */
.L_x_1513:
        /* <DEDUP_REMOVED lines=28> */
[----:B------:R-:W-:Y:S02]  /*2970*/  SHF.R.U64 R148, R30, 0x10, R31 ;  /* 0x000000101e947819 */ /* 0x000fe4000000121f */
[----:B------:R-:W-:Y:S02]  /*2980*/  SHF.L.U32 R151, R151, 0x10, RZ ;  /* 0x0000001097977819 */ /* 0x000fe400000006ff */
[----:B------:R-:W-:-:S03]  /*2990*/  SHF.L.U32 R148, R148, 0x10, RZ ;  /* 0x0000001094947819 */ /* 0x000fc600000006ff */
[----:B------:R-:W-:Y:S01]  /*29a0*/  FADD.FTZ R151, R151, -UR7 ;  /* 0x8000000797977e21 */ /* 0x000fe20008010000 */
[--C-:B------:R-:W-:Y:S01]  /*29b0*/  IMAD.MOV.U32 R30, RZ, RZ, R31.reuse ;  /* 0x000000ffff1e7224 */ /* 0x100fe200078e001f */
[----:B------:R-:W-:Y:S01]  /*29c0*/  SHF.R.U32.HI R193, RZ, 0x10, R31 ;  /* 0x00000010ffc17819 */ /* 0x000fe2000001161f */
[----:B------:R-:W-:Y:S02]  /*29d0*/  IMAD.U32 R29, R29, 0x10000, RZ ;  /* 0x000100001d1d7824 */ /* 0x000fe400078e00ff */
[----:B------:R-:W-:Y:S01]  /*29e0*/  FMUL.FTZ R192, R151, UR25 ;  /* 0x0000001997c07c20 */ /* 0x000fe20008410000 */
[----:B------:R-:W-:Y:S01]  /*29f0*/  FMUL.FTZ R31, R213, R148 ;  /* 0x00000094d51f7220 */ /* 0x000fe20000410000 */
[----:B------:R-:W-:Y:S02]  /*2a00*/  FADD.FTZ R85, R85, R29 ;  /* 0x0000001d55557221 */ /* 0x000fe40000010000 */
[-C--:B------:R-:W-:Y:S01]  /*2a10*/  FFMA.FTZ R57, R192, R29.reuse, R57 ;  /* 0x0000001dc0397223 */ /* 0x080fe20000010039 */
[----:B------:R-:W-:Y:S01]  /*2a20*/  FFMA.FTZ R31, R217, R29, R31 ;  /* 0x0000001dd91f7223 */ /* 0x000fe2000001001f */
[----:B------:R-:W-:Y:S01]  /*2a30*/  SHF.L.U32 R29, R149, 0x10, RZ ;  /* 0x00000010951d7819 */ /* 0x000fe200000006ff */
[----:B------:R-:W-:Y:S01]  /*2a40*/  FADD.FTZ R140, R140, R150 ;  /* 0x000000968c8c7221 */ /* 0x000fe20000010000 */
[----:B------:R-:W-:Y:S01]  /*2a50*/  FFMA.FTZ R112, R5, R150, R112 ;  /* 0x0000009605707223 */ /* 0x000fe20000010070 */
[----:B------:R-:W-:-:S02]  /*2a60*/  SHF.L.U32 R150, R30, 0x10, RZ ;  /* 0x000000101e967819 */ /* 0x000fc400000006ff */
[----:B------:R-:W-:Y:S01]  /*2a70*/  FADD.FTZ R30, R29, -UR7 ;  /* 0x800000071d1e7e21 */ /* 0x000fe20008010000 */
[----:B------:R-:W-:Y:S02]  /*2a80*/  IMAD.U32 R29, R194, 0x10000, RZ ;  /* 0x00010000c21d7824 */ /* 0x000fe400078e00ff */
[-C--:B------:R-:W-:Y:S01]  /*2a90*/  FMUL.FTZ R151, R214, R150.reuse ;  /* 0x00000096d6977220 */ /* 0x080fe20000410000 */
[----:B------:R-:W-:Y:S01]  /*2aa0*/  FMUL.FTZ R30, R30, UR25 ;  /* 0x000000191e1e7c20 */ /* 0x000fe20008410000 */
[----:B------:R-:W-:Y:S01]  /*2ab0*/  FADD.FTZ R86, R86, R29 ;  /* 0x0000001d56567221 */ /* 0x000fe20000010000 */
[----:B------:R-:W-:Y:S02]  /*2ac0*/  FADD.FTZ R142, R142, R150 ;  /* 0x000000968e8e7221 */ /* 0x000fe40000010000 */
[-C--:B------:R-:W-:Y:S01]  /*2ad0*/  FFMA.FTZ R58, R30, R29.reuse, R58 ;  /* 0x0000001d1e3a7223 */ /* 0x080fe2000001003a */
[----:B------:R-:W-:Y:S01]  /*2ae0*/  FFMA.FTZ R29, R218, R29, R151 ;  /* 0x0000001dda1d7223 */ /* 0x000fe20000010097 */
[----:B------:R-:W-:-:S02]  /*2af0*/  FFMA.FTZ R114, R30, R150, R114 ;  /* 0x000000961e727223 */ /* 0x000fc40000010072 */
[----:B------:R-:W0:Y:S01]  /*2b00*/  @P0 LDC.64 R150, c[0x0][0x438] ;  /* 0x00010e00ff960b82 */ /* 0x000e220000000a00 */
[----:B------:R-:W-:Y:S01]  /*2b10*/  SHF.R.U32.HI R149, RZ, 0x10, R149 ;  /* 0x00000010ff957819 */ /* 0x000fe20000011695 */
[----:B------:R-:W-:-:S03]  /*2b20*/  FADD.FTZ R141, R141, R148 ;  /* 0x000000948d8d7221 */ /* 0x000fc60000010000 */
[----:B------:R-:W-:Y:S01]  /*2b30*/  SHF.L.U32 R149, R149, 0x10, RZ ;  /* 0x0000001095957819 */ /* 0x000fe200000006ff */
[----:B------:R-:W-:Y:S01]  /*2b40*/  FFMA.FTZ R113, R192, R148, R113 ;  /* 0x00000094c0717223 */ /* 0x000fe20000010071 */
[----:B------:R-:W-:Y:S01]  /*2b50*/  SHF.L.U32 R148, R193, 0x10, RZ ;  /* 0x00000010c1947819 */ /* 0x000fe200000006ff */
[----:B------:R-:W-:Y:S01]  /*2b60*/  FADD.FTZ R198, R198, R4 ;  /* 0x00000004c6c67221 */ /* 0x000fe20000010000 */
[----:B------:R-:W-:Y:S01]  /*2b70*/  FFMA.FTZ R197, R5, R4, R197 ;  /* 0x0000000405c57223 */ /* 0x000fe200000100c5 */
[----:B------:R-:W-:Y:S01]  /*2b80*/  FADD.FTZ R193, R149, -UR7 ;  /* 0x8000000795c17e21 */ /* 0x000fe20008010000 */
[----:B------:R-:W-:Y:S02]  /*2b90*/  IMAD.U32 R149, R200, 0x10000, RZ ;  /* 0x00010000c8957824 */ /* 0x000fe400078e00ff */
[----:B------:R-:W-:Y:S01]  /*2ba0*/  FADD.FTZ R198, R198, R31 ;  /* 0x0000001fc6c67221 */ /* 0x000fe20000010000 */
[----:B------:R-:W-:Y:S01]  /*2bb0*/  FFMA.FTZ R197, R192, R31, R197 ;  /* 0x0000001fc0c57223 */ /* 0x000fe200000100c5 */
[----:B------:R-:W-:Y:S01]  /*2bc0*/  FMUL.FTZ R193, R193, UR25 ;  /* 0x00000019c1c17c20 */ /* 0x000fe20008410000 */
[----:B0-----:R-:W-:-:S05]  /*2bd0*/  @P0 IMAD.WIDE.U32 R150, R199, 0x8, R150 ;  /* 0x00000008c7960825 */ /* 0x001fca00078e0096 */
[----:B------:R0:W5:Y:S01]  /*2be0*/  @P0 LDG.E.64 R182, desc[UR14][R150.64] ;  /* 0x0000000e96b60981 */ /* 0x000162000c1e1b00 */
[----:B------:R-:W-:Y:S01]  /*2bf0*/  FADD.FTZ R87, R87, R149 ;  /* 0x0000009557577221 */ /* 0x000fe20000010000 */
[----:B------:R-:W-:Y:S01]  /*2c00*/  FFMA.FTZ R59, R193, R149, R59 ;  /* 0x00000095c13b7223 */ /* 0x000fe2000001003b */
[----:B------:R-:W-:Y:S01]  /*2c10*/  FADD.FTZ R143, R143, R148 ;  /* 0x000000948f8f7221 */ /* 0x000fe20000010000 */
[-C--:B------:R-:W-:Y:S01]  /*2c20*/  FFMA.FTZ R115, R193, R148.reuse, R115 ;  /* 0x00000094c1737223 */ /* 0x080fe20000010073 */
[----:B0-----:R-:W-:Y:S01]  /*2c30*/  FMUL.FTZ R150, R215, R148 ;  /* 0x00000094d7967220 */ /* 0x001fe20000410000 */
[----:B------:R-:W-:-:S03]  /*2c40*/  FFMA.FTZ R148, R30, R29, R197 ;  /* 0x0000001d1e947223 */ /* 0x000fc600000100c5 */
[----:B------:R-:W-:Y:S01]  /*2c50*/  FFMA.FTZ R194, R219, R149, R150 ;  /* 0x00000095dbc27223 */ /* 0x000fe20000010096 */
[----:B------:R-:W-:Y:S01]  /*2c60*/  FADD.FTZ R149, R198, R29 ;  /* 0x0000001dc6957221 */ /* 0x000fe20000010000 */
[----:B------:R-:W-:Y:S02]  /*2c70*/  IADD3 R199, PT, PT, R199, 0x100, RZ ;  /* 0x00000100c7c77810 */ /* 0x000fe40007ffe0ff */
[----:B------:R-:W-:Y:S01]  /*2c80*/  FFMA.FTZ R197, R193, R194, R148 ;  /* 0x000000c2c1c57223 */ /* 0x000fe20000010094 */
[----:B------:R-:W-:-:S07]  /*2c90*/  FADD.FTZ R198, R149, R194 ;  /* 0x000000c295c67221 */ /* 0x000fce0000010000 */
.L_x_1516:
[----:B------:R-:W-:Y:S05]  /*2ca0*/  BSYNC.RECONVERGENT B0 ;  /* 0x0000000000007941 */ /* 0x000fea0003800200 */
.L_x_1515:
        /* <DEDUP_REMOVED lines=16> */
[--C-:B---3--:R-:W-:Y:S01]  /*2db0*/  SHF.R.U64 R25, R2, 0x10, R3.reuse ;  /* 0x0000001002197819 */ /* 0x108fe20000001203 */
[--C-:B0-----:R-:W-:Y:S01]  /*2dc0*/  IMAD.MOV.U32 R151, RZ, RZ, R3.reuse ;  /* 0x000000ffff977224 */ /* 0x101fe200078e0003 */
[----:B------:R-:W-:Y:S02]  /*2dd0*/  SHF.R.U32.HI R196, RZ, 0x10, R3 ;  /* 0x00000010ffc47819 */ /* 0x000fe40000011603 */
[----:B------:R-:W-:Y:S02]  /*2de0*/  MOV R195, R2 ;  /* 0x0000000200c37202 */ /* 0x000fe40000000f00 */
[C---:B----4-:R-:W-:Y:S02]  /*2df0*/  SHF.L.U32 R3, R148.reuse, 0x10, RZ ;  /* 0x0000001094037819 */ /* 0x050fe400000006ff */
[----:B------:R-:W-:-:S03]  /*2e00*/  SHF.R.U64 R150, R148, 0x10, R149 ;  /* 0x0000001094967819 */ /* 0x000fc60000001295 */
[----:B------:R-:W-:Y:S01]  /*2e10*/  FADD.FTZ R3, R3, -UR7 ;  /* 0x8000000703037e21 */ /* 0x000fe20008010000 */
[----:B--2---:R-:W-:-:S03]  /*2e20*/  MOV R2, R26 ;  /* 0x0000001a00027202 */ /* 0x004fc60000000f00 */
[----:B------:R-:W-:Y:S01]  /*2e30*/  FMUL.FTZ R3, R3, UR25 ;  /* 0x0000001903037c20 */ /* 0x000fe20008410000 */
[----:B------:R-:W-:Y:S01]  /*2e40*/  SHF.R.U64 R148, R26, 0x10, R27 ;  /* 0x000000101a947819 */ /* 0x000fe2000000121b */
[----:B------:R-:W-:Y:S02]  /*2e50*/  IMAD.U32 R150, R150, 0x10000, RZ ;  /* 0x0001000096967824 */ /* 0x000fe400078e00ff */
[----:B------:R-:W-:Y:S01]  /*2e60*/  IMAD.U32 R28, R2, 0x10000, RZ ;  /* 0x00010000021c7824 */ /* 0x000fe200078e00ff */
[----:B------:R-:W-:Y:S02]  /*2e70*/  SHF.L.U32 R195, R195, 0x10, RZ ;  /* 0x00000010c3c37819 */ /* 0x000fe400000006ff */
[----:B------:R-:W-:Y:S01]  /*2e80*/  SHF.L.U32 R148, R148, 0x10, RZ ;  /* 0x0000001094947819 */ /* 0x000fe200000006ff */
[-C--:B-----5:R-:W-:Y:S01]  /*2e90*/  FMUL.FTZ R2, R204, R28.reuse ;  /* 0x0000001ccc027220 */ /* 0x0a0fe20000410000 */
[----:B------:R-:W-:Y:S01]  /*2ea0*/  FADD.FTZ R144, R144, R28 ;  /* 0x0000001c90907221 */ /* 0x000fe20000010000 */
[C---:B------:R-:W-:Y:S01]  /*2eb0*/  FFMA.FTZ R116, R3.reuse, R28, R116 ;  /* 0x0000001c03747223 */ /* 0x040fe20000010074 */
[----:B------:R-:W-:Y:S01]  /*2ec0*/  FADD.FTZ R28, R150, -UR7 ;  /* 0x80000007961c7e21 */ /* 0x000fe20008010000 */
[----:B------:R-:W-:Y:S01]  /*2ed0*/  FADD.FTZ R88, R88, R195 ;  /* 0x000000c358587221 */ /* 0x000fe20000010000 */
[-C--:B------:R-:W-:Y:S01]  /*2ee0*/  FFMA.FTZ R60, R3, R195.reuse, R60 ;  /* 0x000000c3033c7223 */ /* 0x080fe2000001003c */
[----:B------:R-:W-:Y:S01]  /*2ef0*/  FFMA.FTZ R2, R208, R195, R2 ;  /* 0x000000c3d0027223 */ /* 0x000fe20000010002 */
[----:B------:R-:W-:Y:S01]  /*2f00*/  MOV R26, R27 ;  /* 0x0000001b001a7202 */ /* 0x000fe20000000f00 */
[----:B------:R-:W-:Y:S01]  /*2f10*/  FMUL.FTZ R28, R28, UR25 ;  /* 0x000000191c1c7c20 */ /* 0x000fe20008410000 */
[----:B------:R-:W-:Y:S01]  /*2f20*/  SHF.R.U32.HI R195, RZ, 0x10, R27 ;  /* 0x00000010ffc37819 */ /* 0x000fe2000001161b */
[----:B------:R-:W-:Y:S01]  /*2f30*/  FMUL.FTZ R27, R205, R148 ;  /* 0x00000094cd1b7220 */ /* 0x000fe20000410000 */
[----:B------:R-:W-:-:S05]  /*2f40*/  SHF.L.U32 R25, R25, 0x10, RZ ;  /* 0x0000001019197819 */ /* 0x000fca00000006ff */
[----:B------:R-:W-:Y:S01]  /*2f50*/  FADD.FTZ R89, R89, R25 ;  /* 0x0000001959597221 */ /* 0x000fe20000010000 */
[-C--:B------:R-:W-:Y:S01]  /*2f60*/  FFMA.FTZ R61, R28, R25.reuse, R61 ;  /* 0x000000191c3d7223 */ /* 0x080fe2000001003d */
[----:B------:R-:W-:Y:S01]  /*2f70*/  FFMA.FTZ R27, R209, R25, R27 ;  /* 0x00000019d11b7223 */ /* 0x000fe2000001001b */
[----:B------:R-:W-:Y:S01]  /*2f80*/  IMAD.U32 R25, R149, 0x10000, RZ ;  /* 0x0001000095197824 */ /* 0x000fe200078e00ff */
[----:B------:R-:W-:Y:S02]  /*2f90*/  SHF.R.U32.HI R149, RZ, 0x10, R149 ;  /* 0x00000010ff957819 */ /* 0x000fe40000011695 */
[----:B------:R-:W-:Y:S01]  /*2fa0*/  SHF.L.U32 R150, R26, 0x10, RZ ;  /* 0x000000101a967819 */ /* 0x000fe200000006ff */
[----:B------:R-:W-:Y:S02]  /*2fb0*/  FADD.FTZ R26, R25, -UR7 ;  /* 0x80000007191a7e21 */ /* 0x000fe40008010000 */
[----:B------:R-:W-:Y:S01]  /*2fc0*/  IMAD.U32 R149, R149, 0x10000, RZ ;  /* 0x0001000095957824 */ /* 0x000fe200078e00ff */
[----:B------:R-:W-:Y:S01]  /*2fd0*/  SHF.L.U32 R25, R151, 0x10, RZ ;  /* 0x0000001097197819 */ /* 0x000fe200000006ff */
[----:B------:R-:W-:Y:S01]  /*2fe0*/  FADD.FTZ R145, R145, R148 ;  /* 0x0000009491917221 */ /* 0x000fe20000010000 */
[----:B------:R-:W-:Y:S01]  /*2ff0*/  FFMA.FTZ R117, R28, R148, R117 ;  /* 0x000000941c757223 */ /* 0x000fe20000010075 */
[----:B------:R-:W-:Y:S01]  /*3000*/  FMUL.FTZ R26, R26, UR25 ;  /* 0x000000191a1a7c20 */ /* 0x000fe20008410000 */
[----:B------:R-:W-:Y:S01]  /*3010*/  SHF.L.U32 R148, R195, 0x10, RZ ;  /* 0x00000010c3947819 */ /* 0x000fe200000006ff */
[----:B------:R-:W-:Y:S01]  /*3020*/  FADD.FTZ R149, R149, -UR7 ;  /* 0x8000000795957e21 */ /* 0x000fe20008010000 */
[----:B------:R-:W-:Y:S01]  /*3030*/  FMUL.FTZ R151, R206, R150 ;  /* 0x00000096ce977220 */ /* 0x000fe20000410000 */
[----:B------:R-:W-:Y:S01]  /*3040*/  FADD.FTZ R198, R198, R2 ;  /* 0x00000002c6c67221 */ /* 0x000fe20000010000 */
[----:B------:R-:W-:Y:S01]  /*3050*/  FFMA.FTZ R197, R3, R2, R197 ;  /* 0x0000000203c57223 */ /* 0x000fe200000100c5 */
[----:B------:R-:W-:Y:S01]  /*3060*/  SHF.L.U32 R196, R196, 0x10, RZ ;  /* 0x00000010c4c47819 */ /* 0x000fe200000006ff */
[----:B------:R-:W-:Y:S01]  /*3070*/  FADD.FTZ R90, R90, R25 ;  /* 0x000000195a5a7221 */ /* 0x000fe20000010000 */
[-C--:B------:R-:W-:Y:S01]  /*3080*/  FFMA.FTZ R62, R26, R25.reuse, R62 ;  /* 0x000000191a3e7223 */ /* 0x080fe2000001003e */
[----:B------:R-:W-:Y:S01]  /*3090*/  FADD.FTZ R146, R146, R150 ;  /* 0x0000009692927221 */ /* 0x000fe20000010000 */
[----:B------:R-:W-:Y:S01]  /*30a0*/  FFMA.FTZ R118, R26, R150, R118 ;  /* 0x000000961a767223 */ /* 0x000fe20000010076 */
[----:B------:R-:W-:Y:S01]  /*30b0*/  FMUL.FTZ R195, R149, UR25 ;  /* 0x0000001995c37c20 */ /* 0x000fe20008410000 */
[----:B------:R-:W-:Y:S01]  /*30c0*/  FFMA.FTZ R25, R210, R25, R151 ;  /* 0x00000019d2197223 */ /* 0x000fe20000010097 */
[----:B------:R-:W-:Y:S01]  /*30d0*/  FMUL.FTZ R150, R207, R148 ;  /* 0x00000094cf967220 */ /* 0x000fe20000410000 */
[----:B------:R-:W-:Y:S01]  /*30e0*/  FADD.FTZ R198, R198, R27 ;  /* 0x0000001bc6c67221 */ /* 0x000fe20000010000 */
[----:B------:R-:W-:Y:S01]  /*30f0*/  FFMA.FTZ R197, R28, R27, R197 ;  /* 0x0000001b1cc57223 */ /* 0x000fe200000100c5 */
[----:B------:R-:W-:Y:S01]  /*3100*/  FADD.FTZ R91, R91, R196 ;  /* 0x000000c45b5b7221 */ /* 0x000fe20000010000 */
[----:B------:R-:W-:Y:S01]  /*3110*/  FFMA.FTZ R63, R195, R196, R63 ;  /* 0x000000c4c33f7223 */ /* 0x000fe2000001003f */
[----:B------:R-:W-:Y:S01]  /*3120*/  FADD.FTZ R147, R147, R148 ;  /* 0x0000009493937221 */ /* 0x000fe20000010000 */
[----:B------:R-:W-:Y:S01]  /*3130*/  FFMA.FTZ R119, R195, R148, R119 ;  /* 0x00000094c3777223 */ /* 0x000fe20000010077 */
[----:B------:R-:W-:Y:S01]  /*3140*/  FFMA.FTZ R196, R211, R196, R150 ;  /* 0x000000c4d3c47223 */ /* 0x000fe20000010096 */
[----:B------:R-:W-:Y:S01]  /*3150*/  FADD.FTZ R149, R198, R25 ;  /* 0x00000019c6957221 */ /* 0x000fe20000010000 */
[----:B------:R-:W-:-:S03]  /*3160*/  FFMA.FTZ R148, R26, R25, R197 ;  /* 0x000000191a947223 */ /* 0x000fc600000100c5 */
[----:B------:R-:W-:Y:S01]  /*3170*/  FADD.FTZ R198, R149, R196 ;  /* 0x000000c495c67221 */ /* 0x000fe20000010000 */
[----:B------:R-:W-:-:S07]  /*3180*/  FFMA.FTZ R197, R195, R196, R148 ;  /* 0x000000c4c3c57223 */ /* 0x000fce0000010094 */
.L_x_1518:
[----:B------:R-:W-:Y:S05]  /*3190*/  BSYNC.RECONVERGENT B0 ;  /* 0x0000000000007941 */ /* 0x000fea0003800200 */
.L_x_1517:
        /* <DEDUP_REMOVED lines=32> */
.L_x_1520:
[----:B------:R-:W-:Y:S05]  /*33a0*/  BSYNC.RECONVERGENT B0 ;  /* 0x0000000000007941 */ /* 0x000fea0003800200 */
.L_x_1519:
        /* <DEDUP_REMOVED lines=65> */
[----:B------:R-:W-:-:S04]  /*37c0*/  FFMA.FTZ R149, R165, R148, UR27 ;  /* 0x0000001ba5957e23 */ /* 0x000fc80008010094 */
[----:B------:R-:W-:Y:S01]  /*37d0*/  F2FP.BF16.F32.PACK_AB R150, R151, R150 ;  /* 0x000000969796723e */ /* 0x000fe200000010ff */
[----:B------:R-:W-:Y:S01]  /*37e0*/  FADD.FTZ R148, R164, -R149 ;  /* 0x80000095a4947221 */ /* 0x000fe20000010000 */
[----:B------:R-:W-:-:S03]  /*37f0*/  MOV R151, UR26 ;  /* 0x0000001a00977c02 */ /* 0x000fc60008000f00 */
[----:B------:R-:W-:Y:S01]  /*3800*/  FMUL.FTZ R149, R148, UR25 ;  /* 0x0000001994957c20 */ /* 0x000fe20008410000 */
[----:B------:R-:W-:Y:S01]  /*3810*/  PRMT R148, R150, 0x7632, R148 ;  /* 0x0000763296947816 */ /* 0x000fe20000000094 */
[----:B------:R-:W-:-:S04]  /*3820*/  FFMA.FTZ R198, R168, R151, UR27 ;  /* 0x0000001ba8c67e23 */ /* 0x000fc80008010097 */
[----:B------:R-:W-:-:S04]  /*3830*/  FADD.FTZ R198, R169, -R198 ;  /* 0x800000c6a9c67221 */ /* 0x000fc80000010000 */
[----:B------:R-:W-:-:S05]  /*3840*/  FMUL.FTZ R198, R198, UR25 ;  /* 0x00000019c6c67c20 */ /* 0x000fca0008410000 */
[----:B------:R-:W-:-:S04]  /*3850*/  F2FP.BF16.F32.PACK_AB R149, R198, R149 ;  /* 0x00000095c695723e */ /* 0x000fc800000010ff */
[----:B------:R-:W-:Y:S01]  /*3860*/  PRMT R151, R149, 0x7632, R151 ;  /* 0x0000763295977816 */ /* 0x000fe20000000097 */
[----:B------:R-:W-:Y:S06]  /*3870*/  BRA `(.L_x_1526) ;  /* 0x0000000c00c07947 */ /* 0x000fec0003800000 */
.L_x_1525:
        /* <DEDUP_REMOVED lines=26> */
.L_x_1524:
        /* <DEDUP_REMOVED lines=31> */
.L_x_1527:
        /* <DEDUP_REMOVED lines=31> */
.L_x_1523:
        /* <DEDUP_REMOVED lines=14> */
[----:B------:R-:W-:Y:S01]  /*3ee0*/  SHF.L.U32 R150, R148, 0x10, RZ ;  /* 0x0000001094967819 */ /* 0x000fe200000006ff */
[----:B------:R-:W-:Y:S02]  /*3ef0*/  IMAD.U32 R148, RZ, RZ, UR26 ;  /* 0x0000001aff947e24 */ /* 0x000fe4000f8e00ff */
[----:B------:R-:W-:Y:S01]  /*3f00*/  FADD.FTZ R149, R14, -R149 ;  /* 0x800000950e957221 */ /* 0x000fe20000010000 */
[----:B------:R-:W-:-:S03]  /*3f10*/  FFMA.FTZ R151, R168, R151, UR27 ;  /* 0x0000001ba8977e23 */ /* 0x000fc60008010097 */
[----:B------:R-:W-:Y:S01]  /*3f20*/  FFMA.FTZ R150, R149, UR25, R150 ;  /* 0x0000001995967c23 */ /* 0x000fe20008010096 */
[----:B------:R-:W-:Y:S01]  /*3f30*/  FFMA.FTZ R149, R167, R148, UR27 ;  /* 0x0000001ba7957e23 */ /* 0x000fe20008010094 */
[----:B------:R-:W-:Y:S01]  /*3f40*/  SHF.R.U64 R148, R174, 0x10, R175 ;  /* 0x00000010ae947819 */ /* 0x000fe200000012af */
[----:B------:R-:W-:Y:S02]  /*3f50*/  FADD.FTZ R151, R169, -R151 ;  /* 0x80000097a9977221 */ /* 0x000fe40000010000 */
[----:B------:R-:W-:Y:S01]  /*3f60*/  FADD.FTZ R149, R166, -R149 ;  /* 0x80000095a6957221 */ /* 0x000fe20000010000 */
[----:B------:R-:W-:-:S05]  /*3f70*/  SHF.L.U32 R148, R148, 0x10, RZ ;  /* 0x0000001094947819 */ /* 0x000fca00000006ff */
[----:B------:R-:W-:Y:S01]  /*3f80*/  FFMA.FTZ R149, R149, UR25, R148 ;  /* 0x0000001995957c23 */ /* 0x000fe20008010094 */
[----:B------:R-:W-:-:S04]  /*3f90*/  MOV R148, UR26 ;  /* 0x0000001a00947c02 */ /* 0x000fc80008000f00 */
[----:B------:R-:W-:Y:S01]  /*3fa0*/  F2FP.BF16.F32.PACK_AB R150, R149, R150 ;  /* 0x000000969596723e */ /* 0x000fe200000010ff */
[----:B------:R-:W-:Y:S01]  /*3fb0*/  FFMA.FTZ R149, R165, R148, UR27 ;  /* 0x0000001ba5957e23 */ /* 0x000fe20008010094 */
[----:B------:R-:W-:-:S03]  /*3fc0*/  IMAD.MOV.U32 R148, RZ, RZ, R175 ;  /* 0x000000ffff947224 */ /* 0x000fc600078e00af */
[----:B------:R-:W-:Y:S02]  /*3fd0*/  FADD.FTZ R149, R164, -R149 ;  /* 0x80000095a4957221 */ /* 0x000fe40000010000 */
[----:B------:R-:W-:-:S05]  /*3fe0*/  SHF.L.U32 R148, R148, 0x10, RZ ;  /* 0x0000001094947819 */ /* 0x000fca00000006ff */
[----:B------:R-:W-:Y:S01]  /*3ff0*/  FFMA.FTZ R149, R149, UR25, R148 ;  /* 0x0000001995957c23 */ /* 0x000fe20008010094 */
[----:B------:R-:W-:-:S05]  /*4000*/  SHF.R.U32.HI R148, RZ, 0x10, R175 ;  /* 0x00000010ff947819 */ /* 0x000fca00000116af */
[----:B------:R-:W-:-:S04]  /*4010*/  IMAD.U32 R148, R148, 0x10000, RZ ;  /* 0x0001000094947824 */ /* 0x000fc800078e00ff */
[----:B------:R-:W-:-:S05]  /*4020*/  FFMA.FTZ R148, R151, UR25, R148 ;  /* 0x0000001997947c23 */ /* 0x000fca0008010094 */
[----:B------:R-:W-:Y:S02]  /*4030*/  F2FP.BF16.F32.PACK_AB R149, R148, R149 ;  /* 0x000000959495723e */ /* 0x000fe400000010ff */
[----:B------:R-:W-:Y:S02]  /*4040*/  PRMT R148, R150, 0x7632, R148 ;  /* 0x0000763296947816 */ /* 0x000fe40000000094 */
[----:B------:R-:W-:Y:S01]  /*4050*/  PRMT R151, R149, 0x7632, R151 ;  /* 0x0000763295977816 */ /* 0x000fe20000000097 */
[----:B------:R-:W-:Y:S06]  /*4060*/  BRA `(.L_x_1526) ;  /* 0x0000000400c47947 */ /* 0x000fec0003800000 */
.L_x_1529:
[----:B------:R-:W-:Y:S02]  /*4070*/  MOV R17, UR26 ;  /* 0x0000001a00117c02 */ /* 0x000fe40008000f00 */
[----:B-----5:R-:W-:Y:S02]  /*4080*/  MOV R18, R174 ;  /* 0x000000ae00127202 */ /* 0x020fe40000000f00 */
[----:B------:R-:W-:Y:S01]  /*4090*/  MOV R148, UR26 ;  /* 0x0000001a00947c02 */ /* 0x000fe20008000f00 */
[----:B------:R-:W-:Y:S01]  /*40a0*/  FFMA.FTZ R17, R0, R17, UR27 ;  /* 0x0000001b00117e23 */ /* 0x000fe20008010011 */
[----:B------:R-:W-:Y:S01]  /*40b0*/  SHF.R.U64 R20, R174, 0x10, R175 ;  /* 0x00000010ae147819 */ /* 0x000fe200000012af */
[----:B------:R-:W-:Y:S02]  /*40c0*/  IMAD.U32 R18, R18, 0x10000, RZ ;  /* 0x0001000012127824 */ /* 0x000fe400078e00ff */
[----:B------:R-:W-:Y:S01]  /*40d0*/  FADD.FTZ R17, R14, -R17 ;  /* 0x800000110e117221 */ /* 0x000fe20000010000 */
[----:B------:R-:W-:Y:S01]  /*40e0*/  FFMA.FTZ R19, R165, R148, UR27 ;  /* 0x0000001ba5137e23 */ /* 0x000fe20008010094 */
[----:B------:R-:W-:-:S02]  /*40f0*/  SHF.L.U32 R20, R20, 0x10, RZ ;  /* 0x0000001014147819 */ /* 0x000fc400000006ff */
[----:B------:R-:W-:Y:S01]  /*4100*/  FFMA.FTZ R17, R17, UR25, R18 ;  /* 0x0000001911117c23 */ /* 0x000fe20008010012 */
[----:B------:R-:W-:Y:S01]  /*4110*/  MOV R18, UR26 ;  /* 0x0000001a00127c02 */ /* 0x000fe20008000f00 */
[----:B------:R-:W-:-:S04]  /*4120*/  FADD.FTZ R19, R164, -R19 ;  /* 0x80000013a4137221 */ /* 0x000fc80000010000 */
[----:B------:R-:W-:Y:S01]  /*4130*/  FFMA.FTZ R149, R167, R18, UR27 ;  /* 0x0000001ba7957e23 */ /* 0x000fe20008010012 */
[----:B------:R-:W-:-:S03]  /*4140*/  IMAD.MOV.U32 R18, RZ, RZ, R175 ;  /* 0x000000ffff127224 */ /* 0x000fc600078e00af */
[----:B------:R-:W-:Y:S02]  /*4150*/  FADD.FTZ R149, R166, -R149 ;  /* 0x80000095a6957221 */ /* 0x000fe40000010000 */
[----:B------:R-:W-:Y:S02]  /*4160*/  SHF.L.U32 R18, R18, 0x10, RZ ;  /* 0x0000001012127819 */ /* 0x000fe400000006ff */
[----:B------:R-:W-:-:S03]  /*4170*/  FFMA.FTZ R20, R149, UR25, R20 ;  /* 0x0000001995147c23 */ /* 0x000fc60008010014 */
[----:B------:R-:W-:Y:S01]  /*4180*/  FFMA.FTZ R18, R19, UR25, R18 ;  /* 0x0000001913127c23 */ /* 0x000fe20008010012 */
[----:B------:R-:W-:Y:S01]  /*4190*/  IMAD.U32 R19, RZ, RZ, UR26 ;  /* 0x0000001aff137e24 */ /* 0x000fe2000f8e00ff */
[----:B------:R-:W-:-:S03]  /*41a0*/  F2FP.BF16.F32.PACK_AB R17, R20, R17 ;  /* 0x000000111411723e */ /* 0x000fc600000010ff */
        /* <DEDUP_REMOVED lines=15> */
.L_x_1528:
[----:B------:R-:W-:Y:S01]  /*42a0*/  UMOV UR7, UR12 ;  /* 0x0000000c00077c82 */ /* 0x000fe20008000000 */
[----:B------:R-:W-:Y:S01]  /*42b0*/  UMOV UR8, UR13 ;  /* 0x0000000d00087c82 */ /* 0x000fe20008000000 */
[----:B------:R-:W-:-:S04]  /*42c0*/  UISETP.NE.U32.AND UP0, UPT, UR7, URZ, UPT ;  /* 0x000000ff0700728c */ /* 0x000fc8000bf05070 */
[----:B------:R-:W-:-:S09]  /*42d0*/  UISETP.NE.AND.EX UP0, UPT, UR8, URZ, UPT, UP0 ;  /* 0x000000ff0800728c */ /* 0x000fd2000bf05300 */
[----:B------:R-:W-:Y:S05]  /*42e0*/  BRA.U UP0, `(.L_x_1530) ;  /* 0x00000001008c7547 */ /* 0x000fea000b800000 */
        /* <DEDUP_REMOVED lines=8> */
[----:B------:R-:W-:Y:S02]  /*4370*/  FADD.FTZ R21, R14, -R21 ;  /* 0x800000150e157221 */ /* 0x000fe40000010000 */
[----:B------:R-:W-:-:S02]  /*4380*/  FADD.FTZ R23, R164, -R23 ;  /* 0x80000017a4177221 */ /* 0x000fc40000010000 */
[----:B------:R-:W-:Y:S01]  /*4390*/  FFMA.FTZ R21, R21, UR25, R22 ;  /* 0x0000001915157c23 */ /* 0x000fe20008010016 */
[----:B------:R-:W-:-:S05]  /*43a0*/  MOV R22, UR26 ;  /* 0x0000001a00167c02 */ /* 0x000fca0008000f00 */
[----:B------:R-:W-:Y:S01]  /*43b0*/  FFMA.FTZ R149, R167, R22, UR27 ;  /* 0x0000001ba7957e23 */ /* 0x000fe20008010016 */
[----:B------:R-:W-:-:S03]  /*43c0*/  MOV R22, R175 ;  /* 0x000000af00167202 */ /* 0x000fc60000000f00 */
[----:B------:R-:W-:Y:S02]  /*43d0*/  FADD.FTZ R149, R166, -R149 ;  /* 0x80000095a6957221 */ /* 0x000fe40000010000 */
[----:B------:R-:W-:Y:S02]  /*43e0*/  IMAD.U32 R22, R22, 0x10000, RZ ;  /* 0x0001000016167824 */ /* 0x000fe400078e00ff */
[----:B------:R-:W-:Y:S02]  /*43f0*/  FFMA.FTZ R24, R149, UR25, R24 ;  /* 0x0000001995187c23 */ /* 0x000fe40008010018 */
[----:B------:R-:W-:Y:S01]  /*4400*/  FFMA.FTZ R22, R23, UR25, R22 ;  /* 0x0000001917167c23 */ /* 0x000fe20008010016 */
[----:B------:R-:W-:Y:S02]  /*4410*/  MOV R23, UR26 ;  /* 0x0000001a00177c02 */ /* 0x000fe40008000f00 */
        /* <DEDUP_REMOVED lines=16> */
.L_x_1530:
        /* <DEDUP_REMOVED lines=16> */
[----:B------:R-:W-:Y:S01]  /*4620*/  IMAD.U32 R22, R22, 0x10000, RZ ;  /* 0x0001000016167824 */ /* 0x000fe200078e00ff */
[----:B------:R-:W-:Y:S01]  /*4630*/  MOV R20, R174 ;  /* 0x000000ae00147202 */ /* 0x000fe20000000f00 */
[----:B------:R-:W-:Y:S01]  /*4640*/  FADD.FTZ R21, R166, -R21 ;  /* 0x80000015a6157221 */ /* 0x000fe20000010000 */
[----:B------:R-:W-:Y:S01]  /*4650*/  F2FP.BF16.F32.PACK_AB R17, R18, R17 ;  /* 0x000000111211723e */ /* 0x000fe200000010ff */
[----:B------:R-:W-:Y:S01]  /*4660*/  FFMA.FTZ R19, R0, R19, UR27 ;  /* 0x0000001b00137e23 */ /* 0x000fe20008010013 */
[----:B------:R-:W-:Y:S01]  /*4670*/  SHF.L.U32 R20, R20, 0x10, RZ ;  /* 0x0000001014147819 */ /* 0x000fe200000006ff */
[----:B------:R-:W-:Y:S01]  /*4680*/  FFMA.FTZ R22, R21, UR25, R22 ;  /* 0x0000001915167c23 */ /* 0x000fe20008010016 */
[C---:B------:R-:W-:Y:S01]  /*4690*/  PRMT R151, R17.reuse, 0x7632, R151 ;  /* 0x0000763211977816 */ /* 0x040fe20000000097 */
[----:B------:R-:W-:Y:S01]  /*46a0*/  FADD.FTZ R19, R14, -R19 ;  /* 0x800000130e137221 */ /* 0x000fe20000010000 */
[----:B------:R-:W-:-:S02]  /*46b0*/  PRMT R149, R17, 0x7610, R149 ;  /* 0x0000761011957816 */ /* 0x000fc40000000095 */
[----:B------:R-:W-:Y:S01]  /*46c0*/  PRMT R17, R151, 0x7610, R17 ;  /* 0x0000761097117816 */ /* 0x000fe20000000011 */
[----:B------:R-:W-:Y:S01]  /*46d0*/  FFMA.FTZ R19, R19, UR25, R20 ;  /* 0x0000001913137c23 */ /* 0x000fe20008010014 */
[----:B------:R-:W-:Y:S02]  /*46e0*/  PRMT R18, R149, 0x7610, R18 ;  /* 0x0000761095127816 */ /* 0x000fe40000000012 */
[----:B------:R-:W-:Y:S02]  /*46f0*/  PRMT R21, R151, 0x7610, R21 ;  /* 0x0000761097157816 */ /* 0x000fe40000000015 */
[----:B------:R-:W-:Y:S02]  /*4700*/  F2FP.BF16.F32.PACK_AB R19, R22, R19 ;  /* 0x000000131613723e */ /* 0x000fe400000010ff */
[----:B------:R-:W-:Y:S02]  /*4710*/  PRMT R22, R149, 0x7610, R22 ;  /* 0x0000761095167816 */ /* 0x000fe40000000016 */
[----:B------:R-:W-:-:S02]  /*4720*/  PRMT R148, R19, 0x7632, R148 ;  /* 0x0000763213947816 */ /* 0x000fc40000000094 */
[----:B------:R-:W-:Y:S02]  /*4730*/  PRMT R150, R19, 0x7610, R150 ;  /* 0x0000761013967816 */ /* 0x000fe40000000096 */
[----:B------:R-:W-:Y:S02]  /*4740*/  PRMT R19, R148, 0x7610, R19 ;  /* 0x0000761094137816 */ /* 0x000fe40000000013 */
[----:B------:R-:W-:Y:S02]  /*4750*/  PRMT R20, R150, 0x7610, R20 ;  /* 0x0000761096147816 */ /* 0x000fe40000000014 */
[----:B------:R-:W-:Y:S02]  /*4760*/  PRMT R23, R148, 0x7610, R23 ;  /* 0x0000761094177816 */ /* 0x000fe40000000017 */
[----:B------:R-:W-:-:S07]  /*4770*/  PRMT R24, R150, 0x7610, R24 ;  /* 0x0000761096187816 */ /* 0x000fce0000000018 */
.L_x_1526:
        /* <DEDUP_REMOVED lines=18> */
.L_x_1531:
        /* <DEDUP_REMOVED lines=12> */
.L_x_1532:
[----:B------:R-:W-:-:S07]  /*4960*/  IADD3 R15, PT, PT, R15, 0x100, RZ ;  /* 0x000001000f0f7810 */ /* 0x000fce0007ffe0ff */
.L_x_1522:
[----:B------:R-:W-:Y:S05]  /*4970*/  BSYNC.RECONVERGENT B0 ;  /* 0x0000000000007941 */ /* 0x000fea0003800200 */
.L_x_1521:
        /* <DEDUP_REMOVED lines=13> */
[----:B-----5:R-:W-:Y:S02]  /*4a50*/  SHF.R.U32.HI R19, RZ, 0x10, R173 ;  /* 0x00000010ff137819 */ /* 0x020fe400000116ad */
[----:B------:R-:W-:Y:S01]  /*4a60*/  MOV R24, UR26 ;  /* 0x0000001a00187c02 */ /* 0x000fe20008000f00 */
[----:B------:R-:W-:Y:S01]  /*4a70*/  FFMA.FTZ R17, R161, R18, UR27 ;  /* 0x0000001ba1117e23 */ /* 0x000fe20008010012 */
[----:B------:R-:W-:Y:S01]  /*4a80*/  MOV R18, R173 ;  /* 0x000000ad00127202 */ /* 0x000fe20000000f00 */
[----:B------:R-:W-:Y:S01]  /*4a90*/  FFMA.FTZ R20, R170, R21, UR27 ;  /* 0x0000001baa147e23 */ /* 0x000fe20008010015 */
[----:B------:R-:W-:Y:S02]  /*4aa0*/  IMAD.U32 R19, R19, 0x10000, RZ ;  /* 0x0001000013137824 */ /* 0x000fe400078e00ff */
[----:B------:R-:W-:Y:S01]  /*4ab0*/  FADD.FTZ R17, R160, -R17 ;  /* 0x80000011a0117221 */ /* 0x000fe20000010000 */
[----:B------:R-:W-:Y:S01]  /*4ac0*/  SHF.L.U32 R18, R18, 0x10, RZ ;  /* 0x0000001012127819 */ /* 0x000fe200000006ff */
[----:B------:R-:W-:Y:S01]  /*4ad0*/  FADD.FTZ R20, R171, -R20 ;  /* 0x80000014ab147221 */ /* 0x000fe20000010000 */
[----:B------:R-:W-:Y:S01]  /*4ae0*/  SHF.R.U64 R22, R172, 0x10, R173 ;  /* 0x00000010ac167819 */ /* 0x000fe200000012ad */
[----:B------:R-:W-:-:S02]  /*4af0*/  FFMA.FTZ R21, R163, R24, UR27 ;  /* 0x0000001ba3157e23 */ /* 0x000fc40008010018 */
[----:B------:R-:W-:Y:S01]  /*4b00*/  FFMA.FTZ R17, R17, UR25, R18 ;  /* 0x0000001911117c23 */ /* 0x000fe20008010012 */
[----:B------:R-:W-:Y:S01]  /*4b10*/  FFMA.FTZ R18, R20, UR25, R19 ;  /* 0x0000001914127c23 */ /* 0x000fe20008010013 */
[----:B------:R-:W-:Y:S01]  /*4b20*/  MOV R20, UR26 ;  /* 0x0000001a00147c02 */ /* 0x000fe20008000f00 */
[----:B------:R-:W-:Y:S01]  /*4b30*/  FADD.FTZ R21, R162, -R21 ;  /* 0x80000015a2157221 */ /* 0x000fe20000010000 */
[----:B------:R-:W-:Y:S02]  /*4b40*/  SHF.L.U32 R22, R22, 0x10, RZ ;  /* 0x0000001016167819 */ /* 0x000fe400000006ff */
[----:B------:R-:W-:Y:S01]  /*4b50*/  F2FP.BF16.F32.PACK_AB R17, R18, R17 ;  /* 0x000000111211723e */ /* 0x000fe200000010ff */
[----:B------:R-:W-:Y:S01]  /*4b60*/  FFMA.FTZ R19, R13, R20, UR27 ;  /* 0x0000001b0d137e23 */ /* 0x000fe20008010014 */
[----:B------:R-:W-:Y:S02]  /*4b70*/  IMAD.MOV.U32 R20, RZ, RZ, R172 ;  /* 0x000000ffff147224 */ /* 0x000fe400078e00ac */
[----:B------:R-:W-:Y:S01]  /*4b80*/  FFMA.FTZ R22, R21, UR25, R22 ;  /* 0x0000001915167c23 */ /* 0x000fe20008010016 */
[C---:B-1----:R-:W-:Y:S01]  /*4b90*/  PRMT R151, R17.reuse, 0x7632, R151 ;  /* 0x0000763211977816 */ /* 0x042fe20000000097 */
[----:B------:R-:W-:Y:S01]  /*4ba0*/  FADD.FTZ R19, R12, -R19 ;  /* 0x800000130c137221 */ /* 0x000fe20000010000 */
[----:B0-----:R-:W-:-:S02]  /*4bb0*/  PRMT R149, R17, 0x7610, R149 ;  /* 0x0000761011957816 */ /* 0x001fc40000000095 */
[----:B------:R-:W-:Y:S02]  /*4bc0*/  SHF.L.U32 R20, R20, 0x10, RZ ;  /* 0x0000001014147819 */ /* 0x000fe400000006ff */
[----:B------:R-:W-:Y:S02]  /*4bd0*/  PRMT R17, R151, 0x7610, R17 ;  /* 0x0000761097117816 */ /* 0x000fe40000000011 */
[----:B------:R-:W-:Y:S01]  /*4be0*/  PRMT R18, R149, 0x7610, R18 ;  /* 0x0000761095127816 */ /* 0x000fe20000000012 */
[----:B------:R-:W-:Y:S01]  /*4bf0*/  FFMA.FTZ R19, R19, UR25, R20 ;  /* 0x0000001913137c23 */ /* 0x000fe20008010014 */
[----:B------:R-:W-:-:S04]  /*4c00*/  PRMT R21, R151, 0x7610, R21 ;  /* 0x0000761097157816 */ /* 0x000fc80000000015 */
[----:B------:R-:W-:Y:S02]  /*4c10*/  F2FP.BF16.F32.PACK_AB R19, R22, R19 ;  /* 0x000000131613723e */ /* 0x000fe400000010ff */
        /* <DEDUP_REMOVED lines=8> */
.L_x_1537:
[----:B------:R-:W-:Y:S01]  /*4ca0*/  IMAD.U32 R22, RZ, RZ, UR26 ;  /* 0x0000001aff167e24 */ /* 0x000fe2000f8e00ff */
[----:B01----:R-:W-:Y:S02]  /*4cb0*/  MOV R148, UR26 ;  /* 0x0000001a00947c02 */ /* 0x003fe40008000f00 */
[----:B-----5:R-:W-:Y:S01]  /*4cc0*/  SHF.R.U64 R24, R172, 0x10, R173 ;  /* 0x00000010ac187819 */ /* 0x020fe200000012ad */
[----:B------:R-:W-:Y:S01]  /*4cd0*/  FFMA.FTZ R21, R13, R22, UR27 ;  /* 0x0000001b0d157e23 */ /* 0x000fe20008010016 */
[----:B------:R-:W-:Y:S01]  /*4ce0*/  MOV R22, R172 ;  /* 0x000000ac00167202 */ /* 0x000fe20000000f00 */
[----:B------:R-:W-:Y:S02]  /*4cf0*/  FFMA.FTZ R23, R161, R148, UR27 ;  /* 0x0000001ba1177e23 */ /* 0x000fe40008010094 */
[----:B------:R-:W-:Y:S01]  /*4d00*/  FADD.FTZ R21, R12, -R21 ;  /* 0x800000150c157221 */ /* 0x000fe20000010000 */
[----:B------:R-:W-:Y:S01]  /*4d10*/  SHF.L.U32 R22, R22, 0x10, RZ ;  /* 0x0000001016167819 */ /* 0x000fe200000006ff */
[----:B------:R-:W-:Y:S01]  /*4d20*/  FADD.FTZ R23, R160, -R23 ;  /* 0x80000017a0177221 */ /* 0x000fe20000010000 */
[----:B------:R-:W-:-:S03]  /*4d30*/  IMAD.U32 R24, R24, 0x10000, RZ ;  /* 0x0001000018187824 */ /* 0x000fc600078e00ff */
[----:B------:R-:W-:Y:S01]  /*4d40*/  FFMA.FTZ R21, R21, UR25, R22 ;  /* 0x0000001915157c23 */ /* 0x000fe20008010016 */
[----:B------:R-:W-:-:S04]  /*4d50*/  IMAD.U32 R22, RZ, RZ, UR26 ;  /* 0x0000001aff167e24 */ /* 0x000fc8000f8e00ff */
[----:B------:R-:W-:Y:S01]  /*4d60*/  FFMA.FTZ R149, R163, R22, UR27 ;  /* 0x0000001ba3957e23 */ /* 0x000fe20008010016 */
[----:B------:R-:W-:-:S03]  /*4d70*/  MOV R22, R173 ;  /* 0x000000ad00167202 */ /* 0x000fc60000000f00 */
[----:B------:R-:W-:Y:S01]  /*4d80*/  FADD.FTZ R149, R162, -R149 ;  /* 0x80000095a2957221 */ /* 0x000fe20000010000 */
[----:B------:R-:W-:-:S03]  /*4d90*/  SHF.L.U32 R22, R22, 0x10, RZ ;  /* 0x0000001016167819 */ /* 0x000fc600000006ff */
[----:B------:R-:W-:Y:S02]  /*4da0*/  FFMA.FTZ R24, R149, UR25, R24 ;  /* 0x0000001995187c23 */ /* 0x000fe40008010018 */
[----:B------:R-:W-:Y:S01]  /*4db0*/  FFMA.FTZ R22, R23, UR25, R22 ;  /* 0x0000001917167c23 */ /* 0x000fe20008010016 */
[----:B------:R-:W-:Y:S02]  /*4dc0*/  MOV R23, UR26 ;  /* 0x0000001a00177c02 */ /* 0x000fe40008000f00 */
[----:B------:R-:W-:-:S03]  /*4dd0*/  F2FP.BF16.F32.PACK_AB R21, R24, R21 ;  /* 0x000000151815723e */ /* 0x000fc600000010ff */
[----:B------:R-:W-:Y:S01]  /*4de0*/  FFMA.FTZ R148, R170, R23, UR27 ;  /* 0x0000001baa947e23 */ /* 0x000fe20008010017 */
[----:B------:R-:W-:Y:S02]  /*4df0*/  SHF.R.U32.HI R23, RZ, 0x10, R173 ;  /* 0x00000010ff177819 */ /* 0x000fe400000116ad */
        /* <DEDUP_REMOVED lines=13> */
.L_x_1536:
[----:B------:R-:W-:-:S04]  /*4ed0*/  UISETP.NE.U32.AND UP4, UPT, UR12, URZ, UPT ;  /* 0x000000ff0c00728c */ /* 0x000fc8000bf85070 */
[----:B------:R-:W-:-:S09]  /*4ee0*/  UISETP.NE.AND.EX UP4, UPT, UR13, URZ, UPT, UP4 ;  /* 0x000000ff0d00728c */ /* 0x000fd2000bf85340 */
[----:B------:R-:W-:Y:S05]  /*4ef0*/  BRA.U !UP4, `(.L_x_1539) ;  /* 0x000000010c8c7547 */ /* 0x000fea000b800000 */
[----:B------:R-:W-:Y:S02]  /*4f00*/  MOV R18, UR26 ;  /* 0x0000001a00127c02 */ /* 0x000fe40008000f00 */
[----:B01----:R-:W-:Y:S02]  /*4f10*/  MOV R148, UR26 ;  /* 0x0000001a00947c02 */ /* 0x003fe40008000f00 */
[----:B-----5:R-:W-:Y:S01]  /*4f20*/  SHF.R.U64 R20, R172, 0x10, R173 ;  /* 0x00000010ac147819 */ /* 0x020fe200000012ad */
[----:B------:R-:W-:Y:S01]  /*4f30*/  FFMA.FTZ R17, R13, R18, UR27 ;  /* 0x0000001b0d117e23 */ /* 0x000fe20008010012 */
[----:B------:R-:W-:Y:S01]  /*4f40*/  MOV R18, R172 ;  /* 0x000000ac00127202 */ /* 0x000fe20000000f00 */
[----:B------:R-:W-:Y:S01]  /*4f50*/  FFMA.FTZ R19, R161, R148, UR27 ;  /* 0x0000001ba1137e23 */ /* 0x000fe20008010094 */
[----:B------:R-:W-:Y:S01]  /*4f60*/  SHF.L.U32 R20, R20, 0x10, RZ ;  /* 0x0000001014147819 */ /* 0x000fe200000006ff */
[----:B------:R-:W-:Y:S02]  /*4f70*/  FADD.FTZ R17, R12, -R17 ;  /* 0x800000110c117221 */ /* 0x000fe40000010000 */
[----:B------:R-:W-:-:S02]  /*4f80*/  IMAD.U32 R18, R18, 0x10000, RZ ;  /* 0x0001000012127824 */ /* 0x000fc400078e00ff */
[----:B------:R-:W-:Y:S02]  /*4f90*/  FADD.FTZ R19, R160, -R19 ;  /* 0x80000013a0137221 */ /* 0x000fe40000010000 */
[----:B------:R-:W-:Y:S01]  /*4fa0*/  FFMA.FTZ R17, R17, UR25, R18 ;  /* 0x0000001911117c23 */ /* 0x000fe20008010012 */
[----:B------:R-:W-:-:S05]  /*4fb0*/  MOV R18, UR26 ;  /* 0x0000001a00127c02 */ /* 0x000fca0008000f00 */
        /* <DEDUP_REMOVED lines=23> */
.L_x_1539:
[----:B01----:R-:W-:-:S05]  /*5130*/  MOV R148, UR26 ;  /* 0x0000001a00947c02 */ /* 0x003fca0008000f00 */
[----:B------:R-:W-:Y:S01]  /*5140*/  FFMA.FTZ R149, R13, R148, UR27 ;  /* 0x0000001b0d957e23 */ /* 0x000fe20008010094 */
[----:B-----5:R-:W-:-:S03]  /*5150*/  MOV R148, R172 ;  /* 0x000000ac00947202 */ /* 0x020fc60000000f00 */
[----:B------:R-:W-:Y:S02]  /*5160*/  FADD.FTZ R149, R12, -R149 ;  /* 0x800000950c957221 */ /* 0x000fe40000010000 */
[----:B------:R-:W-:Y:S01]  /*5170*/  IMAD.U32 R150, R148, 0x10000, RZ ;  /* 0x0001000094967824 */ /* 0x000fe200078e00ff */
[----:B------:R-:W-:-:S03]  /*5180*/  MOV R148, UR26 ;  /* 0x0000001a00947c02 */ /* 0x000fc60008000f00 */
[----:B------:R-:W-:Y:S02]  /*5190*/  FFMA.FTZ R150, R149, UR25, R150 ;  /* 0x0000001995967c23 */ /* 0x000fe40008010096 */
[----:B------:R-:W-:Y:S01]  /*51a0*/  FFMA.FTZ R149, R163, R148, UR27 ;  /* 0x0000001ba3957e23 */ /* 0x000fe20008010094 */
[----:B------:R-:W-:-:S03]  /*51b0*/  SHF.R.U64 R148, R172, 0x10, R173 ;  /* 0x00000010ac947819 */ /* 0x000fc600000012ad */
[----:B------:R-:W-:Y:S01]  /*51c0*/  FADD.FTZ R149, R162, -R149 ;  /* 0x80000095a2957221 */ /* 0x000fe20000010000 */
[----:B------:R-:W-:-:S05]  /*51d0*/  SHF.L.U32 R148, R148, 0x10, RZ ;  /* 0x0000001094947819 */ /* 0x000fca00000006ff */
[----:B------:R-:W-:Y:S01]  /*51e0*/  FFMA.FTZ R149, R149, UR25, R148 ;  /* 0x0000001995957c23 */ /* 0x000fe20008010094 */
[----:B------:R-:W-:-:S04]  /*51f0*/  MOV R148, UR26 ;  /* 0x0000001a00947c02 */ /* 0x000fc80008000f00 */
[----:B------:R-:W-:Y:S01]  /*5200*/  F2FP.BF16.F32.PACK_AB R150, R149, R150 ;  /* 0x000000969596723e */ /* 0x000fe200000010ff */
[----:B------:R-:W-:Y:S01]  /*5210*/  FFMA.FTZ R151, R161, R148, UR27 ;  /* 0x0000001ba1977e23 */ /* 0x000fe20008010094 */
[----:B------:R-:W-:-:S05]  /*5220*/  IMAD.MOV.U32 R148, RZ, RZ, R173 ;  /* 0x000000ffff947224 */ /* 0x000fca00078e00ad */
[----:B------:R-:W-:Y:S01]  /*5230*/  SHF.L.U32 R149, R148, 0x10, RZ ;  /* 0x0000001094957819 */ /* 0x000fe200000006ff */
[----:B------:R-:W-:Y:S01]  /*5240*/  FADD.FTZ R148, R160, -R151 ;  /* 0x80000097a0947221 */ /* 0x000fe20000010000 */
[----:B------:R-:W-:-:S03]  /*5250*/  MOV R151, UR26 ;  /* 0x0000001a00977c02 */ /* 0x000fc60008000f00 */
[----:B------:R-:W-:Y:S01]  /*5260*/  FFMA.FTZ R149, R148, UR25, R149 ;  /* 0x0000001994957c23 */ /* 0x000fe20008010095 */
[----:B------:R-:W-:Y:S01]  /*5270*/  SHF.R.U32.HI R148, RZ, 0x10, R173 ;  /* 0x00000010ff947819 */ /* 0x000fe200000116ad */
[----:B------:R-:W-:-:S03]  /*5280*/  FFMA.FTZ R151, R170, R151, UR27 ;  /* 0x0000001baa977e23 */ /* 0x000fc60008010097 */
[----:B------:R-:W-:Y:S01]  /*5290*/  SHF.L.U32 R148, R148, 0x10, RZ ;  /* 0x0000001094947819 */ /* 0x000fe200000006ff */
[----:B------:R-:W-:-:S04]  /*52a0*/  FADD.FTZ R151, R171, -R151 ;  /* 0x80000097ab977221 */ /* 0x000fc80000010000 */
[----:B------:R-:W-:-:S05]  /*52b0*/  FFMA.FTZ R148, R151, UR25, R148 ;  /* 0x0000001997947c23 */ /* 0x000fca0008010094 */
[----:B------:R-:W-:Y:S02]  /*52c0*/  F2FP.BF16.F32.PACK_AB R149, R148, R149 ;  /* 0x000000959495723e */ /* 0x000fe400000010ff */
[----:B------:R-:W-:Y:S02]  /*52d0*/  PRMT R148, R150, 0x7632, R148 ;  /* 0x0000763296947816 */ /* 0x000fe40000000094 */
[----:B------:R-:W-:Y:S01]  /*52e0*/  PRMT R151, R149, 0x7632, R151 ;  /* 0x0000763295977816 */ /* 0x000fe20000000097 */
[----:B------:R-:W-:Y:S06]  /*52f0*/  BRA `(.L_x_1538) ;  /* 0x0000000400bc7947 */ /* 0x000fec0003800000 */
.L_x_1535:
[----:B------:R-:W-:-:S04]  /*5300*/  UISETP.NE.U32.AND UP0, UPT, UR10, URZ, UPT ;  /* 0x000000ff0a00728c */ /* 0x000fc8000bf05070 */
[----:B------:R-:W-:-:S09]  /*5310*/  UISETP.NE.AND.EX UP0, UPT, UR11, URZ, UPT, UP0 ;  /* 0x000000ff0b00728c */ /* 0x000fd2000bf05300 */
[----:B------:R-:W-:Y:S05]  /*5320*/  BRA.U !UP0, `(.L_x_1540) ;  /* 0x0000000108f07547 */ /* 0x000fea000b800000 */
[----:B------:R-:W-:-:S04]  /*5330*/  UISETP.NE.U32.AND UP4, UPT, UR12, URZ, UPT ;  /* 0x000000ff0c00728c */ /* 0x000fc8000bf85070 */
[----:B------:R-:W-:-:S09]  /*5340*/  UISETP.NE.AND.EX UP4, UPT, UR13, URZ, UPT, UP4 ;  /* 0x000000ff0d00728c */ /* 0x000fd2000bf85340 */
[----:B------:R-:W-:Y:S05]  /*5350*/  BRA.U !UP4, `(.L_x_1541) ;  /* 0x000000010c7c7547 */ /* 0x000fea000b800000 */
[----:B------:R-:W-:Y:S01]  /*5360*/  IMAD.U32 R18, RZ, RZ, UR26 ;  /* 0x0000001aff127e24 */ /* 0x000fe2000f8e00ff */
        /* <DEDUP_REMOVED lines=30> */
.L_x_1541:
[----:B------:R-:W-:Y:S01]  /*5550*/  IMAD.U32 R22, RZ, RZ, UR26 ;  /* 0x0000001aff167e24 */ /* 0x000fe2000f8e00ff */
[----:B------:R-:W-:Y:S02]  /*5560*/  MOV R21, UR26 ;  /* 0x0000001a00157c02 */ /* 0x000fe40008000f00 */
[----:B------:R-:W-:Y:S01]  /*5570*/  MOV R24, UR26 ;  /* 0x0000001a00187c02 */ /* 0x000fe20008000f00 */
[----:B01----:R-:W-:Y:S01]  /*5580*/  FFMA.FTZ R149, R161, R22, UR27 ;  /* 0x0000001ba1957e23 */ /* 0x003fe20008010016 */
        /* <DEDUP_REMOVED lines=12> */
[----:B------:R-:W-:-:S03]  /*5650*/  F2FP.BF16.F32.PACK_AB R149, R24, R149 ;  /* 0x000000951895723e */ /* 0x000fc600000010ff */
        /* <DEDUP_REMOVED lines=9> */
.L_x_1540:
[----:B------:R-:W-:-:S04]  /*56f0*/  UISETP.NE.U32.AND UP4, UPT, UR12, URZ, UPT ;  /* 0x000000ff0c00728c */ /* 0x000fc8000bf85070 */
[----:B------:R-:W-:-:S09]  /*5700*/  UISETP.NE.AND.EX UP4, UPT, UR13, URZ, UPT, UP4 ;  /* 0x000000ff0d00728c */ /* 0x000fd2000bf85340 */
[----:B------:R-:W-:Y:S05]  /*5710*/  BRA.U !UP4, `(.L_x_1542) ;  /* 0x000000010c687547 */ /* 0x000fea000b800000 */
        /* <DEDUP_REMOVED lines=26> */
.L_x_1542:
[----:B-1----:R-:W-:Y:S01]  /*58c0*/  MOV R150, UR26 ;  /* 0x0000001a00967c02 */ /* 0x002fe20008000f00 */
[----:B0-----:R-:W-:-:S04]  /*58d0*/  IMAD.U32 R148, RZ, RZ, UR26 ;  /* 0x0000001aff947e24 */ /* 0x001fc8000f8e00ff */
        /* <DEDUP_REMOVED lines=16> */
[----:B------:R-:W-:-:S07]  /*59e0*/  PRMT R151, R149, 0x7632, R151 ;  /* 0x0000763295977816 */ /* 0x000fce0000000097 */
.L_x_1538:
        /* <DEDUP_REMOVED lines=16> */
.L_x_1543:
        /* <DEDUP_REMOVED lines=10> */
.L_x_1544:
[----:B------:R-:W-:-:S07]  /*5b90*/  IADD3 R15, PT, PT, R15, 0x100, RZ ;  /* 0x000001000f0f7810 */ /* 0x000fce0007ffe0ff */
.L_x_1534:
[----:B------:R-:W-:Y:S05]  /*5ba0*/  BSYNC.RECONVERGENT B0 ;  /* 0x0000000000007941 */ /* 0x000fea0003800200 */
.L_x_1533:
        /* <DEDUP_REMOVED lines=13> */
[----:B-----5:R-:W-:Y:S01]  /*5c80*/  SHF.R.U32.HI R19, RZ, 0x10, R177 ;  /* 0x00000010ff137819 */ /* 0x020fe200000116b1 */
[----:B------:R-:W-:Y:S01]  /*5c90*/  FFMA.FTZ R17, R157, R18, UR27 ;  /* 0x0000001b9d117e23 */ /* 0x000fe20008010012 */
[----:B------:R-:W-:Y:S01]  /*5ca0*/  MOV R18, R177 ;  /* 0x000000b100127202 */ /* 0x000fe20000000f00 */
[----:B------:R-:W-:Y:S01]  /*5cb0*/  FFMA.FTZ R20, R186, R21, UR27 ;  /* 0x0000001bba147e23 */ /* 0x000fe20008010015 */
[----:B------:R-:W-:Y:S01]  /*5cc0*/  MOV R24, UR26 ;  /* 0x0000001a00187c02 */ /* 0x000fe20008000f00 */
[----:B------:R-:W-:Y:S01]  /*5cd0*/  FADD.FTZ R17, R156, -R17 ;  /* 0x800000119c117221 */ /* 0x000fe20000010000 */
[----:B------:R-:W-:Y:S01]  /*5ce0*/  SHF.L.U32 R18, R18, 0x10, RZ ;  /* 0x0000001012127819 */ /* 0x000fe200000006ff */
[----:B------:R-:W-:-:S02]  /*5cf0*/  IMAD.U32 R19, R19, 0x10000, RZ ;  /* 0x0001000013137824 */ /* 0x000fc400078e00ff */
[----:B------:R-:W-:Y:S01]  /*5d00*/  FADD.FTZ R20, R187, -R20 ;  /* 0x80000014bb147221 */ /* 0x000fe20000010000 */
[----:B------:R-:W-:Y:S01]  /*5d10*/  SHF.R.U64 R22, R176, 0x10, R177 ;  /* 0x00000010b0167819 */ /* 0x000fe200000012b1 */
[----:B------:R-:W-:Y:S01]  /*5d20*/  FFMA.FTZ R21, R159, R24, UR27 ;  /* 0x0000001b9f157e23 */ /* 0x000fe20008010018 */
[----:B------:R-:W-:Y:S01]  /*5d30*/  FFMA.FTZ R17, R17, UR25, R18 ;  /* 0x0000001911117c23 */ /* 0x000fe20008010012 */
[----:B------:R-:W-:Y:S01]  /*5d40*/  FFMA.FTZ R18, R20, UR25, R19 ;  /* 0x0000001914127c23 */ /* 0x000fe20008010013 */
[----:B------:R-:W-:Y:S01]  /*5d50*/  MOV R20, UR26 ;  /* 0x0000001a00147c02 */ /* 0x000fe20008000f00 */
[----:B------:R-:W-:Y:S01]  /*5d60*/  FADD.FTZ R21, R158, -R21 ;  /* 0x800000159e157221 */ /* 0x000fe20000010000 */
[----:B------:R-:W-:Y:S02]  /*5d70*/  SHF.L.U32 R22, R22, 0x10, RZ ;  /* 0x0000001016167819 */ /* 0x000fe400000006ff */
[----:B------:R-:W-:Y:S01]  /*5d80*/  F2FP.BF16.F32.PACK_AB R17, R18, R17 ;  /* 0x000000111211723e */ /* 0x000fe200000010ff */
[----:B------:R-:W-:Y:S01]  /*5d90*/  FFMA.FTZ R19, R11, R20, UR27 ;  /* 0x0000001b0b137e23 */ /* 0x000fe20008010014 */
[----:B------:R-:W-:Y:S01]  /*5da0*/  MOV R20, R176 ;  /* 0x000000b000147202 */ /* 0x000fe20000000f00 */
[----:B------:R-:W-:Y:S01]  /*5db0*/  FFMA.FTZ R22, R21, UR25, R22 ;  /* 0x0000001915167c23 */ /* 0x000fe20008010016 */
[C---:B-12---:R-:W-:Y:S01]  /*5dc0*/  PRMT R151, R17.reuse, 0x7632, R151 ;  /* 0x0000763211977816 */ /* 0x046fe20000000097 */
[----:B------:R-:W-:Y:S01]  /*5dd0*/  FADD.FTZ R19, R10, -R19 ;  /* 0x800000130a137221 */ /* 0x000fe20000010000 */
[----:B0-----:R-:W-:Y:S01]  /*5de0*/  PRMT R149, R17, 0x7610, R149 ;  /* 0x0000761011957816 */ /* 0x001fe20000000095 */
[----:B------:R-:W-:Y:S01]  /*5df0*/  IMAD.U32 R20, R20, 0x10000, RZ ;  /* 0x0001000014147824 */ /* 0x000fe200078e00ff */
[----:B------:R-:W-:-:S02]  /*5e00*/  PRMT R17, R151, 0x7610, R17 ;  /* 0x0000761097117816 */ /* 0x000fc40000000011 */
        /* <DEDUP_REMOVED lines=12> */
.L_x_1549:
[----:B------:R-:W-:Y:S02]  /*5ed0*/  MOV R22, UR26 ;  /* 0x0000001a00167c02 */ /* 0x000fe40008000f00 */
[----:B012---:R-:W-:Y:S02]  /*5ee0*/  MOV R148, UR26 ;  /* 0x0000001a00947c02 */ /* 0x007fe40008000f00 */
[----:B-----5:R-:W-:Y:S01]  /*5ef0*/  SHF.R.U64 R24, R176, 0x10, R177 ;  /* 0x00000010b0187819 */ /* 0x020fe200000012b1 */
[----:B------:R-:W-:Y:S01]  /*5f00*/  FFMA.FTZ R21, R11, R22, UR27 ;  /* 0x0000001b0b157e23 */ /* 0x000fe20008010016 */
[----:B------:R-:W-:Y:S01]  /*5f10*/  MOV R22, R176 ;  /* 0x000000b000167202 */ /* 0x000fe20000000f00 */
[----:B------:R-:W-:Y:S02]  /*5f20*/  FFMA.FTZ R23, R157, R148, UR27 ;  /* 0x0000001b9d177e23 */ /* 0x000fe40008010094 */
[----:B------:R-:W-:Y:S01]  /*5f30*/  FADD.FTZ R21, R10, -R21 ;  /* 0x800000150a157221 */ /* 0x000fe20000010000 */
[----:B------:R-:W-:-:S02]  /*5f40*/  IMAD.U32 R24, R24, 0x10000, RZ ;  /* 0x0001000018187824 */ /* 0x000fc400078e00ff */
[----:B------:R-:W-:Y:S01]  /*5f50*/  FADD.FTZ R23, R156, -R23 ;  /* 0x800000179c177221 */ /* 0x000fe20000010000 */
[----:B------:R-:W-:-:S04]  /*5f60*/  IMAD.U32 R22, R22, 0x10000, RZ ;  /* 0x0001000016167824 */ /* 0x000fc800078e00ff */
[----:B------:R-:W-:Y:S01]  /*5f70*/  FFMA.FTZ R21, R21, UR25, R22 ;  /* 0x0000001915157c23 */ /* 0x000fe20008010016 */
[----:B------:R-:W-:-:S05]  /*5f80*/  MOV R22, UR26 ;  /* 0x0000001a00167c02 */ /* 0x000fca0008000f00 */
        /* <DEDUP_REMOVED lines=23> */
.L_x_1548:
[----:B------:R-:W-:-:S04]  /*6100*/  UISETP.NE.U32.AND UP4, UPT, UR12, URZ, UPT ;  /* 0x000000ff0c00728c */ /* 0x000fc8000bf85070 */
[----:B------:R-:W-:-:S09]  /*6110*/  UISETP.NE.AND.EX UP4, UPT, UR13, URZ, UPT, UP4 ;  /* 0x000000ff0d00728c */ /* 0x000fd2000bf85340 */
[----:B------:R-:W-:Y:S05]  /*6120*/  BRA.U !UP4, `(.L_x_1551) ;  /* 0x000000010c8c7547 */ /* 0x000fea000b800000 */
[----:B------:R-:W-:Y:S01]  /*6130*/  IMAD.U32 R18, RZ, RZ, UR26 ;  /* 0x0000001aff127e24 */ /* 0x000fe2000f8e00ff */
[----:B-----5:R-:W-:Y:S01]  /*6140*/  SHF.R.U64 R20, R176, 0x10, R177 ;  /* 0x00000010b0147819 */ /* 0x020fe200000012b1 */
[----:B012---:R-:W-:Y:S02]  /*6150*/  IMAD.U32 R148, RZ, RZ, UR26 ;  /* 0x0000001aff947e24 */ /* 0x007fe4000f8e00ff */
[----:B------:R-:W-:Y:S01]  /*6160*/  FFMA.FTZ R17, R11, R18, UR27 ;  /* 0x0000001b0b117e23 */ /* 0x000fe20008010012 */
[----:B------:R-:W-:Y:S01]  /*6170*/  MOV R18, R176 ;  /* 0x000000b000127202 */ /* 0x000fe20000000f00 */
[----:B------:R-:W-:Y:S01]  /*6180*/  FFMA.FTZ R19, R157, R148, UR27 ;  /* 0x0000001b9d137e23 */ /* 0x000fe20008010094 */
[----:B------:R-:W-:Y:S01]  /*6190*/  SHF.L.U32 R20, R20, 0x10, RZ ;  /* 0x0000001014147819 */ /* 0x000fe200000006ff */
[----:B------:R-:W-:Y:S01]  /*61a0*/  FADD.FTZ R17, R10, -R17 ;  /* 0x800000110a117221 */ /* 0x000fe20000010000 */
[----:B------:R-:W-:Y:S01]  /*61b0*/  SHF.L.U32 R18, R18, 0x10, RZ ;  /* 0x0000001012127819 */ /* 0x000fe200000006ff */
[----:B------:R-:W-:-:S04]  /*61c0*/  FADD.FTZ R19, R156, -R19 ;  /* 0x800000139c137221 */ /* 0x000fc80000010000 */
        /* <DEDUP_REMOVED lines=8> */
[----:B------:R-:W-:Y:S02]  /*6250*/  IMAD.U32 R19, RZ, RZ, UR26 ;  /* 0x0000001aff137e24 */ /* 0x000fe4000f8e00ff */
[----:B------:R-:W-:Y:S02]  /*6260*/  F2FP.BF16.F32.PACK_AB R17, R20, R17 ;  /* 0x000000111411723e */ /* 0x000fe400000010ff */
[----:B------:R-:W-:Y:S01]  /*6270*/  FFMA.FTZ R148, R186, R19, UR27 ;  /* 0x0000001bba947e23 */ /* 0x000fe20008010013 */
[----:B------:R-:W-:Y:S02]  /*6280*/  SHF.R.U32.HI R19, RZ, 0x10, R177 ;  /* 0x00000010ff137819 */ /* 0x000fe400000116b1 */
[----:B------:R-:W-:Y:S01]  /*6290*/  PRMT R150, R17, 0x7610, R150 ;  /* 0x0000761011967816 */ /* 0x000fe20000000096 */
[----:B------:R-:W-:Y:S01]  /*62a0*/  FADD.FTZ R148, R187, -R148 ;  /* 0x80000094bb947221 */ /* 0x000fe20000010000 */
[----:B------:R-:W-:-:S02]  /*62b0*/  SHF.L.U32 R19, R19, 0x10, RZ ;  /* 0x0000001013137819 */ /* 0x000fc400000006ff */
        /* <DEDUP_REMOVED lines=10> */
.L_x_1551:
[----:B012---:R-:W-:-:S05]  /*6360*/  MOV R148, UR26 ;  /* 0x0000001a00947c02 */ /* 0x007fca0008000f00 */
        /* <DEDUP_REMOVED lines=28> */
.L_x_1547:
        /* <DEDUP_REMOVED lines=37> */
.L_x_1553:
[----:B------:R-:W-:Y:S01]  /*6780*/  IMAD.U32 R22, RZ, RZ, UR26 ;  /* 0x0000001aff167e24 */ /* 0x000fe2000f8e00ff */
[----:B------:R-:W-:Y:S02]  /*6790*/  MOV R21, UR26 ;  /* 0x0000001a00157c02 */ /* 0x000fe40008000f00 */
[----:B------:R-:W-:Y:S01]  /*67a0*/  MOV R24, UR26 ;  /* 0x0000001a00187c02 */ /* 0x000fe20008000f00 */
[----:B012---:R-:W-:Y:S01]  /*67b0*/  FFMA.FTZ R149, R157, R22, UR27 ;  /* 0x0000001b9d957e23 */ /* 0x007fe20008010016 */
        /* <DEDUP_REMOVED lines=22> */
.L_x_1552:
[----:B------:R-:W-:-:S04]  /*6920*/  UISETP.NE.U32.AND UP4, UPT, UR12, URZ, UPT ;  /* 0x000000ff0c00728c */ /* 0x000fc8000bf85070 */
[----:B------:R-:W-:-:S09]  /*6930*/  UISETP.NE.AND.EX UP4, UPT, UR13, URZ, UPT, UP4 ;  /* 0x000000ff0d00728c */ /* 0x000fd2000bf85340 */
[----:B------:R-:W-:Y:S05]  /*6940*/  BRA.U !UP4, `(.L_x_1554) ;  /* 0x000000010c687547 */ /* 0x000fea000b800000 */
        /* <DEDUP_REMOVED lines=26> */
.L_x_1554:
[----:B-12---:R-:W-:Y:S01]  /*6af0*/  MOV R150, UR26 ;  /* 0x0000001a00967c02 */ /* 0x006fe20008000f00 */
        /* <DEDUP_REMOVED lines=18> */
.L_x_1550:
        /* <DEDUP_REMOVED lines=16> */
.L_x_1555:
        /* <DEDUP_REMOVED lines=10> */
.L_x_1556:
[----:B------:R-:W-:-:S07]  /*6dc0*/  IADD3 R15, PT, PT, R15, 0x100, RZ ;  /* 0x000001000f0f7810 */ /* 0x000fce0007ffe0ff */
.L_x_1546:
[----:B------:R-:W-:Y:S05]  /*6dd0*/  BSYNC.RECONVERGENT B0 ;  /* 0x0000000000007941 */ /* 0x000fea0003800200 */
.L_x_1545:
        /* <DEDUP_REMOVED lines=50> */
.L_x_1561:
        /* <DEDUP_REMOVED lines=35> */
.L_x_1560:
        /* <DEDUP_REMOVED lines=38> */
.L_x_1563:
        /* <DEDUP_REMOVED lines=29> */
.L_x_1559:
        /* <DEDUP_REMOVED lines=37> */
.L_x_1565:
        /* <DEDUP_REMOVED lines=26> */
.L_x_1564:
        /* <DEDUP_REMOVED lines=29> */
.L_x_1566:
        /* <DEDUP_REMOVED lines=19> */
.L_x_1562:
        /* <DEDUP_REMOVED lines=16> */
.L_x_1567:
        /* <DEDUP_REMOVED lines=10> */
.L_x_1568:
[----:B------:R-:W-:-:S07]  /*7ff0*/  IADD3 R15, PT, PT, R15, 0x100, RZ ;  /* 0x000001000f0f7810 */ /* 0x000fce0007ffe0ff */
.L_x_1558:
[----:B------:R-:W-:Y:S05]  /*8000*/  BSYNC.RECONVERGENT B0 ;  /* 0x0000000000007941 */ /* 0x000fea0003800200 */
.L_x_1557:
        /* <DEDUP_REMOVED lines=50> */
.L_x_1573:
        /* <DEDUP_REMOVED lines=35> */
.L_x_1572:
        /* <DEDUP_REMOVED lines=38> */
.L_x_1575:
        /* <DEDUP_REMOVED lines=29> */
.L_x_1571:
        /* <DEDUP_REMOVED lines=37> */
.L_x_1577:
        /* <DEDUP_REMOVED lines=26> */
.L_x_1576:
        /* <DEDUP_REMOVED lines=29> */
.L_x_1578:
        /* <DEDUP_REMOVED lines=19> */
.L_x_1574:
        /* <DEDUP_REMOVED lines=16> */
.L_x_1579:
        /* <DEDUP_REMOVED lines=10> */
.L_x_1580:
[----:B------:R-:W-:-:S07]  /*9220*/  IADD3 R15, PT, PT, R15, 0x100, RZ ;  /* 0x000001000f0f7810 */ /* 0x000fce0007ffe0ff */
.L_x_1570:
[----:B------:R-:W-:Y:S05]  /*9230*/  BSYNC.RECONVERGENT B0 ;  /* 0x0000000000007941 */ /* 0x000fea0003800200 */
.L_x_1569:
        /* <DEDUP_REMOVED lines=18> */
[----:B------:R-:W-:Y:S01]  /*9360*/  IMAD.U32 R21, R21, 0x10000, RZ ;  /* 0x0001000015157824 */ /* 0x000fe200078e00ff */
[----:B------:R-:W-:Y:S01]  /*9370*/  SHF.L.U32 R20, R17, 0x10, RZ ;  /* 0x0000001011147819 */ /* 0x000fe200000006ff */
[----:B------:R-:W-:Y:S01]  /*9380*/  FADD.FTZ R17, R29, -R18 ;  /* 0x800000121d117221 */ /* 0x000fe20000010000 */
[----:B------:R-:W-:Y:S01]  /*9390*/  FADD.FTZ R18, R194, -R19 ;  /* 0x80000013c2127221 */ /* 0x000fe20000010000 */
[----:B------:R-:W-:-:S02]  /*93a0*/  FFMA.FTZ R22, R192, R23, UR27 ;  /* 0x0000001bc0167e23 */ /* 0x000fc40008010017 */
[----:B------:R-:W-:Y:S01]  /*93b0*/  FFMA.FTZ R17, R17, UR25, R20 ;  /* 0x0000001911117c23 */ /* 0x000fe20008010014 */
[----:B------:R-:W-:Y:S01]  /*93c0*/  MOV R20, UR26 ;  /* 0x0000001a00147c02 */ /* 0x000fe20008000f00 */
[----:B------:R-:W-:Y:S01]  /*93d0*/  FFMA.FTZ R18, R18, UR25, R21 ;  /* 0x0000001912127c23 */ /* 0x000fe20008010015 */
[----:B------:R-:W-:Y:S01]  /*93e0*/  SHF.R.U64 R21, R182, 0x10, R183 ;  /* 0x00000010b6157819 */ /* 0x000fe200000012b7 */
[----:B------:R-:W-:Y:S02]  /*93f0*/  FADD.FTZ R22, R31, -R22 ;  /* 0x800000161f167221 */ /* 0x000fe40000010000 */
[----:B------:R-:W-:Y:S01]  /*9400*/  FFMA.FTZ R19, R5, R20, UR27 ;  /* 0x0000001b05137e23 */ /* 0x000fe20008010014 */
[----:B------:R-:W-:Y:S02]  /*9410*/  MOV R20, R182 ;  /* 0x000000b600147202 */ /* 0x000fe40000000f00 */
[----:B------:R-:W-:Y:S01]  /*9420*/  SHF.L.U32 R21, R21, 0x10, RZ ;  /* 0x0000001015157819 */ /* 0x000fe200000006ff */
[----:B------:R-:W-:Y:S01]  /*9430*/  FADD.FTZ R19, R4, -R19 ;  /* 0x8000001304137221 */ /* 0x000fe20000010000 */
[----:B------:R-:W-:Y:S01]  /*9440*/  F2FP.BF16.F32.PACK_AB R17, R18, R17 ;  /* 0x000000111211723e */ /* 0x000fe200000010ff */
[----:B------:R-:W-:-:S02]  /*9450*/  IMAD.U32 R20, R20, 0x10000, RZ ;  /* 0x0001000014147824 */ /* 0x000fc400078e00ff */
[----:B------:R-:W-:Y:S01]  /*9460*/  FFMA.FTZ R22, R22, UR25, R21 ;  /* 0x0000001916167c23 */ /* 0x000fe20008010015 */
[----:B-12---:R-:W-:Y:S01]  /*9470*/  PRMT R151, R17, 0x7632, R151 ;  /* 0x0000763211977816 */ /* 0x006fe20000000097 */
[----:B------:R-:W-:Y:S01]  /*9480*/  FFMA.FTZ R19, R19, UR25, R20 ;  /* 0x0000001913137c23 */ /* 0x000fe20008010014 */
[----:B0-----:R-:W-:Y:S02]  /*9490*/  PRMT R149, R17, 0x7610, R149 ;  /* 0x0000761011957816 */ /* 0x001fe40000000095 */
        /* <DEDUP_REMOVED lines=12> */
.L_x_1585:
[----:B------:R-:W-:Y:S02]  /*9560*/  MOV R23, UR26 ;  /* 0x0000001a00177c02 */ /* 0x000fe40008000f00 */
[----:B012---:R-:W-:Y:S02]  /*9570*/  MOV R149, UR26 ;  /* 0x0000001a00957c02 */ /* 0x007fe40008000f00 */
[----:B------:R-:W-:Y:S01]  /*9580*/  MOV R22, UR26 ;  /* 0x0000001a00167c02 */ /* 0x000fe20008000f00 */
[----:B------:R-:W-:Y:S01]  /*9590*/  FFMA.FTZ R148, R192, R23, UR27 ;  /* 0x0000001bc0947e23 */ /* 0x000fe20008010017 */
[----:B-----5:R-:W-:Y:S01]  /*95a0*/  SHF.R.U64 R23, R182, 0x10, R183 ;  /* 0x00000010b6177819 */ /* 0x020fe200000012b7 */
[----:B------:R-:W-:Y:S02]  /*95b0*/  FFMA.FTZ R24, R30, R149, UR27 ;  /* 0x0000001b1e187e23 */ /* 0x000fe40008010095 */
[----:B------:R-:W-:Y:S01]  /*95c0*/  FFMA.FTZ R21, R5, R22, UR27 ;  /* 0x0000001b05157e23 */ /* 0x000fe20008010016 */
[----:B------:R-:W-:Y:S01]  /*95d0*/  FADD.FTZ R148, R31, -R148 ;  /* 0x800000941f947221 */ /* 0x000fe20000010000 */
[----:B------:R-:W-:Y:S01]  /*95e0*/  IMAD.U32 R23, R23, 0x10000, RZ ;  /* 0x0001000017177824 */ /* 0x000fe200078e00ff */
[----:B------:R-:W-:Y:S01]  /*95f0*/  MOV R22, R182 ;  /* 0x000000b600167202 */ /* 0x000fe20000000f00 */
[----:B------:R-:W-:Y:S01]  /*9600*/  FADD.FTZ R149, R29, -R24 ;  /* 0x800000181d957221 */ /* 0x000fe20000010000 */
[----:B------:R-:W-:Y:S01]  /*9610*/  FADD.FTZ R21, R4, -R21 ;  /* 0x8000001504157221 */ /* 0x000fe20000010000 */
[----:B------:R-:W-:Y:S01]  /*9620*/  FFMA.FTZ R24, R148, UR25, R23 ;  /* 0x0000001994187c23 */ /* 0x000fe20008010017 */
[----:B------:R-:W-:Y:S01]  /*9630*/  MOV R148, UR26 ;  /* 0x0000001a00947c02 */ /* 0x000fe20008000f00 */
[----:B------:R-:W-:-:S04]  /*9640*/  IMAD.U32 R22, R22, 0x10000, RZ ;  /* 0x0001000016167824 */ /* 0x000fc800078e00ff */
[----:B------:R-:W-:Y:S01]  /*9650*/  FFMA.FTZ R21, R21, UR25, R22 ;  /* 0x0000001915157c23 */ /* 0x000fe20008010016 */
[----:B------:R-:W-:Y:S01]  /*9660*/  FFMA.FTZ R23, R193, R148, UR27 ;  /* 0x0000001bc1177e23 */ /* 0x000fe20008010094 */
[----:B------:R-:W-:Y:S02]  /*9670*/  MOV R22, R183 ;  /* 0x000000b700167202 */ /* 0x000fe40000000f00 */
[----:B------:R-:W-:Y:S01]  /*9680*/  SHF.R.U32.HI R148, RZ, 0x10, R183 ;  /* 0x00000010ff947819 */ /* 0x000fe200000116b7 */
[----:B------:R-:W-:Y:S01]  /*9690*/  FADD.FTZ R23, R194, -R23 ;  /* 0x80000017c2177221 */ /* 0x000fe20000010000 */
[----:B------:R-:W-:Y:S02]  /*96a0*/  SHF.L.U32 R22, R22, 0x10, RZ ;  /* 0x0000001016167819 */ /* 0x000fe400000006ff */
[----:B------:R-:W-:Y:S02]  /*96b0*/  SHF.L.U32 R148, R148, 0x10, RZ ;  /* 0x0000001094947819 */ /* 0x000fe400000006ff */
[----:B------:R-:W-:Y:S01]  /*96c0*/  F2FP.BF16.F32.PACK_AB R21, R24, R21 ;  /* 0x000000151815723e */ /* 0x000fe200000010ff */
[----:B------:R-:W-:-:S02]  /*96d0*/  FFMA.FTZ R22, R149, UR25, R22 ;  /* 0x0000001995167c23 */ /* 0x000fc40008010016 */
[--C-:B------:R-:W-:Y:S01]  /*96e0*/  FFMA.FTZ R23, R23, UR25, R148.reuse ;  /* 0x0000001917177c23 */ /* 0x100fe20008010094 */
[C---:B------:R-:W-:Y:S02]  /*96f0*/  PRMT R148, R21.reuse, 0x7632, R148 ;  /* 0x0000763215947816 */ /* 0x040fe40000000094 */
[----:B------:R-:W-:Y:S02]  /*9700*/  PRMT R150, R21, 0x7610, R150 ;  /* 0x0000761015967816 */ /* 0x000fe40000000096 */
[----:B------:R-:W-:Y:S02]  /*9710*/  F2FP.BF16.F32.PACK_AB R22, R23, R22 ;  /* 0x000000161716723e */ /* 0x000fe400000010ff */
[----:B------:R-:W-:Y:S02]  /*9720*/  PRMT R23, R148, 0x7610, R23 ;  /* 0x0000761094177816 */ /* 0x000fe40000000017 */
[C---:B------:R-:W-:Y:S02]  /*9730*/  PRMT R151, R22.reuse, 0x7632, R151 ;  /* 0x0000763216977816 */ /* 0x040fe40000000097 */
[----:B------:R-:W-:-:S02]  /*9740*/  PRMT R149, R22, 0x7610, R149 ;  /* 0x0000761016957816 */ /* 0x000fc40000000095 */
[----:B------:R-:W-:Y:S02]  /*9750*/  PRMT R21, R151, 0x7610, R21 ;  /* 0x0000761097157816 */ /* 0x000fe40000000015 */
[----:B------:R-:W-:Y:S02]  /*9760*/  PRMT R22, R149, 0x7610, R22 ;  /* 0x0000761095167816 */ /* 0x000fe40000000016 */
[----:B------:R-:W-:Y:S01]  /*9770*/  PRMT R24, R150, 0x7610, R24 ;  /* 0x0000761096187816 */ /* 0x000fe20000000018 */
[----:B------:R-:W-:Y:S06]  /*9780*/  BRA `(.L_x_1586) ;  /* 0x0000000800d47947 */ /* 0x000fec0003800000 */
.L_x_1584:
[----:B------:R-:W-:-:S04]  /*9790*/  UISETP.NE.U32.AND UP4, UPT, UR12, URZ, UPT ;  /* 0x000000ff0c00728c */ /* 0x000fc8000bf85070 */
[----:B------:R-:W-:-:S09]  /*97a0*/  UISETP.NE.AND.EX UP4, UPT, UR13, URZ, UPT, UP4 ;  /* 0x000000ff0d00728c */ /* 0x000fd2000bf85340 */
[----:B------:R-:W-:Y:S05]  /*97b0*/  BRA.U !UP4, `(.L_x_1587) ;  /* 0x000000010c8c7547 */ /* 0x000fea000b800000 */
[----:B------:R-:W-:Y:S01]  /*97c0*/  MOV R19, UR26 ;  /* 0x0000001a00137c02 */ /* 0x000fe20008000f00 */
[----:B------:R-:W-:Y:S02]  /*97d0*/  IMAD.U32 R18, RZ, RZ, UR26 ;  /* 0x0000001aff127e24 */ /* 0x000fe4000f8e00ff */
[----:B012---:R-:W-:Y:S02]  /*97e0*/  IMAD.U32 R149, RZ, RZ, UR26 ;  /* 0x0000001aff957e24 */ /* 0x007fe4000f8e00ff */
[----:B------:R-:W-:Y:S01]  /*97f0*/  FFMA.FTZ R148, R192, R19, UR27 ;  /* 0x0000001bc0947e23 */ /* 0x000fe20008010013 */
[----:B-----5:R-:W-:Y:S01]  /*9800*/  SHF.R.U64 R19, R182, 0x10, R183 ;  /* 0x00000010b6137819 */ /* 0x020fe200000012b7 */
[----:B------:R-:W-:Y:S01]  /*9810*/  FFMA.FTZ R17, R5, R18, UR27 ;  /* 0x0000001b05117e23 */ /* 0x000fe20008010012 */
[----:B------:R-:W-:Y:S01]  /*9820*/  FFMA.FTZ R20, R30, R149, UR27 ;  /* 0x0000001b1e147e23 */ /* 0x000fe20008010095 */
[----:B------:R-:W-:Y:S01]  /*9830*/  MOV R18, R182 ;  /* 0x000000b600127202 */ /* 0x000fe20000000f00 */
[----:B------:R-:W-:Y:S01]  /*9840*/  FADD.FTZ R148, R31, -R148 ;  /* 0x800000941f947221 */ /* 0x000fe20000010000 */
[----:B------:R-:W-:Y:S01]  /*9850*/  SHF.L.U32 R19, R19, 0x10, RZ ;  /* 0x0000001013137819 */ /* 0x000fe200000006ff */
[----:B------:R-:W-:Y:S01]  /*9860*/  FADD.FTZ R149, R29, -R20 ;  /* 0x800000141d957221 */ /* 0x000fe20000010000 */
[----:B------:R-:W-:Y:S01]  /*9870*/  SHF.L.U32 R18, R18, 0x10, RZ ;  /* 0x0000001012127819 */ /* 0x000fe200000006ff */
[----:B------:R-:W-:-:S02]  /*9880*/  FADD.FTZ R17, R4, -R17 ;  /* 0x8000001104117221 */ /* 0x000fc40000010000 */
[----:B------:R-:W-:Y:S01]  /*9890*/  FFMA.FTZ R20, R148, UR25, R19 ;  /* 0x0000001994147c23 */ /* 0x000fe20008010013 */
[----:B------:R-:W-:Y:S02]  /*98a0*/  IMAD.U32 R148, RZ, RZ, UR26 ;  /* 0x0000001aff947e24 */ /* 0x000fe4000f8e00ff */
[----:B------:R-:W-:Y:S01]  /*98b0*/  FFMA.FTZ R17, R17, UR25, R18 ;  /* 0x0000001911117c23 */ /* 0x000fe20008010012 */
[----:B------:R-:W-:Y:S01]  /*98c0*/  MOV R18, R183 ;  /* 0x000000b700127202 */ /* 0x000fe20000000f00 */
[----:B------:R-:W-:Y:S01]  /*98d0*/  FFMA.FTZ R19, R193, R148, UR27 ;  /* 0x0000001bc1137e23 */ /* 0x000fe20008010094 */
[----:B------:R-:W-:Y:S02]  /*98e0*/  SHF.R.U32.HI R148, RZ, 0x10, R183 ;  /* 0x00000010ff947819 */ /* 0x000fe400000116b7 */
[----:B------:R-:W-:Y:S01]  /*98f0*/  SHF.L.U32 R18, R18, 0x10, RZ ;  /* 0x0000001012127819 */ /* 0x000fe200000006ff */
[----:B------:R-:W-:Y:S01]  /*9900*/  FADD.FTZ R19, R194, -R19 ;  /* 0x80000013c2137221 */ /* 0x000fe20000010000 */
[----:B------:R-:W-:-:S02]  /*9910*/  SHF.L.U32 R148, R148, 0x10, RZ ;  /* 0x0000001094947819 */ /* 0x000fc400000006ff */
[----:B------:R-:W-:Y:S01]  /*9920*/  F2FP.BF16.F32.PACK_AB R17, R20, R17 ;  /* 0x000000111411723e */ /* 0x000fe200000010ff */
[----:B------:R-:W-:Y:S02]  /*9930*/  FFMA.FTZ R18, R149, UR25, R18 ;  /* 0x0000001995127c23 */ /* 0x000fe40008010012 */
[--C-:B------:R-:W-:Y:S01]  /*9940*/  FFMA.FTZ R19, R19, UR25, R148.reuse ;  /* 0x0000001913137c23 */ /* 0x100fe20008010094 */
[C---:B------:R-:W-:Y:S02]  /*9950*/  PRMT R148, R17.reuse, 0x7632, R148 ;  /* 0x0000763211947816 */ /* 0x040fe40000000094 */
[----:B------:R-:W-:Y:S02]  /*9960*/  PRMT R150, R17, 0x7610, R150 ;  /* 0x0000761011967816 */ /* 0x000fe40000000096 */
[----:B------:R-:W-:Y:S02]  /*9970*/  F2FP.BF16.F32.PACK_AB R18, R19, R18 ;  /* 0x000000121312723e */ /* 0x000fe400000010ff */
[----:B------:R-:W-:-:S02]  /*9980*/  PRMT R19, R148, 0x7610, R19 ;  /* 0x0000761094137816 */ /* 0x000fc40000000013 */
[C---:B------:R-:W-:Y:S02]  /*9990*/  PRMT R151, R18.reuse, 0x7632, R151 ;  /* 0x0000763212977816 */ /* 0x040fe40000000097 */
[----:B------:R-:W-:Y:S02]  /*99a0*/  PRMT R149, R18, 0x7610, R149 ;  /* 0x0000761012957816 */ /* 0x000fe40000000095 */
[----:B------:R-:W-:Y:S02]  /*99b0*/  PRMT R17, R151, 0x7610, R17 ;  /* 0x0000761097117816 */ /* 0x000fe40000000011 */
[----:B------:R-:W-:Y:S02]  /*99c0*/  PRMT R18, R149, 0x7610, R18 ;  /* 0x0000761095127816 */ /* 0x000fe40000000012 */
[----:B------:R-:W-:Y:S01]  /*99d0*/  PRMT R20, R150, 0x7610, R20 ;  /* 0x0000761096147816 */ /* 0x000fe20000000014 */
[----:B------:R-:W-:Y:S06]  /*99e0*/  BRA `(.L_x_1586) ;  /* 0x00000008003c7947 */ /* 0x000fec0003800000 */
.L_x_1587:
[----:B012---:R-:W-:-:S05]  /*99f0*/  MOV R148, UR26 ;  /* 0x0000001a00947c02 */ /* 0x007fca0008000f00 */
[----:B------:R-:W-:Y:S01]  /*9a00*/  FFMA.FTZ R149, R5, R148, UR27 ;  /* 0x0000001b05957e23 */ /* 0x000fe20008010094 */
[----:B-----5:R-:W-:-:S03]  /*9a10*/  MOV R148, R182 ;  /* 0x000000b600947202 */ /* 0x020fc60000000f00 */
[----:B------:R-:W-:Y:S02]  /*9a20*/  FADD.FTZ R149, R4, -R149 ;  /* 0x8000009504957221 */ /* 0x000fe40000010000 */
[----:B------:R-:W-:Y:S01]  /*9a30*/  IMAD.U32 R150, R148, 0x10000, RZ ;  /* 0x0001000094967824 */ /* 0x000fe200078e00ff */
[----:B------:R-:W-:-:S03]  /*9a40*/  SHF.R.U64 R148, R182, 0x10, R183 ;  /* 0x00000010b6947819 */ /* 0x000fc600000012b7 */
[----:B------:R-:W-:Y:S01]  /*9a50*/  FFMA.FTZ R150, R149, UR25, R150 ;  /* 0x0000001995967c23 */ /* 0x000fe20008010096 */
[----:B------:R-:W-:Y:S02]  /*9a60*/  MOV R149, UR26 ;  /* 0x0000001a00957c02 */ /* 0x000fe40008000f00 */
[----:B------:R-:W-:-:S03]  /*9a70*/  SHF.L.U32 R148, R148, 0x10, RZ ;  /* 0x0000001094947819 */ /* 0x000fc600000006ff */
[----:B------:R-:W-:-:S04]  /*9a80*/  FFMA.FTZ R198, R192, R149, UR27 ;  /* 0x0000001bc0c67e23 */ /* 0x000fc80008010095 */
[----:B------:R-:W-:-:S04]  /*9a90*/  FADD.FTZ R149, R31, -R198 ;  /* 0x800000c61f957221 */ /* 0x000fc80000010000 */
        /* <DEDUP_REMOVED lines=8> */
[----:B------:R-:W-:-:S05]  /*9b20*/  MOV R148, UR26 ;  /* 0x0000001a00947c02 */ /* 0x000fca0008000f00 */
        /* <DEDUP_REMOVED lines=9> */
.L_x_1583:
        /* <DEDUP_REMOVED lines=37> */
.L_x_1589:
[----:B------:R-:W-:Y:S01]  /*9e10*/  IMAD.U32 R21, RZ, RZ, UR26 ;  /* 0x0000001aff157e24 */ /* 0x000fe2000f8e00ff */
[----:B------:R-:W-:Y:S02]  /*9e20*/  MOV R22, UR26 ;  /* 0x0000001a00167c02 */ /* 0x000fe40008000f00 */
[----:B012---:R-:W-:Y:S01]  /*9e30*/  MOV R148, UR26 ;  /* 0x0000001a00947c02 */ /* 0x007fe20008000f00 */
        /* <DEDUP_REMOVED lines=24> */
.L_x_1588:
[----:B------:R-:W-:-:S04]  /*9fc0*/  UISETP.NE.U32.AND UP4, UPT, UR12, URZ, UPT ;  /* 0x000000ff0c00728c */ /* 0x000fc8000bf85070 */
[----:B------:R-:W-:-:S09]  /*9fd0*/  UISETP.NE.AND.EX UP4, UPT, UR13, URZ, UPT, UP4 ;  /* 0x000000ff0d00728c */ /* 0x000fd2000bf85340 */
[----:B------:R-:W-:Y:S05]  /*9fe0*/  BRA.U !UP4, `(.L_x_1590) ;  /* 0x000000010c6c7547 */ /* 0x000fea000b800000 */
        /* <DEDUP_REMOVED lines=27> */
.L_x_1590:
[----:B012---:R-:W-:Y:S01]  /*a1a0*/  IMAD.U32 R148, RZ, RZ, UR26 ;  /* 0x0000001aff947e24 */ /* 0x007fe2000f8e00ff */
[----:B------:R-:W-:Y:S02]  /*a1b0*/  MOV R151, UR26 ;  /* 0x0000001a00977c02 */ /* 0x000fe40008000f00 */
[----:B------:R-:W-:Y:S01]  /*a1c0*/  MOV R198, UR26 ;  /* 0x0000001a00c67c02 */ /* 0x000fe20008000f00 */
[----:B------:R-:W-:Y:S02]  /*a1d0*/  FFMA.FTZ R149, R5, R148, UR27 ;  /* 0x0000001b05957e23 */ /* 0x000fe40008010094 */
[----:B------:R-:W-:Y:S02]  /*a1e0*/  FFMA.FTZ R148, R192, R151, UR27 ;  /* 0x0000001bc0947e23 */ /* 0x000fe40008010097 */
[----:B------:R-:W-:Y:S02]  /*a1f0*/  FADD.FTZ R149, R4, -R149 ;  /* 0x8000009504957221 */ /* 0x000fe40000010000 */
[----:B------:R-:W-:-:S02]  /*a200*/  FADD.FTZ R148, R31, -R148 ;  /* 0x800000941f947221 */ /* 0x000fc40000010000 */
[----:B------:R-:W-:Y:S02]  /*a210*/  FMUL.FTZ R150, R149, UR25 ;  /* 0x0000001995967c20 */ /* 0x000fe40008410000 */
[----:B------:R-:W-:-:S05]  /*a220*/  FMUL.FTZ R149, R148, UR25 ;  /* 0x0000001994957c20 */ /* 0x000fca0008410000 */
[----:B------:R-:W-:Y:S02]  /*a230*/  F2FP.BF16.F32.PACK_AB R150, R149, R150 ;  /* 0x000000969596723e */ /* 0x000fe400000010ff */
[----:B------:R-:W-:-:S05]  /*a240*/  MOV R149, UR26 ;  /* 0x0000001a00957c02 */ /* 0x000fca0008000f00 */
[----:B------:R-:W-:Y:S01]  /*a250*/  FFMA.FTZ R148, R30, R149, UR27 ;  /* 0x0000001b1e947e23 */ /* 0x000fe20008010095 */
[----:B------:R-:W-:-:S03]  /*a260*/  FFMA.FTZ R149, R193, R198, UR27 ;  /* 0x0000001bc1957e23 */ /* 0x000fc600080100c6 */
[----:B------:R-:W-:Y:S01]  /*a270*/  FADD.FTZ R148, R29, -R148 ;  /* 0x800000941d947221 */ /* 0x000fe20000010000 */
[----:B------:R-:W-:-:S03]  /*a280*/  FADD.FTZ R149, R194, -R149 ;  /* 0x80000095c2957221 */ /* 0x000fc60000010000 */
[----:B------:R-:W-:Y:S01]  /*a290*/  FMUL.FTZ R148, R148, UR25 ;  /* 0x0000001994947c20 */ /* 0x000fe20008410000 */
[----:B------:R-:W-:-:S05]  /*a2a0*/  FMUL.FTZ R149, R149, UR25 ;  /* 0x0000001995957c20 */ /* 0x000fca0008410000 */
[----:B------:R-:W-:Y:S02]  /*a2b0*/  F2FP.BF16.F32.PACK_AB R149, R149, R148 ;  /* 0x000000949595723e */ /* 0x000fe400000010ff */
[----:B------:R-:W-:Y:S02]  /*a2c0*/  PRMT R148, R150, 0x7632, R148 ;  /* 0x0000763296947816 */ /* 0x000fe40000000094 */
[----:B------:R-:W-:-:S07]  /*a2d0*/  PRMT R151, R149, 0x7632, R151 ;  /* 0x0000763295977816 */ /* 0x000fce0000000097 */
.L_x_1586:
        /* <DEDUP_REMOVED lines=16> */
.L_x_1591:
        /* <DEDUP_REMOVED lines=10> */
.L_x_1592:
[----:B------:R-:W-:-:S07]  /*a480*/  VIADD R15, R15, 0x100 ;  /* 0x000001000f0f7836 */ /* 0x000fce0000000000 */
.L_x_1582:
[----:B------:R-:W-:Y:S05]  /*a490*/  BSYNC.RECONVERGENT B0 ;  /* 0x0000000000007941 */ /* 0x000fea0003800200 */
.L_x_1581:
        /* <DEDUP_REMOVED lines=11> */
[----:B------:R-:W-:Y:S02]  /*a550*/  MOV R17, UR26 ;  /* 0x0000001a00117c02 */ /* 0x000fe40008000f00 */
[----:B------:R-:W-:Y:S02]  /*a560*/  MOV R20, UR26 ;  /* 0x0000001a00147c02 */ /* 0x000fe40008000f00 */
[----:B------:R-:W-:Y:S01]  /*a570*/  SHF.R.U32.HI R21, RZ, 0x10, R185 ;  /* 0x00000010ff157819 */ /* 0x000fe200000116b9 */
[----:B------:R-:W-:Y:S01]  /*a580*/  FFMA.FTZ R18, R26, R17, UR27 ;  /* 0x0000001b1a127e23 */ /* 0x000fe20008010011 */
[----:B------:R-:W-:Y:S01]  /*a590*/  MOV R17, R185 ;  /* 0x000000b900117202 */ /* 0x000fe20000000f00 */
[----:B------:R-:W-:Y:S01]  /*a5a0*/  FFMA.FTZ R19, R195, R20, UR27 ;  /* 0x0000001bc3137e23 */ /* 0x000fe20008010014 */
[----:B------:R-:W-:Y:S02]  /*a5b0*/  SHF.L.U32 R21, R21, 0x10, RZ ;  /* 0x0000001015157819 */ /* 0x000fe400000006ff */
[----:B------:R-:W-:Y:S01]  /*a5c0*/  MOV R23, UR26 ;  /* 0x0000001a00177c02 */ /* 0x000fe20008000f00 */
[----:B------:R-:W-:-:S02]  /*a5d0*/  IMAD.U32 R20, R17, 0x10000, RZ ;  /* 0x0001000011147824 */ /* 0x000fc400078e00ff */
[----:B------:R-:W-:Y:S01]  /*a5e0*/  FADD.FTZ R17, R25, -R18 ;  /* 0x8000001219117221 */ /* 0x000fe20000010000 */
[----:B------:R-:W-:Y:S01]  /*a5f0*/  FADD.FTZ R18, R196, -R19 ;  /* 0x80000013c4127221 */ /* 0x000fe20000010000 */
[----:B------:R-:W-:Y:S02]  /*a600*/  FFMA.FTZ R22, R28, R23, UR27 ;  /* 0x0000001b1c167e23 */ /* 0x000fe40008010017 */
[----:B------:R-:W-:Y:S01]  /*a610*/  FFMA.FTZ R17, R17, UR25, R20 ;  /* 0x0000001911117c23 */ /* 0x000fe20008010014 */
[----:B------:R-:W-:Y:S01]  /*a620*/  MOV R20, UR26 ;  /* 0x0000001a00147c02 */ /* 0x000fe20008000f00 */
[----:B------:R-:W-:Y:S01]  /*a630*/  FFMA.FTZ R18, R18, UR25, R21 ;  /* 0x0000001912127c23 */ /* 0x000fe20008010015 */
[----:B------:R-:W-:Y:S01]  /*a640*/  SHF.R.U64 R21, R184, 0x10, R185 ;  /* 0x00000010b8157819 */ /* 0x000fe200000012b9 */
[----:B------:R-:W-:Y:S02]  /*a650*/  FADD.FTZ R22, R27, -R22 ;  /* 0x800000161b167221 */ /* 0x000fe40000010000 */
[----:B------:R-:W-:Y:S01]  /*a660*/  FFMA.FTZ R19, R3, R20, UR27 ;  /* 0x0000001b03137e23 */ /* 0x000fe20008010014 */
[----:B------:R-:W-:Y:S01]  /*a670*/  IMAD.MOV.U32 R20, RZ, RZ, R184 ;  /* 0x000000ffff147224 */ /* 0x000fe200078e00b8 */
[----:B------:R-:W-:-:S02]  /*a680*/  SHF.L.U32 R21, R21, 0x10, RZ ;  /* 0x0000001015157819 */ /* 0x000fc400000006ff */
[----:B------:R-:W-:Y:S01]  /*a690*/  FADD.FTZ R19, R2, -R19 ;  /* 0x8000001302137221 */ /* 0x000fe20000010000 */
[----:B------:R-:W-:Y:S02]  /*a6a0*/  F2FP.BF16.F32.PACK_AB R17, R18, R17 ;  /* 0x000000111211723e */ /* 0x000fe400000010ff */
[----:B------:R-:W-:Y:S01]  /*a6b0*/  SHF.L.U32 R20, R20, 0x10, RZ ;  /* 0x0000001014147819 */ /* 0x000fe200000006ff */
[----:B------:R-:W-:Y:S01]  /*a6c0*/  FFMA.FTZ R22, R22, UR25, R21 ;  /* 0x0000001916167c23 */ /* 0x000fe20008010015 */
[C---:B-12---:R-:W-:Y:S02]  /*a6d0*/  PRMT R151, R17.reuse, 0x7632, R151 ;  /* 0x0000763211977816 */ /* 0x046fe40000000097 */
[----:B0-----:R-:W-:Y:S01]  /*a6e0*/  PRMT R149, R17, 0x7610, R149 ;  /* 0x0000761011957816 */ /* 0x001fe20000000095 */
[----:B------:R-:W-:Y:S01]  /*a6f0*/  FFMA.FTZ R19, R19, UR25, R20 ;  /* 0x0000001913137c23 */ /* 0x000fe20008010014 */
[----:B------:R-:W-:Y:S02]  /*a700*/  PRMT R17, R151, 0x7610, R17 ;  /* 0x0000761097117816 */ /* 0x000fe40000000011 */
[----:B------:R-:W-:-:S02]  /*a710*/  PRMT R18, R149, 0x7610, R18 ;  /* 0x0000761095127816 */ /* 0x000fc40000000012 */
[----:B------:R-:W-:Y:S02]  /*a720*/  F2FP.BF16.F32.PACK_AB R19, R22, R19 ;  /* 0x000000131613723e */ /* 0x000fe400000010ff */
[----:B------:R-:W-:Y:S02]  /*a730*/  PRMT R21, R151, 0x7610, R21 ;  /* 0x0000761097157816 */ /* 0x000fe40000000015 */
        /* <DEDUP_REMOVED lines=8> */
.L_x_1597:
[----:B------:R-:W-:Y:S02]  /*a7c0*/  MOV R23, UR26 ;  /* 0x0000001a00177c02 */ /* 0x000fe40008000f00 */
[----:B------:R-:W-:Y:S02]  /*a7d0*/  MOV R22, UR26 ;  /* 0x0000001a00167c02 */ /* 0x000fe40008000f00 */
[----:B012---:R-:W-:Y:S01]  /*a7e0*/  MOV R149, UR26 ;  /* 0x0000001a00957c02 */ /* 0x007fe20008000f00 */
[----:B------:R-:W-:Y:S01]  /*a7f0*/  FFMA.FTZ R148, R28, R23, UR27 ;  /* 0x0000001b1c947e23 */ /* 0x000fe20008010017 */
[----:B------:R-:W-:Y:S01]  /*a800*/  SHF.R.U64 R23, R184, 0x10, R185 ;  /* 0x00000010b8177819 */ /* 0x000fe200000012b9 */
[----:B------:R-:W-:Y:S01]  /*a810*/  FFMA.FTZ R21, R3, R22, UR27 ;  /* 0x0000001b03157e23 */ /* 0x000fe20008010016 */
[----:B------:R-:W-:Y:S02]  /*a820*/  IMAD.MOV.U32 R22, RZ, RZ, R184 ;  /* 0x000000ffff167224 */ /* 0x000fe400078e00b8 */
[----:B------:R-:W-:Y:S01]  /*a830*/  FFMA.FTZ R24, R26, R149, UR27 ;  /* 0x0000001b1a187e23 */ /* 0x000fe20008010095 */
[----:B------:R-:W-:Y:S01]  /*a840*/  SHF.L.U32 R23, R23, 0x10, RZ ;  /* 0x0000001017177819 */ /* 0x000fe200000006ff */
[----:B------:R-:W-:Y:S01]  /*a850*/  FADD.FTZ R148, R27, -R148 ;  /* 0x800000941b947221 */ /* 0x000fe20000010000 */
[----:B------:R-:W-:Y:S01]  /*a860*/  FADD.FTZ R21, R2, -R21 ;  /* 0x8000001502157221 */ /* 0x000fe20000010000 */
[----:B------:R-:W-:Y:S01]  /*a870*/  FADD.FTZ R149, R25, -R24 ;  /* 0x8000001819957221 */ /* 0x000fe20000010000 */
[----:B------:R-:W-:Y:S01]  /*a880*/  SHF.L.U32 R22, R22, 0x10, RZ ;  /* 0x0000001016167819 */ /* 0x000fe200000006ff */
[----:B------:R-:W-:Y:S01]  /*a890*/  FFMA.FTZ R24, R148, UR25, R23 ;  /* 0x0000001994187c23 */ /* 0x000fe20008010017 */
[----:B------:R-:W-:-:S03]  /*a8a0*/  MOV R148, UR26 ;  /* 0x0000001a00947c02 */ /* 0x000fc60008000f00 */
[----:B------:R-:W-:Y:S01]  /*a8b0*/  FFMA.FTZ R21, R21, UR25, R22 ;  /* 0x0000001915157c23 */ /* 0x000fe20008010016 */
[--C-:B------:R-:W-:Y:S02]  /*a8c0*/  IMAD.MOV.U32 R22, RZ, RZ, R185.reuse ;  /* 0x000000ffff167224 */ /* 0x100fe400078e00b9 */
[----:B------:R-:W-:Y:S01]  /*a8d0*/  FFMA.FTZ R23, R195, R148, UR27 ;  /* 0x0000001bc3177e23 */ /* 0x000fe20008010094 */
[----:B------:R-:W-:Y:S02]  /*a8e0*/  SHF.R.U32.HI R148, RZ, 0x10, R185 ;  /* 0x00000010ff947819 */ /* 0x000fe400000116b9 */
[----:B------:R-:W-:Y:S01]  /*a8f0*/  F2FP.BF16.F32.PACK_AB R21, R24, R21 ;  /* 0x000000151815723e */ /* 0x000fe200000010ff */
[----:B------:R-:W-:Y:S01]  /*a900*/  FADD.FTZ R23, R196, -R23 ;  /* 0x80000017c4177221 */ /* 0x000fe20000010000 */
[----:B------:R-:W-:Y:S01]  /*a910*/  SHF.L.U32 R22, R22, 0x10, RZ ;  /* 0x0000001016167819 */ /* 0x000fe200000006ff */
[----:B------:R-:W-:Y:S01]  /*a920*/  IMAD.U32 R148, R148, 0x10000, RZ ;  /* 0x0001000094947824 */ /* 0x000fe200078e00ff */
[----:B------:R-:W-:-:S03]  /*a930*/  PRMT R150, R21, 0x7610, R150 ;  /* 0x0000761015967816 */ /* 0x000fc60000000096 */
[----:B------:R-:W-:Y:S01]  /*a940*/  FFMA.FTZ R22, R149, UR25, R22 ;  /* 0x0000001995167c23 */ /* 0x000fe20008010016 */
[--C-:B------:R-:W-:Y:S01]  /*a950*/  FFMA.FTZ R23, R23, UR25, R148.reuse ;  /* 0x0000001917177c23 */ /* 0x100fe20008010094 */
[----:B------:R-:W-:Y:S02]  /*a960*/  PRMT R148, R21, 0x7632, R148 ;  /* 0x0000763215947816 */ /* 0x000fe40000000094 */
[----:B------:R-:W-:Y:S02]  /*a970*/  PRMT R24, R150, 0x7610, R24 ;  /* 0x0000761096187816 */ /* 0x000fe40000000018 */
[----:B------:R-:W-:Y:S02]  /*a980*/  F2FP.BF16.F32.PACK_AB R22, R23, R22 ;  /* 0x000000161716723e */ /* 0x000fe400000010ff */
[----:B------:R-:W-:Y:S02]  /*a990*/  PRMT R23, R148, 0x7610, R23 ;  /* 0x0000761094177816 */ /* 0x000fe40000000017 */
[----:B------:R-:W-:-:S02]  /*a9a0*/  PRMT R151, R22, 0x7632, R151 ;  /* 0x0000763216977816 */ /* 0x000fc40000000097 */
[----:B------:R-:W-:Y:S02]  /*a9b0*/  PRMT R149, R22, 0x7610, R149 ;  /* 0x0000761016957816 */ /* 0x000fe40000000095 */
[----:B------:R-:W-:Y:S02]  /*a9c0*/  PRMT R21, R151, 0x7610, R21 ;  /* 0x0000761097157816 */ /* 0x000fe40000000015 */
[----:B------:R-:W-:Y:S01]  /*a9d0*/  PRMT R22, R149, 0x7610, R22 ;  /* 0x0000761095167816 */ /* 0x000fe20000000016 */
[----:B------:R-:W-:Y:S06]  /*a9e0*/  BRA `(.L_x_1598) ;  /* 0x0000000800d47947 */ /* 0x000fec0003800000 */
.L_x_1596:
[----:B------:R-:W-:-:S04]  /*a9f0*/  UISETP.NE.U32.AND UP4, UPT, UR12, URZ, UPT ;  /* 0x000000ff0c00728c */ /* 0x000fc8000bf85070 */
[----:B------:R-:W-:-:S09]  /*aa00*/  UISETP.NE.AND.EX UP4, UPT, UR13, URZ, UPT, UP4 ;  /* 0x000000ff0d00728c */ /* 0x000fd2000bf85340 */
[----:B------:R-:W-:Y:S05]  /*aa10*/  BRA.U !UP4, `(.L_x_1599) ;  /* 0x000000010c8c7547 */ /* 0x000fea000b800000 */
[----:B------:R-:W-:Y:S01]  /*aa20*/  IMAD.U32 R19, RZ, RZ, UR26 ;  /* 0x0000001aff137e24 */ /* 0x000fe2000f8e00ff */
[----:B012---:R-:W-:Y:S02]  /*aa30*/  MOV R149, UR26 ;  /* 0x0000001a00957c02 */ /* 0x007fe40008000f00 */
[----:B------:R-:W-:Y:S01]  /*aa40*/  MOV R18, UR26 ;  /* 0x0000001a00127c02 */ /* 0x000fe20008000f00 */
[----:B------:R-:W-:Y:S01]  /*aa50*/  FFMA.FTZ R148, R28, R19, UR27 ;  /* 0x0000001b1c947e23 */ /* 0x000fe20008010013 */
[----:B------:R-:W-:Y:S01]  /*aa60*/  SHF.R.U64 R19, R184, 0x10, R185 ;  /* 0x00000010b8137819 */ /* 0x000fe200000012b9 */
[----:B------:R-:W-:Y:S02]  /*aa70*/  FFMA.FTZ R20, R26, R149, UR27 ;  /* 0x0000001b1a147e23 */ /* 0x000fe40008010095 */
[----:B------:R-:W-:Y:S01]  /*aa80*/  FFMA.FTZ R17, R3, R18, UR27 ;  /* 0x0000001b03117e23 */ /* 0x000fe20008010012 */
[----:B------:R-:W-:Y:S01]  /*aa90*/  SHF.L.U32 R19, R19, 0x10, RZ ;  /* 0x0000001013137819 */ /* 0x000fe200000006ff */
[----:B------:R-:W-:Y:S01]  /*aaa0*/  FADD.FTZ R148, R27, -R148 ;  /* 0x800000941b947221 */ /* 0x000fe20000010000 */
[----:B------:R-:W-:Y:S01]  /*aab0*/  MOV R18, R184 ;  /* 0x000000b800127202 */ /* 0x000fe20000000f00 */
[----:B------:R-:W-:Y:S01]  /*aac0*/  FADD.FTZ R149, R25, -R20 ;  /* 0x8000001419957221 */ /* 0x000fe20000010000 */
[----:B------:R-:W-:Y:S01]  /*aad0*/  FADD.FTZ R17, R2, -R17 ;  /* 0x8000001102117221 */ /* 0x000fe20000010000 */
[----:B------:R-:W-:Y:S01]  /*aae0*/  FFMA.FTZ R20, R148, UR25, R19 ;  /* 0x0000001994147c23 */ /* 0x000fe20008010013 */
[----:B------:R-:W-:-:S02]  /*aaf0*/  SHF.L.U32 R18, R18, 0x10, RZ ;  /* 0x0000001012127819 */ /* 0x000fc400000006ff */
[----:B------:R-:W-:-:S03]  /*ab00*/  MOV R148, UR26 ;  /* 0x0000001a00947c02 */ /* 0x000fc60008000f00 */
[----:B------:R-:W-:Y:S01]  /*ab10*/  FFMA.FTZ R17, R17, UR25, R18 ;  /* 0x0000001911117c23 */ /* 0x000fe20008010012 */
[----:B------:R-:W-:Y:S01]  /*ab20*/  MOV R18, R185 ;  /* 0x000000b900127202 */ /* 0x000fe20000000f00 */
[----:B------:R-:W-:Y:S01]  /*ab30*/  FFMA.FTZ R19, R195, R148, UR27 ;  /* 0x0000001bc3137e23 */ /* 0x000fe20008010094 */
[----:B------:R-:W-:Y:S02]  /*ab40*/  SHF.R.U32.HI R148, RZ, 0x10, R185 ;  /* 0x00000010ff947819 */ /* 0x000fe400000116b9 */
[----:B------:R-:W-:Y:S01]  /*ab50*/  F2FP.BF16.F32.PACK_AB R17, R20, R17 ;  /* 0x000000111411723e */ /* 0x000fe200000010ff */
[----:B------:R-:W-:Y:S01]  /*ab60*/  IMAD.U32 R18, R18, 0x10000, RZ ;  /* 0x0001000012127824 */ /* 0x000fe200078e00ff */
[----:B------:R-:W-:Y:S01]  /*ab70*/  SHF.L.U32 R148, R148, 0x10, RZ ;  /* 0x0000001094947819 */ /* 0x000fe200000006ff */
[----:B------:R-:W-:Y:S01]  /*ab80*/  FADD.FTZ R19, R196, -R19 ;  /* 0x80000013c4137221 */ /* 0x000fe20000010000 */
[----:B------:R-:W-:Y:S01]  /*ab90*/  PRMT R150, R17, 0x7610, R150 ;  /* 0x0000761011967816 */ /* 0x000fe20000000096 */
[----:B------:R-:W-:-:S02]  /*aba0*/  FFMA.FTZ R18, R149, UR25, R18 ;  /* 0x0000001995127c23 */ /* 0x000fc40008010012 */
        /* <DEDUP_REMOVED lines=10> */
.L_x_1599:
[----:B012---:R-:W-:-:S05]  /*ac50*/  MOV R148, UR26 ;  /* 0x0000001a00947c02 */ /* 0x007fca0008000f00 */
[----:B------:R-:W-:Y:S01]  /*ac60*/  FFMA.FTZ R149, R3, R148, UR27 ;  /* 0x0000001b03957e23 */ /* 0x000fe20008010094 */
[----:B------:R-:W-:-:S03]  /*ac70*/  IMAD.MOV.U32 R148, RZ, RZ, R184 ;  /* 0x000000ffff947224 */ /* 0x000fc600078e00b8 */
[----:B------:R-:W-:Y:S02]  /*ac80*/  FADD.FTZ R149, R2, -R149 ;  /* 0x8000009502957221 */ /* 0x000fe40000010000 */
[----:B------:R-:W-:Y:S02]  /*ac90*/  SHF.L.U32 R150, R148, 0x10, RZ ;  /* 0x0000001094967819 */ /* 0x000fe400000006ff */
[----:B------:R-:W-:-:S03]  /*aca0*/  SHF.R.U64 R148, R184, 0x10, R185 ;  /* 0x00000010b8947819 */ /* 0x000fc600000012b9 */
[----:B------:R-:W-:Y:S01]  /*acb0*/  FFMA.FTZ R150, R149, UR25, R150 ;  /* 0x0000001995967c23 */ /* 0x000fe20008010096 */
[----:B------:R-:W-:Y:S02]  /*acc0*/  MOV R149, UR26 ;  /* 0x0000001a00957c02 */ /* 0x000fe40008000f00 */
[----:B------:R-:W-:-:S03]  /*acd0*/  SHF.L.U32 R148, R148, 0x10, RZ ;  /* 0x0000001094947819 */ /* 0x000fc600000006ff */
[----:B------:R-:W-:-:S04]  /*ace0*/  FFMA.FTZ R198, R28, R149, UR27 ;  /* 0x0000001b1cc67e23 */ /* 0x000fc80008010095 */
[----:B------:R-:W-:-:S04]  /*acf0*/  FADD.FTZ R149, R27, -R198 ;  /* 0x800000c61b957221 */ /* 0x000fc80000010000 */
        /* <DEDUP_REMOVED lines=8> */
[----:B------:R-:W-:-:S05]  /*ad80*/  MOV R148, UR26 ;  /* 0x0000001a00947c02 */ /* 0x000fca0008000f00 */
        /* <DEDUP_REMOVED lines=9> */
.L_x_1595:
        /* <DEDUP_REMOVED lines=24> */
[----:B012---:R-:W-:Y:S02]  /*afa0*/  PRMT R148, R17, 0x7632, R148 ;  /* 0x0000763211947816 */ /* 0x007fe40000000094 */
        /* <DEDUP_REMOVED lines=12> */
.L_x_1601:
[----:B------:R-:W-:Y:S01]  /*b070*/  MOV R21, UR26 ;  /* 0x0000001a00157c02 */ /* 0x000fe20008000f00 */
[----:B012---:R-:W-:Y:S01]  /*b080*/  IMAD.U32 R149, RZ, RZ, UR26 ;  /* 0x0000001aff957e24 */ /* 0x007fe2000f8e00ff */
        /* <DEDUP_REMOVED lines=25> */
.L_x_1600:
[----:B------:R-:W-:-:S04]  /*b220*/  UISETP.NE.U32.AND UP4, UPT, UR12, URZ, UPT ;  /* 0x000000ff0c00728c */ /* 0x000fc8000bf85070 */
[----:B------:R-:W-:-:S09]  /*b230*/  UISETP.NE.AND.EX UP4, UPT, UR13, URZ, UPT, UP4 ;  /* 0x000000ff0d00728c */ /* 0x000fd2000bf85340 */
[----:B------:R-:W-:Y:S05]  /*b240*/  BRA.U !UP4, `(.L_x_1602) ;  /* 0x000000010c6c7547 */ /* 0x000fea000b800000 */
        /* <DEDUP_REMOVED lines=27> */
.L_x_1602:
[----:B012---:R-:W-:Y:S01]  /*b400*/  MOV R148, UR26 ;  /* 0x0000001a00947c02 */ /* 0x007fe20008000f00 */
[----:B------:R-:W-:Y:S01]  /*b410*/  IMAD.U32 R198, RZ, RZ, UR26 ;  /* 0x0000001affc67e24 */ /* 0x000fe2000f8e00ff */
[----:B------:R-:W-:-:S03]  /*b420*/  MOV R151, UR26 ;  /* 0x0000001a00977c02 */ /* 0x000fc60008000f00 */
[----:B------:R-:W-:Y:S02]  /*b430*/  FFMA.FTZ R149, R3, R148, UR27 ;  /* 0x0000001b03957e23 */ /* 0x000fe40008010094 */
[----:B------:R-:W-:Y:S02]  /*b440*/  FFMA.FTZ R148, R28, R151, UR27 ;  /* 0x0000001b1c947e23 */ /* 0x000fe40008010097 */
[----:B------:R-:W-:Y:S02]  /*b450*/  FADD.FTZ R149, R2, -R149 ;  /* 0x8000009502957221 */ /* 0x000fe40000010000 */
[----:B------:R-:W-:Y:S02]  /*b460*/  FADD.FTZ R148, R27, -R148 ;  /* 0x800000941b947221 */ /* 0x000fe40000010000 */
        /* <DEDUP_REMOVED lines=13> */
.L_x_1598:
        /* <DEDUP_REMOVED lines=16> */
.L_x_1603:
        /* <DEDUP_REMOVED lines=10> */
.L_x_1594:
[----:B------:R-:W-:Y:S05]  /*b6e0*/  BSYNC.RECONVERGENT B0 ;  /* 0x0000000000007941 */ /* 0x000fea0003800200 */
.L_x_1593:
[----:B------:R-:W-:Y:S01]  /*b6f0*/  UPLOP3.LUT UP3, UPT, UPT, UPT, UP3, 0x40, 0x4 ;  /* 0x000000000004789c */ /* 0x000fe20003f6e830 */
[----:B------:R-:W-:Y:S10]  /*b700*/  BRA.U !UP1, `(.L_x_1604) ;  /* 0xffffff5509607547 */ /* 0x000ff4000b83ffff */
.L_x_1504:
[----:B------:R-:W0:Y:S01]  /*b710*/  S2UR UR4, SR_CTAID.X ;  /* 0x00000000000479c3 */ /* 0x000e220000002500 */
[----:B------:R-:W-:Y:S01]  /*b720*/  BSSY.RECONVERGENT B0, `(.L_x_1605) ;  /* 0x0000012000007945 */ /* 0x000fe20003800200 */
[----:B0-----:R-:W-:-:S06]  /*b730*/  UIMAD UR4, UR4, UR6, URZ ;  /* 0x00000006040472a4 */ /* 0x001fcc000f8e02ff */
[----:B------:R-:W-:-:S04]  /*b740*/  MOV R11, UR4 ;  /* 0x00000004000b7c02 */ /* 0x000fc80008000f00 */
[----:B------:R-:W-:Y:S01]  /*b750*/  LEA.HI R11, R11, R202, RZ, 0x1e ;  /* 0x000000ca0b0b7211 */ /* 0x000fe200078ff0ff */
[----:B------:R-:W-:Y:S06]  /*b760*/  @!P0 BRA `(.L_x_1606) ;  /* 0x0000000000348947 */ /* 0x000fec0003800000 */
[----:B------:R-:W0:Y:S08]  /*b770*/  LDC.64 R2, c[0x0][0x440] ;  /* 0x00011000ff027b82 */ /* 0x000e300000000a00 */
[----:B------:R-:W1:Y:S08]  /*b780*/  LDC.64 R4, c[0x0][0x448] ;  /* 0x00011200ff047b82 */ /* 0x000e700000000a00 */
        /* <DEDUP_REMOVED lines=11> */
.L_x_1606:
[----:B------:R-:W-:Y:S05]  /*b840*/  BSYNC.RECONVERGENT B0 ;  /* 0x0000000000007941 */ /* 0x000fea0003800200 */
.L_x_1605:
[----:B------:R-:W-:Y:S04]  /*b850*/  BSSY.RECONVERGENT B0, `(.L_x_1607) ;  /* 0x000000f000007945 */ /* 0x000fe80003800200 */
[----:B------:R-:W-:Y:S05]  /*b860*/  @!P1 BRA `(.L_x_1608) ;  /* 0x0000000000349947 */ /* 0x000fea0003800000 */
[----:B0-----:R-:W0:Y:S08]  /*b870*/  LDC.64 R2, c[0x0][0x440] ;  /* 0x00011000ff027b82 */ /* 0x001e300000000a00 */
        /* <DEDUP_REMOVED lines=12> */
.L_x_1608:
[----:B------:R-:W-:Y:S05]  /*b940*/  BSYNC.RECONVERGENT B0 ;  /* 0x0000000000007941 */ /* 0x000fea0003800200 */
.L_x_1607:
        /* <DEDUP_REMOVED lines=15> */
.L_x_1610:
[----:B------:R-:W-:Y:S05]  /*ba40*/  BSYNC.RECONVERGENT B0 ;  /* 0x0000000000007941 */ /* 0x000fea0003800200 */
.L_x_1609:
        /* <DEDUP_REMOVED lines=15> */
.L_x_1612:
[----:B------:R-:W-:Y:S05]  /*bb40*/  BSYNC.RECONVERGENT B0 ;  /* 0x0000000000007941 */ /* 0x000fea0003800200 */
.L_x_1611:
        /* <DEDUP_REMOVED lines=15> */
.L_x_1614:
[----:B------:R-:W-:Y:S05]  /*bc40*/  BSYNC.RECONVERGENT B0 ;  /* 0x0000000000007941 */ /* 0x000fea0003800200 */
.L_x_1613:
        /* <DEDUP_REMOVED lines=15> */
.L_x_1616:
[----:B------:R-:W-:Y:S05]  /*bd40*/  BSYNC.RECONVERGENT B0 ;  /* 0x0000000000007941 */ /* 0x000fea0003800200 */
.L_x_1615:
[----:B------:R-:W-:Y:S05]  /*bd50*/  @!P6 EXIT ;  /* 0x000000000000e94d */ /* 0x000fea0003800000 */
[----:B0-----:R-:W0:Y:S08]  /*bd60*/  LDC.64 R2, c[0x0][0x440] ;  /* 0x00011000ff027b82 */ /* 0x001e300000000a00 */
[----:B------:R-:W1:Y:S08]  /*bd70*/  LDC.64 R4, c[0x0][0x448] ;  /* 0x00011200ff047b82 */ /* 0x000e700000000a00 */
[----:B------:R-:W2:Y:S08]  /*bd80*/  LDC.64 R6, c[0x0][0x450] ;  /* 0x00011400ff067b82 */ /* 0x000eb00000000a00 */
[----:B------:R-:W3:Y:S01]  /*bd90*/  LDC.64 R8, c[0x0][0x458] ;  /* 0x00011600ff087b82 */ /* 0x000ee20000000a00 */
[----:B0-----:R-:W-:-:S05]  /*bda0*/  IMAD.WIDE.U32 R2, R11, 0x10, R2 ;  /* 0x000000100b027825 */ /* 0x001fca00078e0002 */
[----:B------:R-:W-:Y:S01]  /*bdb0*/  STG.E.128 desc[UR14][R2.64], R88 ;  /* 0x0000005802007986 */ /* 0x000fe2000c101d0e */
[----:B-1----:R-:W-:-:S05]  /*bdc0*/  IMAD.WIDE.U32 R4, R11, 0x10, R4 ;  /* 0x000000100b047825 */ /* 0x002fca00078e0004 */
[----:B------:R-:W-:Y:S01]  /*bdd0*/  STG.E.128 desc[UR14][R4.64], R60 ;  /* 0x0000003c04007986 */ /* 0x000fe2000c101d0e */
[----:B--2---:R-:W-:-:S05]  /*bde0*/  IMAD.WIDE.U32 R6, R11, 0x10, R6 ;  /* 0x000000100b067825 */ /* 0x004fca00078e0006 */
[----:B------:R-:W-:Y:S01]  /*bdf0*/  STG.E.128 desc[UR14][R6.64], R144 ;  /* 0x0000009006007986 */ /* 0x000fe2000c101d0e */
[----:B---3--:R-:W-:-:S05]  /*be00*/  IMAD.WIDE.U32 R8, R11, 0x10, R8 ;  /* 0x000000100b087825 */ /* 0x008fca00078e0008 */
[----:B------:R-:W-:Y:S01]  /*be10*/  STG.E.128 desc[UR14][R8.64], R116 ;  /* 0x0000007408007986 */ /* 0x000fe2000c101d0e */
[----:B------:R-:W-:Y:S05]  /*be20*/  EXIT ;  /* 0x000000000000794d */ /* 0x000fea0003800000 */
.L_x_1617:
        /* <DEDUP_REMOVED lines=13> */
.L_x_7236:


//--------------------- .text._ZN10layer_norm31ln_parallel_residual_bwd_kernelINS_13Kernel_traitsIf13__nv_bfloat16S2_S2_fjLj7168ELj1ELj1ELj8ELj8ENS_18Kernel_traits_baseILj7168EfS2_S2_S2_fjLj256EEEEELb0ELb0ELb1EEEvNS_9BwdParamsE --------------------------
	.section	.text._ZN10layer_norm31ln_parallel_residual_bwd_kernelINS_13Kernel_traitsIf13__nv_bfloat16S2_S2_fjLj7168ELj1ELj1ELj8ELj8ENS_18Kernel_traits_baseILj7168EfS2_S2_S2_fjLj256EEEEELb0ELb0ELb1EEEvNS_9BwdParamsE,"ax",@progbits
	.align	128
        .global         _ZN10layer_norm31ln_parallel_residual_bwd_kernelINS_13Kernel_traitsIf13__nv_bfloat16S2_S2_fjLj7168ELj1ELj1ELj8ELj8ENS_18Kernel_traits_baseILj7168EfS2_S2_S2_fjLj256EEEEELb0ELb0ELb1EEEvNS_9BwdParamsE
        .type           _ZN10layer_norm31ln_parallel_residual_bwd_kernelINS_13Kernel_traitsIf13__nv_bfloat16S2_S2_fjLj7168ELj1ELj1ELj8ELj8ENS_18Kernel_traits_baseILj7168EfS2_S2_S2_fjLj256EEEEELb0ELb0ELb1EEEvNS_9BwdParamsE,@function
        .size           _ZN10layer_norm31ln_parallel_residual_bwd_kernelINS_13Kernel_traitsIf13__nv_bfloat16S2_S2_fjLj7168ELj1ELj1ELj8ELj8ENS_18Kernel_traits_baseILj7168EfS2_S2_S2_fjLj256EEEEELb0ELb0ELb1EEEvNS_9BwdParamsE,(.L_x_7237 - _ZN10layer_norm31ln_parallel_residual_bwd_kernelINS_13Kernel_traitsIf13__nv_bfloat16S2_S2_fjLj7168ELj1ELj1ELj8ELj8ENS_18Kernel_traits_baseILj7168EfS2_S2_S2_fjLj256EEEEELb0ELb0ELb1EEEvNS_9BwdParamsE)
        .other          _ZN10layer_norm31ln_parallel_residual_bwd_kernelINS_13Kernel_traitsIf13__nv_bfloat16S2_S2_fjLj7168ELj1ELj1ELj8ELj8ENS_18Kernel_traits_baseILj7168EfS2_S2_S2_fjLj256EEEEELb0ELb0ELb1EEEvNS_9BwdParamsE,@"STO_CUDA_ENTRY STV_DEFAULT"
_ZN10layer_norm31ln_parallel_residual_bwd_kernelINS_13Kernel_traitsIf13__nv_bfloat16S2_S2_fjLj7168ELj1ELj1ELj8ELj8ENS_18Kernel_traits_baseILj7168EfS2_S2_S2_fjLj256EEEEELb0ELb0ELb1EEEvNS_9BwdParamsE:
.text._ZN10layer_norm31ln_parallel_residual_bwd_kernelINS_13Kernel_traitsIf13__nv_bfloat16S2_S2_fjLj7168ELj1ELj1ELj8ELj8ENS_18Kernel_traits_baseILj7168EfS2_S2_S2_fjLj256EEEEELb0ELb0ELb1EEEvNS_9BwdParamsE:
        /* <DEDUP_REMOVED lines=64> */
[----:B------:R-:W1:Y:S01]  /*0400*/  LDC.64 R2, c[0x0][0x3d0] ;  /* 0x0000f400ff027b82 */ /* 0x000e620000000a00 */
[----:B------:R2:W-:Y:S07]  /*0410*/  STL [R1+0x14], RZ ;  /* 0x000014ff01007387 */ /* 0x0005ee0000100800 */
[----:B------:R-:W3:Y:S01]  /*0420*/  LDC.64 R4, c[0x0][0x3d8] ;  /* 0x0000f600ff047b82 */ /* 0x000ee20000000a00 */
[----:B------:R2:W-:Y:S01]  /*0430*/  STL [R1+0x10], RZ ;  /* 0x000010ff01007387 */ /* 0x0005e20000100800 */
[----:B------:R-:W-:Y:S01]  /*0440*/  HFMA2 R250, -RZ, RZ, 0, 0 ;  /* 0x00000000fffa7431 */ /* 0x000fe200000001ff */
[----:B------:R-:W-:-:S02]  /*0450*/  UPLOP3.LUT UP1, UPT, UPT, UPT, UPT, 0x40, 0x4 ;  /* 0x000000000004789c */ /* 0x000fc40003f2e870 */
[----:B------:R2:W-:Y:S01]  /*0460*/  STL [R1+0xc], RZ ;  /* 0x00000cff01007387 */ /* 0x0005e20000100800 */
[----:B------:R-:W-:Y:S01]  /*0470*/  HFMA2 R246, -RZ, RZ, 0, 0 ;  /* 0x00000000fff67431 */ /* 0x000fe200000001ff */
[----:B------:R-:W4:Y:S02]  /*0480*/  LDCU UR17, c[0x0][0x388] ;  /* 0x00007100ff1177ac */ /* 0x000f240008000800 */
[----:B------:R2:W-:Y:S01]  /*0490*/  STL [R1+0x8], RZ ;  /* 0x000008ff01007387 */ /* 0x0005e20000100800 */
[----:B------:R-:W-:Y:S01]  /*04a0*/  HFMA2 R234, -RZ, RZ, 0, 0 ;  /* 0x00000000ffea7431 */ /* 0x000fe200000001ff */
[----:B------:R-:W0:Y:S02]  /*04b0*/  LDCU.U8 UR16, c[0x0][0x410] ;  /* 0x00008200ff1077ac */ /* 0x000e240008000000 */
[----:B------:R2:W-:Y:S01]  /*04c0*/  STL [R1+0x4], RZ ;  /* 0x000004ff01007387 */ /* 0x0005e20000100800 */
[----:B------:R-:W-:Y:S01]  /*04d0*/  HFMA2 R116, -RZ, RZ, 0, 0 ;  /* 0x00000000ff747431 */ /* 0x000fe200000001ff */
[----:B------:R-:W-:Y:S01]  /*04e0*/  MOV R249, RZ ;  /* 0x000000ff00f97202 */ /* 0x000fe20000000f00 */
[----:B-1----:R-:W-:Y:S01]  /*04f0*/  IMAD.WIDE.U32 R2, R252, 0x10, R2 ;  /* 0x00000010fc027825 */ /* 0x002fe200078e0002 */
[----:B------:R2:W-:Y:S01]  /*0500*/  STL [R1], RZ ;  /* 0x000000ff01007387 */ /* 0x0005e20000100800 */
[----:B------:R-:W-:-:S02]  /*0510*/  CS2R R244, SRZ ;  /* 0x0000000000f47805 */ /* 0x000fc4000001ff00 */
[----:B------:R-:W-:Y:S02]  /*0520*/  CS2R R242, SRZ ;  /* 0x0000000000f27805 */ /* 0x000fe4000001ff00 */
[----:B------:R-:W-:Y:S01]  /*0530*/  CS2R R240, SRZ ;  /* 0x0000000000f07805 */ /* 0x000fe2000001ff00 */
[----:B0-----:R-:W5:Y:S01]  /*0540*/  LDG.E.128 R48, desc[UR14][R2.64] ;  /* 0x0000000e02307981 */ /* 0x001f62000c1e1d00 */
[----:B------:R-:W-:Y:S02]  /*0550*/  CS2R R238, SRZ ;  /* 0x0000000000ee7805 */ /* 0x000fe4000001ff00 */
[----:B------:R-:W-:Y:S01]  /*0560*/  MOV R237, RZ ;  /* 0x000000ff00ed7202 */ /* 0x000fe20000000f00 */
[----:B---3--:R-:W-:Y:S01]  /*0570*/  IMAD.WIDE.U32 R4, R252, 0x10, R4 ;  /* 0x00000010fc047825 */ /* 0x008fe200078e0004 */
[----:B------:R-:W5:Y:S01]  /*0580*/  LDG.E.128 R52, desc[UR14][R2.64+0x1000] ;  /* 0x0010000e02347981 */ /* 0x000f62000c1e1d00 */
[----:B------:R-:W-:Y:S02]  /*0590*/  CS2R R226, SRZ ;  /* 0x0000000000e27805 */ /* 0x000fe4000001ff00 */
[----:B------:R-:W-:-:S02]  /*05a0*/  CS2R R224, SRZ ;  /* 0x0000000000e07805 */ /* 0x000fc4000001ff00 */
[----:B------:R-:W-:Y:S01]  /*05b0*/  CS2R R222, SRZ ;  /* 0x0000000000de7805 */ /* 0x000fe2000001ff00 */
[----:B------:R-:W5:Y:S01]  /*05c0*/  LDG.E.128 R56, desc[UR14][R2.64+0x2000] ;  /* 0x0020000e02387981 */ /* 0x000f62000c1e1d00 */
[----:B------:R-:W-:Y:S02]  /*05d0*/  CS2R R214, SRZ ;  /* 0x0000000000d67805 */ /* 0x000fe4000001ff00 */
[----:B------:R-:W-:Y:S02]  /*05e0*/  CS2R R212, SRZ ;  /* 0x0000000000d47805 */ /* 0x000fe4000001ff00 */
[----:B------:R-:W-:Y:S01]  /*05f0*/  CS2R R210, SRZ ;  /* 0x0000000000d27805 */ /* 0x000fe2000001ff00 */
        /* <DEDUP_REMOVED lines=18> */
[----:B------:R-:W-:-:S02]  /*0720*/  MOV R195, RZ ;  /* 0x000000ff00c37202 */ /* 0x000fc40000000f00 */
        /* <DEDUP_REMOVED lines=21> */
[----:B------:R0:W5:Y:S01]  /*0880*/  LDG.E.128 R100, desc[UR14][R4.64+0x6000] ;  /* 0x0060000e04647981 */ /* 0x000162000c1e1d00 */
        /* <DEDUP_REMOVED lines=10> */
[----:B------:R-:W-:Y:S01]  /*0930*/  MOV R3, RZ ;  /* 0x000000ff00037202 */ /* 0x000fe20000000f00 */
[----:B------:R-:W0:Y:S01]  /*0940*/  LDCU UR22, c[0x0][0x400] ;  /* 0x00008000ff1677ac */ /* 0x000e220008000800 */
[----:B------:R-:W1:Y:S01]  /*0950*/  LDCU.64 UR26, c[0x0][0x470] ;  /* 0x00008e00ff1a77ac */ /* 0x000e620008000a00 */
[----:B------:R-:W3:Y:S01]  /*0960*/  LDCU.64 UR24, c[0x0][0x478] ;  /* 0x00008f00ff1877ac */ /* 0x000ee20008000a00 */
[----:B------:R-:W0:Y:S01]  /*0970*/  LDCU.128 UR8, c[0x0][0x3c0] ;  /* 0x00007800ff0877ac */ /* 0x000e220008000c00 */
[----:B------:R-:W0:Y:S01]  /*0980*/  LDCU.64 UR18, c[0x0][0x438] ;  /* 0x00008700ff1277ac */ /* 0x000e220008000a00 */
[----:B--2-4-:R-:W0:Y:S02]  /*0990*/  LDCU.64 UR20, c[0x0][0x380] ;  /* 0x00007000ff1477ac */ /* 0x014e240008000a00 */
.L_x_1667:
[----:B------:R-:W-:Y:S01]  /*09a0*/  UIMAD UR5, UR4, UR17, URZ ;  /* 0x00000011040572a4 */ /* 0x000fe2000f8e02ff */
[----:B--2---:R-:W2:Y:S01]  /*09b0*/  LDC.64 R176, c[0x0][0x3a8] ;  /* 0x0000ea00ffb07b82 */ /* 0x004ea20000000a00 */
[----:B0---4-:R-:W4:Y:S01]  /*09c0*/  LDL.LU R251, [R1+0x4] ;  /* 0x0000040001fb7983 */ /* 0x011f220000300800 */
[----:B0-----:R-:W-:Y:S02]  /*09d0*/  UIMAD.WIDE UR12, UR4, 0x4, UR8 ;  /* 0x00000004040c78a5 */ /* 0x001fe4000f8e0208 */
[----:B------:R-:W-:-:S04]  /*09e0*/  USHF.R.S32.HI UR6, URZ, 0x1f, UR5 ;  /* 0x0000001fff067899 */ /* 0x000fc80008011405 */
[----:B------:R-:W0:Y:S01]  /*09f0*/  LDC.64 R180, c[0x0][0x430] ;  /* 0x00010c00ffb47b82 */ /* 0x000e220000000a00 */
[----:B------:R-:W-:Y:S01]  /*0a00*/  ULEA.HI UR6, UR6, UR5, URZ, 0x2 ;  /* 0x0000000506067291 */ /* 0x000fe2000f8f10ff */
[----:B---3--:R-:W-:Y:S02]  /*0a10*/  MOV R106, UR12 ;  /* 0x0000000c006a7c02 */ /* 0x008fe40008000f00 */
[----:B------:R-:W-:-:S03]  /*0a20*/  MOV R107, UR13 ;  /* 0x0000000d006b7c02 */ /* 0x000fc60008000f00 */
[----:B-1----:R-:W-:Y:S01]  /*0a30*/  MOV R105, UR6 ;  /* 0x0000000600697c02 */ /* 0x002fe20008000f00 */
[----:B------:R-:W1:Y:S01]  /*0a40*/  LDC.64 R178, c[0x0][0x428] ;  /* 0x00010a00ffb27b82 */ /* 0x000e620000000a00 */
[----:B------:R-:W-:Y:S01]  /*0a50*/  UIMAD.WIDE UR6, UR4, 0x4, UR10 ;  /* 0x00000004040678a5 */ /* 0x000fe2000f8e020a */
[----:B------:R3:W4:Y:S01]  /*0a60*/  LDG.E R0, desc[UR14][R106.64] ;  /* 0x0000000e6a007981 */ /* 0x000722000c1e1900 */
[----:B------:R-:W-:Y:S02]  /*0a70*/  LEA.HI.SX32 R2, R105, R252, 0x1e ;  /* 0x000000fc69027211 */ /* 0x000fe400078ff2ff */
[----:B------:R-:W-:Y:S01]  /*0a80*/  ISETP.NE.U32.AND P0, PT, RZ, UR18, PT ;  /* 0x00000012ff007c0c */ /* 0x000fe2000bf05070 */
[----:B------:R-:W4:Y:S01]  /*0a90*/  LDL.LU R252, [R1] ;  /* 0x0000000001fc7983 */ /* 0x000f220000300800 */
[----:B------:R-:W-:Y:S02]  /*0aa0*/  MOV R104, UR6 ;  /* 0x0000000600687c02 */ /* 0x000fe40008000f00 */
[----:B------:R-:W-:Y:S01]  /*0ab0*/  MOV R105, UR7 ;  /* 0x0000000700697c02 */ /* 0x000fe20008000f00 */
[----:B--2---:R-:W-:-:S04]  /*0ac0*/  IMAD.WIDE.U32 R138, R2, 0x8, R176 ;  /* 0x00000008028a7825 */ /* 0x004fc800078e00b0 */
[----:B------:R2:W4:Y:S01]  /*0ad0*/  LDG.E R122, desc[UR14][R104.64] ;  /* 0x0000000e687a7981 */ /* 0x000522000c1e1900 */
[----:B0-----:R-:W-:-:S03]  /*0ae0*/  IMAD.WIDE.U32 R120, R2, 0x8, R180 ;  /* 0x0000000802787825 */ /* 0x001fc600078e00b4 */
[----:B------:R-:W4:Y:S04]  /*0af0*/  LDG.E.64 R138, desc[UR14][R138.64] ;  /* 0x0000000e8a8a7981 */ /* 0x000f28000c1e1b00 */
[----:B------:R-:W4:Y:S01]  /*0b00*/  LDG.E.64 R120, desc[UR14][R120.64] ;  /* 0x0000000e78787981 */ /* 0x000f22000c1e1b00 */
[----:B-1----:R-:W-:-:S06]  /*0b10*/  IMAD.WIDE.U32 R118, R2, 0x8, R178 ;  /* 0x0000000802767825 */ /* 0x002fcc00078e00b2 */
[----:B------:R-:W4:Y:S01]  /*0b20*/  LDG.E.64 R118, desc[UR14][R118.64] ;  /* 0x0000000e76767981 */ /* 0x000f22000c1e1b00 */
[----:B------:R-:W-:-:S05]  /*0b30*/  IADD3 R135, PT, PT, R2, 0x100, RZ ;  /* 0x0000010002877810 */ /* 0x000fca0007ffe0ff */
[----:B------:R-:W-:-:S04]  /*0b40*/  IMAD.WIDE.U32 R140, R135, 0x8, R178 ;  /* 0x00000008878c7825 */ /* 0x000fc800078e00b2 */
[C---:B---3--:R-:W-:Y:S02]  /*0b50*/  IMAD.WIDE.U32 R106, R135.reuse, 0x8, R180 ;  /* 0x00000008876a7825 */ /* 0x048fe400078e00b4 */
[----:B------:R-:W3:Y:S04]  /*0b60*/  LDG.E.64 R140, desc[UR14][R140.64] ;  /* 0x0000000e8c8c7981 */ /* 0x000ee8000c1e1b00 */
[----:B------:R-:W3:Y:S01]  /*0b70*/  LDG.E.64 R106, desc[UR14][R106.64] ;  /* 0x0000000e6a6a7981 */ /* 0x000ee2000c1e1b00 */
[----:B------:R-:W-:-:S06]  /*0b80*/  IMAD.WIDE.U32 R172, R135, 0x8, R176 ;  /* 0x0000000887ac7825 */ /* 0x000fcc00078e00b0 */
[----:B------:R-:W3:Y:S01]  /*0b90*/  LDG.E.64 R172, desc[UR14][R172.64] ;  /* 0x0000000eacac7981 */ /* 0x000ee2000c1e1b00 */
[----:B------:R-:W-:-:S05]  /*0ba0*/  IADD3 R117, PT, PT, R2, 0x200, RZ ;  /* 0x0000020002757810 */ /* 0x000fca0007ffe0ff */
[----:B------:R-:W-:-:S04]  /*0bb0*/  IMAD.WIDE.U32 R166, R117, 0x8, R178 ;  /* 0x0000000875a67825 */ /* 0x000fc800078e00b2 */
[C---:B------:R-:W-:Y:S02]  /*0bc0*/  IMAD.WIDE.U32 R168, R117.reuse, 0x8, R180 ;  /* 0x0000000875a87825 */ /* 0x040fe400078e00b4 */
[----:B------:R-:W3:Y:S02]  /*0bd0*/  LDG.E.64 R166, desc[UR14][R166.64] ;  /* 0x0000000ea6a67981 */ /* 0x000ee4000c1e1b00 */
[----:B--2---:R-:W-:Y:S02]  /*0be0*/  IMAD.WIDE.U32 R104, R117, 0x8, R176 ;  /* 0x0000000875687825 */ /* 0x004fe400078e00b0 */
[----:B------:R-:W2:Y:S04]  /*0bf0*/  LDG.E.64 R168, desc[UR14][R168.64] ;  /* 0x0000000ea8a87981 */ /* 0x000ea8000c1e1b00 */
[----:B------:R-:W2:Y:S01]  /*0c00*/  LDG.E.64 R104, desc[UR14][R104.64] ;  /* 0x0000000e68687981 */ /* 0x000ea2000c1e1b00 */
[----:B------:R-:W-:-:S05]  /*0c10*/  IADD3 R126, PT, PT, R2, 0x300, RZ ;  /* 0x00000300027e7810 */ /* 0x000fca0007ffe0ff */
[----:B------:R-:W-:-:S04]  /*0c20*/  IMAD.WIDE.U32 R158, R126, 0x8, R178 ;  /* 0x000000087e9e7825 */ /* 0x000fc800078e00b2 */
[C---:B------:R-:W-:Y:S02]  /*0c30*/  IMAD.WIDE.U32 R160, R126.reuse, 0x8, R180 ;  /* 0x000000087ea07825 */ /* 0x040fe400078e00b4 */
[----:B------:R-:W2:Y:S02]  /*0c40*/  LDG.E.64 R158, desc[UR14][R158.64] ;  /* 0x0000000e9e9e7981 */ /* 0x000ea4000c1e1b00 */
[----:B------:R-:W-:Y:S02]  /*0c50*/  IMAD.WIDE.U32 R124, R126, 0x8, R176 ;  /* 0x000000087e7c7825 */ /* 0x000fe400078e00b0 */
[----:B------:R-:W2:Y:S04]  /*0c60*/  LDG.E.64 R160, desc[UR14][R160.64] ;  /* 0x0000000ea0a07981 */ /* 0x000ea8000c1e1b00 */
[----:B------:R-:W2:Y:S01]  /*0c70*/  LDG.E.64 R124, desc[UR14][R124.64] ;  /* 0x0000000e7c7c7981 */ /* 0x000ea2000c1e1b00 */
[----:B------:R-:W-:-:S02]  /*0c80*/  ISETP.NE.AND P1, PT, RZ, UR16, PT ;  /* 0x00000010ff007c0c */ /* 0x000fc4000bf25270 */
[----:B------:R-:W-:Y:S02]  /*0c90*/  ISETP.NE.AND.EX P0, PT, RZ, UR19, PT, P0 ;  /* 0x00000013ff007c0c */ /* 0x000fe4000bf05300 */
[----:B------:R-:W-:-:S11]  /*0ca0*/  IADD3 R170, PT, PT, R2, 0x400, RZ ;  /* 0x0000040002aa7810 */ /* 0x000fd60007ffe0ff */
[----:B------:R-:W0:Y:S02]  /*0cb0*/  @P0 LDC.64 R136, c[0x0][0x438] ;  /* 0x00010e00ff880b82 */ /* 0x000e240000000a00 */
[----:B0-----:R-:W-:-:S05]  /*0cc0*/  @P0 IMAD.WIDE.U32 R136, R135, 0x8, R136 ;  /* 0x0000000887880825 */ /* 0x001fca00078e0088 */
[----:B-----5:R0:W5:Y:S02]  /*0cd0*/  @P0 LDG.E.64 R156, desc[UR14][R136.64] ;  /* 0x0000000e889c0981 */ /* 0x020164000c1e1b00 */
[----:B0-----:R-:W0:Y:S02]  /*0ce0*/  @P0 LDC.64 R136, c[0x0][0x438] ;  /* 0x00010e00ff880b82 */ /* 0x001e240000000a00 */
[----:B0-----:R-:W-:-:S05]  /*0cf0*/  @P0 IMAD.WIDE.U32 R136, R170, 0x8, R136 ;  /* 0x00000008aa880825 */ /* 0x001fca00078e0088 */
[----:B------:R0:W5:Y:S01]  /*0d00*/  @P0 LDG.E.64 R150, desc[UR14][R136.64] ;  /* 0x0000000e88960981 */ /* 0x000162000c1e1b00 */
[----:B----4-:R-:W-:-:S04]  /*0d10*/  FSEL R0, R0, RZ, !P1 ;  /* 0x000000ff00007208 */ /* 0x010fc80004800000 */
[----:B------:R-:W-:Y:S02]  /*0d20*/  R2UR UR5, R0 ;  /* 0x00000000000572ca */ /* 0x000fe400000e0000 */
[----:B------:R-:W-:Y:S02]  /*0d30*/  R2UR UR7, R122 ;  /* 0x000000007a0772ca */ /* 0x000fe400000e0000 */
[----:B------:R-:W-:Y:S02]  /*0d40*/  SHF.L.U32 R0, R138, 0x10, RZ ;  /* 0x000000108a007819 */ /* 0x000fe400000006ff */
[----:B------:R-:W-:-:S07]  /*0d50*/  MOV R165, R120 ;  /* 0x0000007800a57202 */ /* 0x000fce0000000f00 */
[----:B------:R-:W-:Y:S01]  /*0d60*/  FADD.FTZ R0, R0, -UR5 ;  /* 0x8000000500007e21 */ /* 0x000fe20008010000 */
[--C-:B------:R-:W-:Y:S02]  /*0d70*/  SHF.R.U64 R164, R120, 0x10, R121.reuse ;  /* 0x0000001078a47819 */ /* 0x100fe40000001279 */
[----:B------:R-:W-:Y:S02]  /*0d80*/  MOV R163, R121 ;  /* 0x0000007900a37202 */ /* 0x000fe40000000f00 */
[----:B------:R-:W-:Y:S01]  /*0d90*/  SHF.R.U32.HI R174, RZ, 0x10, R121 ;  /* 0x00000010ffae7819 */ /* 0x000fe20000011679 */
[----:B------:R-:W-:Y:S01]  /*0da0*/  IMAD.WIDE.U32 R120, R170, 0x8, R176 ;  /* 0x00000008aa787825 */ /* 0x000fe200078e00b0 */
[----:B------:R-:W-:Y:S02]  /*0db0*/  MOV R162, R118 ;  /* 0x0000007600a27202 */ /* 0x000fe40000000f00 */
[----:B------:R-:W-:Y:S02]  /*0dc0*/  SHF.R.U64 R143, R118, 0x10, R119 ;  /* 0x00000010768f7819 */ /* 0x000fe40000001277 */
[----:B------:R-:W-:-:S02]  /*0dd0*/  MOV R142, R119 ;  /* 0x00000077008e7202 */ /* 0x000fc40000000f00 */
[----:B------:R-:W-:Y:S01]  /*0de0*/  SHF.R.U32.HI R171, RZ, 0x10, R119 ;  /* 0x00000010ffab7819 */ /* 0x000fe20000011677 */
[----:B------:R-:W-:Y:S01]  /*0df0*/  IMAD.WIDE.U32 R118, R170, 0x8, R178 ;  /* 0x00000008aa767825 */ /* 0x000fe200078e00b2 */
[----:B------:R-:W-:-:S03]  /*0e00*/  SHF.L.U32 R165, R165, 0x10, RZ ;  /* 0x00000010a5a57819 */ /* 0x000fc600000006ff */
[----:B------:R-:W-:Y:S01]  /*0e10*/  FMUL.FTZ R0, R0, UR7 ;  /* 0x0000000700007c20 */ /* 0x000fe20008410000 */
[----:B------:R-:W-:Y:S01]  /*0e20*/  IMAD.WIDE.U32 R122, R170, 0x8, R180 ;  /* 0x00000008aa7a7825 */ /* 0x000fe200078e00b4 */
[----:B------:R-:W-:-:S03]  /*0e30*/  SHF.R.U64 R138, R138, 0x10, R139 ;  /* 0x000000108a8a7819 */ /* 0x000fc6000000128b */
[----:B------:R-:W-:Y:S01]  /*0e40*/  FADD.FTZ R199, R165, R199 ;  /* 0x000000c7a5c77221 */ /* 0x000fe20000010000 */
[----:B------:R-:W-:Y:S01]  /*0e50*/  SHF.L.U32 R162, R162, 0x10, RZ ;  /* 0x00000010a2a27819 */ /* 0x000fe200000006ff */
[-C--:B------:R-:W-:Y:S01]  /*0e60*/  FFMA.FTZ R195, R0, R165.reuse, R195 ;  /* 0x000000a500c37223 */ /* 0x080fe200000100c3 */
[----:B------:R-:W-:Y:S01]  /*0e70*/  SHF.L.U32 R175, R139, 0x10, RZ ;  /* 0x000000108baf7819 */ /* 0x000fe200000006ff */
[----:B------:R-:W4:Y:S01]  /*0e80*/  LDG.E.64 R118, desc[UR14][R118.64] ;  /* 0x0000000e76767981 */ /* 0x000f22000c1e1b00 */
[----:B------:R-:W-:Y:S01]  /*0e90*/  FMUL.FTZ R165, R76, R165 ;  /* 0x000000a54ca57220 */ /* 0x000fe20000410000 */
[----:B------:R-:W-:Y:S02]  /*0ea0*/  SHF.L.U32 R138, R138, 0x10, RZ ;  /* 0x000000108a8a7819 */ /* 0x000fe400000006ff */
[----:B------:R-:W4:Y:S01]  /*0eb0*/  LDG.E.64 R120, desc[UR14][R120.64] ;  /* 0x0000000e78787981 */ /* 0x000f22000c1e1b00 */
[----:B------:R-:W-:Y:S01]  /*0ec0*/  FADD.FTZ R31, R162, R31 ;  /* 0x0000001fa21f7221 */ /* 0x000fe20000010000 */
[----:B------:R-:W-:-:S02]  /*0ed0*/  FFMA.FTZ R3, R0, R162, R3 ;  /* 0x000000a200037223 */ /* 0x000fc40000010003 */
[----:B------:R-:W4:Y:S01]  /*0ee0*/  LDG.E.64 R122, desc[UR14][R122.64] ;  /* 0x0000000e7a7a7981 */ /* 0x000f22000c1e1b00 */
[----:B------:R-:W-:Y:S01]  /*0ef0*/  FFMA.FTZ R162, R48, R162, R165 ;  /* 0x000000a230a27223 */ /* 0x000fe200000100a5 */
[----:B------:R-:W-:Y:S01]  /*0f00*/  FADD.FTZ R165, R175, -UR5 ;  /* 0x80000005afa57e21 */ /* 0x000fe20008010000 */
[----:B------:R-:W-:Y:S01]  /*0f10*/  SHF.L.U32 R175, R164, 0x10, RZ ;  /* 0x00000010a4af7819 */ /* 0x000fe200000006ff */
[----:B------:R-:W-:Y:S01]  /*0f20*/  FADD.FTZ R138, R138, -UR5 ;  /* 0x800000058a8a7e21 */ /* 0x000fe20008010000 */
[----:B------:R-:W-:Y:S01]  /*0f30*/  SHF.L.U32 R164, R163, 0x10, RZ ;  /* 0x00000010a3a47819 */ /* 0x000fe200000006ff */
[----:B------:R-:W-:Y:S01]  /*0f40*/  FMUL.FTZ R163, R165, UR7 ;  /* 0x00000007a5a37c20 */ /* 0x000fe20008410000 */
[----:B------:R-:W-:Y:S01]  /*0f50*/  SHF.L.U32 R143, R143, 0x10, RZ ;  /* 0x000000108f8f7819 */ /* 0x000fe200000006ff */
[----:B------:R-:W-:Y:S01]  /*0f60*/  FMUL.FTZ R190, R138, UR7 ;  /* 0x000000078abe7c20 */ /* 0x000fe20008410000 */
[----:B------:R-:W-:Y:S01]  /*0f70*/  SHF.L.U32 R142, R142, 0x10, RZ ;  /* 0x000000108e8e7819 */ /* 0x000fe200000006ff */
[----:B------:R-:W-:Y:S01]  /*0f80*/  FMUL.FTZ R138, R77, R175 ;  /* 0x000000af4d8a7220 */ /* 0x000fe20000410000 */
[----:B------:R-:W-:Y:S01]  /*0f90*/  SHF.R.U32.HI R135, RZ, 0x10, R139 ;  /* 0x00000010ff877819 */ /* 0x000fe2000001168b */
[----:B------:R-:W-:Y:S01]  /*0fa0*/  FMUL.FTZ R165, R78, R164 ;  /* 0x000000a44ea57220 */ /* 0x000fe20000410000 */
[----:B------:R-:W-:Y:S01]  /*0fb0*/  FADD.FTZ R32, R143, R32 ;  /* 0x000000208f207221 */ /* 0x000fe20000010000 */
[-C--:B------:R-:W-:Y:S01]  /*0fc0*/  FFMA.FTZ R4, R190, R143.reuse, R4 ;  /* 0x0000008fbe047223 */ /* 0x080fe20000010004 */
[----:B------:R-:W-:Y:S01]  /*0fd0*/  SHF.L.U32 R135, R135, 0x10, RZ ;  /* 0x0000001087877819 */ /* 0x000fe200000006ff */
[----:B------:R-:W-:Y:S01]  /*0fe0*/  FFMA.FTZ R191, R49, R143, R138 ;  /* 0x0000008f31bf7223 */ /* 0x000fe2000001008a */
[----:B------:R-:W-:Y:S01]  /*0ff0*/  FADD.FTZ R33, R142, R33 ;  /* 0x000000218e217221 */ /* 0x000fe20000010000 */
[CC--:B------:R-:W-:Y:S01]  /*1000*/  FFMA.FTZ R5, R163.reuse, R142.reuse, R5 ;  /* 0x0000008ea3057223 */ /* 0x0c0fe20000010005 */
[----:B------:R-:W-:Y:S01]  /*1010*/  FFMA.FTZ R192, R50, R142, R165 ;  /* 0x0000008e32c07223 */ /* 0x000fe200000100a5 */
[----:B------:R-:W-:Y:S01]  /*1020*/  FADD.FTZ R201, R164, R201 ;  /* 0x000000c9a4c97221 */ /* 0x000fe20000010000 */
[----:B------:R-:W1:Y:S01]  /*1030*/  @P0 LDC.64 R142, c[0x0][0x438] ;  /* 0x00010e00ff8e0b82 */ /* 0x000e620000000a00 */
[----:B------:R-:W-:Y:S01]  /*1040*/  FFMA.FTZ R197, R163, R164, R197 ;  /* 0x000000a4a3c57223 */ /* 0x000fe200000100c5 */
[----:B------:R-:W-:Y:S01]  /*1050*/  FADD.FTZ R135, R135, -UR5 ;  /* 0x8000000587877e21 */ /* 0x000fe20008010000 */
[----:B------:R-:W-:Y:S01]  /*1060*/  FADD.FTZ R200, R175, R200 ;  /* 0x000000c8afc87221 */ /* 0x000fe20000010000 */
[----:B------:R-:W-:-:S04]  /*1070*/  FFMA.FTZ R196, R190, R175, R196 ;  /* 0x000000afbec47223 */ /* 0x000fc800000100c4 */
[----:B------:R-:W0:Y:S01]  /*1080*/  @P0 LDC.64 R164, c[0x0][0x438] ;  /* 0x00010e00ffa40b82 */ /* 0x000e220000000a00 */
[----:B------:R-:W-:Y:S01]  /*1090*/  SHF.L.U32 R175, R174, 0x10, RZ ;  /* 0x00000010aeaf7819 */ /* 0x000fe200000006ff */
[----:B------:R-:W-:-:S06]  /*10a0*/  FMUL.FTZ R193, R135, UR7 ;  /* 0x0000000787c17c20 */ /* 0x000fcc0008410000 */
[----:B------:R-:W3:Y:S01]  /*10b0*/  @P0 LDC.64 R138, c[0x0][0x438] ;  /* 0x00010e00ff8a0b82 */ /* 0x000ee20000000a00 */
[-C--:B------:R-:W-:Y:S01]  /*10c0*/  FMUL.FTZ R194, R79, R175.reuse ;  /* 0x000000af4fc27220 */ /* 0x080fe20000410000 */
[----:B------:R-:W-:Y:S01]  /*10d0*/  FADD.FTZ R202, R175, R202 ;  /* 0x000000caafca7221 */ /* 0x000fe20000010000 */
[----:B------:R-:W-:-:S05]  /*10e0*/  FFMA.FTZ R198, R193, R175, R198 ;  /* 0x000000afc1c67223 */ /* 0x000fca00000100c6 */
[----:B------:R-:W2:Y:S01]  /*10f0*/  @P0 LDC.64 R174, c[0x0][0x438] ;  /* 0x00010e00ffae0b82 */ /* 0x000ea20000000a00 */
[----:B-1----:R-:W-:Y:S01]  /*1100*/  @P0 IMAD.WIDE.U32 R142, R117, 0x8, R142 ;  /* 0x00000008758e0825 */ /* 0x002fe200078e008e */
[C---:B------:R-:W-:Y:S02]  /*1110*/  IADD3 R117, PT, PT, R2.reuse, 0x500, RZ ;  /* 0x0000050002757810 */ /* 0x040fe40007ffe0ff */
[----:B------:R-:W-:Y:S02]  /*1120*/  SHF.L.U32 R171, R171, 0x10, RZ ;  /* 0x00000010abab7819 */ /* 0x000fe400000006ff */
[----:B------:R-:W-:Y:S01]  /*1130*/  IADD3 R135, PT, PT, R2, 0x600, RZ ;  /* 0x0000060002877810 */ /* 0x000fe20007ffe0ff */
[----:B0-----:R-:W-:-:S04]  /*1140*/  @P0 IMAD.WIDE.U32 R164, R126, 0x8, R164 ;  /* 0x000000087ea40825 */ /* 0x001fc800078e00a4 */
[----:B------:R-:W-:Y:S01]  /*1150*/  FADD.FTZ R34, R171, R34 ;  /* 0x00000022ab227221 */ /* 0x000fe20000010000 */
[-C--:B------:R-:W-:Y:S01]  /*1160*/  FFMA.FTZ R6, R193, R171.reuse, R6 ;  /* 0x000000abc1067223 */ /* 0x080fe20000010006 */
[----:B------:R-:W-:Y:S01]  /*1170*/  FFMA.FTZ R194, R51, R171, R194 ;  /* 0x000000ab33c27223 */ /* 0x000fe200000100c2 */
[C---:B------:R-:W-:Y:S01]  /*1180*/  IMAD.WIDE.U32 R136, R117.reuse, 0x8, R178 ;  /* 0x0000000875887825 */ /* 0x040fe200078e00b2 */
[----:B------:R0:W5:Y:S03]  /*1190*/  @P0 LDG.E.64 R152, desc[UR14][R164.64] ;  /* 0x0000000ea4980981 */ /* 0x000166000c1e1b00 */
[C---:B---3--:R-:W-:Y:S01]  /*11a0*/  @P0 IMAD.WIDE.U32 R138, R117.reuse, 0x8, R138 ;  /* 0x00000008758a0825 */ /* 0x048fe200078e008a */
[----:B------:R-:W5:Y:S03]  /*11b0*/  @P0 LDG.E.64 R154, desc[UR14][R142.64] ;  /* 0x0000000e8e9a0981 */ /* 0x000f66000c1e1b00 */
[--C-:B------:R-:W-:Y:S01]  /*11c0*/  IMAD.WIDE.U32 R170, R117, 0x8, R176.reuse ;  /* 0x0000000875aa7825 */ /* 0x100fe200078e00b0 */
[----:B------:R1:W5:Y:S03]  /*11d0*/  @P0 LDG.E.64 R148, desc[UR14][R138.64] ;  /* 0x0000000e8a940981 */ /* 0x000366000c1e1b00 */
[----:B0-----:R-:W-:Y:S01]  /*11e0*/  IMAD.WIDE.U32 R164, R135, 0x8, R176 ;  /* 0x0000000887a47825 */ /* 0x001fe200078e00b0 */
[----:B------:R-:W3:Y:S03]  /*11f0*/  LDG.E.64 R136, desc[UR14][R136.64] ;  /* 0x0000000e88887981 */ /* 0x000ee6000c1e1b00 */
[----:B------:R-:W-:Y:S01]  /*1200*/  IMAD.WIDE.U32 R176, R117, 0x8, R180 ;  /* 0x0000000875b07825 */ /* 0x000fe200078e00b4 */
[----:B------:R-:W-:-:S02]  /*1210*/  SHF.R.U64 R117, R140, 0x10, R141 ;  /* 0x000000108c757819 */ /* 0x000fc4000000128d */
[----:B------:R-:W-:Y:S01]  /*1220*/  SHF.R.U32.HI R126, RZ, 0x10, R141 ;  /* 0x00000010ff7e7819 */ /* 0x000fe2000001168d */
[----:B-1----:R-:W-:Y:S01]  /*1230*/  IMAD.WIDE.U32 R138, R135, 0x8, R178 ;  /* 0x00000008878a7825 */ /* 0x002fe200078e00b2 */
[----:B------:R-:W-:-:S03]  /*1240*/  MOV R178, R140 ;  /* 0x0000008c00b27202 */ /* 0x000fc60000000f00 */
[C---:B------:R-:W-:Y:S01]  /*1250*/  IMAD.WIDE.U32 R142, R135.reuse, 0x8, R180 ;  /* 0x00000008878e7825 */ /* 0x040fe200078e00b4 */
[----:B------:R-:W-:Y:S01]  /*1260*/  MOV R182, R106 ;  /* 0x0000006a00b67202 */ /* 0x000fe20000000f00 */
[----:B------:R-:W3:Y:S02]  /*1270*/  LDG.E.64 R138, desc[UR14][R138.64] ;  /* 0x0000000e8a8a7981 */ /* 0x000ee4000c1e1b00 */
[----:B--2---:R-:W-:Y:S01]  /*1280*/  @P0 IMAD.WIDE.U32 R174, R135, 0x8, R174 ;  /* 0x0000000887ae0825 */ /* 0x004fe200078e00ae */
[----:B------:R-:W-:Y:S01]  /*1290*/  MOV R135, R141 ;  /* 0x0000008d00877202 */ /* 0x000fe20000000f00 */
[----:B------:R-:W2:Y:S01]  /*12a0*/  LDG.E.64 R142, desc[UR14][R142.64] ;  /* 0x0000000e8e8e7981 */ /* 0x000ea2000c1e1b00 */
[--C-:B------:R-:W-:Y:S02]  /*12b0*/  SHF.R.U64 R180, R106, 0x10, R107.reuse ;  /* 0x000000106ab47819 */ /* 0x100fe4000000126b */
[----:B------:R-:W-:Y:S01]  /*12c0*/  MOV R183, R107 ;  /* 0x0000006b00b77202 */ /* 0x000fe20000000f00 */
[----:B------:R-:W2:Y:S01]  /*12d0*/  LDG.E.64 R140, desc[UR14][R176.64] ;  /* 0x0000000eb08c7981 */ /* 0x000ea2000c1e1b00 */
[----:B------:R-:W-:-:S03]  /*12e0*/  SHF.R.U32.HI R179, RZ, 0x10, R107 ;  /* 0x00000010ffb37819 */ /* 0x000fc6000001166b */
[----:B------:R-:W2:Y:S01]  /*12f0*/  LDG.E.64 R106, desc[UR14][R170.64] ;  /* 0x0000000eaa6a7981 */ /* 0x000ea2000c1e1b00 */
[C---:B------:R-:W-:Y:S02]  /*1300*/  SHF.L.U32 R181, R172.reuse, 0x10, RZ ;  /* 0x00000010acb57819 */ /* 0x040fe400000006ff */
[----:B------:R-:W-:Y:S01]  /*1310*/  SHF.R.U64 R172, R172, 0x10, R173 ;  /* 0x00000010acac7819 */ /* 0x000fe200000012ad */
[----:B------:R0:W5:Y:S01]  /*1320*/  @P0 LDG.E.64 R146, desc[UR14][R174.64] ;  /* 0x0000000eae920981 */ /* 0x000162000c1e1b00 */
[----:B------:R-:W-:Y:S02]  /*1330*/  SHF.L.U32 R186, R135, 0x10, RZ ;  /* 0x0000001087ba7819 */ /* 0x000fe400000006ff */
[----:B------:R-:W-:Y:S02]  /*1340*/  SHF.L.U32 R135, R172, 0x10, RZ ;  /* 0x00000010ac877819 */ /* 0x000fe400000006ff */
[----:B------:R-:W-:-:S03]  /*1350*/  SHF.L.U32 R180, R180, 0x10, RZ ;  /* 0x00000010b4b47819 */ /* 0x000fc600000006ff */
[----:B------:R-:W-:Y:S01]  /*1360*/  FADD.FTZ R135, R135, -UR5 ;  /* 0x8000000587877e21 */ /* 0x000fe20008010000 */
[----:B------:R-:W-:Y:S01]  /*1370*/  SHF.L.U32 R117, R117, 0x10, RZ ;  /* 0x0000001075757819 */ /* 0x000fe200000006ff */
[----:B------:R-:W-:Y:S01]  /*1380*/  FMUL.FTZ R184, R81, R180 ;  /* 0x000000b451b87220 */ /* 0x000fe20000410000 */
[----:B0-----:R-:W-:Y:S01]  /*1390*/  SHF.L.U32 R174, R173, 0x10, RZ ;  /* 0x00000010adae7819 */ /* 0x001fe200000006ff */
[----:B------:R-:W-:Y:S01]  /*13a0*/  FMUL.FTZ R185, R135, UR7 ;  /* 0x0000000787b97c20 */ /* 0x000fe20008410000 */
[----:B------:R-:W-:Y:S01]  /*13b0*/  SHF.R.U32.HI R173, RZ, 0x10, R173 ;  /* 0x00000010ffad7819 */ /* 0x000fe200000116ad */
[----:B------:R-:W-:Y:S01]  /*13c0*/  FADD.FTZ R36, R117, R36 ;  /* 0x0000002475247221 */ /* 0x000fe20000010000 */
[-C--:B------:R-:W-:Y:S01]  /*13d0*/  FFMA.FTZ R184, R53, R117.reuse, R184 ;  /* 0x0000007535b87223 */ /* 0x080fe200000100b8 */
[----:B------:R-:W-:Y:S01]  /*13e0*/  FFMA.FTZ R8, R185, R117, R8 ;  /* 0x00000075b9087223 */ /* 0x000fe20000010008 */
[----:B------:R-:W-:Y:S02]  /*13f0*/  SHF.L.U32 R117, R173, 0x10, RZ ;  /* 0x00000010ad757819 */ /* 0x000fe400000006ff */
[----:B------:R-:W-:Y:S01]  /*1400*/  SHF.L.U32 R179, R179, 0x10, RZ ;  /* 0x00000010b3b37819 */ /* 0x000fe200000006ff */
[----:B------:R-:W-:Y:S01]  /*1410*/  FADD.FTZ R181, R181, -UR5 ;  /* 0x80000005b5b57e21 */ /* 0x000fe20008010000 */
[----:B------:R-:W-:Y:S01]  /*1420*/  SHF.L.U32 R126, R126, 0x10, RZ ;  /* 0x000000107e7e7819 */ /* 0x000fe200000006ff */
[----:B------:R-:W-:Y:S01]  /*1430*/  FADD.FTZ R117, R117, -UR5 ;  /* 0x8000000575757e21 */ /* 0x000fe20008010000 */
[----:B------:R-:W-:Y:S01]  /*1440*/  FADD.FTZ R174, R174, -UR5 ;  /* 0x80000005aeae7e21 */ /* 0x000fe20008010000 */
[----:B------:R-:W-:Y:S01]  /*1450*/  FMUL.FTZ R172, R83, R179 ;  /* 0x000000b353ac7220 */ /* 0x000fe20000410000 */
[----:B------:R-:W-:Y:S01]  /*1460*/  FMUL.FTZ R189, R181, UR7 ;  /* 0x00000007b5bd7c20 */ /* 0x000fe20008410000 */
[----:B------:R-:W-:Y:S01]  /*1470*/  SHF.L.U32 R170, R183, 0x10, RZ ;  /* 0x00000010b7aa7819 */ /* 0x000fe200000006ff */
[----:B------:R-:W-:Y:S01]  /*1480*/  FMUL.FTZ R183, R117, UR7 ;  /* 0x0000000775b77c20 */ /* 0x000fe20008410000 */
[----:B------:R-:W-:Y:S01]  /*1490*/  FFMA.FTZ R181, R55, R126, R172 ;  /* 0x0000007e37b57223 */ /* 0x000fe200000100ac */
[----:B------:R-:W-:Y:S01]  /*14a0*/  FMUL.FTZ R187, R174, UR7 ;  /* 0x00000007aebb7c20 */ /* 0x000fe20008410000 */
[----:B------:R-:W-:-:S02]  /*14b0*/  SHF.R.U64 R135, R166, 0x10, R167 ;  /* 0x00000010a6877819 */ /* 0x000fc400000012a7 */
[----:B------:R-:W-:Y:S02]  /*14c0*/  MOV R172, R167 ;  /* 0x000000a700ac7202 */ /* 0x000fe40000000f00 */
[----:B------:R-:W-:Y:S02]  /*14d0*/  SHF.R.U32.HI R117, RZ, 0x10, R167 ;  /* 0x00000010ff757819 */ /* 0x000fe400000116a7 */
[----:B------:R-:W-:Y:S02]  /*14e0*/  MOV R174, R168 ;  /* 0x000000a800ae7202 */ /* 0x000fe40000000f00 */
[----:B------:R-:W-:Y:S02]  /*14f0*/  SHF.L.U32 R167, R104, 0x10, RZ ;  /* 0x0000001068a77819 */ /* 0x000fe400000006ff */
[----:B------:R-:W-:Y:S02]  /*1500*/  MOV R173, R166 ;  /* 0x000000a600ad7202 */ /* 0x000fe40000000f00 */
[----:B------:R-:W-:Y:S01]  /*1510*/  SHF.L.U32 R174, R174, 0x10, RZ ;  /* 0x00000010aeae7819 */ /* 0x000fe200000006ff */
[----:B------:R-:W-:Y:S01]  /*1520*/  FADD.FTZ R167, R167, -UR5 ;  /* 0x80000005a7a77e21 */ /* 0x000fe20008010000 */
[----:B------:R-:W-:Y:S01]  /*1530*/  SHF.R.U64 R104, R104, 0x10, R105 ;  /* 0x0000001068687819 */ /* 0x000fe20000001269 */
[----:B------:R-:W-:Y:S01]  /*1540*/  FADD.FTZ R212, R180, R212 ;  /* 0x000000d4b4d47221 */ /* 0x000fe20000010000 */
[----:B------:R-:W-:Y:S01]  /*1550*/  SHF.R.U64 R166, R168, 0x10, R169 ;  /* 0x00000010a8a67819 */ /* 0x000fe200000012a9 */
[----:B------:R-:W-:Y:S01]  /*1560*/  FFMA.FTZ R206, R185, R180, R206 ;  /* 0x000000b4b9ce7223 */ /* 0x000fe200000100ce */
[----:B------:R-:W-:Y:S01]  /*1570*/  FADD.FTZ R214, R179, R214 ;  /* 0x000000d6b3d67221 */ /* 0x000fe20000010000 */
[----:B------:R-:W-:Y:S01]  /*1580*/  FFMA.FTZ R208, R183, R179, R208 ;  /* 0x000000b3b7d07223 */ /* 0x000fe200000100d0 */
[----:B------:R-:W-:Y:S01]  /*1590*/  SHF.L.U32 R168, R173, 0x10, RZ ;  /* 0x00000010ada87819 */ /* 0x000fe200000006ff */
[----:B------:R-:W-:Y:S01]  /*15a0*/  FMUL.FTZ R180, R167, UR7 ;  /* 0x00000007a7b47c20 */ /* 0x000fe20008410000 */
[----:B------:R-:W-:Y:S01]  /*15b0*/  FMUL.FTZ R179, R84, R174 ;  /* 0x000000ae54b37220 */ /* 0x000fe20000410000 */
[----:B------:R-:W-:-:S02]  /*15c0*/  SHF.L.U32 R104, R104, 0x10, RZ ;  /* 0x0000001068687819 */ /* 0x000fc400000006ff */
[----:B------:R-:W-:Y:S01]  /*15d0*/  FADD.FTZ R39, R168, R39 ;  /* 0x00000027a8277221 */ /* 0x000fe20000010000 */
[-C--:B------:R-:W-:Y:S01]  /*15e0*/  FFMA.FTZ R11, R180, R168.reuse, R11 ;  /* 0x000000a8b40b7223 */ /* 0x080fe2000001000b */
[----:B------:R-:W-:Y:S01]  /*15f0*/  FFMA.FTZ R179, R56, R168, R179 ;  /* 0x000000a838b37223 */ /* 0x000fe200000100b3 */
[----:B------:R-:W-:Y:S01]  /*1600*/  SHF.L.U32 R167, R105, 0x10, RZ ;  /* 0x0000001069a77819 */ /* 0x000fe200000006ff */
[----:B------:R-:W-:Y:S01]  /*1610*/  FADD.FTZ R176, R104, -UR5 ;  /* 0x8000000568b07e21 */ /* 0x000fe20008010000 */
[----:B------:R-:W-:Y:S02]  /*1620*/  SHF.R.U32.HI R168, RZ, 0x10, R105 ;  /* 0x00000010ffa87819 */ /* 0x000fe40000011669 */
[----:B------:R0:W2:Y:S01]  /*1630*/  LDG.E.64 R104, desc[UR14][R164.64] ;  /* 0x0000000ea4687981 */ /* 0x0000a2000c1e1b00 */
[----:B------:R-:W-:Y:S02]  /*1640*/  SHF.L.U32 R182, R182, 0x10, RZ ;  /* 0x00000010b6b67819 */ /* 0x000fe400000006ff */
[----:B------:R-:W-:Y:S01]  /*1650*/  SHF.L.U32 R178, R178, 0x10, RZ ;  /* 0x00000010b2b27819 */ /* 0x000fe200000006ff */
[----:B------:R-:W-:-:S02]  /*1660*/  FADD.FTZ R167, R167, -UR5 ;  /* 0x80000005a7a77e21 */ /* 0x000fc40008010000 */
[----:B------:R-:W-:Y:S02]  /*1670*/  FMUL.FTZ R175, R80, R182 ;  /* 0x000000b650af7220 */ /* 0x000fe40000410000 */
[----:B------:R-:W-:Y:S01]  /*1680*/  FADD.FTZ R35, R178, R35 ;  /* 0x00000023b2237221 */ /* 0x000fe20000010000 */
[-C--:B------:R-:W-:Y:S01]  /*1690*/  FFMA.FTZ R7, R189, R178.reuse, R7 ;  /* 0x000000b2bd077223 */ /* 0x080fe20000010007 */
[----:B------:R-:W-:Y:S01]  /*16a0*/  FFMA.FTZ R188, R52, R178, R175 ;  /* 0x000000b234bc7223 */ /* 0x000fe200000100af */
[----:B------:R-:W-:Y:S01]  /*16b0*/  MOV R175, R169 ;  /* 0x000000a900af7202 */ /* 0x000fe20000000f00 */
[----:B------:R-:W-:Y:S01]  /*16c0*/  FMUL.FTZ R178, R167, UR7 ;  /* 0x00000007a7b27c20 */ /* 0x000fe20008410000 */
[----:B------:R-:W-:Y:S02]  /*16d0*/  SHF.L.U32 R167, R166, 0x10, RZ ;  /* 0x00000010a6a77819 */ /* 0x000fe400000006ff */
[----:B------:R-:W-:Y:S01]  /*16e0*/  SHF.L.U32 R175, R175, 0x10, RZ ;  /* 0x00000010afaf7819 */ /* 0x000fe200000006ff */
[----:B------:R-:W-:Y:S01]  /*16f0*/  FMUL.FTZ R171, R82, R170 ;  /* 0x000000aa52ab7220 */ /* 0x000fe20000410000 */
[----:B------:R-:W-:Y:S01]  /*1700*/  SHF.L.U32 R135, R135, 0x10, RZ ;  /* 0x0000001087877819 */ /* 0x000fe200000006ff */
[----:B------:R-:W-:Y:S01]  /*1710*/  FMUL.FTZ R176, R176, UR7 ;  /* 0x00000007b0b07c20 */ /* 0x000fe20008410000 */
[----:B------:R-:W-:Y:S01]  /*1720*/  FMUL.FTZ R166, R85, R167 ;  /* 0x000000a755a67220 */ /* 0x000fe20000410000 */
[----:B------:R-:W-:Y:S01]  /*1730*/  FADD.FTZ R225, R175, R225 ;  /* 0x000000e1afe17221 */ /* 0x000fe20000010000 */
[-C--:B------:R-:W-:Y:S01]  /*1740*/  FFMA.FTZ R215, R178, R175.reuse, R215 ;  /* 0x000000afb2d77223 */ /* 0x080fe200000100d7 */
[----:B------:R-:W-:Y:S01]  /*1750*/  FMUL.FTZ R177, R86, R175 ;  /* 0x000000af56b17220 */ /* 0x000fe20000410000 */
        /* <DEDUP_REMOVED lines=10> */
[----:B------:R-:W-:Y:S01]  /*1800*/  SHF.R.U32.HI R126, RZ, 0x10, R169 ;  /* 0x00000010ff7e7819 */ /* 0x000fe200000116a9 */
[----:B------:R-:W1:Y:S01]  /*1810*/  @P0 LDC.64 R170, c[0x0][0x438] ;  /* 0x00010e00ffaa0b82 */ /* 0x000e620000000a00 */
[----:B------:R-:W-:Y:S01]  /*1820*/  SHF.L.U32 R135, R168, 0x10, RZ ;  /* 0x00000010a8877819 */ /* 0x000fe200000006ff */
[----:B------:R-:W-:Y:S01]  /*1830*/  FADD.FTZ R224, R167, R224 ;  /* 0x000000e0a7e07221 */ /* 0x000fe20000010000 */
[----:B------:R-:W-:Y:S01]  /*1840*/  FFMA.FTZ R210, R176, R167, R210 ;  /* 0x000000a7b0d27223 */ /* 0x000fe200000100d2 */
[----:B------:R-:W-:-:S02]  /*1850*/  SHF.L.U32 R167, R126, 0x10, RZ ;  /* 0x000000107ea77819 */ /* 0x000fc400000006ff */
[----:B------:R-:W-:Y:S01]  /*1860*/  FADD.FTZ R135, R135, -UR5 ;  /* 0x8000000587877e21 */ /* 0x000fe20008010000 */
[----:B------:R-:W-:Y:S02]  /*1870*/  SHF.L.U32 R117, R117, 0x10, RZ ;  /* 0x0000001075757819 */ /* 0x000fe400000006ff */
[----:B0-----:R-:W-:Y:S01]  /*1880*/  FMUL.FTZ R164, R87, R167 ;  /* 0x000000a757a47220 */ /* 0x001fe20000410000 */
[----:B------:R-:W-:Y:S01]  /*1890*/  FMUL.FTZ R165, R135, UR7 ;  /* 0x0000000787a57c20 */ /* 0x000fe20008410000 */
[----:B------:R-:W-:Y:S01]  /*18a0*/  MOV R135, R159 ;  /* 0x0000009f00877202 */ /* 0x000fe20000000f00 */
[----:B------:R-:W-:Y:S01]  /*18b0*/  FADD.FTZ R42, R117, R42 ;  /* 0x0000002a752a7221 */ /* 0x000fe20000010000 */
[-C--:B------:R-:W-:Y:S01]  /*18c0*/  FFMA.FTZ R164, R59, R117.reuse, R164 ;  /* 0x000000753ba47223 */ /* 0x080fe200000100a4 */
[----:B------:R-:W-:Y:S01]  /*18d0*/  FFMA.FTZ R14, R165, R117, R14 ;  /* 0x00000075a50e7223 */ /* 0x000fe2000001000e */
[--C-:B------:R-:W-:Y:S02]  /*18e0*/  SHF.R.U64 R117, R158, 0x10, R159.reuse ;  /* 0x000000109e757819 */ /* 0x100fe4000000129f */
[----:B------:R-:W-:-:S02]  /*18f0*/  SHF.R.U32.HI R126, RZ, 0x10, R159 ;  /* 0x00000010ff7e7819 */ /* 0x000fc4000001169f */
[----:B------:R-:W-:Y:S02]  /*1900*/  MOV R168, R160 ;  /* 0x000000a000a87202 */ /* 0x000fe40000000f00 */
[----:B------:R-:W-:Y:S02]  /*1910*/  SHF.R.U64 R159, R160, 0x10, R161 ;  /* 0x00000010a09f7819 */ /* 0x000fe400000012a1 */
[C---:B------:R-:W-:Y:S02]  /*1920*/  SHF.L.U32 R160, R124.reuse, 0x10, RZ ;  /* 0x000000107ca07819 */ /* 0x040fe400000006ff */
[----:B------:R-:W-:Y:S01]  /*1930*/  SHF.R.U64 R124, R124, 0x10, R125 ;  /* 0x000000107c7c7819 */ /* 0x000fe2000000127d */
[----:B------:R-:W-:Y:S01]  /*1940*/  FADD.FTZ R226, R167, R226 ;  /* 0x000000e2a7e27221 */ /* 0x000fe20000010000 */
[----:B------:R-:W-:Y:S01]  /*1950*/  FFMA.FTZ R216, R165, R167, R216 ;  /* 0x000000a7a5d87223 */ /* 0x000fe200000100d8 */
[----:B------:R-:W-:Y:S01]  /*1960*/  FADD.FTZ R160, R160, -UR5 ;  /* 0x80000005a0a07e21 */ /* 0x000fe20008010000 */
[----:B------:R-:W-:-:S02]  /*1970*/  MOV R167, R158 ;  /* 0x0000009e00a77202 */ /* 0x000fc40000000f00 */
[----:B------:R-:W-:Y:S02]  /*1980*/  SHF.L.U32 R168, R168, 0x10, RZ ;  /* 0x00000010a8a87819 */ /* 0x000fe400000006ff */
[----:B------:R-:W-:Y:S01]  /*1990*/  SHF.L.U32 R124, R124, 0x10, RZ ;  /* 0x000000107c7c7819 */ /* 0x000fe200000006ff */
[----:B------:R-:W-:Y:S01]  /*19a0*/  FADD.FTZ R223, R174, R223 ;  /* 0x000000dfaedf7221 */ /* 0x000fe20000010000 */
[----:B------:R-:W-:Y:S01]  /*19b0*/  FFMA.FTZ R209, R180, R174, R209 ;  /* 0x000000aeb4d17223 */ /* 0x000fe200000100d1 */
[----:B-1----:R-:W-:-:S04]  /*19c0*/  @P0 IMAD.WIDE.U32 R170, R2, 0x8, R170 ;  /* 0x0000000802aa0825 */ /* 0x002fc800078e00aa */
[----:B------:R-:W-:Y:S01]  /*19d0*/  FMUL.FTZ R174, R160, UR7 ;  /* 0x00000007a0ae7c20 */ /* 0x000fe20008410000 */
[----:B------:R-:W-:Y:S01]  /*19e0*/  SHF.L.U32 R160, R167, 0x10, RZ ;  /* 0x00000010a7a07819 */ /* 0x000fe200000006ff */
[----:B------:R-:W-:Y:S01]  /*19f0*/  FMUL.FTZ R173, R88, R168 ;  /* 0x000000a858ad7220 */ /* 0x000fe20000410000 */
[----:B------:R-:W-:Y:S01]  /*1a00*/  SHF.L.U32 R159, R159, 0x10, RZ ;  /* 0x000000109f9f7819 */ /* 0x000fe200000006ff */
[----:B------:R-:W-:Y:S01]  /*1a10*/  FADD.FTZ R124, R124, -UR5 ;  /* 0x800000057c7c7e21 */ /* 0x000fe20008010000 */
[----:B------:R0:W5:Y:S01]  /*1a20*/  @P0 LDG.E.64 R144, desc[UR14][R170.64] ;  /* 0x0000000eaa900981 */ /* 0x000162000c1e1b00 */
[----:B------:R-:W-:Y:S01]  /*1a30*/  FADD.FTZ R43, R160, R43 ;  /* 0x0000002ba02b7221 */ /* 0x000fe20000010000 */
[-C--:B------:R-:W-:Y:S01]  /*1a40*/  FFMA.FTZ R15, R174, R160.reuse, R15 ;  /* 0x000000a0ae0f7223 */ /* 0x080fe2000001000f */
[----:B------:R-:W-:Y:S01]  /*1a50*/  FFMA.FTZ R173, R60, R160, R173 ;  /* 0x000000a03cad7223 */ /* 0x000fe200000100ad */
[----:B------:R-:W-:Y:S02]  /*1a60*/  SHF.L.U32 R117, R117, 0x10, RZ ;  /* 0x0000001075757819 */ /* 0x000fe400000006ff */
[----:B------:R-:W-:-:S02]  /*1a70*/  SHF.L.U32 R160, R125, 0x10, RZ ;  /* 0x000000107da07819 */ /* 0x000fc400000006ff */
[----:B------:R-:W-:Y:S01]  /*1a80*/  SHF.R.U32.HI R125, RZ, 0x10, R125 ;  /* 0x00000010ff7d7819 */ /* 0x000fe2000001167d */
[----:B0-----:R-:W-:Y:S01]  /*1a90*/  FMUL.FTZ R170, R124, UR7 ;  /* 0x000000077caa7c20 */ /* 0x001fe20008410000 */
[----:B------:R-:W-:Y:S01]  /*1aa0*/  FMUL.FTZ R124, R89, R159 ;  /* 0x0000009f597c7220 */ /* 0x000fe20000410000 */
[----:B------:R-:W-:Y:S02]  /*1ab0*/  FADD.FTZ R44, R117, R44 ;  /* 0x0000002c752c7221 */ /* 0x000fe40000010000 */
[-C--:B------:R-:W-:Y:S01]  /*1ac0*/  FFMA.FTZ R16, R170, R117.reuse, R16 ;  /* 0x00000075aa107223 */ /* 0x080fe20000010010 */
[----:B------:R-:W-:Y:S01]  /*1ad0*/  FFMA.FTZ R169, R61, R117, R124 ;  /* 0x000000753da97223 */ /* 0x000fe2000001007c */
[----:B------:R-:W-:Y:S02]  /*1ae0*/  SHF.L.U32 R117, R125, 0x10, RZ ;  /* 0x000000107d757819 */ /* 0x000fe400000006ff */
[----:B------:R-:W-:Y:S02]  /*1af0*/  MOV R166, R161 ;  /* 0x000000a100a67202 */ /* 0x000fe40000000f00 */
[----:B------:R-:W-:Y:S01]  /*1b00*/  SHF.R.U32.HI R158, RZ, 0x10, R161 ;  /* 0x00000010ff9e7819 */ /* 0x000fe200000116a1 */
[----:B------:R-:W-:Y:S01]  /*1b10*/  FADD.FTZ R117, R117, -UR5 ;  /* 0x8000000575757e21 */ /* 0x000fe20008010000 */
[----:B------:R-:W-:Y:S01]  /*1b20*/  SHF.L.U32 R172, R172, 0x10, RZ ;  /* 0x00000010acac7819 */ /* 0x000fe200000006ff */
[----:B------:R-:W-:Y:S01]  /*1b30*/  FADD.FTZ R160, R160, -UR5 ;  /* 0x80000005a0a07e21 */ /* 0x000fe20008010000 */
[----:B------:R-:W-:-:S02]  /*1b40*/  SHF.L.U32 R166, R166, 0x10, RZ ;  /* 0x00000010a6a67819 */ /* 0x000fc400000006ff */
[----:B------:R-:W-:Y:S01]  /*1b50*/  SHF.L.U32 R125, R158, 0x10, RZ ;  /* 0x000000109e7d7819 */ /* 0x000fe200000006ff */
[----:B------:R-:W-:Y:S01]  /*1b60*/  FADD.FTZ R237, R168, R237 ;  /* 0x000000eda8ed7221 */ /* 0x000fe20000010000 */
[----:B------:R-:W-:Y:S01]  /*1b70*/  FFMA.FTZ R217, R174, R168, R217 ;  /* 0x000000a8aed97223 */ /* 0x000fe200000100d9 */
[----:B------:R-:W-:Y:S01]  /*1b80*/  SHF.L.U32 R167, R126, 0x10, RZ ;  /* 0x000000107ea77819 */ /* 0x000fe200000006ff */
[----:B------:R-:W-:Y:S01]  /*1b90*/  FADD.FTZ R41, R172, R41 ;  /* 0x00000029ac297221 */ /* 0x000fe20000010000 */
[-C--:B------:R-:W-:Y:S01]  /*1ba0*/  FFMA.FTZ R13, R178, R172.reuse, R13 ;  /* 0x000000acb20d7223 */ /* 0x080fe2000001000d */
[----:B------:R-:W-:Y:S01]  /*1bb0*/  FFMA.FTZ R177, R58, R172, R177 ;  /* 0x000000ac3ab17223 */ /* 0x000fe200000100b1 */
[----:B------:R-:W-:Y:S01]  /*1bc0*/  SHF.L.U32 R135, R135, 0x10, RZ ;  /* 0x0000001087877819 */ /* 0x000fe200000006ff */
[----:B------:R-:W-:Y:S01]  /*1bd0*/  FMUL.FTZ R168, R117, UR7 ;  /* 0x0000000775a87c20 */ /* 0x000fe20008410000 */
[----:B------:R-:W-:Y:S01]  /*1be0*/  FMUL.FTZ R172, R160, UR7 ;  /* 0x00000007a0ac7c20 */ /* 0x000fe20008410000 */
[----:B------:R-:W-:Y:S01]  /*1bf0*/  FMUL.FTZ R171, R90, R166 ;  /* 0x000000a65aab7220 */ /* 0x000fe20000410000 */
[----:B------:R-:W-:Y:S01]  /*1c00*/  FMUL.FTZ R124, R91, R125 ;  /* 0x0000007d5b7c7220 */ /* 0x000fe20000410000 */
[----:B------:R-:W-:Y:S01]  /*1c10*/  FADD.FTZ R46, R167, R46 ;  /* 0x0000002ea72e7221 */ /* 0x000fe20000010000 */
[----:B------:R-:W-:Y:S01]  /*1c20*/  FFMA.FTZ R18, R168, R167, R18 ;  /* 0x000000a7a8127223 */ /* 0x000fe20000010012 */
[----:B------:R-:W-:Y:S01]  /*1c30*/  FADD.FTZ R45, R135, R45 ;  /* 0x0000002d872d7221 */ /* 0x000fe20000010000 */
[-C--:B------:R-:W-:Y:S01]  /*1c40*/  FFMA.FTZ R17, R172, R135.reuse, R17 ;  /* 0x00000087ac117223 */ /* 0x080fe20000010011 */
[----:B------:R-:W-:Y:S01]  /*1c50*/  FFMA.FTZ R171, R62, R135, R171 ;  /* 0x000000873eab7223 */ /* 0x000fe200000100ab */
[----:B------:R-:W-:Y:S01]  /*1c60*/  FFMA.FTZ R167, R63, R167, R124 ;  /* 0x000000a73fa77223 */ /* 0x000fe2000001007c */
[----:B----4-:R-:W-:-:S02]  /*1c70*/  MOV R135, R118 ;  /* 0x0000007600877202 */ /* 0x010fc40000000f00 */
[----:B------:R-:W-:Y:S02]  /*1c80*/  SHF.R.U64 R124, R118, 0x10, R119 ;  /* 0x00000010767c7819 */ /* 0x000fe40000001277 */
[----:B------:R-:W-:Y:S02]  /*1c90*/  SHF.L.U32 R117, R120, 0x10, RZ ;  /* 0x0000001078757819 */ /* 0x000fe400000006ff */
[----:B------:R-:W-:-:S03]  /*1ca0*/  MOV R118, R122 ;  /* 0x0000007a00767202 */ /* 0x000fc60000000f00 */
[----:B------:R-:W-:Y:S01]  /*1cb0*/  FADD.FTZ R117, R117, -UR5 ;  /* 0x8000000575757e21 */ /* 0x000fe20008010000 */
[----:B------:R-:W-:-:S03]  /*1cc0*/  SHF.L.U32 R158, R118, 0x10, RZ ;  /* 0x00000010769e7819 */ /* 0x000fc600000006ff */
[----:B------:R-:W-:Y:S01]  /*1cd0*/  FMUL.FTZ R117, R117, UR7 ;  /* 0x0000000775757c20 */ /* 0x000fe20008410000 */
[----:B------:R-:W-:Y:S01]  /*1ce0*/  SHF.L.U32 R118, R135, 0x10, RZ ;  /* 0x0000001087767819 */ /* 0x000fe200000006ff */
[----:B------:R-:W-:Y:S01]  /*1cf0*/  FMUL.FTZ R135, R92, R158 ;  /* 0x0000009e5c877220 */ /* 0x000fe20000410000 */
[----:B------:R-:W-:-:S03]  /*1d00*/  FADD.FTZ R240, R125, R240 ;  /* 0x000000f07df07221 */ /* 0x000fc60000010000 */
[----:B------:R-:W-:Y:S01]  /*1d10*/  FADD.FTZ R47, R118, R47 ;  /* 0x0000002f762f7221 */ /* 0x000fe20000010000 */
[-C--:B------:R-:W-:Y:S01]  /*1d20*/  FFMA.FTZ R19, R117, R118.reuse, R19 ;  /* 0x0000007675137223 */ /* 0x080fe20000010013 */
[----:B------:R-:W-:Y:S01]  /*1d30*/  FFMA.FTZ R220, R168, R125, R220 ;  /* 0x0000007da8dc7223 */ /* 0x000fe200000100dc */
[----:B------:R-:W-:Y:S01]  /*1d40*/  FFMA.FTZ R118, R64, R118, R135 ;  /* 0x0000007640767223 */ /* 0x000fe20000010087 */
[----:B------:R-:W-:Y:S02]  /*1d50*/  MOV R126, R119 ;  /* 0x00000077007e7202 */ /* 0x000fe40000000f00 */
[----:B------:R-:W-:Y:S02]  /*1d60*/  SHF.R.U32.HI R125, RZ, 0x10, R119 ;  /* 0x00000010ff7d7819 */ /* 0x000fe40000011677 */
[----:B------:R-:W-:Y:S02]  /*1d70*/  SHF.L.U32 R135, R121, 0x10, RZ ;  /* 0x0000001079877819 */ /* 0x000fe400000006ff */
[----:B------:R-:W-:Y:S01]  /*1d80*/  MOV R119, R123 ;  /* 0x0000007b00777202 */ /* 0x000fe20000000f00 */
[----:B------:R-:W-:Y:S01]  /*1d90*/  FADD.FTZ R243, R158, R243 ;  /* 0x000000f39ef37221 */ /* 0x000fe20000010000 */
[----:B------:R-:W-:Y:S01]  /*1da0*/  FFMA.FTZ R221, R117, R158, R221 ;  /* 0x0000009e75dd7223 */ /* 0x000fe200000100dd */
[----:B------:R-:W-:Y:S01]  /*1db0*/  FADD.FTZ R135, R135, -UR5 ;  /* 0x8000000587877e21 */ /* 0x000fe20008010000 */
[----:B------:R-:W-:Y:S01]  /*1dc0*/  SHF.L.U32 R158, R119, 0x10, RZ ;  /* 0x00000010779e7819 */ /* 0x000fe200000006ff */
[----:B------:R-:W-:Y:S01]  /*1dd0*/  FADD.FTZ R238, R159, R238 ;  /* 0x000000ee9fee7221 */ /* 0x000fe20000010000 */
[----:B------:R-:W-:Y:S01]  /*1de0*/  FFMA.FTZ R218, R170, R159, R218 ;  /* 0x0000009faada7223 */ /* 0x000fe200000100da */
[----:B------:R-:W-:Y:S01]  /*1df0*/  SHF.R.U64 R159, R120, 0x10, R121 ;  /* 0x00000010789f7819 */ /* 0x000fe20000001279 */
[----:B------:R-:W-:Y:S01]  /*1e00*/  FMUL.FTZ R119, R135, UR7 ;  /* 0x0000000787777c20 */ /* 0x000fe20008410000 */
[----:B------:R-:W-:Y:S01]  /*1e10*/  SHF.L.U32 R120, R126, 0x10, RZ ;  /* 0x000000107e787819 */ /* 0x000fe200000006ff */
[----:B------:R-:W-:Y:S01]  /*1e20*/  FMUL.FTZ R135, R94, R158 ;  /* 0x0000009e5e877220 */ /* 0x000fe20000410000 */
[----:B------:R-:W-:-:S02]  /*1e30*/  SHF.R.U64 R122, R122, 0x10, R123 ;  /* 0x000000107a7a7819 */ /* 0x000fc4000000127b */
[----:B------:R-:W-:Y:S01]  /*1e40*/  SHF.L.U32 R126, R159, 0x10, RZ ;  /* 0x000000109f7e7819 */ /* 0x000fe200000006ff */
[----:B------:R-:W-:Y:S01]  /*1e50*/  FADD.FTZ R109, R120, R109 ;  /* 0x0000006d786d7221 */ /* 0x000fe20000010000 */
[CC--:B------:R-:W-:Y:S01]  /*1e60*/  FFMA.FTZ R21, R119.reuse, R120.reuse, R21 ;  /* 0x0000007877157223 */ /* 0x0c0fe20000010015 */
[----:B------:R-:W-:Y:S01]  /*1e70*/  FFMA.FTZ R120, R66, R120, R135 ;  /* 0x0000007842787223 */ /* 0x000fe20000010087 */
[----:B------:R-:W-:Y:S01]  /*1e80*/  SHF.L.U32 R135, R122, 0x10, RZ ;  /* 0x000000107a877819 */ /* 0x000fe200000006ff */
[----:B------:R-:W-:Y:S01]  /*1e90*/  FADD.FTZ R126, R126, -UR5 ;  /* 0x800000057e7e7e21 */ /* 0x000fe20008010000 */
[----:B------:R-:W-:Y:S01]  /*1ea0*/  FADD.FTZ R245, R158, R245 ;  /* 0x000000f59ef57221 */ /* 0x000fe20000010000 */
[----:B------:R-:W-:Y:S01]  /*1eb0*/  FFMA.FTZ R227, R119, R158, R227 ;  /* 0x0000009e77e37223 */ /* 0x000fe200000100e3 */
[----:B------:R-:W-:Y:S01]  /*1ec0*/  SHF.L.U32 R124, R124, 0x10, RZ ;  /* 0x000000107c7c7819 */ /* 0x000fe200000006ff */
[-C--:B------:R-:W-:Y:S01]  /*1ed0*/  FMUL.FTZ R122, R93, R135.reuse ;  /* 0x000000875d7a7220 */ /* 0x080fe20000410000 */
[----:B------:R-:W-:Y:S01]  /*1ee0*/  SHF.R.U32.HI R158, RZ, 0x10, R121 ;  /* 0x00000010ff9e7819 */ /* 0x000fe20000011679 */
[----:B------:R-:W-:Y:S01]  /*1ef0*/  FMUL.FTZ R121, R126, UR7 ;  /* 0x000000077e797c20 */ /* 0x000fe20008410000 */
[----:B------:R-:W-:Y:S01]  /*1f00*/  SHF.R.U32.HI R123, RZ, 0x10, R123 ;  /* 0x00000010ff7b7819 */ /* 0x000fe2000001167b */
[----:B------:R-:W-:Y:S01]  /*1f10*/  FADD.FTZ R108, R124, R108 ;  /* 0x0000006c7c6c7221 */ /* 0x000fe20000010000 */
[-C--:B------:R-:W-:Y:S01]  /*1f20*/  FFMA.FTZ R122, R65, R124.reuse, R122 ;  /* 0x0000007c417a7223 */ /* 0x080fe2000001007a */
[----:B------:R-:W-:Y:S01]  /*1f30*/  FFMA.FTZ R20, R121, R124, R20 ;  /* 0x0000007c79147223 */ /* 0x000fe20000010014 */
[----:B------:R-:W-:Y:S01]  /*1f40*/  SHF.L.U32 R124, R158, 0x10, RZ ;  /* 0x000000109e7c7819 */ /* 0x000fe200000006ff */
[----:B------:R-:W-:Y:S01]  /*1f50*/  FADD.FTZ R244, R135, R244 ;  /* 0x000000f487f47221 */ /* 0x000fe20000010000 */
[----:B------:R-:W-:Y:S01]  /*1f60*/  FFMA.FTZ R222, R121, R135, R222 ;  /* 0x0000008779de7223 */ /* 0x000fe200000100de */
[----:B------:R-:W-:-:S02]  /*1f70*/  SHF.L.U32 R135, R123, 0x10, RZ ;  /* 0x000000107b877819 */ /* 0x000fc400000006ff */
[----:B------:R-:W-:-:S04]  /*1f80*/  FADD.FTZ R123, R124, -UR5 ;  /* 0x800000057c7b7e21 */ /* 0x000fc80008010000 */
[----:B------:R-:W-:Y:S01]  /*1f90*/  FMUL.FTZ R123, R123, UR7 ;  /* 0x000000077b7b7c20 */ /* 0x000fe20008410000 */
[-C--:B------:R-:W-:Y:S01]  /*1fa0*/  FMUL.FTZ R124, R95, R135.reuse ;  /* 0x000000875f7c7220 */ /* 0x080fe20000410000 */
[----:B------:R-:W-:Y:S01]  /*1fb0*/  FADD.FTZ R246, R135, R246 ;  /* 0x000000f687f67221 */ /* 0x000fe20000010000 */
[----:B------:R-:W-:Y:S01]  /*1fc0*/  SHF.L.U32 R125, R125, 0x10, RZ ;  /* 0x000000107d7d7819 */ /* 0x000fe200000006ff */
[----:B------:R-:W-:Y:S01]  /*1fd0*/  FFMA.FTZ R228, R123, R135, R228 ;  /* 0x000000877be47223 */ /* 0x000fe200000100e4 */
[--C-:B---3--:R-:W-:Y:S02]  /*1fe0*/  SHF.R.U64 R160, R136, 0x10, R137.reuse ;  /* 0x0000001088a07819 */ /* 0x108fe40000001289 */
[----:B------:R-:W-:Y:S02]  /*1ff0*/  MOV R135, R137 ;  /* 0x0000008900877202 */ /* 0x000fe40000000f00 */
[----:B------:R-:W-:Y:S01]  /*2000*/  SHF.R.U32.HI R161, RZ, 0x10, R137 ;  /* 0x00000010ffa17819 */ /* 0x000fe20000011689 */
[----:B------:R-:W-:Y:S01]  /*2010*/  FADD.FTZ R110, R125, R110 ;  /* 0x0000006e7d6e7221 */ /* 0x000fe20000010000 */
[-C--:B------:R-:W-:Y:S01]  /*2020*/  FFMA.FTZ R22, R123, R125.reuse, R22 ;  /* 0x0000007d7b167223 */ /* 0x080fe20000010016 */
[----:B------:R-:W-:Y:S01]  /*2030*/  FFMA.FTZ R124, R67, R125, R124 ;  /* 0x0000007d437c7223 */ /* 0x000fe2000001007c */
[----:B------:R-:W-:-:S02]  /*2040*/  MOV R125, R136 ;  /* 0x00000088007d7202 */ /* 0x000fc40000000f00 */
[----:B------:R-:W-:Y:S02]  /*2050*/  MOV R159, R138 ;  /* 0x0000008a009f7202 */ /* 0x000fe40000000f00 */
[----:B------:R-:W-:Y:S02]  /*2060*/  SHF.R.U64 R247, R138, 0x10, R139 ;  /* 0x000000108af77819 */ /* 0x000fe4000000128b */
[----:B--2---:R-:W-:Y:S02]  /*2070*/  MOV R126, R140 ;  /* 0x0000008c007e7202 */ /* 0x004fe40000000f00 */
[----:B------:R-:W-:Y:S02]  /*2080*/  SHF.R.U64 R137, R140, 0x10, R141 ;  /* 0x000000108c897819 */ /* 0x000fe4000000128d */
[----:B------:R-:W-:Y:S02]  /*2090*/  SHF.L.U32 R140, R106, 0x10, RZ ;  /* 0x000000106a8c7819 */ /* 0x000fe400000006ff */
[----:B------:R-:W-:-:S03]  /*20a0*/  SHF.L.U32 R138, R126, 0x10, RZ ;  /* 0x000000107e8a7819 */ /* 0x000fc600000006ff */
[----:B------:R-:W-:Y:S01]  /*20b0*/  FADD.FTZ R140, R140, -UR5 ;  /* 0x800000058c8c7e21 */ /* 0x000fe20008010000 */
[----:B------:R-:W-:-:S03]  /*20c0*/  SHF.L.U32 R126, R125, 0x10, RZ ;  /* 0x000000107d7e7819 */ /* 0x000fc600000006ff */
[----:B------:R-:W-:Y:S01]  /*20d0*/  FMUL.FTZ R125, R140, UR7 ;  /* 0x000000078c7d7c20 */ /* 0x000fe20008410000 */
[----:B------:R-:W-:Y:S01]  /*20e0*/  FMUL.FTZ R140, R96, R138 ;  /* 0x0000008a608c7220 */ /* 0x000fe20000410000 */
[----:B------:R-:W-:Y:S02]  /*20f0*/  FADD.FTZ R111, R126, R111 ;  /* 0x0000006f7e6f7221 */ /* 0x000fe40000010000 */
[-C--:B------:R-:W-:Y:S01]  /*2100*/  FFMA.FTZ R23, R125, R126.reuse, R23 ;  /* 0x0000007e7d177223 */ /* 0x080fe20000010017 */
[----:B------:R-:W-:Y:S01]  /*2110*/  FFMA.FTZ R126, R68, R126, R140 ;  /* 0x0000007e447e7223 */ /* 0x000fe2000001008c */
[----:B------:R-:W-:Y:S02]  /*2120*/  MOV R136, R141 ;  /* 0x0000008d00887202 */ /* 0x000fe40000000f00 */
[----:B------:R-:W-:Y:S01]  /*2130*/  SHF.L.U32 R140, R107, 0x10, RZ ;  /* 0x000000106b8c7819 */ /* 0x000fe200000006ff */
[----:B------:R-:W-:Y:S01]  /*2140*/  FADD.FTZ R249, R138, R249 ;  /* 0x000000f98af97221 */ /* 0x000fe20000010000 */
[----:B------:R-:W-:Y:S01]  /*2150*/  FFMA.FTZ R229, R125, R138, R229 ;  /* 0x0000008a7de57223 */ /* 0x000fe200000100e5 */
[----:B------:R-:W-:-:S02]  /*2160*/  SHF.R.U64 R106, R106, 0x10, R107 ;  /* 0x000000106a6a7819 */ /* 0x000fc4000000126b */
[----:B------:R-:W-:Y:S01]  /*2170*/  SHF.L.U32 R138, R136, 0x10, RZ ;  /* 0x00000010888a7819 */ /* 0x000fe200000006ff */
[----:B------:R-:W-:Y:S01]  /*2180*/  FADD.FTZ R136, R140, -UR5 ;  /* 0x800000058c887e21 */ /* 0x000fe20008010000 */
[----:B------:R-:W-:Y:S02]  /*2190*/  SHF.L.U32 R106, R106, 0x10, RZ ;  /* 0x000000106a6a7819 */ /* 0x000fe400000006ff */
[----:B------:R-:W-:Y:S01]  /*21a0*/  SHF.L.U32 R140, R135, 0x10, RZ ;  /* 0x00000010878c7819 */ /* 0x000fe200000006ff */
[----:B------:R-:W-:Y:S01]  /*21b0*/  FMUL.FTZ R135, R136, UR7 ;  /* 0x0000000788877c20 */ /* 0x000fe20008410000 */
[----:B------:R-:W-:Y:S01]  /*21c0*/  FMUL.FTZ R136, R98, R138 ;  /* 0x0000008a62887220 */ /* 0x000fe20000410000 */
[----:B------:R-:W-:Y:S02]  /*21d0*/  FADD.FTZ R106, R106, -UR5 ;  /* 0x800000056a6a7e21 */ /* 0x000fe40008010000 */
[----:B------:R-:W-:Y:S01]  /*21e0*/  FADD.FTZ R113, R140, R113 ;  /* 0x000000718c717221 */ /* 0x000fe20000010000 */
[-C--:B------:R-:W-:Y:S01]  /*21f0*/  FFMA.FTZ R25, R135, R140.reuse, R25 ;  /* 0x0000008c87197223 */ /* 0x080fe20000010019 */
[----:B------:R-:W-:Y:S01]  /*2200*/  FFMA.FTZ R136, R70, R140, R136 ;  /* 0x0000008c46887223 */ /* 0x000fe20000010088 */
[----:B------:R-:W-:Y:S01]  /*2210*/  SHF.L.U32 R140, R137, 0x10, RZ ;  /* 0x00000010898c7819 */ /* 0x000fe200000006ff */
[----:B------:R-:W-:Y:S01]  /*2220*/  FMUL.FTZ R137, R106, UR7 ;  /* 0x000000076a897c20 */ /* 0x000fe20008410000 */
[----:B------:R-:W-:Y:S01]  /*2230*/  FADD.FTZ R106, RZ, R162 ;  /* 0x000000a2ff6a7221 */ /* 0x000fe20000010000 */
[----:B------:R-:W-:Y:S01]  /*2240*/  FADD.FTZ R252, R138, R252 ;  /* 0x000000fc8afc7221 */ /* 0x000fe20000010000 */
[----:B------:R-:W-:Y:S01]  /*2250*/  FFMA.FTZ R231, R135, R138, R231 ;  /* 0x0000008a87e77223 */ /* 0x000fe200000100e7 */
[-C--:B------:R-:W-:Y:S01]  /*2260*/  FMUL.FTZ R138, R97, R140.reuse ;  /* 0x0000008c618a7220 */ /* 0x080fe20000410000 */
[----:B------:R-:W-:Y:S01]  /*2270*/  FADD.FTZ R250, R140, R250 ;  /* 0x000000fa8cfa7221 */ /* 0x000fe20000010000 */
[----:B------:R-:W-:Y:S01]  /*2280*/  FFMA.FTZ R230, R137, R140, R230 ;  /* 0x0000008c89e67223 */ /* 0x000fe200000100e6 */
[----:B------:R-:W-:Y:S01]  /*2290*/  SHF.R.U32.HI R140, RZ, 0x10, R107 ;  /* 0x00000010ff8c7819 */ /* 0x000fe2000001166b */
[----:B------:R-:W-:Y:S01]  /*22a0*/  FADD.FTZ R107, R191, R106 ;  /* 0x0000006abf6b7221 */ /* 0x000fe20000010000 */
[----:B------:R-:W-:Y:S01]  /*22b0*/  FADD.FTZ R211, R182, R211 ;  /* 0x000000d3b6d37221 */ /* 0x000fe20000010000 */
[----:B------:R-:W-:-:S02]  /*22c0*/  FFMA.FTZ R205, R189, R182, R205 ;  /* 0x000000b6bdcd7223 */ /* 0x000fc400000100cd */
[----:B------:R-:W-:Y:S01]  /*22d0*/  FADD.FTZ R107, R192, R107 ;  /* 0x0000006bc06b7221 */ /* 0x000fe20000010000 */
[----:B------:R-:W-:Y:S02]  /*22e0*/  MOV R158, R139 ;  /* 0x0000008b009e7202 */ /* 0x000fe40000000f00 */
[----:B------:R-:W-:Y:S01]  /*22f0*/  SHF.R.U32.HI R182, RZ, 0x10, R139 ;  /* 0x00000010ffb67819 */ /* 0x000fe2000001168b */
[----:B------:R-:W-:Y:S01]  /*2300*/  FADD.FTZ R107, R194, R107 ;  /* 0x0000006bc26b7221 */ /* 0x000fe20000010000 */
[----:B------:R-:W-:Y:S02]  /*2310*/  SHF.R.U32.HI R139, RZ, 0x10, R141 ;  /* 0x00000010ff8b7819 */ /* 0x000fe4000001168d */
[----:B------:R-:W-:Y:S01]  /*2320*/  SHF.L.U32 R140, R140, 0x10, RZ ;  /* 0x000000108c8c7819 */ /* 0x000fe200000006ff */
[----:B------:R-:W-:Y:S01]  /*2330*/  FADD.FTZ R107, R188, R107 ;  /* 0x0000006bbc6b7221 */ /* 0x000fe20000010000 */
[----:B------:R-:W-:-:S03]  /*2340*/  SHF.L.U32 R106, R139, 0x10, RZ ;  /* 0x000000108b6a7819 */ /* 0x000fc600000006ff */
[----:B------:R-:W-:Y:S01]  /*2350*/  FADD.FTZ R139, R140, -UR5 ;  /* 0x800000058c8b7e21 */ /* 0x000fe20008010000 */
[--C-:B------:R-:W-:Y:S02]  /*2360*/  SHF.R.U64 R235, R142, 0x10, R143.reuse ;  /* 0x000000108eeb7819 */ /* 0x100fe4000000128f */
[----:B------:R-:W-:Y:S01]  /*2370*/  MOV R248, R143 ;  /* 0x0000008f00f87202 */ /* 0x000fe20000000f00 */
[----:B------:R-:W-:Y:S01]  /*2380*/  FMUL.FTZ R139, R139, UR7 ;  /* 0x000000078b8b7c20 */ /* 0x000fe20008410000 */
[----:B------:R-:W-:Y:S01]  /*2390*/  SHF.R.U32.HI R236, RZ, 0x10, R143 ;  /* 0x00000010ffec7819 */ /* 0x000fe2000001168f */
[----:B------:R-:W-:Y:S01]  /*23a0*/  FADD.FTZ R143, R184, R107 ;  /* 0x0000006bb88f7221 */ /* 0x000fe20000010000 */
[----:B------:R-:W-:Y:S01]  /*23b0*/  FFMA.FTZ R107, R0, R162, RZ ;  /* 0x000000a2006b7223 */ /* 0x000fe200000100ff */
[-C--:B------:R-:W-:Y:S01]  /*23c0*/  FMUL.FTZ R140, R99, R106.reuse ;  /* 0x0000006a638c7220 */ /* 0x080fe20000410000 */
[----:B------:R-:W-:Y:S01]  /*23d0*/  FADD.FTZ R251, R106, R251 ;  /* 0x000000fb6afb7221 */ /* 0x000fe20000010000 */
[----:B------:R-:W-:Y:S01]  /*23e0*/  FFMA.FTZ R232, R139, R106, R232 ;  /* 0x0000006a8be87223 */ /* 0x000fe200000100e8 */
[----:B------:R-:W-:Y:S01]  /*23f0*/  FFMA.FTZ R106, R190, R191, R107 ;  /* 0x000000bfbe6a7223 */ /* 0x000fe2000001006b */
[----:B------:R-:W-:Y:S01]  /*2400*/  MOV R141, R142 ;  /* 0x0000008e008d7202 */ /* 0x000fe20000000f00 */
[----:B------:R-:W-:-:S02]  /*2410*/  FADD.FTZ R142, R186, R143 ;  /* 0x0000008fba8e7221 */ /* 0x000fc40000010000 */
[----:B------:R-:W-:Y:S02]  /*2420*/  FFMA.FTZ R106, R163, R192, R106 ;  /* 0x000000c0a36a7223 */ /* 0x000fe4000001006a */
[----:B------:R-:W-:Y:S02]  /*2430*/  FADD.FTZ R142, R181, R142 ;  /* 0x0000008eb58e7221 */ /* 0x000fe40000010000 */
[----:B------:R-:W-:Y:S02]  /*2440*/  FFMA.FTZ R106, R193, R194, R106 ;  /* 0x000000c2c16a7223 */ /* 0x000fe4000001006a */
[----:B------:R-:W-:Y:S02]  /*2450*/  FADD.FTZ R142, R179, R142 ;  /* 0x0000008eb38e7221 */ /* 0x000fe40000010000 */
[----:B------:R-:W-:Y:S02]  /*2460*/  FFMA.FTZ R106, R189, R188, R106 ;  /* 0x000000bcbd6a7223 */ /* 0x000fe4000001006a */
[----:B------:R-:W-:-:S02]  /*2470*/  FADD.FTZ R142, R175, R142 ;  /* 0x0000008eaf8e7221 */ /* 0x000fc40000010000 */
[----:B------:R-:W-:Y:S02]  /*2480*/  FFMA.FTZ R106, R185, R184, R106 ;  /* 0x000000b8b96a7223 */ /* 0x000fe4000001006a */
[----:B------:R-:W-:Y:S02]  /*2490*/  FADD.FTZ R107, R177, R142 ;  /* 0x0000008eb16b7221 */ /* 0x000fe40000010000 */
[----:B------:R-:W-:Y:S02]  /*24a0*/  FFMA.FTZ R106, R187, R186, R106 ;  /* 0x000000babb6a7223 */ /* 0x000fe4000001006a */
[----:B------:R-:W-:Y:S02]  /*24b0*/  FADD.FTZ R142, R164, R107 ;  /* 0x0000006ba48e7221 */ /* 0x000fe40000010000 */
[----:B------:R-:W-:-:S04]  /*24c0*/  FFMA.FTZ R107, R183, R181, R106 ;  /* 0x000000b5b76b7223 */ /* 0x000fc8000001006a */
[----:B------:R-:W-:Y:S01]  /*24d0*/  FFMA.FTZ R107, R180, R179, R107 ;  /* 0x000000b3b46b7223 */ /* 0x000fe2000001006b */
[----:B------:R-:W-:Y:S01]  /*24e0*/  FADD.FTZ R142, R173, R142 ;  /* 0x0000008ead8e7221 */ /* 0x000fe20000010000 */
[----:B------:R-:W-:Y:S02]  /*24f0*/  SHF.L.U32 R161, R161, 0x10, RZ ;  /* 0x00000010a1a17819 */ /* 0x000fe400000006ff */
[----:B------:R-:W-:Y:S01]  /*2500*/  FFMA.FTZ R107, R176, R175, R107 ;  /* 0x000000afb06b7223 */ /* 0x000fe2000001006b */
[----:B------:R-:W-:-:S03]  /*2510*/  FADD.FTZ R106, R169, R142 ;  /* 0x0000008ea96a7221 */ /* 0x000fc60000010000 */
[----:B------:R-:W-:Y:S01]  /*2520*/  FFMA.FTZ R142, R178, R177, R107 ;  /* 0x000000b1b28e7223 */ /* 0x000fe2000001006b */
[----:B------:R-:W-:Y:S01]  /*2530*/  FADD.FTZ R114, R161, R114 ;  /* 0x00000072a1727221 */ /* 0x000fe20000010000 */
[-C--:B------:R-:W-:Y:S01]  /*2540*/  FFMA.FTZ R26, R139, R161.reuse, R26 ;  /* 0x000000a18b1a7223 */ /* 0x080fe2000001001a */
[----:B------:R-:W-:Y:S01]  /*2550*/  FFMA.FTZ R140, R71, R161, R140 ;  /* 0x000000a1478c7223 */ /* 0x000fe2000001008c */
[----:B------:R-:W-:-:S04]  /*2560*/  FFMA.FTZ R161, R165, R164, R142 ;  /* 0x000000a4a5a17223 */ /* 0x000fc8000001008e */
[----:B------:R-:W-:-:S04]  /*2570*/  FFMA.FTZ R161, R174, R173, R161 ;  /* 0x000000adaea17223 */ /* 0x000fc800000100a1 */
[----:B------:R-:W-:-:S04]  /*2580*/  FFMA.FTZ R161, R170, R169, R161 ;  /* 0x000000a9aaa17223 */ /* 0x000fc800000100a1 */
[----:B------:R-:W-:-:S04]  /*2590*/  FFMA.FTZ R161, R172, R171, R161 ;  /* 0x000000abaca17223 */ /* 0x000fc800000100a1 */
[----:B------:R-:W-:-:S04]  /*25a0*/  FFMA.FTZ R161, R168, R167, R161 ;  /* 0x000000a7a8a17223 */ /* 0x000fc800000100a1 */
[----:B------:R-:W-:-:S04]  /*25b0*/  FFMA.FTZ R161, R117, R118, R161 ;  /* 0x0000007675a17223 */ /* 0x000fc800000100a1 */
[----:B------:R-:W-:Y:S01]  /*25c0*/  FFMA.FTZ R161, R121, R122, R161 ;  /* 0x0000007a79a17223 */ /* 0x000fe200000100a1 */
[----:B------:R-:W-:-:S03]  /*25d0*/  SHF.L.U32 R160, R160, 0x10, RZ ;  /* 0x00000010a0a07819 */ /* 0x000fc600000006ff */
[----:B------:R-:W-:Y:S01]  /*25e0*/  FFMA.FTZ R161, R119, R120, R161 ;  /* 0x0000007877a17223 */ /* 0x000fe200000100a1 */
[----:B------:R-:W-:-:S03]  /*25f0*/  FADD.FTZ R106, R171, R106 ;  /* 0x0000006aab6a7221 */ /* 0x000fc60000010000 */
[----:B------:R-:W-:Y:S01]  /*2600*/  FFMA.FTZ R161, R123, R124, R161 ;  /* 0x0000007c7ba17223 */ /* 0x000fe200000100a1 */
[----:B------:R-:W-:Y:S01]  /*2610*/  STL [R1], R252 ;  /* 0x000000fc01007387 */ /* 0x000fe20000100800 */
[----:B------:R-:W-:Y:S02]  /*2620*/  FFMA.FTZ R138, R69, R160, R138 ;  /* 0x000000a0458a7223 */ /* 0x000fe4000001008a */
[----:B------:R-:W-:Y:S01]  /*2630*/  FFMA.FTZ R161, R125, R126, R161 ;  /* 0x0000007e7da17223 */ /* 0x000fe200000100a1 */
[----:B------:R0:W-:Y:S01]  /*2640*/  STL [R1+0x4], R251 ;  /* 0x000004fb01007387 */ /* 0x0001e20000100800 */
[----:B------:R-:W-:Y:S01]  /*2650*/  FADD.FTZ R112, R160, R112 ;  /* 0x00000070a0707221 */ /* 0x000fe20000010000 */
[----:B------:R-:W-:Y:S01]  /*2660*/  FFMA.FTZ R24, R137, R160, R24 ;  /* 0x000000a089187223 */ /* 0x000fe20000010018 */
[----:B------:R-:W-:Y:S01]  /*2670*/  SHF.L.U32 R107, R141, 0x10, RZ ;  /* 0x000000108d6b7819 */ /* 0x000fe200000006ff */
[----:B------:R-:W-:Y:S01]  /*2680*/  FFMA.FTZ R161, R137, R138, R161 ;  /* 0x0000008a89a17223 */ /* 0x000fe200000100a1 */
[C---:B------:R-:W-:Y:S01]  /*2690*/  SHF.R.U64 R160, R104.reuse, 0x10, R105 ;  /* 0x0000001068a07819 */ /* 0x040fe20000001269 */
[----:B0-----:R-:W-:Y:S01]  /*26a0*/  FADD.FTZ R251, R167, R106 ;  /* 0x0000006aa7fb7221 */ /* 0x001fe20000010000 */
[----:B------:R-:W-:Y:S01]  /*26b0*/  SHF.L.U32 R106, R104, 0x10, RZ ;  /* 0x00000010686a7819 */ /* 0x000fe200000006ff */
[----:B------:R-:W-:Y:S01]  /*26c0*/  FMUL.FTZ R142, R100, R107 ;  /* 0x0000006b648e7220 */ /* 0x000fe20000410000 */
[----:B------:R-:W-:Y:S01]  /*26d0*/  SHF.L.U32 R159, R159, 0x10, RZ ;  /* 0x000000109f9f7819 */ /* 0x000fe200000006ff */
[----:B------:R-:W-:Y:S01]  /*26e0*/  FFMA.FTZ R161, R135, R136, R161 ;  /* 0x0000008887a17223 */ /* 0x000fe200000100a1 */
[----:B------:R-:W-:Y:S01]  /*26f0*/  SHF.L.U32 R235, R235, 0x10, RZ ;  /* 0x00000010ebeb7819 */ /* 0x000fe200000006ff */
[----:B------:R-:W-:Y:S01]  /*2700*/  FADD.FTZ R141, R106, -UR5 ;  /* 0x800000056a8d7e21 */ /* 0x000fe20008010000 */
[----:B------:R-:W-:Y:S01]  /*2710*/  SHF.L.U32 R160, R160, 0x10, RZ ;  /* 0x00000010a0a07819 */ /* 0x000fe200000006ff */
[----:B------:R-:W-:Y:S01]  /*2720*/  FADD.FTZ R239, R166, R239 ;  /* 0x000000efa6ef7221 */ /* 0x000fe20000010000 */
[----:B------:R-:W-:Y:S01]  /*2730*/  FFMA.FTZ R219, R172, R166, R219 ;  /* 0x000000a6acdb7223 */ /* 0x000fe200000100db */
[----:B------:R-:W-:Y:S01]  /*2740*/  SHF.L.U32 R166, R105, 0x10, RZ ;  /* 0x0000001069a67819 */ /* 0x000fe200000006ff */
[----:B------:R-:W-:Y:S01]  /*2750*/  FMUL.FTZ R141, R141, UR7 ;  /* 0x000000078d8d7c20 */ /* 0x000fe20008410000 */
[----:B------:R-:W-:Y:S01]  /*2760*/  SHF.L.U32 R247, R247, 0x10, RZ ;  /* 0x00000010f7f77819 */ /* 0x000fe200000006ff */
[----:B------:R-:W-:Y:S01]  /*2770*/  FFMA.FTZ R142, R72, R159, R142 ;  /* 0x0000009f488e7223 */ /* 0x000fe2000001008e */
[----:B------:R-:W-:Y:S01]  /*2780*/  SHF.R.U32.HI R105, RZ, 0x10, R105 ;  /* 0x00000010ff697819 */ /* 0x000fe20000011669 */
[----:B------:R-:W-:Y:S01]  /*2790*/  FMUL.FTZ R143, R101, R235 ;  /* 0x000000eb658f7220 */ /* 0x000fe20000410000 */
[----:B------:R-:W-:Y:S01]  /*27a0*/  SHF.L.U32 R248, R248, 0x10, RZ ;  /* 0x00000010f8f87819 */ /* 0x000fe200000006ff */
[----:B------:R-:W-:Y:S01]  /*27b0*/  FADD.FTZ R160, R160, -UR5 ;  /* 0x80000005a0a07e21 */ /* 0x000fe20008010000 */
[----:B------:R-:W-:Y:S01]  /*27c0*/  FFMA.FTZ R161, R139, R140, R161 ;  /* 0x0000008c8ba17223 */ /* 0x000fe200000100a1 */
[----:B------:R-:W-:Y:S01]  /*27d0*/  SHF.L.U32 R105, R105, 0x10, RZ ;  /* 0x0000001069697819 */ /* 0x000fe200000006ff */
[----:B------:R-:W-:Y:S01]  /*27e0*/  FFMA.FTZ R143, R73, R247, R143 ;  /* 0x000000f7498f7223 */ /* 0x000fe2000001008f */
[----:B------:R-:W-:Y:S01]  /*27f0*/  SHF.L.U32 R106, R158, 0x10, RZ ;  /* 0x000000109e6a7819 */ /* 0x000fe200000006ff */
[----:B------:R-:W-:Y:S01]  /*2800*/  FMUL.FTZ R160, R160, UR7 ;  /* 0x00000007a0a07c20 */ /* 0x000fe20008410000 */
[----:B------:R-:W-:Y:S01]  /*2810*/  FFMA.FTZ R252, R141, R142, R161 ;  /* 0x0000008e8dfc7223 */ /* 0x000fe200000100a1 */
[----:B------:R-:W-:Y:S01]  /*2820*/  FMUL.FTZ R158, R102, R248 ;  /* 0x000000f8669e7220 */ /* 0x000fe20000410000 */
[----:B------:R-:W-:Y:S01]  /*2830*/  FADD.FTZ R166, R166, -UR5 ;  /* 0x80000005a6a67e21 */ /* 0x000fe20008010000 */
[----:B------:R-:W-:Y:S01]  /*2840*/  FADD.FTZ R105, R105, -UR5 ;  /* 0x8000000569697e21 */ /* 0x000fe20008010000 */
[----:B------:R-:W-:Y:S01]  /*2850*/  FFMA.FTZ R252, R160, R143, R252 ;  /* 0x0000008fa0fc7223 */ /* 0x000fe200000100fc */
[----:B------:R-:W-:Y:S01]  /*2860*/  FFMA.FTZ R158, R74, R106, R158 ;  /* 0x0000006a4a9e7223 */ /* 0x000fe2000001009e */
[----:B------:R-:W-:Y:S01]  /*2870*/  FMUL.FTZ R161, R166, UR7 ;  /* 0x00000007a6a17c20 */ /* 0x000fe20008410000 */
[----:B------:R-:W-:-:S03]  /*2880*/  FMUL.FTZ R166, R105, UR7 ;  /* 0x0000000769a67c20 */ /* 0x000fc60008410000 */
[----:B------:R-:W-:Y:S02]  /*2890*/  FFMA.FTZ R105, R161, R158, R252 ;  /* 0x0000009ea1697223 */ /* 0x000fe400000100fc */
[----:B------:R-:W2:Y:S01]  /*28a0*/  LDL.LU R252, [R1+0x8] ;  /* 0x0000080001fc7983 */ /* 0x000ea20000300800 */
[----:B------:R-:W-:-:S04]  /*28b0*/  FADD.FTZ R251, R118, R251 ;  /* 0x000000fb76fb7221 */ /* 0x000fc80000010000 */
[----:B------:R-:W-:-:S04]  /*28c0*/  FADD.FTZ R251, R122, R251 ;  /* 0x000000fb7afb7221 */ /* 0x000fc80000010000 */
[----:B------:R-:W-:-:S04]  /*28d0*/  FADD.FTZ R251, R120, R251 ;  /* 0x000000fb78fb7221 */ /* 0x000fc80000010000 */
[----:B------:R-:W-:-:S04]  /*28e0*/  FADD.FTZ R251, R124, R251 ;  /* 0x000000fb7cfb7221 */ /* 0x000fc80000010000 */
[----:B------:R-:W-:-:S04]  /*28f0*/  FADD.FTZ R251, R126, R251 ;  /* 0x000000fb7efb7221 */ /* 0x000fc80000010000 */
[----:B------:R-:W-:-:S04]  /*2900*/  FADD.FTZ R251, R138, R251 ;  /* 0x000000fb8afb7221 */ /* 0x000fc80000010000 */
[----:B------:R-:W-:Y:S01]  /*2910*/  FADD.FTZ R251, R136, R251 ;  /* 0x000000fb88fb7221 */ /* 0x000fe20000010000 */
[----:B------:R-:W-:-:S03]  /*2920*/  SHF.L.U32 R236, R236, 0x10, RZ ;  /* 0x00000010ecec7819 */ /* 0x000fc600000006ff */
[----:B------:R-:W-:Y:S01]  /*2930*/  FADD.FTZ R251, R140, R251 ;  /* 0x000000fb8cfb7221 */ /* 0x000fe20000010000 */
[----:B------:R-:W-:-:S03]  /*2940*/  FADD.FTZ R115, R159, R115 ;  /* 0x000000739f737221 */ /* 0x000fc60000010000 */
[----:B------:R-:W-:Y:S01]  /*2950*/  FADD.FTZ R251, R142, R251 ;  /* 0x000000fb8efb7221 */ /* 0x000fe20000010000 */
[----:B------:R-:W-:Y:S01]  /*2960*/  FFMA.FTZ R27, R141, R159, R27 ;  /* 0x0000009f8d1b7223 */ /* 0x000fe2000001001b */
[----:B------:R-:W-:Y:S01]  /*2970*/  SHF.L.U32 R182, R182, 0x10, RZ ;  /* 0x00000010b6b67819 */ /* 0x000fe200000006ff */
[----:B------:R-:W-:Y:S01]  /*2980*/  FMUL.FTZ R159, R103, R236 ;  /* 0x000000ec679f7220 */ /* 0x000fe20000410000 */
[----:B------:R-:W-:-:S03]  /*2990*/  FADD.FTZ R251, R251, R143 ;  /* 0x0000008ffbfb7221 */ /* 0x000fc60000010000 */
[----:B------:R-:W-:Y:S01]  /*29a0*/  FFMA.FTZ R159, R75, R182, R159 ;  /* 0x000000b64b9f7223 */ /* 0x000fe2000001009f */
[----:B------:R-:W-:-:S04]  /*29b0*/  FADD.FTZ R251, R251, R158 ;  /* 0x0000009efbfb7221 */ /* 0x000fc80000010000 */
[----:B------:R-:W-:-:S05]  /*29c0*/  FADD.FTZ R251, R251, R159 ;  /* 0x0000009ffbfb7221 */ /* 0x000fca0000010000 */
[----:B------:R-:W0:Y:S01]  /*29d0*/  SHFL.DOWN PT, R104, R251, 0x10, 0x1f ;  /* 0x0a001f00fb687f89 */ /* 0x000e2200000e0000 */
        /* <DEDUP_REMOVED lines=13> */
[----:B------:R-:W-:Y:S01]  /*2ab0*/  FFMA.FTZ R233, R141, R107, R233 ;  /* 0x0000006b8de97223 */ /* 0x000fe200000100e9 */
[----:B0-----:R-:W-:-:S02]  /*2ac0*/  FADD.FTZ R105, R251, R105 ;  /* 0x00000069fb697221 */ /* 0x001fc40000010000 */
[----:B------:R-:W0:Y:S02]  /*2ad0*/  SHFL.DOWN PT, R251, R104, 0x2, 0x1f ;  /* 0x08401f0068fb7f89 */ /* 0x000e2400000e0000 */
[----:B0-----:R-:W-:Y:S01]  /*2ae0*/  FADD.FTZ R251, R104, R251 ;  /* 0x000000fb68fb7221 */ /* 0x001fe20000010000 */
[----:B--2---:R-:W-:Y:S02]  /*2af0*/  FADD.FTZ R252, R107, R252 ;  /* 0x000000fc6bfc7221 */ /* 0x004fe40000010000 */
[----:B------:R-:W0:Y:S04]  /*2b00*/  SHFL.DOWN PT, R107, R105, 0x1, 0x1f ;  /* 0x08201f00696b7f89 */ /* 0x000e2800000e0000 */
[----:B------:R1:W-:Y:S02]  /*2b10*/  STL [R1+0x8], R252 ;  /* 0x000008fc01007387 */ /* 0x0003e40000100800 */
[----:B-1----:R-:W1:Y:S01]  /*2b20*/  S2R R252, SR_TID.X ;  /* 0x0000000000fc7919 */ /* 0x002e620000002100 */
[----:B0-----:R-:W-:-:S02]  /*2b30*/  FADD.FTZ R104, R105, R107 ;  /* 0x0000006b69687221 */ /* 0x001fc40000010000 */
[----:B------:R-:W0:Y:S01]  /*2b40*/  SHFL.DOWN PT, R105, R251, 0x1, 0x1f ;  /* 0x08201f00fb697f89 */ /* 0x000e2200000e0000 */
[----:B------:R-:W-:Y:S01]  /*2b50*/  BSSY.RECONVERGENT B0, `(.L_x_1619) ;  /* 0x000000c000007945 */ /* 0x000fe20003800200 */
[----:B-1----:R-:W-:Y:S01]  /*2b60*/  LOP3.LUT P2, RZ, R252, 0x1f, RZ, 0xc0, !PT ;  /* 0x0000001ffcff7812 */ /* 0x002fe2000784c0ff */
[----:B0-----:R-:W-:-:S12]  /*2b70*/  FADD.FTZ R105, R251, R105 ;  /* 0x00000069fb697221 */ /* 0x001fd80000010000 */
        /* <DEDUP_REMOVED lines=9> */
.L_x_1620:
[----:B------:R-:W-:Y:S05]  /*2c10*/  BSYNC.RECONVERGENT B0 ;  /* 0x0000000000007941 */ /* 0x000fea0003800200 */
.L_x_1619:
[----:B------:R-:W2:Y:S01]  /*2c20*/  LDL.LU R252, [R1+0x10] ;  /* 0x0000100001fc7983 */ /* 0x000ea20000300800 */
[----:B------:R-:W1:Y:S01]  /*2c30*/  S2UR UR6, SR_CgaCtaId ;  /* 0x00000000000679c3 */ /* 0x000e620000008800 */
[----:B------:R-:W-:Y:S01]  /*2c40*/  UMOV UR5, 0x400 ;  /* 0x0000040000057882 */ /* 0x000fe20000000000 */
[----:B------:R-:W-:Y:S01]  /*2c50*/  FADD.FTZ R203, R106, R203 ;  /* 0x000000cb6acb7221 */ /* 0x000fe20000010000 */
[C---:B------:R-:W-:Y:S01]  /*2c60*/  FFMA.FTZ R29, R161.reuse, R106, R29 ;  /* 0x0000006aa11d7223 */ /* 0x040fe2000001001d */
[----:B------:R-:W-:Y:S01]  /*2c70*/  FFMA.FTZ R241, R161, R248, R241 ;  /* 0x000000f8a1f17223 */ /* 0x000fe200000100f1 */
[----:B------:R-:W-:Y:S01]  /*2c80*/  FADD.FTZ R116, R247, R116 ;  /* 0x00000074f7747221 */ /* 0x000fe20000010000 */
[----:B------:R-:W-:Y:S01]  /*2c90*/  FFMA.FTZ R28, R160, R247, R28 ;  /* 0x000000f7a01c7223 */ /* 0x000fe2000001001c */
[----:B------:R-:W3:Y:S01]  /*2ca0*/  LDL.LU R251, [R1+0x14] ;  /* 0x0000140001fb7983 */ /* 0x000ee20000300800 */
[----:B-1----:R-:W-:-:S04]  /*2cb0*/  ULEA UR5, UR6, UR5, 0x18 ;  /* 0x0000000506057291 */ /* 0x002fc8000f8ec0ff */
[----:B------:R-:W-:Y:S02]  /*2cc0*/  UIADD3 UR6, UPT, UPT, UR5, 0x7040, URZ ;  /* 0x0000704005067890 */ /* 0x000fe4000fffe0ff */
[----:B------:R-:W-:Y:S01]  /*2cd0*/  @!UP1 UIADD3 UR6, UPT, UPT, UR5, 0x7000, URZ ;  /* 0x0000700005069890 */ /* 0x000fe2000fffe0ff */
[----:B------:R-:W-:Y:S08]  /*2ce0*/  BAR.SYNC.DEFER_BLOCKING 0x0 ;  /* 0x0000000000007b1d */ /* 0x000ff00000010000 */
[----:B0-----:R-:W0:Y:S01]  /*2cf0*/  LDS.128 R104, [UR6] ;  /* 0x00000006ff687984 */ /* 0x001e220008000c00 */
[----:B------:R-:W-:-:S02]  /*2d00*/  UIADD3 UR6, UPT, UPT, UR5, 0x7050, URZ ;  /* 0x0000705005067890 */ /* 0x000fc4000fffe0ff */
[----:B------:R-:W-:Y:S01]  /*2d10*/  @!UP1 UIADD3 UR6, UPT, UPT, UR5, 0x7010, URZ ;  /* 0x0000701005069890 */ /* 0x000fe2000fffe0ff */
[----:B0-----:R-:W-:Y:S01]  /*2d20*/  FADD.FTZ R104, RZ, R104 ;  /* 0x00000068ff687221 */ /* 0x001fe20000010000 */
[----:B------:R-:W-:-:S03]  /*2d30*/  FADD.FTZ R105, RZ, R105 ;  /* 0x00000069ff697221 */ /* 0x000fc60000010000 */
[----:B------:R-:W-:Y:S01]  /*2d40*/  FADD.FTZ R247, R106, R104 ;  /* 0x000000686af77221 */ /* 0x000fe20000010000 */
[----:B--2---:R-:W-:Y:S01]  /*2d50*/  FADD.FTZ R252, R248, R252 ;  /* 0x000000fcf8fc7221 */ /* 0x004fe20000010000 */
[----:B------:R-:W-:Y:S02]  /*2d60*/  FADD.FTZ R248, R107, R105 ;  /* 0x000000696bf87221 */ /* 0x000fe40000010000 */
[----:B------:R-:W0:Y:S01]  /*2d70*/  LDS.128 R104, [UR6] ;  /* 0x00000006ff687984 */ /* 0x000e220008000c00 */
[----:B------:R-:W-:Y:S02]  /*2d80*/  UIADD3 UR6, UPT, UPT, UR5, 0x7060, URZ ;  /* 0x0000706005067890 */ /* 0x000fe4000fffe0ff */
[----:B------:R-:W-:Y:S01]  /*2d90*/  @!UP1 UIADD3 UR6, UPT, UPT, UR5, 0x7020, URZ ;  /* 0x0000702005069890 */ /* 0x000fe2000fffe0ff */
[----:B------:R1:W-:Y:S01]  /*2da0*/  STL [R1+0x10], R252 ;  /* 0x000010fc01007387 */ /* 0x0003e20000100800 */
[----:B---3--:R-:W-:Y:S01]  /*2db0*/  FADD.FTZ R251, R236, R251 ;  /* 0x000000fbecfb7221 */ /* 0x008fe20000010000 */
[----:B-1----:R-:W1:Y:S01]  /*2dc0*/  S2R R252, SR_TID.X ;  /* 0x0000000000fc7919 */ /* 0x002e620000002100 */
[----:B0-----:R-:W-:Y:S01]  /*2dd0*/  FADD.FTZ R247, R247, R104 ;  /* 0x00000068f7f77221 */ /* 0x001fe20000010000 */
[----:B------:R-:W-:-:S03]  /*2de0*/  FADD.FTZ R248, R248, R105 ;  /* 0x00000069f8f87221 */ /* 0x000fc60000010000 */
[----:B------:R-:W-:Y:S01]  /*2df0*/  FADD.FTZ R247, R106, R247 ;  /* 0x000000f76af77221 */ /* 0x000fe20000010000 */
[----:B------:R-:W-:Y:S02]  /*2e00*/  FADD.FTZ R248, R107, R248 ;  /* 0x000000f86bf87221 */ /* 0x000fe40000010000 */
        /* <DEDUP_REMOVED lines=8> */
[----:B0-----:R-:W-:Y:S02]  /*2e90*/  FADD.FTZ R105, R248, R105 ;  /* 0x00000069f8697221 */ /* 0x001fe40000010000 */
[----:B------:R-:W2:Y:S01]  /*2ea0*/  LDL.LU R248, [R1+0xc] ;  /* 0x00000c0001f87983 */ /* 0x000ea20000300800 */
[----:B------:R-:W-:Y:S01]  /*2eb0*/  FADD.FTZ R104, R247, R104 ;  /* 0x00000068f7687221 */ /* 0x000fe20000010000 */
[----:B------:R-:W-:Y:S01]  /*2ec0*/  FADD.FTZ R105, R107, R105 ;  /* 0x000000696b697221 */ /* 0x000fe20000010000 */
[----:B------:R-:W-:Y:S01]  /*2ed0*/  UIADD3 UR4, UPT, UPT, UR4, UR20, URZ ;  /* 0x0000001404047290 */ /* 0x000fe2000fffe0ff */
[----:B------:R-:W-:Y:S01]  /*2ee0*/  FADD.FTZ R204, R182, R204 ;  /* 0x000000ccb6cc7221 */ /* 0x000fe20000010000 */
[----:B------:R-:W-:Y:S01]  /*2ef0*/  FADD.FTZ R104, R106, R104 ;  /* 0x000000686a687221 */ /* 0x000fe20000010000 */
[----:B------:R-:W-:Y:S01]  /*2f00*/  FMUL.FTZ R105, R105, UR22 ;  /* 0x0000001669697c20 */ /* 0x000fe20008410000 */
[----:B------:R-:W-:Y:S01]  /*2f10*/  UISETP.GE.AND UP2, UPT, UR4, UR21, UPT ;  /* 0x000000150400728c */ /* 0x000fe2000bf46270 */
[----:B------:R-:W-:Y:S01]  /*2f20*/  FFMA.FTZ R30, R166, R182, R30 ;  /* 0x000000b6a61e7223 */ /* 0x000fe2000001001e */
[----:B------:R-:W-:Y:S01]  /*2f30*/  FMUL.FTZ R104, R104, UR22 ;  /* 0x0000001668687c20 */ /* 0x000fe20008410000 */
[----:B------:R-:W-:Y:S01]  /*2f40*/  FFMA.FTZ R234, R160, R235, R234 ;  /* 0x000000eba0ea7223 */ /* 0x000fe200000100ea */
[----:B------:R-:W-:Y:S01]  /*2f50*/  R2UR UR5, R105 ;  /* 0x00000000690572ca */ /* 0x000fe200000e0000 */
[----:B------:R-:W-:-:S02]  /*2f60*/  FFMA.FTZ R242, R166, R236, R242 ;  /* 0x000000eca6f27223 */ /* 0x000fc400000100f2 */
[----:B------:R-:W-:Y:S01]  /*2f70*/  FSEL R182, R104, RZ, !P1 ;  /* 0x000000ff68b67208 */ /* 0x000fe20004800000 */
[----:B--2---:R-:W-:-:S05]  /*2f80*/  FADD.FTZ R248, R235, R248 ;  /* 0x000000f8ebf87221 */ /* 0x004fca0000010000 */
[----:B------:R0:W-:Y:S04]  /*2f90*/  STL [R1+0xc], R248 ;  /* 0x00000cf801007387 */ /* 0x0001e80000100800 */
[----:B------:R0:W-:Y:S01]  /*2fa0*/  STL [R1+0x14], R251 ;  /* 0x000014fb01007387 */ /* 0x0001e20000100800 */
[----:B-1----:R-:W-:Y:S05]  /*2fb0*/  @!P0 BRA `(.L_x_1621) ;  /* 0x0000003800ec8947 */ /* 0x002fea0003800000 */
        /* <DEDUP_REMOVED lines=8> */
[----:B------:R-:W-:Y:S01]  /*3040*/  FFMA.FTZ R105, R0, UR5, R182 ;  /* 0x0000000500697c23 */ /* 0x000fe200080100b6 */
[----:B-----5:R-:W-:Y:S01]  /*3050*/  MOV R0, R145 ;  /* 0x0000009100007202 */ /* 0x020fe20000000f00 */
[----:B------:R-:W-:Y:S01]  /*3060*/  FADD.FTZ R174, R173, -R174 ;  /* 0x800000aeadae7221 */ /* 0x000fe20000010000 */
[----:B------:R-:W-:Y:S01]  /*3070*/  SHF.R.U64 R173, R152, 0x10, R153 ;  /* 0x0000001098ad7819 */ /* 0x000fe20000001299 */
[----:B------:R-:W-:Y:S01]  /*3080*/  FADD.FTZ R120, R120, -R119 ;  /* 0x8000007778787221 */ /* 0x000fe20000010000 */
[--C-:B------:R-:W-:Y:S01]  /*3090*/  FFMA.FTZ R163, R163, UR5, R182.reuse ;  /* 0x00000005a3a37c23 */ /* 0x100fe200080100b6 */
[----:B------:R-:W-:Y:S01]  /*30a0*/  FADD.FTZ R162, R162, -R105 ;  /* 0x80000069a2a27221 */ /* 0x000fe20000010000 */
[----:B------:R-:W-:Y:S01]  /*30b0*/  SHF.L.U32 R119, R173, 0x10, RZ ;  /* 0x00000010ad777819 */ /* 0x000fe200000006ff */
[--C-:B------:R-:W-:Y:S01]  /*30c0*/  FFMA.FTZ R106, R183, UR5, R182.reuse ;  /* 0x00000005b76a7c23 */ /* 0x100fe200080100b6 */
[----:B------:R-:W-:Y:S01]  /*30d0*/  MOV R173, R151 ;  /* 0x0000009700ad7202 */ /* 0x000fe20000000f00 */
[----:B------:R-:W-:Y:S01]  /*30e0*/  FADD.FTZ R192, R192, -R163 ;  /* 0x800000a3c0c07221 */ /* 0x000fe20000010000 */
[----:B------:R-:W-:Y:S01]  /*30f0*/  SHF.L.U32 R105, R0, 0x10, RZ ;  /* 0x0000001000697819 */ /* 0x000fe200000006ff */
[--C-:B------:R-:W-:Y:S01]  /*3100*/  FFMA.FTZ R123, R123, UR5, R182.reuse ;  /* 0x000000057b7b7c23 */ /* 0x100fe200080100b6 */
[----:B------:R-:W-:Y:S01]  /*3110*/  SHF.L.U32 R173, R173, 0x10, RZ ;  /* 0x00000010adad7819 */ /* 0x000fe200000006ff */
[----:B------:R-:W-:Y:S01]  /*3120*/  FFMA.FTZ R190, R190, UR5, R182 ;  /* 0x00000005bebe7c23 */ /* 0x000fe200080100b6 */
[----:B------:R-:W-:Y:S01]  /*3130*/  MOV R104, R144 ;  /* 0x0000009000687202 */ /* 0x000fe20000000f00 */
[----:B------:R-:W-:Y:S01]  /*3140*/  FFMA.FTZ R0, R192, UR7, R105 ;  /* 0x00000007c0007c23 */ /* 0x000fe20008010069 */
[----:B------:R-:W-:Y:S01]  /*3150*/  SHF.R.U32.HI R183, RZ, 0x10, R157 ;  /* 0x00000010ffb77819 */ /* 0x000fe2000001169d */
[----:B------:R-:W-:Y:S01]  /*3160*/  FFMA.FTZ R120, R120, UR7, R173 ;  /* 0x0000000778787c23 */ /* 0x000fe200080100ad */
[----:B------:R-:W-:Y:S01]  /*3170*/  SHF.L.U32 R105, R104, 0x10, RZ ;  /* 0x0000001068697819 */ /* 0x000fe200000006ff */
[----:B------:R-:W-:Y:S01]  /*3180*/  FADD.FTZ R181, R181, -R106 ;  /* 0x8000006ab5b57221 */ /* 0x000fe20000010000 */
[----:B------:R-:W-:Y:S01]  /*3190*/  SHF.R.U32.HI R173, RZ, 0x10, R151 ;  /* 0x00000010ffad7819 */ /* 0x000fe20000011697 */
[----:B------:R-:W-:Y:S01]  /*31a0*/  FADD.FTZ R124, R124, -R123 ;  /* 0x8000007b7c7c7221 */ /* 0x000fe20000010000 */
[----:B------:R-:W-:Y:S01]  /*31b0*/  SHF.R.U64 R104, R144, 0x10, R145 ;  /* 0x0000001090687819 */ /* 0x000fe20000001291 */
[----:B------:R-:W-:Y:S01]  /*31c0*/  FFMA.FTZ R163, R162, UR7, R105 ;  /* 0x00000007a2a37c23 */ /* 0x000fe20008010069 */
[----:B------:R-:W-:Y:S01]  /*31d0*/  SHF.L.U32 R173, R173, 0x10, RZ ;  /* 0x00000010adad7819 */ /* 0x000fe200000006ff */
[----:B------:R-:W-:Y:S01]  /*31e0*/  FADD.FTZ R191, R191, -R190 ;  /* 0x800000bebfbf7221 */ /* 0x000fe20000010000 */
[----:B------:R-:W-:Y:S01]  /*31f0*/  MOV R106, R157 ;  /* 0x0000009d006a7202 */ /* 0x000fe20000000f00 */
[--C-:B------:R-:W-:Y:S01]  /*3200*/  FFMA.FTZ R187, R187, UR5, R182.reuse ;  /* 0x00000005bbbb7c23 */ /* 0x100fe200080100b6 */
[----:B------:R-:W-:Y:S01]  /*3210*/  SHF.L.U32 R104, R104, 0x10, RZ ;  /* 0x0000001068687819 */ /* 0x000fe200000006ff */
[--C-:B------:R-:W-:Y:S01]  /*3220*/  FFMA.FTZ R162, R178, UR5, R182.reuse ;  /* 0x00000005b2a27c23 */ /* 0x100fe200080100b6 */
[----:B------:R-:W-:Y:S01]  /*3230*/  MOV R123, R150 ;  /* 0x00000096007b7202 */ /* 0x000fe20000000f00 */
[--C-:B------:R-:W-:Y:S01]  /*3240*/  FFMA.FTZ R117, R117, UR5, R182.reuse ;  /* 0x0000000575757c23 */ /* 0x100fe200080100b6 */
[----:B------:R-:W-:Y:S01]  /*3250*/  SHF.L.U32 R178, R183, 0x10, RZ ;  /* 0x00000010b7b27819 */ /* 0x000fe200000006ff */
[----:B------:R-:W-:Y:S01]  /*3260*/  FFMA.FTZ R121, R121, UR5, R182 ;  /* 0x0000000579797c23 */ /* 0x000fe200080100b6 */
[----:B------:R-:W-:Y:S01]  /*3270*/  SHF.L.U32 R106, R106, 0x10, RZ ;  /* 0x000000106a6a7819 */ /* 0x000fe200000006ff */
[----:B------:R-:W-:Y:S01]  /*3280*/  FFMA.FTZ R173, R124, UR7, R173 ;  /* 0x000000077cad7c23 */ /* 0x000fe200080100ad */
[----:B------:R-:W-:Y:S01]  /*3290*/  FADD.FTZ R187, R186, -R187 ;  /* 0x800000bbbabb7221 */ /* 0x000fe20000010000 */
[----:B------:R-:W-:Y:S01]  /*32a0*/  FFMA.FTZ R104, R191, UR7, R104 ;  /* 0x00000007bf687c23 */ /* 0x000fe20008010068 */
[----:B------:R-:W-:Y:S01]  /*32b0*/  SHF.L.U32 R124, R123, 0x10, RZ ;  /* 0x000000107b7c7819 */ /* 0x000fe200000006ff */
[----:B------:R-:W-:Y:S01]  /*32c0*/  FADD.FTZ R117, R118, -R117 ;  /* 0x8000007576757221 */ /* 0x000fe20000010000 */
[----:B------:R-:W-:Y:S01]  /*32d0*/  FFMA.FTZ R180, R180, UR5, R182 ;  /* 0x00000005b4b47c23 */ /* 0x000fe200080100b6 */
[----:B------:R-:W-:Y:S01]  /*32e0*/  SHF.R.U64 R118, R150, 0x10, R151 ;  /* 0x0000001096767819 */ /* 0x000fe20000001297 */
[----:B------:R-:W-:Y:S01]  /*32f0*/  FADD.FTZ R121, R122, -R121 ;  /* 0x800000797a797221 */ /* 0x000fe20000010000 */
[----:B------:R-:W-:Y:S01]  /*3300*/  FFMA.FTZ R178, R181, UR7, R178 ;  /* 0x00000007b5b27c23 */ /* 0x000fe200080100b2 */
[----:B------:R-:W-:Y:S01]  /*3310*/  MOV R122, R149 ;  /* 0x00000095007a7202 */ /* 0x000fe20000000f00 */
[----:B------:R-:W-:Y:S01]  /*3320*/  FFMA.FTZ R135, R135, UR5, R182 ;  /* 0x0000000587877c23 */ /* 0x000fe200080100b6 */
[----:B------:R-:W-:Y:S01]  /*3330*/  FFMA.FTZ R187, R187, UR7, R106 ;  /* 0x00000007bbbb7c23 */ /* 0x000fe2000801006a */
[----:B------:R-:W-:Y:S01]  /*3340*/  FADD.FTZ R179, R179, -R180 ;  /* 0x800000b4b3b37221 */ /* 0x000fe20000010000 */
[----:B------:R-:W-:Y:S01]  /*3350*/  F2F.BF16.F32 R106, R104 ;  /* 0x00000068006a7304 */ /* 0x000fe20000202000 */
[----:B------:R-:W-:Y:S01]  /*3360*/  FFMA.FTZ R183, R165, UR5, R182 ;  /* 0x00000005a5b77c23 */ /* 0x000fe200080100b6 */
[----:B------:R-:W-:Y:S01]  /*3370*/  FFMA.FTZ R117, R117, UR7, R124 ;  /* 0x0000000775757c23 */ /* 0x000fe2000801007c */
[----:B------:R-:W-:Y:S01]  /*3380*/  SHF.L.U32 R118, R118, 0x10, RZ ;  /* 0x0000001076767819 */ /* 0x000fe200000006ff */
[----:B------:R-:W-:Y:S01]  /*3390*/  FADD.FTZ R135, R136, -R135 ;  /* 0x8000008788877221 */ /* 0x000fe20000010000 */
[----:B------:R-:W-:Y:S01]  /*33a0*/  MOV R180, R155 ;  /* 0x0000009b00b47202 */ /* 0x000fe20000000f00 */
[--C-:B------:R-:W-:Y:S01]  /*33b0*/  FFMA.FTZ R139, R139, UR5, R182.reuse ;  /* 0x000000058b8b7c23 */ /* 0x100fe200080100b6 */
[----:B------:R-:W-:Y:S01]  /*33c0*/  SHF.L.U32 R122, R122, 0x10, RZ ;  /* 0x000000107a7a7819 */ /* 0x000fe200000006ff */
[----:B------:R1:W-:Y:S01]  /*33d0*/  F2F.BF16.F32 R104, R178 ;  /* 0x000000b200687304 */ /* 0x0003e20000202000 */
[----:B------:R-:W-:Y:S01]  /*33e0*/  SHF.R.U32.HI R124, RZ, 0x10, R149 ;  /* 0x00000010ff7c7819 */ /* 0x000fe20000011695 */
[----:B------:R-:W-:Y:S01]  /*33f0*/  FFMA.FTZ R176, R176, UR5, R182 ;  /* 0x00000005b0b07c23 */ /* 0x000fe200080100b6 */
[----:B------:R-:W-:Y:S01]  /*3400*/  FADD.FTZ R183, R164, -R183 ;  /* 0x800000b7a4b77221 */ /* 0x000fe20000010000 */
[----:B------:R-:W-:Y:S01]  /*3410*/  SHF.L.U32 R165, R180, 0x10, RZ ;  /* 0x00000010b4a57819 */ /* 0x000fe200000006ff */
[----:B------:R-:W-:Y:S01]  /*3420*/  FFMA.FTZ R118, R121, UR7, R118 ;  /* 0x0000000779767c23 */ /* 0x000fe20008010076 */
[----:B------:R-:W-:Y:S01]  /*3430*/  MOV R164, R154 ;  /* 0x0000009a00a47202 */ /* 0x000fe20000000f00 */
[----:B------:R-:W-:Y:S01]  /*3440*/  FADD.FTZ R162, R177, -R162 ;  /* 0x800000a2b1a27221 */ /* 0x000fe20000010000 */
[----:B------:R-:W-:Y:S01]  /*3450*/  SHF.L.U32 R124, R124, 0x10, RZ ;  /* 0x000000107c7c7819 */ /* 0x000fe200000006ff */
[----:B------:R-:W-:Y:S01]  /*3460*/  FFMA.FTZ R121, R135, UR7, R122 ;  /* 0x0000000787797c23 */ /* 0x000fe2000801007a */
[----:B-1----:R-:W-:Y:S01]  /*3470*/  SHF.R.U32.HI R178, RZ, 0x10, R155 ;  /* 0x00000010ffb27819 */ /* 0x002fe2000001169b */
[----:B------:R-:W-:Y:S01]  /*3480*/  FADD.FTZ R139, R140, -R139 ;  /* 0x8000008b8c8b7221 */ /* 0x000fe20000010000 */
[----:B------:R-:W-:Y:S01]  /*3490*/  MOV R122, R148 ;  /* 0x00000094007a7202 */ /* 0x000fe20000000f00 */
[----:B------:R-:W-:Y:S01]  /*34a0*/  FADD.FTZ R175, R175, -R176 ;  /* 0x800000b0afaf7221 */ /* 0x000fe20000010000 */
[----:B------:R-:W-:Y:S01]  /*34b0*/  SHF.L.U32 R178, R178, 0x10, RZ ;  /* 0x00000010b2b27819 */ /* 0x000fe200000006ff */
[----:B------:R-:W-:Y:S01]  /*34c0*/  FFMA.FTZ R125, R125, UR5, R182 ;  /* 0x000000057d7d7c23 */ /* 0x000fe200080100b6 */
[----:B------:R-:W-:Y:S01]  /*34d0*/  SHF.L.U32 R176, R164, 0x10, RZ ;  /* 0x00000010a4b07819 */ /* 0x000fe200000006ff */
[----:B------:R-:W-:Y:S01]  /*34e0*/  FFMA.FTZ R180, R162, UR7, R165 ;  /* 0x00000007a2b47c23 */ /* 0x000fe200080100a5 */
[----:B------:R-:W-:Y:S01]  /*34f0*/  FFMA.FTZ R139, R139, UR7, R124 ;  /* 0x000000078b8b7c23 */ /* 0x000fe2000801007c */
[----:B------:R-:W-:Y:S01]  /*3500*/  FFMA.FTZ R165, R183, UR7, R178 ;  /* 0x00000007b7a57c23 */ /* 0x000fe200080100b2 */
[----:B------:R-:W-:Y:S01]  /*3510*/  SHF.L.U32 R124, R122, 0x10, RZ ;  /* 0x000000107a7c7819 */ /* 0x000fe200000006ff */
[----:B------:R-:W-:Y:S01]  /*3520*/  FFMA.FTZ R178, R168, UR5, R182 ;  /* 0x00000005a8b27c23 */ /* 0x000fe200080100b6 */
[----:B------:R-:W-:Y:S01]  /*3530*/  FADD.FTZ R125, R126, -R125 ;  /* 0x8000007d7e7d7221 */ /* 0x000fe20000010000 */
[----:B------:R-:W-:Y:S01]  /*3540*/  FFMA.FTZ R176, R179, UR7, R176 ;  /* 0x00000007b3b07c23 */ /* 0x000fe200080100b0 */
[----:B------:R-:W-:Y:S01]  /*3550*/  SHF.R.U32.HI R107, RZ, 0x10, R145 ;  /* 0x00000010ff6b7819 */ /* 0x000fe20000011691 */
[----:B------:R-:W-:Y:S01]  /*3560*/  FFMA.FTZ R193, R193, UR5, R182 ;  /* 0x00000005c1c17c23 */ /* 0x000fe200080100b6 */
[----:B------:R-:W-:Y:S01]  /*3570*/  SHF.R.U64 R179, R154, 0x10, R155 ;  /* 0x000000109ab37819 */ /* 0x000fe2000000129b */
[----:B------:R-:W-:Y:S01]  /*3580*/  FADD.FTZ R178, R167, -R178 ;  /* 0x800000b2a7b27221 */ /* 0x000fe20000010000 */
[----:B------:R-:W-:Y:S01]  /*3590*/  MOV R126, R147 ;  /* 0x00000093007e7202 */ /* 0x000fe20000000f00 */
[----:B------:R-:W-:Y:S01]  /*35a0*/  FFMA.FTZ R124, R125, UR7, R124 ;  /* 0x000000077d7c7c23 */ /* 0x000fe2000801007c */
[----:B------:R-:W-:Y:S01]  /*35b0*/  MOV R167, R153 ;  /* 0x0000009900a77202 */ /* 0x000fe20000000f00 */
[--C-:B------:R-:W-:Y:S01]  /*35c0*/  FFMA.FTZ R161, R161, UR5, R182.reuse ;  /* 0x00000005a1a17c23 */ /* 0x100fe200080100b6 */
[----:B------:R-:W-:Y:S01]  /*35d0*/  SHF.R.U32.HI R125, RZ, 0x10, R147 ;  /* 0x00000010ff7d7819 */ /* 0x000fe20000011693 */
[--C-:B------:R-:W-:Y:S01]  /*35e0*/  FFMA.FTZ R172, R172, UR5, R182.reuse ;  /* 0x00000005acac7c23 */ /* 0x100fe200080100b6 */
[----:B------:R-:W-:Y:S01]  /*35f0*/  SHF.R.U64 R181, R156, 0x10, R157 ;  /* 0x000000109cb57819 */ /* 0x000fe2000000129d */
[--C-:B------:R-:W-:Y:S01]  /*3600*/  FFMA.FTZ R166, R166, UR5, R182.reuse ;  /* 0x00000005a6a67c23 */ /* 0x100fe200080100b6 */
[--C-:B------:R-:W-:Y:S01]  /*3610*/  FFMA.FTZ R185, R185, UR5, R182.reuse ;  /* 0x00000005b9b97c23 */ /* 0x100fe200080100b6 */
[----:B------:R-:W-:Y:S01]  /*3620*/  SHF.L.U32 R107, R107, 0x10, RZ ;  /* 0x000000106b6b7819 */ /* 0x000fe200000006ff */
[----:B------:R-:W-:Y:S01]  /*3630*/  FADD.FTZ R194, R194, -R193 ;  /* 0x800000c1c2c27221 */ /* 0x000fe20000010000 */
[----:B------:R-:W-:Y:S01]  /*3640*/  SHF.L.U32 R168, R179, 0x10, RZ ;  /* 0x00000010b3a87819 */ /* 0x000fe200000006ff */
[----:B------:R-:W-:Y:S01]  /*3650*/  FADD.FTZ R161, R158, -R161 ;  /* 0x800000a19ea17221 */ /* 0x000fe20000010000 */
[----:B------:R-:W-:Y:S01]  /*3660*/  SHF.L.U32 R126, R126, 0x10, RZ ;  /* 0x000000107e7e7819 */ /* 0x000fe200000006ff */
[----:B------:R-:W-:Y:S01]  /*3670*/  FFMA.FTZ R189, R189, UR5, R182 ;  /* 0x00000005bdbd7c23 */ /* 0x000fe200080100b6 */
[----:B------:R-:W-:Y:S01]  /*3680*/  MOV R177, R156 ;  /* 0x0000009c00b17202 */ /* 0x000fe20000000f00 */
        /* <DEDUP_REMOVED lines=9> */
[----:B------:R-:W-:Y:S01]  /*3720*/  SHF.L.U32 R177, R177, 0x10, RZ ;  /* 0x00000010b1b17819 */ /* 0x000fe200000006ff */
[----:B------:R-:W-:Y:S01]  /*3730*/  FFMA.FTZ R161, R161, UR7, R126 ;  /* 0x00000007a1a17c23 */ /* 0x000fe2000801007e */
[----:B------:R-:W-:Y:S01]  /*3740*/  SHF.R.U32.HI R175, RZ, 0x10, R153 ;  /* 0x00000010ffaf7819 */ /* 0x000fe20000011699 */
[----:B------:R-:W-:Y:S01]  /*3750*/  FADD.FTZ R188, R188, -R189 ;  /* 0x800000bdbcbc7221 */ /* 0x000fe20000010000 */
[----:B------:R-:W-:Y:S01]  /*3760*/  FFMA.FTZ R172, R172, UR7, R167 ;  /* 0x00000007acac7c23 */ /* 0x000fe200080100a7 */
[----:B------:R-:W-:Y:S01]  /*3770*/  SHF.R.U64 R126, R148, 0x10, R149 ;  /* 0x00000010947e7819 */ /* 0x000fe20000001295 */
[----:B------:R-:W-:Y:S01]  /*3780*/  FFMA.FTZ R166, R166, UR7, R125 ;  /* 0x00000007a6a67c23 */ /* 0x000fe2000801007d */
[----:B------:R-:W-:Y:S01]  /*3790*/  FFMA.FTZ R181, R184, UR7, R181 ;  /* 0x00000007b8b57c23 */ /* 0x000fe200080100b5 */
[----:B------:R-:W-:Y:S01]  /*37a0*/  MOV R167, R152 ;  /* 0x0000009800a77202 */ /* 0x000fe20000000f00 */
[----:B------:R-:W-:Y:S01]  /*37b0*/  FADD.FTZ R170, R169, -R170 ;  /* 0x800000aaa9aa7221 */ /* 0x000fe20000010000 */
[----:B------:R-:W-:Y:S01]  /*37c0*/  MOV R125, R146 ;  /* 0x00000092007d7202 */ /* 0x000fe20000000f00 */
[----:B------:R-:W-:Y:S01]  /*37d0*/  F2F.BF16.F32 R164, R180 ;  /* 0x000000b400a47304 */ /* 0x000fe20000202000 */
[----:B------:R-:W-:Y:S01]  /*37e0*/  SHF.R.U64 R136, R146, 0x10, R147 ;  /* 0x0000001092887819 */ /* 0x000fe20000001293 */
[----:B------:R-:W-:Y:S01]  /*37f0*/  FFMA.FTZ R160, R160, UR5, R182 ;  /* 0x00000005a0a07c23 */ /* 0x000fe200080100b6 */
[----:B------:R-:W-:Y:S01]  /*3800*/  SHF.L.U32 R175, R175, 0x10, RZ ;  /* 0x00000010afaf7819 */ /* 0x000fe200000006ff */
[----:B------:R-:W-:Y:S01]  /*3810*/  FFMA.FTZ R177, R188, UR7, R177 ;  /* 0x00000007bcb17c23 */ /* 0x000fe200080100b1 */
[----:B------:R-:W-:Y:S01]  /*3820*/  SHF.L.U32 R167, R167, 0x10, RZ ;  /* 0x00000010a7a77819 */ /* 0x000fe200000006ff */
[----:B------:R-:W-:Y:S01]  /*3830*/  FFMA.FTZ R119, R170, UR7, R119 ;  /* 0x00000007aa777c23 */ /* 0x000fe20008010077 */
[----:B------:R-:W-:Y:S01]  /*3840*/  FADD.FTZ R160, R143, -R160 ;  /* 0x800000a08fa07221 */ /* 0x000fe20000010000 */
[----:B------:R-:W1:Y:S01]  /*3850*/  F2F.BF16.F32 R165, R165 ;  /* 0x000000a500a57304 */ /* 0x000e620000202000 */
[----:B------:R-:W-:Y:S01]  /*3860*/  FFMA.FTZ R175, R178, UR7, R175 ;  /* 0x00000007b2af7c23 */ /* 0x000fe200080100af */
[--C-:B------:R-:W-:Y:S01]  /*3870*/  FFMA.FTZ R141, R141, UR5, R182.reuse ;  /* 0x000000058d8d7c23 */ /* 0x100fe200080100b6 */
[----:B------:R-:W-:Y:S01]  /*3880*/  FFMA.FTZ R137, R137, UR5, R182 ;  /* 0x0000000589897c23 */ /* 0x000fe200080100b6 */
[----:B------:R-:W-:-:S02]  /*3890*/  FFMA.FTZ R167, R174, UR7, R167 ;  /* 0x00000007aea77c23 */ /* 0x000fc400080100a7 */
[----:B------:R-:W-:Y:S01]  /*38a0*/  FADD.FTZ R141, R142, -R141 ;  /* 0x8000008d8e8d7221 */ /* 0x000fe20000010000 */
[----:B------:R-:W-:Y:S01]  /*38b0*/  FADD.FTZ R137, R138, -R137 ;  /* 0x800000898a897221 */ /* 0x000fe20000010000 */
[----:B------:R-:W-:Y:S01]  /*38c0*/  F2F.BF16.F32 R105, R107 ;  /* 0x0000006b00697304 */ /* 0x000fe20000202000 */
[----:B-1----:R-:W-:-:S07]  /*38d0*/  PRMT R159, R164, 0x5410, R165 ;  /* 0x00005410a49f7816 */ /* 0x002fce00000000a5 */
[----:B------:R1:W-:Y:S01]  /*38e0*/  F2F.BF16.F32 R135, R124 ;  /* 0x0000007c00877304 */ /* 0x0003e20000202000 */
[----:B------:R-:W2:Y:S07]  /*38f0*/  LDC.64 R164, c[0x0][0x468] ;  /* 0x00011a00ffa47b82 */ /* 0x000eae0000000a00 */
[----:B------:R-:W3:Y:S01]  /*3900*/  F2F.BF16.F32 R0, R0 ;  /* 0x0000000000007304 */ /* 0x000ee20000202000 */
[----:B-1----:R-:W-:Y:S02]  /*3910*/  SHF.L.U32 R124, R126, 0x10, RZ ;  /* 0x000000107e7c7819 */ /* 0x002fe400000006ff */
[----:B------:R-:W-:-:S02]  /*3920*/  SHF.L.U32 R126, R125, 0x10, RZ ;  /* 0x000000107d7e7819 */ /* 0x000fc400000006ff */
[----:B------:R-:W-:Y:S01]  /*3930*/  SHF.L.U32 R125, R136, 0x10, RZ ;  /* 0x00000010887d7819 */ /* 0x000fe200000006ff */
[----:B------:R-:W-:Y:S02]  /*3940*/  FFMA.FTZ R124, R137, UR7, R124 ;  /* 0x00000007897c7c23 */ /* 0x000fe4000801007c */
[----:B------:R-:W1:Y:S01]  /*3950*/  F2F.BF16.F32 R107, R187 ;  /* 0x000000bb006b7304 */ /* 0x000e620000202000 */
[----:B------:R-:W-:Y:S01]  /*3960*/  FFMA.FTZ R141, R141, UR7, R126 ;  /* 0x000000078d8d7c23 */ /* 0x000fe2000801007e */
[----:B------:R-:W-:Y:S01]  /*3970*/  FFMA.FTZ R160, R160, UR7, R125 ;  /* 0x00000007a0a07c23 */ /* 0x000fe2000801007d */
[----:B---3--:R-:W-:-:S05]  /*3980*/  PRMT R137, R0, 0x5410, R105 ;  /* 0x0000541000897816 */ /* 0x008fca0000000069 */
[----:B------:R-:W3:Y:S01]  /*3990*/  F2F.BF16.F32 R162, R181 ;  /* 0x000000b500a27304 */ /* 0x000ee20000202000 */
[----:B-1----:R-:W-:-:S07]  /*39a0*/  PRMT R125, R107, 0x5410, R104 ;  /* 0x000054106b7d7816 */ /* 0x002fce0000000068 */
[----:B------:R-:W-:Y:S01]  /*39b0*/  F2F.BF16.F32 R177, R177 ;  /* 0x000000b100b17304 */ /* 0x000fe20000202000 */
[----:B------:R-:W-:-:S05]  /*39c0*/  IMAD.WIDE.U32 R106, R106, 0x10000, RZ ;  /* 0x000100006a6a7825 */ /* 0x000fca00078e00ff */
[----:B------:R-:W-:Y:S01]  /*39d0*/  LOP3.LUT R137, R137, R107, RZ, 0xfc, !PT ;  /* 0x0000006b89897212 */ /* 0x000fe200078efcff */
[----:B---3--:R-:W-:Y:S01]  /*39e0*/  IMAD.WIDE.U32 R104, R162, 0x10000, RZ ;  /* 0x00010000a2687825 */ /* 0x008fe200078e00ff */
[----:B------:R-:W-:Y:S04]  /*39f0*/  F2F.BF16.F32 R119, R119 ;  /* 0x0000007700777304 */ /* 0x000fe80000202000 */
[----:B------:R-:W-:-:S04]  /*3a00*/  LOP3.LUT R125, R125, R105, RZ, 0xfc, !PT ;  /* 0x000000697d7d7212 */ /* 0x000fc800078efcff */
[----:B------:R-:W-:Y:S08]  /*3a10*/  F2F.BF16.F32 R172, R172 ;  /* 0x000000ac00ac7304 */ /* 0x000ff00000202000 */
[----:B------:R-:W1:Y:S08]  /*3a20*/  F2F.BF16.F32 R169, R175 ;  /* 0x000000af00a97304 */ /* 0x000e700000202000 */
[----:B------:R-:W3:Y:S01]  /*3a30*/  F2F.BF16.F32 R163, R163 ;  /* 0x000000a300a37304 */ /* 0x000ee20000202000 */
[----:B-1----:R-:W-:-:S07]  /*3a40*/  PRMT R169, R172, 0x5410, R169 ;  /* 0x00005410aca97816 */ /* 0x002fce00000000a9 */
[----:B------:R-:W1:Y:S01]  /*3a50*/  F2F.BF16.F32 R168, R168 ;  /* 0x000000a800a87304 */ /* 0x000e620000202000 */
[----:B---3--:R-:W-:-:S07]  /*3a60*/  LOP3.LUT R136, R106, R163, RZ, 0xfc, !PT ;  /* 0x000000a36a887212 */ /* 0x008fce00078efcff */
[----:B------:R-:W-:Y:S01]  /*3a70*/  F2F.BF16.F32 R120, R120 ;  /* 0x0000007800787304 */ /* 0x000fe20000202000 */
[----:B------:R-:W-:-:S05]  /*3a80*/  IADD3 R163, PT, PT, R2, 0x500, RZ ;  /* 0x0000050002a37810 */ /* 0x000fca0007ffe0ff */
[----:B--2---:R-:W-:Y:S02]  /*3a90*/  IMAD.WIDE.U32 R162, R163, 0x8, R164 ;  /* 0x00000008a3a27825 */ /* 0x004fe400078e00a4 */
[----:B------:R-:W2:Y:S02]  /*3aa0*/  F2F.BF16.F32 R123, R173 ;  /* 0x000000ad007b7304 */ /* 0x000ea40000202000 */
[----:B-1----:R-:W-:-:S06]  /*3ab0*/  IMAD.WIDE.U32 R106, R168, 0x10000, RZ ;  /* 0x00010000a86a7825 */ /* 0x002fcc00078e00ff */
[----:B------:R-:W-:Y:S01]  /*3ac0*/  F2F.BF16.F32 R121, R121 ;  /* 0x0000007900797304 */ /* 0x000fe20000202000 */
[----:B--2---:R-:W-:-:S07]  /*3ad0*/  PRMT R143, R120, 0x5410, R123 ;  /* 0x00005410788f7816 */ /* 0x004fce000000007b */
[----:B------:R-:W1:Y:S01]  /*3ae0*/  F2F.BF16.F32 R122, R139 ;  /* 0x0000008b007a7304 */ /* 0x000e620000202000 */
[----:B------:R-:W-:Y:S02]  /*3af0*/  LOP3.LUT R123, R159, R107, RZ, 0xfc, !PT ;  /* 0x0000006b9f7b7212 */ /* 0x000fe400078efcff */
[----:B------:R-:W-:-:S05]  /*3b00*/  IADD3 R159, PT, PT, R2, 0x300, RZ ;  /* 0x00000300029f7810 */ /* 0x000fca0007ffe0ff */
[----:B------:R-:W-:Y:S01]  /*3b10*/  F2F.BF16.F32 R167, R167 ;  /* 0x000000a700a77304 */ /* 0x000fe20000202000 */
[----:B------:R-:W-:Y:S01]  /*3b20*/  IMAD.WIDE.U32 R158, R159, 0x8, R164 ;  /* 0x000000089f9e7825 */ /* 0x000fe200078e00a4 */
[----:B-1----:R-:W-:-:S06]  /*3b30*/  PRMT R139, R121, 0x5410, R122 ;  /* 0x00005410798b7816 */ /* 0x002fcc000000007a */
[----:B------:R-:W-:Y:S08]  /*3b40*/  F2F.BF16.F32 R160, R160 ;  /* 0x000000a000a07304 */ /* 0x000ff00000202000 */
[----:B------:R-:W-:Y:S08]  /*3b50*/  F2F.BF16.F32 R118, R118 ;  /* 0x0000007600767304 */ /* 0x000ff00000202000 */
[----:B------:R-:W1:Y:S08]  /*3b60*/  F2F.BF16.F32 R171, R176 ;  /* 0x000000b000ab7304 */ /* 0x000e700000202000 */
[----:B------:R-:W-:Y:S01]  /*3b70*/  F2F.BF16.F32 R161, R161 ;  /* 0x000000a100a17304 */ /* 0x000fe20000202000 */
[----:B-1----:R-:W-:-:S07]  /*3b80*/  LOP3.LUT R122, R106, R171, RZ, 0xfc, !PT ;  /* 0x000000ab6a7a7212 */ /* 0x002fce00078efcff */
[----:B------:R-:W1:Y:S08]  /*3b90*/  F2F.BF16.F32 R166, R166 ;  /* 0x000000a600a67304 */ /* 0x000e700000202000 */
[----:B------:R2:W3:Y:S01]  /*3ba0*/  F2F.BF16.F32 R126, R124 ;  /* 0x0000007c007e7304 */ /* 0x0004e20000202000 */
[----:B-1----:R-:W-:-:S07]  /*3bb0*/  PRMT R161, R161, 0x5410, R166 ;  /* 0x00005410a1a17816 */ /* 0x002fce00000000a6 */
[----:B------:R-:W1:Y:S01]  /*3bc0*/  F2F.BF16.F32 R141, R141 ;  /* 0x0000008d008d7304 */ /* 0x000e620000202000 */
[----:B--2---:R-:W-:Y:S01]  /*3bd0*/  LOP3.LUT R124, R104, R177, RZ, 0xfc, !PT ;  /* 0x000000b1687c7212 */ /* 0x004fe200078efcff */
[----:B------:R-:W-:-:S04]  /*3be0*/  IMAD.WIDE.U32 R104, R119, 0x10000, RZ ;  /* 0x0001000077687825 */ /* 0x000fc800078e00ff */
[----:B------:R-:W-:Y:S01]  /*3bf0*/  IMAD.WIDE.U32 R118, R118, 0x10000, RZ ;  /* 0x0001000076767825 */ /* 0x000fe200078e00ff */
[----:B------:R-:W-:Y:S01]  /*3c00*/  LOP3.LUT R121, R169, R105, RZ, 0xfc, !PT ;  /* 0x00000069a9797212 */ /* 0x000fe200078efcff */
[----:B------:R-:W2:Y:S01]  /*3c10*/  F2F.BF16.F32 R117, R117 ;  /* 0x0000007500757304 */ /* 0x000ea20000202000 */
[----:B------:R-:W-:Y:S01]  /*3c20*/  LOP3.LUT R120, R104, R167, RZ, 0xfc, !PT ;  /* 0x000000a768787212 */ /* 0x000fe200078efcff */
[----:B------:R-:W-:Y:S01]  /*3c30*/  IMAD.WIDE.U32 R104, R160, 0x10000, RZ ;  /* 0x00010000a0687825 */ /* 0x000fe200078e00ff */
[----:B------:R-:W-:Y:S02]  /*3c40*/  LOP3.LUT R119, R143, R119, RZ, 0xfc, !PT ;  /* 0x000000778f777212 */ /* 0x000fe400078efcff */
[----:B------:R-:W-:Y:S01]  /*3c50*/  IADD3 R143, PT, PT, R2, 0x200, RZ ;  /* 0x00000200028f7810 */ /* 0x000fe20007ffe0ff */
[----:B---3--:R-:W-:Y:S01]  /*3c60*/  IMAD.WIDE.U32 R106, R126, 0x10000, RZ ;  /* 0x000100007e6a7825 */ /* 0x008fe200078e00ff */
[----:B-1----:R-:W-:Y:S02]  /*3c70*/  LOP3.LUT R104, R104, R141, RZ, 0xfc, !PT ;  /* 0x0000008d68687212 */ /* 0x002fe400078efcff */
[----:B------:R-:W-:Y:S01]  /*3c80*/  IADD3 R141, PT, PT, R2, 0x100, RZ ;  /* 0x00000100028d7810 */ /* 0x000fe20007ffe0ff */
[----:B------:R-:W-:Y:S01]  /*3c90*/  IMAD.WIDE.U32 R142, R143, 0x8, R164 ;  /* 0x000000088f8e7825 */ /* 0x000fe200078e00a4 */
[----:B------:R-:W-:-:S02]  /*3ca0*/  LOP3.LUT R105, R161, R105, RZ, 0xfc, !PT ;  /* 0x00000069a1697212 */ /* 0x000fc400078efcff */
[----:B------:R-:W-:Y:S01]  /*3cb0*/  LOP3.LUT R107, R139, R107, RZ, 0xfc, !PT ;  /* 0x0000006b8b6b7212 */ /* 0x000fe200078efcff */
[C-C-:B------:R-:W-:Y:S01]  /*3cc0*/  IMAD.WIDE.U32 R138, R2.reuse, 0x8, R164.reuse ;  /* 0x00000008028a7825 */ /* 0x140fe200078e00a4 */
[----:B------:R-:W-:Y:S02]  /*3cd0*/  IADD3 R161, PT, PT, R2, 0x400, RZ ;  /* 0x0000040002a17810 */ /* 0x000fe40007ffe0ff */
[----:B--2---:R-:W-:Y:S01]  /*3ce0*/  LOP3.LUT R118, R118, R117, RZ, 0xfc, !PT ;  /* 0x0000007576767212 */ /* 0x004fe200078efcff */
[--C-:B------:R-:W-:Y:S01]  /*3cf0*/  IMAD.WIDE.U32 R140, R141, 0x8, R164.reuse ;  /* 0x000000088d8c7825 */ /* 0x100fe200078e00a4 */
[----:B------:R-:W-:Y:S01]  /*3d00*/  IADD3 R117, PT, PT, R2, 0x600, RZ ;  /* 0x0000060002757810 */ /* 0x000fe20007ffe0ff */
[----:B------:R3:W-:Y:S01]  /*3d10*/  STG.E.64 desc[UR14][R138.64], R136 ;  /* 0x000000888a007986 */ /* 0x0007e2000c101b0e */
[----:B------:R-:W-:Y:S01]  /*3d20*/  LOP3.LUT R106, R106, R135, RZ, 0xfc, !PT ;  /* 0x000000876a6a7212 */ /* 0x000fe200078efcff */
[--C-:B------:R-:W-:Y:S02]  /*3d30*/  IMAD.WIDE.U32 R160, R161, 0x8, R164.reuse ;  /* 0x00000008a1a07825 */ /* 0x100fe400078e00a4 */
[----:B------:R3:W-:Y:S02]  /*3d40*/  STG.E.64 desc[UR14][R140.64], R124 ;  /* 0x0000007c8c007986 */ /* 0x0007e4000c101b0e */
[----:B------:R-:W-:-:S02]  /*3d50*/  IMAD.WIDE.U32 R164, R117, 0x8, R164 ;  /* 0x0000000875a47825 */ /* 0x000fc400078e00a4 */
[----:B------:R3:W-:Y:S04]  /*3d60*/  STG.E.64 desc[UR14][R142.64], R122 ;  /* 0x0000007a8e007986 */ /* 0x0007e8000c101b0e */
[----:B------:R3:W-:Y:S04]  /*3d70*/  STG.E.64 desc[UR14][R158.64], R120 ;  /* 0x000000789e007986 */ /* 0x0007e8000c101b0e */
[----:B------:R3:W-:Y:S04]  /*3d80*/  STG.E.64 desc[UR14][R160.64], R118 ;  /* 0x00000076a0007986 */ /* 0x0007e8000c101b0e */
[----:B------:R3:W-:Y:S04]  /*3d90*/  STG.E.64 desc[UR14][R162.64], R106 ;  /* 0x0000006aa2007986 */ /* 0x0007e8000c101b0e */
[----:B------:R3:W-:Y:S01]  /*3da0*/  STG.E.64 desc[UR14][R164.64], R104 ;  /* 0x00000068a4007986 */ /* 0x0007e2000c101b0e */
[----:B------:R-:W-:Y:S05]  /*3db0*/  BRA `(.L_x_1624) ;  /* 0x0000006000507947 */ /* 0x000fea0003800000 */
.L_x_1623:
[--C-:B------:R-:W-:Y:S01]  /*3dc0*/  FFMA.FTZ R105, R0, UR5, R182.reuse ;  /* 0x0000000500697c23 */ /* 0x100fe200080100b6 */
[----:B-----5:R-:W-:Y:S01]  /*3dd0*/  MOV R0, R145 ;  /* 0x0000009100007202 */ /* 0x020fe20000000f00 */
[--C-:B------:R-:W-:Y:S01]  /*3de0*/  FFMA.FTZ R163, R163, UR5, R182.reuse ;  /* 0x00000005a3a37c23 */ /* 0x100fe200080100b6 */
[--C-:B------:R-:W-:Y:S01]  /*3df0*/  FFMA.FTZ R193, R193, UR5, R182.reuse ;  /* 0x00000005c1c17c23 */ /* 0x100fe200080100b6 */
[----:B------:R-:W-:Y:S01]  /*3e00*/  FADD.FTZ R162, R162, -R105 ;  /* 0x80000069a2a27221 */ /* 0x000fe20000010000 */
[----:B------:R-:W-:Y:S01]  /*3e10*/  SHF.L.U32 R0, R0, 0x10, RZ ;  /* 0x0000001000007819 */ /* 0x000fe200000006ff */
[----:B------:R-:W-:Y:S01]  /*3e20*/  FADD.FTZ R163, R192, -R163 ;  /* 0x800000a3c0a37221 */ /* 0x000fe20000010000 */
[----:B------:R-:W-:Y:S01]  /*3e30*/  MOV R106, R157 ;  /* 0x0000009d006a7202 */ /* 0x000fe20000000f00 */
[----:B------:R-:W-:Y:S01]  /*3e40*/  FFMA.FTZ R187, R187, UR5, R182 ;  /* 0x00000005bbbb7c23 */ /* 0x000fe200080100b6 */
[----:B------:R-:W-:Y:S01]  /*3e50*/  FADD.FTZ R193, R194, -R193 ;  /* 0x800000c1c2c17221 */ /* 0x000fe20000010000 */
[----:B------:R-:W-:Y:S01]  /*3e60*/  FFMA.FTZ R105, R163, UR7, R0 ;  /* 0x00000007a3697c23 */ /* 0x000fe20008010000 */
[----:B------:R-:W-:Y:S01]  /*3e70*/  SHF.R.U32.HI R0, RZ, 0x10, R145 ;  /* 0x00000010ff007819 */ /* 0x000fe20000011691 */
[----:B------:R-:W-:Y:S01]  /*3e80*/  FADD.FTZ R186, R186, -R187 ;  /* 0x800000bbbaba7221 */ /* 0x000fe20000010000 */
[----:B------:R-:W-:Y:S01]  /*3e90*/  SHF.L.U32 R129, R106, 0x10, RZ ;  /* 0x000000106a817819 */ /* 0x000fe200000006ff */
[--C-:B------:R-:W-:Y:S01]  /*3ea0*/  FFMA.FTZ R128, R183, UR5, R182.reuse ;  /* 0x00000005b7807c23 */ /* 0x100fe200080100b6 */
[----:B------:R-:W-:Y:S01]  /*3eb0*/  SHF.L.U32 R0, R0, 0x10, RZ ;  /* 0x0000001000007819 */ /* 0x000fe200000006ff */
[----:B------:R-:W-:Y:S01]  /*3ec0*/  FFMA.FTZ R190, R190, UR5, R182 ;  /* 0x00000005bebe7c23 */ /* 0x000fe200080100b6 */
[----:B------:R-:W-:Y:S01]  /*3ed0*/  SHF.R.U64 R104, R144, 0x10, R145 ;  /* 0x0000001090687819 */ /* 0x000fe20000001291 */
[----:B------:R-:W-:Y:S01]  /*3ee0*/  FFMA.FTZ R186, R186, UR7, R129 ;  /* 0x00000007baba7c23 */ /* 0x000fe20008010081 */
[----:B------:R-:W-:Y:S01]  /*3ef0*/  FADD.FTZ R181, R181, -R128 ;  /* 0x80000080b5b57221 */ /* 0x000fe20000010000 */
[----:B------:R-:W-:Y:S01]  /*3f00*/  FFMA.FTZ R193, R193, UR7, R0 ;  /* 0x00000007c1c17c23 */ /* 0x000fe20008010000 */
[----:B------:R-:W-:Y:S01]  /*3f10*/  MOV R0, R144 ;  /* 0x0000009000007202 */ /* 0x000fe20000000f00 */
[----:B------:R-:W-:Y:S01]  /*3f20*/  FADD.FTZ R191, R191, -R190 ;  /* 0x800000bebfbf7221 */ /* 0x000fe20000010000 */
[----:B------:R-:W-:Y:S01]  /*3f30*/  SHF.R.U32.HI R129, RZ, 0x10, R157 ;  /* 0x00000010ff817819 */ /* 0x000fe2000001169d */
[--C-:B------:R-:W-:Y:S01]  /*3f40*/  FFMA.FTZ R185, R185, UR5, R182.reuse ;  /* 0x00000005b9b97c23 */ /* 0x100fe200080100b6 */
[----:B------:R-:W-:Y:S01]  /*3f50*/  SHF.L.U32 R107, R0, 0x10, RZ ;  /* 0x00000010006b7819 */ /* 0x000fe200000006ff */
[--C-:B------:R-:W-:Y:S01]  /*3f60*/  FFMA.FTZ R178, R178, UR5, R182.reuse ;  /* 0x00000005b2b27c23 */ /* 0x100fe200080100b6 */
[----:B------:R-:W-:Y:S01]  /*3f70*/  MOV R128, R156 ;  /* 0x0000009c00807202 */ /* 0x000fe20000000f00 */
[----:B------:R-:W-:Y:S01]  /*3f80*/  FADD.FTZ R184, R184, -R185 ;  /* 0x800000b9b8b87221 */ /* 0x000fe20000010000 */
[----:B------:R-:W-:Y:S01]  /*3f90*/  SHF.L.U32 R0, R104, 0x10, RZ ;  /* 0x0000001068007819 */ /* 0x000fe200000006ff */
[----:B------:R-:W-:Y:S01]  /*3fa0*/  FFMA.FTZ R107, R162, UR7, R107 ;  /* 0x00000007a26b7c23 */ /* 0x000fe2000801006b */
[----:B------:R-:W-:Y:S01]  /*3fb0*/  SHF.L.U32 R130, R129, 0x10, RZ ;  /* 0x0000001081827819 */ /* 0x000fe200000006ff */
[----:B------:R-:W-:Y:S01]  /*3fc0*/  FFMA.FTZ R165, R165, UR5, R182 ;  /* 0x00000005a5a57c23 */ /* 0x000fe200080100b6 */
[----:B------:R-:W-:Y:S01]  /*3fd0*/  SHF.L.U32 R129, R128, 0x10, RZ ;  /* 0x0000001080817819 */ /* 0x000fe200000006ff */
[----:B------:R-:W-:Y:S01]  /*3fe0*/  FFMA.FTZ R0, R191, UR7, R0 ;  /* 0x00000007bf007c23 */ /* 0x000fe20008010000 */
[----:B------:R-:W-:Y:S01]  /*3ff0*/  SHF.R.U64 R128, R156, 0x10, R157 ;  /* 0x000000109c807819 */ /* 0x000fe2000000129d */
[----:B------:R-:W-:Y:S01]  /*4000*/  FADD.FTZ R178, R177, -R178 ;  /* 0x800000b2b1b27221 */ /* 0x000fe20000010000 */
[----:B------:R-:W-:Y:S01]  /*4010*/  SHF.R.U32.HI R162, RZ, 0x10, R155 ;  /* 0x00000010ffa27819 */ /* 0x000fe2000001169b */
[----:B------:R1:W-:Y:S01]  /*4020*/  F2F.BF16.F32 R106, R0 ;  /* 0x00000000006a7304 */ /* 0x0003e20000202000 */
[----:B------:R-:W-:Y:S01]  /*4030*/  SHF.L.U32 R163, R128, 0x10, RZ ;  /* 0x0000001080a37819 */ /* 0x000fe200000006ff */
[----:B------:R-:W-:Y:S01]  /*4040*/  FADD.FTZ R165, R164, -R165 ;  /* 0x800000a5a4a57221 */ /* 0x000fe20000010000 */
[----:B------:R-:W-:Y:S01]  /*4050*/  SHF.L.U32 R162, R162, 0x10, RZ ;  /* 0x00000010a2a27819 */ /* 0x000fe200000006ff */
[--C-:B------:R-:W-:Y:S01]  /*4060*/  FFMA.FTZ R176, R176, UR5, R182.reuse ;  /* 0x00000005b0b07c23 */ /* 0x100fe200080100b6 */
[--C-:B------:R-:W-:Y:S01]  /*4070*/  FFMA.FTZ R172, R172, UR5, R182.reuse ;  /* 0x00000005acac7c23 */ /* 0x100fe200080100b6 */
[----:B------:R-:W-:Y:S01]  /*4080*/  FFMA.FTZ R128, R184, UR7, R163 ;  /* 0x00000007b8807c23 */ /* 0x000fe200080100a3 */
[----:B------:R-:W-:Y:S01]  /*4090*/  FFMA.FTZ R168, R168, UR5, R182 ;  /* 0x00000005a8a87c23 */ /* 0x000fe200080100b6 */
[----:B------:R-:W-:Y:S01]  /*40a0*/  FFMA.FTZ R177, R165, UR7, R162 ;  /* 0x00000007a5b17c23 */ /* 0x000fe200080100a2 */
[----:B-1----:R-:W-:Y:S01]  /*40b0*/  MOV R0, R155 ;  /* 0x0000009b00007202 */ /* 0x002fe20000000f00 */
[----:B------:R-:W-:Y:S01]  /*40c0*/  FADD.FTZ R176, R175, -R176 ;  /* 0x800000b0afb07221 */ /* 0x000fe20000010000 */
[----:B------:R-:W-:Y:S01]  /*40d0*/  FADD.FTZ R172, R171, -R172 ;  /* 0x800000acabac7221 */ /* 0x000fe20000010000 */
[----:B------:R-:W-:Y:S01]  /*40e0*/  FADD.FTZ R168, R167, -R168 ;  /* 0x800000a8a7a87221 */ /* 0x000fe20000010000 */
[----:B------:R-:W-:Y:S01]  /*40f0*/  SHF.L.U32 R163, R0, 0x10, RZ ;  /* 0x0000001000a37819 */ /* 0x000fe200000006ff */
[--C-:B------:R-:W-:Y:S01]  /*4100*/  FFMA.FTZ R170, R170, UR5, R182.reuse ;  /* 0x00000005aaaa7c23 */ /* 0x100fe200080100b6 */
[----:B------:R-:W-:Y:S01]  /*4110*/  MOV R0, R154 ;  /* 0x0000009a00007202 */ /* 0x000fe20000000f00 */
[--C-:B------:R-:W-:Y:S01]  /*4120*/  FFMA.FTZ R117, R117, UR5, R182.reuse ;  /* 0x0000000575757c23 */ /* 0x100fe200080100b6 */
[----:B------:R-:W-:Y:S01]  /*4130*/  FFMA.FTZ R121, R121, UR5, R182 ;  /* 0x0000000579797c23 */ /* 0x000fe200080100b6 */
[----:B------:R-:W-:Y:S01]  /*4140*/  FFMA.FTZ R164, R178, UR7, R163 ;  /* 0x00000007b2a47c23 */ /* 0x000fe200080100a3 */
[----:B------:R-:W-:Y:S01]  /*4150*/  SHF.L.U32 R163, R0, 0x10, RZ ;  /* 0x0000001000a37819 */ /* 0x000fe200000006ff */
[----:B------:R-:W-:Y:S01]  /*4160*/  FADD.FTZ R170, R169, -R170 ;  /* 0x800000aaa9aa7221 */ /* 0x000fe20000010000 */
[----:B------:R-:W-:Y:S01]  /*4170*/  SHF.R.U64 R0, R154, 0x10, R155 ;  /* 0x000000109a007819 */ /* 0x000fe2000000129b */
[--C-:B------:R-:W-:Y:S01]  /*4180*/  FFMA.FTZ R169, R119, UR5, R182.reuse ;  /* 0x0000000577a97c23 */ /* 0x100fe200080100b6 */
[----:B------:R-:W-:Y:S01]  /*4190*/  FADD.FTZ R117, R118, -R117 ;  /* 0x8000007576757221 */ /* 0x000fe20000010000 */
[----:B------:R-:W-:Y:S01]  /*41a0*/  SHF.R.U64 R118, R150, 0x10, R151 ;  /* 0x0000001096767819 */ /* 0x000fe20000001297 */
[--C-:B------:R-:W-:Y:S01]  /*41b0*/  FFMA.FTZ R123, R123, UR5, R182.reuse ;  /* 0x000000057b7b7c23 */ /* 0x100fe200080100b6 */
[----:B------:R-:W-:Y:S01]  /*41c0*/  SHF.L.U32 R165, R0, 0x10, RZ ;  /* 0x0000001000a57819 */ /* 0x000fe200000006ff */
[----:B------:R-:W-:Y:S01]  /*41d0*/  FADD.FTZ R169, R120, -R169 ;  /* 0x800000a978a97221 */ /* 0x000fe20000010000 */
[----:B------:R-:W-:Y:S01]  /*41e0*/  MOV R0, R153 ;  /* 0x0000009900007202 */ /* 0x000fe20000000f00 */
[----:B------:R-:W-:Y:S01]  /*41f0*/  FADD.FTZ R122, R122, -R121 ;  /* 0x800000797a7a7221 */ /* 0x000fe20000010000 */
[--C-:B------:R-:W-:Y:S01]  /*4200*/  FFMA.FTZ R125, R125, UR5, R182.reuse ;  /* 0x000000057d7d7c23 */ /* 0x100fe200080100b6 */
[----:B------:R-:W-:Y:S01]  /*4210*/  FFMA.FTZ R162, R176, UR7, R165 ;  /* 0x00000007b0a27c23 */ /* 0x000fe200080100a5 */
[----:B------:R-:W-:Y:S01]  /*4220*/  SHF.L.U32 R165, R0, 0x10, RZ ;  /* 0x0000001000a57819 */ /* 0x000fe200000006ff */
[----:B------:R-:W-:Y:S01]  /*4230*/  FADD.FTZ R123, R124, -R123 ;  /* 0x8000007b7c7b7221 */ /* 0x000fe20000010000 */
[----:B------:R-:W-:Y:S01]  /*4240*/  SHF.R.U32.HI R0, RZ, 0x10, R153 ;  /* 0x00000010ff007819 */ /* 0x000fe20000011699 */
[--C-:B------:R-:W-:Y:S01]  /*4250*/  FFMA.FTZ R135, R135, UR5, R182.reuse ;  /* 0x0000000587877c23 */ /* 0x100fe200080100b6 */
[----:B------:R-:W-:Y:S01]  /*4260*/  SHF.R.U32.HI R124, RZ, 0x10, R149 ;  /* 0x00000010ff7c7819 */ /* 0x000fe20000011695 */
[----:B------:R-:W-:Y:S01]  /*4270*/  FFMA.FTZ R172, R172, UR7, R165 ;  /* 0x00000007acac7c23 */ /* 0x000fe200080100a5 */
[----:B------:R-:W-:Y:S01]  /*4280*/  SHF.L.U32 R165, R0, 0x10, RZ ;  /* 0x0000001000a57819 */ /* 0x000fe200000006ff */
[--C-:B------:R-:W-:Y:S01]  /*4290*/  FFMA.FTZ R139, R139, UR5, R182.reuse ;  /* 0x000000058b8b7c23 */ /* 0x100fe200080100b6 */
[----:B------:R-:W-:Y:S01]  /*42a0*/  MOV R0, R152 ;  /* 0x0000009800007202 */ /* 0x000fe20000000f00 */
[----:B------:R-:W-:Y:S01]  /*42b0*/  FADD.FTZ R125, R126, -R125 ;  /* 0x8000007d7e7d7221 */ /* 0x000fe20000010000 */
[----:B------:R-:W-:Y:S01]  /*42c0*/  FADD.FTZ R135, R136, -R135 ;  /* 0x8000008788877221 */ /* 0x000fe20000010000 */
[----:B------:R-:W-:Y:S01]  /*42d0*/  FFMA.FTZ R168, R168, UR7, R165 ;  /* 0x00000007a8a87c23 */ /* 0x000fe200080100a5 */
[----:B------:R-:W-:Y:S01]  /*42e0*/  SHF.L.U32 R165, R0, 0x10, RZ ;  /* 0x0000001000a57819 */ /* 0x000fe200000006ff */
[----:B------:R-:W-:Y:S01]  /*42f0*/  FADD.FTZ R139, R140, -R139 ;  /* 0x8000008b8c8b7221 */ /* 0x000fe20000010000 */
[----:B------:R-:W-:Y:S01]  /*4300*/  SHF.R.U64 R0, R152, 0x10, R153 ;  /* 0x0000001098007819 */ /* 0x000fe20000001299 */
[--C-:B------:R-:W-:Y:S01]  /*4310*/  FFMA.FTZ R160, R160, UR5, R182.reuse ;  /* 0x00000005a0a07c23 */ /* 0x100fe200080100b6 */
[----:B------:R-:W-:Y:S01]  /*4320*/  SHF.L.U32 R124, R124, 0x10, RZ ;  /* 0x000000107c7c7819 */ /* 0x000fe200000006ff */
[----:B------:R-:W-:Y:S01]  /*4330*/  FFMA.FTZ R189, R189, UR5, R182 ;  /* 0x00000005bdbd7c23 */ /* 0x000fe200080100b6 */
[----:B------:R-:W-:Y:S01]  /*4340*/  SHF.L.U32 R171, R0, 0x10, RZ ;  /* 0x0000001000ab7819 */ /* 0x000fe200000006ff */
[----:B------:R-:W-:Y:S01]  /*4350*/  FFMA.FTZ R130, R181, UR7, R130 ;  /* 0x00000007b5827c23 */ /* 0x000fe20008010082 */
[----:B------:R-:W-:Y:S01]  /*4360*/  MOV R0, R151 ;  /* 0x0000009700007202 */ /* 0x000fe20000000f00 */
[--C-:B------:R-:W-:Y:S01]  /*4370*/  FFMA.FTZ R180, R180, UR5, R182.reuse ;  /* 0x00000005b4b47c23 */ /* 0x100fe200080100b6 */
[----:B------:R-:W-:Y:S01]  /*4380*/  FFMA.FTZ R137, R137, UR5, R182 ;  /* 0x0000000589897c23 */ /* 0x000fe200080100b6 */
[----:B------:R-:W-:Y:S01]  /*4390*/  FFMA.FTZ R119, R170, UR7, R171 ;  /* 0x00000007aa777c23 */ /* 0x000fe200080100ab */
[----:B------:R-:W-:Y:S01]  /*43a0*/  SHF.L.U32 R0, R0, 0x10, RZ ;  /* 0x0000001000007819 */ /* 0x000fe200000006ff */
[----:B------:R-:W-:Y:S01]  /*43b0*/  FADD.FTZ R160, R143, -R160 ;  /* 0x800000a08fa07221 */ /* 0x000fe20000010000 */
[----:B------:R-:W-:Y:S01]  /*43c0*/  SHF.R.U32.HI R170, RZ, 0x10, R151 ;  /* 0x00000010ffaa7819 */ /* 0x000fe20000011697 */
[----:B------:R-:W-:Y:S01]  /*43d0*/  F2F.BF16.F32 R105, R105 ;  /* 0x0000006900697304 */ /* 0x000fe20000202000 */
[----:B------:R-:W-:Y:S01]  /*43e0*/  FFMA.FTZ R161, R161, UR5, R182 ;  /* 0x00000005a1a17c23 */ /* 0x000fe200080100b6 */
[----:B------:R-:W-:Y:S01]  /*43f0*/  FFMA.FTZ R120, R169, UR7, R0 ;  /* 0x00000007a9787c23 */ /* 0x000fe20008010000 */
[----:B------:R-:W-:Y:S01]  /*4400*/  MOV R0, R150 ;  /* 0x0000009600007202 */ /* 0x000fe20000000f00 */
[----:B------:R-:W-:Y:S01]  /*4410*/  FADD.FTZ R188, R188, -R189 ;  /* 0x800000bdbcbc7221 */ /* 0x000fe20000010000 */
[----:B------:R-:W-:Y:S01]  /*4420*/  MOV R126, R147 ;  /* 0x00000093007e7202 */ /* 0x000fe20000000f00 */
[----:B------:R-:W-:Y:S01]  /*4430*/  FADD.FTZ R180, R179, -R180 ;  /* 0x800000b4b3b47221 */ /* 0x000fe20000010000 */
[----:B------:R-:W-:Y:S01]  /*4440*/  SHF.L.U32 R0, R0, 0x10, RZ ;  /* 0x0000001000007819 */ /* 0x000fe200000006ff */
[----:B------:R-:W1:Y:S01]  /*4450*/  F2F.BF16.F32 R104, R193 ;  /* 0x000000c100687304 */ /* 0x000e620000202000 */
[----:B------:R-:W-:Y:S01]  /*4460*/  FADD.FTZ R137, R138, -R137 ;  /* 0x800000898a897221 */ /* 0x000fe20000010000 */
[----:B------:R-:W-:Y:S01]  /*4470*/  SHF.L.U32 R170, R170, 0x10, RZ ;  /* 0x00000010aaaa7819 */ /* 0x000fe200000006ff */
[----:B------:R-:W-:Y:S01]  /*4480*/  FFMA.FTZ R174, R174, UR5, R182 ;  /* 0x00000005aeae7c23 */ /* 0x000fe200080100b6 */
[----:B------:R-:W-:Y:S01]  /*4490*/  FFMA.FTZ R0, R117, UR7, R0 ;  /* 0x0000000775007c23 */ /* 0x000fe20008010000 */
[----:B------:R-:W-:Y:S01]  /*44a0*/  SHF.L.U32 R117, R118, 0x10, RZ ;  /* 0x0000001076757819 */ /* 0x000fe200000006ff */
[----:B------:R-:W-:Y:S01]  /*44b0*/  FADD.FTZ R161, R158, -R161 ;  /* 0x800000a19ea17221 */ /* 0x000fe20000010000 */
[----:B------:R-:W-:Y:S01]  /*44c0*/  MOV R118, R149 ;  /* 0x0000009500767202 */ /* 0x000fe20000000f00 */
[----:B------:R2:W-:Y:S01]  /*44d0*/  F2F.BF16.F32 R121, R0 ;  /* 0x0000000000797304 */ /* 0x0005e20000202000 */
[----:B------:R-:W-:Y:S01]  /*44e0*/  SHF.L.U32 R136, R126, 0x10, RZ ;  /* 0x000000107e887819 */ /* 0x000fe200000006ff */
[----:B------:R-:W-:Y:S01]  /*44f0*/  FFMA.FTZ R117, R122, UR7, R117 ;  /* 0x000000077a757c23 */ /* 0x000fe20008010075 */
[----:B------:R-:W-:Y:S01]  /*4500*/  SHF.L.U32 R122, R118, 0x10, RZ ;  /* 0x00000010767a7819 */ /* 0x000fe200000006ff */
[----:B------:R-:W-:Y:S01]  /*4510*/  FFMA.FTZ R129, R188, UR7, R129 ;  /* 0x00000007bc817c23 */ /* 0x000fe20008010081 */
[----:B------:R-:W-:Y:S01]  /*4520*/  FFMA.FTZ R163, R180, UR7, R163 ;  /* 0x00000007b4a37c23 */ /* 0x000fe200080100a3 */
[----:B------:R-:W-:Y:S01]  /*4530*/  FADD.FTZ R174, R173, -R174 ;  /* 0x800000aeadae7221 */ /* 0x000fe20000010000 */
[----:B------:R-:W-:Y:S01]  /*4540*/  FFMA.FTZ R123, R123, UR7, R170 ;  /* 0x000000077b7b7c23 */ /* 0x000fe200080100aa */
[----:B------:R-:W-:Y:S01]  /*4550*/  FFMA.FTZ R122, R135, UR7, R122 ;  /* 0x00000007877a7c23 */ /* 0x000fe2000801007a */
[----:B--2---:R-:W-:Y:S01]  /*4560*/  MOV R0, R148 ;  /* 0x0000009400007202 */ /* 0x004fe20000000f00 */
[----:B------:R-:W-:Y:S01]  /*4570*/  FFMA.FTZ R135, R139, UR7, R124 ;  /* 0x000000078b877c23 */ /* 0x000fe2000801007c */
[----:B------:R2:W-:Y:S01]  /*4580*/  F2F.BF16.F32 R118, R117 ;  /* 0x0000007500767304 */ /* 0x0005e20000202000 */
[----:B------:R-:W-:Y:S01]  /*4590*/  SHF.R.U64 R124, R148, 0x10, R149 ;  /* 0x00000010947c7819 */ /* 0x000fe20000001295 */
[--C-:B------:R-:W-:Y:S01]  /*45a0*/  FFMA.FTZ R166, R166, UR5, R182.reuse ;  /* 0x00000005a6a67c23 */ /* 0x100fe200080100b6 */
[----:B------:R-:W-:Y:S01]  /*45b0*/  SHF.L.U32 R0, R0, 0x10, RZ ;  /* 0x0000001000007819 */ /* 0x000fe200000006ff */
[----:B------:R-:W-:Y:S01]  /*45c0*/  FFMA.FTZ R141, R141, UR5, R182 ;  /* 0x000000058d8d7c23 */ /* 0x000fe200080100b6 */
[----:B------:R-:W-:Y:S01]  /*45d0*/  SHF.L.U32 R124, R124, 0x10, RZ ;  /* 0x000000107c7c7819 */ /* 0x000fe200000006ff */
[----:B------:R-:W-:Y:S01]  /*45e0*/  FFMA.FTZ R165, R174, UR7, R165 ;  /* 0x00000007aea57c23 */ /* 0x000fe200080100a5 */
[----:B------:R-:W-:Y:S01]  /*45f0*/  FADD.FTZ R166, R159, -R166 ;  /* 0x800000a69fa67221 */ /* 0x000fe20000010000 */
[----:B------:R-:W-:Y:S01]  /*4600*/  FFMA.FTZ R125, R125, UR7, R0 ;  /* 0x000000077d7d7c23 */ /* 0x000fe20008010000 */
[--C-:B------:R-:W-:Y:S01]  /*4610*/  SHF.R.U64 R0, R146, 0x10, R147.reuse ;  /* 0x0000001092007819 */ /* 0x100fe20000001293 */
[----:B------:R-:W3:Y:S01]  /*4620*/  F2F.BF16.F32 R127, R107 ;  /* 0x0000006b007f7304 */ /* 0x000ee20000202000 */
[----:B------:R-:W-:Y:S01]  /*4630*/  FFMA.FTZ R124, R137, UR7, R124 ;  /* 0x00000007897c7c23 */ /* 0x000fe2000801007c */
[----:B------:R-:W-:Y:S01]  /*4640*/  SHF.R.U32.HI R137, RZ, 0x10, R147 ;  /* 0x00000010ff897819 */ /* 0x000fe20000011693 */
[----:B------:R-:W-:Y:S01]  /*4650*/  FADD.FTZ R141, R142, -R141 ;  /* 0x8000008d8e8d7221 */ /* 0x000fe20000010000 */
[----:B--2---:R-:W-:-:S02]  /*4660*/  SHF.L.U32 R117, R0, 0x10, RZ ;  /* 0x0000001000757819 */ /* 0x004fc400000006ff */
[----:B------:R-:W-:Y:S02]  /*4670*/  SHF.L.U32 R137, R137, 0x10, RZ ;  /* 0x0000001089897819 */ /* 0x000fe400000006ff */
[----:B------:R-:W-:Y:S01]  /*4680*/  F2F.BF16.F32 R107, R186 ;  /* 0x000000ba006b7304 */ /* 0x000fe20000202000 */
[----:B------:R-:W-:Y:S01]  /*4690*/  FFMA.FTZ R0, R160, UR7, R117 ;  /* 0x00000007a0007c23 */ /* 0x000fe20008010075 */
[----:B------:R-:W-:Y:S01]  /*46a0*/  MOV R117, R146 ;  /* 0x0000009200757202 */ /* 0x000fe20000000f00 */
[----:B------:R-:W-:Y:S01]  /*46b0*/  FFMA.FTZ R166, R166, UR7, R137 ;  /* 0x00000007a6a67c23 */ /* 0x000fe20008010089 */
[----:B-1----:R-:W-:Y:S01]  /*46c0*/  PRMT R159, R105, 0x5410, R104 ;  /* 0x00005410699f7816 */ /* 0x002fe20000000068 */
[----:B------:R-:W-:Y:S01]  /*46d0*/  IMAD.WIDE.U32 R104, R106, 0x10000, RZ ;  /* 0x000100006a687825 */ /* 0x000fe200078e00ff */
[----:B------:R-:W-:-:S03]  /*46e0*/  SHF.L.U32 R126, R117, 0x10, RZ ;  /* 0x00000010757e7819 */ /* 0x000fc600000006ff */
[----:B------:R-:W-:Y:S01]  /*46f0*/  FFMA.FTZ R117, R161, UR7, R136 ;  /* 0x00000007a1757c23 */ /* 0x000fe20008010088 */
[----:B------:R-:W1:Y:S01]  /*4700*/  F2F.BF16.F32 R130, R130 ;  /* 0x0000008200827304 */ /* 0x000e620000202000 */
[----:B------:R-:W2:Y:S01]  /*4710*/  LDC.64 R160, c[0x0][0x468] ;  /* 0x00011a00ffa07b82 */ /* 0x000ea20000000a00 */
[----:B------:R-:W-:Y:S01]  /*4720*/  LOP3.LUT R159, R159, R105, RZ, 0xfc, !PT ;  /* 0x000000699f9f7212 */ /* 0x000fe200078efcff */
[----:B------:R-:W-:Y:S01]  /*4730*/  FFMA.FTZ R138, R141, UR7, R126 ;  /* 0x000000078d8a7c23 */ /* 0x000fe2000801007e */
[----:B---3--:R-:W-:Y:S02]  /*4740*/  LOP3.LUT R158, R104, R127, RZ, 0xfc, !PT ;  /* 0x0000007f689e7212 */ /* 0x008fe400078efcff */
[C---:B------:R-:W-:Y:S02]  /*4750*/  IADD3 R169, PT, PT, R2.reuse, 0x400, RZ ;  /* 0x0000040002a97810 */ /* 0x040fe40007ffe0ff */
[----:B------:R-:W3:Y:S01]  /*4760*/  F2F.BF16.F32 R128, R128 ;  /* 0x0000008000807304 */ /* 0x000ee20000202000 */
[----:B------:R-:W-:-:S02]  /*4770*/  IADD3 R171, PT, PT, R2, 0x500, RZ ;  /* 0x0000050002ab7810 */ /* 0x000fc40007ffe0ff */
[----:B-1----:R-:W-:-:S05]  /*4780*/  PRMT R141, R107, 0x5410, R130 ;  /* 0x000054106b8d7816 */ /* 0x002fca0000000082 */
[----:B------:R-:W1:Y:S01]  /*4790*/  F2F.BF16.F32 R162, R162 ;  /* 0x000000a200a27304 */ /* 0x000e620000202000 */
[----:B---3--:R-:W-:-:S07]  /*47a0*/  IMAD.WIDE.U32 R106, R128, 0x10000, RZ ;  /* 0x00010000806a7825 */ /* 0x008fce00078e00ff */
[----:B------:R-:W-:Y:S01]  /*47b0*/  F2F.BF16.F32 R164, R164 ;  /* 0x000000a400a47304 */ /* 0x000fe20000202000 */
[----:B------:R-:W-:Y:S01]  /*47c0*/  LOP3.LUT R141, R141, R107, RZ, 0xfc, !PT ;  /* 0x0000006b8d8d7212 */ /* 0x000fe200078efcff */
[----:B-1----:R-:W-:-:S06]  /*47d0*/  IMAD.WIDE.U32 R104, R162, 0x10000, RZ ;  /* 0x00010000a2687825 */ /* 0x002fcc00078e00ff */
[----:B------:R-:W1:Y:S08]  /*47e0*/  F2F.BF16.F32 R175, R177 ;  /* 0x000000b100af7304 */ /* 0x000e700000202000 */
[----:B------:R-:W3:Y:S01]  /*47f0*/  F2F.BF16.F32 R129, R129 ;  /* 0x0000008100817304 */ /* 0x000ee20000202000 */
[----:B-1----:R-:W-:-:S07]  /*4800*/  PRMT R175, R164, 0x5410, R175 ;  /* 0x00005410a4af7816 */ /* 0x002fce00000000af */
[----:B------:R-:W1:Y:S01]  /*4810*/  F2F.BF16.F32 R163, R163 ;  /* 0x000000a300a37304 */ /* 0x000e620000202000 */
[----:B------:R-:W-:Y:S02]  /*4820*/  LOP3.LUT R137, R175, R105, RZ, 0xfc, !PT ;  /* 0x00000069af897212 */ /* 0x000fe400078efcff */
[----:B------:R-:W-:Y:S02]  /*4830*/  IADD3 R175, PT, PT, R2, 0x600, RZ ;  /* 0x0000060002af7810 */ /* 0x000fe40007ffe0ff */
[----:B---3--:R-:W-:-:S03]  /*4840*/  LOP3.LUT R140, R106, R129, RZ, 0xfc, !PT ;  /* 0x000000816a8c7212 */ /* 0x008fc600078efcff */
[----:B------:R-:W3:Y:S01]  /*4850*/  F2F.BF16.F32 R119, R119 ;  /* 0x0000007700777304 */ /* 0x000ee20000202000 */
[----:B-1----:R-:W-:-:S07]  /*4860*/  LOP3.LUT R136, R104, R163, RZ, 0xfc, !PT ;  /* 0x000000a368887212 */ /* 0x002fce00078efcff */
[----:B------:R1:W-:Y:S01]  /*4870*/  F2F.BF16.F32 R167, R172 ;  /* 0x000000ac00a77304 */ /* 0x0003e20000202000 */
[----:B------:R-:W-:Y:S01]  /*4880*/  IMAD.WIDE.U32 R104, R118, 0x10000, RZ ;  /* 0x0001000076687825 */ /* 0x000fe200078e00ff */
[----:B------:R-:W-:-:S03]  /*4890*/  IADD3 R163, PT, PT, R2, 0x100, RZ ;  /* 0x0000010002a37810 */ /* 0x000fc60007ffe0ff */
[----:B---3--:R-:W-:-:S03]  /*48a0*/  IMAD.WIDE.U32 R106, R119, 0x10000, RZ ;  /* 0x00010000776a7825 */ /* 0x008fc600078e00ff */
[----:B------:R-:W3:Y:S01]  /*48b0*/  F2F.BF16.F32 R168, R168 ;  /* 0x000000a800a87304 */ /* 0x000ee20000202000 */
[----:B-1----:R-:W1:Y:S01]  /*48c0*/  LDC.64 R172, c[0x0][0x470] ;  /* 0x00011c00ffac7b82 */ /* 0x002e620000000a00 */
[----:B--2---:R-:W-:-:S06]  /*48d0*/  IMAD.WIDE.U32 R142, R163, 0x8, R160 ;  /* 0x00000008a38e7825 */ /* 0x004fcc00078e00a0 */
[----:B------:R-:W-:Y:S01]  /*48e0*/  F2F.BF16.F32 R120, R120 ;  /* 0x0000007800787304 */ /* 0x000fe20000202000 */
[----:B---3--:R-:W-:-:S07]  /*48f0*/  PRMT R167, R167, 0x5410, R168 ;  /* 0x00005410a7a77816 */ /* 0x008fce00000000a8 */
[----:B------:R-:W2:Y:S01]  /*4900*/  F2F.BF16.F32 R123, R123 ;  /* 0x0000007b007b7304 */ /* 0x000ea20000202000 */
[----:B------:R-:W-:Y:S02]  /*4910*/  LOP3.LUT R127, R167, R107, RZ, 0xfc, !PT ;  /* 0x0000006ba77f7212 */ /* 0x000fe400078efcff */
[----:B------:R-:W-:-:S05]  /*4920*/  IADD3 R167, PT, PT, R2, 0x300, RZ ;  /* 0x0000030002a77810 */ /* 0x000fca0007ffe0ff */
[----:B------:R-:W-:Y:S01]  /*4930*/  F2F.BF16.F32 R122, R122 ;  /* 0x0000007a007a7304 */ /* 0x000fe20000202000 */
[----:B-1----:R-:W-:-:S04]  /*4940*/  IMAD.WIDE.U32 R162, R163, 0x8, R172 ;  /* 0x00000008a3a27825 */ /* 0x002fc800078e00ac */
[----:B------:R-:W-:Y:S01]  /*4950*/  IMAD.WIDE.U32 R128, R167, 0x8, R160 ;  /* 0x00000008a7807825 */ /* 0x000fe200078e00a0 */
[----:B--2---:R-:W-:Y:S02]  /*4960*/  PRMT R123, R120, 0x5410, R123 ;  /* 0x00005410787b7816 */ /* 0x004fe4000000007b */
[----:B------:R-:W1:Y:S02]  /*4970*/  F2F.BF16.F32 R135, R135 ;  /* 0x0000008700877304 */ /* 0x000e640000202000 */
[----:B------:R-:W-:-:S06]  /*4980*/  LOP3.LUT R123, R123, R105, RZ, 0xfc, !PT ;  /* 0x000000697b7b7212 */ /* 0x000fcc00078efcff */
[----:B------:R-:W2:Y:S01]  /*4990*/  F2F.BF16.F32 R165, R165 ;  /* 0x000000a500a57304 */ /* 0x000ea20000202000 */
[----:B-1----:R-:W-:-:S07]  /*49a0*/  PRMT R139, R122, 0x5410, R135 ;  /* 0x000054107a8b7816 */ /* 0x002fce0000000087 */
[----:B------:R-:W1:Y:S01]  /*49b0*/  F2F.BF16.F32 R124, R124 ;  /* 0x0000007c007c7304 */ /* 0x000e620000202000 */
[----:B------:R-:W-:Y:S02]  /*49c0*/  LOP3.LUT R122, R104, R121, RZ, 0xfc, !PT ;  /* 0x00000079687a7212 */ /* 0x000fe400078efcff */
[----:B--2---:R-:W-:-:S05]  /*49d0*/  LOP3.LUT R126, R106, R165, RZ, 0xfc, !PT ;  /* 0x000000a56a7e7212 */ /* 0x004fca00078efcff */
[----:B------:R-:W2:Y:S01]  /*49e0*/  F2F.BF16.F32 R0, R0 ;  /* 0x0000000000007304 */ /* 0x000ea20000202000 */
[C---:B------:R-:W-:Y:S01]  /*49f0*/  IMAD.WIDE.U32 R106, R2.reuse, 0x8, R160 ;  /* 0x00000008026a7825 */ /* 0x040fe200078e00a0 */
[----:B------:R-:W-:-:S04]  /*4a00*/  IADD3 R165, PT, PT, R2, 0x200, RZ ;  /* 0x0000020002a57810 */ /* 0x000fc80007ffe0ff */
[----:B------:R3:W-:Y:S01]  /*4a10*/  STG.E.64 desc[UR14][R106.64], R158 ;  /* 0x0000009e6a007986 */ /* 0x0007e2000c101b0e */
[----:B-1----:R-:W-:Y:S01]  /*4a20*/  IMAD.WIDE.U32 R118, R124, 0x10000, RZ ;  /* 0x000100007c767825 */ /* 0x002fe200078e00ff */
[----:B------:R-:W-:Y:S04]  /*4a30*/  F2F.BF16.F32 R117, R117 ;  /* 0x0000007500757304 */ /* 0x000fe80000202000 */
[----:B------:R-:W-:Y:S01]  /*4a40*/  LOP3.LUT R119, R139, R119, RZ, 0xfc, !PT ;  /* 0x000000778b777212 */ /* 0x000fe200078efcff */
[----:B--2---:R-:W-:-:S03]  /*4a50*/  IMAD.WIDE.U32 R104, R0, 0x10000, RZ ;  /* 0x0001000000687825 */ /* 0x004fc600078e00ff */
[----:B------:R1:W2:Y:S01]  /*4a60*/  F2F.BF16.F32 R130, R166 ;  /* 0x000000a600827304 */ /* 0x0002a20000202000 */
[----:B---3--:R-:W-:-:S07]  /*4a70*/  IMAD.WIDE.U32 R106, R175, 0x8, R160 ;  /* 0x00000008af6a7825 */ /* 0x008fce00078e00a0 */
[----:B------:R-:W3:Y:S01]  /*4a80*/  F2F.BF16.F32 R125, R125 ;  /* 0x0000007d007d7304 */ /* 0x000ee20000202000 */
[----:B-1----:R-:W-:Y:S01]  /*4a90*/  IMAD.WIDE.U32 R166, R167, 0x8, R172 ;  /* 0x00000008a7a67825 */ /* 0x002fe200078e00ac */
[----:B--2---:R-:W-:-:S06]  /*4aa0*/  PRMT R121, R117, 0x5410, R130 ;  /* 0x0000541075797816 */ /* 0x004fcc0000000082 */
[----:B------:R1:W2:Y:S01]  /*4ab0*/  F2F.BF16.F32 R135, R138 ;  /* 0x0000008a00877304 */ /* 0x0002a20000202000 */
[----:B------:R-:W-:Y:S01]  /*4ac0*/  LOP3.LUT R105, R121, R105, RZ, 0xfc, !PT ;  /* 0x0000006979697212 */ /* 0x000fe200078efcff */
[----:B------:R-:W-:Y:S01]  /*4ad0*/  IMAD.WIDE.U32 R120, R171, 0x8, R160 ;  /* 0x00000008ab787825 */ /* 0x000fe200078e00a0 */
[----:B---3--:R-:W-:-:S03]  /*4ae0*/  LOP3.LUT R118, R118, R125, RZ, 0xfc, !PT ;  /* 0x0000007d76767212 */ /* 0x008fc600078efcff */
[----:B------:R-:W-:-:S04]  /*4af0*/  IMAD.WIDE.U32 R124, R169, 0x8, R160 ;  /* 0x00000008a97c7825 */ /* 0x000fc800078e00a0 */
[----:B-1----:R-:W-:Y:S01]  /*4b00*/  IMAD.WIDE.U32 R138, R165, 0x8, R160 ;  /* 0x00000008a58a7825 */ /* 0x002fe200078e00a0 */
[----:B--2---:R-:W-:-:S03]  /*4b10*/  LOP3.LUT R104, R104, R135, RZ, 0xfc, !PT ;  /* 0x0000008768687212 */ /* 0x004fc600078efcff */
        /* <DEDUP_REMOVED lines=10> */
[----:B------:R1:W-:Y:S04]  /*4bc0*/  STG.E.64 desc[UR14][R128.64], R126 ;  /* 0x0000007e80007986 */ /* 0x0003e8000c101b0e */
[----:B------:R2:W-:Y:S04]  /*4bd0*/  STG.E.64 desc[UR14][R166.64], R126 ;  /* 0x0000007ea6007986 */ /* 0x0005e8000c101b0e */
[----:B------:R4:W-:Y:S04]  /*4be0*/  STG.E.64 desc[UR14][R124.64], R122 ;  /* 0x0000007a7c007986 */ /* 0x0009e8000c101b0e */
[----:B------:R4:W-:Y:S01]  /*4bf0*/  STG.E.64 desc[UR14][R168.64], R122 ;  /* 0x0000007aa8007986 */ /* 0x0009e2000c101b0e */
[----:B-1----:R-:W-:-:S03]  /*4c00*/  PRMT R128, R0, 0x7610, R128 ;  /* 0x0000761000807816 */ /* 0x002fc60000000080 */
[----:B------:R4:W-:Y:S01]  /*4c10*/  STG.E.64 desc[UR14][R120.64], R118 ;  /* 0x0000007678007986 */ /* 0x0009e2000c101b0e */
[----:B------:R-:W-:Y:S02]  /*4c20*/  PRMT R129, R117, 0x7610, R129 ;  /* 0x0000761075817816 */ /* 0x000fe40000000081 */
[----:B--2---:R-:W-:Y:S01]  /*4c30*/  PRMT R127, R135, 0x7610, R127 ;  /* 0x00007610877f7816 */ /* 0x004fe2000000007f */
[----:B------:R4:W-:Y:S04]  /*4c40*/  STG.E.64 desc[UR14][R170.64], R118 ;  /* 0x00000076aa007986 */ /* 0x0009e8000c101b0e */
[----:B------:R4:W-:Y:S04]  /*4c50*/  STG.E.64 desc[UR14][R106.64], R104 ;  /* 0x000000686a007986 */ /* 0x0009e8000c101b0e */
[----:B------:R4:W-:Y:S01]  /*4c60*/  STG.E.64 desc[UR14][R172.64], R104 ;  /* 0x00000068ac007986 */ /* 0x0009e2000c101b0e */
[----:B------:R-:W-:Y:S05]  /*4c70*/  BRA `(.L_x_1624) ;  /* 0x0000005000a07947 */ /* 0x000fea0003800000 */
.L_x_1622:
[----:B------:R-:W-:-:S04]  /*4c80*/  UISETP.NE.U32.AND UP0, UPT, UR26, URZ, UPT ;  /* 0x000000ff1a00728c */ /* 0x000fc8000bf05070 */
[----:B------:R-:W-:-:S09]  /*4c90*/  UISETP.NE.AND.EX UP0, UPT, UR27, URZ, UPT, UP0 ;  /* 0x000000ff1b00728c */ /* 0x000fd2000bf05300 */
[----:B------:R-:W-:Y:S05]  /*4ca0*/  BRA.U UP0, `(.L_x_1625) ;  /* 0x0000000d00b07547 */ /* 0x000fea000b800000 */
[--C-:B------:R-:W-:Y:S01]  /*4cb0*/  FFMA.FTZ R105, R0, UR5, R182.reuse ;  /* 0x0000000500697c23 */ /* 0x100fe200080100b6 */
[----:B-----5:R-:W-:Y:S01]  /*4cc0*/  MOV R0, R145 ;  /* 0x0000009100007202 */ /* 0x020fe20000000f00 */
[--C-:B------:R-:W-:Y:S01]  /*4cd0*/  FFMA.FTZ R163, R163, UR5, R182.reuse ;  /* 0x00000005a3a37c23 */ /* 0x100fe200080100b6 */
[----:B------:R-:W-:Y:S01]  /*4ce0*/  MOV R106, R157 ;  /* 0x0000009d006a7202 */ /* 0x000fe20000000f00 */
[----:B------:R-:W-:Y:S01]  /*4cf0*/  FADD.FTZ R162, R162, -R105 ;  /* 0x80000069a2a27221 */ /* 0x000fe20000010000 */
[----:B------:R-:W-:Y:S01]  /*4d00*/  SHF.L.U32 R0, R0, 0x10, RZ ;  /* 0x0000001000007819 */ /* 0x000fe200000006ff */
[----:B------:R-:W-:Y:S01]  /*4d10*/  FADD.FTZ R163, R192, -R163 ;  /* 0x800000a3c0a37221 */ /* 0x000fe20000010000 */
[--C-:B------:R-:W-:Y:S01]  /*4d20*/  FFMA.FTZ R187, R187, UR5, R182.reuse ;  /* 0x00000005bbbb7c23 */ /* 0x100fe200080100b6 */
[----:B------:R-:W-:Y:S01]  /*4d30*/  FFMA.FTZ R193, R193, UR5, R182 ;  /* 0x00000005c1c17c23 */ /* 0x000fe200080100b6 */
[----:B------:R-:W-:Y:S01]  /*4d40*/  SHF.L.U32 R133, R106, 0x10, RZ ;  /* 0x000000106a857819 */ /* 0x000fe200000006ff */
[----:B------:R-:W-:Y:S01]  /*4d50*/  FFMA.FTZ R105, R163, UR7, R0 ;  /* 0x00000007a3697c23 */ /* 0x000fe20008010000 */
[----:B------:R-:W-:Y:S01]  /*4d60*/  SHF.R.U32.HI R0, RZ, 0x10, R145 ;  /* 0x00000010ff007819 */ /* 0x000fe20000011691 */
[----:B------:R-:W-:Y:S01]  /*4d70*/  FADD.FTZ R186, R186, -R187 ;  /* 0x800000bbbaba7221 */ /* 0x000fe20000010000 */
[----:B------:R-:W-:Y:S01]  /*4d80*/  FADD.FTZ R193, R194, -R193 ;  /* 0x800000c1c2c17221 */ /* 0x000fe20000010000 */
[----:B------:R-:W-:Y:S01]  /*4d90*/  FFMA.FTZ R132, R183, UR5, R182 ;  /* 0x00000005b7847c23 */ /* 0x000fe200080100b6 */
[----:B------:R-:W-:Y:S01]  /*4da0*/  SHF.L.U32 R0, R0, 0x10, RZ ;  /* 0x0000001000007819 */ /* 0x000fe200000006ff */
[----:B------:R-:W-:Y:S01]  /*4db0*/  FFMA.FTZ R186, R186, UR7, R133 ;  /* 0x00000007baba7c23 */ /* 0x000fe20008010085 */
[----:B------:R-:W-:Y:S01]  /*4dc0*/  SHF.R.U32.HI R133, RZ, 0x10, R157 ;  /* 0x00000010ff857819 */ /* 0x000fe2000001169d */
[----:B------:R-:W-:Y:S01]  /*4dd0*/  FADD.FTZ R132, R181, -R132 ;  /* 0x80000084b5847221 */ /* 0x000fe20000010000 */
[----:B------:R-:W-:Y:S01]  /*4de0*/  MOV R134, R155 ;  /* 0x0000009b00867202 */ /* 0x000fe20000000f00 */
[----:B------:R-:W-:Y:S01]  /*4df0*/  FFMA.FTZ R193, R193, UR7, R0 ;  /* 0x00000007c1c17c23 */ /* 0x000fe20008010000 */
[----:B------:R-:W-:Y:S01]  /*4e00*/  MOV R0, R144 ;  /* 0x0000009000007202 */ /* 0x000fe20000000f00 */
[--C-:B------:R-:W-:Y:S01]  /*4e10*/  FFMA.FTZ R178, R178, UR5, R182.reuse ;  /* 0x00000005b2b27c23 */ /* 0x100fe200080100b6 */
[----:B------:R-:W-:Y:S01]  /*4e20*/  SHF.L.U32 R163, R133, 0x10, RZ ;  /* 0x0000001085a37819 */ /* 0x000fe200000006ff */
[----:B------:R-:W-:Y:S01]  /*4e30*/  FFMA.FTZ R165, R165, UR5, R182 ;  /* 0x00000005a5a57c23 */ /* 0x000fe200080100b6 */
[----:B------:R-:W-:Y:S01]  /*4e40*/  SHF.L.U32 R107, R0, 0x10, RZ ;  /* 0x00000010006b7819 */ /* 0x000fe200000006ff */
[----:B------:R-:W-:Y:S01]  /*4e50*/  FADD.FTZ R178, R177, -R178 ;  /* 0x800000b2b1b27221 */ /* 0x000fe20000010000 */
[----:B------:R-:W-:Y:S01]  /*4e60*/  FFMA.FTZ R176, R176, UR5, R182 ;  /* 0x00000005b0b07c23 */ /* 0x000fe200080100b6 */
[----:B------:R-:W-:Y:S01]  /*4e70*/  FFMA.FTZ R132, R132, UR7, R163 ;  /* 0x0000000784847c23 */ /* 0x000fe200080100a3 */
[----:B------:R-:W-:Y:S01]  /*4e80*/  SHF.L.U32 R163, R134, 0x10, RZ ;  /* 0x0000001086a37819 */ /* 0x000fe200000006ff */
[----:B------:R-:W-:Y:S01]  /*4e90*/  FFMA.FTZ R107, R162, UR7, R107 ;  /* 0x00000007a26b7c23 */ /* 0x000fe2000801006b */
[----:B------:R-:W-:Y:S01]  /*4ea0*/  SHF.R.U32.HI R162, RZ, 0x10, R155 ;  /* 0x00000010ffa27819 */ /* 0x000fe2000001169b */
[----:B------:R1:W-:Y:S01]  /*4eb0*/  F2F.BF16.F32 R181, R132 ;  /* 0x0000008400b57304 */ /* 0x0003e20000202000 */
[----:B------:R-:W-:Y:S01]  /*4ec0*/  FADD.FTZ R165, R164, -R165 ;  /* 0x800000a5a4a57221 */ /* 0x000fe20000010000 */
[----:B------:R-:W-:Y:S01]  /*4ed0*/  FFMA.FTZ R134, R178, UR7, R163 ;  /* 0x00000007b2867c23 */ /* 0x000fe200080100a3 */
[----:B------:R-:W-:Y:S01]  /*4ee0*/  SHF.L.U32 R162, R162, 0x10, RZ ;  /* 0x00000010a2a27819 */ /* 0x000fe200000006ff */
[----:B------:R-:W-:Y:S01]  /*4ef0*/  FADD.FTZ R176, R175, -R176 ;  /* 0x800000b0afb07221 */ /* 0x000fe20000010000 */
[----:B------:R-:W-:Y:S01]  /*4f00*/  MOV R164, R153 ;  /* 0x0000009900a47202 */ /* 0x000fe20000000f00 */
[--C-:B------:R-:W-:Y:S01]  /*4f10*/  FFMA.FTZ R172, R172, UR5, R182.reuse ;  /* 0x00000005acac7c23 */ /* 0x100fe200080100b6 */
[----:B------:R-:W-:Y:S01]  /*4f20*/  FFMA.FTZ R168, R168, UR5, R182 ;  /* 0x00000005a8a87c23 */ /* 0x000fe200080100b6 */
[----:B------:R-:W-:Y:S01]  /*4f30*/  FFMA.FTZ R162, R165, UR7, R162 ;  /* 0x00000007a5a27c23 */ /* 0x000fe200080100a2 */
[----:B-1----:R-:W-:Y:S01]  /*4f40*/  MOV R132, R154 ;  /* 0x0000009a00847202 */ /* 0x002fe20000000f00 */
[----:B------:R-:W-:Y:S01]  /*4f50*/  FADD.FTZ R172, R171, -R172 ;  /* 0x800000acabac7221 */ /* 0x000fe20000010000 */
[----:B------:R-:W-:Y:S01]  /*4f60*/  FADD.FTZ R168, R167, -R168 ;  /* 0x800000a8a7a87221 */ /* 0x000fe20000010000 */
[----:B------:R1:W-:Y:S01]  /*4f70*/  F2F.BF16.F32 R175, R162 ;  /* 0x000000a200af7304 */ /* 0x0003e20000202000 */
[----:B------:R-:W-:Y:S01]  /*4f80*/  SHF.L.U32 R163, R132, 0x10, RZ ;  /* 0x0000001084a37819 */ /* 0x000fe200000006ff */
[--C-:B------:R-:W-:Y:S01]  /*4f90*/  FFMA.FTZ R170, R170, UR5, R182.reuse ;  /* 0x00000005aaaa7c23 */ /* 0x100fe200080100b6 */
[----:B------:R-:W-:Y:S01]  /*4fa0*/  SHF.R.U64 R132, R154, 0x10, R155 ;  /* 0x000000109a847819 */ /* 0x000fe2000000129b */
[--C-:B------:R-:W-:Y:S01]  /*4fb0*/  FFMA.FTZ R123, R123, UR5, R182.reuse ;  /* 0x000000057b7b7c23 */ /* 0x100fe200080100b6 */
[----:B------:R-:W-:Y:S01]  /*4fc0*/  FFMA.FTZ R117, R117, UR5, R182 ;  /* 0x0000000575757c23 */ /* 0x000fe200080100b6 */
[----:B------:R-:W-:Y:S01]  /*4fd0*/  FADD.FTZ R170, R169, -R170 ;  /* 0x800000aaa9aa7221 */ /* 0x000fe20000010000 */
[----:B------:R-:W-:Y:S01]  /*4fe0*/  SHF.L.U32 R165, R132, 0x10, RZ ;  /* 0x0000001084a57819 */ /* 0x000fe200000006ff */
[--C-:B------:R-:W-:Y:S01]  /*4ff0*/  FFMA.FTZ R169, R119, UR5, R182.reuse ;  /* 0x0000000577a97c23 */ /* 0x100fe200080100b6 */
[----:B-1----:R-:W-:Y:S01]  /*5000*/  SHF.R.U32.HI R162, RZ, 0x10, R153 ;  /* 0x00000010ffa27819 */ /* 0x002fe20000011699 */
[----:B------:R-:W-:Y:S01]  /*5010*/  FADD.FTZ R124, R124, -R123 ;  /* 0x8000007b7c7c7221 */ /* 0x000fe20000010000 */
[----:B------:R-:W-:Y:S01]  /*5020*/  MOV R123, R150 ;  /* 0x00000096007b7202 */ /* 0x000fe20000000f00 */
[----:B------:R-:W-:Y:S01]  /*5030*/  FFMA.FTZ R132, R176, UR7, R165 ;  /* 0x00000007b0847c23 */ /* 0x000fe200080100a5 */
[----:B------:R-:W-:Y:S01]  /*5040*/  SHF.L.U32 R165, R164, 0x10, RZ ;  /* 0x00000010a4a57819 */ /* 0x000fe200000006ff */
[----:B------:R-:W-:Y:S01]  /*5050*/  FADD.FTZ R169, R120, -R169 ;  /* 0x800000a978a97221 */ /* 0x000fe20000010000 */
[----:B------:R-:W-:Y:S01]  /*5060*/  MOV R164, R152 ;  /* 0x0000009800a47202 */ /* 0x000fe20000000f00 */
[----:B------:R-:W-:Y:S01]  /*5070*/  FADD.FTZ R117, R118, -R117 ;  /* 0x8000007576757221 */ /* 0x000fe20000010000 */
[----:B------:R-:W-:Y:S01]  /*5080*/  SHF.R.U64 R118, R150, 0x10, R151 ;  /* 0x0000001096767819 */ /* 0x000fe20000001297 */
[----:B------:R-:W-:Y:S01]  /*5090*/  FFMA.FTZ R172, R172, UR7, R165 ;  /* 0x00000007acac7c23 */ /* 0x000fe200080100a5 */
[----:B------:R-:W-:Y:S01]  /*50a0*/  SHF.L.U32 R165, R162, 0x10, RZ ;  /* 0x00000010a2a57819 */ /* 0x000fe200000006ff */
[--C-:B------:R-:W-:Y:S01]  /*50b0*/  FFMA.FTZ R121, R121, UR5, R182.reuse ;  /* 0x0000000579797c23 */ /* 0x100fe200080100b6 */
[--C-:B------:R-:W-:Y:S01]  /*50c0*/  FFMA.FTZ R135, R135, UR5, R182.reuse ;  /* 0x0000000587877c23 */ /* 0x100fe200080100b6 */
[--C-:B------:R-:W-:Y:S01]  /*50d0*/  FFMA.FTZ R139, R139, UR5, R182.reuse ;  /* 0x000000058b8b7c23 */ /* 0x100fe200080100b6 */
[----:B------:R-:W-:Y:S01]  /*50e0*/  SHF.R.U64 R104, R144, 0x10, R145 ;  /* 0x0000001090687819 */ /* 0x000fe20000001291 */
[----:B------:R-:W-:Y:S01]  /*50f0*/  FFMA.FTZ R167, R168, UR7, R165 ;  /* 0x00000007a8a77c23 */ /* 0x000fe200080100a5 */
[----:B------:R-:W-:Y:S01]  /*5100*/  SHF.L.U32 R165, R164, 0x10, RZ ;  /* 0x00000010a4a57819 */ /* 0x000fe200000006ff */
[----:B------:R-:W-:Y:S01]  /*5110*/  FADD.FTZ R122, R122, -R121 ;  /* 0x800000797a7a7221 */ /* 0x000fe20000010000 */
[----:B------:R-:W-:Y:S01]  /*5120*/  SHF.R.U64 R164, R152, 0x10, R153 ;  /* 0x0000001098a47819 */ /* 0x000fe20000001299 */
[--C-:B------:R-:W-:Y:S01]  /*5130*/  FFMA.FTZ R190, R190, UR5, R182.reuse ;  /* 0x00000005bebe7c23 */ /* 0x100fe200080100b6 */
[----:B------:R-:W-:Y:S01]  /*5140*/  SHF.R.U32.HI R168, RZ, 0x10, R151 ;  /* 0x00000010ffa87819 */ /* 0x000fe20000011697 */
[----:B------:R-:W-:Y:S01]  /*5150*/  FADD.FTZ R135, R136, -R135 ;  /* 0x8000008788877221 */ /* 0x000fe20000010000 */
[----:B------:R-:W-:Y:S01]  /*5160*/  SHF.L.U32 R171, R164, 0x10, RZ ;  /* 0x00000010a4ab7819 */ /* 0x000fe200000006ff */
[----:B------:R-:W-:Y:S01]  /*5170*/  FADD.FTZ R139, R140, -R139 ;  /* 0x8000008b8c8b7221 */ /* 0x000fe20000010000 */
[----:B------:R-:W-:Y:S01]  /*5180*/  MOV R164, R151 ;  /* 0x0000009700a47202 */ /* 0x000fe20000000f00 */
[----:B------:R-:W-:Y:S01]  /*5190*/  FFMA.FTZ R125, R125, UR5, R182 ;  /* 0x000000057d7d7c23 */ /* 0x000fe200080100b6 */
[----:B------:R-:W-:Y:S01]  /*51a0*/  SHF.L.U32 R104, R104, 0x10, RZ ;  /* 0x0000001068687819 */ /* 0x000fe200000006ff */
[----:B------:R-:W-:Y:S01]  /*51b0*/  FADD.FTZ R191, R191, -R190 ;  /* 0x800000bebfbf7221 */ /* 0x000fe20000010000 */
[----:B------:R-:W-:Y:S01]  /*51c0*/  SHF.L.U32 R164, R164, 0x10, RZ ;  /* 0x00000010a4a47819 */ /* 0x000fe200000006ff */
[----:B------:R1:W-:Y:S01]  /*51d0*/  F2F.BF16.F32 R131, R107 ;  /* 0x0000006b00837304 */ /* 0x0003e20000202000 */
[----:B------:R-:W-:Y:S01]  /*51e0*/  SHF.R.U64 R136, R148, 0x10, R149 ;  /* 0x0000001094887819 */ /* 0x000fe20000001295 */
[--C-:B------:R-:W-:Y:S01]  /*51f0*/  FFMA.FTZ R137, R137, UR5, R182.reuse ;  /* 0x0000000589897c23 */ /* 0x100fe200080100b6 */
[----:B------:R-:W-:Y:S01]  /*5200*/  FFMA.FTZ R185, R185, UR5, R182 ;  /* 0x00000005b9b97c23 */ /* 0x000fe200080100b6 */
[----:B------:R-:W-:Y:S01]  /*5210*/  FFMA.FTZ R120, R169, UR7, R164 ;  /* 0x00000007a9787c23 */ /* 0x000fe200080100a4 */
[----:B------:R-:W-:Y:S01]  /*5220*/  SHF.L.U32 R169, R168, 0x10, RZ ;  /* 0x00000010a8a97819 */ /* 0x000fe200000006ff */
[----:B------:R-:W-:Y:S01]  /*5230*/  FADD.FTZ R125, R126, -R125 ;  /* 0x8000007d7e7d7221 */ /* 0x000fe20000010000 */
[----:B------:R-:W-:Y:S01]  /*5240*/  SHF.L.U32 R136, R136, 0x10, RZ ;  /* 0x0000001088887819 */ /* 0x000fe200000006ff */
[----:B------:R-:W-:Y:S01]  /*5250*/  FFMA.FTZ R104, R191, UR7, R104 ;  /* 0x00000007bf687c23 */ /* 0x000fe20008010068 */
[----:B-1----:R-:W-:Y:S01]  /*5260*/  SHF.R.U64 R107, R156, 0x10, R157 ;  /* 0x000000109c6b7819 */ /* 0x002fe2000000129d */
[----:B------:R-:W-:Y:S01]  /*5270*/  FFMA.FTZ R164, R124, UR7, R169 ;  /* 0x000000077ca47c23 */ /* 0x000fe200080100a9 */
[----:B------:R-:W-:Y:S01]  /*5280*/  SHF.L.U32 R124, R123, 0x10, RZ ;  /* 0x000000107b7c7819 */ /* 0x000fe200000006ff */
[----:B------:R-:W-:Y:S01]  /*5290*/  FADD.FTZ R137, R138, -R137 ;  /* 0x800000898a897221 */ /* 0x000fe20000010000 */
[----:B------:R-:W-:Y:S01]  /*52a0*/  SHF.L.U32 R169, R118, 0x10, RZ ;  /* 0x0000001076a97819 */ /* 0x000fe200000006ff */
[----:B------:R-:W-:Y:S01]  /*52b0*/  FADD.FTZ R184, R184, -R185 ;  /* 0x800000b9b8b87221 */ /* 0x000fe20000010000 */
[----:B------:R-:W-:Y:S01]  /*52c0*/  SHF.L.U32 R107, R107, 0x10, RZ ;  /* 0x000000106b6b7819 */ /* 0x000fe200000006ff */
[----:B------:R-:W-:Y:S01]  /*52d0*/  FFMA.FTZ R117, R117, UR7, R124 ;  /* 0x0000000775757c23 */ /* 0x000fe2000801007c */
[----:B------:R-:W-:Y:S01]  /*52e0*/  MOV R124, R149 ;  /* 0x00000095007c7202 */ /* 0x000fe20000000f00 */
[----:B------:R-:W-:Y:S01]  /*52f0*/  FFMA.FTZ R118, R122, UR7, R169 ;  /* 0x000000077a767c23 */ /* 0x000fe200080100a9 */
[----:B------:R-:W-:Y:S01]  /*5300*/  MOV R106, R156 ;  /* 0x0000009c006a7202 */ /* 0x000fe20000000f00 */
[----:B------:R1:W-:Y:S01]  /*5310*/  F2F.BF16.F32 R121, R117 ;  /* 0x0000007500797304 */ /* 0x0003e20000202000 */
[----:B------:R-:W-:Y:S01]  /*5320*/  SHF.L.U32 R122, R124, 0x10, RZ ;  /* 0x000000107c7a7819 */ /* 0x000fe200000006ff */
[--C-:B------:R-:W-:Y:S01]  /*5330*/  FFMA.FTZ R189, R189, UR5, R182.reuse ;  /* 0x00000005bdbd7c23 */ /* 0x100fe200080100b6 */
[----:B------:R-:W-:Y:S01]  /*5340*/  SHF.R.U32.HI R124, RZ, 0x10, R149 ;  /* 0x00000010ff7c7819 */ /* 0x000fe20000011695 */
[--C-:B------:R-:W-:Y:S01]  /*5350*/  FFMA.FTZ R180, R180, UR5, R182.reuse ;  /* 0x00000005b4b47c23 */ /* 0x100fe200080100b6 */
[----:B------:R-:W-:Y:S01]  /*5360*/  FFMA.FTZ R160, R160, UR5, R182 ;  /* 0x00000005a0a07c23 */ /* 0x000fe200080100b6 */
[----:B------:R-:W-:Y:S01]  /*5370*/  FFMA.FTZ R122, R135, UR7, R122 ;  /* 0x00000007877a7c23 */ /* 0x000fe2000801007a */
[----:B------:R-:W-:Y:S01]  /*5380*/  SHF.L.U32 R124, R124, 0x10, RZ ;  /* 0x000000107c7c7819 */ /* 0x000fe200000006ff */
[----:B------:R-:W-:Y:S01]  /*5390*/  F2F.BF16.F32 R105, R105 ;  /* 0x0000006900697304 */ /* 0x000fe20000202000 */
[----:B-1----:R-:W-:Y:S01]  /*53a0*/  MOV R117, R148 ;  /* 0x0000009400757202 */ /* 0x002fe20000000f00 */
[----:B------:R-:W-:Y:S01]  /*53b0*/  FFMA.FTZ R161, R161, UR5, R182 ;  /* 0x00000005a1a17c23 */ /* 0x000fe200080100b6 */
[----:B------:R-:W-:Y:S01]  /*53c0*/  SHF.L.U32 R133, R106, 0x10, RZ ;  /* 0x000000106a857819 */ /* 0x000fe200000006ff */
[----:B------:R-:W-:Y:S01]  /*53d0*/  FFMA.FTZ R135, R139, UR7, R124 ;  /* 0x000000078b877c23 */ /* 0x000fe2000801007c */
[----:B------:R-:W-:Y:S01]  /*53e0*/  SHF.L.U32 R124, R117, 0x10, RZ ;  /* 0x00000010757c7819 */ /* 0x000fe200000006ff */
[----:B------:R-:W-:Y:S01]  /*53f0*/  FFMA.FTZ R107, R184, UR7, R107 ;  /* 0x00000007b86b7c23 */ /* 0x000fe2000801006b */
[----:B------:R-:W-:Y:S01]  /*5400*/  SHF.R.U64 R117, R146, 0x10, R147 ;  /* 0x0000001092757819 */ /* 0x000fe20000001293 */
[----:B------:R-:W1:Y:S01]  /*5410*/  F2F.BF16.F32 R0, R193 ;  /* 0x000000c100007304 */ /* 0x000e620000202000 */
[----:B------:R-:W-:Y:S01]  /*5420*/  FADD.FTZ R188, R188, -R189 ;  /* 0x800000bdbcbc7221 */ /* 0x000fe20000010000 */
[----:B------:R-:W-:Y:S01]  /*5430*/  FFMA.FTZ R125, R125, UR7, R124 ;  /* 0x000000077d7d7c23 */ /* 0x000fe2000801007c */
[----:B------:R-:W-:Y:S01]  /*5440*/  FFMA.FTZ R124, R137, UR7, R136 ;  /* 0x00000007897c7c23 */ /* 0x000fe20008010088 */
[----:B------:R-:W-:Y:S01]  /*5450*/  MOV R136, R147 ;  /* 0x0000009300887202 */ /* 0x000fe20000000f00 */
[----:B------:R-:W-:Y:S01]  /*5460*/  FADD.FTZ R180, R179, -R180 ;  /* 0x800000b4b3b47221 */ /* 0x000fe20000010000 */
[----:B------:R-:W-:Y:S01]  /*5470*/  FFMA.FTZ R174, R174, UR5, R182 ;  /* 0x00000005aeae7c23 */ /* 0x000fe200080100b6 */
[----:B------:R-:W-:Y:S01]  /*5480*/  FADD.FTZ R160, R143, -R160 ;  /* 0x800000a08fa07221 */ /* 0x000fe20000010000 */
[----:B------:R-:W2:Y:S01]  /*5490*/  F2F.BF16.F32 R104, R104 ;  /* 0x0000006800687304 */ /* 0x000ea20000202000 */
[----:B------:R-:W-:Y:S01]  /*54a0*/  SHF.L.U32 R117, R117, 0x10, RZ ;  /* 0x0000001075757819 */ /* 0x000fe200000006ff */
[----:B------:R-:W-:Y:S01]  /*54b0*/  FADD.FTZ R161, R158, -R161 ;  /* 0x800000a19ea17221 */ /* 0x000fe20000010000 */
[----:B------:R-:W-:Y:S01]  /*54c0*/  SHF.L.U32 R136, R136, 0x10, RZ ;  /* 0x0000001088887819 */ /* 0x000fe200000006ff */
[----:B------:R-:W-:Y:S01]  /*54d0*/  FFMA.FTZ R133, R188, UR7, R133 ;  /* 0x00000007bc857c23 */ /* 0x000fe20008010085 */
[----:B------:R-:W-:Y:S01]  /*54e0*/  FFMA.FTZ R163, R180, UR7, R163 ;  /* 0x00000007b4a37c23 */ /* 0x000fe200080100a3 */
[----:B------:R-:W-:Y:S01]  /*54f0*/  FFMA.FTZ R119, R170, UR7, R171 ;  /* 0x00000007aa777c23 */ /* 0x000fe200080100ab */
[----:B------:R-:W-:Y:S01]  /*5500*/  SHF.R.U32.HI R137, RZ, 0x10, R147 ;  /* 0x00000010ff897819 */ /* 0x000fe20000011693 */
[----:B------:R-:W3:Y:S01]  /*5510*/  F2F.BF16.F32 R106, R186 ;  /* 0x000000ba006a7304 */ /* 0x000ee20000202000 */
[----:B------:R-:W-:Y:S01]  /*5520*/  FADD.FTZ R174, R173, -R174 ;  /* 0x800000aeadae7221 */ /* 0x000fe20000010000 */
[----:B------:R-:W-:Y:S01]  /*5530*/  FFMA.FTZ R166, R166, UR5, R182 ;  /* 0x00000005a6a67c23 */ /* 0x000fe200080100b6 */
[----:B------:R-:W-:Y:S01]  /*5540*/  FFMA.FTZ R117, R160, UR7, R117 ;  /* 0x00000007a0757c23 */ /* 0x000fe20008010075 */
[----:B------:R-:W-:Y:S01]  /*5550*/  FFMA.FTZ R136, R161, UR7, R136 ;  /* 0x00000007a1887c23 */ /* 0x000fe20008010088 */
[----:B------:R-:W-:Y:S01]  /*5560*/  MOV R126, R146 ;  /* 0x00000092007e7202 */ /* 0x000fe20000000f00 */
[----:B------:R-:W4:Y:S01]  /*5570*/  LDC.64 R160, c[0x0][0x478] ;  /* 0x00011e00ffa07b82 */ /* 0x000f220000000a00 */
[----:B------:R-:W-:Y:S01]  /*5580*/  FFMA.FTZ R141, R141, UR5, R182 ;  /* 0x000000058d8d7c23 */ /* 0x000fe200080100b6 */
[----:B------:R-:W0:Y:S01]  /*5590*/  F2F.BF16.F32 R107, R107 ;  /* 0x0000006b006b7304 */ /* 0x000e220000202000 */
[----:B------:R-:W-:Y:S01]  /*55a0*/  SHF.L.U32 R137, R137, 0x10, RZ ;  /* 0x0000001089897819 */ /* 0x000fe200000006ff */
[----:B------:R-:W-:Y:S01]  /*55b0*/  FFMA.FTZ R165, R174, UR7, R165 ;  /* 0x00000007aea57c23 */ /* 0x000fe200080100a5 */
[----:B------:R-:W-:Y:S01]  /*55c0*/  FADD.FTZ R166, R159, -R166 ;  /* 0x800000a69fa67221 */ /* 0x000fe20000010000 */
[----:B------:R-:W-:Y:S01]  /*55d0*/  SHF.L.U32 R126, R126, 0x10, RZ ;  /* 0x000000107e7e7819 */ /* 0x000fe200000006ff */
[----:B------:R-:W-:Y:S01]  /*55e0*/  FADD.FTZ R141, R142, -R141 ;  /* 0x8000008d8e8d7221 */ /* 0x000fe20000010000 */
[----:B-1----:R-:W-:Y:S01]  /*55f0*/  PRMT R159, R105, 0x5410, R0 ;  /* 0x00005410699f7816 */ /* 0x002fe20000000000 */
[----:B------:R-:W-:Y:S01]  /*5600*/  FFMA.FTZ R166, R166, UR7, R137 ;  /* 0x00000007a6a67c23 */ /* 0x000fe20008010089 */
[----:B------:R-:W1:Y:S01]  /*5610*/  F2F.BF16.F32 R132, R132 ;  /* 0x0000008400847304 */ /* 0x000e620000202000 */
[----:B--2---:R-:W-:-:S04]  /*5620*/  IMAD.WIDE.U32 R104, R104, 0x10000, RZ ;  /* 0x0001000068687825 */ /* 0x004fc800078e00ff */
[----:B------:R-:W-:Y:S01]  /*5630*/  FFMA.FTZ R138, R141, UR7, R126 ;  /* 0x000000078d8a7c23 */ /* 0x000fe2000801007e */
[----:B---3--:R-:W-:Y:S02]  /*5640*/  PRMT R181, R106, 0x5410, R181 ;  /* 0x000054106ab57816 */ /* 0x008fe400000000b5 */
[----:B------:R-:W-:Y:S02]  /*5650*/  IADD3 R169, PT, PT, R2, 0x400, RZ ;  /* 0x0000040002a97810 */ /* 0x000fe40007ffe0ff */
[----:B------:R-:W-:Y:S01]  /*5660*/  LOP3.LUT R159, R159, R105, RZ, 0xfc, !PT ;  /* 0x000000699f9f7212 */ /* 0x000fe200078efcff */
[----:B------:R-:W2:Y:S01]  /*5670*/  F2F.BF16.F32 R134, R134 ;  /* 0x0000008600867304 */ /* 0x000ea20000202000 */
[----:B------:R-:W-:Y:S01]  /*5680*/  LOP3.LUT R158, R104, R131, RZ, 0xfc, !PT ;  /* 0x00000083689e7212 */ /* 0x000fe200078efcff */
[----:B0-----:R-:W-:Y:S01]  /*5690*/  IMAD.WIDE.U32 R106, R107, 0x10000, RZ ;  /* 0x000100006b6a7825 */ /* 0x001fe200078e00ff */
[----:B------:R-:W-:-:S03]  /*56a0*/  IADD3 R171, PT, PT, R2, 0x500, RZ ;  /* 0x0000050002ab7810 */ /* 0x000fc60007ffe0ff */
[----:B-1----:R-:W-:Y:S02]  /*56b0*/  IMAD.WIDE.U32 R104, R132, 0x10000, RZ ;  /* 0x0001000084687825 */ /* 0x002fe400078e00ff */
[----:B------:R-:W0:Y:S01]  /*56c0*/  F2F.BF16.F32 R133, R133 ;  /* 0x0000008500857304 */ /* 0x000e220000202000 */
[----:B------:R-:W-:Y:S02]  /*56d0*/  LOP3.LUT R141, R181, R107, RZ, 0xfc, !PT ;  /* 0x0000006bb58d7212 */ /* 0x000fe400078efcff */
[----:B--2---:R-:W-:-:S05]  /*56e0*/  PRMT R175, R134, 0x5410, R175 ;  /* 0x0000541086af7816 */ /* 0x004fca00000000af */
[----:B------:R-:W-:Y:S01]  /*56f0*/  F2F.BF16.F32 R163, R163 ;  /* 0x000000a300a37304 */ /* 0x000fe20000202000 */
[----:B------:R-:W-:Y:S02]  /*5700*/  LOP3.LUT R137, R175, R105, RZ, 0xfc, !PT ;  /* 0x00000069af897212 */ /* 0x000fe400078efcff */
[----:B------:R-:W-:Y:S02]  /*5710*/  IADD3 R175, PT, PT, R2, 0x600, RZ ;  /* 0x0000060002af7810 */ /* 0x000fe40007ffe0ff */
[----:B0-----:R-:W-:-:S03]  /*5720*/  LOP3.LUT R140, R106, R133, RZ, 0xfc, !PT ;  /* 0x000000856a8c7212 */ /* 0x001fc600078efcff */
[----:B------:R-:W0:Y:S08]  /*5730*/  F2F.BF16.F32 R119, R119 ;  /* 0x0000007700777304 */ /* 0x000e300000202000 */
[----:B------:R-:W-:Y:S01]  /*5740*/  F2F.BF16.F32 R118, R118 ;  /* 0x0000007600767304 */ /* 0x000fe20000202000 */
[----:B0-----:R-:W-:-:S07]  /*5750*/  IMAD.WIDE.U32 R106, R119, 0x10000, RZ ;  /* 0x00010000776a7825 */ /* 0x001fce00078e00ff */
[----:B------:R0:W-:Y:S08]  /*5760*/  F2F.BF16.F32 R162, R172 ;  /* 0x000000ac00a27304 */ /* 0x0001f00000202000 */
[----:B------:R-:W1:Y:S01]  /*5770*/  F2F.BF16.F32 R167, R167 ;  /* 0x000000a700a77304 */ /* 0x000e620000202000 */
[----:B0-----:R-:W0:Y:S07]  /*5780*/  LDC.64 R172, c[0x0][0x468] ;  /* 0x00011a00ffac7b82 */ /* 0x001e2e0000000a00 */
[----:B------:R-:W-:Y:S01]  /*5790*/  F2F.BF16.F32 R120, R120 ;  /* 0x0000007800787304 */ /* 0x000fe20000202000 */
[----:B-1----:R-:W-:-:S07]  /*57a0*/  PRMT R167, R162, 0x5410, R167 ;  /* 0x00005410a2a77816 */ /* 0x002fce00000000a7 */
[----:B------:R-:W1:Y:S01]  /*57b0*/  F2F.BF16.F32 R123, R164 ;  /* 0x000000a4007b7304 */ /* 0x000e620000202000 */
[----:B------:R-:W-:Y:S02]  /*57c0*/  LOP3.LUT R133, R167, R107, RZ, 0xfc, !PT ;  /* 0x0000006ba7857212 */ /* 0x000fe400078efcff */
[----:B------:R-:W-:-:S05]  /*57d0*/  IADD3 R167, PT, PT, R2, 0x300, RZ ;  /* 0x0000030002a77810 */ /* 0x000fca0007ffe0ff */
[----:B------:R-:W-:Y:S01]  /*57e0*/  F2F.BF16.F32 R122, R122 ;  /* 0x0000007a007a7304 */ /* 0x000fe20000202000 */
[----:B-1----:R-:W-:-:S07]  /*57f0*/  PRMT R123, R120, 0x5410, R123 ;  /* 0x00005410787b7816 */ /* 0x002fce000000007b */
[----:B------:R-:W1:Y:S08]  /*5800*/  F2F.BF16.F32 R135, R135 ;  /* 0x0000008700877304 */ /* 0x000e700000202000 */
[----:B------:R-:W2:Y:S01]  /*5810*/  F2F.BF16.F32 R165, R165 ;  /* 0x000000a500a57304 */ /* 0x000ea20000202000 */
[----:B-1----:R-:W-:-:S07]  /*5820*/  PRMT R135, R122, 0x5410, R135 ;  /* 0x000054107a877816 */ /* 0x002fce0000000087 */
[----:B------:R-:W1:Y:S01]  /*5830*/  F2F.BF16.F32 R124, R124 ;  /* 0x0000007c007c7304 */ /* 0x000e620000202000 */
[----:B--2---:R-:W-:-:S07]  /*5840*/  LOP3.LUT R132, R106, R165, RZ, 0xfc, !PT ;  /* 0x000000a56a847212 */ /* 0x004fce00078efcff */
[----:B------:R-:W2:Y:S01]  /*5850*/  F2F.BF16.F32 R117, R117 ;  /* 0x0000007500757304 */ /* 0x000ea20000202000 */
[C---:B----4-:R-:W-:Y:S01]  /*5860*/  IMAD.WIDE.U32 R106, R2.reuse, 0x8, R160 ;  /* 0x00000008026a7825 */ /* 0x050fe200078e00a0 */
[----:B------:R-:W-:-:S04]  /*5870*/  IADD3 R165, PT, PT, R2, 0x200, RZ ;  /* 0x0000020002a57810 */ /* 0x000fc80007ffe0ff */
[----:B------:R3:W-:Y:S02]  /*5880*/  STG.E.64 desc[UR14][R106.64], R158 ;  /* 0x0000009e6a007986 */ /* 0x0007e4000c101b0e */
[----:B------:R4:W-:Y:S08]  /*5890*/  F2F.BF16.F32 R126, R136 ;  /* 0x00000088007e7304 */ /* 0x0009f00000202000 */
[----:B------:R-:W0:Y:S01]  /*58a0*/  F2F.BF16.F32 R0, R166 ;  /* 0x000000a600007304 */ /* 0x000e220000202000 */
[----:B----4-:R-:W-:Y:S01]  /*58b0*/  LOP3.LUT R136, R104, R163, RZ, 0xfc, !PT ;  /* 0x000000a368887212 */ /* 0x010fe200078efcff */
[----:B------:R-:W-:Y:S01]  /*58c0*/  IMAD.WIDE.U32 R104, R118, 0x10000, RZ ;  /* 0x0001000076687825 */ /* 0x000fe200078e00ff */
[----:B------:R-:W-:-:S03]  /*58d0*/  IADD3 R163, PT, PT, R2, 0x100, RZ ;  /* 0x0000010002a37810 */ /* 0x000fc60007ffe0ff */
[----:B-1----:R-:W-:Y:S01]  /*58e0*/  IMAD.WIDE.U32 R118, R124, 0x10000, RZ ;  /* 0x000100007c767825 */ /* 0x002fe200078e00ff */
[----:B------:R-:W-:Y:S01]  /*58f0*/  LOP3.LUT R123, R123, R105, RZ, 0xfc, !PT ;  /* 0x000000697b7b7212 */ /* 0x000fe200078efcff */
[----:B------:R-:W1:Y:S01]  /*5900*/  F2F.BF16.F32 R125, R125 ;  /* 0x0000007d007d7304 */ /* 0x000e620000202000 */
[----:B------:R-:W-:Y:S01]  /*5910*/  LOP3.LUT R122, R104, R121, RZ, 0xfc, !PT ;  /* 0x00000079687a7212 */ /* 0x000fe200078efcff */
[----:B--2---:R-:W-:Y:S01]  /*5920*/  IMAD.WIDE.U32 R104, R117, 0x10000, RZ ;  /* 0x0001000075687825 */ /* 0x004fe200078e00ff */
[----:B------:R-:W-:-:S03]  /*5930*/  LOP3.LUT R119, R135, R119, RZ, 0xfc, !PT ;  /* 0x0000007787777212 */ /* 0x000fc600078efcff */
[----:B------:R-:W-:Y:S01]  /*5940*/  IMAD.WIDE.U32 R142, R163, 0x8, R160 ;  /* 0x00000008a38e7825 */ /* 0x000fe200078e00a0 */
[----:B0-----:R-:W-:Y:S01]  /*5950*/  PRMT R121, R126, 0x5410, R0 ;  /* 0x000054107e797816 */ /* 0x001fe20000000000 */
[----:B------:R0:W2:Y:S02]  /*5960*/  F2F.BF16.F32 R131, R138 ;  /* 0x0000008a00837304 */ /* 0x0000a40000202000 */
[----:B------:R-:W-:Y:S01]  /*5970*/  IMAD.WIDE.U32 R134, R167, 0x8, R160 ;  /* 0x00000008a7867825 */ /* 0x000fe200078e00a0 */
[----:B------:R-:W-:-:S03]  /*5980*/  LOP3.LUT R105, R121, R105, RZ, 0xfc, !PT ;  /* 0x0000006979697212 */ /* 0x000fc600078efcff */
[----:B------:R-:W-:Y:S01]  /*5990*/  IMAD.WIDE.U32 R120, R171, 0x8, R160 ;  /* 0x00000008ab787825 */ /* 0x000fe200078e00a0 */
[----:B-1----:R-:W-:-:S03]  /*59a0*/  LOP3.LUT R118, R118, R125, RZ, 0xfc, !PT ;  /* 0x0000007d76767212 */ /* 0x002fc600078efcff */
[----:B0-----:R-:W-:-:S04]  /*59b0*/  IMAD.WIDE.U32 R138, R165, 0x8, R160 ;  /* 0x00000008a58a7825 */ /* 0x001fc800078e00a0 */
[----:B------:R-:W-:Y:S01]  /*59c0*/  IMAD.WIDE.U32 R124, R169, 0x8, R160 ;  /* 0x00000008a97c7825 */ /* 0x000fe200078e00a0 */
[----:B--2---:R-:W-:-:S03]  /*59d0*/  LOP3.LUT R104, R104, R131, RZ, 0xfc, !PT ;  /* 0x0000008368687212 */ /* 0x004fc600078efcff */
[----:B---3--:R-:W-:-:S04]  /*59e0*/  IMAD.WIDE.U32 R106, R175, 0x8, R160 ;  /* 0x00000008af6a7825 */ /* 0x008fc800078e00a0 */
[----:B------:R-:W-:-:S04]  /*59f0*/  IMAD.WIDE.U32 R160, R2, 0x8, R172 ;  /* 0x0000000802a07825 */ /* 0x000fc800078e00ac */
        /* <DEDUP_REMOVED lines=11> */
[----:B------:R0:W-:Y:S04]  /*5ab0*/  STG.E.64 desc[UR14][R134.64], R132 ;  /* 0x0000008486007986 */ /* 0x0001e8000c101b0e */
[----:B------:R1:W-:Y:S04]  /*5ac0*/  STG.E.64 desc[UR14][R166.64], R132 ;  /* 0x00000084a6007986 */ /* 0x0003e8000c101b0e */
[----:B------:R2:W-:Y:S04]  /*5ad0*/  STG.E.64 desc[UR14][R124.64], R122 ;  /* 0x0000007a7c007986 */ /* 0x0005e8000c101b0e */
[----:B------:R2:W-:Y:S01]  /*5ae0*/  STG.E.64 desc[UR14][R168.64], R122 ;  /* 0x0000007aa8007986 */ /* 0x0005e2000c101b0e */
[----:B0-----:R-:W-:-:S03]  /*5af0*/  PRMT R134, R0, 0x7610, R134 ;  /* 0x0000761000867816 */ /* 0x001fc60000000086 */
[----:B------:R2:W-:Y:S01]  /*5b00*/  STG.E.64 desc[UR14][R120.64], R118 ;  /* 0x0000007678007986 */ /* 0x0005e2000c101b0e */
[----:B-1----:R-:W-:-:S03]  /*5b10*/  PRMT R132, R117, 0x7610, R132 ;  /* 0x0000761075847816 */ /* 0x002fc60000000084 */
[----:B------:R2:W-:Y:S01]  /*5b20*/  STG.E.64 desc[UR14][R170.64], R118 ;  /* 0x00000076aa007986 */ /* 0x0005e2000c101b0e */
[----:B------:R-:W-:-:S03]  /*5b30*/  PRMT R133, R126, 0x7610, R133 ;  /* 0x000076107e857816 */ /* 0x000fc60000000085 */
[----:B------:R2:W-:Y:S04]  /*5b40*/  STG.E.64 desc[UR14][R106.64], R104 ;  /* 0x000000686a007986 */ /* 0x0005e8000c101b0e */
[----:B------:R2:W-:Y:S01]  /*5b50*/  STG.E.64 desc[UR14][R172.64], R104 ;  /* 0x00000068ac007986 */ /* 0x0005e2000c101b0e */
[----:B------:R-:W-:Y:S05]  /*5b60*/  BRA `(.L_x_1624) ;  /* 0x0000004000e47947 */ /* 0x000fea0003800000 */
.L_x_1625:
[--C-:B------:R-:W-:Y:S01]  /*5b70*/  FFMA.FTZ R106, R183, UR5, R182.reuse ;  /* 0x00000005b76a7c23 */ /* 0x100fe200080100b6 */
[--C-:B------:R-:W-:Y:S01]  /*5b80*/  FFMA.FTZ R187, R187, UR5, R182.reuse ;  /* 0x00000005bbbb7c23 */ /* 0x100fe200080100b6 */
[----:B-----5:R-:W-:Y:S01]  /*5b90*/  SHF.R.U32.HI R107, RZ, 0x10, R157 ;  /* 0x00000010ff6b7819 */ /* 0x020fe2000001169d */
[----:B------:R-:W-:Y:S01]  /*5ba0*/  FFMA.FTZ R189, R189, UR5, R182 ;  /* 0x00000005bdbd7c23 */ /* 0x000fe200080100b6 */
[----:B------:R-:W-:Y:S01]  /*5bb0*/  FADD.FTZ R181, R181, -R106 ;  /* 0x8000006ab5b57221 */ /* 0x000fe20000010000 */
[----:B------:R-:W-:Y:S01]  /*5bc0*/  MOV R106, R157 ;  /* 0x0000009d006a7202 */ /* 0x000fe20000000f00 */
[----:B------:R-:W-:Y:S01]  /*5bd0*/  FADD.FTZ R187, R186, -R187 ;  /* 0x800000bbbabb7221 */ /* 0x000fe20000010000 */
        /* <DEDUP_REMOVED lines=8> */
[----:B------:R-:W-:Y:S01]  /*5c60*/  SHF.L.U32 R128, R127, 0x10, RZ ;  /* 0x000000107f807819 */ /* 0x000fe200000006ff */
[----:B------:R-:W-:Y:S01]  /*5c70*/  FADD.FTZ R163, R192, -R163 ;  /* 0x800000a3c0a37221 */ /* 0x000fe20000010000 */
[----:B------:R-:W-:Y:S01]  /*5c80*/  SHF.L.U32 R0, R0, 0x10, RZ ;  /* 0x0000001000007819 */ /* 0x000fe200000006ff */
[----:B------:R-:W-:Y:S01]  /*5c90*/  FADD.FTZ R162, R162, -R105 ;  /* 0x80000069a2a27221 */ /* 0x000fe20000010000 */
[----:B------:R-:W-:Y:S01]  /*5ca0*/  SHF.R.U32.HI R131, RZ, 0x10, R155 ;  /* 0x00000010ff837819 */ /* 0x000fe2000001169b */
[----:B------:R-:W-:Y:S01]  /*5cb0*/  FFMA.FTZ R128, R189, UR7, R128 ;  /* 0x00000007bd807c23 */ /* 0x000fe20008010080 */
[----:B------:R-:W-:Y:S01]  /*5cc0*/  FFMA.FTZ R176, R176, UR5, R182 ;  /* 0x00000005b0b07c23 */ /* 0x000fe200080100b6 */
[----:B------:R-:W-:Y:S01]  /*5cd0*/  FFMA.FTZ R163, R163, UR7, R0 ;  /* 0x00000007a3a37c23 */ /* 0x000fe20008010000 */
[----:B------:R-:W-:Y:S01]  /*5ce0*/  MOV R0, R144 ;  /* 0x0000009000007202 */ /* 0x000fe20000000f00 */
[----:B------:R1:W-:Y:S01]  /*5cf0*/  F2F.BF16.F32 R133, R128 ;  /* 0x0000008000857304 */ /* 0x0003e20000202000 */
[----:B------:R-:W-:Y:S01]  /*5d00*/  SHF.L.U32 R132, R131, 0x10, RZ ;  /* 0x0000001083847819 */ /* 0x000fe200000006ff */
[----:B------:R-:W-:Y:S01]  /*5d10*/  FADD.FTZ R176, R175, -R176 ;  /* 0x800000b0afb07221 */ /* 0x000fe20000010000 */
[----:B------:R-:W-:Y:S01]  /*5d20*/  SHF.L.U32 R105, R0, 0x10, RZ ;  /* 0x0000001000697819 */ /* 0x000fe200000006ff */
[--C-:B------:R-:W-:Y:S01]  /*5d30*/  FFMA.FTZ R172, R172, UR5, R182.reuse ;  /* 0x00000005acac7c23 */ /* 0x100fe200080100b6 */
[----:B------:R-:W-:Y:S01]  /*5d40*/  MOV R134, R153 ;  /* 0x0000009900867202 */ /* 0x000fe20000000f00 */
[--C-:B------:R-:W-:Y:S01]  /*5d50*/  FFMA.FTZ R165, R165, UR5, R182.reuse ;  /* 0x00000005a5a57c23 */ /* 0x100fe200080100b6 */
[----:B------:R-:W-:Y:S01]  /*5d60*/  FFMA.FTZ R168, R168, UR5, R182 ;  /* 0x00000005a8a87c23 */ /* 0x000fe200080100b6 */
[----:B------:R2:W-:Y:S01]  /*5d70*/  F2F.BF16.F32 R0, R163 ;  /* 0x000000a300007304 */ /* 0x0005e20000202000 */
[----:B-1----:R-:W-:Y:S01]  /*5d80*/  MOV R128, R154 ;  /* 0x0000009a00807202 */ /* 0x002fe20000000f00 */
[----:B------:R-:W-:Y:S01]  /*5d90*/  FFMA.FTZ R129, R162, UR7, R105 ;  /* 0x00000007a2817c23 */ /* 0x000fe20008010069 */
[----:B------:R-:W-:Y:S01]  /*5da0*/  FADD.FTZ R172, R171, -R172 ;  /* 0x800000acabac7221 */ /* 0x000fe20000010000 */
[----:B------:R-:W-:Y:S01]  /*5db0*/  SHF.R.U32.HI R162, RZ, 0x10, R153 ;  /* 0x00000010ffa27819 */ /* 0x000fe20000011699 */
[----:B------:R-:W-:Y:S01]  /*5dc0*/  FADD.FTZ R165, R164, -R165 ;  /* 0x800000a5a4a57221 */ /* 0x000fe20000010000 */
[----:B------:R-:W-:Y:S01]  /*5dd0*/  SHF.L.U32 R131, R128, 0x10, RZ ;  /* 0x0000001080837819 */ /* 0x000fe200000006ff */
[--C-:B------:R-:W-:Y:S01]  /*5de0*/  FFMA.FTZ R170, R170, UR5, R182.reuse ;  /* 0x00000005aaaa7c23 */ /* 0x100fe200080100b6 */
[----:B------:R-:W-:Y:S01]  /*5df0*/  SHF.R.U64 R128, R154, 0x10, R155 ;  /* 0x000000109a807819 */ /* 0x000fe2000000129b */
[--C-:B------:R-:W-:Y:S01]  /*5e00*/  FFMA.FTZ R123, R123, UR5, R182.reuse ;  /* 0x000000057b7b7c23 */ /* 0x100fe200080100b6 */
[----:B------:R-:W-:Y:S01]  /*5e10*/  SHF.R.U32.HI R164, RZ, 0x10, R151 ;  /* 0x00000010ffa47819 */ /* 0x000fe20000011697 */
[----:B------:R-:W-:Y:S01]  /*5e20*/  FFMA.FTZ R193, R193, UR5, R182 ;  /* 0x00000005c1c17c23 */ /* 0x000fe200080100b6 */
[----:B--2---:R-:W-:Y:S01]  /*5e30*/  SHF.L.U32 R163, R128, 0x10, RZ ;  /* 0x0000001080a37819 */ /* 0x004fe200000006ff */
[----:B------:R-:W-:Y:S01]  /*5e40*/  FADD.FTZ R168, R167, -R168 ;  /* 0x800000a8a7a87221 */ /* 0x000fe20000010000 */
[----:B------:R-:W-:Y:S01]  /*5e50*/  SHF.R.U32.HI R104, RZ, 0x10, R145 ;  /* 0x00000010ff687819 */ /* 0x000fe20000011691 */
[----:B------:R-:W-:Y:S01]  /*5e60*/  FADD.FTZ R170, R169, -R170 ;  /* 0x800000aaa9aa7221 */ /* 0x000fe20000010000 */
[----:B------:R-:W-:Y:S01]  /*5e70*/  SHF.L.U32 R169, R164, 0x10, RZ ;  /* 0x00000010a4a97819 */ /* 0x000fe200000006ff */
        /* <DEDUP_REMOVED lines=8> */
[----:B------:R-:W-:Y:S01]  /*5f00*/  FFMA.FTZ R117, R117, UR5, R182 ;  /* 0x0000000575757c23 */ /* 0x000fe200080100b6 */
[----:B------:R-:W-:Y:S01]  /*5f10*/  MOV R162, R152 ;  /* 0x0000009800a27202 */ /* 0x000fe20000000f00 */
[----:B------:R-:W-:Y:S01]  /*5f20*/  FFMA.FTZ R169, R124, UR7, R169 ;  /* 0x000000077ca97c23 */ /* 0x000fe200080100a9 */
[----:B------:R-:W-:Y:S01]  /*5f30*/  FFMA.FTZ R193, R193, UR7, R104 ;  /* 0x00000007c1c17c23 */ /* 0x000fe20008010068 */
[----:B------:R-:W-:Y:S01]  /*5f40*/  FFMA.FTZ R167, R168, UR7, R163 ;  /* 0x00000007a8a77c23 */ /* 0x000fe200080100a3 */
[----:B------:R-:W-:Y:S01]  /*5f50*/  SHF.L.U32 R163, R162, 0x10, RZ ;  /* 0x00000010a2a37819 */ /* 0x000fe200000006ff */
[----:B------:R-:W-:Y:S01]  /*5f60*/  FFMA.FTZ R132, R165, UR7, R132 ;  /* 0x00000007a5847c23 */ /* 0x000fe20008010084 */
[----:B------:R-:W-:Y:S01]  /*5f70*/  SHF.R.U64 R162, R152, 0x10, R153 ;  /* 0x0000001098a27819 */ /* 0x000fe20000001299 */
[----:B------:R-:W-:Y:S01]  /*5f80*/  FADD.FTZ R117, R118, -R117 ;  /* 0x8000007576757221 */ /* 0x000fe20000010000 */
[----:B------:R-:W-:Y:S01]  /*5f90*/  SHF.L.U32 R124, R123, 0x10, RZ ;  /* 0x000000107b7c7819 */ /* 0x000fe200000006ff */
[--C-:B------:R-:W-:Y:S01]  /*5fa0*/  FFMA.FTZ R190, R190, UR5, R182.reuse ;  /* 0x00000005bebe7c23 */ /* 0x100fe200080100b6 */
[----:B------:R-:W-:Y:S01]  /*5fb0*/  SHF.R.U64 R104, R144, 0x10, R145 ;  /* 0x0000001090687819 */ /* 0x000fe20000001291 */
[----:B------:R-:W-:Y:S01]  /*5fc0*/  FFMA.FTZ R121, R121, UR5, R182 ;  /* 0x0000000579797c23 */ /* 0x000fe200080100b6 */
[----:B------:R-:W-:Y:S01]  /*5fd0*/  SHF.L.U32 R165, R162, 0x10, RZ ;  /* 0x00000010a2a57819 */ /* 0x000fe200000006ff */
[----:B------:R-:W-:Y:S01]  /*5fe0*/  FFMA.FTZ R117, R117, UR7, R124 ;  /* 0x0000000775757c23 */ /* 0x000fe2000801007c */
[----:B------:R-:W-:Y:S01]  /*5ff0*/  SHF.R.U64 R123, R150, 0x10, R151 ;  /* 0x00000010967b7819 */ /* 0x000fe20000001297 */
[----:B------:R-:W-:Y:S01]  /*6000*/  FADD.FTZ R191, R191, -R190 ;  /* 0x800000bebfbf7221 */ /* 0x000fe20000010000 */
[----:B------:R-:W-:Y:S01]  /*6010*/  SHF.L.U32 R104, R104, 0x10, RZ ;  /* 0x0000001068687819 */ /* 0x000fe200000006ff */
[--C-:B------:R-:W-:Y:S01]  /*6020*/  FFMA.FTZ R119, R119, UR5, R182.reuse ;  /* 0x0000000577777c23 */ /* 0x100fe200080100b6 */
[----:B------:R-:W-:Y:S01]  /*6030*/  SHF.L.U32 R124, R123, 0x10, RZ ;  /* 0x000000107b7c7819 */ /* 0x000fe200000006ff */
[----:B------:R-:W-:Y:S01]  /*6040*/  FFMA.FTZ R165, R170, UR7, R165 ;  /* 0x00000007aaa57c23 */ /* 0x000fe200080100a5 */
[----:B------:R-:W-:Y:S01]  /*6050*/  FADD.FTZ R121, R122, -R121 ;  /* 0x800000797a797221 */ /* 0x000fe20000010000 */
[----:B------:R-:W-:Y:S01]  /*6060*/  SHF.R.U32.HI R123, RZ, 0x10, R149 ;  /* 0x00000010ff7b7819 */ /* 0x000fe20000011695 */
[----:B------:R-:W-:Y:S01]  /*6070*/  FFMA.FTZ R139, R139, UR5, R182 ;  /* 0x000000058b8b7c23 */ /* 0x000fe200080100b6 */
[----:B------:R-:W-:Y:S01]  /*6080*/  FFMA.FTZ R104, R191, UR7, R104 ;  /* 0x00000007bf687c23 */ /* 0x000fe20008010068 */
[----:B------:R-:W-:Y:S01]  /*6090*/  FADD.FTZ R119, R120, -R119 ;  /* 0x8000007778777221 */ /* 0x000fe20000010000 */
[----:B------:R-:W-:Y:S01]  /*60a0*/  FFMA.FTZ R121, R121, UR7, R124 ;  /* 0x0000000779797c23 */ /* 0x000fe2000801007c */
[----:B------:R-:W-:Y:S01]  /*60b0*/  F2F.BF16.F32 R120, R165 ;  /* 0x000000a500787304 */ /* 0x000fe20000202000 */
[----:B------:R-:W-:Y:S01]  /*60c0*/  SHF.L.U32 R124, R123, 0x10, RZ ;  /* 0x000000107b7c7819 */ /* 0x000fe200000006ff */
[----:B------:R-:W-:Y:S01]  /*60d0*/  FADD.FTZ R139, R140, -R139 ;  /* 0x8000008b8c8b7221 */ /* 0x000fe20000010000 */
[--C-:B------:R-:W-:Y:S01]  /*60e0*/  FFMA.FTZ R185, R185, UR5, R182.reuse ;  /* 0x00000005b9b97c23 */ /* 0x100fe200080100b6 */
[----:B------:R-:W-:Y:S01]  /*60f0*/  MOV R127, R155 ;  /* 0x0000009b007f7202 */ /* 0x000fe20000000f00 */
[----:B------:R-:W-:Y:S01]  /*6100*/  FFMA.FTZ R125, R125, UR5, R182 ;  /* 0x000000057d7d7c23 */ /* 0x000fe200080100b6 */
[----:B------:R-:W-:Y:S01]  /*6110*/  FFMA.FTZ R123, R139, UR7, R124 ;  /* 0x000000078b7b7c23 */ /* 0x000fe2000801007c */
[--C-:B------:R-:W-:Y:S01]  /*6120*/  FFMA.FTZ R178, R178, UR5, R182.reuse ;  /* 0x00000005b2b27c23 */ /* 0x100fe200080100b6 */
[----:B------:R1:W-:Y:S01]  /*6130*/  F2F.BF16.F32 R165, R117 ;  /* 0x0000007500a57304 */ /* 0x0003e20000202000 */
[----:B------:R-:W-:Y:S01]  /*6140*/  MOV R162, R151 ;  /* 0x0000009700a27202 */ /* 0x000fe20000000f00 */
[----:B------:R-:W-:Y:S01]  /*6150*/  FADD.FTZ R185, R184, -R185 ;  /* 0x800000b9b8b97221 */ /* 0x000fe20000010000 */
[----:B------:R-:W-:Y:S01]  /*6160*/  FFMA.FTZ R137, R137, UR5, R182 ;  /* 0x0000000589897c23 */ /* 0x000fe200080100b6 */
[----:B------:R-:W-:Y:S01]  /*6170*/  FFMA.FTZ R130, R181, UR7, R130 ;  /* 0x00000007b5827c23 */ /* 0x000fe20008010082 */
[----:B------:R-:W-:Y:S01]  /*6180*/  SHF.L.U32 R127, R127, 0x10, RZ ;  /* 0x000000107f7f7819 */ /* 0x000fe200000006ff */
[----:B------:R-:W-:Y:S01]  /*6190*/  FADD.FTZ R125, R126, -R125 ;  /* 0x8000007d7e7d7221 */ /* 0x000fe20000010000 */
[----:B------:R-:W-:Y:S01]  /*61a0*/  FADD.FTZ R178, R177, -R178 ;  /* 0x800000b2b1b27221 */ /* 0x000fe20000010000 */
[----:B------:R2:W-:Y:S01]  /*61b0*/  F2F.BF16.F32 R106, R104 ;  /* 0x00000068006a7304 */ /* 0x0005e20000202000 */
[----:B-1----:R-:W-:Y:S01]  /*61c0*/  MOV R117, R148 ;  /* 0x0000009400757202 */ /* 0x002fe20000000f00 */
[--C-:B------:R-:W-:Y:S01]  /*61d0*/  FFMA.FTZ R135, R135, UR5, R182.reuse ;  /* 0x0000000587877c23 */ /* 0x100fe200080100b6 */
[----:B------:R-:W-:Y:S01]  /*61e0*/  SHF.L.U32 R162, R162, 0x10, RZ ;  /* 0x00000010a2a27819 */ /* 0x000fe200000006ff */
[----:B------:R-:W-:Y:S01]  /*61f0*/  FADD.FTZ R137, R138, -R137 ;  /* 0x800000898a897221 */ /* 0x000fe20000010000 */
[----:B------:R-:W-:Y:S01]  /*6200*/  SHF.L.U32 R124, R117, 0x10, RZ ;  /* 0x00000010757c7819 */ /* 0x000fe200000006ff */
[--C-:B------:R-:W-:Y:S01]  /*6210*/  FFMA.FTZ R180, R180, UR5, R182.reuse ;  /* 0x00000005b4b47c23 */ /* 0x100fe200080100b6 */
[----:B------:R-:W-:Y:S01]  /*6220*/  SHF.R.U64 R117, R148, 0x10, R149 ;  /* 0x0000001094757819 */ /* 0x000fe20000001295 */
[----:B------:R-:W-:Y:S01]  /*6230*/  FFMA.FTZ R160, R160, UR5, R182 ;  /* 0x00000005a0a07c23 */ /* 0x000fe200080100b6 */
[----:B--2---:R-:W-:Y:S01]  /*6240*/  SHF.R.U64 R104, R156, 0x10, R157 ;  /* 0x000000109c687819 */ /* 0x004fe2000000129d */
[----:B------:R-:W1:Y:S01]  /*6250*/  F2F.BF16.F32 R105, R193 ;  /* 0x000000c100697304 */ /* 0x000e620000202000 */
[----:B------:R-:W-:Y:S01]  /*6260*/  SHF.L.U32 R126, R117, 0x10, RZ ;  /* 0x00000010757e7819 */ /* 0x000fe200000006ff */
[----:B------:R-:W-:Y:S01]  /*6270*/  FFMA.FTZ R127, R178, UR7, R127 ;  /* 0x00000007b27f7c23 */ /* 0x000fe2000801007f */
[----:B------:R-:W-:Y:S01]  /*6280*/  SHF.L.U32 R104, R104, 0x10, RZ ;  /* 0x0000001068687819 */ /* 0x000fe200000006ff */
[----:B------:R-:W-:Y:S01]  /*6290*/  FADD.FTZ R135, R136, -R135 ;  /* 0x8000008788877221 */ /* 0x000fe20000010000 */
[----:B------:R-:W-:Y:S01]  /*62a0*/  MOV R122, R149 ;  /* 0x00000095007a7202 */ /* 0x000fe20000000f00 */
[----:B------:R-:W-:Y:S01]  /*62b0*/  FFMA.FTZ R119, R119, UR7, R162 ;  /* 0x0000000777777c23 */ /* 0x000fe200080100a2 */
[--C-:B------:R-:W-:Y:S01]  /*62c0*/  SHF.R.U64 R117, R146, 0x10, R147.reuse ;  /* 0x0000001092757819 */ /* 0x100fe20000001293 */
[----:B------:R-:W-:Y:S01]  /*62d0*/  FFMA.FTZ R104, R185, UR7, R104 ;  /* 0x00000007b9687c23 */ /* 0x000fe20008010068 */
[----:B------:R-:W-:Y:S01]  /*62e0*/  F2F.BF16.F32 R107, R107 ;  /* 0x0000006b006b7304 */ /* 0x000fe20000202000 */
[----:B------:R-:W-:Y:S01]  /*62f0*/  SHF.L.U32 R122, R122, 0x10, RZ ;  /* 0x000000107a7a7819 */ /* 0x000fe200000006ff */
[----:B------:R-:W-:Y:S01]  /*6300*/  FFMA.FTZ R124, R125, UR7, R124 ;  /* 0x000000077d7c7c23 */ /* 0x000fe2000801007c */
[----:B------:R-:W-:Y:S01]  /*6310*/  FFMA.FTZ R126, R137, UR7, R126 ;  /* 0x00000007897e7c23 */ /* 0x000fe2000801007e */
[----:B------:R-:W-:Y:S01]  /*6320*/  MOV R136, R147 ;  /* 0x0000009300887202 */ /* 0x000fe20000000f00 */
[--C-:B------:R-:W-:Y:S01]  /*6330*/  FFMA.FTZ R174, R174, UR5, R182.reuse ;  /* 0x00000005aeae7c23 */ /* 0x100fe200080100b6 */
[----:B------:R-:W-:Y:S01]  /*6340*/  FFMA.FTZ R161, R161, UR5, R182 ;  /* 0x00000005a1a17c23 */ /* 0x000fe200080100b6 */
[----:B------:R-:W-:Y:S01]  /*6350*/  SHF.L.U32 R125, R117, 0x10, RZ ;  /* 0x00000010757d7819 */ /* 0x000fe200000006ff */
[----:B------:R-:W2:Y:S01]  /*6360*/  F2F.BF16.F32 R130, R130 ;  /* 0x0000008200827304 */ /* 0x000ea20000202000 */
[----:B------:R-:W-:Y:S01]  /*6370*/  SHF.R.U32.HI R137, RZ, 0x10, R147 ;  /* 0x00000010ff897819 */ /* 0x000fe20000011693 */
[----:B------:R-:W-:Y:S01]  /*6380*/  FADD.FTZ R180, R179, -R180 ;  /* 0x800000b4b3b47221 */ /* 0x000fe20000010000 */
[----:B------:R-:W-:Y:S01]  /*6390*/  FFMA.FTZ R166, R166, UR5, R182 ;  /* 0x00000005a6a67c23 */ /* 0x000fe200080100b6 */
[----:B------:R-:W-:Y:S01]  /*63a0*/  FADD.FTZ R160, R143, -R160 ;  /* 0x800000a08fa07221 */ /* 0x000fe20000010000 */
[----:B------:R-:W-:Y:S01]  /*63b0*/  MOV R117, R146 ;  /* 0x0000009200757202 */ /* 0x000fe20000000f00 */
[----:B------:R-:W-:Y:S01]  /*63c0*/  FADD.FTZ R174, R173, -R174 ;  /* 0x800000aeadae7221 */ /* 0x000fe20000010000 */
[----:B------:R-:W-:Y:S01]  /*63d0*/  SHF.L.U32 R136, R136, 0x10, RZ ;  /* 0x0000001088887819 */ /* 0x000fe200000006ff */
[----:B------:R-:W3:Y:S01]  /*63e0*/  F2F.BF16.F32 R104, R104 ;  /* 0x0000006800687304 */ /* 0x000ee20000202000 */
[----:B------:R-:W-:Y:S01]  /*63f0*/  FFMA.FTZ R122, R135, UR7, R122 ;  /* 0x00000007877a7c23 */ /* 0x000fe2000801007a */
[----:B------:R-:W-:Y:S01]  /*6400*/  FADD.FTZ R161, R158, -R161 ;  /* 0x800000a19ea17221 */ /* 0x000fe20000010000 */
[----:B------:R-:W-:Y:S01]  /*6410*/  SHF.L.U32 R137, R137, 0x10, RZ ;  /* 0x0000001089897819 */ /* 0x000fe200000006ff */
[----:B------:R-:W-:Y:S01]  /*6420*/  FFMA.FTZ R131, R180, UR7, R131 ;  /* 0x00000007b4837c23 */ /* 0x000fe20008010083 */
[----:B------:R-:W-:Y:S01]  /*6430*/  FFMA.FTZ R160, R160, UR7, R125 ;  /* 0x00000007a0a07c23 */ /* 0x000fe2000801007d */
[----:B------:R-:W-:Y:S01]  /*6440*/  FADD.FTZ R166, R159, -R166 ;  /* 0x800000a69fa67221 */ /* 0x000fe20000010000 */
[----:B------:R-:W-:Y:S01]  /*6450*/  FFMA.FTZ R163, R174, UR7, R163 ;  /* 0x00000007aea37c23 */ /* 0x000fe200080100a3 */
[----:B------:R-:W-:Y:S01]  /*6460*/  F2F.BF16.F32 R127, R127 ;  /* 0x0000007f007f7304 */ /* 0x000fe20000202000 */
[----:B------:R-:W-:Y:S01]  /*6470*/  FFMA.FTZ R141, R141, UR5, R182 ;  /* 0x000000058d8d7c23 */ /* 0x000fe200080100b6 */
[----:B------:R-:W-:Y:S01]  /*6480*/  FFMA.FTZ R166, R166, UR7, R137 ;  /* 0x00000007a6a67c23 */ /* 0x000fe20008010089 */
[----:B------:R-:W4:Y:S01]  /*6490*/  LDC.64 R172, c[0x0][0x470] ;  /* 0x00011c00ffac7b82 */ /* 0x000f220000000a00 */
[----:B-1----:R-:W-:Y:S01]  /*64a0*/  PRMT R125, R0, 0x5410, R105 ;  /* 0x00005410007d7816 */ /* 0x002fe20000000069 */
[----:B------:R-:W-:Y:S01]  /*64b0*/  FADD.FTZ R141, R142, -R141 ;  /* 0x8000008d8e8d7221 */ /* 0x000fe20000010000 */
[----:B--2---:R-:W-:Y:S01]  /*64c0*/  PRMT R139, R107, 0x5410, R130 ;  /* 0x000054106b8b7816 */ /* 0x004fe20000000082 */
[----:B------:R-:W-:Y:S01]  /*64d0*/  IMAD.WIDE.U32 R106, R106, 0x10000, RZ ;  /* 0x000100006a6a7825 */ /* 0x000fe200078e00ff */
[----:B------:R-:W-:Y:S01]  /*64e0*/  F2F.BF16.F32 R132, R132 ;  /* 0x0000008400847304 */ /* 0x000fe20000202000 */
[----:B------:R-:W-:-:S02]  /*64f0*/  IADD3 R171, PT, PT, R2, 0x500, RZ ;  /* 0x0000050002ab7810 */ /* 0x000fc40007ffe0ff */
[----:B---3--:R-:W-:Y:S01]  /*6500*/  IMAD.WIDE.U32 R104, R104, 0x10000, RZ ;  /* 0x0001000068687825 */ /* 0x008fe200078e00ff */
[----:B------:R-:W-:-:S04]  /*6510*/  IADD3 R177, PT, PT, R2, 0x600, RZ ;  /* 0x0000060002b17810 */ /* 0x000fc80007ffe0ff */
[----:B------:R-:W-:Y:S08]  /*6520*/  F2F.BF16.F32 R119, R119 ;  /* 0x0000007700777304 */ /* 0x000ff00000202000 */
[----:B------:R1:W2:Y:S08]  /*6530*/  F2F.BF16.F32 R118, R169 ;  /* 0x000000a900767304 */ /* 0x0002b00000202000 */
[----:B------:R-:W3:Y:S01]  /*6540*/  F2F.BF16.F32 R128, R128 ;  /* 0x0000008000807304 */ /* 0x000ee20000202000 */
[----:B-1----:R-:W-:-:S02]  /*6550*/  IADD3 R169, PT, PT, R2, 0x400, RZ ;  /* 0x0000040002a97810 */ /* 0x002fc40007ffe0ff */
[----:B--2---:R-:W-:-:S05]  /*6560*/  PRMT R143, R119, 0x5410, R118 ;  /* 0x00005410778f7816 */ /* 0x004fca0000000076 */
[----:B------:R1:W-:Y:S01]  /*6570*/  F2F.BF16.F32 R135, R124 ;  /* 0x0000007c00877304 */ /* 0x0003e20000202000 */
[----:B---3--:R-:W-:-:S07]  /*6580*/  IMAD.WIDE.U32 R118, R128, 0x10000, RZ ;  /* 0x0001000080767825 */ /* 0x008fce00078e00ff */
[----:B------:R-:W2:Y:S01]  /*6590*/  F2F.BF16.F32 R121, R121 ;  /* 0x0000007900797304 */ /* 0x000ea20000202000 */
[----:B-1----:R-:W-:Y:S01]  /*65a0*/  SHF.L.U32 R124, R117, 0x10, RZ ;  /* 0x00000010757c7819 */ /* 0x002fe200000006ff */
[----:B------:R-:W-:Y:S02]  /*65b0*/  FFMA.FTZ R117, R161, UR7, R136 ;  /* 0x00000007a1757c23 */ /* 0x000fe40008010088 */
[----:B------:R-:W1:Y:S02]  /*65c0*/  LDC.64 R136, c[0x0][0x478] ;  /* 0x00011e00ff887b82 */ /* 0x000e640000000a00 */
[----:B------:R-:W-:Y:S01]  /*65d0*/  FFMA.FTZ R175, R141, UR7, R124 ;  /* 0x000000078daf7c23 */ /* 0x000fe2000801007c */
[----:B------:R-:W-:Y:S01]  /*65e0*/  PRMT R141, R127, 0x5410, R132 ;  /* 0x000054107f8d7816 */ /* 0x000fe20000000084 */
[----:B------:R-:W-:Y:S01]  /*65f0*/  F2F.BF16.F32 R129, R129 ;  /* 0x0000008100817304 */ /* 0x000fe20000202000 */
[----:B------:R-:W-:Y:S02]  /*6600*/  LOP3.LUT R127, R125, R107, RZ, 0xfc, !PT ;  /* 0x0000006b7d7f7212 */ /* 0x000fe400078efcff */
[----:B------:R-:W-:-:S02]  /*6610*/  LOP3.LUT R125, R139, R105, RZ, 0xfc, !PT ;  /* 0x000000698b7d7212 */ /* 0x000fc400078efcff */
[----:B------:R-:W-:Y:S01]  /*6620*/  LOP3.LUT R124, R104, R133, RZ, 0xfc, !PT ;  /* 0x00000085687c7212 */ /* 0x000fe200078efcff */
[----:B----4-:R-:W-:Y:S02]  /*6630*/  IMAD.WIDE.U32 R132, R2, 0x8, R172 ;  /* 0x0000000802847825 */ /* 0x010fe400078e00ac */
[----:B------:R-:W-:Y:S02]  /*6640*/  F2F.BF16.F32 R122, R122 ;  /* 0x0000007a007a7304 */ /* 0x000fe40000202000 */
[----:B--2---:R-:W-:-:S06]  /*6650*/  IMAD.WIDE.U32 R104, R121, 0x10000, RZ ;  /* 0x0001000079687825 */ /* 0x004fcc00078e00ff */
[----:B------:R-:W2:Y:S08]  /*6660*/  F2F.BF16.F32 R123, R123 ;  /* 0x0000007b007b7304 */ /* 0x000eb00000202000 */
[----:B------:R3:W-:Y:S01]  /*6670*/  F2F.BF16.F32 R174, R160 ;  /* 0x000000a000ae7304 */ /* 0x0007e20000202000 */
[----:B--2---:R-:W-:-:S07]  /*6680*/  PRMT R159, R122, 0x5410, R123 ;  /* 0x000054107a9f7816 */ /* 0x004fce000000007b */
[----:B------:R-:W2:Y:S01]  /*6690*/  F2F.BF16.F32 R131, R131 ;  /* 0x0000008300837304 */ /* 0x000ea20000202000 */
[----:B---3--:R-:W3:Y:S01]  /*66a0*/  LDC.64 R160, c[0x0][0x468] ;  /* 0x00011a00ffa07b82 */ /* 0x008ee20000000a00 */
[----:B------:R-:W-:Y:S02]  /*66b0*/  LOP3.LUT R123, R141, R119, RZ, 0xfc, !PT ;  /* 0x000000778d7b7212 */ /* 0x000fe400078efcff */
[----:B------:R-:W-:-:S04]  /*66c0*/  LOP3.LUT R119, R143, R105, RZ, 0xfc, !PT ;  /* 0x000000698f777212 */ /* 0x000fc800078efcff */
[----:B------:R-:W-:Y:S01]  /*66d0*/  F2F.BF16.F32 R134, R134 ;  /* 0x0000008600867304 */ /* 0x000fe20000202000 */
[----:B--2---:R-:W-:-:S07]  /*66e0*/  LOP3.LUT R122, R118, R131, RZ, 0xfc, !PT ;  /* 0x00000083767a7212 */ /* 0x004fce00078efcff */
[----:B------:R-:W2:Y:S01]  /*66f0*/  F2F.BF16.F32 R167, R167 ;  /* 0x000000a700a77304 */ /* 0x000ea20000202000 */
[----:B------:R-:W-:Y:S01]  /*6700*/  LOP3.LUT R118, R104, R165, RZ, 0xfc, !PT ;  /* 0x000000a568767212 */ /* 0x000fe200078efcff */
[----:B------:R-:W-:Y:S01]  /*6710*/  IMAD.WIDE.U32 R104, R174, 0x10000, RZ ;  /* 0x00010000ae687825 */ /* 0x000fe200078e00ff */
[----:B------:R-:W-:-:S05]  /*6720*/  IADD3 R165, PT, PT, R2, 0x200, RZ ;  /* 0x0000020002a57810 */ /* 0x000fca0007ffe0ff */
[----:B------:R-:W-:Y:S01]  /*6730*/  F2F.BF16.F32 R117, R117 ;  /* 0x0000007500757304 */ /* 0x000fe20000202000 */
[----:B---3--:R-:W-:-:S04]  /*6740*/  IMAD.WIDE.U32 R130, R2, 0x8, R160 ;  /* 0x0000000802827825 */ /* 0x008fc800078e00a0 */
[----:B------:R-:W-:Y:S01]  /*6750*/  IMAD.WIDE.U32 R142, R169, 0x8, R160 ;  /* 0x00000008a98e7825 */ /* 0x000fe200078e00a0 */
[----:B--2---:R-:W-:Y:S02]  /*6760*/  PRMT R167, R134, 0x5410, R167 ;  /* 0x0000541086a77816 */ /* 0x004fe400000000a7 */
[----:B------:R-:W2:Y:S08]  /*6770*/  F2F.BF16.F32 R0, R166 ;  /* 0x000000a600007304 */ /* 0x000eb00000202000 */
[----:B------:R-:W3:Y:S08]  /*6780*/  F2F.BF16.F32 R163, R163 ;  /* 0x000000a300a37304 */ /* 0x000ef00000202000 */
[----:B------:R4:W0:Y:S08]  /*6790*/  F2F.BF16.F32 R138, R126 ;  /* 0x0000007e008a7304 */ /* 0x0008300000202000 */
[----:B------:R-:W1:Y:S01]  /*67a0*/  F2F.BF16.F32 R175, R175 ;  /* 0x000000af00af7304 */ /* 0x000e620000202000 */
[----:B----4-:R-:W-:Y:S01]  /*67b0*/  LOP3.LUT R126, R106, R129, RZ, 0xfc, !PT ;  /* 0x000000816a7e7212 */ /* 0x010fe200078efcff */
[----:B------:R-:W-:Y:S01]  /*67c0*/  IMAD.WIDE.U32 R106, R120, 0x10000, RZ ;  /* 0x00010000786a7825 */ /* 0x000fe200078e00ff */
[----:B--2---:R-:W-:-:S04]  /*67d0*/  PRMT R129, R117, 0x5410, R0 ;  /* 0x0000541075817816 */ /* 0x004fc80000000000 */
[----:B------:R-:W-:Y:S02]  /*67e0*/  LOP3.LUT R121, R167, R107, RZ, 0xfc, !PT ;  /* 0x0000006ba7797212 */ /* 0x000fe400078efcff */
[----:B---3--:R-:W-:Y:S01]  /*67f0*/  LOP3.LUT R120, R106, R163, RZ, 0xfc, !PT ;  /* 0x000000a36a787212 */ /* 0x008fe200078efcff */
[----:B0-----:R-:W-:Y:S01]  /*6800*/  IMAD.WIDE.U32 R106, R138, 0x10000, RZ ;  /* 0x000100008a6a7825 */ /* 0x001fe200078e00ff */
[C---:B------:R-:W-:Y:S02]  /*6810*/  IADD3 R163, PT, PT, R2.reuse, 0x100, RZ ;  /* 0x0000010002a37810 */ /* 0x040fe40007ffe0ff */
[----:B------:R-:W-:Y:S01]  /*6820*/  LOP3.LUT R105, R129, R105, RZ, 0xfc, !PT ;  /* 0x0000006981697212 */ /* 0x000fe200078efcff */
[--C-:B-1----:R-:W-:Y:S01]  /*6830*/  IMAD.WIDE.U32 R128, R2, 0x8, R136.reuse ;  /* 0x0000000802807825 */ /* 0x102fe200078e0088 */
[----:B------:R-:W-:Y:S02]  /*6840*/  LOP3.LUT R106, R106, R135, RZ, 0xfc, !PT ;  /* 0x000000876a6a7212 */ /* 0x000fe400078efcff */
[----:B------:R-:W-:Y:S01]  /*6850*/  IADD3 R167, PT, PT, R2, 0x300, RZ ;  /* 0x0000030002a77810 */ /* 0x000fe20007ffe0ff */
[----:B------:R-:W-:Y:S01]  /*6860*/  IMAD.WIDE.U32 R134, R163, 0x8, R136 ;  /* 0x00000008a3867825 */ /* 0x000fe200078e0088 */
[----:B------:R0:W-:Y:S01]  /*6870*/  STG.E.64 desc[UR14][R128.64], R126 ;  /* 0x0000007e80007986 */ /* 0x0001e2000c101b0e */
[----:B------:R-:W-:-:S02]  /*6880*/  LOP3.LUT R107, R159, R107, RZ, 0xfc, !PT ;  /* 0x0000006b9f6b7212 */ /* 0x000fc400078efcff */
[--C-:B------:R-:W-:Y:S01]  /*6890*/  IMAD.WIDE.U32 R138, R165, 0x8, R160.reuse ;  /* 0x00000008a58a7825 */ /* 0x100fe200078e00a0 */
[----:B------:R1:W-:Y:S01]  /*68a0*/  STG.E.64 desc[UR14][R130.64], R126 ;  /* 0x0000007e82007986 */ /* 0x0003e2000c101b0e */
[----:B------:R-:W-:Y:S02]  /*68b0*/  LOP3.LUT R104, R104, R175, RZ, 0xfc, !PT ;  /* 0x000000af68687212 */ /* 0x000fe400078efcff */
[--C-:B------:R-:W-:Y:S01]  /*68c0*/  IMAD.WIDE.U32 R140, R167, 0x8, R160.reuse ;  /* 0x00000008a78c7825 */ /* 0x100fe200078e00a0 */
[----:B------:R2:W-:Y:S03]  /*68d0*/  STG.E.64 desc[UR14][R132.64], R126 ;  /* 0x0000007e84007986 */ /* 0x0005e6000c101b0e */
[----:B------:R-:W-:Y:S01]  /*68e0*/  IMAD.WIDE.U32 R158, R171, 0x8, R160 ;  /* 0x00000008ab9e7825 */ /* 0x000fe200078e00a0 */
[----:B------:R3:W-:Y:S03]  /*68f0*/  STG.E.64 desc[UR14][R134.64], R124 ;  /* 0x0000007c86007986 */ /* 0x0007e6000c101b0e */
[----:B0-----:R-:W-:-:S04]  /*6900*/  IMAD.WIDE.U32 R128, R167, 0x8, R136 ;  /* 0x00000008a7807825 */ /* 0x001fc800078e0088 */
[----:B-1----:R-:W-:-:S04]  /*6910*/  IMAD.WIDE.U32 R130, R169, 0x8, R136 ;  /* 0x00000008a9827825 */ /* 0x002fc800078e0088 */
[----:B--2---:R-:W-:-:S04]  /*6920*/  IMAD.WIDE.U32 R126, R165, 0x8, R136 ;  /* 0x00000008a57e7825 */ /* 0x004fc800078e0088 */
[----:B------:R-:W-:-:S04]  /*6930*/  IMAD.WIDE.U32 R132, R171, 0x8, R136 ;  /* 0x00000008ab847825 */ /* 0x000fc800078e0088 */
[----:B---3--:R-:W-:-:S04]  /*6940*/  IMAD.WIDE.U32 R134, R177, 0x8, R136 ;  /* 0x00000008b1867825 */ /* 0x008fc800078e0088 */
[----:B------:R-:W-:-:S04]  /*6950*/  IMAD.WIDE.U32 R136, R163, 0x8, R160 ;  /* 0x00000008a3887825 */ /* 0x000fc800078e00a0 */
[--C-:B------:R-:W-:Y:S01]  /*6960*/  IMAD.WIDE.U32 R162, R163, 0x8, R172.reuse ;  /* 0x00000008a3a27825 */ /* 0x100fe200078e00ac */
[----:B------:R-:W-:Y:S03]  /*6970*/  STG.E.64 desc[UR14][R136.64], R124 ;  /* 0x0000007c88007986 */ /* 0x000fe6000c101b0e */
[--C-:B------:R-:W-:Y:S01]  /*6980*/  IMAD.WIDE.U32 R164, R165, 0x8, R172.reuse ;  /* 0x00000008a5a47825 */ /* 0x100fe200078e00ac */
[----:B------:R-:W-:Y:S03]  /*6990*/  STG.E.64 desc[UR14][R162.64], R124 ;  /* 0x0000007ca2007986 */ /* 0x000fe6000c101b0e */
[--C-:B------:R-:W-:Y:S01]  /*69a0*/  IMAD.WIDE.U32 R166, R167, 0x8, R172.reuse ;  /* 0x00000008a7a67825 */ /* 0x100fe200078e00ac */
[----:B------:R0:W-:Y:S03]  /*69b0*/  STG.E.64 desc[UR14][R126.64], R122 ;  /* 0x0000007a7e007986 */ /* 0x0001e6000c101b0e */
[--C-:B------:R-:W-:Y:S01]  /*69c0*/  IMAD.WIDE.U32 R168, R169, 0x8, R172.reuse ;  /* 0x00000008a9a87825 */ /* 0x100fe200078e00ac */
[----:B------:R-:W-:Y:S03]  /*69d0*/  STG.E.64 desc[UR14][R138.64], R122 ;  /* 0x0000007a8a007986 */ /* 0x000fe6000c101b0e */
[----:B------:R-:W-:Y:S01]  /*69e0*/  IMAD.WIDE.U32 R170, R171, 0x8, R172 ;  /* 0x00000008abaa7825 */ /* 0x000fe200078e00ac */
[----:B------:R-:W-:Y:S03]  /*69f0*/  STG.E.64 desc[UR14][R164.64], R122 ;  /* 0x0000007aa4007986 */ /* 0x000fe6000c101b0e */
[----:B------:R-:W-:Y:S01]  /*6a00*/  IMAD.WIDE.U32 R160, R177, 0x8, R160 ;  /* 0x00000008b1a07825 */ /* 0x000fe200078e00a0 */
[----:B------:R1:W-:Y:S01]  /*6a10*/  STG.E.64 desc[UR14][R128.64], R120 ;  /* 0x0000007880007986 */ /* 0x0003e2000c101b0e */
[----:B0-----:R-:W-:-:S02]  /*6a20*/  PRMT R127, R175, 0x7610, R127 ;  /* 0x00007610af7f7816 */ /* 0x001fc4000000007f */
[----:B------:R-:W-:Y:S01]  /*6a30*/  IMAD.WIDE.U32 R172, R177, 0x8, R172 ;  /* 0x00000008b1ac7825 */ /* 0x000fe200078e00ac */
[----:B------:R-:W-:Y:S04]  /*6a40*/  STG.E.64 desc[UR14][R140.64], R120 ;  /* 0x000000788c007986 */ /* 0x000fe8000c101b0e */
[----:B------:R-:W-:Y:S04]  /*6a50*/  STG.E.64 desc[UR14][R166.64], R120 ;  /* 0x00000078a6007986 */ /* 0x000fe8000c101b0e */
[----:B------:R0:W-:Y:S01]  /*6a60*/  STG.E.64 desc[UR14][R130.64], R118 ;  /* 0x0000007682007986 */ /* 0x0001e2000c101b0e */
[----:B-1----:R-:W-:-:S03]  /*6a70*/  PRMT R128, R174, 0x7610, R128 ;  /* 0x00007610ae807816 */ /* 0x002fc60000000080 */
[----:B------:R-:W-:Y:S01]  /*6a80*/  STG.E.64 desc[UR14][R142.64], R118 ;  /* 0x000000768e007986 */ /* 0x000fe2000c101b0e */
[----:B------:R-:W-:-:S03]  /*6a90*/  PRMT R129, R117, 0x7610, R129 ;  /* 0x0000761075817816 */ /* 0x000fc60000000081 */
        /* <DEDUP_REMOVED lines=8> */
[----:B------:R1:W-:Y:S01]  /*6b20*/  STG.E.64 desc[UR14][R160.64], R104 ;  /* 0x00000068a0007986 */ /* 0x0003e2000c101b0e */
[----:B------:R-:W-:-:S03]  /*6b30*/  PRMT R133, R117, 0x7610, R133 ;  /* 0x0000761075857816 */ /* 0x000fc60000000085 */
[----:B------:R1:W-:Y:S01]  /*6b40*/  STG.E.64 desc[UR14][R172.64], R104 ;  /* 0x00000068ac007986 */ /* 0x0003e2000c101b0e */
[----:B0-----:R-:W-:Y:S01]  /*6b50*/  PRMT R134, R0, 0x7610, R134 ;  /* 0x0000761000867816 */ /* 0x001fe20000000086 */
[----:B------:R-:W-:Y:S06]  /*6b60*/  BRA `(.L_x_1624) ;  /* 0x0000003000e47947 */ /* 0x000fec0003800000 */
.L_x_1621:
        /* <DEDUP_REMOVED lines=25> */
.L_x_1627:
        /* <DEDUP_REMOVED lines=23> */
.L_x_1626:
        /* <DEDUP_REMOVED lines=26> */
.L_x_1629:
        /* <DEDUP_REMOVED lines=26> */
.L_x_1628:
[----:B------:R-:W1:Y:S01]  /*71b0*/  LDC.64 R190, c[0x0][0x468] ;  /* 0x00011a00ffbe7b82 */ /* 0x000e620000000a00 */
        /* <DEDUP_REMOVED lines=10> */
[----:B------:R-:W2:Y:S01]  /*7260*/  LDC.64 R162, c[0x0][0x478] ;  /* 0x00011e00ffa27b82 */ /* 0x000ea20000000a00 */
[----:B------:R-:W-:Y:S01]  /*7270*/  LOP3.LUT R106, R106, 0xffff, R131, 0xf8, !PT ;  /* 0x0000ffff6a6a7812 */ /* 0x000fe200078ef883 */
[----:B--2---:R-:W-:-:S05]  /*7280*/  IMAD.WIDE.U32 R162, R2, 0x8, R162 ;  /* 0x0000000802a27825 */ /* 0x004fca00078e00a2 */
[----:B------:R2:W-:Y:S02]  /*7290*/  STG.E.64 desc[UR14][R162.64], R106 ;  /* 0x0000006aa2007986 */ /* 0x0005e4000c101b0e */
.L_x_1630:
[----:B-12---:R-:W-:-:S05]  /*72a0*/  IMAD.WIDE.U32 R106, R2, 0x8, R190 ;  /* 0x00000008026a7825 */ /* 0x006fca00078e00be */
[----:B------:R1:W-:Y:S01]  /*72b0*/  STG.E.64 desc[UR14][R106.64], R104 ;  /* 0x000000686a007986 */ /* 0x0003e2000c101b0e */
[----:B------:R-:W-:Y:S05]  /*72c0*/  BRA.U !UP3, `(.L_x_1631) ;  /* 0x000000010b207547 */ /* 0x000fea000b800000 */
        /* <DEDUP_REMOVED lines=8> */
.L_x_1631:
        /* <DEDUP_REMOVED lines=27> */
.L_x_1633:
        /* <DEDUP_REMOVED lines=8> */
[----:B-12---:R-:W-:Y:S01]  /*7580*/  FMUL.FTZ R104, R0, UR7 ;  /* 0x0000000700687c20 */ /* 0x006fe20008410000 */
        /* <DEDUP_REMOVED lines=13> */
.L_x_1632:
        /* <DEDUP_REMOVED lines=23> */
.L_x_1635:
        /* <DEDUP_REMOVED lines=15> */
[----:B------:R-:W-:Y:S02]  /*78c0*/  PRMT R107, R189, 0x7610, R107 ;  /* 0x00007610bd6b7816 */ /* 0x000fe4000000006b */
[----:B------:R-:W-:-:S07]  /*78d0*/  PRMT R105, R104, 0x7632, R105 ;  /* 0x0000763268697816 */ /* 0x000fce0000000069 */
.L_x_1634:
[----:B------:R-:W-:Y:S02]  /*78e0*/  LOP3.LUT R0, R0, 0xffff, RZ, 0xc0, !PT ;  /* 0x0000ffff00007812 */ /* 0x000fe400078ec0ff */
[----:B------:R-:W-:-:S03]  /*78f0*/  PRMT R163, R104, 0x5410, R105 ;  /* 0x0000541068a37816 */ /* 0x000fc60000000069 */
[----:B------:R-:W-:Y:S01]  /*7900*/  IMAD.WIDE.U32 R104, R0, 0x10000, RZ ;  /* 0x0001000000687825 */ /* 0x000fe200078e00ff */
[----:B------:R-:W-:-:S04]  /*7910*/  IADD3 R0, PT, PT, R2, 0x100, RZ ;  /* 0x0000010002007810 */ /* 0x000fc80007ffe0ff */
        /* <DEDUP_REMOVED lines=8> */
[----:B------:R-:W-:Y:S02]  /*79a0*/  IADD3 R181, PT, PT, R2, 0x100, RZ ;  /* 0x0000010002b57810 */ /* 0x000fe40007ffe0ff */
[----:B------:R-:W-:-:S03]  /*79b0*/  LOP3.LUT R106, R106, 0xffff, R131, 0xf8, !PT ;  /* 0x0000ffff6a6a7812 */ /* 0x000fc600078ef883 */
[----:B-1----:R-:W-:-:S05]  /*79c0*/  IMAD.WIDE.U32 R162, R181, 0x8, R162 ;  /* 0x00000008b5a27825 */ /* 0x002fca00078e00a2 */
[----:B------:R1:W-:Y:S02]  /*79d0*/  STG.E.64 desc[UR14][R162.64], R106 ;  /* 0x0000006aa2007986 */ /* 0x0003e4000c101b0e */
.L_x_1636:
[----:B-1----:R-:W-:-:S05]  /*79e0*/  IMAD.WIDE.U32 R106, R0, 0x8, R190 ;  /* 0x00000008006a7825 */ /* 0x002fca00078e00be */
        /* <DEDUP_REMOVED lines=10> */
.L_x_1637:
        /* <DEDUP_REMOVED lines=29> */
.L_x_1639:
        /* <DEDUP_REMOVED lines=23> */
.L_x_1638:
        /* <DEDUP_REMOVED lines=24> */
.L_x_1641:
        /* <DEDUP_REMOVED lines=18> */
.L_x_1640:
        /* <DEDUP_REMOVED lines=16> */
.L_x_1642:
[----:B------:R2:W-:Y:S01]  /*8170*/  STG.E.64 desc[UR14][R106.64], R104 ;  /* 0x000000686a007986 */ /* 0x0005e2000c101b0e */
[----:B------:R-:W-:Y:S05]  /*8180*/  BRA.U !UP3, `(.L_x_1643) ;  /* 0x000000010b207547 */ /* 0x000fea000b800000 */
[----:B--2---:R-:W2:Y:S01]  /*8190*/  LDC.64 R106, c[0x0][0x470] ;  /* 0x00011c00ff6a7b82 */ /* 0x004ea20000000a00 */
[----:B------:R-:W-:Y:S02]  /*81a0*/  LOP3.LUT R104, R128, 0xffff, RZ, 0xc0, !PT ;  /* 0x0000ffff80687812 */ /* 0x000fe400078ec0ff */
[----:B-1----:R-:W-:-:S03]  /*81b0*/  PRMT R163, R129, 0x5410, R130 ;  /* 0x0000541081a37816 */ /* 0x002fc60000000082 */
[----:B------:R-:W-:-:S05]  /*81c0*/  IMAD.WIDE.U32 R104, R104, 0x10000, RZ ;  /* 0x0001000068687825 */ /* 0x000fca00078e00ff */
[----:B------:R-:W-:Y:S02]  /*81d0*/  LOP3.LUT R105, R163, R105, RZ, 0xfc, !PT ;  /* 0x00000069a3697212 */ /* 0x000fe400078efcff */
[----:B------:R-:W-:Y:S01]  /*81e0*/  LOP3.LUT R104, R104, 0xffff, R127, 0xf8, !PT ;  /* 0x0000ffff68687812 */ /* 0x000fe200078ef87f */
[----:B--2---:R-:W-:-:S05]  /*81f0*/  IMAD.WIDE.U32 R106, R175, 0x8, R106 ;  /* 0x00000008af6a7825 */ /* 0x004fca00078e006a */
[----:B------:R3:W-:Y:S02]  /*8200*/  STG.E.64 desc[UR14][R106.64], R104 ;  /* 0x000000686a007986 */ /* 0x0007e4000c101b0e */
.L_x_1643:
[----:B------:R-:W-:Y:S05]  /*8210*/  BRA.U !UP0, `(.L_x_1644) ;  /* 0x0000000108c47547 */ /* 0x000fea000b800000 */
[----:B------:R-:W-:Y:S05]  /*8220*/  BRA.U !UP3, `(.L_x_1645) ;  /* 0x000000010b647547 */ /* 0x000fea000b800000 */
[--C-:B------:R-:W-:Y:S01]  /*8230*/  FFMA.FTZ R172, R172, UR5, R182.reuse ;  /* 0x00000005acac7c23 */ /* 0x100fe200080100b6 */
[--C-:B------:R-:W-:Y:S01]  /*8240*/  FFMA.FTZ R168, R168, UR5, R182.reuse ;  /* 0x00000005a8a87c23 */ /* 0x100fe200080100b6 */
[--C-:B------:R-:W-:Y:S01]  /*8250*/  FFMA.FTZ R174, R174, UR5, R182.reuse ;  /* 0x00000005aeae7c23 */ /* 0x100fe200080100b6 */
[----:B------:R-:W-:Y:S01]  /*8260*/  FFMA.FTZ R170, R170, UR5, R182 ;  /* 0x00000005aaaa7c23 */ /* 0x000fe200080100b6 */
[----:B--23--:R-:W-:Y:S01]  /*8270*/  FADD.FTZ R104, R171, -R172 ;  /* 0x800000acab687221 */ /* 0x00cfe20000010000 */
        /* <DEDUP_REMOVED lines=8> */
[----:B-1----:R-:W-:Y:S02]  /*8300*/  F2FP.BF16.F32.PACK_AB R163, R105, R0 ;  /* 0x0000000069a3723e */ /* 0x002fe400000010ff */
        /* <DEDUP_REMOVED lines=11> */
.L_x_1645:
        /* <DEDUP_REMOVED lines=9> */
[----:B--23--:R-:W-:Y:S01]  /*8450*/  FMUL.FTZ R107, R168, UR7 ;  /* 0x00000007a86b7c20 */ /* 0x00cfe20008410000 */
[----:B------:R-:W-:Y:S01]  /*8460*/  FMUL.FTZ R174, R174, UR7 ;  /* 0x00000007aeae7c20 */ /* 0x000fe20008410000 */
[----:B------:R-:W-:-:S03]  /*8470*/  FMUL.FTZ R105, R170, UR7 ;  /* 0x00000007aa697c20 */ /* 0x000fc60008410000 */
[----:B------:R-:W-:Y:S02]  /*8480*/  F2FP.BF16.F32.PACK_AB R107, R107, R172 ;  /* 0x000000ac6b6b723e */ /* 0x000fe400000010ff */
[----:B------:R-:W-:Y:S02]  /*8490*/  F2FP.BF16.F32.PACK_AB R174, R105, R174 ;  /* 0x000000ae69ae723e */ /* 0x000fe400000010ff */
[C---:B------:R-:W-:Y:S02]  /*84a0*/  PRMT R105, R107.reuse, 0x7632, R105 ;  /* 0x000076326b697816 */ /* 0x040fe40000000069 */
[----:B------:R-:W-:Y:S02]  /*84b0*/  PRMT R104, R107, 0x7610, R104 ;  /* 0x000076106b687816 */ /* 0x000fe40000000068 */
[C---:B------:R-:W-:Y:S02]  /*84c0*/  PRMT R0, R174.reuse, 0x7632, R0 ;  /* 0x00007632ae007816 */ /* 0x040fe40000000000 */
[----:B-1----:R-:W-:-:S02]  /*84d0*/  PRMT R163, R174, 0x7610, R163 ;  /* 0x00007610aea37816 */ /* 0x002fc400000000a3 */
[----:B------:R-:W-:Y:S02]  /*84e0*/  PRMT R134, R105, 0x7610, R134 ;  /* 0x0000761069867816 */ /* 0x000fe40000000086 */
[----:B------:R-:W-:Y:S02]  /*84f0*/  PRMT R133, R104, 0x7610, R133 ;  /* 0x0000761068857816 */ /* 0x000fe40000000085 */
[----:B------:R-:W-:Y:S02]  /*8500*/  PRMT R132, R0, 0x7610, R132 ;  /* 0x0000761000847816 */ /* 0x000fe40000000084 */
[----:B------:R-:W-:Y:S01]  /*8510*/  PRMT R131, R163, 0x7610, R131 ;  /* 0x00007610a3837816 */ /* 0x000fe20000000083 */
[----:B------:R-:W-:Y:S06]  /*8520*/  BRA `(.L_x_1646) ;  /* 0x0000000000a87947 */ /* 0x000fec0003800000 */
.L_x_1644:
        /* <DEDUP_REMOVED lines=24> */
.L_x_1647:
        /* <DEDUP_REMOVED lines=15> */
[----:B-1----:R-:W-:Y:S02]  /*87a0*/  PRMT R163, R105, 0x7610, R163 ;  /* 0x0000761069a37816 */ /* 0x002fe400000000a3 */
[C---:B------:R-:W-:Y:S02]  /*87b0*/  PRMT R105, R107.reuse, 0x7632, R105 ;  /* 0x000076326b697816 */ /* 0x040fe40000000069 */
[----:B------:R-:W-:-:S07]  /*87c0*/  PRMT R104, R107, 0x7610, R104 ;  /* 0x000076106b687816 */ /* 0x000fce0000000068 */
.L_x_1646:
        /* <DEDUP_REMOVED lines=16> */
.L_x_1648:
        /* <DEDUP_REMOVED lines=10> */
.L_x_1649:
        /* <DEDUP_REMOVED lines=27> */
.L_x_1651:
        /* <DEDUP_REMOVED lines=19> */
[----:B------:R-:W-:Y:S01]  /*8c50*/  PRMT R131, R117, 0x7610, R131 ;  /* 0x0000761075837816 */ /* 0x000fe20000000083 */
[----:B------:R-:W-:Y:S06]  /*8c60*/  BRA `(.L_x_1652) ;  /* 0x0000000000987947 */ /* 0x000fec0003800000 */
.L_x_1650:
        /* <DEDUP_REMOVED lines=22> */
.L_x_1653:
        /* <DEDUP_REMOVED lines=11> */
[----:B--23--:R-:W-:-:S03]  /*8e80*/  FMUL.FTZ R104, R123, UR7 ;  /* 0x000000077b687c20 */ /* 0x00cfc60008410000 */
[----:B------:R-:W-:Y:S02]  /*8e90*/  F2FP.BF16.F32.PACK_AB R117, R0, R117 ;  /* 0x000000750075723e */ /* 0x000fe400000010ff */
[----:B------:R-:W-:Y:S02]  /*8ea0*/  F2FP.BF16.F32.PACK_AB R104, R104, R119 ;  /* 0x000000776868723e */ /* 0x000fe400000010ff */
[----:B------:R-:W-:Y:S02]  /*8eb0*/  PRMT R0, R117, 0x7632, R0 ;  /* 0x0000763275007816 */ /* 0x000fe40000000000 */
[----:B------:R-:W-:-:S07]  /*8ec0*/  PRMT R105, R104, 0x7632, R105 ;  /* 0x0000763268697816 */ /* 0x000fce0000000069 */
.L_x_1652:
        /* <DEDUP_REMOVED lines=8> */
[----:B------:R-:W2:Y:S01]  /*8f50*/  LDC.64 R120, c[0x0][0x478] ;  /* 0x00011e00ff787b82 */ /* 0x000ea20000000a00 */
[----:B------:R-:W-:Y:S02]  /*8f60*/  LOP3.LUT R118, R132, 0xffff, RZ, 0xc0, !PT ;  /* 0x0000ffff84767812 */ /* 0x000fe400078ec0ff */
[----:B------:R-:W-:-:S03]  /*8f70*/  PRMT R117, R133, 0x5410, R134 ;  /* 0x0000541085757816 */ /* 0x000fc60000000086 */
[----:B------:R-:W-:-:S05]  /*8f80*/  IMAD.WIDE.U32 R118, R118, 0x10000, RZ ;  /* 0x0001000076767825 */ /* 0x000fca00078e00ff */
[----:B------:R-:W-:Y:S02]  /*8f90*/  LOP3.LUT R119, R117, R119, RZ, 0xfc, !PT ;  /* 0x0000007775777212 */ /* 0x000fe400078efcff */
[----:B------:R-:W-:Y:S01]  /*8fa0*/  LOP3.LUT R118, R118, 0xffff, R131, 0xf8, !PT ;  /* 0x0000ffff76767812 */ /* 0x000fe200078ef883 */
[----:B--2---:R-:W-:-:S05]  /*8fb0*/  IMAD.WIDE.U32 R120, R123, 0x8, R120 ;  /* 0x000000087b787825 */ /* 0x004fca00078e0078 */
[----:B------:R2:W-:Y:S02]  /*8fc0*/  STG.E.64 desc[UR14][R120.64], R118 ;  /* 0x0000007678007986 */ /* 0x0005e4000c101b0e */
.L_x_1654:
[----:B------:R3:W-:Y:S01]  /*8fd0*/  STG.E.64 desc[UR14][R104.64], R106 ;  /* 0x0000006a68007986 */ /* 0x0007e2000c101b0e */
[----:B------:R-:W-:Y:S05]  /*8fe0*/  BRA.U !UP3, `(.L_x_1655) ;  /* 0x000000010b207547 */ /* 0x000fea000b800000 */
        /* <DEDUP_REMOVED lines=8> */
.L_x_1655:
[----:B------:R-:W-:Y:S05]  /*9070*/  BRA.U !UP0, `(.L_x_1656) ;  /* 0x0000000108c07547 */ /* 0x000fea000b800000 */
[----:B------:R-:W-:Y:S05]  /*9080*/  BRA.U !UP3, `(.L_x_1657) ;  /* 0x000000010b647547 */ /* 0x000fea000b800000 */
[--C-:B------:R-:W-:Y:S01]  /*9090*/  FFMA.FTZ R135, R135, UR5, R182.reuse ;  /* 0x0000000587877c23 */ /* 0x100fe200080100b6 */
[--C-:B------:R-:W-:Y:S01]  /*90a0*/  FFMA.FTZ R139, R139, UR5, R182.reuse ;  /* 0x000000058b8b7c23 */ /* 0x100fe200080100b6 */
[--C-:B------:R-:W-:Y:S01]  /*90b0*/  FFMA.FTZ R125, R125, UR5, R182.reuse ;  /* 0x000000057d7d7c23 */ /* 0x100fe200080100b6 */
[----:B------:R-:W-:Y:S01]  /*90c0*/  FFMA.FTZ R137, R137, UR5, R182 ;  /* 0x0000000589897c23 */ /* 0x000fe200080100b6 */
[----:B---34-:R-:W-:Y:S01]  /*90d0*/  FADD.FTZ R104, R136, -R135 ;  /* 0x8000008788687221 */ /* 0x018fe20000010000 */
        /* <DEDUP_REMOVED lines=20> */
.L_x_1657:
        /* <DEDUP_REMOVED lines=9> */
[----:B---34-:R-:W-:Y:S01]  /*92b0*/  FMUL.FTZ R104, R139, UR7 ;  /* 0x000000078b687c20 */ /* 0x018fe20008410000 */
        /* <DEDUP_REMOVED lines=12> */
.L_x_1656:
        /* <DEDUP_REMOVED lines=23> */
.L_x_1659:
        /* <DEDUP_REMOVED lines=11> */
[----:B---34-:R-:W-:-:S03]  /*95a0*/  FMUL.FTZ R104, R139, UR7 ;  /* 0x000000078b687c20 */ /* 0x018fc60008410000 */
[----:B------:R-:W-:Y:S02]  /*95b0*/  F2FP.BF16.F32.PACK_AB R125, R0, R125 ;  /* 0x0000007d007d723e */ /* 0x000fe400000010ff */
[----:B------:R-:W-:Y:S02]  /*95c0*/  F2FP.BF16.F32.PACK_AB R104, R104, R135 ;  /* 0x000000876868723e */ /* 0x000fe400000010ff */
[C---:B------:R-:W-:Y:S02]  /*95d0*/  PRMT R0, R125.reuse, 0x7632, R0 ;  /* 0x000076327d007816 */ /* 0x040fe40000000000 */
[----:B------:R-:W-:Y:S02]  /*95e0*/  PRMT R117, R125, 0x7610, R117 ;  /* 0x000076107d757816 */ /* 0x000fe40000000075 */
[----:B------:R-:W-:-:S07]  /*95f0*/  PRMT R105, R104, 0x7632, R105 ;  /* 0x0000763268697816 */ /* 0x000fce0000000069 */
.L_x_1658:
[----:B------:R-:W-:Y:S02]  /*9600*/  LOP3.LUT R106, R0, 0xffff, RZ, 0xc0, !PT ;  /* 0x0000ffff006a7812 */ /* 0x000fe400078ec0ff */
[----:B------:R-:W-:Y:S02]  /*9610*/  IADD3 R123, PT, PT, R2, 0x500, RZ ;  /* 0x00000500027b7810 */ /* 0x000fe40007ffe0ff */
[----:B--2---:R-:W-:Y:S01]  /*9620*/  PRMT R119, R104, 0x5410, R105 ;  /* 0x0000541068777816 */ /* 0x004fe20000000069 */
        /* <DEDUP_REMOVED lines=13> */
.L_x_1660:
        /* <DEDUP_REMOVED lines=10> */
.L_x_1661:
        /* <DEDUP_REMOVED lines=27> */
.L_x_1663:
        /* <DEDUP_REMOVED lines=14> */
[C---:B---34-:R-:W-:Y:S02]  /*9a30*/  PRMT R105, R161.reuse, 0x7632, R105 ;  /* 0x00007632a1697816 */ /* 0x058fe40000000069 */
        /* <DEDUP_REMOVED lines=8> */
.L_x_1662:
        /* <DEDUP_REMOVED lines=24> */
.L_x_1665:
        /* <DEDUP_REMOVED lines=16> */
[C---:B---34-:R-:W-:Y:S02]  /*9d40*/  PRMT R105, R161.reuse, 0x7632, R105 ;  /* 0x00007632a1697816 */ /* 0x058fe40000000069 */
[----:B------:R-:W-:-:S07]  /*9d50*/  PRMT R104, R161, 0x7610, R104 ;  /* 0x00007610a1687816 */ /* 0x000fce0000000068 */
.L_x_1664:
        /* <DEDUP_REMOVED lines=16> */
.L_x_1666:
        /* <DEDUP_REMOVED lines=10> */
.L_x_1624:
[----:B------:R-:W-:Y:S01]  /*9f00*/  UPLOP3.LUT UP1, UPT, UPT, UPT, UP1, 0x40, 0x4 ;  /* 0x000000000004789c */ /* 0x000fe20003f2e810 */
[----:B------:R-:W-:Y:S10]  /*9f10*/  BRA.U !UP2, `(.L_x_1667) ;  /* 0xffffff690aa07547 */ /* 0x000ff4000b83ffff */
[----:B------:R-:W-:Y:S01]  /*9f20*/  MOV R53, R32 ;  /* 0x0000002000357202 */ /* 0x000fe20000000f00 */
[----:B--234-:R2:W5:Y:S01]  /*9f30*/  LDL.LU R106, [R1] ;  /* 0x00000000016a7983 */ /* 0x01c5620000300800 */
[----:B------:R-:W-:Y:S02]  /*9f40*/  MOV R54, R33 ;  /* 0x0000002100367202 */ /* 0x000fe40000000f00 */
[----:B------:R-:W-:Y:S01]  /*9f50*/  MOV R32, R35 ;  /* 0x0000002300207202 */ /* 0x000fe20000000f00 */
[----:B------:R2:W5:Y:S01]  /*9f60*/  LDL.LU R107, [R1+0x4] ;  /* 0x00000400016b7983 */ /* 0x0005620000300800 */
        /* <DEDUP_REMOVED lines=9> */
[----:B------:R-:W-:Y:S01]  /*a000*/  MOV R47, R110 ;  /* 0x0000006e002f7202 */ /* 0x000fe20000000f00 */
[----:B------:R2:W5:Y:S01]  /*a010*/  LDL.LU R108, [R1+0x8] ;  /* 0x00000800016c7983 */ /* 0x0005620000300800 */
        /* <DEDUP_REMOVED lines=75> */
[----:B-1----:R-:W-:Y:S02]  /*a4d0*/  MOV R104, R249 ;  /* 0x000000f900687202 */ /* 0x002fe40000000f00 */
        /* <DEDUP_REMOVED lines=19> */
[----:B--2---:R-:W-:-:S07]  /*a610*/  MOV R111, R251 ;  /* 0x000000fb006f7202 */ /* 0x004fce0000000f00 */
.L_x_1618:
        /* <DEDUP_REMOVED lines=34> */
[----:B-----5:R-:W-:Y:S04]  /*a840*/  STG.E.128 desc[UR14][R26.64+0x5000], R104 ;  /* 0x005000681a007986 */ /* 0x020fe8000c101d0e */
[----:B------:R-:W-:Y:S04]  /*a850*/  STG.E.128 desc[UR14][R28.64+0x5000], R100 ;  /* 0x005000641c007986 */ /* 0x000fe8000c101d0e */
[----:B------:R-:W-:Y:S04]  /*a860*/  STG.E.128 desc[UR14][R2.64+0x6000], R120 ;  /* 0x0060007802007986 */ /* 0x000fe8000c101d0e */
[----:B------:R-:W-:Y:S04]  /*a870*/  STG.E.128 desc[UR14][R24.64+0x6000], R124 ;  /* 0x0060007c18007986 */ /* 0x000fe8000c101d0e */
[----:B------:R-:W-:Y:S04]  /*a880*/  STG.E.128 desc[UR14][R26.64+0x6000], R108 ;  /* 0x0060006c1a007986 */ /* 0x000fe8000c101d0e */
[----:B------:R-:W-:Y:S01]  /*a890*/  STG.E.128 desc[UR14][R28.64+0x6000], R112 ;  /* 0x006000701c007986 */ /* 0x000fe2000c101d0e */
[----:B------:R-:W-:Y:S05]  /*a8a0*/  EXIT ;  /* 0x000000000000794d */ /* 0x000fea0003800000 */
.L_x_1668:
        /* <DEDUP_REMOVED lines=13> */
.L_x_7237:


//--------------------- .text._ZN10layer_norm31ln_parallel_residual_bwd_kernelINS_13Kernel_traitsIf13__nv_bfloat16S2_S2_fjLj7168ELj1ELj1ELj8ELj8ENS_18Kernel_traits_baseILj7168EfS2_S2_S2_fjLj256EEEEELb0ELb1ELb0EEEvNS_9BwdParamsE --------------------------
	.section	.text._ZN10layer_norm31ln_parallel_residual_bwd_kernelINS_13Kernel_traitsIf13__nv_bfloat16S2_S2_fjLj7168ELj1ELj1ELj8ELj8ENS_18Kernel_traits_baseILj7168EfS2_S2_S2_fjLj256EEEEELb0ELb1ELb0EEEvNS_9BwdParamsE,"ax",@progbits
	.align	128
        .global         _ZN10layer_norm31ln_parallel_residual_bwd_kernelINS_13Kernel_traitsIf13__nv_bfloat16S2_S2_fjLj7168ELj1ELj1ELj8ELj8ENS_18Kernel_traits_baseILj7168EfS2_S2_S2_fjLj256EEEEELb0ELb1ELb0EEEvNS_9BwdParamsE
        .type           _ZN10layer_norm31ln_parallel_residual_bwd_kernelINS_13Kernel_traitsIf13__nv_bfloat16S2_S2_fjLj7168ELj1ELj1ELj8ELj8ENS_18Kernel_traits_baseILj7168EfS2_S2_S2_fjLj256EEEEELb0ELb1ELb0EEEvNS_9BwdParamsE,@function
        .size           _ZN10layer_norm31ln_parallel_residual_bwd_kernelINS_13Kernel_traitsIf13__nv_bfloat16S2_S2_fjLj7168ELj1ELj1ELj8ELj8ENS_18Kernel_traits_baseILj7168EfS2_S2_S2_fjLj256EEEEELb0ELb1ELb0EEEvNS_9BwdParamsE,(.L_x_7238 - _ZN10layer_norm31ln_parallel_residual_bwd_kernelINS_13Kernel_traitsIf13__nv_bfloat16S2_S2_fjLj7168ELj1ELj1ELj8ELj8ENS_18Kernel_traits_baseILj7168EfS2_S2_S2_fjLj256EEEEELb0ELb1ELb0EEEvNS_9BwdParamsE)
        .other          _ZN10layer_norm31ln_parallel_residual_bwd_kernelINS_13Kernel_traitsIf13__nv_bfloat16S2_S2_fjLj7168ELj1ELj1ELj8ELj8ENS_18Kernel_traits_baseILj7168EfS2_S2_S2_fjLj256EEEEELb0ELb1ELb0EEEvNS_9BwdParamsE,@"STO_CUDA_ENTRY STV_DEFAULT"
_ZN10layer_norm31ln_parallel_residual_bwd_kernelINS_13Kernel_traitsIf13__nv_bfloat16S2_S2_fjLj7168ELj1ELj1ELj8ELj8ENS_18Kernel_traits_baseILj7168EfS2_S2_S2_fjLj256EEEEELb0ELb1ELb0EEEvNS_9BwdParamsE:
.text._ZN10layer_norm31ln_parallel_residual_bwd_kernelINS_13Kernel_traitsIf13__nv_bfloat16S2_S2_fjLj7168ELj1ELj1ELj8ELj8ENS_18Kernel_traits_baseILj7168EfS2_S2_S2_fjLj256EEEEELb0ELb1ELb0EEEvNS_9BwdParamsE:
        /* <DEDUP_REMOVED lines=25> */
[----:B--2---:R0:W5:Y:S02]  /*0190*/  @P0 LDG.E.128 R120, desc[UR12][R6.64] ;  /* 0x0000000c06780981 */ /* 0x004164000c1e1d00 */
[----:B------:R-:W2:Y:S01]  /*01a0*/  @P4 LDC.64 R16, c[0x0][0x3d0] ;  /* 0x0000f400ff104b82 */ /* 0x000ea20000000a00 */
[C---:B-1----:R-:W-:Y:S01]  /*01b0*/  @P1 IMAD.WIDE.U32 R10, R3.reuse, 0x10, R8 ;  /* 0x00000010030a1825 */ /* 0x042fe200078e0008 */
[----:B------:R-:W-:-:S04]  /*01c0*/  @P1 IADD3 R3, PT, PT, R3, 0x100, RZ ;  /* 0x0000010003031810 */ /* 0x000fc80007ffe0ff */
[----:B------:R0:W5:Y:S02]  /*01d0*/  @P1 LDG.E.128 R116, desc[UR12][R10.64] ;  /* 0x0000000c0a741981 */ /* 0x000164000c1e1d00 */
[----:B------:R-:W1:Y:S01]  /*01e0*/  @P5 LDC.64 R18, c[0x0][0x3d0] ;  /* 0x0000f400ff125b82 */ /* 0x000e620000000a00 */
[C---:B----4-:R-:W-:Y:S01]  /*01f0*/  @P2 IMAD.WIDE.U32 R12, R3.reuse, 0x10, R12 ;  /* 0x00000010030c2825 */ /* 0x050fe200078e000c */
[----:B------:R-:W-:-:S04]  /*0200*/  @P2 IADD3 R3, PT, PT, R3, 0x100, RZ ;  /* 0x0000010003032810 */ /* 0x000fc80007ffe0ff */
[----:B------:R0:W5:Y:S01]  /*0210*/  @P2 LDG.E.128 R112, desc[UR12][R12.64] ;  /* 0x0000000c0c702981 */ /* 0x000162000c1e1d00 */
[C---:B---3--:R-:W-:Y:S01]  /*0220*/  @P3 IMAD.WIDE.U32 R14, R3.reuse, 0x10, R14 ;  /* 0x00000010030e3825 */ /* 0x048fe200078e000e */
[----:B------:R-:W3:Y:S03]  /*0230*/  @P6 LDC.64 R8, c[0x0][0x3d0] ;  /* 0x0000f400ff086b82 */ /* 0x000ee60000000a00 */
[----:B------:R-:W-:Y:S01]  /*0240*/  @P3 VIADD R3, R3, 0x100 ;  /* 0x0000010003033836 */ /* 0x000fe20000000000 */
[----:B------:R0:W5:Y:S03]  /*0250*/  @P3 LDG.E.128 R108, desc[UR12][R14.64] ;  /* 0x0000000c0e6c3981 */ /* 0x000166000c1e1d00 */
[C---:B--2---:R-:W-:Y:S01]  /*0260*/  @P4 IMAD.WIDE.U32 R16, R3.reuse, 0x10, R16 ;  /* 0x0000001003104825 */ /* 0x044fe200078e0010 */
[----:B------:R-:W-:-:S04]  /*0270*/  @P4 IADD3 R3, PT, PT, R3, 0x100, RZ ;  /* 0x0000010003034810 */ /* 0x000fc80007ffe0ff */
[----:B------:R0:W5:Y:S01]  /*0280*/  @P4 LDG.E.128 R104, desc[UR12][R16.64] ;  /* 0x0000000c10684981 */ /* 0x000162000c1e1d00 */
[C---:B-1----:R-:W-:Y:S01]  /*0290*/  @P5 IMAD.WIDE.U32 R18, R3.reuse, 0x10, R18 ;  /* 0x0000001003125825 */ /* 0x042fe200078e0012 */
[----:B------:R-:W1:Y:S01]  /*02a0*/  S2UR UR4, SR_CTAID.X ;  /* 0x00000000000479c3 */ /* 0x000e620000002500 */
[----:B------:R-:W-:-:S03]  /*02b0*/  @P5 IADD3 R3, PT, PT, R3, 0x100, RZ ;  /* 0x0000010003035810 */ /* 0x000fc60007ffe0ff */
[----:B------:R0:W5:Y:S02]  /*02c0*/  @P5 LDG.E.128 R100, desc[UR12][R18.64] ;  /* 0x0000000c12645981 */ /* 0x000164000c1e1d00 */
[----:B---3--:R-:W-:-:S05]  /*02d0*/  @P6 IMAD.WIDE.U32 R8, R3, 0x10, R8 ;  /* 0x0000001003086825 */ /* 0x008fca00078e0008 */
[----:B------:R0:W5:Y:S01]  /*02e0*/  @P6 LDG.E.128 R96, desc[UR12][R8.64] ;  /* 0x0000000c08606981 */ /* 0x000162000c1e1d00 */
[----:B-1----:R-:W-:-:S04]  /*02f0*/  MOV R5, UR4 ;  /* 0x0000000400057c02 */ /* 0x002fc80008000f00 */
        /* <DEDUP_REMOVED lines=48> */
[----:B0-----:R-:W-:Y:S01]  /*0600*/  UISETP.NE.AND UP0, UPT, UR4, URZ, UPT ;  /* 0x000000ff0400728c */ /* 0x001fe2000bf05270 */
[----:B------:R-:W-:-:S02]  /*0610*/  CS2R R62, SRZ ;  /* 0x00000000003e7805 */ /* 0x000fc4000001ff00 */
[----:B------:R-:W-:Y:S02]  /*0620*/  CS2R R56, SRZ ;  /* 0x0000000000387805 */ /* 0x000fe4000001ff00 */
[----:B------:R-:W-:Y:S02]  /*0630*/  CS2R R58, SRZ ;  /* 0x00000000003a7805 */ /* 0x000fe4000001ff00 */
[----:B------:R-:W-:Y:S02]  /*0640*/  CS2R R52, SRZ ;  /* 0x0000000000347805 */ /* 0x000fe4000001ff00 */
[----:B------:R-:W-:Y:S02]  /*0650*/  CS2R R54, SRZ ;  /* 0x0000000000367805 */ /* 0x000fe4000001ff00 */
[----:B------:R-:W-:Y:S02]  /*0660*/  PLOP3.LUT P1, PT, PT, PT, UP0, 0x80, 0x8 ;  /* 0x000000000008781c */ /* 0x000fe40003f2f008 */
[----:B------:R-:W-:-:S02]  /*0670*/  CS2R R48, SRZ ;  /* 0x0000000000307805 */ /* 0x000fc4000001ff00 */
[----:B------:R-:W-:Y:S02]  /*0680*/  CS2R R50, SRZ ;  /* 0x0000000000327805 */ /* 0x000fe4000001ff00 */
[----:B------:R-:W-:Y:S02]  /*0690*/  CS2R R44, SRZ ;  /* 0x00000000002c7805 */ /* 0x000fe4000001ff00 */
[----:B------:R-:W-:Y:S02]  /*06a0*/  CS2R R46, SRZ ;  /* 0x00000000002e7805 */ /* 0x000fe4000001ff00 */
[----:B------:R-:W-:Y:S02]  /*06b0*/  P2R R124, PR, RZ, 0x2 ;  /* 0x00000002ff7c7803 */ /* 0x000fe40000000000 */
[----:B------:R-:W-:Y:S02]  /*06c0*/  CS2R R40, SRZ ;  /* 0x0000000000287805 */ /* 0x000fe4000001ff00 */
[----:B------:R-:W-:Y:S01]  /*06d0*/  CS2R R42, SRZ ;  /* 0x00000000002a7805 */ /* 0x000fe2000001ff00 */
[----:B------:R-:W-:Y:S01]  /*06e0*/  UPLOP3.LUT UP1, UPT, UPT, UPT, UPT, 0x40, 0x4 ;  /* 0x000000000004789c */ /* 0x000fe20003f2e870 */
[----:B------:R-:W0:Y:S01]  /*06f0*/  LDCU UR11, c[0x0][0x400] ;  /* 0x00008000ff0b77ac */ /* 0x000e220008000800 */
[----:B------:R-:W1:Y:S01]  /*0700*/  LDCU.64 UR6, c[0x0][0x470] ;  /* 0x00008e00ff0677ac */ /* 0x000e620008000a00 */
[----:B------:R-:W2:Y:S01]  /*0710*/  LDCU.64 UR14, c[0x0][0x438] ;  /* 0x00008700ff0e77ac */ /* 0x000ea20008000a00 */
[----:B------:R-:W3:Y:S07]  /*0720*/  LDCU.64 UR8, c[0x0][0x478] ;  /* 0x00008f00ff0877ac */ /* 0x000eee0008000a00 */
.L_x_1769:
[----:B----45:R-:W4:Y:S01]  /*0730*/  LDC.64 R6, c[0x0][0x3c0] ;  /* 0x0000f000ff067b82 */ /* 0x030f220000000a00 */
[----:B------:R-:W-:-:S07]  /*0740*/  ISETP.NE.AND P6, PT, R124, RZ, PT ;  /* 0x000000ff7c00720c */ /* 0x000fce0003fc5270 */
[----:B0123--:R-:W0:Y:S08]  /*0750*/  LDC.64 R128, c[0x0][0x3c8] ;  /* 0x0000f200ff807b82 */ /* 0x00fe300000000a00 */
[----:B------:R-:W1:Y:S01]  /*0760*/  LDC R2, c[0x0][0x388] ;  /* 0x0000e200ff027b82 */ /* 0x000e620000000800 */
[----:B----4-:R-:W-:-:S06]  /*0770*/  IMAD.WIDE R6, R5, 0x4, R6 ;  /* 0x0000000405067825 */ /* 0x010fcc00078e0206 */
[----:B------:R-:W4:Y:S01]  /*0780*/  LDG.E R6, desc[UR12][R6.64] ;  /* 0x0000000c06067981 */ /* 0x000f22000c1e1900 */
[C---:B------:R-:W-:Y:S01]  /*0790*/  ISETP.GE.U32.AND P1, PT, R4.reuse, 0x200, PT ;  /* 0x000002000400780c */ /* 0x040fe20003f26070 */
[C---:B0-----:R-:W-:Y:S01]  /*07a0*/  IMAD.WIDE R128, R5.reuse, 0x4, R128 ;  /* 0x0000000405807825 */ /* 0x041fe200078e0280 */
[C---:B------:R-:W-:Y:S02]  /*07b0*/  ISETP.GE.U32.AND P2, PT, R4.reuse, 0x300, PT ;  /* 0x000003000400780c */ /* 0x040fe40003f46070 */
[C---:B------:R-:W-:Y:S02]  /*07c0*/  ISETP.GE.U32.AND P3, PT, R4.reuse, 0x400, PT ;  /* 0x000004000400780c */ /* 0x040fe40003f66070 */
[C---:B------:R-:W-:Y:S02]  /*07d0*/  ISETP.GE.U32.AND P4, PT, R4.reuse, 0x500, PT ;  /* 0x000005000400780c */ /* 0x040fe40003f86070 */
[----:B------:R-:W-:Y:S01]  /*07e0*/  ISETP.GE.U32.AND P5, PT, R4, 0x600, PT ;  /* 0x000006000400780c */ /* 0x000fe20003fa6070 */
[----:B-----5:R0:W5:Y:S01]  /*07f0*/  LDG.E R7, desc[UR12][R128.64] ;  /* 0x0000000c80077981 */ /* 0x020162000c1e1900 */
[----:B-1----:R-:W-:-:S05]  /*0800*/  IMAD R124, R5, R2, RZ ;  /* 0x00000002057c7224 */ /* 0x002fca00078e02ff */
[----:B------:R-:W-:-:S04]  /*0810*/  SHF.R.S32.HI R125, RZ, 0x1f, R124 ;  /* 0x0000001fff7d7819 */ /* 0x000fc8000001147c */
[----:B------:R-:W-:Y:S01]  /*0820*/  LEA.HI R125, R125, R124, RZ, 0x2 ;  /* 0x0000007c7d7d7211 */ /* 0x000fe200078f10ff */
[----:B------:R-:W-:Y:S01]  /*0830*/  BSSY.RECONVERGENT B0, `(.L_x_1670) ;  /* 0x000003f000007945 */ /* 0x000fe20003800200 */
[----:B----4-:R-:W-:Y:S02]  /*0840*/  FSEL R124, R6, RZ, !P6 ;  /* 0x000000ff067c7208 */ /* 0x010fe40007000000 */
[----:B------:R-:W-:Y:S02]  /*0850*/  ISETP.GE.U32.AND P6, PT, R4, 0x700, PT ;  /* 0x000007000400780c */ /* 0x000fe40003fc6070 */
[----:B------:R-:W-:Y:S01]  /*0860*/  LEA.HI.SX32 R6, R125, R0, 0x1e ;  /* 0x000000007d067211 */ /* 0x000fe200078ff2ff */
[----:B------:R-:W-:Y:S01]  /*0870*/  HFMA2 R125, -RZ, RZ, 0, 0 ;  /* 0x00000000ff7d7431 */ /* 0x000fe200000001ff */
[----:B------:R-:W-:Y:S01]  /*0880*/  P2R R185, PR, RZ, 0x40 ;  /* 0x00000040ffb97803 */ /* 0x000fe20000000000 */
[----:B------:R-:W-:Y:S01]  /*0890*/  IMAD.MOV.U32 R0, RZ, RZ, RZ ;  /* 0x000000ffff007224 */ /* 0x000fe200078e00ff */
[----:B------:R-:W-:Y:S01]  /*08a0*/  MOV R126, R6 ;  /* 0x00000006007e7202 */ /* 0x000fe20000000f00 */
[----:B0-----:R-:W-:Y:S06]  /*08b0*/  @!P0 BRA `(.L_x_1671) ;  /* 0x0000000000d88947 */ /* 0x001fec0003800000 */
[----:B------:R-:W0:Y:S08]  /*08c0*/  LDC.64 R8, c[0x0][0x428] ;  /* 0x00010a00ff087b82 */ /* 0x000e300000000a00 */
[----:B------:R-:W1:Y:S01]  /*08d0*/  LDC.64 R12, c[0x0][0x3a8] ;  /* 0x0000ea00ff0c7b82 */ /* 0x000e620000000a00 */
[----:B0-----:R-:W-:-:S06]  /*08e0*/  IMAD.WIDE.U32 R8, R6, 0x8, R8 ;  /* 0x0000000806087825 */ /* 0x001fcc00078e0008 */
[----:B------:R-:W4:Y:S01]  /*08f0*/  LDG.E.64 R8, desc[UR12][R8.64] ;  /* 0x0000000c08087981 */ /* 0x000f22000c1e1b00 */
[----:B-1----:R-:W-:-:S06]  /*0900*/  IMAD.WIDE.U32 R12, R6, 0x8, R12 ;  /* 0x00000008060c7825 */ /* 0x002fcc00078e000c */
[----:B------:R-:W3:Y:S01]  /*0910*/  LDG.E.64 R12, desc[UR12][R12.64] ;  /* 0x0000000c0c0c7981 */ /* 0x000ee2000c1e1b00 */
[----:B--2---:R-:W-:-:S04]  /*0920*/  ISETP.NE.U32.AND P0, PT, RZ, UR14, PT ;  /* 0x0000000eff007c0c */ /* 0x004fc8000bf05070 */
[----:B------:R-:W-:-:S13]  /*0930*/  ISETP.NE.AND.EX P0, PT, RZ, UR15, PT, P0 ;  /* 0x0000000fff007c0c */ /* 0x000fda000bf05300 */
[----:B------:R-:W0:Y:S02]  /*0940*/  @P0 LDC.64 R10, c[0x0][0x438] ;  /* 0x00010e00ff0a0b82 */ /* 0x000e240000000a00 */
[----:B0-----:R-:W-:-:S05]  /*0950*/  @P0 IMAD.WIDE.U32 R10, R6, 0x8, R10 ;  /* 0x00000008060a0825 */ /* 0x001fca00078e000a */
[----:B------:R0:W5:Y:S01]  /*0960*/  @P0 LDG.E.64 R182, desc[UR12][R10.64] ;  /* 0x0000000c0ab60981 */ /* 0x000162000c1e1b00 */
[----:B----4-:R-:W-:Y:S02]  /*0970*/  MOV R0, R8 ;  /* 0x0000000800007202 */ /* 0x010fe40000000f00 */
[----:B------:R-:W-:Y:S02]  /*0980*/  SHF.R.U64 R125, R8, 0x10, R9 ;  /* 0x00000010087d7819 */ /* 0x000fe40000001209 */
[----:B------:R-:W-:Y:S02]  /*0990*/  MOV R14, R9 ;  /* 0x00000009000e7202 */ /* 0x000fe40000000f00 */
[C---:B---3--:R-:W-:Y:S02]  /*09a0*/  SHF.R.U64 R8, R12.reuse, 0x10, R13 ;  /* 0x000000100c087819 */ /* 0x048fe4000000120d */
[----:B------:R-:W-:Y:S02]  /*09b0*/  SHF.L.U32 R3, R12, 0x10, RZ ;  /* 0x000000100c037819 */ /* 0x000fe400000006ff */
[----:B------:R-:W-:-:S02]  /*09c0*/  SHF.R.U32.HI R126, RZ, 0x10, R9 ;  /* 0x00000010ff7e7819 */ /* 0x000fc40000011609 */
[----:B------:R-:W-:Y:S01]  /*09d0*/  SHF.L.U32 R9, R0, 0x10, RZ ;  /* 0x0000001000097819 */ /* 0x000fe200000006ff */
[----:B------:R-:W-:Y:S01]  /*09e0*/  FADD.FTZ R0, -R124, R3 ;  /* 0x000000037c007221 */ /* 0x000fe20000010100 */
[----:B0-----:R-:W-:Y:S02]  /*09f0*/  SHF.L.U32 R11, R8, 0x10, RZ ;  /* 0x00000010080b7819 */ /* 0x001fe400000006ff */
[----:B------:R-:W-:Y:S01]  /*0a00*/  SHF.R.U32.HI R127, RZ, 0x10, R13 ;  /* 0x00000010ff7f7819 */ /* 0x000fe2000001160d */
[----:B------:R-:W-:Y:S01]  /*0a10*/  IMAD.U32 R13, R13, 0x10000, RZ ;  /* 0x000100000d0d7824 */ /* 0x000fe200078e00ff */
[----:B------:R-:W-:Y:S01]  /*0a20*/  SHF.L.U32 R12, R125, 0x10, RZ ;  /* 0x000000107d0c7819 */ /* 0x000fe200000006ff */
[----:B------:R-:W-:Y:S01]  /*0a30*/  FADD.FTZ R8, -R124, R11 ;  /* 0x0000000b7c087221 */ /* 0x000fe20000010100 */
[----:B------:R-:W-:Y:S01]  /*0a40*/  SHF.L.U32 R125, R14, 0x10, RZ ;  /* 0x000000100e7d7819 */ /* 0x000fe200000006ff */
[C---:B-----5:R-:W-:Y:S01]  /*0a50*/  FMUL.FTZ R3, R7.reuse, R0 ;  /* 0x0000000007037220 */ /* 0x060fe20000410000 */
[----:B------:R-:W-:Y:S01]  /*0a60*/  FADD.FTZ R14, -R124, R13 ;  /* 0x0000000d7c0e7221 */ /* 0x000fe20000010100 */
[----:B------:R-:W-:Y:S01]  /*0a70*/  FADD.FTZ R64, R64, R9 ;  /* 0x0000000940407221 */ /* 0x000fe20000010000 */
[----:B------:R-:W-:Y:S01]  /*0a80*/  FMUL.FTZ R8, R7, R8 ;  /* 0x0000000807087220 */ /* 0x000fe20000410000 */
[-C--:B------:R-:W-:Y:S01]  /*0a90*/  FFMA.FTZ R92, R3, R9.reuse, R92 ;  /* 0x00000009035c7223 */ /* 0x080fe2000001005c */
[----:B------:R-:W-:Y:S01]  /*0aa0*/  FMUL.FTZ R10, R120, R9 ;  /* 0x00000009780a7220 */ /* 0x000fe20000410000 */
[----:B------:R-:W-:Y:S01]  /*0ab0*/  FMUL.FTZ R9, R7, R14 ;  /* 0x0000000e07097220 */ /* 0x000fe20000410000 */
[----:B------:R-:W-:Y:S01]  /*0ac0*/  SHF.L.U32 R13, R127, 0x10, RZ ;  /* 0x000000107f0d7819 */ /* 0x000fe200000006ff */
[----:B------:R-:W-:Y:S01]  /*0ad0*/  FADD.FTZ R65, R65, R12 ;  /* 0x0000000c41417221 */ /* 0x000fe20000010000 */
[-C--:B------:R-:W-:Y:S01]  /*0ae0*/  FFMA.FTZ R93, R8, R12.reuse, R93 ;  /* 0x0000000c085d7223 */ /* 0x080fe2000001005d */
[----:B------:R-:W-:Y:S01]  /*0af0*/  FMUL.FTZ R11, R121, R12 ;  /* 0x0000000c790b7220 */ /* 0x000fe20000410000 */
[----:B------:R-:W-:Y:S01]  /*0b00*/  FADD.FTZ R66, R66, R125 ;  /* 0x0000007d42427221 */ /* 0x000fe20000010000 */
[-C--:B------:R-:W-:Y:S01]  /*0b10*/  FFMA.FTZ R94, R9, R125.reuse, R94 ;  /* 0x0000007d095e7223 */ /* 0x080fe2000001005e */
[----:B------:R-:W-:Y:S01]  /*0b20*/  FMUL.FTZ R12, R122, R125 ;  /* 0x0000007d7a0c7220 */ /* 0x000fe20000410000 */
[----:B------:R-:W-:Y:S01]  /*0b30*/  FADD.FTZ R0, RZ, R10 ;  /* 0x0000000aff007221 */ /* 0x000fe20000010000 */
[----:B------:R-:W-:Y:S01]  /*0b40*/  FFMA.FTZ R125, R3, R10, RZ ;  /* 0x0000000a037d7223 */ /* 0x000fe200000100ff */
        /* <DEDUP_REMOVED lines=10> */
[----:B------:R-:W-:Y:S01]  /*0bf0*/  IADD3 R126, PT, PT, R6, 0x100, RZ ;  /* 0x00000100067e7810 */ /* 0x000fe20007ffe0ff */
[----:B------:R-:W-:Y:S01]  /*0c00*/  FADD.FTZ R125, R128, R13 ;  /* 0x0000000d807d7221 */ /* 0x000fe20000010000 */
[----:B------:R-:W-:-:S07]  /*0c10*/  FFMA.FTZ R0, R14, R13, R0 ;  /* 0x0000000d0e007223 */ /* 0x000fce0000010000 */
.L_x_1671:
[----:B--23--:R-:W-:Y:S05]  /*0c20*/  BSYNC.RECONVERGENT B0 ;  /* 0x0000000000007941 */ /* 0x00cfea0003800200 */
.L_x_1670:
        /* <DEDUP_REMOVED lines=10> */
[----:B------:R-:W0:Y:S02]  /*0cd0*/  @P0 LDC.64 R20, c[0x0][0x438] ;  /* 0x00010e00ff140b82 */ /* 0x000e240000000a00 */
[----:B0-----:R-:W-:-:S05]  /*0ce0*/  @P0 IMAD.WIDE.U32 R20, R126, 0x8, R20 ;  /* 0x000000087e140825 */ /* 0x001fca00078e0014 */
[----:B------:R0:W5:Y:S01]  /*0cf0*/  @P0 LDG.E.64 R180, desc[UR12][R20.64] ;  /* 0x0000000c14b40981 */ /* 0x000162000c1e1b00 */
[----:B------:R-:W-:Y:S02]  /*0d00*/  IADD3 R126, PT, PT, R126, 0x100, RZ ;  /* 0x000001007e7e7810 */ /* 0x000fe40007ffe0ff */
[--C-:B--2---:R-:W-:Y:S02]  /*0d10*/  SHF.R.U64 R129, R18, 0x10, R19.reuse ;  /* 0x0000001012817819 */ /* 0x104fe40000001213 */
[----:B------:R-:W-:Y:S02]  /*0d20*/  MOV R128, R19 ;  /* 0x0000001300807202 */ /* 0x000fe40000000f00 */
[----:B------:R-:W-:Y:S02]  /*0d30*/  SHF.R.U32.HI R130, RZ, 0x10, R19 ;  /* 0x00000010ff827819 */ /* 0x000fe40000011613 */
[C---:B---3--:R-:W-:Y:S01]  /*0d40*/  SHF.R.U64 R19, R16.reuse, 0x10, R17 ;  /* 0x0000001010137819 */ /* 0x048fe20000001211 */
[----:B------:R-:W-:Y:S01]  /*0d50*/  IMAD.U32 R15, R16, 0x10000, RZ ;  /* 0x00010000100f7824 */ /* 0x000fe200078e00ff */
[----:B------:R-:W-:-:S02]  /*0d60*/  MOV R22, R18 ;  /* 0x0000001200167202 */ /* 0x000fc40000000f00 */
[----:B------:R-:W-:Y:S01]  /*0d70*/  SHF.L.U32 R19, R19, 0x10, RZ ;  /* 0x0000001013137819 */ /* 0x000fe200000006ff */
[C---:B------:R-:W-:Y:S01]  /*0d80*/  FADD.FTZ R16, -R124.reuse, R15 ;  /* 0x0000000f7c107221 */ /* 0x040fe20000010100 */
[----:B------:R-:W-:Y:S02]  /*0d90*/  SHF.R.U32.HI R131, RZ, 0x10, R17 ;  /* 0x00000010ff837819 */ /* 0x000fe40000011611 */
[----:B------:R-:W-:Y:S01]  /*0da0*/  SHF.L.U32 R127, R17, 0x10, RZ ;  /* 0x00000010117f7819 */ /* 0x000fe200000006ff */
[----:B------:R-:W-:Y:S01]  /*0db0*/  FADD.FTZ R18, -R124, R19 ;  /* 0x000000137c127221 */ /* 0x000fe20000010100 */
[----:B------:R-:W-:Y:S01]  /*0dc0*/  SHF.L.U32 R17, R22, 0x10, RZ ;  /* 0x0000001016117819 */ /* 0x000fe200000006ff */
[----:B-----5:R-:W-:Y:S01]  /*0dd0*/  FMUL.FTZ R15, R7, R16 ;  /* 0x00000010070f7220 */ /* 0x020fe20000410000 */
[----:B------:R-:W-:Y:S01]  /*0de0*/  SHF.L.U32 R22, R129, 0x10, RZ ;  /* 0x0000001081167819 */ /* 0x000fe200000006ff */
[----:B------:R-:W-:Y:S02]  /*0df0*/  FMUL.FTZ R16, R7, R18 ;  /* 0x0000001207107220 */ /* 0x000fe40000410000 */
[----:B------:R-:W-:Y:S01]  /*0e00*/  FMUL.FTZ R18, R116, R17 ;  /* 0x0000001174127220 */ /* 0x000fe20000410000 */
[----:B0-----:R-:W-:Y:S01]  /*0e10*/  FADD.FTZ R20, -R124, R127 ;  /* 0x0000007f7c147221 */ /* 0x001fe20000010100 */
[----:B------:R-:W-:Y:S01]  /*0e20*/  SHF.L.U32 R127, R131, 0x10, RZ ;  /* 0x00000010837f7819 */ /* 0x000fe200000006ff */
[----:B------:R-:W-:Y:S01]  /*0e30*/  FADD.FTZ R61, R61, R22 ;  /* 0x000000163d3d7221 */ /* 0x000fe20000010000 */
[-C--:B------:R-:W-:Y:S01]  /*0e40*/  FFMA.FTZ R89, R16, R22.reuse, R89 ;  /* 0x0000001610597223 */ /* 0x080fe20000010059 */
[----:B------:R-:W-:Y:S01]  /*0e50*/  FMUL.FTZ R19, R117, R22 ;  /* 0x0000001675137220 */ /* 0x000fe20000410000 */
[----:B------:R-:W-:Y:S01]  /*0e60*/  FADD.FTZ R22, R125, R18 ;  /* 0x000000127d167221 */ /* 0x000fe20000010000 */
[----:B------:R-:W-:-:S02]  /*0e70*/  IMAD.U32 R21, R128, 0x10000, RZ ;  /* 0x0001000080157824 */ /* 0x000fc400078e00ff */
[C---:B------:R-:W-:Y:S01]  /*0e80*/  FFMA.FTZ R125, R15.reuse, R18, R0 ;  /* 0x000000120f7d7223 */ /* 0x040fe20000010000 */
[----:B------:R-:W-:Y:S01]  /*0e90*/  FADD.FTZ R60, R60, R17 ;  /* 0x000000113c3c7221 */ /* 0x000fe20000010000 */
[----:B------:R-:W-:Y:S01]  /*0ea0*/  FFMA.FTZ R88, R15, R17, R88 ;  /* 0x000000110f587223 */ /* 0x000fe20000010058 */
[----:B------:R-:W-:Y:S01]  /*0eb0*/  SHF.L.U32 R130, R130, 0x10, RZ ;  /* 0x0000001082827819 */ /* 0x000fe200000006ff */
[----:B------:R-:W-:Y:S01]  /*0ec0*/  FMUL.FTZ R17, R7, R20 ;  /* 0x0000001407117220 */ /* 0x000fe20000410000 */
[----:B------:R-:W-:Y:S01]  /*0ed0*/  FADD.FTZ R128, -R124, R127 ;  /* 0x0000007f7c807221 */ /* 0x000fe20000010100 */
[----:B------:R-:W-:Y:S01]  /*0ee0*/  FMUL.FTZ R20, R118, R21 ;  /* 0x0000001576147220 */ /* 0x000fe20000410000 */
        /* <DEDUP_REMOVED lines=12> */
.L_x_1673:
[----:B------:R-:W-:Y:S05]  /*0fb0*/  BSYNC.RECONVERGENT B0 ;  /* 0x0000000000007941 */ /* 0x000fea0003800200 */
.L_x_1672:
        /* <DEDUP_REMOVED lines=14> */
[----:B--2---:R-:W-:Y:S02]  /*10a0*/  MOV R23, R26 ;  /* 0x0000001a00177202 */ /* 0x004fe40000000f00 */
[--C-:B------:R-:W-:Y:S01]  /*10b0*/  SHF.R.U64 R30, R26, 0x10, R27.reuse ;  /* 0x000000101a1e7819 */ /* 0x100fe2000000121b */
[--C-:B------:R-:W-:Y:S01]  /*10c0*/  IMAD.MOV.U32 R127, RZ, RZ, R27.reuse ;  /* 0x000000ffff7f7224 */ /* 0x100fe200078e001b */
[----:B------:R-:W-:Y:S02]  /*10d0*/  SHF.R.U32.HI R130, RZ, 0x10, R27 ;  /* 0x00000010ff827819 */ /* 0x000fe4000001161b */
[C---:B---3--:R-:W-:Y:S02]  /*10e0*/  SHF.R.U64 R26, R24.reuse, 0x10, R25 ;  /* 0x00000010181a7819 */ /* 0x048fe40000001219 */
[----:B------:R-:W-:-:S02]  /*10f0*/  SHF.L.U32 R27, R24, 0x10, RZ ;  /* 0x00000010181b7819 */ /* 0x000fc400000006ff */
[----:B------:R-:W-:Y:S02]  /*1100*/  SHF.R.U32.HI R24, RZ, 0x10, R25 ;  /* 0x00000010ff187819 */ /* 0x000fe40000011619 */
[----:B------:R-:W-:Y:S02]  /*1110*/  SHF.L.U32 R129, R25, 0x10, RZ ;  /* 0x0000001019817819 */ /* 0x000fe400000006ff */
[----:B------:R-:W-:Y:S01]  /*1120*/  SHF.L.U32 R25, R23, 0x10, RZ ;  /* 0x0000001017197819 */ /* 0x000fe200000006ff */
[----:B------:R-:W-:Y:S02]  /*1130*/  IMAD.U32 R23, R26, 0x10000, RZ ;  /* 0x000100001a177824 */ /* 0x000fe400078e00ff */
[C---:B------:R-:W-:Y:S02]  /*1140*/  FADD.FTZ R26, -R124.reuse, R27 ;  /* 0x0000001b7c1a7221 */ /* 0x040fe40000010100 */
[----:B0-----:R-:W-:Y:S01]  /*1150*/  FADD.FTZ R28, -R124, R23 ;  /* 0x000000177c1c7221 */ /* 0x001fe20000010100 */
[----:B------:R-:W-:Y:S01]  /*1160*/  SHF.L.U32 R30, R30, 0x10, RZ ;  /* 0x000000101e1e7819 */ /* 0x000fe200000006ff */
[C---:B-----5:R-:W-:Y:S01]  /*1170*/  FMUL.FTZ R23, R7.reuse, R26 ;  /* 0x0000001a07177220 */ /* 0x060fe20000410000 */
[----:B------:R-:W-:Y:S01]  /*1180*/  SHF.L.U32 R29, R24, 0x10, RZ ;  /* 0x00000010181d7819 */ /* 0x000fe200000006ff */
[----:B------:R-:W-:Y:S01]  /*1190*/  FMUL.FTZ R24, R7, R28 ;  /* 0x0000001c07187220 */ /* 0x000fe20000410000 */
[----:B------:R-:W-:Y:S01]  /*11a0*/  FADD.FTZ R128, -R124, R129 ;  /* 0x000000817c807221 */ /* 0x000fe20000010100 */
[-C--:B------:R-:W-:Y:S01]  /*11b0*/  FMUL.FTZ R26, R112, R25.reuse ;  /* 0x00000019701a7220 */ /* 0x080fe20000410000 */
[----:B------:R-:W-:Y:S01]  /*11c0*/  SHF.L.U32 R127, R127, 0x10, RZ ;  /* 0x000000107f7f7819 */ /* 0x000fe200000006ff */
[----:B------:R-:W-:Y:S01]  /*11d0*/  FADD.FTZ R56, R56, R25 ;  /* 0x0000001938387221 */ /* 0x000fe20000010000 */
[----:B------:R-:W-:Y:S01]  /*11e0*/  FFMA.FTZ R84, R23, R25, R84 ;  /* 0x0000001917547223 */ /* 0x000fe20000010054 */
[----:B------:R-:W-:Y:S01]  /*11f0*/  FADD.FTZ R57, R57, R30 ;  /* 0x0000001e39397221 */ /* 0x000fe20000010000 */
[-C--:B------:R-:W-:Y:S01]  /*1200*/  FFMA.FTZ R85, R24, R30.reuse, R85 ;  /* 0x0000001e18557223 */ /* 0x080fe20000010055 */
[----:B------:R-:W-:Y:S01]  /*1210*/  FMUL.FTZ R27, R113, R30 ;  /* 0x0000001e711b7220 */ /* 0x000fe20000410000 */
[----:B------:R-:W-:Y:S01]  /*1220*/  FMUL.FTZ R25, R7, R128 ;  /* 0x0000008007197220 */ /* 0x000fe20000410000 */
[----:B------:R-:W-:Y:S01]  /*1230*/  FADD.FTZ R30, R125, R26 ;  /* 0x0000001a7d1e7221 */ /* 0x000fe20000010000 */
[----:B------:R-:W-:Y:S01]  /*1240*/  FFMA.FTZ R125, R23, R26, R0 ;  /* 0x0000001a177d7223 */ /* 0x000fe20000010000 */
[----:B------:R-:W-:Y:S01]  /*1250*/  SHF.L.U32 R130, R130, 0x10, RZ ;  /* 0x0000001082827819 */ /* 0x000fe200000006ff */
[----:B------:R-:W-:Y:S01]  /*1260*/  FADD.FTZ R58, R58, R127 ;  /* 0x0000007f3a3a7221 */ /* 0x000fe20000010000 */
[-C--:B------:R-:W-:Y:S01]  /*1270*/  FFMA.FTZ R86, R25, R127.reuse, R86 ;  /* 0x0000007f19567223 */ /* 0x080fe20000010056 */
[----:B------:R-:W-:Y:S01]  /*1280*/  FMUL.FTZ R28, R114, R127 ;  /* 0x0000007f721c7220 */ /* 0x000fe20000410000 */
        /* <DEDUP_REMOVED lines=11> */
.L_x_1675:
[----:B------:R-:W-:Y:S05]  /*1340*/  BSYNC.RECONVERGENT B0 ;  /* 0x0000000000007941 */ /* 0x000fea0003800200 */
.L_x_1674:
        /* <DEDUP_REMOVED lines=13> */
[----:B------:R-:W-:Y:S02]  /*1420*/  VIADD R126, R126, 0x100 ;  /* 0x000001007e7e7836 */ /* 0x000fe40000000000 */
[----:B--2---:R-:W-:Y:S01]  /*1430*/  IMAD.MOV.U32 R31, RZ, RZ, R34 ;  /* 0x000000ffff1f7224 */ /* 0x004fe200078e0022 */
[--C-:B------:R-:W-:Y:S02]  /*1440*/  SHF.R.U64 R38, R34, 0x10, R35.reuse ;  /* 0x0000001022267819 */ /* 0x100fe40000001223 */
[----:B------:R-:W-:Y:S02]  /*1450*/  MOV R127, R35 ;  /* 0x00000023007f7202 */ /* 0x000fe40000000f00 */
[----:B------:R-:W-:Y:S02]  /*1460*/  SHF.R.U32.HI R130, RZ, 0x10, R35 ;  /* 0x00000010ff827819 */ /* 0x000fe40000011623 */
[----:B---3--:R-:W-:-:S02]  /*1470*/  SHF.R.U64 R34, R32, 0x10, R33 ;  /* 0x0000001020227819 */ /* 0x008fc40000001221 */
[----:B------:R-:W-:Y:S02]  /*1480*/  SHF.L.U32 R35, R32, 0x10, RZ ;  /* 0x0000001020237819 */ /* 0x000fe400000006ff */
[----:B------:R-:W-:Y:S02]  /*1490*/  SHF.R.U32.HI R32, RZ, 0x10, R33 ;  /* 0x00000010ff207819 */ /* 0x000fe40000011621 */
[----:B------:R-:W-:Y:S02]  /*14a0*/  SHF.L.U32 R129, R33, 0x10, RZ ;  /* 0x0000001021817819 */ /* 0x000fe400000006ff */
[----:B------:R-:W-:Y:S02]  /*14b0*/  SHF.L.U32 R33, R31, 0x10, RZ ;  /* 0x000000101f217819 */ /* 0x000fe400000006ff */
[----:B------:R-:W-:Y:S01]  /*14c0*/  SHF.L.U32 R31, R34, 0x10, RZ ;  /* 0x00000010221f7819 */ /* 0x000fe200000006ff */
[----:B------:R-:W-:Y:S01]  /*14d0*/  FADD.FTZ R34, -R124, R35 ;  /* 0x000000237c227221 */ /* 0x000fe20000010100 */
[----:B0-----:R-:W-:-:S03]  /*14e0*/  SHF.L.U32 R37, R32, 0x10, RZ ;  /* 0x0000001020257819 */ /* 0x001fc600000006ff */
[----:B------:R-:W-:Y:S01]  /*14f0*/  FADD.FTZ R36, -R124, R31 ;  /* 0x0000001f7c247221 */ /* 0x000fe20000010100 */
[----:B------:R-:W-:Y:S02]  /*1500*/  IMAD.U32 R38, R38, 0x10000, RZ ;  /* 0x0001000026267824 */ /* 0x000fe400078e00ff */
[C---:B-----5:R-:W-:Y:S01]  /*1510*/  FMUL.FTZ R31, R7.reuse, R34 ;  /* 0x00000022071f7220 */ /* 0x060fe20000410000 */
[----:B------:R-:W-:Y:S01]  /*1520*/  FADD.FTZ R128, -R124, R129 ;  /* 0x000000817c807221 */ /* 0x000fe20000010100 */
[----:B------:R-:W-:Y:S01]  /*1530*/  FMUL.FTZ R32, R7, R36 ;  /* 0x0000002407207220 */ /* 0x000fe20000410000 */
        /* <DEDUP_REMOVED lines=25> */
.L_x_1677:
[----:B------:R-:W-:Y:S05]  /*16d0*/  BSYNC.RECONVERGENT B0 ;  /* 0x0000000000007941 */ /* 0x000fea0003800200 */
.L_x_1676:
        /* <DEDUP_REMOVED lines=15> */
[----:B------:R-:W-:-:S03]  /*17d0*/  SHF.R.U64 R136, R130, 0x10, R131 ;  /* 0x0000001082887819 */ /* 0x000fc60000001283 */
[----:B------:R-:W-:Y:S01]  /*17e0*/  IMAD.U32 R127, R39, 0x10000, RZ ;  /* 0x00010000277f7824 */ /* 0x000fe200078e00ff */
[C---:B---3--:R-:W-:Y:S02]  /*17f0*/  SHF.R.U64 R130, R128.reuse, 0x10, R129 ;  /* 0x0000001080827819 */ /* 0x048fe40000001281 */
[----:B------:R-:W-:Y:S02]  /*1800*/  SHF.L.U32 R137, R128, 0x10, RZ ;  /* 0x0000001080897819 */ /* 0x000fe400000006ff */
[----:B------:R-:W-:Y:S02]  /*1810*/  SHF.L.U32 R39, R130, 0x10, RZ ;  /* 0x0000001082277819 */ /* 0x000fe400000006ff */
[----:B------:R-:W-:Y:S01]  /*1820*/  SHF.L.U32 R128, R136, 0x10, RZ ;  /* 0x0000001088807819 */ /* 0x000fe200000006ff */
[C---:B0-----:R-:W-:Y:S02]  /*1830*/  FADD.FTZ R132, -R124.reuse, R137 ;  /* 0x000000897c847221 */ /* 0x041fe40000010100 */
[----:B------:R-:W-:Y:S01]  /*1840*/  FADD.FTZ R140, -R124, R39 ;  /* 0x000000277c8c7221 */ /* 0x000fe20000010100 */
[----:B------:R-:W-:Y:S01]  /*1850*/  MOV R134, R131 ;  /* 0x0000008300867202 */ /* 0x000fe20000000f00 */
[----:B------:R-:W-:Y:S01]  /*1860*/  FMUL.FTZ R142, R104, R127 ;  /* 0x0000007f688e7220 */ /* 0x000fe20000410000 */
[----:B------:R-:W-:Y:S01]  /*1870*/  SHF.R.U32.HI R135, RZ, 0x10, R131 ;  /* 0x00000010ff877819 */ /* 0x000fe20000011683 */
[C---:B-----5:R-:W-:Y:S01]  /*1880*/  FMUL.FTZ R140, R7.reuse, R140 ;  /* 0x0000008c078c7220 */ /* 0x060fe20000410000 */
[----:B------:R-:W-:Y:S01]  /*1890*/  SHF.R.U32.HI R131, RZ, 0x10, R129 ;  /* 0x00000010ff837819 */ /* 0x000fe20000011681 */
[----:B------:R-:W-:Y:S01]  /*18a0*/  FMUL.FTZ R39, R7, R132 ;  /* 0x0000008407277220 */ /* 0x000fe20000410000 */
[----:B------:R-:W-:Y:S01]  /*18b0*/  SHF.L.U32 R139, R129, 0x10, RZ ;  /* 0x00000010818b7819 */ /* 0x000fe200000006ff */
[----:B------:R-:W-:Y:S01]  /*18c0*/  FADD.FTZ R49, R49, R128 ;  /* 0x0000008031317221 */ /* 0x000fe20000010000 */
[-C--:B------:R-:W-:Y:S01]  /*18d0*/  FFMA.FTZ R77, R140, R128.reuse, R77 ;  /* 0x000000808c4d7223 */ /* 0x080fe2000001004d */
[----:B------:R-:W-:Y:S01]  /*18e0*/  FMUL.FTZ R143, R105, R128 ;  /* 0x00000080698f7220 */ /* 0x000fe20000410000 */
[----:B------:R-:W-:Y:S01]  /*18f0*/  SHF.L.U32 R129, R134, 0x10, RZ ;  /* 0x0000001086817819 */ /* 0x000fe200000006ff */
[----:B------:R-:W-:Y:S01]  /*1900*/  FADD.FTZ R128, R125, R142 ;  /* 0x0000008e7d807221 */ /* 0x000fe20000010000 */
[----:B------:R-:W-:Y:S01]  /*1910*/  FADD.FTZ R134, -R124, R139 ;  /* 0x0000008b7c867221 */ /* 0x000fe20000010100 */
[----:B------:R-:W-:-:S02]  /*1920*/  IMAD.U32 R131, R131, 0x10000, RZ ;  /* 0x0001000083837824 */ /* 0x000fc400078e00ff */
[----:B------:R-:W-:Y:S01]  /*1930*/  FFMA.FTZ R125, R39, R142, R0 ;  /* 0x0000008e277d7223 */ /* 0x000fe20000010000 */
[----:B------:R-:W-:Y:S01]  /*1940*/  SHF.L.U32 R130, R135, 0x10, RZ ;  /* 0x0000001087827819 */ /* 0x000fe200000006ff */
[----:B------:R-:W-:Y:S01]  /*1950*/  FADD.FTZ R48, R48, R127 ;  /* 0x0000007f30307221 */ /* 0x000fe20000010000 */
[----:B------:R-:W-:Y:S01]  /*1960*/  FFMA.FTZ R76, R39, R127, R76 ;  /* 0x0000007f274c7223 */ /* 0x000fe2000001004c */
[----:B------:R-:W-:Y:S01]  /*1970*/  FMUL.FTZ R141, R7, R134 ;  /* 0x00000086078d7220 */ /* 0x000fe20000410000 */
[----:B------:R-:W-:Y:S01]  /*1980*/  FMUL.FTZ R144, R106, R129 ;  /* 0x000000816a907220 */ /* 0x000fe20000410000 */
        /* <DEDUP_REMOVED lines=13> */
.L_x_1679:
[----:B------:R-:W-:Y:S05]  /*1a60*/  BSYNC.RECONVERGENT B0 ;  /* 0x0000000000007941 */ /* 0x000fea0003800200 */
.L_x_1678:
        /* <DEDUP_REMOVED lines=15> */
[----:B------:R-:W-:Y:S02]  /*1b60*/  SHF.R.U64 R136, R130, 0x10, R131 ;  /* 0x0000001082887819 */ /* 0x000fe40000001283 */
[C---:B---3--:R-:W-:Y:S02]  /*1b70*/  SHF.R.U64 R130, R128.reuse, 0x10, R129 ;  /* 0x0000001080827819 */ /* 0x048fe40000001281 */
[----:B------:R-:W-:Y:S02]  /*1b80*/  SHF.L.U32 R137, R128, 0x10, RZ ;  /* 0x0000001080897819 */ /* 0x000fe400000006ff */
[----:B0-----:R-:W-:-:S02]  /*1b90*/  SHF.L.U32 R133, R130, 0x10, RZ ;  /* 0x0000001082857819 */ /* 0x001fc400000006ff */
[----:B------:R-:W-:Y:S01]  /*1ba0*/  SHF.L.U32 R127, R127, 0x10, RZ ;  /* 0x000000107f7f7819 */ /* 0x000fe200000006ff */
[C---:B------:R-:W-:Y:S02]  /*1bb0*/  FADD.FTZ R132, -R124.reuse, R137 ;  /* 0x000000897c847221 */ /* 0x040fe40000010100 */
[----:B------:R-:W-:Y:S01]  /*1bc0*/  FADD.FTZ R148, -R124, R133 ;  /* 0x000000857c947221 */ /* 0x000fe20000010100 */
[----:B------:R-:W-:Y:S01]  /*1bd0*/  SHF.L.U32 R128, R136, 0x10, RZ ;  /* 0x0000001088807819 */ /* 0x000fe200000006ff */
[----:B------:R-:W-:Y:S01]  /*1be0*/  FMUL.FTZ R150, R100, R127 ;  /* 0x0000007f64967220 */ /* 0x000fe20000410000 */
[----:B------:R-:W-:Y:S01]  /*1bf0*/  MOV R134, R131 ;  /* 0x0000008300867202 */ /* 0x000fe20000000f00 */
[----:B-----5:R-:W-:Y:S01]  /*1c00*/  FMUL.FTZ R148, R7, R148 ;  /* 0x0000009407947220 */ /* 0x020fe20000410000 */
[----:B------:R-:W-:Y:S01]  /*1c10*/  SHF.R.U32.HI R135, RZ, 0x10, R131 ;  /* 0x00000010ff877819 */ /* 0x000fe20000011683 */
[----:B------:R-:W-:Y:S01]  /*1c20*/  IMAD.U32 R139, R129, 0x10000, RZ ;  /* 0x00010000818b7824 */ /* 0x000fe200078e00ff */
[----:B------:R-:W-:Y:S01]  /*1c30*/  SHF.R.U32.HI R131, RZ, 0x10, R129 ;  /* 0x00000010ff837819 */ /* 0x000fe20000011681 */
[----:B------:R-:W-:Y:S01]  /*1c40*/  FMUL.FTZ R147, R7, R132 ;  /* 0x0000008407937220 */ /* 0x000fe20000410000 */
[----:B------:R-:W-:Y:S01]  /*1c50*/  FADD.FTZ R45, R45, R128 ;  /* 0x000000802d2d7221 */ /* 0x000fe20000010000 */
[-C--:B------:R-:W-:Y:S01]  /*1c60*/  FFMA.FTZ R73, R148, R128.reuse, R73 ;  /* 0x0000008094497223 */ /* 0x080fe20000010049 */
[----:B------:R-:W-:Y:S01]  /*1c70*/  FMUL.FTZ R151, R101, R128 ;  /* 0x0000008065977220 */ /* 0x000fe20000410000 */
[----:B------:R-:W-:Y:S01]  /*1c80*/  SHF.L.U32 R129, R134, 0x10, RZ ;  /* 0x0000001086817819 */ /* 0x000fe200000006ff */
[----:B------:R-:W-:Y:S01]  /*1c90*/  FADD.FTZ R128, R125, R150 ;  /* 0x000000967d807221 */ /* 0x000fe20000010000 */
[----:B------:R-:W-:Y:S01]  /*1ca0*/  SHF.L.U32 R131, R131, 0x10, RZ ;  /* 0x0000001083837819 */ /* 0x000fe200000006ff */
[----:B------:R-:W-:Y:S01]  /*1cb0*/  FADD.FTZ R134, -R124, R139 ;  /* 0x0000008b7c867221 */ /* 0x000fe20000010100 */
[C---:B------:R-:W-:Y:S01]  /*1cc0*/  FFMA.FTZ R125, R147.reuse, R150, R0 ;  /* 0x00000096937d7223 */ /* 0x040fe20000010000 */
[----:B------:R-:W-:Y:S01]  /*1cd0*/  FADD.FTZ R44, R44, R127 ;  /* 0x0000007f2c2c7221 */ /* 0x000fe20000010000 */
[----:B------:R-:W-:Y:S01]  /*1ce0*/  FFMA.FTZ R72, R147, R127, R72 ;  /* 0x0000007f93487223 */ /* 0x000fe20000010048 */
[----:B------:R-:W-:-:S02]  /*1cf0*/  IMAD.U32 R130, R135, 0x10000, RZ ;  /* 0x0001000087827824 */ /* 0x000fc400078e00ff */
        /* <DEDUP_REMOVED lines=15> */
.L_x_1681:
[----:B------:R-:W-:Y:S05]  /*1df0*/  BSYNC.RECONVERGENT B0 ;  /* 0x0000000000007941 */ /* 0x000fea0003800200 */
.L_x_1680:
        /* <DEDUP_REMOVED lines=13> */
[C-C-:B--2---:R-:W-:Y:S02]  /*1ed0*/  SHF.R.U64 R134, R130.reuse, 0x10, R131.reuse ;  /* 0x0000001082867819 */ /* 0x144fe40000001283 */
[----:B------:R-:W-:Y:S02]  /*1ee0*/  SHF.L.U32 R133, R130, 0x10, RZ ;  /* 0x0000001082857819 */ /* 0x000fe400000006ff */
[----:B------:R-:W-:Y:S02]  /*1ef0*/  SHF.R.U32.HI R137, RZ, 0x10, R131 ;  /* 0x00000010ff897819 */ /* 0x000fe40000011683 */
[----:B------:R-:W-:Y:S01]  /*1f00*/  SHF.L.U32 R135, R131, 0x10, RZ ;  /* 0x0000001083877819 */ /* 0x000fe200000006ff */
[----:B---3--:R-:W-:Y:S01]  /*1f10*/  IMAD.MOV.U32 R130, RZ, RZ, R128 ;  /* 0x000000ffff827224 */ /* 0x008fe200078e0080 */
[----:B------:R-:W-:Y:S02]  /*1f20*/  SHF.L.U32 R131, R134, 0x10, RZ ;  /* 0x0000001086837819 */ /* 0x000fe400000006ff */
[----:B------:R-:W-:-:S02]  /*1f30*/  SHF.L.U32 R137, R137, 0x10, RZ ;  /* 0x0000001089897819 */ /* 0x000fc400000006ff */
[----:B------:R-:W-:Y:S01]  /*1f40*/  SHF.R.U64 R136, R128, 0x10, R129 ;  /* 0x0000001080887819 */ /* 0x000fe20000001281 */
[----:B------:R-:W-:Y:S01]  /*1f50*/  FADD.FTZ R156, -R124, R131 ;  /* 0x000000837c9c7221 */ /* 0x000fe20000010100 */
[----:B0-----:R-:W-:Y:S01]  /*1f60*/  SHF.L.U32 R127, R130, 0x10, RZ ;  /* 0x00000010827f7819 */ /* 0x001fe200000006ff */
[C---:B------:R-:W-:Y:S01]  /*1f70*/  FADD.FTZ R126, -R124.reuse, R133 ;  /* 0x000000857c7e7221 */ /* 0x040fe20000010100 */
[C---:B------:R-:W-:Y:S01]  /*1f80*/  FADD.FTZ R128, -R124.reuse, R135 ;  /* 0x000000877c807221 */ /* 0x040fe20000010100 */
[----:B------:R-:W-:Y:S01]  /*1f90*/  FADD.FTZ R162, -R124, R137 ;  /* 0x000000897ca27221 */ /* 0x000fe20000010100 */
[----:B------:R-:W-:Y:S02]  /*1fa0*/  IMAD.U32 R124, R136, 0x10000, RZ ;  /* 0x00010000887c7824 */ /* 0x000fe400078e00ff */
[C---:B-----5:R-:W-:Y:S01]  /*1fb0*/  FMUL.FTZ R156, R7.reuse, R156 ;  /* 0x0000009c079c7220 */ /* 0x060fe20000410000 */
[----:B------:R-:W-:Y:S01]  /*1fc0*/  MOV R132, R129 ;  /* 0x0000008100847202 */ /* 0x000fe20000000f00 */
[-C--:B------:R-:W-:Y:S01]  /*1fd0*/  FMUL.FTZ R158, R96, R127.reuse ;  /* 0x0000007f609e7220 */ /* 0x080fe20000410000 */
[----:B------:R-:W-:Y:S01]  /*1fe0*/  FMUL.FTZ R155, R7, R126 ;  /* 0x0000007e079b7220 */ /* 0x000fe20000410000 */
[----:B------:R-:W-:Y:S01]  /*1ff0*/  SHF.R.U32.HI R134, RZ, 0x10, R129 ;  /* 0x00000010ff867819 */ /* 0x000fe20000011681 */
[----:B------:R-:W-:Y:S01]  /*2000*/  FADD.FTZ R41, R41, R124 ;  /* 0x0000007c29297221 */ /* 0x000fe20000010000 */
[-C--:B------:R-:W-:Y:S01]  /*2010*/  FFMA.FTZ R69, R156, R124.reuse, R69 ;  /* 0x0000007c9c457223 */ /* 0x080fe20000010045 */
[----:B------:R-:W-:Y:S01]  /*2020*/  FMUL.FTZ R157, R97, R124 ;  /* 0x0000007c619d7220 */ /* 0x000fe20000410000 */
[----:B------:R-:W-:Y:S01]  /*2030*/  SHF.L.U32 R129, R132, 0x10, RZ ;  /* 0x0000001084817819 */ /* 0x000fe200000006ff */
[----:B------:R-:W-:Y:S01]  /*2040*/  FADD.FTZ R124, R125, R158 ;  /* 0x0000009e7d7c7221 */ /* 0x000fe20000010000 */
[C---:B------:R-:W-:Y:S01]  /*2050*/  FFMA.FTZ R125, R155.reuse, R158, R0 ;  /* 0x0000009e9b7d7223 */ /* 0x040fe20000010000 */
[----:B------:R-:W-:Y:S01]  /*2060*/  SHF.L.U32 R126, R134, 0x10, RZ ;  /* 0x00000010867e7819 */ /* 0x000fe200000006ff */
[----:B------:R-:W-:Y:S01]  /*2070*/  FADD.FTZ R40, R40, R127 ;  /* 0x0000007f28287221 */ /* 0x000fe20000010000 */
[----:B------:R-:W-:Y:S01]  /*2080*/  FFMA.FTZ R68, R155, R127, R68 ;  /* 0x0000007f9b447223 */ /* 0x000fe20000010044 */
[----:B------:R-:W-:Y:S01]  /*2090*/  FMUL.FTZ R159, R7, R128 ;  /* 0x00000080079f7220 */ /* 0x000fe20000410000 */
        /* <DEDUP_REMOVED lines=13> */
.L_x_1683:
[----:B------:R-:W-:Y:S05]  /*2170*/  BSYNC.RECONVERGENT B0 ;  /* 0x0000000000007941 */ /* 0x000fea0003800200 */
.L_x_1682:
        /* <DEDUP_REMOVED lines=32> */
.L_x_1685:
[----:B------:R-:W-:Y:S05]  /*2380*/  BSYNC.RECONVERGENT B0 ;  /* 0x0000000000007941 */ /* 0x000fea0003800200 */
.L_x_1684:
        /* <DEDUP_REMOVED lines=38> */
[----:B------:R-:W-:Y:S02]  /*25f0*/  FSEL R135, R135, RZ, !P0 ;  /* 0x000000ff87877208 */ /* 0x000fe40004000000 */
[----:B-1----:R-:W-:Y:S02]  /*2600*/  IADD3 R5, PT, PT, R5, R124, RZ ;  /* 0x0000007c05057210 */ /* 0x002fe40007ffe0ff */
[----:B------:R-:W-:Y:S02]  /*2610*/  P2R R124, PR, RZ, 0x1 ;  /* 0x00000001ff7c7803 */ /* 0x000fe40000000000 */
        /* <DEDUP_REMOVED lines=31> */
[----:B------:R-:W-:Y:S01]  /*2810*/  PRMT R133, R130, 0x7632, R133 ;  /* 0x0000763282857816 */ /* 0x000fe20000000085 */
[----:B------:R-:W-:Y:S06]  /*2820*/  BRA `(.L_x_1691) ;  /* 0x0000000c00387947 */ /* 0x000fec0003800000 */
.L_x_1690:
        /* <DEDUP_REMOVED lines=22> */
.L_x_1689:
        /* <DEDUP_REMOVED lines=25> */
.L_x_1692:
        /* <DEDUP_REMOVED lines=26> */
.L_x_1688:
        /* <DEDUP_REMOVED lines=9> */
[-C--:B------:R-:W-:Y:S01]  /*2d50*/  FFMA.FTZ R130, R8, R134.reuse, R135 ;  /* 0x0000008608827223 */ /* 0x080fe20000010087 */
[----:B------:R-:W-:Y:S02]  /*2d60*/  IMAD.MOV.U32 R127, RZ, RZ, R183 ;  /* 0x000000ffff7f7224 */ /* 0x000fe400078e00b7 */
[-C--:B------:R-:W-:Y:S01]  /*2d70*/  FFMA.FTZ R129, R3, R134.reuse, R135 ;  /* 0x0000008603817223 */ /* 0x080fe20000010087 */
[----:B------:R-:W-:Y:S01]  /*2d80*/  SHF.R.U64 R128, R182, 0x10, R183 ;  /* 0x00000010b6807819 */ /* 0x000fe200000012b7 */
[-C--:B------:R-:W-:Y:S01]  /*2d90*/  FFMA.FTZ R133, R9, R134.reuse, R135 ;  /* 0x0000008609857223 */ /* 0x080fe20000010087 */
[----:B------:R-:W-:Y:S01]  /*2da0*/  SHF.R.U32.HI R132, RZ, 0x10, R183 ;  /* 0x00000010ff847819 */ /* 0x000fe200000116b7 */
[----:B------:R-:W-:Y:S01]  /*2db0*/  FFMA.FTZ R136, R14, R134, R135 ;  /* 0x000000860e887223 */ /* 0x000fe20000010087 */
[----:B------:R-:W-:Y:S01]  /*2dc0*/  SHF.L.U32 R126, R126, 0x10, RZ ;  /* 0x000000107e7e7819 */ /* 0x000fe200000006ff */
[----:B------:R-:W-:Y:S01]  /*2dd0*/  FADD.FTZ R131, R11, -R130 ;  /* 0x800000820b837221 */ /* 0x000fe20000010000 */
[----:B------:R-:W-:Y:S01]  /*2de0*/  FADD.FTZ R129, R10, -R129 ;  /* 0x800000810a817221 */ /* 0x000fe20000010000 */
[----:B------:R-:W-:Y:S01]  /*2df0*/  SHF.L.U32 R128, R128, 0x10, RZ ;  /* 0x0000001080807819 */ /* 0x000fe200000006ff */
[----:B------:R-:W-:Y:S01]  /*2e00*/  FADD.FTZ R133, R12, -R133 ;  /* 0x800000850c857221 */ /* 0x000fe20000010000 */
[----:B------:R-:W-:Y:S01]  /*2e10*/  SHF.L.U32 R130, R127, 0x10, RZ ;  /* 0x000000107f827819 */ /* 0x000fe200000006ff */
[----:B------:R-:W-:Y:S01]  /*2e20*/  FADD.FTZ R137, R13, -R136 ;  /* 0x800000880d897221 */ /* 0x000fe20000010000 */
[----:B------:R-:W-:Y:S01]  /*2e30*/  SHF.L.U32 R132, R132, 0x10, RZ ;  /* 0x0000001084847819 */ /* 0x000fe200000006ff */
[C---:B-----5:R-:W-:Y:S01]  /*2e40*/  FFMA.FTZ R126, R7.reuse, R129, R126 ;  /* 0x00000081077e7223 */ /* 0x060fe2000001007e */
[C---:B------:R-:W-:Y:S01]  /*2e50*/  FFMA.FTZ R127, R7.reuse, R131, R128 ;  /* 0x00000083077f7223 */ /* 0x040fe20000010080 */
[----:B------:R-:W-:-:S02]  /*2e60*/  FFMA.FTZ R130, R7, R133, R130 ;  /* 0x0000008507827223 */ /* 0x000fc40000010082 */
[----:B------:R-:W-:Y:S02]  /*2e70*/  FFMA.FTZ R129, R7, R137, R132 ;  /* 0x0000008907817223 */ /* 0x000fe40000010084 */
[----:B------:R-:W-:-:S03]  /*2e80*/  F2FP.BF16.F32.PACK_AB R127, R127, R126 ;  /* 0x0000007e7f7f723e */ /* 0x000fc600000010ff */
[----:B------:R-:W-:Y:S02]  /*2e90*/  F2FP.BF16.F32.PACK_AB R130, R129, R130 ;  /* 0x000000828182723e */ /* 0x000fe400000010ff */
[C---:B------:R-:W-:Y:S02]  /*2ea0*/  PRMT R126, R127.reuse, 0x7632, R126 ;  /* 0x000076327f7e7816 */ /* 0x040fe4000000007e */
[----:B------:R-:W-:Y:S02]  /*2eb0*/  PRMT R131, R127, 0x7610, R131 ;  /* 0x000076107f837816 */ /* 0x000fe40000000083 */
[----:B------:R-:W-:Y:S01]  /*2ec0*/  PRMT R133, R130, 0x7632, R133 ;  /* 0x0000763282857816 */ /* 0x000fe20000000085 */
[----:B------:R-:W-:Y:S06]  /*2ed0*/  BRA `(.L_x_1691) ;  /* 0x00000004008c7947 */ /* 0x000fec0003800000 */
.L_x_1694:
[-C--:B------:R-:W-:Y:S01]  /*2ee0*/  FFMA.FTZ R127, R3, R134.reuse, R135 ;  /* 0x00000086037f7223 */ /* 0x080fe20000010087 */
[----:B------:R-:W-:Y:S01]  /*2ef0*/  IMAD.MOV.U32 R128, RZ, RZ, R182 ;  /* 0x000000ffff807224 */ /* 0x000fe200078e00b6 */
[----:B------:R-:W-:Y:S01]  /*2f00*/  SHF.R.U64 R129, R182, 0x10, R183 ;  /* 0x00000010b6817819 */ /* 0x000fe200000012b7 */
[-CC-:B------:R-:W-:Y:S01]  /*2f10*/  FFMA.FTZ R130, R8, R134.reuse, R135.reuse ;  /* 0x0000008608827223 */ /* 0x180fe20000010087 */
[----:B------:R-:W-:Y:S01]  /*2f20*/  MOV R132, R183 ;  /* 0x000000b700847202 */ /* 0x000fe20000000f00 */
[-C--:B------:R-:W-:Y:S01]  /*2f30*/  FFMA.FTZ R131, R9, R134.reuse, R135 ;  /* 0x0000008609837223 */ /* 0x080fe20000010087 */
        /* <DEDUP_REMOVED lines=25> */
.L_x_1693:
[----:B------:R-:W-:-:S04]  /*30d0*/  UISETP.NE.U32.AND UP0, UPT, UR6, URZ, UPT ;  /* 0x000000ff0600728c */ /* 0x000fc8000bf05070 */
[----:B------:R-:W-:-:S09]  /*30e0*/  UISETP.NE.AND.EX UP0, UPT, UR7, URZ, UPT, UP0 ;  /* 0x000000ff0700728c */ /* 0x000fd2000bf05300 */
[----:B------:R-:W-:Y:S05]  /*30f0*/  BRA.U UP0, `(.L_x_1695) ;  /* 0x00000001007c7547 */ /* 0x000fea000b800000 */
[--C-:B------:R-:W-:Y:S01]  /*3100*/  FFMA.FTZ R127, R3, R134, R135.reuse ;  /* 0x00000086037f7223 */ /* 0x100fe20000010087 */
[----:B------:R-:W-:Y:S01]  /*3110*/  MOV R128, R182 ;  /* 0x000000b600807202 */ /* 0x000fe20000000f00 */
[-C--:B------:R-:W-:Y:S01]  /*3120*/  FFMA.FTZ R130, R8, R134.reuse, R135 ;  /* 0x0000008608827223 */ /* 0x080fe20000010087 */
[----:B------:R-:W-:Y:S01]  /*3130*/  SHF.R.U64 R129, R182, 0x10, R183 ;  /* 0x00000010b6817819 */ /* 0x000fe200000012b7 */
[-CC-:B------:R-:W-:Y:S01]  /*3140*/  FFMA.FTZ R131, R9, R134.reuse, R135.reuse ;  /* 0x0000008609837223 */ /* 0x180fe20000010087 */
        /* <DEDUP_REMOVED lines=26> */
.L_x_1695:
        /* <DEDUP_REMOVED lines=34> */
.L_x_1691:
        /* <DEDUP_REMOVED lines=18> */
.L_x_1696:
        /* <DEDUP_REMOVED lines=12> */
.L_x_1697:
[----:B------:R-:W-:-:S07]  /*36f0*/  IADD3 R6, PT, PT, R6, 0x100, RZ ;  /* 0x0000010006067810 */ /* 0x000fce0007ffe0ff */
.L_x_1687:
[----:B------:R-:W-:Y:S05]  /*3700*/  BSYNC.RECONVERGENT B0 ;  /* 0x0000000000007941 */ /* 0x000fea0003800200 */
.L_x_1686:
        /* <DEDUP_REMOVED lines=11> */
[----:B-1----:R-:W-:Y:S01]  /*37c0*/  FFMA.FTZ R127, R15, R134, R135 ;  /* 0x000000860f7f7223 */ /* 0x002fe20000010087 */
[----:B0-----:R-:W-:Y:S01]  /*37d0*/  IMAD.MOV.U32 R131, RZ, RZ, R181 ;  /* 0x000000ffff837224 */ /* 0x001fe200078e00b5 */
[----:B------:R-:W-:Y:S01]  /*37e0*/  MOV R128, R180 ;  /* 0x000000b400807202 */ /* 0x000fe20000000f00 */
[-C--:B------:R-:W-:Y:S01]  /*37f0*/  FFMA.FTZ R129, R17, R134.reuse, R135 ;  /* 0x0000008611817223 */ /* 0x080fe20000010087 */
[----:B------:R-:W-:Y:S01]  /*3800*/  SHF.R.U32.HI R133, RZ, 0x10, R181 ;  /* 0x00000010ff857819 */ /* 0x000fe200000116b5 */
[-C--:B------:R-:W-:Y:S01]  /*3810*/  FFMA.FTZ R136, R22, R134.reuse, R135 ;  /* 0x0000008616887223 */ /* 0x080fe20000010087 */
[----:B------:R-:W-:Y:S01]  /*3820*/  SHF.R.U64 R137, R180, 0x10, R181 ;  /* 0x00000010b4897819 */ /* 0x000fe200000012b5 */
[----:B------:R-:W-:Y:S01]  /*3830*/  FFMA.FTZ R130, R16, R134, R135 ;  /* 0x0000008610827223 */ /* 0x000fe20000010087 */
[----:B------:R-:W-:Y:S01]  /*3840*/  FADD.FTZ R126, R18, -R127 ;  /* 0x8000007f127e7221 */ /* 0x000fe20000010000 */
[----:B------:R-:W-:Y:S01]  /*3850*/  SHF.L.U32 R127, R128, 0x10, RZ ;  /* 0x00000010807f7819 */ /* 0x000fe200000006ff */
        /* <DEDUP_REMOVED lines=25> */
.L_x_1702:
[-CC-:B-1----:R-:W-:Y:S01]  /*39f0*/  FFMA.FTZ R127, R15, R134.reuse, R135.reuse ;  /* 0x000000860f7f7223 */ /* 0x182fe20000010087 */
[----:B------:R-:W-:Y:S01]  /*3a00*/  IMAD.MOV.U32 R128, RZ, RZ, R180 ;  /* 0x000000ffff807224 */ /* 0x000fe200078e00b4 */
[----:B0-----:R-:W-:Y:S01]  /*3a10*/  MOV R132, R181 ;  /* 0x000000b500847202 */ /* 0x001fe20000000f00 */
        /* <DEDUP_REMOVED lines=28> */
.L_x_1701:
[----:B------:R-:W-:-:S04]  /*3be0*/  UISETP.NE.U32.AND UP2, UPT, UR6, URZ, UPT ;  /* 0x000000ff0600728c */ /* 0x000fc8000bf45070 */
[----:B------:R-:W-:-:S09]  /*3bf0*/  UISETP.NE.AND.EX UP2, UPT, UR7, URZ, UPT, UP2 ;  /* 0x000000ff0700728c */ /* 0x000fd2000bf45320 */
[----:B------:R-:W-:Y:S05]  /*3c00*/  BRA.U !UP2, `(.L_x_1704) ;  /* 0x000000010a7c7547 */ /* 0x000fea000b800000 */
[--C-:B-1----:R-:W-:Y:S01]  /*3c10*/  FFMA.FTZ R127, R15, R134, R135.reuse ;  /* 0x000000860f7f7223 */ /* 0x102fe20000010087 */
[----:B------:R-:W-:Y:S01]  /*3c20*/  MOV R128, R180 ;  /* 0x000000b400807202 */ /* 0x000fe20000000f00 */
[-CC-:B0-----:R-:W-:Y:S01]  /*3c30*/  FFMA.FTZ R131, R17, R134.reuse, R135.reuse ;  /* 0x0000008611837223 */ /* 0x181fe20000010087 */
[----:B------:R-:W-:Y:S01]  /*3c40*/  MOV R132, R181 ;  /* 0x000000b500847202 */ /* 0x000fe20000000f00 */
[-C--:B------:R-:W-:Y:S01]  /*3c50*/  FFMA.FTZ R136, R22, R134.reuse, R135 ;  /* 0x0000008616887223 */ /* 0x080fe20000010087 */
[----:B------:R-:W-:Y:S01]  /*3c60*/  SHF.R.U32.HI R133, RZ, 0x10, R181 ;  /* 0x00000010ff857819 */ /* 0x000fe200000116b5 */
[----:B------:R-:W-:Y:S01]  /*3c70*/  FFMA.FTZ R130, R16, R134, R135 ;  /* 0x0000008610827223 */ /* 0x000fe20000010087 */
[----:B------:R-:W-:Y:S01]  /*3c80*/  SHF.R.U64 R129, R180, 0x10, R181 ;  /* 0x00000010b4817819 */ /* 0x000fe200000012b5 */
[----:B------:R-:W-:Y:S01]  /*3c90*/  FADD.FTZ R126, R18, -R127 ;  /* 0x8000007f127e7221 */ /* 0x000fe20000010000 */
[----:B------:R-:W-:Y:S01]  /*3ca0*/  SHF.L.U32 R127, R128, 0x10, RZ ;  /* 0x00000010807f7819 */ /* 0x000fe200000006ff */
[----:B------:R-:W-:Y:S01]  /*3cb0*/  FADD.FTZ R128, R20, -R131 ;  /* 0x8000008314807221 */ /* 0x000fe20000010000 */
[----:B------:R-:W-:Y:S01]  /*3cc0*/  SHF.L.U32 R132, R132, 0x10, RZ ;  /* 0x0000001084847819 */ /* 0x000fe200000006ff */
[----:B------:R-:W-:-:S02]  /*3cd0*/  IMAD.U32 R133, R133, 0x10000, RZ ;  /* 0x0001000085857824 */ /* 0x000fc400078e00ff */
        /* <DEDUP_REMOVED lines=18> */
.L_x_1704:
[--C-:B-1----:R-:W-:Y:S01]  /*3e00*/  FFMA.FTZ R127, R15, R134, R135.reuse ;  /* 0x000000860f7f7223 */ /* 0x102fe20000010087 */
[----:B------:R-:W-:Y:S01]  /*3e10*/  MOV R128, R180 ;  /* 0x000000b400807202 */ /* 0x000fe20000000f00 */
[-C--:B0-----:R-:W-:Y:S01]  /*3e20*/  FFMA.FTZ R130, R16, R134.reuse, R135 ;  /* 0x0000008610827223 */ /* 0x081fe20000010087 */
        /* <DEDUP_REMOVED lines=24> */
.L_x_1700:
        /* <DEDUP_REMOVED lines=33> */
.L_x_1706:
        /* <DEDUP_REMOVED lines=22> */
.L_x_1705:
        /* <DEDUP_REMOVED lines=25> */
.L_x_1707:
[-CC-:B-1----:R-:W-:Y:S01]  /*44b0*/  FFMA.FTZ R127, R15, R134.reuse, R135.reuse ;  /* 0x000000860f7f7223 */ /* 0x182fe20000010087 */
[-CC-:B------:R-:W-:Y:S01]  /*44c0*/  FFMA.FTZ R128, R16, R134.reuse, R135.reuse ;  /* 0x0000008610807223 */ /* 0x180fe20000010087 */
[-CC-:B------:R-:W-:Y:S01]  /*44d0*/  FFMA.FTZ R129, R17, R134.reuse, R135.reuse ;  /* 0x0000008611817223 */ /* 0x180fe20000010087 */
[----:B0-----:R-:W-:Y:S01]  /*44e0*/  FFMA.FTZ R132, R22, R134, R135 ;  /* 0x0000008616847223 */ /* 0x001fe20000010087 */
        /* <DEDUP_REMOVED lines=13> */
.L_x_1703:
        /* <DEDUP_REMOVED lines=16> */
.L_x_1708:
        /* <DEDUP_REMOVED lines=10> */
.L_x_1709:
[----:B------:R-:W-:-:S07]  /*4760*/  IADD3 R6, PT, PT, R6, 0x100, RZ ;  /* 0x0000010006067810 */ /* 0x000fce0007ffe0ff */
.L_x_1699:
[----:B------:R-:W-:Y:S05]  /*4770*/  BSYNC.RECONVERGENT B0 ;  /* 0x0000000000007941 */ /* 0x000fea0003800200 */
.L_x_1698:
        /* <DEDUP_REMOVED lines=11> */
[----:B-12---:R-:W-:Y:S01]  /*4830*/  FFMA.FTZ R127, R23, R134, R135 ;  /* 0x00000086177f7223 */ /* 0x006fe20000010087 */
        /* <DEDUP_REMOVED lines=34> */
.L_x_1714:
[-CC-:B-12---:R-:W-:Y:S01]  /*4a60*/  FFMA.FTZ R127, R23, R134.reuse, R135.reuse ;  /* 0x00000086177f7223 */ /* 0x186fe20000010087 */
        /* <DEDUP_REMOVED lines=30> */
.L_x_1713:
[----:B------:R-:W-:-:S04]  /*4c50*/  UISETP.NE.U32.AND UP2, UPT, UR6, URZ, UPT ;  /* 0x000000ff0600728c */ /* 0x000fc8000bf45070 */
[----:B------:R-:W-:-:S09]  /*4c60*/  UISETP.NE.AND.EX UP2, UPT, UR7, URZ, UPT, UP2 ;  /* 0x000000ff0700728c */ /* 0x000fd2000bf45320 */
[----:B------:R-:W-:Y:S05]  /*4c70*/  BRA.U !UP2, `(.L_x_1716) ;  /* 0x000000010a7c7547 */ /* 0x000fea000b800000 */
[--C-:B-12---:R-:W-:Y:S01]  /*4c80*/  FFMA.FTZ R127, R23, R134, R135.reuse ;  /* 0x00000086177f7223 */ /* 0x106fe20000010087 */
        /* <DEDUP_REMOVED lines=30> */
.L_x_1716:
[--C-:B-12---:R-:W-:Y:S01]  /*4e70*/  FFMA.FTZ R127, R23, R134, R135.reuse ;  /* 0x00000086177f7223 */ /* 0x106fe20000010087 */
        /* <DEDUP_REMOVED lines=26> */
.L_x_1712:
        /* <DEDUP_REMOVED lines=33> */
.L_x_1718:
        /* <DEDUP_REMOVED lines=22> */
.L_x_1717:
        /* <DEDUP_REMOVED lines=25> */
.L_x_1719:
[-CC-:B-12---:R-:W-:Y:S01]  /*5520*/  FFMA.FTZ R127, R23, R134.reuse, R135.reuse ;  /* 0x00000086177f7223 */ /* 0x186fe20000010087 */
        /* <DEDUP_REMOVED lines=16> */
.L_x_1715:
        /* <DEDUP_REMOVED lines=16> */
.L_x_1720:
        /* <DEDUP_REMOVED lines=10> */
.L_x_1721:
[----:B------:R-:W-:-:S07]  /*57d0*/  IADD3 R6, PT, PT, R6, 0x100, RZ ;  /* 0x0000010006067810 */ /* 0x000fce0007ffe0ff */
.L_x_1711:
[----:B------:R-:W-:Y:S05]  /*57e0*/  BSYNC.RECONVERGENT B0 ;  /* 0x0000000000007941 */ /* 0x000fea0003800200 */
.L_x_1710:
        /* <DEDUP_REMOVED lines=11> */
[-CC-:B-12---:R-:W-:Y:S01]  /*58a0*/  FFMA.FTZ R127, R31, R134.reuse, R135.reuse ;  /* 0x000000861f7f7223 */ /* 0x186fe20000010087 */
[----:B0-----:R-:W-:Y:S01]  /*58b0*/  MOV R131, R177 ;  /* 0x000000b100837202 */ /* 0x001fe20000000f00 */
[--C-:B------:R-:W-:Y:S01]  /*58c0*/  FFMA.FTZ R129, R33, R134, R135.reuse ;  /* 0x0000008621817223 */ /* 0x100fe20000010087 */
[----:B------:R-:W-:Y:S01]  /*58d0*/  MOV R128, R176 ;  /* 0x000000b000807202 */ /* 0x000fe20000000f00 */
[-C--:B------:R-:W-:Y:S01]  /*58e0*/  FFMA.FTZ R136, R38, R134.reuse, R135 ;  /* 0x0000008626887223 */ /* 0x080fe20000010087 */
[----:B------:R-:W-:Y:S01]  /*58f0*/  SHF.R.U32.HI R133, RZ, 0x10, R177 ;  /* 0x00000010ff857819 */ /* 0x000fe200000116b1 */
[----:B------:R-:W-:Y:S01]  /*5900*/  FFMA.FTZ R130, R32, R134, R135 ;  /* 0x0000008620827223 */ /* 0x000fe20000010087 */
[----:B------:R-:W-:Y:S01]  /*5910*/  SHF.R.U64 R137, R176, 0x10, R177 ;  /* 0x00000010b0897819 */ /* 0x000fe200000012b1 */
[----:B------:R-:W-:Y:S01]  /*5920*/  FADD.FTZ R126, R34, -R127 ;  /* 0x8000007f227e7221 */ /* 0x000fe20000010000 */
[----:B------:R-:W-:Y:S01]  /*5930*/  SHF.L.U32 R127, R128, 0x10, RZ ;  /* 0x00000010807f7819 */ /* 0x000fe200000006ff */
[----:B------:R-:W-:-:S02]  /*5940*/  IMAD.U32 R132, R131, 0x10000, RZ ;  /* 0x0001000083847824 */ /* 0x000fc400078e00ff */
        /* <DEDUP_REMOVED lines=24> */
.L_x_1726:
        /* <DEDUP_REMOVED lines=31> */
.L_x_1725:
        /* <DEDUP_REMOVED lines=34> */
.L_x_1728:
        /* <DEDUP_REMOVED lines=27> */
.L_x_1724:
        /* <DEDUP_REMOVED lines=33> */
.L_x_1730:
        /* <DEDUP_REMOVED lines=22> */
.L_x_1729:
        /* <DEDUP_REMOVED lines=25> */
.L_x_1731:
        /* <DEDUP_REMOVED lines=17> */
.L_x_1727:
        /* <DEDUP_REMOVED lines=16> */
.L_x_1732:
        /* <DEDUP_REMOVED lines=10> */
.L_x_1733:
[----:B------:R-:W-:-:S07]  /*6840*/  IADD3 R6, PT, PT, R6, 0x100, RZ ;  /* 0x0000010006067810 */ /* 0x000fce0007ffe0ff */
.L_x_1723:
[----:B------:R-:W-:Y:S05]  /*6850*/  BSYNC.RECONVERGENT B0 ;  /* 0x0000000000007941 */ /* 0x000fea0003800200 */
.L_x_1722:
        /* <DEDUP_REMOVED lines=11> */
[--C-:B-12---:R-:W-:Y:S01]  /*6910*/  FFMA.FTZ R127, R39, R134, R135.reuse ;  /* 0x00000086277f7223 */ /* 0x106fe20000010087 */
[----:B------:R-:W-:Y:S01]  /*6920*/  MOV R128, R174 ;  /* 0x000000ae00807202 */ /* 0x000fe20000000f00 */
[-CC-:B------:R-:W-:Y:S01]  /*6930*/  FFMA.FTZ R129, R141, R134.reuse, R135.reuse ;  /* 0x000000868d817223 */ /* 0x180fe20000010087 */
[----:B0-----:R-:W-:Y:S01]  /*6940*/  MOV R131, R175 ;  /* 0x000000af00837202 */ /* 0x001fe20000000f00 */
[-C--:B------:R-:W-:Y:S01]  /*6950*/  FFMA.FTZ R136, R146, R134.reuse, R135 ;  /* 0x0000008692887223 */ /* 0x080fe20000010087 */
[----:B------:R-:W-:Y:S01]  /*6960*/  SHF.R.U32.HI R133, RZ, 0x10, R175 ;  /* 0x00000010ff857819 */ /* 0x000fe200000116af */
[----:B------:R-:W-:Y:S01]  /*6970*/  FFMA.FTZ R130, R140, R134, R135 ;  /* 0x000000868c827223 */ /* 0x000fe20000010087 */
[----:B------:R-:W-:Y:S01]  /*6980*/  SHF.R.U64 R137, R174, 0x10, R175 ;  /* 0x00000010ae897819 */ /* 0x000fe200000012af */
[----:B------:R-:W-:Y:S01]  /*6990*/  FADD.FTZ R126, R142, -R127 ;  /* 0x8000007f8e7e7221 */ /* 0x000fe20000010000 */
        /* <DEDUP_REMOVED lines=26> */
.L_x_1738:
        /* <DEDUP_REMOVED lines=31> */
.L_x_1737:
        /* <DEDUP_REMOVED lines=34> */
.L_x_1740:
        /* <DEDUP_REMOVED lines=27> */
.L_x_1736:
        /* <DEDUP_REMOVED lines=33> */
.L_x_1742:
        /* <DEDUP_REMOVED lines=22> */
.L_x_1741:
        /* <DEDUP_REMOVED lines=25> */
.L_x_1743:
        /* <DEDUP_REMOVED lines=17> */
.L_x_1739:
        /* <DEDUP_REMOVED lines=16> */
.L_x_1744:
        /* <DEDUP_REMOVED lines=10> */
.L_x_1745:
[----:B------:R-:W-:-:S07]  /*78b0*/  IADD3 R6, PT, PT, R6, 0x100, RZ ;  /* 0x0000010006067810 */ /* 0x000fce0007ffe0ff */
.L_x_1735:
[----:B------:R-:W-:Y:S05]  /*78c0*/  BSYNC.RECONVERGENT B0 ;  /* 0x0000000000007941 */ /* 0x000fea0003800200 */
.L_x_1734:
        /* <DEDUP_REMOVED lines=46> */
.L_x_1750:
        /* <DEDUP_REMOVED lines=31> */
.L_x_1749:
        /* <DEDUP_REMOVED lines=34> */
.L_x_1752:
[----:B-12---:R-:W-:Y:S01]  /*7fc0*/  FFMA.FTZ R127, R147, R134, R135 ;  /* 0x00000086937f7223 */ /* 0x006fe20000010087 */
[----:B0-----:R-:W-:Y:S01]  /*7fd0*/  IMAD.MOV.U32 R133, RZ, RZ, R173 ;  /* 0x000000ffff857224 */ /* 0x001fe200078e00ad */
[----:B------:R-:W-:Y:S01]  /*7fe0*/  MOV R128, R172 ;  /* 0x000000ac00807202 */ /* 0x000fe20000000f00 */
[-C--:B------:R-:W-:Y:S01]  /*7ff0*/  FFMA.FTZ R130, R148, R134.reuse, R135 ;  /* 0x0000008694827223 */ /* 0x080fe20000010087 */
[----:B------:R-:W-:Y:S01]  /*8000*/  SHF.R.U64 R129, R172, 0x10, R173 ;  /* 0x00000010ac817819 */ /* 0x000fe200000012ad */
        /* <DEDUP_REMOVED lines=19> */
[C---:B------:R-:W-:Y:S02]  /*8140*/  PRMT R133, R127.reuse, 0x7632, R133 ;  /* 0x000076327f857816 */ /* 0x040fe40000000085 */
[----:B------:R-:W-:Y:S01]  /*8150*/  PRMT R130, R127, 0x7610, R130 ;  /* 0x000076107f827816 */ /* 0x000fe20000000082 */
[----:B------:R-:W-:Y:S06]  /*8160*/  BRA `(.L_x_1751) ;  /* 0x0000000400847947 */ /* 0x000fec0003800000 */
.L_x_1748:
        /* <DEDUP_REMOVED lines=33> */
.L_x_1754:
        /* <DEDUP_REMOVED lines=22> */
.L_x_1753:
        /* <DEDUP_REMOVED lines=25> */
.L_x_1755:
        /* <DEDUP_REMOVED lines=17> */
.L_x_1751:
        /* <DEDUP_REMOVED lines=16> */
.L_x_1756:
        /* <DEDUP_REMOVED lines=10> */
.L_x_1757:
[----:B------:R-:W-:-:S07]  /*8920*/  IADD3 R6, PT, PT, R6, 0x100, RZ ;  /* 0x0000010006067810 */ /* 0x000fce0007ffe0ff */
.L_x_1747:
[----:B------:R-:W-:Y:S05]  /*8930*/  BSYNC.RECONVERGENT B0 ;  /* 0x0000000000007941 */ /* 0x000fea0003800200 */
.L_x_1746:
        /* <DEDUP_REMOVED lines=12> */
[-CC-:B0-----:R-:W-:Y:S01]  /*8a00*/  FFMA.FTZ R130, R156, R134.reuse, R135.reuse ;  /* 0x000000869c827223 */ /* 0x181fe20000010087 */
[-CC-:B------:R-:W-:Y:S01]  /*8a10*/  FFMA.FTZ R132, R162, R134.reuse, R135.reuse ;  /* 0x00000086a2847223 */ /* 0x180fe20000010087 */
[----:B------:R-:W-:Y:S01]  /*8a20*/  FFMA.FTZ R135, R159, R134, R135 ;  /* 0x000000869f877223 */ /* 0x000fe20000010087 */
[----:B------:R-:W-:Y:S01]  /*8a30*/  IMAD.MOV.U32 R128, RZ, RZ, R170 ;  /* 0x000000ffff807224 */ /* 0x000fe200078e00aa */
[----:B------:R-:W-:Y:S01]  /*8a40*/  SHF.R.U32.HI R134, RZ, 0x10, R171 ;  /* 0x00000010ff867819 */ /* 0x000fe200000116ab */
[----:B------:R-:W-:Y:S01]  /*8a50*/  FADD.FTZ R126, R158, -R127 ;  /* 0x8000007f9e7e7221 */ /* 0x000fe20000010000 */
[----:B------:R-:W-:Y:S01]  /*8a60*/  MOV R129, R171 ;  /* 0x000000ab00817202 */ /* 0x000fe20000000f00 */
[----:B------:R-:W-:Y:S01]  /*8a70*/  FADD.FTZ R132, R161, -R132 ;  /* 0x80000084a1847221 */ /* 0x000fe20000010000 */
[----:B------:R-:W-:Y:S01]  /*8a80*/  SHF.R.U64 R133, R170, 0x10, R171 ;  /* 0x00000010aa857819 */ /* 0x000fe200000012ab */
[----:B------:R-:W-:Y:S01]  /*8a90*/  FADD.FTZ R130, R157, -R130 ;  /* 0x800000829d827221 */ /* 0x000fe20000010000 */
[----:B------:R-:W-:Y:S01]  /*8aa0*/  SHF.L.U32 R127, R128, 0x10, RZ ;  /* 0x00000010807f7819 */ /* 0x000fe200000006ff */
[----:B------:R-:W-:Y:S01]  /*8ab0*/  FADD.FTZ R128, R160, -R135 ;  /* 0x80000087a0807221 */ /* 0x000fe20000010000 */
[----:B------:R-:W-:-:S02]  /*8ac0*/  SHF.L.U32 R134, R134, 0x10, RZ ;  /* 0x0000001086867819 */ /* 0x000fc400000006ff */
[----:B------:R-:W-:Y:S01]  /*8ad0*/  SHF.L.U32 R131, R129, 0x10, RZ ;  /* 0x0000001081837819 */ /* 0x000fe200000006ff */
[----:B-----5:R-:W-:Y:S01]  /*8ae0*/  FFMA.FTZ R126, R7, R126, R127 ;  /* 0x0000007e077e7223 */ /* 0x020fe2000001007f */
[----:B------:R-:W-:Y:S01]  /*8af0*/  SHF.L.U32 R129, R133, 0x10, RZ ;  /* 0x0000001085817819 */ /* 0x000fe200000006ff */
[C---:B------:R-:W-:Y:S02]  /*8b00*/  FFMA.FTZ R133, R7.reuse, R132, R134 ;  /* 0x0000008407857223 */ /* 0x040fe40000010086 */
[C---:B------:R-:W-:Y:S02]  /*8b10*/  FFMA.FTZ R128, R7.reuse, R128, R131 ;  /* 0x0000008007807223 */ /* 0x040fe40000010083 */
        /* <DEDUP_REMOVED lines=16> */
.L_x_1762:
[-CC-:B-12---:R-:W-:Y:S01]  /*8c20*/  FFMA.FTZ R127, R155, R134.reuse, R135.reuse ;  /* 0x000000869b7f7223 */ /* 0x186fe20000010087 */
[----:B------:R-:W-:Y:S02]  /*8c30*/  IMAD.MOV.U32 R128, RZ, RZ, R170 ;  /* 0x000000ffff807224 */ /* 0x000fe400078e00aa */
[-CC-:B0-----:R-:W-:Y:S01]  /*8c40*/  FFMA.FTZ R130, R156, R134.reuse, R135.reuse ;  /* 0x000000869c827223 */ /* 0x181fe20000010087 */
[-C--:B------:R-:W-:Y:S01]  /*8c50*/  FFMA.FTZ R132, R162, R134.reuse, R135 ;  /* 0x00000086a2847223 */ /* 0x080fe20000010087 */
[----:B------:R-:W-:Y:S01]  /*8c60*/  SHF.R.U32.HI R133, RZ, 0x10, R171 ;  /* 0x00000010ff857819 */ /* 0x000fe200000116ab */
[----:B------:R-:W-:Y:S01]  /*8c70*/  FFMA.FTZ R135, R159, R134, R135 ;  /* 0x000000869f877223 */ /* 0x000fe20000010087 */
[----:B------:R-:W-:Y:S01]  /*8c80*/  MOV R131, R171 ;  /* 0x000000ab00837202 */ /* 0x000fe20000000f00 */
[----:B------:R-:W-:Y:S01]  /*8c90*/  FADD.FTZ R126, R158, -R127 ;  /* 0x8000007f9e7e7221 */ /* 0x000fe20000010000 */
[----:B------:R-:W-:Y:S01]  /*8ca0*/  SHF.R.U64 R129, R170, 0x10, R171 ;  /* 0x00000010aa817819 */ /* 0x000fe200000012ab */
[----:B------:R-:W-:Y:S01]  /*8cb0*/  FADD.FTZ R132, R161, -R132 ;  /* 0x80000084a1847221 */ /* 0x000fe20000010000 */
[----:B------:R-:W-:Y:S01]  /*8cc0*/  SHF.L.U32 R127, R128, 0x10, RZ ;  /* 0x00000010807f7819 */ /* 0x000fe200000006ff */
[----:B------:R-:W-:Y:S01]  /*8cd0*/  FADD.FTZ R128, R160, -R135 ;  /* 0x80000087a0807221 */ /* 0x000fe20000010000 */
[----:B------:R-:W-:Y:S01]  /*8ce0*/  SHF.L.U32 R134, R133, 0x10, RZ ;  /* 0x0000001085867819 */ /* 0x000fe200000006ff */
[----:B------:R-:W-:Y:S01]  /*8cf0*/  FADD.FTZ R130, R157, -R130 ;  /* 0x800000829d827221 */ /* 0x000fe20000010000 */
[----:B------:R-:W-:Y:S01]  /*8d00*/  SHF.L.U32 R131, R131, 0x10, RZ ;  /* 0x0000001083837819 */ /* 0x000fe200000006ff */
[----:B-----5:R-:W-:Y:S01]  /*8d10*/  FFMA.FTZ R126, R7, R126, R127 ;  /* 0x0000007e077e7223 */ /* 0x020fe2000001007f */
[----:B------:R-:W-:Y:S01]  /*8d20*/  SHF.L.U32 R129, R129, 0x10, RZ ;  /* 0x0000001081817819 */ /* 0x000fe200000006ff */
[----:B------:R-:W-:-:S02]  /*8d30*/  FFMA.FTZ R133, R7, R132, R134 ;  /* 0x0000008407857223 */ /* 0x000fc40000010086 */
        /* <DEDUP_REMOVED lines=13> */
.L_x_1761:
[----:B------:R-:W-:-:S04]  /*8e10*/  UISETP.NE.U32.AND UP2, UPT, UR6, URZ, UPT ;  /* 0x000000ff0600728c */ /* 0x000fc8000bf45070 */
[----:B------:R-:W-:-:S09]  /*8e20*/  UISETP.NE.AND.EX UP2, UPT, UR7, URZ, UPT, UP2 ;  /* 0x000000ff0700728c */ /* 0x000fd2000bf45320 */
[----:B------:R-:W-:Y:S05]  /*8e30*/  BRA.U !UP2, `(.L_x_1764) ;  /* 0x000000010a7c7547 */ /* 0x000fea000b800000 */
        /* <DEDUP_REMOVED lines=31> */
.L_x_1764:
[-CC-:B-12---:R-:W-:Y:S01]  /*9030*/  FFMA.FTZ R127, R155, R134.reuse, R135.reuse ;  /* 0x000000869b7f7223 */ /* 0x186fe20000010087 */
[----:B------:R-:W-:Y:S02]  /*9040*/  IMAD.MOV.U32 R128, RZ, RZ, R170 ;  /* 0x000000ffff807224 */ /* 0x000fe400078e00aa */
[-CC-:B0-----:R-:W-:Y:S01]  /*9050*/  FFMA.FTZ R130, R156, R134.reuse, R135.reuse ;  /* 0x000000869c827223 */ /* 0x181fe20000010087 */
[-C--:B------:R-:W-:Y:S01]  /*9060*/  FFMA.FTZ R132, R162, R134.reuse, R135 ;  /* 0x00000086a2847223 */ /* 0x080fe20000010087 */
[----:B------:R-:W-:Y:S01]  /*9070*/  SHF.R.U64 R129, R170, 0x10, R171 ;  /* 0x00000010aa817819 */ /* 0x000fe200000012ab */
        /* <DEDUP_REMOVED lines=22> */
.L_x_1760:
        /* <DEDUP_REMOVED lines=32> */
.L_x_1766:
        /* <DEDUP_REMOVED lines=22> */
.L_x_1765:
        /* <DEDUP_REMOVED lines=25> */
.L_x_1767:
        /* <DEDUP_REMOVED lines=17> */
.L_x_1763:
        /* <DEDUP_REMOVED lines=16> */
.L_x_1768:
        /* <DEDUP_REMOVED lines=10> */
.L_x_1759:
[----:B------:R-:W-:Y:S05]  /*9980*/  BSYNC.RECONVERGENT B0 ;  /* 0x0000000000007941 */ /* 0x000fea0003800200 */
.L_x_1758:
[----:B------:R-:W-:Y:S01]  /*9990*/  ISETP.NE.AND P6, PT, R125, RZ, PT ;  /* 0x000000ff7d00720c */ /* 0x000fe20003fc5270 */
[----:B------:R-:W-:-:S12]  /*99a0*/  UPLOP3.LUT UP1, UPT, UPT, UPT, UP1, 0x40, 0x4 ;  /* 0x000000000004789c */ /* 0x000fd80003f2e810 */
[----:B------:R-:W-:Y:S05]  /*99b0*/  @!P6 BRA `(.L_x_1769) ;  /* 0xffffff6c005ce947 */ /* 0x000fea000383ffff */
.L_x_1669:
        /* <DEDUP_REMOVED lines=54> */
.L_x_1770:
        /* <DEDUP_REMOVED lines=14> */
.L_x_7238:


//--------------------- .text._ZN10layer_norm31ln_parallel_residual_bwd_kernelINS_13Kernel_traitsIf13__nv_bfloat16S2_S2_fjLj7168ELj1ELj1ELj8ELj8ENS_18Kernel_traits_baseILj7168EfS2_S2_S2_fjLj256EEEEELb0ELb1ELb1EEEvNS_9BwdParamsE --------------------------
	.section	.text._ZN10layer_norm31ln_parallel_residual_bwd_kernelINS_13Kernel_traitsIf13__nv_bfloat16S2_S2_fjLj7168ELj1ELj1ELj8ELj8ENS_18Kernel_traits_baseILj7168EfS2_S2_S2_fjLj256EEEEELb0ELb1ELb1EEEvNS_9BwdParamsE,"ax",@progbits
	.align	128
        .global         _ZN10layer_norm31ln_parallel_residual_bwd_kernelINS_13Kernel_traitsIf13__nv_bfloat16S2_S2_fjLj7168ELj1ELj1ELj8ELj8ENS_18Kernel_traits_baseILj7168EfS2_S2_S2_fjLj256EEEEELb0ELb1ELb1EEEvNS_9BwdParamsE
        .type           _ZN10layer_norm31ln_parallel_residual_bwd_kernelINS_13Kernel_traitsIf13__nv_bfloat16S2_S2_fjLj7168ELj1ELj1ELj8ELj8ENS_18Kernel_traits_baseILj7168EfS2_S2_S2_fjLj256EEEEELb0ELb1ELb1EEEvNS_9BwdParamsE,@function
        .size           _ZN10layer_norm31ln_parallel_residual_bwd_kernelINS_13Kernel_traitsIf13__nv_bfloat16S2_S2_fjLj7168ELj1ELj1ELj8ELj8ENS_18Kernel_traits_baseILj7168EfS2_S2_S2_fjLj256EEEEELb0ELb1ELb1EEEvNS_9BwdParamsE,(.L_x_7239 - _ZN10layer_norm31ln_parallel_residual_bwd_kernelINS_13Kernel_traitsIf13__nv_bfloat16S2_S2_fjLj7168ELj1ELj1ELj8ELj8ENS_18Kernel_traits_baseILj7168EfS2_S2_S2_fjLj256EEEEELb0ELb1ELb1EEEvNS_9BwdParamsE)
        .other          _ZN10layer_norm31ln_parallel_residual_bwd_kernelINS_13Kernel_traitsIf13__nv_bfloat16S2_S2_fjLj7168ELj1ELj1ELj8ELj8ENS_18Kernel_traits_baseILj7168EfS2_S2_S2_fjLj256EEEEELb0ELb1ELb1EEEvNS_9BwdParamsE,@"STO_CUDA_ENTRY STV_DEFAULT"
_ZN10layer_norm31ln_parallel_residual_bwd_kernelINS_13Kernel_traitsIf13__nv_bfloat16S2_S2_fjLj7168ELj1ELj1ELj8ELj8ENS_18Kernel_traits_baseILj7168EfS2_S2_S2_fjLj256EEEEELb0ELb1ELb1EEEvNS_9BwdParamsE:
.text._ZN10layer_norm31ln_parallel_residual_bwd_kernelINS_13Kernel_traitsIf13__nv_bfloat16S2_S2_fjLj7168ELj1ELj1ELj8ELj8ENS_18Kernel_traits_baseILj7168EfS2_S2_S2_fjLj256EEEEELb0ELb1ELb1EEEvNS_9BwdParamsE:
        /* <DEDUP_REMOVED lines=36> */
[----:B------:R-:W-:Y:S01]  /*0240*/  HFMA2 R120, -RZ, RZ, 0, 0 ;  /* 0x00000000ff787431 */ /* 0x000fe200000001ff */
        /* <DEDUP_REMOVED lines=24> */
[----:B------:R-:W2:Y:S01]  /*03d0*/  LDCU UR16, c[0x0][0x388] ;  /* 0x00007100ff1077ac */ /* 0x000ea20008000800 */
[----:B-1----:R-:W-:Y:S01]  /*03e0*/  IMAD.WIDE.U32 R2, R122, 0x10, R2 ;  /* 0x000000107a027825 */ /* 0x002fe200078e0002 */
[----:B------:R-:W1:Y:S04]  /*03f0*/  LDCU.U8 UR11, c[0x0][0x410] ;  /* 0x00008200ff0b77ac */ /* 0x000e680008000000 */
[----:B0-----:R0:W5:Y:S01]  /*0400*/  LDG.E.128 R28, desc[UR12][R2.64+0x6000] ;  /* 0x0060000c021c7981 */ /* 0x001162000c1e1d00 */
[----:B------:R-:W3:Y:S03]  /*0410*/  LDCU UR17, c[0x0][0x400] ;  /* 0x00008000ff1177ac */ /* 0x000ee60008000800 */
[----:B------:R0:W5:Y:S01]  /*0420*/  LDG.E.128 R24, desc[UR12][R2.64+0x5000] ;  /* 0x0050000c02187981 */ /* 0x000162000c1e1d00 */
[----:B------:R-:W4:Y:S03]  /*0430*/  LDCU.64 UR6, c[0x0][0x470] ;  /* 0x00008e00ff0677ac */ /* 0x000f260008000a00 */
[----:B------:R0:W5:Y:S01]  /*0440*/  LDG.E.128 R20, desc[UR12][R2.64+0x4000] ;  /* 0x0040000c02147981 */ /* 0x000162000c1e1d00 */
[----:B------:R-:W0:Y:S03]  /*0450*/  LDCU.64 UR8, c[0x0][0x478] ;  /* 0x00008f00ff0877ac */ /* 0x000e260008000a00 */
[----:B------:R0:W5:Y:S01]  /*0460*/  LDG.E.128 R16, desc[UR12][R2.64+0x3000] ;  /* 0x0030000c02107981 */ /* 0x000162000c1e1d00 */
[----:B------:R-:W0:Y:S03]  /*0470*/  LDCU.64 UR14, c[0x0][0x438] ;  /* 0x00008700ff0e77ac */ /* 0x000e260008000a00 */
[----:B------:R0:W5:Y:S04]  /*0480*/  LDG.E.128 R12, desc[UR12][R2.64+0x2000] ;  /* 0x0020000c020c7981 */ /* 0x000168000c1e1d00 */
[----:B------:R0:W5:Y:S04]  /*0490*/  LDG.E.128 R8, desc[UR12][R2.64+0x1000] ;  /* 0x0010000c02087981 */ /* 0x000168000c1e1d00 */
[----:B------:R0:W5:Y:S01]  /*04a0*/  LDG.E.128 R4, desc[UR12][R2.64] ;  /* 0x0000000c02047981 */ /* 0x000162000c1e1d00 */
[----:B------:R-:W-:Y:S01]  /*04b0*/  HFMA2 R64, -RZ, RZ, 0, 0 ;  /* 0x00000000ff407431 */ /* 0x000fe200000001ff */
[----:B------:R-:W-:-:S02]  /*04c0*/  CS2R R74, SRZ ;  /* 0x00000000004a7805 */ /* 0x000fc4000001ff00 */
[----:B------:R-:W-:Y:S02]  /*04d0*/  CS2R R72, SRZ ;  /* 0x0000000000487805 */ /* 0x000fe4000001ff00 */
[----:B------:R-:W-:Y:S02]  /*04e0*/  CS2R R70, SRZ ;  /* 0x0000000000467805 */ /* 0x000fe4000001ff00 */
[----:B------:R-:W-:Y:S02]  /*04f0*/  CS2R R68, SRZ ;  /* 0x0000000000447805 */ /* 0x000fe4000001ff00 */
[----:B------:R-:W-:Y:S02]  /*0500*/  MOV R66, RZ ;  /* 0x000000ff00427202 */ /* 0x000fe40000000f00 */
[----:B01234-:R-:W-:-:S07]  /*0510*/  MOV R62, RZ ;  /* 0x000000ff003e7202 */ /* 0x01ffce0000000f00 */
.L_x_1846:
[----:B------:R-:W0:Y:S08]  /*0520*/  LDC.64 R32, c[0x0][0x3c0] ;  /* 0x0000f000ff207b82 */ /* 0x000e300000000a00 */
[----:B-1----:R-:W1:Y:S01]  /*0530*/  LDC.64 R60, c[0x0][0x3c8] ;  /* 0x0000f200ff3c7b82 */ /* 0x002e620000000a00 */
[----:B0-----:R-:W-:-:S05]  /*0540*/  IMAD.WIDE R32, R121, 0x4, R32 ;  /* 0x0000000479207825 */ /* 0x001fca00078e0220 */
[----:B------:R-:W2:Y:S01]  /*0550*/  LDG.E R0, desc[UR12][R32.64] ;  /* 0x0000000c20007981 */ /* 0x000ea2000c1e1900 */
[----:B-1----:R-:W-:-:S06]  /*0560*/  IMAD.WIDE R60, R121, 0x4, R60 ;  /* 0x00000004793c7825 */ /* 0x002fcc00078e023c */
[----:B-----5:R0:W5:Y:S01]  /*0570*/  LDG.E R60, desc[UR12][R60.64] ;  /* 0x0000000c3c3c7981 */ /* 0x020162000c1e1900 */
        /* <DEDUP_REMOVED lines=16> */
[----:B------:R-:W-:Y:S01]  /*0680*/  IADD3 R61, PT, PT, R175, 0x600, RZ ;  /* 0x00000600af3d7810 */ /* 0x000fe20007ffe0ff */
        /* <DEDUP_REMOVED lines=12> */
[----:B------:R-:W4:Y:S02]  /*0750*/  LDG.E.64 R134, desc[UR12][R134.64] ;  /* 0x0000000c86867981 */ /* 0x000f24000c1e1b00 */
[----:B-1----:R-:W-:-:S02]  /*0760*/  IMAD.WIDE.U32 R186, R175, 0x8, R32 ;  /* 0x00000008afba7825 */ /* 0x002fc400078e0020 */
        /* <DEDUP_REMOVED lines=9> */
[--C-:B------:R-:W-:Y:S02]  /*0800*/  IMAD.WIDE.U32 R34, R63, 0x8, R32.reuse ;  /* 0x000000083f227825 */ /* 0x100fe400078e0020 */
[----:B------:R-:W4:Y:S02]  /*0810*/  LDG.E.64 R36, desc[UR12][R36.64] ;  /* 0x0000000c24247981 */ /* 0x000f24000c1e1b00 */
[----:B------:R-:W-:-:S02]  /*0820*/  IMAD.WIDE.U32 R32, R61, 0x8, R32 ;  /* 0x000000083d207825 */ /* 0x000fc400078e0020 */
[----:B------:R-:W4:Y:S04]  /*0830*/  LDG.E.64 R34, desc[UR12][R34.64] ;  /* 0x0000000c22227981 */ /* 0x000f28000c1e1b00 */
[----:B------:R-:W4:Y:S01]  /*0840*/  LDG.E.64 R32, desc[UR12][R32.64] ;  /* 0x0000000c20207981 */ /* 0x000f22000c1e1b00 */
[C---:B--2---:R-:W-:Y:S02]  /*0850*/  SHF.R.U64 R171, R44.reuse, 0x10, R45 ;  /* 0x000000102cab7819 */ /* 0x044fe4000000122d */
[----:B------:R-:W-:Y:S02]  /*0860*/  SHF.L.U32 R147, R44, 0x10, RZ ;  /* 0x000000102c937819 */ /* 0x000fe400000006ff */
[C---:B---3--:R-:W-:Y:S02]  /*0870*/  SHF.R.U64 R155, R46.reuse, 0x10, R47 ;  /* 0x000000102e9b7819 */ /* 0x048fe4000000122f */
[----:B------:R-:W-:-:S02]  /*0880*/  SHF.L.U32 R151, R46, 0x10, RZ ;  /* 0x000000102e977819 */ /* 0x000fc400000006ff */
[----:B------:R-:W-:Y:S02]  /*0890*/  SHF.R.U32.HI R173, RZ, 0x10, R45 ;  /* 0x00000010ffad7819 */ /* 0x000fe4000001162d */
[----:B------:R-:W-:Y:S02]  /*08a0*/  SHF.L.U32 R45, R45, 0x10, RZ ;  /* 0x000000102d2d7819 */ /* 0x000fe400000006ff */
[C---:B----4-:R-:W-:Y:S02]  /*08b0*/  SHF.R.U64 R142, R40.reuse, 0x10, R41 ;  /* 0x00000010288e7819 */ /* 0x050fe40000001229 */
[----:B------:R-:W-:Y:S02]  /*08c0*/  SHF.L.U32 R139, R40, 0x10, RZ ;  /* 0x00000010288b7819 */ /* 0x000fe400000006ff */
[--C-:B------:R-:W-:Y:S02]  /*08d0*/  SHF.R.U64 R130, R132, 0x10, R133.reuse ;  /* 0x0000001084827819 */ /* 0x100fe40000001285 */
[----:B------:R-:W-:-:S02]  /*08e0*/  SHF.R.U32.HI R128, RZ, 0x10, R133 ;  /* 0x00000010ff807819 */ /* 0x000fc40000011685 */
[--C-:B------:R-:W-:Y:S02]  /*08f0*/  SHF.R.U64 R46, R134, 0x10, R135.reuse ;  /* 0x00000010862e7819 */ /* 0x100fe40000001287 */
[----:B------:R-:W-:Y:S02]  /*0900*/  SHF.R.U32.HI R44, RZ, 0x10, R135 ;  /* 0x00000010ff2c7819 */ /* 0x000fe40000011687 */
[----:B------:R-:W-:Y:S02]  /*0910*/  SHF.L.U32 R159, R132, 0x10, RZ ;  /* 0x00000010849f7819 */ /* 0x000fe400000006ff */
[----:B------:R-:W-:Y:S02]  /*0920*/  SHF.L.U32 R133, R133, 0x10, RZ ;  /* 0x0000001085857819 */ /* 0x000fe400000006ff */
[----:B------:R-:W-:Y:S02]  /*0930*/  SHF.L.U32 R161, R134, 0x10, RZ ;  /* 0x0000001086a17819 */ /* 0x000fe400000006ff */
[----:B------:R-:W-:-:S02]  /*0940*/  SHF.L.U32 R135, R135, 0x10, RZ ;  /* 0x0000001087877819 */ /* 0x000fc400000006ff */
[----:B------:R-:W-:Y:S02]  /*0950*/  SHF.L.U32 R163, R136, 0x10, RZ ;  /* 0x0000001088a37819 */ /* 0x000fe400000006ff */
[----:B------:R-:W-:Y:S02]  /*0960*/  SHF.R.U32.HI R140, RZ, 0x10, R41 ;  /* 0x00000010ff8c7819 */ /* 0x000fe40000011629 */
[C-C-:B------:R-:W-:Y:S02]  /*0970*/  SHF.R.U64 R149, R42.reuse, 0x10, R43.reuse ;  /* 0x000000102a957819 */ /* 0x140fe4000000122b */
[----:B------:R-:W-:Y:S02]  /*0980*/  SHF.L.U32 R143, R42, 0x10, RZ ;  /* 0x000000102a8f7819 */ /* 0x000fe400000006ff */
[----:B------:R-:W-:Y:S02]  /*0990*/  SHF.R.U32.HI R138, RZ, 0x10, R43 ;  /* 0x00000010ff8a7819 */ /* 0x000fe4000001162b */
[----:B------:R-:W-:-:S02]  /*09a0*/  SHF.R.U32.HI R157, RZ, 0x10, R47 ;  /* 0x00000010ff9d7819 */ /* 0x000fc4000001162f */
[--C-:B------:R-:W-:Y:S02]  /*09b0*/  SHF.R.U64 R42, R136, 0x10, R137.reuse ;  /* 0x00000010882a7819 */ /* 0x100fe40000001289 */
[----:B------:R-:W-:Y:S01]  /*09c0*/  SHF.R.U32.HI R40, RZ, 0x10, R137 ;  /* 0x00000010ff287819 */ /* 0x000fe20000011689 */
[C---:B------:R-:W-:Y:S01]  /*09d0*/  FADD.FTZ R169, -R0.reuse, R45 ;  /* 0x0000002d00a97221 */ /* 0x040fe20000010100 */
[----:B------:R-:W-:Y:S01]  /*09e0*/  SHF.L.U32 R141, R41, 0x10, RZ ;  /* 0x00000010298d7819 */ /* 0x000fe200000006ff */
[C---:B------:R-:W-:Y:S01]  /*09f0*/  FADD.FTZ R209, -R0.reuse, R159 ;  /* 0x0000009f00d17221 */ /* 0x040fe20000010100 */
[----:B------:R-:W-:Y:S01]  /*0a00*/  SHF.L.U32 R145, R43, 0x10, RZ ;  /* 0x000000102b917819 */ /* 0x000fe200000006ff */
[C---:B------:R-:W-:Y:S01]  /*0a10*/  FADD.FTZ R211, -R0.reuse, R133 ;  /* 0x0000008500d37221 */ /* 0x040fe20000010100 */
[----:B------:R-:W-:Y:S01]  /*0a20*/  SHF.L.U32 R153, R47, 0x10, RZ ;  /* 0x000000102f997819 */ /* 0x000fe200000006ff */
[----:B------:R-:W-:Y:S01]  /*0a30*/  FADD.FTZ R221, -R0, R161 ;  /* 0x000000a100dd7221 */ /* 0x000fe20000010100 */
[----:B------:R-:W-:Y:S01]  /*0a40*/  SHF.L.U32 R41, R142, 0x10, RZ ;  /* 0x000000108e297819 */ /* 0x000fe200000006ff */
[----:B------:R-:W-:Y:S01]  /*0a50*/  FADD.FTZ R223, -R0, R135 ;  /* 0x0000008700df7221 */ /* 0x000fe20000010100 */
[----:B------:R-:W-:Y:S01]  /*0a60*/  SHF.L.U32 R43, R140, 0x10, RZ ;  /* 0x000000108c2b7819 */ /* 0x000fe200000006ff */
[----:B------:R-:W-:Y:S01]  /*0a70*/  FADD.FTZ R225, -R0, R163 ;  /* 0x000000a300e17221 */ /* 0x000fe20000010100 */
        /* <DEDUP_REMOVED lines=13> */
[C---:B------:R-:W-:Y:S02]  /*0b50*/  SHF.R.U64 R212, R186.reuse, 0x10, R187 ;  /* 0x00000010bad47819 */ /* 0x040fe400000012bb */
[----:B------:R-:W-:Y:S01]  /*0b60*/  SHF.L.U32 R185, R186, 0x10, RZ ;  /* 0x00000010bab97819 */ /* 0x000fe200000006ff */
[C---:B------:R-:W-:Y:S01]  /*0b70*/  FADD.FTZ R139, -R0.reuse, R139 ;  /* 0x0000008b008b7221 */ /* 0x040fe20000010100 */
[C---:B------:R-:W-:Y:S01]  /*0b80*/  FADD.FTZ R177, -R0.reuse, R151 ;  /* 0x0000009700b17221 */ /* 0x040fe20000010100 */
[C---:B------:R-:W-:Y:S01]  /*0b90*/  FADD.FTZ R179, -R0.reuse, R153 ;  /* 0x0000009900b37221 */ /* 0x040fe20000010100 */
[C---:B------:R-:W-:Y:S01]  /*0ba0*/  FADD.FTZ R151, -R0.reuse, R41 ;  /* 0x0000002900977221 */ /* 0x040fe20000010100 */
[----:B------:R-:W-:Y:S01]  /*0bb0*/  FADD.FTZ R153, -R0, R43 ;  /* 0x0000002b00997221 */ /* 0x000fe20000010100 */
        /* <DEDUP_REMOVED lines=19> */
[C---:B-----5:R-:W-:Y:S01]  /*0cf0*/  FMUL.FTZ R0, R60.reuse, R139 ;  /* 0x0000008b3c007220 */ /* 0x060fe20000410000 */
[----:B------:R-:W-:Y:S01]  /*0d00*/  SHF.R.U32.HI R210, RZ, 0x10, R187 ;  /* 0x00000010ffd27819 */ /* 0x000fe200000116bb */
[----:B------:R-:W-:Y:S01]  /*0d10*/  FMUL.FTZ R138, R60, R211 ;  /* 0x000000d33c8a7220 */ /* 0x000fe20000410000 */
[----:B------:R-:W-:Y:S01]  /*0d20*/  SHF.L.U32 R187, R187, 0x10, RZ ;  /* 0x00000010bbbb7819 */ /* 0x000fe200000006ff */
[----:B------:R-:W-:Y:S01]  /*0d30*/  FMUL.FTZ R211, R5, R212 ;  /* 0x000000d405d37220 */ /* 0x000fe20000410000 */
[----:B------:R-:W-:-:S02]  /*0d40*/  SHF.R.U64 R188, R32, 0x10, R33 ;  /* 0x0000001020bc7819 */ /* 0x000fc40000001221 */
[----:B------:R-:W-:Y:S01]  /*0d50*/  SHF.L.U32 R217, R32, 0x10, RZ ;  /* 0x0000001020d97819 */ /* 0x000fe200000006ff */
[----:B------:R-:W-:Y:S01]  /*0d60*/  FADD.FTZ R32, RZ, R215 ;  /* 0x000000d7ff207221 */ /* 0x000fe20000010000 */
[----:B------:R-:W-:Y:S01]  /*0d70*/  SHF.R.U32.HI R186, RZ, 0x10, R33 ;  /* 0x00000010ffba7819 */ /* 0x000fe20000011621 */
[----:B------:R-:W-:Y:S01]  /*0d80*/  FMUL.FTZ R182, R60, R151 ;  /* 0x000000973cb67220 */ /* 0x000fe20000410000 */
[----:B------:R-:W-:Y:S01]  /*0d90*/  SHF.L.U32 R219, R33, 0x10, RZ ;  /* 0x0000001021db7819 */ /* 0x000fe200000006ff */
[----:B------:R-:W-:Y:S01]  /*0da0*/  FFMA.FTZ R33, R0, R215, RZ ;  /* 0x000000d700217223 */ /* 0x000fe200000100ff */
[----:B------:R-:W-:Y:S01]  /*0db0*/  SHF.L.U32 R210, R210, 0x10, RZ ;  /* 0x00000010d2d27819 */ /* 0x000fe200000006ff */
[----:B------:R-:W-:Y:S01]  /*0dc0*/  FMUL.FTZ R213, R6, R187 ;  /* 0x000000bb06d57220 */ /* 0x000fe20000410000 */
[----:B------:R-:W-:Y:S01]  /*0dd0*/  FADD.FTZ R32, R32, R211 ;  /* 0x000000d320207221 */ /* 0x000fe20000010000 */
[----:B------:R-:W-:Y:S01]  /*0de0*/  FMUL.FTZ R184, R60, R141 ;  /* 0x0000008d3cb87220 */ /* 0x000fe20000410000 */
[----:B------:R-:W-:Y:S01]  /*0df0*/  FFMA.FTZ R33, R182, R211, R33 ;  /* 0x000000d3b6217223 */ /* 0x000fe20000010021 */
[----:B------:R-:W-:Y:S01]  /*0e00*/  FMUL.FTZ R178, R60, R143 ;  /* 0x0000008f3cb27220 */ /* 0x000fe20000410000 */
[----:B------:R-:W-:Y:S01]  /*0e10*/  SHF.R.U64 R208, R190, 0x10, R191 ;  /* 0x00000010bed07819 */ /* 0x000fe200000012bf */
        /* <DEDUP_REMOVED lines=9> */
[----:B------:R-:W-:Y:S01]  /*0eb0*/  FFMA.FTZ R33, R180, R209, R33 ;  /* 0x000000d1b4217223 */ /* 0x000fe20000010021 */
[----:B------:R-:W-:Y:S01]  /*0ec0*/  SHF.R.U32.HI R206, RZ, 0x10, R191 ;  /* 0x00000010ffce7819 */ /* 0x000fe200000116bf */
        /* <DEDUP_REMOVED lines=13> */
[----:B------:R-:W-:Y:S01]  /*0fa0*/  SHF.L.U32 R193, R194, 0x10, RZ ;  /* 0x00000010c2c17819 */ /* 0x000fe200000006ff */
[----:B------:R-:W-:Y:S01]  /*0fb0*/  FMUL.FTZ R177, R11, R206 ;  /* 0x000000ce0bb17220 */ /* 0x000fe20000410000 */
[----:B------:R-:W-:Y:S01]  /*0fc0*/  FADD.FTZ R32, R32, R181 ;  /* 0x000000b520207221 */ /* 0x000fe20000010000 */
[----:B------:R-:W-:Y:S01]  /*0fd0*/  FMUL.FTZ R168, R60, R47 ;  /* 0x0000002f3ca87220 */ /* 0x000fe20000410000 */
[----:B------:R-:W-:Y:S01]  /*0fe0*/  FFMA.FTZ R33, R176, R181, R33 ;  /* 0x000000b5b0217223 */ /* 0x000fe20000010021 */
[--C-:B------:R-:W-:Y:S01]  /*0ff0*/  SHF.R.U64 R192, R34, 0x10, R35.reuse ;  /* 0x0000001022c07819 */ /* 0x100fe20000001223 */
[----:B------:R-:W-:Y:S01]  /*1000*/  FMUL.FTZ R162, R12, R193 ;  /* 0x000000c10ca27220 */ /* 0x000fe20000410000 */
[----:B------:R-:W-:-:S02]  /*1010*/  SHF.R.U32.HI R190, RZ, 0x10, R35 ;  /* 0x00000010ffbe7819 */ /* 0x000fc40000011623 */
[----:B------:R-:W-:Y:S01]  /*1020*/  SHF.L.U32 R207, R35, 0x10, RZ ;  /* 0x0000001023cf7819 */ /* 0x000fe200000006ff */
[----:B------:R-:W-:Y:S01]  /*1030*/  FADD.FTZ R35, R32, R177 ;  /* 0x000000b120237221 */ /* 0x000fe20000010000 */
[----:B------:R-:W-:Y:S01]  /*1040*/  SHF.L.U32 R204, R204, 0x10, RZ ;  /* 0x00000010cccc7819 */ /* 0x000fe200000006ff */
[----:B------:R-:W-:Y:S01]  /*1050*/  FMUL.FTZ R167, R60, R147 ;  /* 0x000000933ca77220 */ /* 0x000fe20000410000 */
[----:B------:R-:W-:Y:S01]  /*1060*/  FFMA.FTZ R32, R168, R177, R33 ;  /* 0x000000b1a8207223 */ /* 0x000fe20000010021 */
[----:B------:R-:W-:Y:S01]  /*1070*/  SHF.R.U32.HI R202, RZ, 0x10, R195 ;  /* 0x00000010ffca7819 */ /* 0x000fe200000116c3 */
[----:B------:R-:W-:Y:S01]  /*1080*/  FADD.FTZ R35, R35, R162 ;  /* 0x000000a223237221 */ /* 0x000fe20000010000 */
[----:B------:R-:W-:Y:S01]  /*1090*/  SHF.L.U32 R195, R195, 0x10, RZ ;  /* 0x00000010c3c37819 */ /* 0x000fe200000006ff */
[----:B------:R-:W-:Y:S01]  /*10a0*/  FMUL.FTZ R164, R13, R204 ;  /* 0x000000cc0da47220 */ /* 0x000fe20000410000 */
[----:B------:R-:W-:Y:S01]  /*10b0*/  FMUL.FTZ R171, R60, R171 ;  /* 0x000000ab3cab7220 */ /* 0x000fe20000410000 */
[----:B------:R-:W-:Y:S01]  /*10c0*/  FFMA.FTZ R32, R167, R162, R32 ;  /* 0x000000a2a7207223 */ /* 0x000fe20000010020 */
[----:B------:R-:W-:Y:S01]  /*10d0*/  SHF.L.U32 R202, R202, 0x10, RZ ;  /* 0x00000010caca7819 */ /* 0x000fe200000006ff */
[----:B------:R-:W-:Y:S01]  /*10e0*/  FMUL.FTZ R160, R14, R195 ;  /* 0x000000c30ea07220 */ /* 0x000fe20000410000 */
[----:B------:R-:W-:Y:S01]  /*10f0*/  FADD.FTZ R35, R35, R164 ;  /* 0x000000a423237221 */ /* 0x000fe20000010000 */
[----:B------:R-:W-:Y:S01]  /*1100*/  FMUL.FTZ R169, R60, R169 ;  /* 0x000000a93ca97220 */ /* 0x000fe20000410000 */
[----:B------:R-:W-:Y:S01]  /*1110*/  FFMA.FTZ R32, R171, R164, R32 ;  /* 0x000000a4ab207223 */ /* 0x000fe20000010020 */
[C-C-:B------:R-:W-:Y:S01]  /*1120*/  SHF.R.U64 R200, R38.reuse, 0x10, R39.reuse ;  /* 0x0000001026c87819 */ /* 0x140fe20000001227 */
        /* <DEDUP_REMOVED lines=74> */
[C---:B------:R-:W-:Y:S01]  /*15d0*/  FMUL.FTZ R142, R60.reuse, R227 ;  /* 0x000000e33c8e7220 */ /* 0x040fe20000410000 */
[----:B------:R-:W-:Y:S01]  /*15e0*/  FFMA.FTZ R33, R163, R152, R32 ;  /* 0x00000098a3217223 */ /* 0x000fe20000010020 */
[----:B------:R-:W-:Y:S01]  /*15f0*/  FMUL.FTZ R153, R31, R186 ;  /* 0x000000ba1f997220 */ /* 0x000fe20000410000 */
[----:B------:R-:W-:Y:S01]  /*1600*/  FMUL.FTZ R158, R60, R41 ;  /* 0x000000293c9e7220 */ /* 0x000fe20000410000 */
        /* <DEDUP_REMOVED lines=33> */
.L_x_1772:
        /* <DEDUP_REMOVED lines=33> */
[----:B------:R-:W4:Y:S04]  /*1a30*/  LDG.E.64 R202, desc[UR12][R202.64] ;  /* 0x0000000ccaca7981 */ /* 0x000f28000c1e1b00 */
[----:B------:R-:W4:Y:S01]  /*1a40*/  LDG.E.64 R198, desc[UR12][R198.64] ;  /* 0x0000000cc6c67981 */ /* 0x000f22000c1e1b00 */
[----:B------:R-:W-:-:S06]  /*1a50*/  IMAD.WIDE.U32 R218, R61, 0x8, R2 ;  /* 0x000000083dda7825 */ /* 0x000fcc00078e0002 */
        /* <DEDUP_REMOVED lines=15> */
[----:B--2---:R-:W-:-:S02]  /*1b50*/  SHF.L.U32 R47, R32, 0x10, RZ ;  /* 0x00000010202f7819 */ /* 0x004fc400000006ff */
[----:B------:R-:W-:Y:S02]  /*1b60*/  SHF.R.U64 R46, R32, 0x10, R33 ;  /* 0x00000010202e7819 */ /* 0x000fe40000001221 */
[----:B------:R-:W-:Y:S02]  /*1b70*/  SHF.L.U32 R133, R33, 0x10, RZ ;  /* 0x0000001021857819 */ /* 0x000fe400000006ff */
[----:B---3--:R-:W-:Y:S02]  /*1b80*/  SHF.L.U32 R135, R34, 0x10, RZ ;  /* 0x0000001022877819 */ /* 0x008fe400000006ff */
[C-C-:B----4-:R-:W-:Y:S02]  /*1b90*/  SHF.R.U64 R130, R36.reuse, 0x10, R37.reuse ;  /* 0x0000001024827819 */ /* 0x150fe40000001225 */
[----:B------:R-:W-:Y:S02]  /*1ba0*/  SHF.L.U32 R137, R36, 0x10, RZ ;  /* 0x0000001024897819 */ /* 0x000fe400000006ff */
[----:B------:R-:W-:-:S02]  /*1bb0*/  SHF.R.U32.HI R36, RZ, 0x10, R37 ;  /* 0x00000010ff247819 */ /* 0x000fc40000011625 */
[----:B------:R-:W-:Y:S02]  /*1bc0*/  SHF.L.U32 R37, R37, 0x10, RZ ;  /* 0x0000001025257819 */ /* 0x000fe400000006ff */
[----:B------:R-:W-:Y:S02]  /*1bd0*/  SHF.R.U32.HI R32, RZ, 0x10, R33 ;  /* 0x00000010ff207819 */ /* 0x000fe40000011621 */
[----:B------:R-:W-:Y:S02]  /*1be0*/  SHF.R.U64 R128, R34, 0x10, R35 ;  /* 0x0000001022807819 */ /* 0x000fe40000001223 */
[C---:B------:R-:W-:Y:S02]  /*1bf0*/  SHF.R.U64 R132, R38.reuse, 0x10, R39 ;  /* 0x0000001026847819 */ /* 0x040fe40000001227 */
[----:B------:R-:W-:Y:S02]  /*1c00*/  SHF.L.U32 R141, R38, 0x10, RZ ;  /* 0x00000010268d7819 */ /* 0x000fe400000006ff */
[----:B------:R-:W-:-:S02]  /*1c10*/  SHF.R.U64 R134, R40, 0x10, R41 ;  /* 0x0000001028867819 */ /* 0x000fc40000001229 */
[----:B------:R-:W-:Y:S02]  /*1c20*/  SHF.L.U32 R163, R42, 0x10, RZ ;  /* 0x000000102aa37819 */ /* 0x000fe400000006ff */
[----:B------:R-:W-:Y:S02]  /*1c30*/  SHF.L.U32 R145, R40, 0x10, RZ ;  /* 0x0000001028917819 */ /* 0x000fe400000006ff */
[C---:B------:R-:W-:Y:S02]  /*1c40*/  SHF.R.U64 R136, R44.reuse, 0x10, R45 ;  /* 0x000000102c887819 */ /* 0x040fe4000000122d */
[----:B------:R-:W-:Y:S02]  /*1c50*/  SHF.L.U32 R149, R44, 0x10, RZ ;  /* 0x000000102c957819 */ /* 0x000fe400000006ff */
[----:B------:R-:W-:Y:S02]  /*1c60*/  SHF.R.U64 R138, R42, 0x10, R43 ;  /* 0x000000102a8a7819 */ /* 0x000fe4000000122b */
[----:B------:R-:W-:-:S02]  /*1c70*/  SHF.R.U32.HI R34, RZ, 0x10, R35 ;  /* 0x00000010ff227819 */ /* 0x000fc40000011623 */
[----:B------:R-:W-:Y:S02]  /*1c80*/  SHF.R.U32.HI R38, RZ, 0x10, R39 ;  /* 0x00000010ff267819 */ /* 0x000fe40000011627 */
[----:B------:R-:W-:Y:S02]  /*1c90*/  SHF.R.U32.HI R40, RZ, 0x10, R41 ;  /* 0x00000010ff287819 */ /* 0x000fe40000011629 */
[----:B------:R-:W-:Y:S02]  /*1ca0*/  SHF.R.U32.HI R44, RZ, 0x10, R45 ;  /* 0x00000010ff2c7819 */ /* 0x000fe4000001162d */
[----:B------:R-:W-:Y:S02]  /*1cb0*/  SHF.R.U32.HI R42, RZ, 0x10, R43 ;  /* 0x00000010ff2a7819 */ /* 0x000fe4000001162b */
[----:B------:R-:W-:Y:S01]  /*1cc0*/  SHF.L.U32 R181, R43, 0x10, RZ ;  /* 0x000000102bb57819 */ /* 0x000fe200000006ff */
[C---:B------:R-:W-:Y:S01]  /*1cd0*/  FADD.FTZ R43, -R0.reuse, R47 ;  /* 0x0000002f002b7221 */ /* 0x040fe20000010100 */
[----:B------:R-:W-:Y:S01]  /*1ce0*/  SHF.L.U32 R139, R35, 0x10, RZ ;  /* 0x00000010238b7819 */ /* 0x000fe200000006ff */
[C---:B------:R-:W-:Y:S01]  /*1cf0*/  FADD.FTZ R47, -R0.reuse, R135 ;  /* 0x00000087002f7221 */ /* 0x040fe20000010100 */
[----:B------:R-:W-:Y:S01]  /*1d00*/  SHF.L.U32 R151, R45, 0x10, RZ ;  /* 0x000000102d977819 */ /* 0x000fe200000006ff */
[C---:B------:R-:W-:Y:S01]  /*1d10*/  FADD.FTZ R45, -R0.reuse, R133 ;  /* 0x00000085002d7221 */ /* 0x040fe20000010100 */
[----:B------:R-:W-:Y:S01]  /*1d20*/  SHF.L.U32 R143, R39, 0x10, RZ ;  /* 0x00000010278f7819 */ /* 0x000fe200000006ff */
[C---:B------:R-:W-:Y:S01]  /*1d30*/  FADD.FTZ R169, -R0.reuse, R37 ;  /* 0x0000002500a97221 */ /* 0x040fe20000010100 */
        /* <DEDUP_REMOVED lines=41> */
[----:B------:R-:W-:Y:S02]  /*1fd0*/  SHF.R.U32.HI R0, RZ, 0x10, R191 ;  /* 0x00000010ff007819 */ /* 0x000fe400000116bf */
[----:B------:R-:W-:Y:S01]  /*1fe0*/  SHF.R.U32.HI R32, RZ, 0x10, R195 ;  /* 0x00000010ff207819 */ /* 0x000fe200000116c3 */
[----:B------:R-:W-:Y:S01]  /*1ff0*/  FMUL.FTZ R215, R4, R185 ;  /* 0x000000b904d77220 */ /* 0x000fe20000410000 */
[C---:B------:R-:W-:Y:S02]  /*2000*/  SHF.R.U64 R192, R206.reuse, 0x10, R207 ;  /* 0x00000010cec07819 */ /* 0x040fe400000012cf */
[----:B------:R-:W-:Y:S02]  /*2010*/  SHF.L.U32 R205, R206, 0x10, RZ ;  /* 0x00000010cecd7819 */ /* 0x000fe400000006ff */
[----:B------:R-:W-:-:S02]  /*2020*/  SHF.L.U32 R212, R212, 0x10, RZ ;  /* 0x00000010d4d47819 */ /* 0x000fc400000006ff */
[----:B------:R-:W-:Y:S01]  /*2030*/  SHF.L.U32 R206, R0, 0x10, RZ ;  /* 0x0000001000ce7819 */ /* 0x000fe200000006ff */
[----:B-----5:R-:W-:Y:S01]  /*2040*/  FMUL.FTZ R0, R60, R43 ;  /* 0x0000002b3c007220 */ /* 0x020fe20000410000 */
[----:B------:R-:W-:Y:S02]  /*2050*/  SHF.R.U32.HI R210, RZ, 0x10, R187 ;  /* 0x00000010ffd27819 */ /* 0x000fe400000116bb */
[C---:B------:R-:W-:Y:S02]  /*2060*/  SHF.R.U64 R196, R202.reuse, 0x10, R203 ;  /* 0x00000010cac47819 */ /* 0x040fe400000012cb */
[----:B------:R-:W-:Y:S01]  /*2070*/  SHF.L.U32 R201, R202, 0x10, RZ ;  /* 0x00000010cac97819 */ /* 0x000fe200000006ff */
[----:B------:R-:W-:Y:S01]  /*2080*/  FMUL.FTZ R211, R5, R212 ;  /* 0x000000d405d37220 */ /* 0x000fe20000410000 */
[----:B------:R-:W-:Y:S02]  /*2090*/  SHF.L.U32 R187, R187, 0x10, RZ ;  /* 0x00000010bbbb7819 */ /* 0x000fe400000006ff */
[----:B------:R-:W-:Y:S01]  /*20a0*/  SHF.L.U32 R202, R32, 0x10, RZ ;  /* 0x0000001020ca7819 */ /* 0x000fe200000006ff */
[----:B------:R-:W-:Y:S01]  /*20b0*/  FADD.FTZ R32, RZ, R215 ;  /* 0x000000d7ff207221 */ /* 0x000fe20000010000 */
[----:B------:R-:W-:Y:S01]  /*20c0*/  FMUL.FTZ R182, R60, R149 ;  /* 0x000000953cb67220 */ /* 0x000fe20000410000 */
[----:B------:R-:W-:Y:S01]  /*20d0*/  FFMA.FTZ R43, R0, R215, RZ ;  /* 0x000000d7002b7223 */ /* 0x000fe200000100ff */
        /* <DEDUP_REMOVED lines=17> */
[C---:B------:R-:W-:Y:S01]  /*21f0*/  FMUL.FTZ R138, R60.reuse, R147 ;  /* 0x000000933c8a7220 */ /* 0x040fe20000410000 */
[----:B------:R-:W-:Y:S01]  /*2200*/  SHF.L.U32 R191, R191, 0x10, RZ ;  /* 0x00000010bfbf7819 */ /* 0x000fe200000006ff */
[----:B------:R-:W-:Y:S01]  /*2210*/  FMUL.FTZ R147, R60, R179 ;  /* 0x000000b33c937220 */ /* 0x000fe20000410000 */
        /* <DEDUP_REMOVED lines=68> */
[C---:B------:R-:W-:Y:S01]  /*2660*/  FMUL.FTZ R158, R60.reuse, R33 ;  /* 0x000000213c9e7220 */ /* 0x040fe20000410000 */
[----:B------:R-:W-:Y:S01]  /*2670*/  FADD.FTZ R214, R39, R148 ;  /* 0x0000009427d67221 */ /* 0x000fe20000010000 */
[----:B------:R-:W-:Y:S01]  /*2680*/  FFMA.FTZ R33, R159, R148, R32 ;  /* 0x000000949f217223 */ /* 0x000fe20000010020 */
[----:B------:R-:W-:Y:S01]  /*2690*/  FMUL.FTZ R149, R23, R194 ;  /* 0x000000c217957220 */ /* 0x000fe20000410000 */
        /* <DEDUP_REMOVED lines=18> */
[C---:B------:R-:W-:Y:S01]  /*27c0*/  SHF.R.U64 R188, R218.reuse, 0x10, R219 ;  /* 0x00000010dabc7819 */ /* 0x040fe200000012db */
        /* <DEDUP_REMOVED lines=16> */
[----:B------:R-:W-:Y:S01]  /*28d0*/  FADD.FTZ R224, R33, R152 ;  /* 0x0000009821e07221 */ /* 0x000fe20000010000 */
[----:B------:R-:W-:Y:S01]  /*28e0*/  FMUL.FTZ R137, R30, R219 ;  /* 0x000000db1e897220 */ /* 0x000fe20000410000 */
[----:B------:R-:W-:-:S02]  /*28f0*/  FFMA.FTZ R33, R163, R152, R32 ;  /* 0x00000098a3217223 */ /* 0x000fc40000010020 */
        /* <DEDUP_REMOVED lines=33> */
.L_x_1773:
        /* <DEDUP_REMOVED lines=32> */
.L_x_1775:
[----:B------:R-:W-:Y:S05]  /*2d10*/  BSYNC.RECONVERGENT B0 ;  /* 0x0000000000007941 */ /* 0x000fea0003800200 */
.L_x_1774:
        /* <DEDUP_REMOVED lines=119> */
.L_x_1778:
        /* <DEDUP_REMOVED lines=23> */
.L_x_1777:
        /* <DEDUP_REMOVED lines=26> */
.L_x_1780:
        /* <DEDUP_REMOVED lines=27> */
.L_x_1776:
        /* <DEDUP_REMOVED lines=8> */
[----:B------:R-:W-:Y:S01]  /*39d0*/  FFMA.FTZ R0, R42, R0, R43 ;  /* 0x000000002a007223 */ /* 0x000fe2000001002b */
[----:B------:R-:W-:Y:S01]  /*39e0*/  SHF.R.U64 R35, R2, 0x10, R3 ;  /* 0x0000001002237819 */ /* 0x000fe20000001203 */
[----:B------:R-:W-:Y:S01]  /*39f0*/  FFMA.FTZ R182, R42, R182, R43 ;  /* 0x000000b62ab67223 */ /* 0x000fe2000001002b */
[----:B------:R-:W-:Y:S01]  /*3a00*/  MOV R32, R3 ;  /* 0x0000000300207202 */ /* 0x000fe20000000f00 */
[----:B------:R-:W-:Y:S01]  /*3a10*/  FADD.FTZ R215, -R0, R215 ;  /* 0x000000d700d77221 */ /* 0x000fe20000010100 */
[----:B------:R-:W-:Y:S01]  /*3a20*/  MOV R0, R2 ;  /* 0x0000000200007202 */ /* 0x000fe20000000f00 */
[C---:B------:R-:W-:Y:S01]  /*3a30*/  FFMA.FTZ R184, R42.reuse, R184, R43 ;  /* 0x000000b82ab87223 */ /* 0x040fe2000001002b */
        /* <DEDUP_REMOVED lines=20> */
.L_x_1782:
[C-C-:B------:R-:W-:Y:S01]  /*3b80*/  FFMA.FTZ R0, R42.reuse, R0, R43.reuse ;  /* 0x000000002a007223 */ /* 0x140fe2000001002b */
[----:B------:R-:W-:Y:S01]  /*3b90*/  MOV R33, R3 ;  /* 0x0000000300217202 */ /* 0x000fe20000000f00 */
[----:B------:R-:W-:Y:S01]  /*3ba0*/  FFMA.FTZ R184, R42, R184, R43 ;  /* 0x000000b82ab87223 */ /* 0x000fe2000001002b */
[----:B------:R-:W-:Y:S01]  /*3bb0*/  SHF.R.U32.HI R34, RZ, 0x10, R3 ;  /* 0x00000010ff227819 */ /* 0x000fe20000011603 */
[----:B------:R-:W-:Y:S01]  /*3bc0*/  FADD.FTZ R215, -R0, R215 ;  /* 0x000000d700d77221 */ /* 0x000fe20000010100 */
[----:B------:R-:W-:Y:S01]  /*3bd0*/  MOV R0, R2 ;  /* 0x0000000200007202 */ /* 0x000fe20000000f00 */
[----:B------:R-:W-:Y:S01]  /*3be0*/  FFMA.FTZ R180, R42, R180, R43 ;  /* 0x000000b42ab47223 */ /* 0x000fe2000001002b */
        /* <DEDUP_REMOVED lines=24> */
.L_x_1781:
[----:B------:R-:W-:-:S04]  /*3d70*/  UISETP.NE.U32.AND UP0, UPT, UR6, URZ, UPT ;  /* 0x000000ff0600728c */ /* 0x000fc8000bf05070 */
[----:B------:R-:W-:-:S09]  /*3d80*/  UISETP.NE.AND.EX UP0, UPT, UR7, URZ, UPT, UP0 ;  /* 0x000000ff0700728c */ /* 0x000fd2000bf05300 */
[----:B------:R-:W-:Y:S05]  /*3d90*/  BRA.U UP0, `(.L_x_1783) ;  /* 0x00000001007c7547 */ /* 0x000fea000b800000 */
        /* <DEDUP_REMOVED lines=31> */
.L_x_1783:
        /* <DEDUP_REMOVED lines=34> */
.L_x_1779:
        /* <DEDUP_REMOVED lines=19> */
.L_x_1784:
        /* <DEDUP_REMOVED lines=13> */
.L_x_1785:
[----:B------:R-:W-:Y:S05]  /*43b0*/  BRA.U !UP2, `(.L_x_1786) ;  /* 0x000000050afc7547 */ /* 0x000fea000b800000 */
[----:B------:R-:W-:Y:S05]  /*43c0*/  BRA.U !UP0, `(.L_x_1787) ;  /* 0x00000005080c7547 */ /* 0x000fea000b800000 */
[----:B------:R-:W-:Y:S05]  /*43d0*/  BRA.U !UP1, `(.L_x_1788) ;  /* 0x00000001098c7547 */ /* 0x000fea000b800000 */
[----:B-1----:R-:W-:Y:S01]  /*43e0*/  MOV R34, R49 ;  /* 0x0000003100227202 */ /* 0x002fe20000000f00 */
[C---:B------:R-:W-:Y:S01]  /*43f0*/  FFMA.FTZ R178, R42.reuse, R178, R43 ;  /* 0x000000b22ab27223 */ /* 0x040fe2000001002b */
[----:B------:R-:W-:Y:S01]  /*4400*/  SHF.R.U32.HI R36, RZ, 0x10, R49 ;  /* 0x00000010ff247819 */ /* 0x000fe20000011631 */
[C-C-:B------:R-:W-:Y:S01]  /*4410*/  FFMA.FTZ R176, R42.reuse, R176, R43.reuse ;  /* 0x000000b02ab07223 */ /* 0x140fe2000001002b */
        /* <DEDUP_REMOVED lines=31> */
.L_x_1788:
        /* <DEDUP_REMOVED lines=31> */
.L_x_1787:
        /* <DEDUP_REMOVED lines=32> */
.L_x_1790:
[----:B------:R-:W-:Y:S01]  /*4a00*/  MOV R0, R48 ;  /* 0x0000003000007202 */ /* 0x000fe20000000f00 */
[----:B------:R-:W-:Y:S01]  /*4a10*/  FFMA.FTZ R178, R42, R178, R43 ;  /* 0x000000b22ab27223 */ /* 0x000fe2000001002b */
[----:B-1----:R-:W-:Y:S01]  /*4a20*/  SHF.R.U64 R34, R48, 0x10, R49 ;  /* 0x0000001030227819 */ /* 0x002fe20000001231 */
[C-C-:B------:R-:W-:Y:S01]  /*4a30*/  FFMA.FTZ R170, R42.reuse, R170, R43.reuse ;  /* 0x000000aa2aaa7223 */ /* 0x140fe2000001002b */
        /* <DEDUP_REMOVED lines=23> */
.L_x_1786:
        /* <DEDUP_REMOVED lines=27> */
.L_x_1792:
        /* <DEDUP_REMOVED lines=22> */
.L_x_1791:
        /* <DEDUP_REMOVED lines=23> */
.L_x_1793:
        /* <DEDUP_REMOVED lines=17> */
.L_x_1789:
        /* <DEDUP_REMOVED lines=15> */
.L_x_1794:
        /* <DEDUP_REMOVED lines=10> */
.L_x_1795:
[----:B------:R-:W-:Y:S05]  /*52d0*/  BRA.U !UP2, `(.L_x_1796) ;  /* 0x000000050afc7547 */ /* 0x000fea000b800000 */
[----:B------:R-:W-:Y:S05]  /*52e0*/  BRA.U !UP0, `(.L_x_1797) ;  /* 0x00000005080c7547 */ /* 0x000fea000b800000 */
[----:B------:R-:W-:Y:S05]  /*52f0*/  BRA.U !UP1, `(.L_x_1798) ;  /* 0x00000001098c7547 */ /* 0x000fea000b800000 */
[----:B-12---:R-:W-:Y:S01]  /*5300*/  MOV R34, R51 ;  /* 0x0000003300227202 */ /* 0x006fe20000000f00 */
        /* <DEDUP_REMOVED lines=34> */
.L_x_1798:
        /* <DEDUP_REMOVED lines=31> */
.L_x_1797:
        /* <DEDUP_REMOVED lines=32> */
.L_x_1800:
[----:B------:R-:W-:Y:S01]  /*5920*/  MOV R0, R50 ;  /* 0x0000003200007202 */ /* 0x000fe20000000f00 */
[----:B------:R-:W-:Y:S01]  /*5930*/  FFMA.FTZ R167, R42, R167, R43 ;  /* 0x000000a72aa77223 */ /* 0x000fe2000001002b */
[----:B-12---:R-:W-:Y:S01]  /*5940*/  SHF.R.U64 R34, R50, 0x10, R51 ;  /* 0x0000001032227819 */ /* 0x006fe20000001233 */
        /* <DEDUP_REMOVED lines=24> */
.L_x_1796:
        /* <DEDUP_REMOVED lines=27> */
.L_x_1802:
        /* <DEDUP_REMOVED lines=22> */
.L_x_1801:
        /* <DEDUP_REMOVED lines=23> */
.L_x_1803:
        /* <DEDUP_REMOVED lines=17> */
.L_x_1799:
        /* <DEDUP_REMOVED lines=15> */
.L_x_1804:
        /* <DEDUP_REMOVED lines=10> */
.L_x_1805:
        /* <DEDUP_REMOVED lines=38> */
.L_x_1808:
        /* <DEDUP_REMOVED lines=31> */
.L_x_1807:
        /* <DEDUP_REMOVED lines=32> */
.L_x_1810:
        /* <DEDUP_REMOVED lines=27> */
.L_x_1806:
        /* <DEDUP_REMOVED lines=27> */
.L_x_1812:
        /* <DEDUP_REMOVED lines=22> */
.L_x_1811:
        /* <DEDUP_REMOVED lines=23> */
.L_x_1813:
        /* <DEDUP_REMOVED lines=17> */
.L_x_1809:
        /* <DEDUP_REMOVED lines=15> */
.L_x_1814:
        /* <DEDUP_REMOVED lines=10> */
.L_x_1815:
        /* <DEDUP_REMOVED lines=37> */
.L_x_1818:
        /* <DEDUP_REMOVED lines=30> */
.L_x_1817:
        /* <DEDUP_REMOVED lines=31> */
.L_x_1820:
[----:B------:R-:W-:Y:S01]  /*7730*/  MOV R0, R54 ;  /* 0x0000003600007202 */ /* 0x000fe20000000f00 */
[C-C-:B------:R-:W-:Y:S01]  /*7740*/  FFMA.FTZ R143, R42.reuse, R143, R43.reuse ;  /* 0x0000008f2a8f7223 */ /* 0x140fe2000001002b */
[----:B-1----:R-:W-:Y:S01]  /*7750*/  MOV R36, R55 ;  /* 0x0000003700247202 */ /* 0x002fe20000000f00 */
[----:B------:R-:W-:Y:S01]  /*7760*/  FFMA.FTZ R159, R42, R159, R43 ;  /* 0x0000009f2a9f7223 */ /* 0x000fe2000001002b */
[----:B--2---:R-:W-:Y:S01]  /*7770*/  SHF.R.U64 R34, R54, 0x10, R55 ;  /* 0x0000001036227819 */ /* 0x004fe20000001237 */
        /* <DEDUP_REMOVED lines=22> */
.L_x_1816:
        /* <DEDUP_REMOVED lines=29> */
.L_x_1822:
        /* <DEDUP_REMOVED lines=23> */
.L_x_1821:
        /* <DEDUP_REMOVED lines=24> */
.L_x_1823:
        /* <DEDUP_REMOVED lines=16> */
[C---:B------:R-:W-:Y:S02]  /*7ea0*/  PRMT R37, R34.reuse, 0x7632, R37 ;  /* 0x0000763222257816 */ /* 0x040fe40000000025 */
[----:B------:R-:W-:-:S07]  /*7eb0*/  PRMT R36, R34, 0x7610, R36 ;  /* 0x0000761022247816 */ /* 0x000fce0000000024 */
.L_x_1819:
        /* <DEDUP_REMOVED lines=15> */
.L_x_1824:
        /* <DEDUP_REMOVED lines=10> */
.L_x_1825:
[----:B------:R-:W-:Y:S05]  /*8050*/  BRA.U !UP2, `(.L_x_1826) ;  /* 0x000000050af07547 */ /* 0x000fea000b800000 */
[----:B------:R-:W-:Y:S05]  /*8060*/  BRA.U !UP0, `(.L_x_1827) ;  /* 0x0000000508047547 */ /* 0x000fea000b800000 */
[----:B------:R-:W-:Y:S05]  /*8070*/  BRA.U !UP1, `(.L_x_1828) ;  /* 0x0000000109887547 */ /* 0x000fea000b800000 */
[----:B0-2---:R-:W-:Y:S01]  /*8080*/  MOV R34, R57 ;  /* 0x0000003900227202 */ /* 0x005fe20000000f00 */
[C---:B------:R-:W-:Y:S01]  /*8090*/  FFMA.FTZ R145, R42.reuse, R145, R43 ;  /* 0x000000912a917223 */ /* 0x040fe2000001002b */
[----:B-1----:R-:W-:Y:S01]  /*80a0*/  SHF.R.U32.HI R36, RZ, 0x10, R57 ;  /* 0x00000010ff247819 */ /* 0x002fe20000011639 */
        /* <DEDUP_REMOVED lines=31> */
.L_x_1828:
        /* <DEDUP_REMOVED lines=30> */
.L_x_1827:
        /* <DEDUP_REMOVED lines=31> */
.L_x_1830:
[----:B------:R-:W-:Y:S01]  /*8670*/  MOV R0, R56 ;  /* 0x0000003800007202 */ /* 0x000fe20000000f00 */
[C-C-:B------:R-:W-:Y:S01]  /*8680*/  FFMA.FTZ R145, R42.reuse, R145, R43.reuse ;  /* 0x000000912a917223 */ /* 0x140fe2000001002b */
[----:B-1----:R-:W-:Y:S01]  /*8690*/  MOV R36, R57 ;  /* 0x0000003900247202 */ /* 0x002fe20000000f00 */
[----:B------:R-:W-:Y:S01]  /*86a0*/  FFMA.FTZ R161, R42, R161, R43 ;  /* 0x000000a12aa17223 */ /* 0x000fe2000001002b */
[----:B0-2---:R-:W-:Y:S01]  /*86b0*/  SHF.R.U64 R34, R56, 0x10, R57 ;  /* 0x0000001038227819 */ /* 0x005fe20000001239 */
        /* <DEDUP_REMOVED lines=22> */
.L_x_1826:
        /* <DEDUP_REMOVED lines=29> */
.L_x_1832:
        /* <DEDUP_REMOVED lines=9> */
[C---:B0-2---:R-:W-:Y:S01]  /*8a80*/  FMUL.FTZ R34, R60.reuse, R151 ;  /* 0x000000973c227220 */ /* 0x045fe20000410000 */
[C---:B------:R-:W-:Y:S01]  /*8a90*/  FMUL.FTZ R145, R60.reuse, R145 ;  /* 0x000000913c917220 */ /* 0x040fe20000410000 */
[----:B------:R-:W-:-:S03]  /*8aa0*/  FMUL.FTZ R0, R60, R161 ;  /* 0x000000a13c007220 */ /* 0x000fc60000410000 */
[----:B------:R-:W-:Y:S02]  /*8ab0*/  F2FP.BF16.F32.PACK_AB R34, R34, R135 ;  /* 0x000000872222723e */ /* 0x000fe400000010ff */
[----:B------:R-:W-:Y:S02]  /*8ac0*/  F2FP.BF16.F32.PACK_AB R145, R0, R145 ;  /* 0x000000910091723e */ /* 0x000fe400000010ff */
[C---:B-1----:R-:W-:Y:S02]  /*8ad0*/  PRMT R37, R34.reuse, 0x7632, R37 ;  /* 0x0000763222257816 */ /* 0x042fe40000000025 */
        /* <DEDUP_REMOVED lines=8> */
.L_x_1831:
        /* <DEDUP_REMOVED lines=24> */
.L_x_1833:
        /* <DEDUP_REMOVED lines=11> */
[----:B0-2---:R-:W-:-:S03]  /*8d90*/  FMUL.FTZ R34, R60, R151 ;  /* 0x000000973c227220 */ /* 0x005fc60000410000 */
[----:B------:R-:W-:Y:S02]  /*8da0*/  F2FP.BF16.F32.PACK_AB R145, R0, R145 ;  /* 0x000000910091723e */ /* 0x000fe400000010ff */
[----:B------:R-:W-:Y:S02]  /*8db0*/  F2FP.BF16.F32.PACK_AB R34, R34, R135 ;  /* 0x000000872222723e */ /* 0x000fe400000010ff */
[C---:B------:R-:W-:Y:S02]  /*8dc0*/  PRMT R0, R145.reuse, 0x7632, R0 ;  /* 0x0000763291007816 */ /* 0x040fe40000000000 */
[----:B------:R-:W-:Y:S02]  /*8dd0*/  PRMT R41, R145, 0x7610, R41 ;  /* 0x0000761091297816 */ /* 0x000fe40000000029 */
[C---:B-1----:R-:W-:Y:S02]  /*8de0*/  PRMT R37, R34.reuse, 0x7632, R37 ;  /* 0x0000763222257816 */ /* 0x042fe40000000025 */
[----:B------:R-:W-:-:S07]  /*8df0*/  PRMT R36, R34, 0x7610, R36 ;  /* 0x0000761022247816 */ /* 0x000fce0000000024 */
.L_x_1829:
        /* <DEDUP_REMOVED lines=15> */
.L_x_1834:
        /* <DEDUP_REMOVED lines=10> */
.L_x_1835:
[----:B------:R-:W-:Y:S05]  /*8f90*/  BRA.U !UP2, `(.L_x_1836) ;  /* 0x000000050af07547 */ /* 0x000fea000b800000 */
[----:B------:R-:W-:Y:S05]  /*8fa0*/  BRA.U !UP0, `(.L_x_1837) ;  /* 0x0000000508047547 */ /* 0x000fea000b800000 */
[----:B------:R-:W-:Y:S05]  /*8fb0*/  BRA.U !UP1, `(.L_x_1838) ;  /* 0x0000000109887547 */ /* 0x000fea000b800000 */
[----:B0-2---:R-:W-:Y:S01]  /*8fc0*/  MOV R34, R59 ;  /* 0x0000003b00227202 */ /* 0x005fe20000000f00 */
[C-C-:B------:R-:W-:Y:S01]  /*8fd0*/  FFMA.FTZ R147, R42.reuse, R147, R43.reuse ;  /* 0x000000932a937223 */ /* 0x140fe2000001002b */
[C-C-:B------:R-:W-:Y:S01]  /*8fe0*/  FFMA.FTZ R142, R42.reuse, R142, R43.reuse ;  /* 0x0000008e2a8e7223 */ /* 0x140fe2000001002b */
[C---:B------:R-:W-:Y:S01]  /*8ff0*/  FFMA.FTZ R158, R42.reuse, R158, R43 ;  /* 0x0000009e2a9e7223 */ /* 0x040fe2000001002b */
        /* <DEDUP_REMOVED lines=30> */
.L_x_1838:
        /* <DEDUP_REMOVED lines=30> */
.L_x_1837:
[----:B------:R-:W-:Y:S05]  /*93c0*/  BRA.U !UP1, `(.L_x_1840) ;  /* 0x0000000109787547 */ /* 0x000fea000b800000 */
        /* <DEDUP_REMOVED lines=30> */
.L_x_1840:
[----:B------:R-:W-:Y:S01]  /*95b0*/  MOV R0, R58 ;  /* 0x0000003a00007202 */ /* 0x000fe20000000f00 */
[C-C-:B------:R-:W-:Y:S01]  /*95c0*/  FFMA.FTZ R147, R42.reuse, R147, R43.reuse ;  /* 0x000000932a937223 */ /* 0x140fe2000001002b */
[C-C-:B------:R-:W-:Y:S01]  /*95d0*/  FFMA.FTZ R163, R42.reuse, R163, R43.reuse ;  /* 0x000000a32aa37223 */ /* 0x140fe2000001002b */
[----:B------:R-:W-:Y:S01]  /*95e0*/  FFMA.FTZ R158, R42, R158, R43 ;  /* 0x0000009e2a9e7223 */ /* 0x000fe2000001002b */
[----:B0-2---:R-:W-:Y:S01]  /*95f0*/  SHF.R.U64 R34, R58, 0x10, R59 ;  /* 0x000000103a227819 */ /* 0x005fe2000000123b */
        /* <DEDUP_REMOVED lines=22> */
.L_x_1836:
        /* <DEDUP_REMOVED lines=29> */
.L_x_1842:
        /* <DEDUP_REMOVED lines=23> */
.L_x_1841:
        /* <DEDUP_REMOVED lines=24> */
.L_x_1843:
        /* <DEDUP_REMOVED lines=18> */
.L_x_1839:
        /* <DEDUP_REMOVED lines=15> */
.L_x_1844:
        /* <DEDUP_REMOVED lines=10> */
.L_x_1845:
[----:B0-2---:R-:W0:Y:S01]  /*9ed0*/  LDC.64 R32, c[0x0][0x380] ;  /* 0x0000e000ff207b82 */ /* 0x005e220000000a00 */
[----:B------:R-:W-:Y:S01]  /*9ee0*/  UPLOP3.LUT UP3, UPT, UPT, UPT, UP3, 0x40, 0x4 ;  /* 0x000000000004789c */ /* 0x000fe20003f6e830 */
[----:B0-----:R-:W-:-:S04]  /*9ef0*/  IADD3 R121, PT, PT, R121, R32, RZ ;  /* 0x0000002079797210 */ /* 0x001fc80007ffe0ff */
[----:B------:R-:W-:-:S13]  /*9f00*/  ISETP.GE.AND P0, PT, R121, R33, PT ;  /* 0x000000217900720c */ /* 0x000fda0003f06270 */
[----:B------:R-:W-:Y:S05]  /*9f10*/  @!P0 BRA `(.L_x_1846) ;  /* 0xffffff6400808947 */ /* 0x000fea000383ffff */
        /* <DEDUP_REMOVED lines=47> */
[----:B------:R-:W-:-:S07]  /*a210*/  MOV R64, R62 ;  /* 0x0000003e00407202 */ /* 0x000fce0000000f00 */
.L_x_1771:
[----:B------:R-:W2:Y:S01]  /*a220*/  S2R R7, SR_TID.X ;  /* 0x0000000000077919 */ /* 0x000ea20000002100 */
[----:B------:R-:W3:Y:S08]  /*a230*/  S2UR UR4, SR_CTAID.X ;  /* 0x00000000000479c3 */ /* 0x000ef00000002500 */
[----:B------:R-:W3:Y:S08]  /*a240*/  LDC R0, c[0x0][0x388] ;  /* 0x0000e200ff007b82 */ /* 0x000ef00000000800 */
[----:B------:R-:W4:Y:S08]  /*a250*/  LDC.64 R2, c[0x0][0x440] ;  /* 0x00011000ff027b82 */ /* 0x000f300000000a00 */
[----:B------:R-:W5:Y:S01]  /*a260*/  LDC.64 R4, c[0x0][0x448] ;  /* 0x00011200ff047b82 */ /* 0x000f620000000a00 */
[----:B---3--:R-:W-:-:S05]  /*a270*/  IMAD R0, R0, UR4, RZ ;  /* 0x0000000400007c24 */ /* 0x008fca000f8e02ff */
[----:B--2---:R-:W-:-:S05]  /*a280*/  LEA.HI R7, R0, R7, RZ, 0x1e ;  /* 0x0000000700077211 */ /* 0x004fca00078ff0ff */
        /* <DEDUP_REMOVED lines=17> */
.L_x_1847:
        /* <DEDUP_REMOVED lines=14> */
.L_x_7239:


//--------------------- .text._ZN10layer_norm31ln_parallel_residual_bwd_kernelINS_13Kernel_traitsIf13__nv_bfloat16S2_S2_fjLj7168ELj1ELj1ELj8ELj8ENS_18Kernel_traits_baseILj7168EfS2_S2_S2_fjLj256EEEEELb1ELb0ELb0EEEvNS_9BwdParamsE --------------------------
	.section	.text._ZN10layer_norm31ln_parallel_residual_bwd_kernelINS_13Kernel_traitsIf13__nv_bfloat16S2_S2_fjLj7168ELj1ELj1ELj8ELj8ENS_18Kernel_traits_baseILj7168EfS2_S2_S2_fjLj256EEEEELb1ELb0ELb0EEEvNS_9BwdParamsE,"ax",@progbits
	.align	128
        .global         _ZN10layer_norm31ln_parallel_residual_bwd_kernelINS_13Kernel_traitsIf13__nv_bfloat16S2_S2_fjLj7168ELj1ELj1ELj8ELj8ENS_18Kernel_traits_baseILj7168EfS2_S2_S2_fjLj256EEEEELb1ELb0ELb0EEEvNS_9BwdParamsE
        .type           _ZN10layer_norm31ln_parallel_residual_bwd_kernelINS_13Kernel_traitsIf13__nv_bfloat16S2_S2_fjLj7168ELj1ELj1ELj8ELj8ENS_18Kernel_traits_baseILj7168EfS2_S2_S2_fjLj256EEEEELb1ELb0ELb0EEEvNS_9BwdParamsE,@function
        .size           _ZN10layer_norm31ln_parallel_residual_bwd_kernelINS_13Kernel_traitsIf13__nv_bfloat16S2_S2_fjLj7168ELj1ELj1ELj8ELj8ENS_18Kernel_traits_baseILj7168EfS2_S2_S2_fjLj256EEEEELb1ELb0ELb0EEEvNS_9BwdParamsE,(.L_x_7240 - _ZN10layer_norm31ln_parallel_residual_bwd_kernelINS_13Kernel_traitsIf13__nv_bfloat16S2_S2_fjLj7168ELj1ELj1ELj8ELj8ENS_18Kernel_traits_baseILj7168EfS2_S2_S2_fjLj256EEEEELb1ELb0ELb0EEEvNS_9BwdParamsE)
        .other          _ZN10layer_norm31ln_parallel_residual_bwd_kernelINS_13Kernel_traitsIf13__nv_bfloat16S2_S2_fjLj7168ELj1ELj1ELj8ELj8ENS_18Kernel_traits_baseILj7168EfS2_S2_S2_fjLj256EEEEELb1ELb0ELb0EEEvNS_9BwdParamsE,@"STO_CUDA_ENTRY STV_DEFAULT"
_ZN10layer_norm31ln_parallel_residual_bwd_kernelINS_13Kernel_traitsIf13__nv_bfloat16S2_S2_fjLj7168ELj1ELj1ELj8ELj8ENS_18Kernel_traits_baseILj7168EfS2_S2_S2_fjLj256EEEEELb1ELb0ELb0EEEvNS_9BwdParamsE:
.text._ZN10layer_norm31ln_parallel_residual_bwd_kernelINS_13Kernel_traitsIf13__nv_bfloat16S2_S2_fjLj7168ELj1ELj1ELj8ELj8ENS_18Kernel_traits_baseILj7168EfS2_S2_S2_fjLj256EEEEELb1ELb0ELb0EEEvNS_9BwdParamsE:
[----:B------:R-:W0:Y:S02]  /*0000*/  LDC R1, c[0x0][0x37c] ;  /* 0x0000df00ff017b82 */ /* 0x000e240000000800 */
[----:B0-----:R-:W-:Y:S01]  /*0010*/  VIADD R1, R1, 0xffffffa8 ;  /* 0xffffffa801017836 */ /* 0x001fe20000000000 */
        /* <DEDUP_REMOVED lines=9> */
[----:B-1----:R-:W-:Y:S01]  /*00b0*/  USHF.R.S32.HI UR4, URZ, 0x1f, UR6 ;  /* 0x0000001fff047899 */ /* 0x002fe20008011406 */
[----:B------:R1:W4:Y:S03]  /*00c0*/  LDL.64 R40, [R1+0x10] ;  /* 0x0000100001287983 */ /* 0x0003260000100a00 */
[----:B------:R-:W-:Y:S01]  /*00d0*/  ULEA.HI UR4, UR4, UR6, URZ, 0x2 ;  /* 0x0000000604047291 */ /* 0x000fe2000f8f10ff */
[----:B------:R1:W4:Y:S02]  /*00e0*/  LDL.64 R42, [R1+0x18] ;  /* 0x00001800012a7983 */ /* 0x0003240000100a00 */
[----:B------:R-:W1:Y:S02]  /*00f0*/  LDC.64 R14, c[0x0][0x3d0] ;  /* 0x0000f400ff0e7b82 */ /* 0x000e640000000a00 */
[----:B------:R1:W4:Y:S01]  /*0100*/  LDL.64 R48, [R1+0x30] ;  /* 0x0000300001307983 */ /* 0x0003220000100a00 */
[----:B------:R-:W-:-:S03]  /*0110*/  IMAD.U32 R7, RZ, RZ, UR4 ;  /* 0x00000004ff077e24 */ /* 0x000fc6000f8e00ff */
[----:B------:R1:W4:Y:S01]  /*0120*/  LDL.64 R50, [R1+0x38] ;  /* 0x0000380001327983 */ /* 0x0003220000100a00 */
[----:B0-----:R-:W-:Y:S01]  /*0130*/  LOP3.LUT R202, R0, 0xff, RZ, 0x3c, !PT ;  /* 0x000000ff00ca7812 */ /* 0x001fe200078e3cff */
[----:B------:R-:W0:Y:S01]  /*0140*/  LDC.64 R16, c[0x0][0x3d8] ;  /* 0x0000f600ff107b82 */ /* 0x000e220000000a00 */
[----:B------:R-:W-:Y:S01]  /*0150*/  IMAD.MOV.U32 R35, RZ, RZ, R0 ;  /* 0x000000ffff237224 */ /* 0x000fe200078e0000 */
[----:B------:R0:W4:Y:S01]  /*0160*/  LDL.64 R44, [R1+0x20] ;  /* 0x00002000012c7983 */ /* 0x0001220000100a00 */
[----:B------:R-:W-:-:S05]  /*0170*/  LEA.HI.SX32 R202, R7, R202, 0x1e ;  /* 0x000000ca07ca7211 */ /* 0x000fca00078ff2ff */
[----:B------:R-:W0:Y:S01]  /*0180*/  LDC.64 R18, c[0x0][0x3d0] ;  /* 0x0000f400ff127b82 */ /* 0x000e220000000a00 */
[----:B------:R0:W4:Y:S01]  /*0190*/  LDL.64 R46, [R1+0x28] ;  /* 0x00002800012e7983 */ /* 0x0001220000100a00 */
[----:B------:R-:W-:-:S06]  /*01a0*/  ISETP.GE.U32.AND P0, PT, R202, 0x100, PT ;  /* 0x00000100ca00780c */ /* 0x000fcc0003f06070 */
[----:B------:R-:W0:Y:S01]  /*01b0*/  LDC.64 R20, c[0x0][0x3d8] ;  /* 0x0000f600ff147b82 */ /* 0x000e220000000a00 */
[----:B------:R-:W-:-:S07]  /*01c0*/  ISETP.GE.U32.AND P1, PT, R202, 0x200, PT ;  /* 0x00000200ca00780c */ /* 0x000fce0003f26070 */
[----:B------:R-:W0:Y:S08]  /*01d0*/  LDC.64 R22, c[0x0][0x3d0] ;  /* 0x0000f400ff167b82 */ /* 0x000e300000000a00 */
[----:B------:R-:W0:Y:S01]  /*01e0*/  LDC.64 R24, c[0x0][0x3d8] ;  /* 0x0000f600ff187b82 */ /* 0x000e220000000a00 */
[----:B------:R-:W0:Y:S01]  /*01f0*/  LDCU.64 UR10, c[0x0][0x358] ;  /* 0x00006b00ff0a77ac */ /* 0x000e220008000a00 */
[----:B------:R-:W4:Y:S06]  /*0200*/  LDCU UR4, c[0x0][0x384] ;  /* 0x00007080ff0477ac */ /* 0x000f2c0008000800 */
[----:B------:R-:W1:Y:S01]  /*0210*/  LDC.64 R6, c[0x0][0x3d0] ;  /* 0x0000f400ff067b82 */ /* 0x000e620000000a00 */
[----:B--2---:R-:W-:Y:S01]  /*0220*/  @P0 IMAD.WIDE.U32 R2, R35, 0x10, R2 ;  /* 0x0000001023020825 */ /* 0x004fe200078e0002 */
[----:B------:R-:W-:-:S03]  /*0230*/  ISETP.GE.U32.AND P2, PT, R202, 0x300, PT ;  /* 0x00000300ca00780c */ /* 0x000fc60003f46070 */
[C---:B---3--:R-:W-:Y:S01]  /*0240*/  @P0 IMAD.WIDE.U32 R4, R35.reuse, 0x10, R4 ;  /* 0x0000001023040825 */ /* 0x048fe200078e0004 */
[----:B------:R-:W-:Y:S02]  /*0250*/  @P0 LOP3.LUT R35, R35, 0x100, RZ, 0xfc, !PT ;  /* 0x0000010023230812 */ /* 0x000fe400078efcff */
[----:B------:R-:W-:Y:S01]  /*0260*/  ISETP.GE.U32.AND P3, PT, R202, 0x400, PT ;  /* 0x00000400ca00780c */ /* 0x000fe20003f66070 */
[----:B------:R-:W2:Y:S02]  /*0270*/  LDC.64 R30, c[0x0][0x3d0] ;  /* 0x0000f400ff1e7b82 */ /* 0x000ea40000000a00 */
[----:B------:R-:W-:-:S06]  /*0280*/  @P1 IMAD.WIDE.U32 R12, R35, 0x10, R8 ;  /* 0x00000010230c1825 */ /* 0x000fcc00078e0008 */
[----:B------:R-:W3:Y:S01]  /*0290*/  LDC.64 R8, c[0x0][0x3d8] ;  /* 0x0000f600ff087b82 */ /* 0x000ee20000000a00 */
[----:B-1----:R-:W-:-:S07]  /*02a0*/  @P1 IMAD.WIDE.U32 R10, R35, 0x10, R6 ;  /* 0x00000010230a1825 */ /* 0x002fce00078e0006 */
[----:B------:R-:W1:Y:S01]  /*02b0*/  LDC.64 R32, c[0x0][0x3d8] ;  /* 0x0000f600ff207b82 */ /* 0x000e620000000a00 */
[----:B------:R-:W-:-:S07]  /*02c0*/  @P1 IADD3 R35, PT, PT, R35, 0x100, RZ ;  /* 0x0000010023231810 */ /* 0x000fce0007ffe0ff */
[----:B------:R-:W2:Y:S01]  /*02d0*/  LDC.64 R6, c[0x0][0x3d0] ;  /* 0x0000f400ff067b82 */ /* 0x000ea20000000a00 */
[C---:B------:R-:W-:Y:S01]  /*02e0*/  ISETP.GE.U32.AND P4, PT, R202.reuse, 0x500, PT ;  /* 0x00000500ca00780c */ /* 0x040fe20003f86070 */
[----:B------:R-:W-:Y:S01]  /*02f0*/  @P2 IMAD.WIDE.U32 R14, R35, 0x10, R14 ;  /* 0x00000010230e2825 */ /* 0x000fe200078e000e */
[----:B------:R-:W-:-:S03]  /*0300*/  ISETP.GE.U32.AND P5, PT, R202, 0x600, PT ;  /* 0x00000600ca00780c */ /* 0x000fc60003fa6070 */
[----:B0-----:R-:W-:-:S04]  /*0310*/  @P2 IMAD.WIDE.U32 R16, R35, 0x10, R16 ;  /* 0x0000001023102825 */ /* 0x001fc800078e0010 */
[----:B------:R-:W-:Y:S01]  /*0320*/  @P2 VIADD R35, R35, 0x100 ;  /* 0x0000010023232836 */ /* 0x000fe20000000000 */
[----:B------:R-:W-:Y:S01]  /*0330*/  ISETP.GE.U32.AND P6, PT, R202, 0x700, PT ;  /* 0x00000700ca00780c */ /* 0x000fe20003fc6070 */
[----:B------:R0:W5:Y:S02]  /*0340*/  @P2 LDG.E.128 R248, desc[UR10][R16.64] ;  /* 0x0000000a10f82981 */ /* 0x000164000c1e1d00 */
[----:B------:R-:W-:-:S04]  /*0350*/  @P3 IMAD.WIDE.U32 R18, R35, 0x10, R18 ;  /* 0x0000001023123825 */ /* 0x000fc800078e0012 */
[C---:B------:R-:W-:Y:S01]  /*0360*/  @P3 IMAD.WIDE.U32 R20, R35.reuse, 0x10, R20 ;  /* 0x0000001023143825 */ /* 0x040fe200078e0014 */
[----:B------:R0:W5:Y:S03]  /*0370*/  @P3 LDG.E.128 R244, desc[UR10][R18.64] ;  /* 0x0000000a12f43981 */ /* 0x000166000c1e1d00 */
[----:B------:R-:W-:Y:S01]  /*0380*/  @P3 VIADD R35, R35, 0x100 ;  /* 0x0000010023233836 */ /* 0x000fe20000000000 */
[----:B------:R0:W5:Y:S03]  /*0390*/  @P3 LDG.E.128 R240, desc[UR10][R20.64] ;  /* 0x0000000a14f03981 */ /* 0x000166000c1e1d00 */
[----:B------:R-:W-:-:S04]  /*03a0*/  @P4 IMAD.WIDE.U32 R22, R35, 0x10, R22 ;  /* 0x0000001023164825 */ /* 0x000fc800078e0016 */
[C---:B------:R-:W-:Y:S01]  /*03b0*/  @P4 IMAD.WIDE.U32 R24, R35.reuse, 0x10, R24 ;  /* 0x0000001023184825 */ /* 0x040fe200078e0018 */
[----:B------:R0:W5:Y:S03]  /*03c0*/  @P4 LDG.E.128 R236, desc[UR10][R22.64] ;  /* 0x0000000a16ec4981 */ /* 0x000166000c1e1d00 */
[----:B------:R-:W-:Y:S01]  /*03d0*/  @P4 VIADD R35, R35, 0x100 ;  /* 0x0000010023234836 */ /* 0x000fe20000000000 */
[----:B------:R0:W5:Y:S03]  /*03e0*/  @P4 LDG.E.128 R232, desc[UR10][R24.64] ;  /* 0x0000000a18e84981 */ /* 0x000166000c1e1d00 */
[----:B--2---:R-:W-:-:S04]  /*03f0*/  @P5 IMAD.WIDE.U32 R26, R35, 0x10, R6 ;  /* 0x00000010231a5825 */ /* 0x004fc800078e0006 */
[C---:B---3--:R-:W-:Y:S01]  /*0400*/  @P5 IMAD.WIDE.U32 R28, R35.reuse, 0x10, R8 ;  /* 0x00000010231c5825 */ /* 0x048fe200078e0008 */
[----:B------:R-:W-:Y:S01]  /*0410*/  @P5 IADD3 R35, PT, PT, R35, 0x100, RZ ;  /* 0x0000010023235810 */ /* 0x000fe20007ffe0ff */
[----:B------:R0:W5:Y:S04]  /*0420*/  @P5 LDG.E.128 R228, desc[UR10][R26.64] ;  /* 0x0000000a1ae45981 */ /* 0x000168000c1e1d00 */
[C---:B------:R-:W-:Y:S01]  /*0430*/  @P6 IMAD.WIDE.U32 R6, R35.reuse, 0x10, R30 ;  /* 0x0000001023066825 */ /* 0x040fe200078e001e */
[----:B------:R0:W5:Y:S03]  /*0440*/  @P5 LDG.E.128 R224, desc[UR10][R28.64] ;  /* 0x0000000a1ce05981 */ /* 0x000166000c1e1d00 */
[----:B-1----:R-:W-:Y:S01]  /*0450*/  @P6 IMAD.WIDE.U32 R8, R35, 0x10, R32 ;  /* 0x0000001023086825 */ /* 0x002fe200078e0020 */
[----:B------:R0:W5:Y:S04]  /*0460*/  @P6 LDG.E.128 R220, desc[UR10][R6.64] ;  /* 0x0000000a06dc6981 */ /* 0x000168000c1e1d00 */
[----:B------:R0:W5:Y:S04]  /*0470*/  @P6 LDG.E.128 R216, desc[UR10][R8.64] ;  /* 0x0000000a08d86981 */ /* 0x000168000c1e1d00 */
[----:B----4-:R-:W2:Y:S04]  /*0480*/  @P2 LDG.E.128 R36, desc[UR10][R14.64] ;  /* 0x0000000a0e242981 */ /* 0x010ea8000c1e1d00 */
[----:B------:R-:W3:Y:S04]  /*0490*/  @P0 LDG.E.128 R52, desc[UR10][R2.64] ;  /* 0x0000000a02340981 */ /* 0x000ee8000c1e1d00 */
[----:B------:R-:W4:Y:S04]  /*04a0*/  @P1 LDG.E.128 R40, desc[UR10][R12.64] ;  /* 0x0000000a0c281981 */ /* 0x000f28000c1e1d00 */
[----:B------:R-:W4:Y:S04]  /*04b0*/  @P0 LDG.E.128 R48, desc[UR10][R4.64] ;  /* 0x0000000a04300981 */ /* 0x000f28000c1e1d00 */
[----:B------:R-:W4:Y:S01]  /*04c0*/  @P1 LDG.E.128 R44, desc[UR10][R10.64] ;  /* 0x0000000a0a2c1981 */ /* 0x000f22000c1e1d00 */
[----:B------:R-:W1:Y:S01]  /*04d0*/  S2UR UR7, SR_CTAID.X ;  /* 0x00000000000779c3 */ /* 0x000e620000002500 */
[----:B------:R-:W-:-:S02]  /*04e0*/  P2R R252, PR, RZ, 0x40 ;  /* 0x00000040fffc7803 */ /* 0x000fc40000000000 */
        /* <DEDUP_REMOVED lines=12> */
[----:B-1----:R-:W-:Y:S01]  /*05b0*/  UISETP.GE.AND UP0, UPT, UR7, UR4, UPT ;  /* 0x000000040700728c */ /* 0x002fe2000bf06270 */
        /* <DEDUP_REMOVED lines=34> */
[----:B--2---:R1:W-:Y:S04]  /*07e0*/  @P2 STL.64 [R1], R36 ;  /* 0x0000002401002387 */ /* 0x0043e80000100a00 */
[----:B------:R2:W-:Y:S04]  /*07f0*/  @P2 STL.64 [R1+0x8], R38 ;  /* 0x0000082601002387 */ /* 0x0005e80000100a00 */
[----:B---3--:R-:W-:Y:S04]  /*0800*/  @P0 STL.64 [R1+0x40], R52 ;  /* 0x0000403401000387 */ /* 0x008fe80000100a00 */
[----:B------:R-:W-:Y:S04]  /*0810*/  @P0 STL.64 [R1+0x48], R54 ;  /* 0x0000483601000387 */ /* 0x000fe80000100a00 */
[----:B----4-:R3:W-:Y:S04]  /*0820*/  @P1 STL.64 [R1+0x10], R40 ;  /* 0x0000102801001387 */ /* 0x0107e80000100a00 */
[----:B------:R4:W-:Y:S04]  /*0830*/  @P1 STL.64 [R1+0x18], R42 ;  /* 0x0000182a01001387 */ /* 0x0009e80000100a00 */
[----:B------:R0:W-:Y:S01]  /*0840*/  @P0 STL.64 [R1+0x30], R48 ;  /* 0x0000303001000387 */ /* 0x0001e20000100a00 */
[----:B-1----:R-:W-:-:S03]  /*0850*/  CS2R R36, SRZ ;  /* 0x0000000000247805 */ /* 0x002fc6000001ff00 */
[----:B------:R1:W-:Y:S01]  /*0860*/  @P0 STL.64 [R1+0x38], R50 ;  /* 0x0000383201000387 */ /* 0x0003e20000100a00 */
[----:B--2---:R-:W-:Y:S02]  /*0870*/  CS2R R38, SRZ ;  /* 0x0000000000267805 */ /* 0x004fe4000001ff00 */
[----:B---3--:R-:W-:Y:S02]  /*0880*/  CS2R R40, SRZ ;  /* 0x0000000000287805 */ /* 0x008fe4000001ff00 */
[----:B------:R-:W-:Y:S02]  /*0890*/  CS2R R52, SRZ ;  /* 0x0000000000347805 */ /* 0x000fe4000001ff00 */
[----:B----4-:R-:W-:Y:S02]  /*08a0*/  CS2R R42, SRZ ;  /* 0x00000000002a7805 */ /* 0x010fe4000001ff00 */
[----:B------:R-:W-:Y:S01]  /*08b0*/  CS2R R54, SRZ ;  /* 0x0000000000367805 */ /* 0x000fe2000001ff00 */
[----:B------:R2:W-:Y:S01]  /*08c0*/  @P1 STL.64 [R1+0x20], R44 ;  /* 0x0000202c01001387 */ /* 0x0005e20000100a00 */
[----:B0-----:R-:W-:-:S03]  /*08d0*/  CS2R R48, SRZ ;  /* 0x0000000000307805 */ /* 0x001fc6000001ff00 */
[----:B------:R0:W-:Y:S01]  /*08e0*/  @P1 STL.64 [R1+0x28], R46 ;  /* 0x0000282e01001387 */ /* 0x0001e20000100a00 */
[----:B-1----:R-:W-:Y:S02]  /*08f0*/  CS2R R50, SRZ ;  /* 0x0000000000327805 */ /* 0x002fe4000001ff00 */
[----:B--2---:R-:W-:Y:S02]  /*0900*/  CS2R R44, SRZ ;  /* 0x00000000002c7805 */ /* 0x004fe4000001ff00 */
[----:B0-----:R-:W-:Y:S01]  /*0910*/  CS2R R46, SRZ ;  /* 0x00000000002e7805 */ /* 0x001fe2000001ff00 */
[----:B------:R-:W-:Y:S06]  /*0920*/  BRA.U UP0, `(.L_x_1848) ;  /* 0x000000e900f07547 */ /* 0x000fec000b800000 */
        /* <DEDUP_REMOVED lines=68> */
.L_x_1948:
[----:B-1----:R-:W-:-:S06]  /*0d70*/  UIMAD.WIDE UR4, UR7, 0x4, UR12 ;  /* 0x00000004070478a5 */ /* 0x002fcc000f8e020c */
[----:B0-2-4-:R-:W-:Y:S02]  /*0d80*/  IMAD.U32 R140, RZ, RZ, UR4 ;  /* 0x00000004ff8c7e24 */ /* 0x015fe4000f8e00ff */
[----:B------:R-:W-:Y:S01]  /*0d90*/  IMAD.U32 R141, RZ, RZ, UR5 ;  /* 0x00000005ff8d7e24 */ /* 0x000fe2000f8e00ff */
[----:B------:R-:W-:-:S04]  /*0da0*/  UIMAD.WIDE UR4, UR7, 0x4, UR14 ;  /* 0x00000004070478a5 */ /* 0x000fc8000f8e020e */
[----:B---3--:R0:W3:Y:S02]  /*0db0*/  LDG.E R15, desc[UR10][R140.64] ;  /* 0x0000000a8c0f7981 */ /* 0x0080e4000c1e1900 */
[----:B0-----:R-:W-:Y:S01]  /*0dc0*/  IMAD.U32 R140, RZ, RZ, UR4 ;  /* 0x00000004ff8c7e24 */ /* 0x001fe2000f8e00ff */
[----:B------:R-:W-:-:S05]  /*0dd0*/  MOV R141, UR5 ;  /* 0x00000005008d7c02 */ /* 0x000fca0008000f00 */
[----:B------:R-:W4:Y:S01]  /*0de0*/  LDG.E R140, desc[UR10][R140.64] ;  /* 0x0000000a8c8c7981 */ /* 0x000f22000c1e1900 */
[----:B--2---:R-:W-:Y:S01]  /*0df0*/  UIMAD UR4, UR7, UR6, URZ ;  /* 0x00000006070472a4 */ /* 0x004fe2000f8e02ff */
[----:B------:R-:W-:Y:S01]  /*0e00*/  PLOP3.LUT P1, PT, PT, PT, UP2, 0x40, 0x4 ;  /* 0x000000000004781c */ /* 0x000fe20003f2e828 */
[----:B------:R-:W-:Y:S01]  /*0e10*/  BSSY.RECONVERGENT B0, `(.L_x_1849) ;  /* 0x0000073000007945 */ /* 0x000fe20003800200 */
[----:B------:R-:W0:Y:S01]  /*0e20*/  S2R R142, SR_TID.X ;  /* 0x00000000008e7919 */ /* 0x000e220000002100 */
[----:B------:R-:W-:Y:S01]  /*0e30*/  USHF.R.S32.HI UR5, URZ, 0x1f, UR4 ;  /* 0x0000001fff057899 */ /* 0x000fe20008011404 */
[C---:B------:R-:W-:Y:S01]  /*0e40*/  ISETP.GE.U32.AND P2, PT, R202.reuse, 0x300, PT ;  /* 0x00000300ca00780c */ /* 0x040fe20003f46070 */
[----:B------:R-:W-:Y:S01]  /*0e50*/  IMAD.MOV.U32 R203, RZ, RZ, RZ ;  /* 0x000000ffffcb7224 */ /* 0x000fe200078e00ff */
[C---:B------:R-:W-:Y:S01]  /*0e60*/  ISETP.GE.U32.AND P3, PT, R202.reuse, 0x400, PT ;  /* 0x00000400ca00780c */ /* 0x040fe20003f66070 */
[----:B------:R-:W-:Y:S01]  /*0e70*/  ULEA.HI UR5, UR5, UR4, URZ, 0x2 ;  /* 0x0000000405057291 */ /* 0x000fe2000f8f10ff */
[C---:B------:R-:W-:Y:S01]  /*0e80*/  ISETP.GE.U32.AND P4, PT, R202.reuse, 0x500, PT ;  /* 0x00000500ca00780c */ /* 0x040fe20003f86070 */
[----:B------:R-:W-:Y:S01]  /*0e90*/  IMAD.MOV.U32 R213, RZ, RZ, RZ ;  /* 0x000000ffffd57224 */ /* 0x000fe200078e00ff */
[----:B------:R-:W-:-:S02]  /*0ea0*/  ISETP.GE.U32.AND P5, PT, R202, 0x600, PT ;  /* 0x00000600ca00780c */ /* 0x000fc40003fa6070 */
[----:B---3--:R-:W-:Y:S02]  /*0eb0*/  FSEL R15, R15, RZ, P1 ;  /* 0x000000ff0f0f7208 */ /* 0x008fe40000800000 */
[----:B------:R-:W-:Y:S02]  /*0ec0*/  ISETP.GE.U32.AND P1, PT, R202, 0x200, PT ;  /* 0x00000200ca00780c */ /* 0x000fe40003f26070 */
[----:B------:R-:W-:Y:S01]  /*0ed0*/  R2UR UR23, R15 ;  /* 0x000000000f1772ca */ /* 0x000fe200000e0000 */
[----:B------:R-:W-:-:S05]  /*0ee0*/  IMAD.U32 R15, RZ, RZ, UR5 ;  /* 0x00000005ff0f7e24 */ /* 0x000fca000f8e00ff */
[----:B0-----:R-:W-:-:S04]  /*0ef0*/  LEA.HI.SX32 R15, R15, R142, 0x1e ;  /* 0x0000008e0f0f7211 */ /* 0x001fc800078ff2ff */
[----:B------:R-:W-:Y:S02]  /*0f00*/  MOV R212, R15 ;  /* 0x0000000f00d47202 */ /* 0x000fe40000000f00 */
[----:B----4-:R-:W-:Y:S01]  /*0f10*/  R2UR UR22, R140 ;  /* 0x000000008c1672ca */ /* 0x010fe200000e0000 */
[----:B-----5:R-:W-:-:S14]  /*0f20*/  @!P0 BRA `(.L_x_1850) ;  /* 0x0000000400848947 */ /* 0x020fdc0003800000 */
[----:B------:R-:W0:Y:S01]  /*0f30*/  LDC.64 R24, c[0x0][0x428] ;  /* 0x00010a00ff187b82 */ /* 0x000e220000000a00 */
[----:B------:R1:W-:Y:S07]  /*0f40*/  STL [R1+0x50], R2 ;  /* 0x0000500201007387 */ /* 0x0003ee0000100800 */
[----:B------:R-:W2:Y:S08]  /*0f50*/  LDC.64 R26, c[0x0][0x430] ;  /* 0x00010c00ff1a7b82 */ /* 0x000eb00000000a00 */
[----:B------:R-:W3:Y:S01]  /*0f60*/  LDC.64 R28, c[0x0][0x3a8] ;  /* 0x0000ea00ff1c7b82 */ /* 0x000ee20000000a00 */
[----:B------:R-:W-:Y:S01]  /*0f70*/  ISETP.NE.U32.AND P0, PT, RZ, UR26, PT ;  /* 0x0000001aff007c0c */ /* 0x000fe2000bf05070 */
[----:B-1----:R-:W4:Y:S01]  /*0f80*/  LDL R2, [R1+0x40] ;  /* 0x0000400001027983 */ /* 0x002f220000100800 */
[----:B------:R-:W-:-:S03]  /*0f90*/  ISETP.NE.U32.AND P6, PT, RZ, UR18, PT ;  /* 0x00000012ff007c0c */ /* 0x000fc6000bfc5070 */
[----:B------:R-:W4:Y:S01]  /*0fa0*/  LDL R252, [R1+0x48] ;  /* 0x0000480001fc7983 */ /* 0x000f220000100800 */
[C---:B0-----:R-:W-:Y:S01]  /*0fb0*/  IMAD.WIDE.U32 R24, R15.reuse, 0x8, R24 ;  /* 0x000000080f187825 */ /* 0x041fe200078e0018 */
[----:B------:R-:W0:Y:S02]  /*0fc0*/  LDC.64 R212, c[0x0][0x3b0] ;  /* 0x0000ec00ffd47b82 */ /* 0x000e240000000a00 */
[----:B------:R-:W4:Y:S04]  /*0fd0*/  LDL R215, [R1+0x3c] ;  /* 0x00003c0001d77983 */ /* 0x000f280000100800 */
[----:B------:R-:W4:Y:S01]  /*0fe0*/  LDG.E.64 R24, desc[UR10][R24.64] ;  /* 0x0000000a18187981 */ /* 0x000f22000c1e1b00 */
[----:B--2---:R-:W-:-:S03]  /*0ff0*/  IMAD.WIDE.U32 R26, R15, 0x8, R26 ;  /* 0x000000080f1a7825 */ /* 0x004fc600078e001a */
[----:B------:R-:W2:Y:S04]  /*1000*/  LDL R214, [R1+0x4c] ;  /* 0x00004c0001d67983 */ /* 0x000ea80000100800 */
[----:B------:R-:W2:Y:S01]  /*1010*/  LDG.E.64 R26, desc[UR10][R26.64] ;  /* 0x0000000a1a1a7981 */ /* 0x000ea2000c1e1b00 */
[----:B---3--:R-:W-:-:S06]  /*1020*/  IMAD.WIDE.U32 R28, R15, 0x8, R28 ;  /* 0x000000080f1c7825 */ /* 0x008fcc00078e001c */
[----:B------:R-:W3:Y:S01]  /*1030*/  LDG.E.64 R28, desc[UR10][R28.64] ;  /* 0x0000000a1c1c7981 */ /* 0x000ee2000c1e1b00 */
[----:B------:R-:W-:Y:S02]  /*1040*/  ISETP.NE.AND.EX P0, PT, RZ, UR27, PT, P0 ;  /* 0x0000001bff007c0c */ /* 0x000fe4000bf05300 */
[----:B------:R-:W-:-:S11]  /*1050*/  ISETP.NE.AND.EX P6, PT, RZ, UR19, PT, P6 ;  /* 0x00000013ff007c0c */ /* 0x000fd6000bfc5360 */
[----:B------:R-:W1:Y:S08]  /*1060*/  @P0 LDC.64 R140, c[0x0][0x438] ;  /* 0x00010e00ff8c0b82 */ /* 0x000e700000000a00 */
[----:B------:R-:W0:Y:S01]  /*1070*/  @P6 LDC.64 R142, c[0x0][0x3b8] ;  /* 0x0000ee00ff8e6b82 */ /* 0x000e220000000a00 */
[----:B-1----:R-:W-:-:S05]  /*1080*/  @P0 IMAD.WIDE.U32 R140, R15, 0x8, R140 ;  /* 0x000000080f8c0825 */ /* 0x002fca00078e008c */
[----:B------:R0:W5:Y:S02]  /*1090*/  @P0 LDG.E.64 R176, desc[UR10][R140.64] ;  /* 0x0000000a8cb00981 */ /* 0x000164000c1e1b00 */
[----:B0-----:R-:W-:-:S05]  /*10a0*/  @P6 IMAD.WIDE.U32 R140, R15, 0x4, R142 ;  /* 0x000000040f8c6825 */ /* 0x001fca00078e008e */
[----:B------:R0:W5:Y:S01]  /*10b0*/  @P6 LDG.E R14, desc[UR10][R140.64] ;  /* 0x0000000a8c0e6981 */ /* 0x000162000c1e1900 */
[----:B----4-:R-:W-:Y:S01]  /*10c0*/  IMAD.MOV.U32 R0, RZ, RZ, R24 ;  /* 0x000000ffff007224 */ /* 0x010fe200078e0018 */
[--C-:B------:R-:W-:Y:S01]  /*10d0*/  SHF.R.U64 R142, R24, 0x10, R25.reuse ;  /* 0x00000010188e7819 */ /* 0x100fe20000001219 */
[--C-:B------:R-:W-:Y:S01]  /*10e0*/  IMAD.MOV.U32 R143, RZ, RZ, R25.reuse ;  /* 0x000000ffff8f7224 */ /* 0x100fe200078e0019 */
[----:B------:R-:W-:Y:S01]  /*10f0*/  SHF.R.U32.HI R30, RZ, 0x10, R25 ;  /* 0x00000010ff1e7819 */ /* 0x000fe20000011619 */
[----:B--2---:R-:W-:Y:S01]  /*1100*/  IMAD.MOV.U32 R24, RZ, RZ, R26 ;  /* 0x000000ffff187224 */ /* 0x004fe200078e001a */
[----:B------:R-:W-:Y:S01]  /*1110*/  SHF.R.U64 R25, R26, 0x10, R27 ;  /* 0x000000101a197819 */ /* 0x000fe2000000121b */
[----:B---3--:R-:W-:-:S04]  /*1120*/  IMAD.MOV.U32 R26, RZ, RZ, R28 ;  /* 0x000000ffff1a7224 */ /* 0x008fc800078e001c */
[----:B------:R-:W-:Y:S01]  /*1130*/  IMAD.U32 R203, R26, 0x10000, RZ ;  /* 0x000100001acb7824 */ /* 0x000fe200078e00ff */
[----:B------:R-:W-:-:S03]  /*1140*/  SHF.R.U64 R26, R28, 0x10, R29 ;  /* 0x000000101c1a7819 */ /* 0x000fc6000000121d */
[----:B------:R-:W-:Y:S01]  /*1150*/  FADD.FTZ R203, R203, -UR23 ;  /* 0x80000017cbcb7e21 */ /* 0x000fe20008010000 */
[----:B------:R-:W-:Y:S01]  /*1160*/  SHF.L.U32 R28, R24, 0x10, RZ ;  /* 0x00000010181c7819 */ /* 0x000fe200000006ff */
[----:B------:R-:W-:Y:S02]  /*1170*/  IMAD.U32 R24, R0, 0x10000, RZ ;  /* 0x0001000000187824 */ /* 0x000fe400078e00ff */
[----:B------:R-:W-:Y:S02]  /*1180*/  FMUL.FTZ R0, R203, UR22 ;  /* 0x00000016cb007c20 */ /* 0x000fe40008410000 */
[----:B------:R-:W2:Y:S01]  /*1190*/  LDL R203, [R1+0x30] ;  /* 0x0000300001cb7983 */ /* 0x000ea20000100800 */
[----:B0-----:R-:W-:-:S04]  /*11a0*/  IMAD.WIDE.U32 R140, R15, 0x4, R212 ;  /* 0x000000040f8c7825 */ /* 0x001fc800078e00d4 */
[----:B------:R-:W-:Y:S01]  /*11b0*/  FADD.FTZ R56, R56, R24 ;  /* 0x0000001838387221 */ /* 0x000fe20000010000 */
[----:B------:R-:W-:Y:S01]  /*11c0*/  FFMA.FTZ R208, R0, R24, R208 ;  /* 0x0000001800d07223 */ /* 0x000fe200000100d0 */
[----:B------:R-:W3:Y:S04]  /*11d0*/  LDL R212, [R1+0x44] ;  /* 0x0000440001d47983 */ /* 0x000ee80000100800 */
[----:B------:R-:W4:Y:S04]  /*11e0*/  LDL R213, [R1+0x38] ;  /* 0x0000380001d57983 */ /* 0x000f280000100800 */
[----:B------:R0:W5:Y:S01]  /*11f0*/  LDG.E R13, desc[UR10][R140.64] ;  /* 0x0000000a8c0d7981 */ /* 0x000162000c1e1900 */
[----:B--2---:R-:W-:-:S04]  /*1200*/  FMUL.FTZ R203, R203, R28 ;  /* 0x0000001ccbcb7220 */ /* 0x004fc80000410000 */
[----:B------:R-:W-:Y:S02]  /*1210*/  FFMA.FTZ R24, R2, R24, R203 ;  /* 0x0000001802187223 */ /* 0x000fe400000100cb */
[----:B------:R1:W5:Y:S04]  /*1220*/  LDL.LU R2, [R1+0x50] ;  /* 0x0000500001027983 */ /* 0x0003680000300800 */
[----:B------:R-:W2:Y:S01]  /*1230*/  LDL R203, [R1+0x34] ;  /* 0x0000340001cb7983 */ /* 0x000ea20000100800 */
[----:B0-----:R-:W-:Y:S02]  /*1240*/  MOV R140, R27 ;  /* 0x0000001b008c7202 */ /* 0x001fe40000000f00 */
[----:B------:R-:W-:Y:S01]  /*1250*/  SHF.R.U32.HI R141, RZ, 0x10, R27 ;  /* 0x00000010ff8d7819 */ /* 0x000fe2000001161b */
[--C-:B------:R-:W-:Y:S01]  /*1260*/  IMAD.MOV.U32 R27, RZ, RZ, R29.reuse ;  /* 0x000000ffff1b7224 */ /* 0x100fe200078e001d */
[----:B------:R-:W-:Y:S01]  /*1270*/  SHF.R.U32.HI R29, RZ, 0x10, R29 ;  /* 0x00000010ff1d7819 */ /* 0x000fe2000001161d */
[----:B------:R-:W-:-:S02]  /*1280*/  IMAD.U32 R26, R26, 0x10000, RZ ;  /* 0x000100001a1a7824 */ /* 0x000fc400078e00ff */
[----:B------:R-:W-:Y:S01]  /*1290*/  FADD.FTZ R112, R112, R28 ;  /* 0x0000001c70707221 */ /* 0x000fe20000010000 */
[----:B------:R-:W-:Y:S01]  /*12a0*/  FFMA.FTZ R84, R0, R28, R84 ;  /* 0x0000001c00547223 */ /* 0x000fe20000010054 */
[----:B------:R-:W-:Y:S02]  /*12b0*/  IMAD.U32 R27, R27, 0x10000, RZ ;  /* 0x000100001b1b7824 */ /* 0x000fe400078e00ff */
[----:B------:R-:W-:Y:S02]  /*12c0*/  IMAD.U32 R28, R25, 0x10000, RZ ;  /* 0x00010000191c7824 */ /* 0x000fe400078e00ff */
[----:B------:R-:W-:Y:S01]  /*12d0*/  FADD.FTZ R25, R26, -UR23 ;  /* 0x800000171a197e21 */ /* 0x000fe20008010000 */
[----:B------:R-:W-:Y:S01]  /*12e0*/  SHF.L.U32 R29, R29, 0x10, RZ ;  /* 0x000000101d1d7819 */ /* 0x000fe200000006ff */
[----:B------:R-:W-:Y:S01]  /*12f0*/  FADD.FTZ R27, R27, -UR23 ;  /* 0x800000171b1b7e21 */ /* 0x000fe20008010000 */
[----:B------:R-:W-:Y:S01]  /*1300*/  SHF.L.U32 R26, R142, 0x10, RZ ;  /* 0x000000108e1a7819 */ /* 0x000fe200000006ff */
[----:B------:R-:W-:Y:S01]  /*1310*/  FMUL.FTZ R25, R25, UR22 ;  /* 0x0000001619197c20 */ /* 0x000fe20008410000 */
[----:B------:R-:W-:-:S02]  /*1320*/  IMAD.U32 R140, R140, 0x10000, RZ ;  /* 0x000100008c8c7824 */ /* 0x000fc400078e00ff */
[----:B------:R-:W-:Y:S01]  /*1330*/  FMUL.FTZ R27, R27, UR22 ;  /* 0x000000161b1b7c20 */ /* 0x000fe20008410000 */
[----:B------:R-:W-:Y:S01]  /*1340*/  FADD.FTZ R29, R29, -UR23 ;  /* 0x800000171d1d7e21 */ /* 0x000fe20008010000 */
[----:B------:R-:W-:Y:S02]  /*1350*/  IMAD.U32 R141, R141, 0x10000, RZ ;  /* 0x000100008d8d7824 */ /* 0x000fe400078e00ff */
[----:B------:R-:W-:Y:S01]  /*1360*/  FADD.FTZ R57, R57, R26 ;  /* 0x0000001a39397221 */ /* 0x000fe20000010000 */
[----:B------:R-:W-:Y:S01]  /*1370*/  FFMA.FTZ R209, R25, R26, R209 ;  /* 0x0000001a19d17223 */ /* 0x000fe200000100d1 */
[----:B------:R-:W-:Y:S01]  /*1380*/  FADD.FTZ R114, R114, R140 ;  /* 0x0000008c72727221 */ /* 0x000fe20000010000 */
[----:B------:R-:W-:Y:S01]  /*1390*/  FFMA.FTZ R86, R27, R140, R86 ;  /* 0x0000008c1b567223 */ /* 0x000fe20000010056 */
[----:B------:R-:W-:Y:S02]  /*13a0*/  IMAD.U32 R30, R30, 0x10000, RZ ;  /* 0x000100001e1e7824 */ /* 0x000fe400078e00ff */
[----:B------:R-:W-:Y:S01]  /*13b0*/  FMUL.FTZ R29, R29, UR22 ;  /* 0x000000161d1d7c20 */ /* 0x000fe20008410000 */
[----:B------:R-:W-:Y:S01]  /*13c0*/  FADD.FTZ R113, R113, R28 ;  /* 0x0000001c71717221 */ /* 0x000fe20000010000 */
[----:B------:R-:W-:Y:S01]  /*13d0*/  FFMA.FTZ R85, R25, R28, R85 ;  /* 0x0000001c19557223 */ /* 0x000fe20000010055 */
[----:B------:R-:W-:Y:S01]  /*13e0*/  FADD.FTZ R59, R59, R30 ;  /* 0x0000001e3b3b7221 */ /* 0x000fe20000010000 */
[----:B------:R-:W-:Y:S01]  /*13f0*/  FFMA.FTZ R211, R29, R30, R211 ;  /* 0x0000001e1dd37223 */ /* 0x000fe200000100d3 */
[----:B------:R-:W-:Y:S01]  /*1400*/  FADD.FTZ R115, R115, R141 ;  /* 0x0000008d73737221 */ /* 0x000fe20000010000 */
[----:B------:R-:W-:Y:S01]  /*1410*/  FFMA.FTZ R87, R29, R141, R87 ;  /* 0x0000008d1d577223 */ /* 0x000fe20000010057 */
[----:B--2---:R-:W-:-:S04]  /*1420*/  FMUL.FTZ R142, R203, R28 ;  /* 0x0000001ccb8e7220 */ /* 0x004fc80000410000 */
[----:B---3--:R-:W-:Y:S01]  /*1430*/  FFMA.FTZ R26, R212, R26, R142 ;  /* 0x0000001ad41a7223 */ /* 0x008fe2000001008e */
[----:B----4-:R-:W-:Y:S01]  /*1440*/  FMUL.FTZ R142, R213, R140 ;  /* 0x0000008cd58e7220 */ /* 0x010fe20000410000 */
[----:B------:R-:W-:Y:S01]  /*1450*/  FMUL.FTZ R140, R215, R141 ;  /* 0x0000008dd78c7220 */ /* 0x000fe20000410000 */
[----:B------:R-:W-:Y:S02]  /*1460*/  IMAD.U32 R28, R143, 0x10000, RZ ;  /* 0x000100008f1c7824 */ /* 0x000fe400078e00ff */
[----:B------:R-:W-:Y:S01]  /*1470*/  FADD.FTZ R141, RZ, R24 ;  /* 0x00000018ff8d7221 */ /* 0x000fe20000010000 */
        /* <DEDUP_REMOVED lines=8> */
[----:B------:R-:W-:Y:S01]  /*1500*/  FFMA.FTZ R140, R27, R28, R140 ;  /* 0x0000001c1b8c7223 */ /* 0x000fe2000001008c */
[----:B------:R-:W-:Y:S02]  /*1510*/  VIADD R212, R15, 0x100 ;  /* 0x000001000fd47836 */ /* 0x000fe40000000000 */
[----:B------:R-:W-:Y:S01]  /*1520*/  FADD.FTZ R203, R141, R30 ;  /* 0x0000001e8dcb7221 */ /* 0x000fe20000010000 */
[----:B-1----:R-:W-:-:S07]  /*1530*/  FFMA.FTZ R213, R29, R30, R140 ;  /* 0x0000001e1dd57223 */ /* 0x002fce000001008c */
.L_x_1850:
[----:B------:R-:W-:Y:S05]  /*1540*/  BSYNC.RECONVERGENT B0 ;  /* 0x0000000000007941 */ /* 0x000fea0003800200 */
.L_x_1849:
[----:B------:R-:W-:Y:S04]  /*1550*/  BSSY.RECONVERGENT B0, `(.L_x_1851) ;  /* 0x0000065000007945 */ /* 0x000fe80003800200 */
[----:B------:R-:W-:Y:S05]  /*1560*/  @!P1 BRA `(.L_x_1852) ;  /* 0x00000004008c9947 */ /* 0x000fea0003800000 */
[----:B------:R-:W0:Y:S01]  /*1570*/  LDC.64 R32, c[0x0][0x428] ;  /* 0x00010a00ff207b82 */ /* 0x000e220000000a00 */
[----:B-----5:R1:W-:Y:S07]  /*1580*/  STL [R1+0x54], R2 ;  /* 0x0000540201007387 */ /* 0x0203ee0000100800 */
[----:B------:R-:W2:Y:S08]  /*1590*/  LDC.64 R34, c[0x0][0x430] ;  /* 0x00010c00ff227b82 */ /* 0x000eb00000000a00 */
[----:B------:R-:W3:Y:S01]  /*15a0*/  LDC.64 R140, c[0x0][0x3a8] ;  /* 0x0000ea00ff8c7b82 */ /* 0x000ee20000000a00 */
[----:B------:R-:W-:Y:S01]  /*15b0*/  ISETP.NE.U32.AND P0, PT, RZ, UR26, PT ;  /* 0x0000001aff007c0c */ /* 0x000fe2000bf05070 */
[----:B-1----:R-:W4:Y:S01]  /*15c0*/  LDL R2, [R1+0x20] ;  /* 0x0000200001027983 */ /* 0x002f220000100800 */
[----:B0-----:R-:W-:Y:S01]  /*15d0*/  IMAD.WIDE.U32 R32, R212, 0x8, R32 ;  /* 0x00000008d4207825 */ /* 0x001fe200078e0020 */
[----:B------:R-:W-:-:S04]  /*15e0*/  ISETP.NE.U32.AND P6, PT, RZ, UR18, PT ;  /* 0x00000012ff007c0c */ /* 0x000fc8000bfc5070 */
[----:B------:R-:W0:Y:S01]  /*15f0*/  LDC.64 R214, c[0x0][0x3b0] ;  /* 0x0000ec00ffd67b82 */ /* 0x000e220000000a00 */
[C---:B--2---:R-:W-:Y:S01]  /*1600*/  IMAD.WIDE.U32 R34, R212.reuse, 0x8, R34 ;  /* 0x00000008d4227825 */ /* 0x044fe200078e0022 */
[----:B------:R-:W2:Y:S03]  /*1610*/  LDG.E.64 R32, desc[UR10][R32.64] ;  /* 0x0000000a20207981 */ /* 0x000ea6000c1e1b00 */
[----:B---3--:R-:W-:Y:S02]  /*1620*/  IMAD.WIDE.U32 R140, R212, 0x8, R140 ;  /* 0x00000008d48c7825 */ /* 0x008fe400078e008c */
[----:B------:R-:W3:Y:S01]  /*1630*/  LDG.E.64 R34, desc[UR10][R34.64] ;  /* 0x0000000a22227981 */ /* 0x000ee2000c1e1b00 */
[----:B------:R-:W-:-:S03]  /*1640*/  ISETP.NE.AND.EX P0, PT, RZ, UR27, PT, P0 ;  /* 0x0000001bff007c0c */ /* 0x000fc6000bf05300 */
[----:B------:R1:W-:Y:S04]  /*1650*/  STL [R1+0x50], R0 ;  /* 0x0000500001007387 */ /* 0x0003e80000100800 */
[----:B------:R-:W4:Y:S01]  /*1660*/  LDG.E.64 R140, desc[UR10][R140.64] ;  /* 0x0000000a8c8c7981 */ /* 0x000f22000c1e1b00 */
[----:B------:R-:W-:-:S03]  /*1670*/  ISETP.NE.AND.EX P6, PT, RZ, UR19, PT, P6 ;  /* 0x00000013ff007c0c */ /* 0x000fc6000bfc5360 */
[----:B------:R-:W4:Y:S02]  /*1680*/  LDL R252, [R1+0x2c] ;  /* 0x00002c0001fc7983 */ /* 0x000f240000100800 */
[----:B------:R-:W0:Y:S02]  /*1690*/  @P0 LDC.64 R142, c[0x0][0x438] ;  /* 0x00010e00ff8e0b82 */ /* 0x000e240000000a00 */
[----:B-1----:R-:W4:Y:S06]  /*16a0*/  LDL R0, [R1+0x24] ;  /* 0x0000240001007983 */ /* 0x002f2c0000100800 */
[----:B------:R-:W1:Y:S01]  /*16b0*/  @P6 LDC.64 R144, c[0x0][0x3b8] ;  /* 0x0000ee00ff906b82 */ /* 0x000e620000000a00 */
[----:B0-----:R-:W-:-:S05]  /*16c0*/  @P0 IMAD.WIDE.U32 R142, R212, 0x8, R142 ;  /* 0x00000008d48e0825 */ /* 0x001fca00078e008e */
[----:B------:R1:W5:Y:S02]  /*16d0*/  @P0 LDG.E.64 R174, desc[UR10][R142.64] ;  /* 0x0000000a8eae0981 */ /* 0x000364000c1e1b00 */
[----:B-1----:R-:W-:-:S05]  /*16e0*/  @P6 IMAD.WIDE.U32 R142, R212, 0x4, R144 ;  /* 0x00000004d48e6825 */ /* 0x002fca00078e0090 */
[----:B------:R0:W5:Y:S02]  /*16f0*/  @P6 LDG.E R12, desc[UR10][R142.64] ;  /* 0x0000000a8e0c6981 */ /* 0x000164000c1e1900 */
[----:B0-----:R-:W-:Y:S02]  /*1700*/  IMAD.WIDE.U32 R142, R212, 0x4, R214 ;  /* 0x00000004d48e7825 */ /* 0x001fe400078e00d6 */
[----:B------:R-:W4:Y:S04]  /*1710*/  LDL R215, [R1+0x1c] ;  /* 0x00001c0001d77983 */ /* 0x000f280000100800 */
[----:B------:R0:W5:Y:S01]  /*1720*/  LDG.E R11, desc[UR10][R142.64] ;  /* 0x0000000a8e0b7981 */ /* 0x000162000c1e1900 */
[----:B--2---:R-:W-:Y:S01]  /*1730*/  MOV R31, R32 ;  /* 0x00000020001f7202 */ /* 0x004fe20000000f00 */
[--C-:B------:R-:W-:Y:S01]  /*1740*/  IMAD.MOV.U32 R214, RZ, RZ, R33.reuse ;  /* 0x000000ffffd67224 */ /* 0x100fe200078e0021 */
[----:B0-----:R-:W-:-:S02]  /*1750*/  SHF.R.U64 R142, R32, 0x10, R33 ;  /* 0x00000010208e7819 */ /* 0x001fc40000001221 */
[----:B------:R-:W-:Y:S01]  /*1760*/  SHF.R.U32.HI R146, RZ, 0x10, R33 ;  /* 0x00000010ff927819 */ /* 0x000fe20000011621 */
[----:B---3--:R-:W-:Y:S01]  /*1770*/  IMAD.MOV.U32 R32, RZ, RZ, R34 ;  /* 0x000000ffff207224 */ /* 0x008fe200078e0022 */
[----:B------:R-:W-:Y:S02]  /*1780*/  SHF.R.U64 R33, R34, 0x10, R35 ;  /* 0x0000001022217819 */ /* 0x000fe40000001223 */
[----:B----4-:R-:W-:-:S05]  /*1790*/  MOV R34, R140 ;  /* 0x0000008c00227202 */ /* 0x010fca0000000f00 */
[----:B------:R-:W-:Y:S01]  /*17a0*/  IMAD.U32 R144, R34, 0x10000, RZ ;  /* 0x0001000022907824 */ /* 0x000fe200078e00ff */
[--C-:B------:R-:W-:Y:S01]  /*17b0*/  SHF.R.U32.HI R143, RZ, 0x10, R35.reuse ;  /* 0x00000010ff8f7819 */ /* 0x100fe20000011623 */
[----:B------:R-:W-:Y:S01]  /*17c0*/  IMAD.MOV.U32 R145, RZ, RZ, R35 ;  /* 0x000000ffff917224 */ /* 0x000fe200078e0023 */
[--C-:B------:R-:W-:Y:S01]  /*17d0*/  SHF.R.U64 R34, R140, 0x10, R141.reuse ;  /* 0x000000108c227819 */ /* 0x100fe2000000128d */
[----:B------:R-:W-:Y:S01]  /*17e0*/  FADD.FTZ R144, R144, -UR23 ;  /* 0x8000001790907e21 */ /* 0x000fe20008010000 */
[--C-:B------:R-:W-:Y:S01]  /*17f0*/  IMAD.MOV.U32 R35, RZ, RZ, R141.reuse ;  /* 0x000000ffff237224 */ /* 0x100fe200078e008d */
[----:B------:R-:W-:Y:S01]  /*1800*/  SHF.R.U32.HI R140, RZ, 0x10, R141 ;  /* 0x00000010ff8c7819 */ /* 0x000fe2000001168d */
[----:B------:R-:W-:Y:S01]  /*1810*/  IMAD.U32 R141, R32, 0x10000, RZ ;  /* 0x00010000208d7824 */ /* 0x000fe200078e00ff */
[----:B------:R-:W-:Y:S01]  /*1820*/  SHF.L.U32 R32, R31, 0x10, RZ ;  /* 0x000000101f207819 */ /* 0x000fe200000006ff */
[----:B------:R-:W-:Y:S02]  /*1830*/  FMUL.FTZ R31, R144, UR22 ;  /* 0x00000016901f7c20 */ /* 0x000fe40008410000 */
[----:B------:R-:W2:Y:S01]  /*1840*/  LDL R144, [R1+0x10] ;  /* 0x0000100001907983 */ /* 0x000ea20000100800 */
[----:B------:R-:W-:-:S02]  /*1850*/  IMAD.U32 R34, R34, 0x10000, RZ ;  /* 0x0001000022227824 */ /* 0x000fc400078e00ff */
[----:B------:R-:W-:Y:S01]  /*1860*/  FADD.FTZ R116, R116, R141 ;  /* 0x0000008d74747221 */ /* 0x000fe20000010000 */
[CC--:B------:R-:W-:Y:S01]  /*1870*/  FFMA.FTZ R88, R31.reuse, R141.reuse, R88 ;  /* 0x0000008d1f587223 */ /* 0x0c0fe20000010058 */
[----:B------:R-:W-:Y:S01]  /*1880*/  FADD.FTZ R60, R60, R32 ;  /* 0x000000203c3c7221 */ /* 0x000fe20000010000 */
[-C--:B------:R-:W-:Y:S01]  /*1890*/  FFMA.FTZ R204, R31, R32.reuse, R204 ;  /* 0x000000201fcc7223 */ /* 0x080fe200000100cc */
[----:B--2---:R-:W-:Y:S01]  /*18a0*/  FMUL.FTZ R144, R144, R141 ;  /* 0x0000008d90907220 */ /* 0x004fe20000410000 */
[----:B------:R-:W-:Y:S02]  /*18b0*/  IMAD.U32 R141, R33, 0x10000, RZ ;  /* 0x00010000218d7824 */ /* 0x000fe400078e00ff */
[----:B------:R-:W-:Y:S01]  /*18c0*/  FADD.FTZ R33, R34, -UR23 ;  /* 0x8000001722217e21 */ /* 0x000fe20008010000 */
[----:B------:R-:W-:Y:S02]  /*18d0*/  IMAD.U32 R34, R142, 0x10000, RZ ;  /* 0x000100008e227824 */ /* 0x000fe400078e00ff */
[----:B------:R-:W-:-:S02]  /*18e0*/  FFMA.FTZ R32, R2, R32, R144 ;  /* 0x0000002002207223 */ /* 0x000fc40000010090 */
[----:B------:R0:W5:Y:S04]  /*18f0*/  LDL.LU R2, [R1+0x54] ;  /* 0x0000540001027983 */ /* 0x0001680000300800 */
[----:B------:R-:W2:Y:S01]  /*1900*/  LDL R142, [R1+0x14] ;  /* 0x00001400018e7983 */ /* 0x000ea20000100800 */
[----:B------:R-:W-:Y:S01]  /*1910*/  FMUL.FTZ R33, R33, UR22 ;  /* 0x0000001621217c20 */ /* 0x000fe20008410000 */
[----:B------:R-:W-:Y:S02]  /*1920*/  FADD.FTZ R61, R61, R34 ;  /* 0x000000223d3d7221 */ /* 0x000fe40000010000 */
[----:B------:R-:W3:Y:S01]  /*1930*/  LDL R144, [R1+0x18] ;  /* 0x0000180001907983 */ /* 0x000ee20000100800 */
[----:B------:R-:W-:Y:S01]  /*1940*/  FFMA.FTZ R205, R33, R34, R205 ;  /* 0x0000002221cd7223 */ /* 0x000fe200000100cd */
[----:B------:R-:W-:Y:S01]  /*1950*/  FADD.FTZ R117, R117, R141 ;  /* 0x0000008d75757221 */ /* 0x000fe20000010000 */
[-C--:B------:R-:W-:Y:S01]  /*1960*/  FFMA.FTZ R89, R33, R141.reuse, R89 ;  /* 0x0000008d21597223 */ /* 0x080fe20000010059 */
[----:B------:R-:W-:Y:S01]  /*1970*/  SHF.L.U32 R35, R35, 0x10, RZ ;  /* 0x0000001023237819 */ /* 0x000fe200000006ff */
[----:B--2---:R-:W-:Y:S01]  /*1980*/  FMUL.FTZ R142, R142, R141 ;  /* 0x0000008d8e8e7220 */ /* 0x004fe20000410000 */
[----:B------:R-:W-:-:S03]  /*1990*/  IMAD.U32 R141, R145, 0x10000, RZ ;  /* 0x00010000918d7824 */ /* 0x000fc600078e00ff */
[----:B------:R-:W-:Y:S02]  /*19a0*/  FFMA.FTZ R34, R0, R34, R142 ;  /* 0x0000002200227223 */ /* 0x000fe4000001008e */
[----:B------:R0:W5:Y:S04]  /*19b0*/  LDL.LU R0, [R1+0x50] ;  /* 0x0000500001007983 */ /* 0x0001680000300800 */
[----:B------:R-:W2:Y:S01]  /*19c0*/  LDL R145, [R1+0x28] ;  /* 0x0000280001917983 */ /* 0x000ea20000100800 */
[----:B------:R-:W-:Y:S01]  /*19d0*/  FADD.FTZ R35, R35, -UR23 ;  /* 0x8000001723237e21 */ /* 0x000fe20008010000 */
[----:B------:R-:W-:-:S03]  /*19e0*/  IMAD.U32 R140, R140, 0x10000, RZ ;  /* 0x000100008c8c7824 */ /* 0x000fc600078e00ff */
[----:B------:R-:W-:Y:S01]  /*19f0*/  FMUL.FTZ R35, R35, UR22 ;  /* 0x0000001623237c20 */ /* 0x000fe20008410000 */
[----:B------:R-:W-:Y:S02]  /*1a00*/  IMAD.U32 R142, R214, 0x10000, RZ ;  /* 0x00010000d68e7824 */ /* 0x000fe400078e00ff */
[-C--:B---3--:R-:W-:Y:S01]  /*1a10*/  FMUL.FTZ R144, R144, R141.reuse ;  /* 0x0000008d90907220 */ /* 0x088fe20000410000 */
[----:B------:R-:W-:Y:S01]  /*1a20*/  FADD.FTZ R118, R118, R141 ;  /* 0x0000008d76767221 */ /* 0x000fe20000010000 */
[----:B------:R-:W-:Y:S01]  /*1a30*/  FFMA.FTZ R90, R35, R141, R90 ;  /* 0x0000008d235a7223 */ /* 0x000fe2000001005a */
[----:B------:R-:W-:Y:S01]  /*1a40*/  SHF.L.U32 R143, R143, 0x10, RZ ;  /* 0x000000108f8f7819 */ /* 0x000fe200000006ff */
[----:B------:R-:W-:Y:S01]  /*1a50*/  FADD.FTZ R141, R140, -UR23 ;  /* 0x800000178c8d7e21 */ /* 0x000fe20008010000 */
[----:B------:R-:W-:-:S04]  /*1a60*/  IMAD.U32 R140, R146, 0x10000, RZ ;  /* 0x00010000928c7824 */ /* 0x000fc800078e00ff */
[----:B------:R-:W-:Y:S01]  /*1a70*/  FADD.FTZ R63, R63, R140 ;  /* 0x0000008c3f3f7221 */ /* 0x000fe20000010000 */
[----:B------:R-:W-:Y:S01]  /*1a80*/  FADD.FTZ R62, R62, R142 ;  /* 0x0000008e3e3e7221 */ /* 0x000fe20000010000 */
[-C--:B------:R-:W-:Y:S01]  /*1a90*/  FFMA.FTZ R206, R35, R142.reuse, R206 ;  /* 0x0000008e23ce7223 */ /* 0x080fe200000100ce */
[----:B------:R-:W-:Y:S01]  /*1aa0*/  FADD.FTZ R119, R119, R143 ;  /* 0x0000008f77777221 */ /* 0x000fe20000010000 */
[----:B------:R-:W-:Y:S02]  /*1ab0*/  VIADD R212, R212, 0x100 ;  /* 0x00000100d4d47836 */ /* 0x000fe40000000000 */
[----:B--2---:R-:W-:Y:S01]  /*1ac0*/  FFMA.FTZ R144, R145, R142, R144 ;  /* 0x0000008e91907223 */ /* 0x004fe20000010090 */
[----:B------:R-:W-:Y:S01]  /*1ad0*/  FMUL.FTZ R145, R141, UR22 ;  /* 0x000000168d917c20 */ /* 0x000fe20008410000 */
[----:B------:R-:W-:-:S03]  /*1ae0*/  FMUL.FTZ R141, R215, R143 ;  /* 0x0000008fd78d7220 */ /* 0x000fc60000410000 */
[-C--:B------:R-:W-:Y:S01]  /*1af0*/  FFMA.FTZ R207, R145, R140.reuse, R207 ;  /* 0x0000008c91cf7223 */ /* 0x080fe200000100cf */
[----:B------:R-:W-:Y:S01]  /*1b00*/  FFMA.FTZ R146, R252, R140, R141 ;  /* 0x0000008cfc927223 */ /* 0x000fe2000001008d */
[----:B------:R-:W-:Y:S01]  /*1b10*/  FADD.FTZ R140, R203, R32 ;  /* 0x00000020cb8c7221 */ /* 0x000fe20000010000 */
[----:B------:R-:W-:-:S03]  /*1b20*/  FFMA.FTZ R141, R31, R32, R213 ;  /* 0x000000201f8d7223 */ /* 0x000fc600000100d5 */
[----:B------:R-:W-:Y:S01]  /*1b30*/  FADD.FTZ R140, R140, R34 ;  /* 0x000000228c8c7221 */ /* 0x000fe20000010000 */
[----:B------:R-:W-:-:S03]  /*1b40*/  FFMA.FTZ R141, R33, R34, R141 ;  /* 0x00000022218d7223 */ /* 0x000fc6000001008d */
[----:B------:R-:W-:Y:S01]  /*1b50*/  FADD.FTZ R140, R140, R144 ;  /* 0x000000908c8c7221 */ /* 0x000fe20000010000 */
[----:B------:R-:W-:Y:S01]  /*1b60*/  FFMA.FTZ R141, R35, R144, R141 ;  /* 0x00000090238d7223 */ /* 0x000fe2000001008d */
[C---:B------:R-:W-:Y:S02]  /*1b70*/  FFMA.FTZ R91, R145.reuse, R143, R91 ;  /* 0x0000008f915b7223 */ /* 0x040fe4000001005b */
[----:B------:R-:W-:Y:S01]  /*1b80*/  FADD.FTZ R203, R140, R146 ;  /* 0x000000928ccb7221 */ /* 0x000fe20000010000 */
[----:B0-----:R-:W-:-:S07]  /*1b90*/  FFMA.FTZ R213, R145, R146, R141 ;  /* 0x0000009291d57223 */ /* 0x001fce000001008d */
.L_x_1852:
[----:B------:R-:W-:Y:S05]  /*1ba0*/  BSYNC.RECONVERGENT B0 ;  /* 0x0000000000007941 */ /* 0x000fea0003800200 */
.L_x_1851:
[----:B------:R-:W-:Y:S04]  /*1bb0*/  BSSY.RECONVERGENT B0, `(.L_x_1853) ;  /* 0x000005f000007945 */ /* 0x000fe80003800200 */
[----:B------:R-:W-:Y:S05]  /*1bc0*/  @!P2 BRA `(.L_x_1854) ;  /* 0x000000040074a947 */ /* 0x000fea0003800000 */
[----:B------:R-:W0:Y:S01]  /*1bd0*/  LDC.64 R140, c[0x0][0x428] ;  /* 0x00010a00ff8c7b82 */ /* 0x000e220000000a00 */
[----:B-----5:R1:W-:Y:S07]  /*1be0*/  STL [R1+0x50], R0 ;  /* 0x0000500001007387 */ /* 0x0203ee0000100800 */
[----:B------:R-:W2:Y:S08]  /*1bf0*/  LDC.64 R142, c[0x0][0x430] ;  /* 0x00010c00ff8e7b82 */ /* 0x000eb00000000a00 */
[----:B------:R-:W3:Y:S01]  /*1c00*/  LDC.64 R148, c[0x0][0x3a8] ;  /* 0x0000ea00ff947b82 */ /* 0x000ee20000000a00 */
[----:B-1----:R-:W4:Y:S01]  /*1c10*/  LDL R0, [R1] ;  /* 0x0000000001007983 */ /* 0x002f220000100800 */
[----:B------:R-:W-:-:S02]  /*1c20*/  ISETP.NE.U32.AND P0, PT, RZ, UR26, PT ;  /* 0x0000001aff007c0c */ /* 0x000fc4000bf05070 */
[----:B------:R-:W-:Y:S01]  /*1c30*/  ISETP.NE.U32.AND P6, PT, RZ, UR18, PT ;  /* 0x00000012ff007c0c */ /* 0x000fe2000bfc5070 */
[----:B------:R-:W4:Y:S01]  /*1c40*/  LDL R252, [R1+0xc] ;  /* 0x00000c0001fc7983 */ /* 0x000f220000100800 */
[C---:B0-----:R-:W-:Y:S02]  /*1c50*/  IMAD.WIDE.U32 R140, R212.reuse, 0x8, R140 ;  /* 0x00000008d48c7825 */ /* 0x041fe400078e008c */
[----:B------:R-:W0:Y:S04]  /*1c60*/  LDC.64 R214, c[0x0][0x3b0] ;  /* 0x0000ec00ffd67b82 */ /* 0x000e280000000a00 */
[----:B------:R-:W4:Y:S01]  /*1c70*/  LDG.E.64 R140, desc[UR10][R140.64] ;  /* 0x0000000a8c8c7981 */ /* 0x000f22000c1e1b00 */
[----:B--2---:R-:W-:-:S06]  /*1c80*/  IMAD.WIDE.U32 R142, R212, 0x8, R142 ;  /* 0x00000008d48e7825 */ /* 0x004fcc00078e008e */
        /* <DEDUP_REMOVED lines=13> */
[----:B----4-:R-:W-:Y:S01]  /*1d60*/  IMAD.MOV.U32 R147, RZ, RZ, R140 ;  /* 0x000000ffff937224 */ /* 0x010fe200078e008c */
[--C-:B------:R-:W-:Y:S02]  /*1d70*/  SHF.R.U64 R140, R140, 0x10, R141.reuse ;  /* 0x000000108c8c7819 */ /* 0x100fe4000000128d */
[----:B------:R-:W-:Y:S02]  /*1d80*/  MOV R215, R141 ;  /* 0x0000008d00d77202 */ /* 0x000fe40000000f00 */
[----:B------:R-:W-:Y:S01]  /*1d90*/  SHF.R.U32.HI R214, RZ, 0x10, R141 ;  /* 0x00000010ffd67819 */ /* 0x000fe2000001168d */
[----:B--2---:R-:W-:Y:S01]  /*1da0*/  IMAD.MOV.U32 R150, RZ, RZ, R142 ;  /* 0x000000ffff967224 */ /* 0x004fe200078e008e */
[--C-:B------:R-:W-:Y:S01]  /*1db0*/  SHF.R.U64 R141, R142, 0x10, R143.reuse ;  /* 0x000000108e8d7819 */ /* 0x100fe2000000128f */
[----:B---3--:R-:W-:Y:S01]  /*1dc0*/  IMAD.MOV.U32 R142, RZ, RZ, R148 ;  /* 0x000000ffff8e7224 */ /* 0x008fe200078e0094 */
[--C-:B------:R-:W-:Y:S01]  /*1dd0*/  SHF.R.U32.HI R153, RZ, 0x10, R143.reuse ;  /* 0x00000010ff997819 */ /* 0x100fe2000001168f */
[----:B------:R-:W-:-:S03]  /*1de0*/  IMAD.MOV.U32 R154, RZ, RZ, R143 ;  /* 0x000000ffff9a7224 */ /* 0x000fc600078e008f */
[----:B------:R-:W-:Y:S01]  /*1df0*/  SHF.L.U32 R152, R142, 0x10, RZ ;  /* 0x000000108e987819 */ /* 0x000fe200000006ff */
[--C-:B------:R-:W-:Y:S01]  /*1e00*/  IMAD.MOV.U32 R142, RZ, RZ, R149.reuse ;  /* 0x000000ffff8e7224 */ /* 0x100fe200078e0095 */
[--C-:B------:R-:W-:Y:S02]  /*1e10*/  SHF.R.U64 R151, R148, 0x10, R149.reuse ;  /* 0x0000001094977819 */ /* 0x100fe40000001295 */
[----:B------:R-:W-:Y:S01]  /*1e20*/  SHF.R.U32.HI R143, RZ, 0x10, R149 ;  /* 0x00000010ff8f7819 */ /* 0x000fe20000011695 */
[----:B------:R-:W-:Y:S01]  /*1e30*/  FADD.FTZ R149, R152, -UR23 ;  /* 0x8000001798957e21 */ /* 0x000fe20008010000 */
[----:B------:R-:W-:Y:S02]  /*1e40*/  IMAD.U32 R150, R150, 0x10000, RZ ;  /* 0x0001000096967824 */ /* 0x000fe400078e00ff */
[----:B------:R-:W-:Y:S02]  /*1e50*/  IMAD.U32 R148, R147, 0x10000, RZ ;  /* 0x0001000093947824 */ /* 0x000fe400078e00ff */
[----:B------:R-:W-:Y:S01]  /*1e60*/  FMUL.FTZ R147, R149, UR22 ;  /* 0x0000001695937c20 */ /* 0x000fe20008410000 */
[----:B------:R-:W-:Y:S01]  /*1e70*/  FMUL.FTZ R149, R248, R150 ;  /* 0x00000096f8957220 */ /* 0x000fe20000410000 */
[----:B------:R-:W-:Y:S01]  /*1e80*/  SHF.L.U32 R151, R151, 0x10, RZ ;  /* 0x0000001097977819 */ /* 0x000fe200000006ff */
[----:B------:R-:W-:Y:S01]  /*1e90*/  FADD.FTZ R64, R64, R148 ;  /* 0x0000009440407221 */ /* 0x000fe20000010000 */
[-C--:B------:R-:W-:Y:S01]  /*1ea0*/  FFMA.FTZ R36, R147, R148.reuse, R36 ;  /* 0x0000009493247223 */ /* 0x080fe20000010024 */
[----:B------:R-:W2:Y:S01]  /*1eb0*/  LDL R152, [R1+0x8] ;  /* 0x0000080001987983 */ /* 0x000ea20000100800 */
[----:B------:R-:W-:Y:S01]  /*1ec0*/  FFMA.FTZ R148, R0, R148, R149 ;  /* 0x0000009400947223 */ /* 0x000fe20000010095 */
[----:B------:R-:W-:-:S02]  /*1ed0*/  FADD.FTZ R149, R151, -UR23 ;  /* 0x8000001797957e21 */ /* 0x000fc40008010000 */
[----:B------:R0:W5:Y:S04]  /*1ee0*/  LDL.LU R0, [R1+0x50] ;  /* 0x0000500001007983 */ /* 0x0001680000300800 */
[----:B------:R-:W3:Y:S01]  /*1ef0*/  LDL R151, [R1+0x4] ;  /* 0x0000040001977983 */ /* 0x000ee20000100800 */
[----:B------:R-:W-:Y:S02]  /*1f00*/  IMAD.U32 R141, R141, 0x10000, RZ ;  /* 0x000100008d8d7824 */ /* 0x000fe400078e00ff */
[----:B------:R-:W-:Y:S01]  /*1f10*/  FADD.FTZ R120, R120, R150 ;  /* 0x0000009678787221 */ /* 0x000fe20000010000 */
[----:B------:R-:W-:Y:S01]  /*1f20*/  FFMA.FTZ R92, R147, R150, R92 ;  /* 0x00000096935c7223 */ /* 0x000fe2000001005c */
[----:B------:R-:W-:Y:S02]  /*1f30*/  IMAD.U32 R142, R142, 0x10000, RZ ;  /* 0x000100008e8e7824 */ /* 0x000fe400078e00ff */
[----:B------:R-:W-:Y:S01]  /*1f40*/  FMUL.FTZ R149, R149, UR22 ;  /* 0x0000001695957c20 */ /* 0x000fe20008410000 */
[----:B------:R-:W-:-:S02]  /*1f50*/  IMAD.U32 R140, R140, 0x10000, RZ ;  /* 0x000100008c8c7824 */ /* 0x000fc400078e00ff */
[-C--:B------:R-:W-:Y:S01]  /*1f60*/  FMUL.FTZ R150, R249, R141.reuse ;  /* 0x0000008df9967220 */ /* 0x080fe20000410000 */
[----:B------:R-:W-:Y:S01]  /*1f70*/  FADD.FTZ R142, R142, -UR23 ;  /* 0x800000178e8e7e21 */ /* 0x000fe20008010000 */
[----:B------:R-:W-:Y:S01]  /*1f80*/  FADD.FTZ R65, R65, R140 ;  /* 0x0000008c41417221 */ /* 0x000fe20000010000 */
[----:B------:R-:W-:Y:S01]  /*1f90*/  FFMA.FTZ R37, R149, R140, R37 ;  /* 0x0000008c95257223 */ /* 0x000fe20000010025 */
[----:B------:R-:W-:Y:S02]  /*1fa0*/  IMAD.U32 R143, R143, 0x10000, RZ ;  /* 0x000100008f8f7824 */ /* 0x000fe400078e00ff */
[----:B------:R-:W-:Y:S01]  /*1fb0*/  FADD.FTZ R121, R121, R141 ;  /* 0x0000008d79797221 */ /* 0x000fe20000010000 */
[----:B------:R-:W-:Y:S01]  /*1fc0*/  FFMA.FTZ R93, R149, R141, R93 ;  /* 0x0000008d955d7223 */ /* 0x000fe2000001005d */
[----:B------:R-:W-:Y:S02]  /*1fd0*/  IMAD.U32 R141, R215, 0x10000, RZ ;  /* 0x00010000d78d7824 */ /* 0x000fe400078e00ff */
[----:B------:R-:W-:-:S02]  /*1fe0*/  FADD.FTZ R143, R143, -UR23 ;  /* 0x800000178f8f7e21 */ /* 0x000fc40008010000 */
[----:B------:R-:W-:Y:S01]  /*1ff0*/  FADD.FTZ R66, R66, R141 ;  /* 0x0000008d42427221 */ /* 0x000fe20000010000 */
[----:B------:R-:W-:Y:S02]  /*2000*/  VIADD R212, R212, 0x100 ;  /* 0x00000100d4d47836 */ /* 0x000fe40000000000 */
[----:B---3--:R-:W-:Y:S01]  /*2010*/  FFMA.FTZ R150, R151, R140, R150 ;  /* 0x0000008c97967223 */ /* 0x008fe20000010096 */
[----:B------:R-:W-:Y:S01]  /*2020*/  SHF.L.U32 R140, R154, 0x10, RZ ;  /* 0x000000109a8c7819 */ /* 0x000fe200000006ff */
[----:B------:R-:W-:-:S04]  /*2030*/  FMUL.FTZ R151, R142, UR22 ;  /* 0x000000168e977c20 */ /* 0x000fc80008410000 */
[-C--:B------:R-:W-:Y:S01]  /*2040*/  FMUL.FTZ R142, R250, R140.reuse ;  /* 0x0000008cfa8e7220 */ /* 0x080fe20000410000 */
[----:B------:R-:W-:Y:S01]  /*2050*/  FADD.FTZ R122, R122, R140 ;  /* 0x0000008c7a7a7221 */ /* 0x000fe20000010000 */
[----:B------:R-:W-:Y:S01]  /*2060*/  FFMA.FTZ R94, R151, R140, R94 ;  /* 0x0000008c975e7223 */ /* 0x000fe2000001005e */
[----:B------:R-:W-:Y:S02]  /*2070*/  IMAD.U32 R140, R153, 0x10000, RZ ;  /* 0x00010000998c7824 */ /* 0x000fe400078e00ff */
[-C--:B------:R-:W-:Y:S01]  /*2080*/  FFMA.FTZ R38, R151, R141.reuse, R38 ;  /* 0x0000008d97267223 */ /* 0x080fe20000010026 */
[----:B--2---:R-:W-:Y:S01]  /*2090*/  FFMA.FTZ R152, R152, R141, R142 ;  /* 0x0000008d98987223 */ /* 0x004fe2000001008e */
[----:B------:R-:W-:Y:S01]  /*20a0*/  SHF.L.U32 R141, R214, 0x10, RZ ;  /* 0x00000010d68d7819 */ /* 0x000fe200000006ff */
[----:B------:R-:W-:Y:S01]  /*20b0*/  FMUL.FTZ R153, R143, UR22 ;  /* 0x000000168f997c20 */ /* 0x000fe20008410000 */
[----:B------:R-:W-:Y:S01]  /*20c0*/  FMUL.FTZ R142, R251, R140 ;  /* 0x0000008cfb8e7220 */ /* 0x000fe20000410000 */
[----:B------:R-:W-:-:S02]  /*20d0*/  FADD.FTZ R123, R123, R140 ;  /* 0x0000008c7b7b7221 */ /* 0x000fc40000010000 */
[----:B------:R-:W-:Y:S01]  /*20e0*/  FADD.FTZ R67, R67, R141 ;  /* 0x0000008d43437221 */ /* 0x000fe20000010000 */
[CC--:B------:R-:W-:Y:S01]  /*20f0*/  FFMA.FTZ R39, R153.reuse, R141.reuse, R39 ;  /* 0x0000008d99277223 */ /* 0x0c0fe20000010027 */
[----:B------:R-:W-:Y:S01]  /*2100*/  FFMA.FTZ R154, R252, R141, R142 ;  /* 0x0000008dfc9a7223 */ /* 0x000fe2000001008e */
        /* <DEDUP_REMOVED lines=8> */
[----:B0-----:R-:W-:-:S07]  /*2190*/  FFMA.FTZ R213, R153, R154, R141 ;  /* 0x0000009a99d57223 */ /* 0x001fce000001008d */
.L_x_1854:
[----:B------:R-:W-:Y:S05]  /*21a0*/  BSYNC.RECONVERGENT B0 ;  /* 0x0000000000007941 */ /* 0x000fea0003800200 */
.L_x_1853:
        /* <DEDUP_REMOVED lines=24> */
[----:B------:R-:W-:Y:S01]  /*2330*/  IADD3 R212, PT, PT, R212, 0x100, RZ ;  /* 0x00000100d4d47810 */ /* 0x000fe20007ffe0ff */
[----:B---3--:R-:W-:Y:S01]  /*2340*/  IMAD.MOV.U32 R155, RZ, RZ, R140 ;  /* 0x000000ffff9b7224 */ /* 0x008fe200078e008c */
[--C-:B------:R-:W-:Y:S01]  /*2350*/  SHF.R.U64 R140, R140, 0x10, R141.reuse ;  /* 0x000000108c8c7819 */ /* 0x100fe2000000128d */
[--C-:B------:R-:W-:Y:S01]  /*2360*/  IMAD.MOV.U32 R215, RZ, RZ, R141.reuse ;  /* 0x000000ffffd77224 */ /* 0x100fe200078e008d */
[----:B------:R-:W-:Y:S02]  /*2370*/  SHF.R.U32.HI R214, RZ, 0x10, R141 ;  /* 0x00000010ffd67819 */ /* 0x000fe4000001168d */
[----:B----4-:R-:W-:Y:S02]  /*2380*/  MOV R158, R142 ;  /* 0x0000008e009e7202 */ /* 0x010fe40000000f00 */
[--C-:B------:R-:W-:Y:S01]  /*2390*/  SHF.R.U64 R141, R142, 0x10, R143.reuse ;  /* 0x000000108e8d7819 */ /* 0x100fe2000000128f */
[----:B--2---:R-:W-:Y:S01]  /*23a0*/  IMAD.MOV.U32 R142, RZ, RZ, R156 ;  /* 0x000000ffff8e7224 */ /* 0x004fe200078e009c */
[--C-:B------:R-:W-:Y:S01]  /*23b0*/  SHF.R.U32.HI R161, RZ, 0x10, R143.reuse ;  /* 0x00000010ffa17819 */ /* 0x100fe2000001168f */
[----:B------:R-:W-:-:S02]  /*23c0*/  IMAD.MOV.U32 R162, RZ, RZ, R143 ;  /* 0x000000ffffa27224 */ /* 0x000fc400078e008f */
[----:B------:R-:W-:Y:S01]  /*23d0*/  IMAD.U32 R160, R142, 0x10000, RZ ;  /* 0x000100008ea07824 */ /* 0x000fe200078e00ff */
[--C-:B------:R-:W-:Y:S02]  /*23e0*/  SHF.R.U64 R159, R156, 0x10, R157.reuse ;  /* 0x000000109c9f7819 */ /* 0x100fe4000000129d */
[----:B------:R-:W-:Y:S02]  /*23f0*/  MOV R142, R157 ;  /* 0x0000009d008e7202 */ /* 0x000fe40000000f00 */
[----:B------:R-:W-:Y:S01]  /*2400*/  SHF.R.U32.HI R143, RZ, 0x10, R157 ;  /* 0x00000010ff8f7819 */ /* 0x000fe2000001169d */
[----:B------:R-:W-:Y:S01]  /*2410*/  FADD.FTZ R157, R160, -UR23 ;  /* 0x80000017a09d7e21 */ /* 0x000fe20008010000 */
[----:B------:R-:W-:Y:S02]  /*2420*/  IMAD.U32 R158, R158, 0x10000, RZ ;  /* 0x000100009e9e7824 */ /* 0x000fe400078e00ff */
[----:B------:R-:W-:Y:S02]  /*2430*/  IMAD.U32 R156, R155, 0x10000, RZ ;  /* 0x000100009b9c7824 */ /* 0x000fe400078e00ff */
[----:B------:R-:W-:Y:S01]  /*2440*/  FMUL.FTZ R155, R157, UR22 ;  /* 0x000000169d9b7c20 */ /* 0x000fe20008410000 */
[----:B-----5:R-:W-:Y:S01]  /*2450*/  FMUL.FTZ R157, R240, R158 ;  /* 0x0000009ef09d7220 */ /* 0x020fe20000410000 */
[----:B------:R-:W-:Y:S01]  /*2460*/  SHF.L.U32 R159, R159, 0x10, RZ ;  /* 0x000000109f9f7819 */ /* 0x000fe200000006ff */
[----:B------:R-:W-:Y:S01]  /*2470*/  FADD.FTZ R68, R68, R156 ;  /* 0x0000009c44447221 */ /* 0x000fe20000010000 */
[-C--:B------:R-:W-:Y:S01]  /*2480*/  FFMA.FTZ R40, R155, R156.reuse, R40 ;  /* 0x0000009c9b287223 */ /* 0x080fe20000010028 */
[----:B------:R-:W-:Y:S01]  /*2490*/  FFMA.FTZ R156, R244, R156, R157 ;  /* 0x0000009cf49c7223 */ /* 0x000fe2000001009d */
[----:B------:R-:W-:-:S02]  /*24a0*/  IMAD.U32 R141, R141, 0x10000, RZ ;  /* 0x000100008d8d7824 */ /* 0x000fc400078e00ff */
[----:B------:R-:W-:Y:S01]  /*24b0*/  FADD.FTZ R157, R159, -UR23 ;  /* 0x800000179f9d7e21 */ /* 0x000fe20008010000 */
[----:B------:R-:W-:Y:S01]  /*24c0*/  SHF.L.U32 R142, R142, 0x10, RZ ;  /* 0x000000108e8e7819 */ /* 0x000fe200000006ff */
[----:B------:R-:W-:Y:S01]  /*24d0*/  FADD.FTZ R124, R124, R158 ;  /* 0x0000009e7c7c7221 */ /* 0x000fe20000010000 */
[----:B------:R-:W-:Y:S01]  /*24e0*/  FFMA.FTZ R96, R155, R158, R96 ;  /* 0x0000009e9b607223 */ /* 0x000fe20000010060 */
[----:B------:R-:W-:Y:S02]  /*24f0*/  IMAD.U32 R140, R140, 0x10000, RZ ;  /* 0x000100008c8c7824 */ /* 0x000fe400078e00ff */
[----:B------:R-:W-:Y:S01]  /*2500*/  FMUL.FTZ R157, R157, UR22 ;  /* 0x000000169d9d7c20 */ /* 0x000fe20008410000 */
[----:B------:R-:W-:Y:S01]  /*2510*/  FMUL.FTZ R158, R241, R141 ;  /* 0x0000008df19e7220 */ /* 0x000fe20000410000 */
[----:B------:R-:W-:Y:S01]  /*2520*/  FADD.FTZ R142, R142, -UR23 ;  /* 0x800000178e8e7e21 */ /* 0x000fe20008010000 */
[----:B------:R-:W-:Y:S01]  /*2530*/  FADD.FTZ R69, R69, R140 ;  /* 0x0000008c45457221 */ /* 0x000fe20000010000 */
[-C--:B------:R-:W-:Y:S01]  /*2540*/  FFMA.FTZ R41, R157, R140.reuse, R41 ;  /* 0x0000008c9d297223 */ /* 0x080fe20000010029 */
[----:B------:R-:W-:Y:S01]  /*2550*/  FFMA.FTZ R158, R245, R140, R158 ;  /* 0x0000008cf59e7223 */ /* 0x000fe2000001009e */
[----:B------:R-:W-:-:S02]  /*2560*/  IMAD.U32 R140, R162, 0x10000, RZ ;  /* 0x00010000a28c7824 */ /* 0x000fc400078e00ff */
[----:B------:R-:W-:Y:S01]  /*2570*/  FMUL.FTZ R159, R142, UR22 ;  /* 0x000000168e9f7c20 */ /* 0x000fe20008410000 */
[----:B------:R-:W-:Y:S01]  /*2580*/  SHF.L.U32 R143, R143, 0x10, RZ ;  /* 0x000000108f8f7819 */ /* 0x000fe200000006ff */
[----:B------:R-:W-:Y:S01]  /*2590*/  FADD.FTZ R125, R125, R141 ;  /* 0x0000008d7d7d7221 */ /* 0x000fe20000010000 */
[----:B------:R-:W-:Y:S01]  /*25a0*/  FFMA.FTZ R97, R157, R141, R97 ;  /* 0x0000008d9d617223 */ /* 0x000fe20000010061 */
[----:B------:R-:W-:Y:S02]  /*25b0*/  IMAD.U32 R141, R215, 0x10000, RZ ;  /* 0x00010000d78d7824 */ /* 0x000fe400078e00ff */
[-C--:B------:R-:W-:Y:S01]  /*25c0*/  FMUL.FTZ R142, R242, R140.reuse ;  /* 0x0000008cf28e7220 */ /* 0x080fe20000410000 */
[----:B------:R-:W-:Y:S01]  /*25d0*/  FADD.FTZ R126, R126, R140 ;  /* 0x0000008c7e7e7221 */ /* 0x000fe20000010000 */
[----:B------:R-:W-:Y:S01]  /*25e0*/  FFMA.FTZ R98, R159, R140, R98 ;  /* 0x0000008c9f627223 */ /* 0x000fe20000010062 */
[----:B------:R-:W-:Y:S02]  /*25f0*/  IMAD.U32 R140, R161, 0x10000, RZ ;  /* 0x00010000a18c7824 */ /* 0x000fe400078e00ff */
        /* <DEDUP_REMOVED lines=9> */
[-C--:B------:R-:W-:Y:S01]  /*2690*/  FFMA.FTZ R43, R161, R141.reuse, R43 ;  /* 0x0000008da12b7223 */ /* 0x080fe2000001002b */
        /* <DEDUP_REMOVED lines=9> */
[----:B------:R-:W-:-:S07]  /*2730*/  FFMA.FTZ R213, R161, R162, R141 ;  /* 0x000000a2a1d57223 */ /* 0x000fce000001008d */
.L_x_1856:
[----:B------:R-:W-:Y:S05]  /*2740*/  BSYNC.RECONVERGENT B0 ;  /* 0x0000000000007941 */ /* 0x000fea0003800200 */
.L_x_1855:
        /* <DEDUP_REMOVED lines=33> */
[----:B------:R-:W-:-:S03]  /*2960*/  IMAD.MOV.U32 R184, RZ, RZ, R143 ;  /* 0x000000ffffb87224 */ /* 0x000fc600078e008f */
[----:B------:R-:W-:Y:S01]  /*2970*/  SHF.L.U32 R182, R142, 0x10, RZ ;  /* 0x000000108eb67819 */ /* 0x000fe200000006ff */
[--C-:B------:R-:W-:Y:S01]  /*2980*/  IMAD.MOV.U32 R142, RZ, RZ, R165.reuse ;  /* 0x000000ffff8e7224 */ /* 0x100fe200078e00a5 */
[--C-:B------:R-:W-:Y:S02]  /*2990*/  SHF.R.U64 R167, R164, 0x10, R165.reuse ;  /* 0x00000010a4a77819 */ /* 0x100fe400000012a5 */
[----:B------:R-:W-:Y:S01]  /*29a0*/  SHF.R.U32.HI R143, RZ, 0x10, R165 ;  /* 0x00000010ff8f7819 */ /* 0x000fe200000116a5 */
[----:B------:R-:W-:Y:S01]  /*29b0*/  FADD.FTZ R165, R182, -UR23 ;  /* 0x80000017b6a57e21 */ /* 0x000fe20008010000 */
[----:B------:R-:W-:Y:S01]  /*29c0*/  IMAD.U32 R166, R166, 0x10000, RZ ;  /* 0x00010000a6a67824 */ /* 0x000fe200078e00ff */
[----:B------:R-:W-:Y:S02]  /*29d0*/  SHF.L.U32 R164, R163, 0x10, RZ ;  /* 0x00000010a3a47819 */ /* 0x000fe400000006ff */
[----:B------:R-:W-:Y:S01]  /*29e0*/  FMUL.FTZ R163, R165, UR22 ;  /* 0x00000016a5a37c20 */ /* 0x000fe20008410000 */
[----:B-----5:R-:W-:Y:S01]  /*29f0*/  FMUL.FTZ R165, R232, R166 ;  /* 0x000000a6e8a57220 */ /* 0x020fe20000410000 */
[----:B------:R-:W-:-:S02]  /*2a00*/  IMAD.U32 R167, R167, 0x10000, RZ ;  /* 0x00010000a7a77824 */ /* 0x000fc400078e00ff */
[----:B------:R-:W-:Y:S01]  /*2a10*/  FADD.FTZ R72, R72, R164 ;  /* 0x000000a448487221 */ /* 0x000fe20000010000 */
[-C--:B------:R-:W-:Y:S01]  /*2a20*/  FFMA.FTZ R44, R163, R164.reuse, R44 ;  /* 0x000000a4a32c7223 */ /* 0x080fe2000001002c */
[----:B------:R-:W-:Y:S01]  /*2a30*/  FFMA.FTZ R164, R236, R164, R165 ;  /* 0x000000a4eca47223 */ /* 0x000fe200000100a5 */
[----:B------:R-:W-:Y:S02]  /*2a40*/  IMAD.U32 R141, R141, 0x10000, RZ ;  /* 0x000100008d8d7824 */ /* 0x000fe400078e00ff */
[----:B------:R-:W-:Y:S01]  /*2a50*/  FADD.FTZ R165, R167, -UR23 ;  /* 0x80000017a7a57e21 */ /* 0x000fe20008010000 */
[----:B------:R-:W-:Y:S02]  /*2a60*/  IMAD.U32 R142, R142, 0x10000, RZ ;  /* 0x000100008e8e7824 */ /* 0x000fe400078e00ff */
[----:B------:R-:W-:Y:S01]  /*2a70*/  FADD.FTZ R128, R128, R166 ;  /* 0x000000a680807221 */ /* 0x000fe20000010000 */
[----:B------:R-:W-:Y:S01]  /*2a80*/  FFMA.FTZ R100, R163, R166, R100 ;  /* 0x000000a6a3647223 */ /* 0x000fe20000010064 */
[----:B------:R-:W-:Y:S01]  /*2a90*/  SHF.L.U32 R140, R140, 0x10, RZ ;  /* 0x000000108c8c7819 */ /* 0x000fe200000006ff */
[----:B------:R-:W-:Y:S01]  /*2aa0*/  FMUL.FTZ R165, R165, UR22 ;  /* 0x00000016a5a57c20 */ /* 0x000fe20008410000 */
[----:B------:R-:W-:Y:S01]  /*2ab0*/  FMUL.FTZ R166, R233, R141 ;  /* 0x0000008de9a67220 */ /* 0x000fe20000410000 */
[----:B------:R-:W-:-:S02]  /*2ac0*/  FADD.FTZ R142, R142, -UR23 ;  /* 0x800000178e8e7e21 */ /* 0x000fc40008010000 */
[----:B------:R-:W-:Y:S01]  /*2ad0*/  FADD.FTZ R73, R73, R140 ;  /* 0x0000008c49497221 */ /* 0x000fe20000010000 */
[-C--:B------:R-:W-:Y:S01]  /*2ae0*/  FFMA.FTZ R45, R165, R140.reuse, R45 ;  /* 0x0000008ca52d7223 */ /* 0x080fe2000001002d */
[----:B------:R-:W-:Y:S01]  /*2af0*/  FFMA.FTZ R166, R237, R140, R166 ;  /* 0x0000008ceda67223 */ /* 0x000fe200000100a6 */
[----:B------:R-:W-:Y:S02]  /*2b00*/  IMAD.U32 R140, R184, 0x10000, RZ ;  /* 0x00010000b88c7824 */ /* 0x000fe400078e00ff */
[----:B------:R-:W-:Y:S01]  /*2b10*/  FMUL.FTZ R167, R142, UR22 ;  /* 0x000000168ea77c20 */ /* 0x000fe20008410000 */
[----:B------:R-:W-:Y:S01]  /*2b20*/  FADD.FTZ R129, R129, R141 ;  /* 0x0000008d81817221 */ /* 0x000fe20000010000 */
[----:B------:R-:W-:Y:S01]  /*2b30*/  FFMA.FTZ R101, R165, R141, R101 ;  /* 0x0000008da5657223 */ /* 0x000fe20000010065 */
[----:B------:R-:W-:Y:S01]  /*2b40*/  IMAD.U32 R143, R143, 0x10000, RZ ;  /* 0x000100008f8f7824 */ /* 0x000fe200078e00ff */
[----:B------:R-:W-:Y:S01]  /*2b50*/  SHF.L.U32 R141, R215, 0x10, RZ ;  /* 0x00000010d78d7819 */ /* 0x000fe200000006ff */
[-C--:B------:R-:W-:Y:S01]  /*2b60*/  FMUL.FTZ R142, R234, R140.reuse ;  /* 0x0000008cea8e7220 */ /* 0x080fe20000410000 */
[----:B------:R-:W-:Y:S01]  /*2b70*/  FADD.FTZ R130, R130, R140 ;  /* 0x0000008c82827221 */ /* 0x000fe20000010000 */
[----:B------:R-:W-:Y:S01]  /*2b80*/  FFMA.FTZ R102, R167, R140, R102 ;  /* 0x0000008ca7667223 */ /* 0x000fe20000010066 */
        /* <DEDUP_REMOVED lines=21> */
.L_x_1858:
[----:B------:R-:W-:Y:S05]  /*2ce0*/  BSYNC.RECONVERGENT B0 ;  /* 0x0000000000007941 */ /* 0x000fea0003800200 */
.L_x_1857:
        /* <DEDUP_REMOVED lines=26> */
[--C-:B------:R-:W-:Y:S02]  /*2e90*/  SHF.R.U64 R140, R140, 0x10, R141.reuse ;  /* 0x000000108c8c7819 */ /* 0x100fe4000000128d */
[----:B------:R-:W-:Y:S02]  /*2ea0*/  MOV R215, R141 ;  /* 0x0000008d00d77202 */ /* 0x000fe40000000f00 */
[----:B------:R-:W-:Y:S01]  /*2eb0*/  SHF.R.U32.HI R214, RZ, 0x10, R141 ;  /* 0x00000010ffd67819 */ /* 0x000fe2000001168d */
[----:B----4-:R-:W-:Y:S01]  /*2ec0*/  IMAD.MOV.U32 R190, RZ, RZ, R142 ;  /* 0x000000ffffbe7224 */ /* 0x010fe200078e008e */
[----:B------:R-:W-:-:S02]  /*2ed0*/  SHF.R.U64 R141, R142, 0x10, R143 ;  /* 0x000000108e8d7819 */ /* 0x000fc4000000128f */
[----:B--2---:R-:W-:Y:S01]  /*2ee0*/  MOV R142, R188 ;  /* 0x000000bc008e7202 */ /* 0x004fe20000000f00 */
[--C-:B------:R-:W-:Y:S01]  /*2ef0*/  IMAD.MOV.U32 R194, RZ, RZ, R143.reuse ;  /* 0x000000ffffc27224 */ /* 0x100fe200078e008f */
[----:B------:R-:W-:-:S03]  /*2f00*/  SHF.R.U32.HI R193, RZ, 0x10, R143 ;  /* 0x00000010ffc17819 */ /* 0x000fc6000001168f */
[----:B------:R-:W-:Y:S01]  /*2f10*/  IMAD.U32 R192, R142, 0x10000, RZ ;  /* 0x000100008ec07824 */ /* 0x000fe200078e00ff */
[--C-:B------:R-:W-:Y:S01]  /*2f20*/  SHF.R.U64 R191, R188, 0x10, R189.reuse ;  /* 0x00000010bcbf7819 */ /* 0x100fe200000012bd */
[--C-:B------:R-:W-:Y:S01]  /*2f30*/  IMAD.MOV.U32 R142, RZ, RZ, R189.reuse ;  /* 0x000000ffff8e7224 */ /* 0x100fe200078e00bd */
[----:B------:R-:W-:Y:S01]  /*2f40*/  SHF.R.U32.HI R143, RZ, 0x10, R189 ;  /* 0x00000010ff8f7819 */ /* 0x000fe200000116bd */
[----:B------:R-:W-:Y:S01]  /*2f50*/  FADD.FTZ R189, R192, -UR23 ;  /* 0x80000017c0bd7e21 */ /* 0x000fe20008010000 */
[----:B------:R-:W-:Y:S01]  /*2f60*/  SHF.L.U32 R190, R190, 0x10, RZ ;  /* 0x00000010bebe7819 */ /* 0x000fe200000006ff */
[----:B------:R-:W-:Y:S02]  /*2f70*/  IMAD.U32 R188, R185, 0x10000, RZ ;  /* 0x00010000b9bc7824 */ /* 0x000fe400078e00ff */
[----:B------:R-:W-:Y:S01]  /*2f80*/  FMUL.FTZ R185, R189, UR22 ;  /* 0x00000016bdb97c20 */ /* 0x000fe20008410000 */
[----:B------:R-:W-:Y:S02]  /*2f90*/  IMAD.U32 R191, R191, 0x10000, RZ ;  /* 0x00010000bfbf7824 */ /* 0x000fe400078e00ff */
[----:B-----5:R-:W-:Y:S01]  /*2fa0*/  FMUL.FTZ R189, R224, R190 ;  /* 0x000000bee0bd7220 */ /* 0x020fe20000410000 */
[----:B------:R-:W-:Y:S01]  /*2fb0*/  FADD.FTZ R76, R76, R188 ;  /* 0x000000bc4c4c7221 */ /* 0x000fe20000010000 */
[-C--:B------:R-:W-:Y:S01]  /*2fc0*/  FFMA.FTZ R48, R185, R188.reuse, R48 ;  /* 0x000000bcb9307223 */ /* 0x080fe20000010030 */
[----:B------:R-:W-:Y:S01]  /*2fd0*/  SHF.L.U32 R141, R141, 0x10, RZ ;  /* 0x000000108d8d7819 */ /* 0x000fe200000006ff */
[----:B------:R-:W-:Y:S01]  /*2fe0*/  FFMA.FTZ R188, R228, R188, R189 ;  /* 0x000000bce4bc7223 */ /* 0x000fe200000100bd */
[----:B------:R-:W-:Y:S01]  /*2ff0*/  FADD.FTZ R189, R191, -UR23 ;  /* 0x80000017bfbd7e21 */ /* 0x000fe20008010000 */
[----:B------:R-:W-:-:S02]  /*3000*/  IMAD.U32 R142, R142, 0x10000, RZ ;  /* 0x000100008e8e7824 */ /* 0x000fc400078e00ff */
        /* <DEDUP_REMOVED lines=9> */
[----:B------:R-:W-:Y:S01]  /*30a0*/  SHF.L.U32 R140, R194, 0x10, RZ ;  /* 0x00000010c28c7819 */ /* 0x000fe200000006ff */
[----:B------:R-:W-:Y:S01]  /*30b0*/  FMUL.FTZ R191, R142, UR22 ;  /* 0x000000168ebf7c20 */ /* 0x000fe20008410000 */
[----:B------:R-:W-:-:S02]  /*30c0*/  IMAD.U32 R143, R143, 0x10000, RZ ;  /* 0x000100008f8f7824 */ /* 0x000fc400078e00ff */
[----:B------:R-:W-:Y:S01]  /*30d0*/  FADD.FTZ R133, R133, R141 ;  /* 0x0000008d85857221 */ /* 0x000fe20000010000 */
[----:B------:R-:W-:Y:S01]  /*30e0*/  FFMA.FTZ R105, R189, R141, R105 ;  /* 0x0000008dbd697223 */ /* 0x000fe20000010069 */
[-C--:B------:R-:W-:Y:S01]  /*30f0*/  FMUL.FTZ R142, R226, R140.reuse ;  /* 0x0000008ce28e7220 */ /* 0x080fe20000410000 */
[----:B------:R-:W-:Y:S01]  /*3100*/  FADD.FTZ R134, R134, R140 ;  /* 0x0000008c86867221 */ /* 0x000fe20000010000 */
[----:B------:R-:W-:Y:S01]  /*3110*/  FFMA.FTZ R106, R191, R140, R106 ;  /* 0x0000008cbf6a7223 */ /* 0x000fe2000001006a */
[----:B------:R-:W-:Y:S01]  /*3120*/  IMAD.U32 R141, R215, 0x10000, RZ ;  /* 0x00010000d78d7824 */ /* 0x000fe200078e00ff */
[----:B------:R-:W-:Y:S01]  /*3130*/  SHF.L.U32 R140, R193, 0x10, RZ ;  /* 0x00000010c18c7819 */ /* 0x000fe200000006ff */
[----:B------:R-:W-:Y:S02]  /*3140*/  FADD.FTZ R143, R143, -UR23 ;  /* 0x800000178f8f7e21 */ /* 0x000fe40008010000 */
        /* <DEDUP_REMOVED lines=19> */
.L_x_1860:
[----:B------:R-:W-:Y:S05]  /*3280*/  BSYNC.RECONVERGENT B0 ;  /* 0x0000000000007941 */ /* 0x000fea0003800200 */
.L_x_1859:
[----:B------:R-:W-:Y:S01]  /*3290*/  ISETP.GE.U32.AND P0, PT, R202, 0x700, PT ;  /* 0x00000700ca00780c */ /* 0x000fe20003f06070 */
[----:B------:R-:W-:Y:S03]  /*32a0*/  BSSY.RECONVERGENT B0, `(.L_x_1861) ;  /* 0x000005d000007945 */ /* 0x000fe60003800200 */
[----:B------:R-:W-:-:S09]  /*32b0*/  P2R R252, PR, RZ, 0x1 ;  /* 0x00000001fffc7803 */ /* 0x000fd20000000000 */
[----:B------:R-:W-:Y:S05]  /*32c0*/  @!P0 BRA `(.L_x_1862) ;  /* 0x0000000400688947 */ /* 0x000fea0003800000 */
[----:B------:R-:W0:Y:S01]  /*32d0*/  LDC.64 R140, c[0x0][0x428] ;  /* 0x00010a00ff8c7b82 */ /* 0x000e220000000a00 */
[----:B-----5:R1:W-:Y:S07]  /*32e0*/  STL [R1+0x50], R0 ;  /* 0x0000500001007387 */ /* 0x0203ee0000100800 */
[----:B------:R-:W2:Y:S08]  /*32f0*/  LDC.64 R142, c[0x0][0x430] ;  /* 0x00010c00ff8e7b82 */ /* 0x000eb00000000a00 */
[----:B------:R-:W3:Y:S01]  /*3300*/  LDC.64 R186, c[0x0][0x3a8] ;  /* 0x0000ea00ffba7b82 */ /* 0x000ee20000000a00 */
[----:B0-----:R-:W-:-:S06]  /*3310*/  IMAD.WIDE.U32 R140, R212, 0x8, R140 ;  /* 0x00000008d48c7825 */ /* 0x001fcc00078e008c */
[----:B------:R-:W1:Y:S01]  /*3320*/  LDG.E.64 R140, desc[UR10][R140.64] ;  /* 0x0000000a8c8c7981 */ /* 0x000e62000c1e1b00 */
[----:B--2---:R-:W-:-:S06]  /*3330*/  IMAD.WIDE.U32 R142, R212, 0x8, R142 ;  /* 0x00000008d48e7825 */ /* 0x004fcc00078e008e */
[----:B------:R-:W2:Y:S01]  /*3340*/  LDG.E.64 R142, desc[UR10][R142.64] ;  /* 0x0000000a8e8e7981 */ /* 0x000ea2000c1e1b00 */
[----:B---3--:R-:W-:-:S06]  /*3350*/  IMAD.WIDE.U32 R186, R212, 0x8, R186 ;  /* 0x00000008d4ba7825 */ /* 0x008fcc00078e00ba */
[----:B------:R-:W3:Y:S01]  /*3360*/  LDG.E.64 R186, desc[UR10][R186.64] ;  /* 0x0000000ababa7981 */ /* 0x000ee2000c1e1b00 */
[----:B------:R-:W-:-:S04]  /*3370*/  ISETP.NE.U32.AND P0, PT, RZ, UR26, PT ;  /* 0x0000001aff007c0c */ /* 0x000fc8000bf05070 */
[----:B------:R-:W-:-:S13]  /*3380*/  ISETP.NE.AND.EX P0, PT, RZ, UR27, PT, P0 ;  /* 0x0000001bff007c0c */ /* 0x000fda000bf05300 */
[----:B------:R-:W0:Y:S02]  /*3390*/  @P0 LDC.64 R196, c[0x0][0x438] ;  /* 0x00010e00ffc40b82 */ /* 0x000e240000000a00 */
[----:B0-----:R-:W-:-:S05]  /*33a0*/  @P0 IMAD.WIDE.U32 R196, R212, 0x8, R196 ;  /* 0x00000008d4c40825 */ /* 0x001fca00078e00c4 */
[----:B------:R0:W5:Y:S01]  /*33b0*/  @P0 LDG.E.64 R180, desc[UR10][R196.64] ;  /* 0x0000000ac4b40981 */ /* 0x000162000c1e1b00 */
[----:B------:R-:W-:-:S04]  /*33c0*/  ISETP.NE.U32.AND P0, PT, RZ, UR18, PT ;  /* 0x00000012ff007c0c */ /* 0x000fc8000bf05070 */
[----:B------:R-:W-:Y:S01]  /*33d0*/  ISETP.NE.AND.EX P0, PT, RZ, UR19, PT, P0 ;  /* 0x00000013ff007c0c */ /* 0x000fe2000bf05300 */
[----:B-1----:R-:W-:Y:S02]  /*33e0*/  IMAD.MOV.U32 R0, RZ, RZ, R141 ;  /* 0x000000ffff007224 */ /* 0x002fe400078e008d */
[----:B--2---:R-:W-:Y:S01]  /*33f0*/  IMAD.MOV.U32 R195, RZ, RZ, R142 ;  /* 0x000000ffffc37224 */ /* 0x004fe200078e008e */
[----:B0-----:R-:W-:Y:S02]  /*3400*/  SHF.R.U64 R196, R142, 0x10, R143 ;  /* 0x000000108ec47819 */ /* 0x001fe4000000128f */
[--C-:B---3--:R-:W-:Y:S01]  /*3410*/  SHF.R.U64 R142, R186, 0x10, R187.reuse ;  /* 0x00000010ba8e7819 */ /* 0x108fe200000012bb */
[--C-:B------:R-:W-:Y:S01]  /*3420*/  IMAD.MOV.U32 R199, RZ, RZ, R187.reuse ;  /* 0x000000ffffc77224 */ /* 0x100fe200078e00bb */
[----:B------:R-:W-:Y:S02]  /*3430*/  SHF.R.U32.HI R200, RZ, 0x10, R187 ;  /* 0x00000010ffc87819 */ /* 0x000fe400000116bb */
[----:B------:R-:W-:-:S02]  /*3440*/  MOV R187, R0 ;  /* 0x0000000000bb7202 */ /* 0x000fc40000000f00 */
[----:B------:R-:W5:Y:S01]  /*3450*/  LDL.LU R0, [R1+0x50] ;  /* 0x0000500001007983 */ /* 0x000f620000300800 */
[----:B------:R-:W-:Y:S02]  /*3460*/  MOV R198, R140 ;  /* 0x0000008c00c67202 */ /* 0x000fe40000000f00 */
[--C-:B------:R-:W-:Y:S02]  /*3470*/  SHF.R.U64 R197, R140, 0x10, R141.reuse ;  /* 0x000000108cc57819 */ /* 0x100fe4000000128d */
[----:B------:R-:W-:Y:S02]  /*3480*/  SHF.R.U32.HI R215, RZ, 0x10, R141 ;  /* 0x00000010ffd77819 */ /* 0x000fe4000001168d */
[----:B------:R-:W0:Y:S01]  /*3490*/  LDC.64 R140, c[0x0][0x3b0] ;  /* 0x0000ec00ff8c7b82 */ /* 0x000e220000000a00 */
[----:B------:R-:W-:Y:S02]  /*34a0*/  MOV R214, R143 ;  /* 0x0000008f00d67202 */ /* 0x000fe40000000f00 */
[----:B------:R-:W-:Y:S01]  /*34b0*/  SHF.R.U32.HI R201, RZ, 0x10, R143 ;  /* 0x00000010ffc97819 */ /* 0x000fe2000001168f */
[----:B------:R-:W-:-:S02]  /*34c0*/  IMAD.MOV.U32 R143, RZ, RZ, R186 ;  /* 0x000000ffff8f7224 */ /* 0x000fc400078e00ba */
[----:B0-----:R-:W-:-:S05]  /*34d0*/  IMAD.WIDE.U32 R140, R212, 0x4, R140 ;  /* 0x00000004d48c7825 */ /* 0x001fca00078e008c */
[----:B------:R0:W5:Y:S02]  /*34e0*/  LDG.E R186, desc[UR10][R140.64] ;  /* 0x0000000a8cba7981 */ /* 0x000164000c1e1900 */
[----:B0-----:R-:W-:Y:S02]  /*34f0*/  IMAD.U32 R140, R143, 0x10000, RZ ;  /* 0x000100008f8c7824 */ /* 0x001fe400078e00ff */
[----:B------:R-:W-:Y:S02]  /*3500*/  IMAD.U32 R143, R195, 0x10000, RZ ;  /* 0x00010000c38f7824 */ /* 0x000fe400078e00ff */
[----:B------:R-:W-:Y:S01]  /*3510*/  FADD.FTZ R141, R140, -UR23 ;  /* 0x800000178c8d7e21 */ /* 0x000fe20008010000 */
[----:B------:R-:W-:Y:S01]  /*3520*/  SHF.L.U32 R140, R198, 0x10, RZ ;  /* 0x00000010c68c7819 */ /* 0x000fe200000006ff */
[----:B------:R-:W-:Y:S02]  /*3530*/  IMAD.MOV.U32 R198, RZ, RZ, R187 ;  /* 0x000000ffffc67224 */ /* 0x000fe400078e00bb */
[----:B------:R-:W-:Y:S01]  /*3540*/  FMUL.FTZ R187, R141, UR22 ;  /* 0x000000168dbb7c20 */ /* 0x000fe20008410000 */
[----:B------:R-:W-:Y:S01]  /*3550*/  FMUL.FTZ R141, R216, R143 ;  /* 0x0000008fd88d7220 */ /* 0x000fe20000410000 */
[----:B------:R-:W-:-:S02]  /*3560*/  FADD.FTZ R80, R80, R140 ;  /* 0x0000008c50507221 */ /* 0x000fc40000010000 */
[-C--:B------:R-:W-:Y:S01]  /*3570*/  FFMA.FTZ R52, R187, R140.reuse, R52 ;  /* 0x0000008cbb347223 */ /* 0x080fe20000010034 */
[----:B------:R-:W-:Y:S02]  /*3580*/  FFMA.FTZ R195, R220, R140, R141 ;  /* 0x0000008cdcc37223 */ /* 0x000fe4000001008d */
[----:B------:R-:W0:Y:S01]  /*3590*/  @P0 LDC.64 R140, c[0x0][0x3b8] ;  /* 0x0000ee00ff8c0b82 */ /* 0x000e220000000a00 */
[----:B------:R-:W-:-:S04]  /*35a0*/  IMAD.U32 R142, R142, 0x10000, RZ ;  /* 0x000100008e8e7824 */ /* 0x000fc800078e00ff */
[----:B------:R-:W-:Y:S01]  /*35b0*/  FADD.FTZ R142, R142, -UR23 ;  /* 0x800000178e8e7e21 */ /* 0x000fe20008010000 */
[----:B0-----:R-:W-:-:S05]  /*35c0*/  @P0 IMAD.WIDE.U32 R140, R212, 0x4, R140 ;  /* 0x00000004d48c0825 */ /* 0x001fca00078e008c */
[----:B------:R0:W5:Y:S02]  /*35d0*/  @P0 LDG.E R2, desc[UR10][R140.64] ;  /* 0x0000000a8c020981 */ /* 0x000164000c1e1900 */
[----:B0-----:R-:W-:Y:S01]  /*35e0*/  SHF.L.U32 R140, R196, 0x10, RZ ;  /* 0x00000010c48c7819 */ /* 0x001fe200000006ff */
[----:B------:R-:W-:Y:S01]  /*35f0*/  FMUL.FTZ R196, R142, UR22 ;  /* 0x000000168ec47c20 */ /* 0x000fe20008410000 */
[----:B------:R-:W-:-:S03]  /*3600*/  IMAD.U32 R141, R197, 0x10000, RZ ;  /* 0x00010000c58d7824 */ /* 0x000fc600078e00ff */
[-C--:B------:R-:W-:Y:S01]  /*3610*/  FMUL.FTZ R142, R217, R140.reuse ;  /* 0x0000008cd98e7220 */ /* 0x080fe20000410000 */
[----:B------:R-:W-:Y:S01]  /*3620*/  FADD.FTZ R81, R81, R141 ;  /* 0x0000008d51517221 */ /* 0x000fe20000010000 */
[CC--:B------:R-:W-:Y:S02]  /*3630*/  FFMA.FTZ R53, R196.reuse, R141.reuse, R53 ;  /* 0x0000008dc4357223 */ /* 0x0c0fe40000010035 */
[----:B------:R-:W-:Y:S01]  /*3640*/  FFMA.FTZ R197, R221, R141, R142 ;  /* 0x0000008dddc57223 */ /* 0x000fe2000001008e */
[----:B------:R-:W-:Y:S02]  /*3650*/  IMAD.U32 R141, R199, 0x10000, RZ ;  /* 0x00010000c78d7824 */ /* 0x000fe400078e00ff */
[----:B------:R-:W-:Y:S01]  /*3660*/  FADD.FTZ R137, R137, R140 ;  /* 0x0000008c89897221 */ /* 0x000fe20000010000 */
[----:B------:R-:W-:Y:S01]  /*3670*/  FFMA.FTZ R109, R196, R140, R109 ;  /* 0x0000008cc46d7223 */ /* 0x000fe2000001006d */
[----:B------:R-:W-:Y:S01]  /*3680*/  SHF.L.U32 R140, R214, 0x10, RZ ;  /* 0x00000010d68c7819 */ /* 0x000fe200000006ff */
[----:B------:R-:W-:Y:S01]  /*3690*/  FADD.FTZ R142, R141, -UR23 ;  /* 0x800000178d8e7e21 */ /* 0x000fe20008010000 */
[----:B------:R-:W-:-:S03]  /*36a0*/  IMAD.U32 R141, R198, 0x10000, RZ ;  /* 0x00010000c68d7824 */ /* 0x000fc600078e00ff */
[----:B------:R-:W-:Y:S01]  /*36b0*/  FMUL.FTZ R198, R142, UR22 ;  /* 0x000000168ec67c20 */ /* 0x000fe20008410000 */
[-C--:B------:R-:W-:Y:S01]  /*36c0*/  FMUL.FTZ R142, R218, R140.reuse ;  /* 0x0000008cda8e7220 */ /* 0x080fe20000410000 */
[----:B------:R-:W-:Y:S02]  /*36d0*/  FADD.FTZ R82, R82, R141 ;  /* 0x0000008d52527221 */ /* 0x000fe40000010000 */
[-C--:B------:R-:W-:Y:S01]  /*36e0*/  FFMA.FTZ R54, R198, R141.reuse, R54 ;  /* 0x0000008dc6367223 */ /* 0x080fe20000010036 */
        /* <DEDUP_REMOVED lines=9> */
[----:B------:R-:W-:Y:S01]  /*3780*/  FADD.FTZ R83, R83, R141 ;  /* 0x0000008d53537221 */ /* 0x000fe20000010000 */
        /* <DEDUP_REMOVED lines=14> */
.L_x_1862:
[----:B------:R-:W-:Y:S05]  /*3870*/  BSYNC.RECONVERGENT B0 ;  /* 0x0000000000007941 */ /* 0x000fea0003800200 */
.L_x_1861:
        /* <DEDUP_REMOVED lines=32> */
.L_x_1864:
[----:B------:R-:W-:Y:S05]  /*3a80*/  BSYNC.RECONVERGENT B0 ;  /* 0x0000000000007941 */ /* 0x000fea0003800200 */
.L_x_1863:
        /* <DEDUP_REMOVED lines=88> */
.L_x_1869:
        /* <DEDUP_REMOVED lines=37> */
.L_x_1868:
        /* <DEDUP_REMOVED lines=46> */
.L_x_1871:
[----:B------:R-:W-:Y:S01]  /*4540*/  IMAD.U32 R16, RZ, RZ, UR23 ;  /* 0x00000017ff107e24 */ /* 0x000fe2000f8e00ff */
[----:B-----5:R-:W-:Y:S02]  /*4550*/  MOV R17, R176 ;  /* 0x000000b000117202 */ /* 0x020fe40000000f00 */
[----:B------:R-:W-:Y:S01]  /*4560*/  LOP3.LUT P6, RZ, R13, 0xff, RZ, 0xc0, !PT ;  /* 0x000000ff0dff7812 */ /* 0x000fe200078cc0ff */
[----:B------:R-:W-:Y:S01]  /*4570*/  FFMA.FTZ R16, R0, R16, UR24 ;  /* 0x0000001800107e23 */ /* 0x000fe20008010010 */
[----:B------:R-:W-:Y:S01]  /*4580*/  SHF.R.U64 R19, R176, 0x10, R177 ;  /* 0x00000010b0137819 */ /* 0x000fe200000012b1 */
[----:B------:R-:W-:Y:S02]  /*4590*/  IMAD.U32 R18, R17, 0x10000, RZ ;  /* 0x0001000011127824 */ /* 0x000fe400078e00ff */
        /* <DEDUP_REMOVED lines=9> */
[----:B------:R-:W-:Y:S01]  /*4630*/  IMAD.MOV.U32 R19, RZ, RZ, R177 ;  /* 0x000000ffff137224 */ /* 0x000fe200078e00b1 */
[----:B------:R-:W-:Y:S02]  /*4640*/  LOP3.LUT P6, RZ, R13, 0xff00, RZ, 0xc0, !PT ;  /* 0x0000ff000dff7812 */ /* 0x000fe400078cc0ff */
[----:B------:R-:W-:Y:S01]  /*4650*/  F2FP.BF16.F32.PACK_AB R16, R16, R18 ;  /* 0x000000121010723e */ /* 0x000fe200000010ff */
[----:B------:R-:W-:Y:S01]  /*4660*/  IMAD.U32 R18, RZ, RZ, UR23 ;  /* 0x00000017ff127e24 */ /* 0x000fe2000f8e00ff */
[----:B------:R-:W-:Y:S01]  /*4670*/  SHF.L.U32 R19, R19, 0x10, RZ ;  /* 0x0000001013137819 */ /* 0x000fe200000006ff */
        /* <DEDUP_REMOVED lines=25> */
.L_x_1867:
        /* <DEDUP_REMOVED lines=28> */
[----:B------:R-:W-:-:S03]  /*49d0*/  FMUL.FTZ R23, R20, UR21 ;  /* 0x0000001514177c20 */ /* 0x000fc60008410000 */
[----:B------:R-:W-:Y:S02]  /*49e0*/  PRMT R140, R22, 0x7610, R140 ;  /* 0x00007610168c7816 */ /* 0x000fe4000000008c */
        /* <DEDUP_REMOVED lines=14> */
[----:B------:R-:W-:-:S04]  /*4ad0*/  FMUL.FTZ R20, R20, UR22 ;  /* 0x0000001614147c20 */ /* 0x000fc80008410000 */
[----:B------:R-:W-:-:S05]  /*4ae0*/  FMUL.FTZ R20, R20, UR21 ;  /* 0x0000001514147c20 */ /* 0x000fca0008410000 */
[----:B------:R-:W-:Y:S02]  /*4af0*/  FSEL R21, R20, RZ, P6 ;  /* 0x000000ff14157208 */ /* 0x000fe40003000000 */
[----:B------:R-:W-:-:S04]  /*4b00*/  LOP3.LUT P6, RZ, R14, 0xff, RZ, 0xc0, !PT ;  /* 0x000000ff0eff7812 */ /* 0x000fc800078cc0ff */
[----:B------:R-:W-:-:S04]  /*4b10*/  FSEL R20, R20, RZ, P6 ;  /* 0x000000ff14147208 */ /* 0x000fc80003000000 */
[----:B------:R-:W-:-:S04]  /*4b20*/  F2FP.BF16.F32.PACK_AB R21, R20, R21 ;  /* 0x000000151415723e */ /* 0x000fc800000010ff */
[C---:B------:R-:W-:Y:S02]  /*4b30*/  PRMT R20, R21.reuse, 0x7632, R20 ;  /* 0x0000763215147816 */ /* 0x040fe40000000014 */
[----:B------:R-:W-:Y:S02]  /*4b40*/  PRMT R142, R21, 0x7610, R142 ;  /* 0x00007610158e7816 */ /* 0x000fe4000000008e */
[----:B------:R-:W-:Y:S02]  /*4b50*/  PRMT R21, R22, 0x7632, R21 ;  /* 0x0000763216157816 */ /* 0x000fe40000000015 */
[----:B------:R-:W-:Y:S02]  /*4b60*/  PRMT R22, R23, 0x7632, R22 ;  /* 0x0000763217167816 */ /* 0x000fe40000000016 */
[----:B------:R-:W-:Y:S01]  /*4b70*/  PRMT R23, R143, 0x7632, R23 ;  /* 0x000076328f177816 */ /* 0x000fe20000000017 */
[----:B------:R-:W-:Y:S06]  /*4b80*/  BRA `(.L_x_1870) ;  /* 0x0000000800a07947 */ /* 0x000fec0003800000 */
.L_x_1873:
[----:B------:R-:W-:Y:S01]  /*4b90*/  IMAD.U32 R16, RZ, RZ, UR23 ;  /* 0x00000017ff107e24 */ /* 0x000fe2000f8e00ff */
[----:B-----5:R-:W-:-:S03]  /*4ba0*/  LOP3.LUT P6, RZ, R13, 0xff0000, RZ, 0xc0, !PT ;  /* 0x00ff00000dff7812 */ /* 0x020fc600078cc0ff */
[----:B------:R-:W-:-:S04]  /*4bb0*/  FFMA.FTZ R16, R27, R16, UR24 ;  /* 0x000000181b107e23 */ /* 0x000fc80008010010 */
[----:B------:R-:W-:-:S04]  /*4bc0*/  FADD.FTZ R16, R28, -R16 ;  /* 0x800000101c107221 */ /* 0x000fc80000010000 */
[----:B------:R-:W-:-:S04]  /*4bd0*/  FMUL.FTZ R19, R16, UR22 ;  /* 0x0000001610137c20 */ /* 0x000fc80008410000 */
[----:B------:R-:W-:-:S05]  /*4be0*/  FMUL.FTZ R16, R19, UR21 ;  /* 0x0000001513107c20 */ /* 0x000fca0008410000 */
[----:B------:R-:W-:Y:S02]  /*4bf0*/  FSEL R18, R16, RZ, P6 ;  /* 0x000000ff10127208 */ /* 0x000fe40003000000 */
[----:B------:R-:W-:Y:S02]  /*4c00*/  LOP3.LUT P6, RZ, R14, 0xff0000, RZ, 0xc0, !PT ;  /* 0x00ff00000eff7812 */ /* 0x000fe400078cc0ff */
[----:B------:R-:W-:Y:S01]  /*4c10*/  F2FP.BF16.F32.PACK_AB R18, R18, R19 ;  /* 0x000000131212723e */ /* 0x000fe200000010ff */
[----:B------:R-:W-:Y:S01]  /*4c20*/  IMAD.U32 R19, RZ, RZ, UR23 ;  /* 0x00000017ff137e24 */ /* 0x000fe2000f8e00ff */
[----:B------:R-:W-:Y:S01]  /*4c30*/  FSEL R22, R16, RZ, P6 ;  /* 0x000000ff10167208 */ /* 0x000fe20003000000 */
[----:B------:R-:W-:Y:S01]  /*4c40*/  IMAD.U32 R16, RZ, RZ, UR23 ;  /* 0x00000017ff107e24 */ /* 0x000fe2000f8e00ff */
[----:B------:R-:W-:Y:S01]  /*4c50*/  ISETP.GE.U32.AND P6, PT, R13, 0x1000000, PT ;  /* 0x010000000d00780c */ /* 0x000fe20003fc6070 */
[----:B------:R-:W-:Y:S01]  /*4c60*/  FFMA.FTZ R19, R25, R19, UR24 ;  /* 0x0000001819137e23 */ /* 0x000fe20008010013 */
[----:B------:R-:W-:Y:S01]  /*4c70*/  PRMT R141, R18, 0x7632, R141 ;  /* 0x00007632128d7816 */ /* 0x000fe2000000008d */
[----:B------:R-:W-:-:S02]  /*4c80*/  FFMA.FTZ R16, R29, R16, UR24 ;  /* 0x000000181d107e23 */ /* 0x000fc40008010010 */
[----:B------:R-:W-:Y:S02]  /*4c90*/  FADD.FTZ R19, R26, -R19 ;  /* 0x800000131a137221 */ /* 0x000fe40000010000 */
[----:B------:R-:W-:-:S04]  /*4ca0*/  FADD.FTZ R16, R30, -R16 ;  /* 0x800000101e107221 */ /* 0x000fc80000010000 */
[----:B------:R-:W-:-:S04]  /*4cb0*/  FMUL.FTZ R21, R16, UR22 ;  /* 0x0000001610157c20 */ /* 0x000fc80008410000 */
[C---:B------:R-:W-:Y:S01]  /*4cc0*/  FMUL.FTZ R16, R21.reuse, UR21 ;  /* 0x0000001515107c20 */ /* 0x040fe20008410000 */
[----:B------:R-:W-:Y:S01]  /*4cd0*/  F2FP.BF16.F32.PACK_AB R22, R21, R22 ;  /* 0x000000161516723e */ /* 0x000fe200000010ff */
[----:B------:R-:W-:-:S03]  /*4ce0*/  FMUL.FTZ R21, R19, UR22 ;  /* 0x0000001613157c20 */ /* 0x000fc60008410000 */
[----:B------:R-:W-:Y:S02]  /*4cf0*/  FSEL R23, R16, RZ, P6 ;  /* 0x000000ff10177208 */ /* 0x000fe40003000000 */
[----:B------:R-:W-:-:S04]  /*4d00*/  ISETP.GE.U32.AND P6, PT, R14, 0x1000000, PT ;  /* 0x010000000e00780c */ /* 0x000fc80003fc6070 */
[----:B------:R-:W-:Y:S02]  /*4d10*/  FSEL R143, R16, RZ, P6 ;  /* 0x000000ff108f7208 */ /* 0x000fe40003000000 */
[----:B------:R-:W-:Y:S02]  /*4d20*/  MOV R16, UR23 ;  /* 0x0000001700107c02 */ /* 0x000fe40008000f00 */
[----:B------:R-:W-:Y:S02]  /*4d30*/  LOP3.LUT P6, RZ, R13, 0xff, RZ, 0xc0, !PT ;  /* 0x000000ff0dff7812 */ /* 0x000fe400078cc0ff */
[----:B------:R-:W-:Y:S01]  /*4d40*/  F2FP.BF16.F32.PACK_AB R143, R143, R23 ;  /* 0x000000178f8f723e */ /* 0x000fe200000010ff */
[----:B------:R-:W-:-:S03]  /*4d50*/  FFMA.FTZ R16, R0, R16, UR24 ;  /* 0x0000001800107e23 */ /* 0x000fc60008010010 */
[----:B------:R-:W-:Y:S01]  /*4d60*/  PRMT R23, R143, 0x7632, R23 ;  /* 0x000076328f177816 */ /* 0x000fe20000000017 */
[----:B------:R-:W-:-:S04]  /*4d70*/  FADD.FTZ R16, R24, -R16 ;  /* 0x8000001018107221 */ /* 0x000fc80000010000 */
[----:B------:R-:W-:-:S04]  /*4d80*/  FMUL.FTZ R16, R16, UR22 ;  /* 0x0000001610107c20 */ /* 0x000fc80008410000 */
[----:B------:R-:W-:-:S05]  /*4d90*/  FMUL.FTZ R20, R16, UR21 ;  /* 0x0000001510147c20 */ /* 0x000fca0008410000 */
        /* <DEDUP_REMOVED lines=10> */
[----:B------:R-:W-:-:S04]  /*4e40*/  FSEL R17, R17, RZ, P6 ;  /* 0x000000ff11117208 */ /* 0x000fc80003000000 */
[----:B------:R-:W-:Y:S02]  /*4e50*/  F2FP.BF16.F32.PACK_AB R19, R17, R19 ;  /* 0x000000131113723e */ /* 0x000fe400000010ff */
[----:B------:R-:W-:Y:S02]  /*4e60*/  PRMT R17, R20, 0x7632, R17 ;  /* 0x0000763214117816 */ /* 0x000fe40000000011 */
[C---:B------:R-:W-:Y:S02]  /*4e70*/  PRMT R21, R19.reuse, 0x7632, R21 ;  /* 0x0000763213157816 */ /* 0x040fe40000000015 */
[----:B------:R-:W-:Y:S02]  /*4e80*/  PRMT R140, R19, 0x7610, R140 ;  /* 0x00007610138c7816 */ /* 0x000fe4000000008c */
[----:B------:R-:W-:Y:S01]  /*4e90*/  PRMT R19, R22, 0x7632, R19 ;  /* 0x0000763216137816 */ /* 0x000fe20000000013 */
[----:B------:R-:W-:Y:S06]  /*4ea0*/  BRA `(.L_x_1870) ;  /* 0x0000000400d87947 */ /* 0x000fec0003800000 */
.L_x_1872:
        /* <DEDUP_REMOVED lines=17> */
[----:B------:R-:W-:Y:S01]  /*4fc0*/  FADD.FTZ R21, R28, -R21 ;  /* 0x800000151c157221 */ /* 0x000fe20000010000 */
[----:B------:R-:W-:Y:S02]  /*4fd0*/  FSEL R22, R20, RZ, P6 ;  /* 0x000000ff14167208 */ /* 0x000fe40003000000 */
[----:B------:R-:W-:Y:S01]  /*4fe0*/  LOP3.LUT P6, RZ, R14, 0xff00, RZ, 0xc0, !PT ;  /* 0x0000ff000eff7812 */ /* 0x000fe200078cc0ff */
[----:B------:R-:W-:-:S03]  /*4ff0*/  FFMA.FTZ R21, R21, UR22, R23 ;  /* 0x0000001615157c23 */ /* 0x000fc60008010017 */
[----:B------:R-:W-:Y:S01]  /*5000*/  FSEL R20, R20, RZ, P6 ;  /* 0x000000ff14147208 */ /* 0x000fe20003000000 */
[----:B------:R-:W-:Y:S01]  /*5010*/  FMUL.FTZ R21, R21, UR21 ;  /* 0x0000001515157c20 */ /* 0x000fe20008410000 */
[----:B------:R-:W-:Y:S02]  /*5020*/  LOP3.LUT P6, RZ, R13, 0xff0000, RZ, 0xc0, !PT ;  /* 0x00ff00000dff7812 */ /* 0x000fe400078cc0ff */
[----:B------:R-:W-:Y:S01]  /*5030*/  F2FP.BF16.F32.PACK_AB R22, R20, R22 ;  /* 0x000000161416723e */ /* 0x000fe200000010ff */
[----:B------:R-:W-:Y:S01]  /*5040*/  IMAD.U32 R20, RZ, RZ, UR23 ;  /* 0x00000017ff147e24 */ /* 0x000fe2000f8e00ff */
[----:B------:R-:W-:Y:S02]  /*5050*/  FSEL R23, R21, RZ, P6 ;  /* 0x000000ff15177208 */ /* 0x000fe40003000000 */
[----:B------:R-:W-:Y:S01]  /*5060*/  LOP3.LUT P6, RZ, R14, 0xff0000, RZ, 0xc0, !PT ;  /* 0x00ff00000eff7812 */ /* 0x000fe200078cc0ff */
[----:B------:R-:W-:-:S03]  /*5070*/  FFMA.FTZ R20, R29, R20, UR24 ;  /* 0x000000181d147e23 */ /* 0x000fc60008010014 */
[----:B------:R-:W-:Y:S01]  /*5080*/  FSEL R140, R21, RZ, P6 ;  /* 0x000000ff158c7208 */ /* 0x000fe20003000000 */
[----:B------:R-:W-:Y:S01]  /*5090*/  FADD.FTZ R20, R30, -R20 ;  /* 0x800000141e147221 */ /* 0x000fe20000010000 */
[----:B------:R-:W-:Y:S02]  /*50a0*/  SHF.R.U32.HI R21, RZ, 0x10, R177 ;  /* 0x00000010ff157819 */ /* 0x000fe400000116b1 */
[----:B------:R-:W-:Y:S02]  /*50b0*/  ISETP.GE.U32.AND P6, PT, R13, 0x1000000, PT ;  /* 0x010000000d00780c */ /* 0x000fe40003fc6070 */
[----:B------:R-:W-:Y:S01]  /*50c0*/  F2FP.BF16.F32.PACK_AB R23, R140, R23 ;  /* 0x000000178c17723e */ /* 0x000fe200000010ff */
[----:B------:R-:W-:Y:S01]  /*50d0*/  IMAD.U32 R21, R21, 0x10000, RZ ;  /* 0x0001000015157824 */ /* 0x000fe200078e00ff */
[----:B------:R-:W-:Y:S02]  /*50e0*/  PRMT R140, R22, 0x7610, R140 ;  /* 0x00007610168c7816 */ /* 0x000fe4000000008c */
[----:B------:R-:W-:Y:S01]  /*50f0*/  PRMT R141, R23, 0x7610, R141 ;  /* 0x00007610178d7816 */ /* 0x000fe2000000008d */
[----:B------:R-:W-:-:S04]  /*5100*/  FFMA.FTZ R21, R20, UR22, R21 ;  /* 0x0000001614157c23 */ /* 0x000fc80008010015 */
[----:B------:R-:W-:-:S05]  /*5110*/  FMUL.FTZ R21, R21, UR21 ;  /* 0x0000001515157c20 */ /* 0x000fca0008410000 */
[----:B------:R-:W-:Y:S02]  /*5120*/  FSEL R20, R21, RZ, P6 ;  /* 0x000000ff15147208 */ /* 0x000fe40003000000 */
[----:B------:R-:W-:-:S04]  /*5130*/  ISETP.GE.U32.AND P6, PT, R14, 0x1000000, PT ;  /* 0x010000000e00780c */ /* 0x000fc80003fc6070 */
[----:B------:R-:W-:Y:S02]  /*5140*/  FSEL R21, R21, RZ, P6 ;  /* 0x000000ff15157208 */ /* 0x000fe40003000000 */
[----:B------:R-:W-:Y:S02]  /*5150*/  LOP3.LUT P6, RZ, R13, 0xff, RZ, 0xc0, !PT ;  /* 0x000000ff0dff7812 */ /* 0x000fe400078cc0ff */
[----:B------:R-:W-:Y:S01]  /*5160*/  F2FP.BF16.F32.PACK_AB R143, R21, R20 ;  /* 0x00000014158f723e */ /* 0x000fe200000010ff */
[----:B------:R-:W-:Y:S01]  /*5170*/  IMAD.MOV.U32 R21, RZ, RZ, R176 ;  /* 0x000000ffff157224 */ /* 0x000fe200078e00b0 */
[----:B------:R-:W-:-:S03]  /*5180*/  MOV R20, UR23 ;  /* 0x0000001700147c02 */ /* 0x000fc60008000f00 */
[----:B------:R-:W-:Y:S02]  /*5190*/  IMAD.U32 R21, R21, 0x10000, RZ ;  /* 0x0001000015157824 */ /* 0x000fe400078e00ff */
[----:B------:R-:W-:-:S04]  /*51a0*/  FFMA.FTZ R20, R0, R20, UR24 ;  /* 0x0000001800147e23 */ /* 0x000fc80008010014 */
[----:B------:R-:W-:-:S04]  /*51b0*/  FADD.FTZ R20, R24, -R20 ;  /* 0x8000001418147221 */ /* 0x000fc80000010000 */
[----:B------:R-:W-:-:S04]  /*51c0*/  FFMA.FTZ R20, R20, UR22, R21 ;  /* 0x0000001614147c23 */ /* 0x000fc80008010015 */
        /* <DEDUP_REMOVED lines=11> */
.L_x_1874:
[----:B------:R-:W-:Y:S01]  /*5280*/  MOV R16, UR23 ;  /* 0x0000001700107c02 */ /* 0x000fe20008000f00 */
[----:B-----5:R-:W-:Y:S01]  /*5290*/  IMAD.MOV.U32 R17, RZ, RZ, R177 ;  /* 0x000000ffff117224 */ /* 0x020fe200078e00b1 */
[----:B------:R-:W-:-:S03]  /*52a0*/  LOP3.LUT P6, RZ, R13, 0xff0000, RZ, 0xc0, !PT ;  /* 0x00ff00000dff7812 */ /* 0x000fc600078cc0ff */
[----:B------:R-:W-:Y:S01]  /*52b0*/  FFMA.FTZ R16, R27, R16, UR24 ;  /* 0x000000181b107e23 */ /* 0x000fe20008010010 */
[----:B------:R-:W-:-:S03]  /*52c0*/  IMAD.U32 R17, R17, 0x10000, RZ ;  /* 0x0001000011117824 */ /* 0x000fc600078e00ff */
[----:B------:R-:W-:-:S04]  /*52d0*/  FADD.FTZ R16, R28, -R16 ;  /* 0x800000101c107221 */ /* 0x000fc80000010000 */
[----:B------:R-:W-:Y:S01]  /*52e0*/  FFMA.FTZ R21, R16, UR22, R17 ;  /* 0x0000001610157c23 */ /* 0x000fe20008010011 */
[----:B------:R-:W-:Y:S02]  /*52f0*/  MOV R16, UR23 ;  /* 0x0000001700107c02 */ /* 0x000fe40008000f00 */
[----:B------:R-:W-:Y:S01]  /*5300*/  SHF.R.U32.HI R17, RZ, 0x10, R177 ;  /* 0x00000010ff117819 */ /* 0x000fe200000116b1 */
[----:B------:R-:W-:Y:S02]  /*5310*/  FMUL.FTZ R19, R21, UR21 ;  /* 0x0000001515137c20 */ /* 0x000fe40008410000 */
[----:B------:R-:W-:Y:S02]  /*5320*/  FFMA.FTZ R16, R29, R16, UR24 ;  /* 0x000000181d107e23 */ /* 0x000fe40008010010 */
[----:B------:R-:W-:Y:S01]  /*5330*/  IMAD.U32 R17, R17, 0x10000, RZ ;  /* 0x0001000011117824 */ /* 0x000fe200078e00ff */
[----:B------:R-:W-:Y:S01]  /*5340*/  FSEL R18, R19, RZ, P6 ;  /* 0x000000ff13127208 */ /* 0x000fe20003000000 */
[----:B------:R-:W-:Y:S01]  /*5350*/  FADD.FTZ R16, R30, -R16 ;  /* 0x800000101e107221 */ /* 0x000fe20000010000 */
[----:B------:R-:W-:-:S02]  /*5360*/  LOP3.LUT P6, RZ, R14, 0xff0000, RZ, 0xc0, !PT ;  /* 0x00ff00000eff7812 */ /* 0x000fc400078cc0ff */
[----:B------:R-:W-:Y:S01]  /*5370*/  F2FP.BF16.F32.PACK_AB R18, R18, R21 ;  /* 0x000000151212723e */ /* 0x000fe200000010ff */
[----:B------:R-:W-:Y:S01]  /*5380*/  FFMA.FTZ R22, R16, UR22, R17 ;  /* 0x0000001610167c23 */ /* 0x000fe20008010011 */
[----:B------:R-:W-:Y:S02]  /*5390*/  FSEL R19, R19, RZ, P6 ;  /* 0x000000ff13137208 */ /* 0x000fe40003000000 */
[----:B------:R-:W-:Y:S01]  /*53a0*/  ISETP.GE.U32.AND P6, PT, R13, 0x1000000, PT ;  /* 0x010000000d00780c */ /* 0x000fe20003fc6070 */
[C---:B------:R-:W-:Y:S01]  /*53b0*/  FMUL.FTZ R16, R22.reuse, UR21 ;  /* 0x0000001516107c20 */ /* 0x040fe20008410000 */
[----:B------:R-:W-:Y:S02]  /*53c0*/  MOV R17, R176 ;  /* 0x000000b000117202 */ /* 0x000fe40000000f00 */
[----:B------:R-:W-:Y:S01]  /*53d0*/  F2FP.BF16.F32.PACK_AB R22, R22, R19 ;  /* 0x000000131616723e */ /* 0x000fe200000010ff */
[----:B------:R-:W-:Y:S01]  /*53e0*/  IMAD.U32 R19, RZ, RZ, UR23 ;  /* 0x00000017ff137e24 */ /* 0x000fe2000f8e00ff */
[----:B------:R-:W-:Y:S01]  /*53f0*/  FSEL R23, R16, RZ, P6 ;  /* 0x000000ff10177208 */ /* 0x000fe20003000000 */
[----:B------:R-:W-:Y:S01]  /*5400*/  IMAD.U32 R17, R17, 0x10000, RZ ;  /* 0x0001000011117824 */ /* 0x000fe200078e00ff */
[----:B------:R-:W-:Y:S01]  /*5410*/  ISETP.GE.U32.AND P6, PT, R14, 0x1000000, PT ;  /* 0x010000000e00780c */ /* 0x000fe20003fc6070 */
[----:B------:R-:W-:Y:S01]  /*5420*/  FFMA.FTZ R19, R25, R19, UR24 ;  /* 0x0000001819137e23 */ /* 0x000fe20008010013 */
[----:B------:R-:W-:-:S02]  /*5430*/  SHF.R.U64 R21, R176, 0x10, R177 ;  /* 0x00000010b0157819 */ /* 0x000fc400000012b1 */
[----:B------:R-:W-:Y:S01]  /*5440*/  FSEL R143, R16, RZ, P6 ;  /* 0x000000ff108f7208 */ /* 0x000fe20003000000 */
[----:B------:R-:W-:Y:S01]  /*5450*/  IMAD.U32 R16, RZ, RZ, UR23 ;  /* 0x00000017ff107e24 */ /* 0x000fe2000f8e00ff */
[----:B------:R-:W-:Y:S01]  /*5460*/  LOP3.LUT P6, RZ, R13, 0xff, RZ, 0xc0, !PT ;  /* 0x000000ff0dff7812 */ /* 0x000fe200078cc0ff */
[----:B------:R-:W-:Y:S01]  /*5470*/  FADD.FTZ R19, R26, -R19 ;  /* 0x800000131a137221 */ /* 0x000fe20000010000 */
[----:B------:R-:W-:Y:S01]  /*5480*/  SHF.L.U32 R21, R21, 0x10, RZ ;  /* 0x0000001015157819 */ /* 0x000fe200000006ff */
[----:B------:R-:W-:Y:S01]  /*5490*/  FFMA.FTZ R16, R0, R16, UR24 ;  /* 0x0000001800107e23 */ /* 0x000fe20008010010 */
[----:B------:R-:W-:Y:S02]  /*54a0*/  F2FP.BF16.F32.PACK_AB R143, R143, R23 ;  /* 0x000000178f8f723e */ /* 0x000fe400000010ff */
[----:B------:R-:W-:Y:S01]  /*54b0*/  PRMT R141, R18, 0x7632, R141 ;  /* 0x00007632128d7816 */ /* 0x000fe2000000008d */
[----:B------:R-:W-:Y:S01]  /*54c0*/  FADD.FTZ R16, R24, -R16 ;  /* 0x8000001018107221 */ /* 0x000fe20000010000 */
[----:B------:R-:W-:Y:S01]  /*54d0*/  FFMA.FTZ R21, R19, UR22, R21 ;  /* 0x0000001613157c23 */ /* 0x000fe20008010015 */
[----:B------:R-:W-:-:S02]  /*54e0*/  PRMT R23, R143, 0x7632, R23 ;  /* 0x000076328f177816 */ /* 0x000fc40000000017 */
[----:B------:R-:W-:-:S04]  /*54f0*/  FFMA.FTZ R16, R16, UR22, R17 ;  /* 0x0000001610107c23 */ /* 0x000fc80008010011 */
        /* <DEDUP_REMOVED lines=16> */
[----:B------:R-:W-:-:S07]  /*5600*/  PRMT R19, R22, 0x7632, R19 ;  /* 0x0000763216137816 */ /* 0x000fce0000000013 */
.L_x_1870:
        /* <DEDUP_REMOVED lines=18> */
.L_x_1875:
        /* <DEDUP_REMOVED lines=12> */
.L_x_1876:
[----:B------:R-:W-:-:S07]  /*57f0*/  VIADD R15, R15, 0x100 ;  /* 0x000001000f0f7836 */ /* 0x000fce0000000000 */
.L_x_1866:
[----:B------:R-:W-:Y:S05]  /*5800*/  BSYNC.RECONVERGENT B0 ;  /* 0x0000000000007941 */ /* 0x000fea0003800200 */
.L_x_1865:
        /* <DEDUP_REMOVED lines=13> */
[----:B------:R-:W-:Y:S01]  /*58e0*/  LOP3.LUT P6, RZ, R11, 0xff0000, RZ, 0xc0, !PT ;  /* 0x00ff00000bff7812 */ /* 0x000fe200078cc0ff */
[----:B------:R-:W-:Y:S02]  /*58f0*/  FFMA.FTZ R16, R35, R16, UR24 ;  /* 0x0000001823107e23 */ /* 0x000fe40008010010 */
[----:B------:R-:W-:Y:S02]  /*5900*/  IMAD.U32 R17, R17, 0x10000, RZ ;  /* 0x0001000011117824 */ /* 0x000fe400078e00ff */
[----:B------:R-:W-:-:S04]  /*5910*/  FADD.FTZ R16, R144, -R16 ;  /* 0x8000001090107221 */ /* 0x000fc80000010000 */
[----:B------:R-:W-:Y:S01]  /*5920*/  FFMA.FTZ R21, R16, UR22, R17 ;  /* 0x0000001610157c23 */ /* 0x000fe20008010011 */
[----:B------:R-:W-:Y:S01]  /*5930*/  IMAD.U32 R16, RZ, RZ, UR23 ;  /* 0x00000017ff107e24 */ /* 0x000fe2000f8e00ff */
[----:B------:R-:W-:Y:S02]  /*5940*/  SHF.R.U32.HI R17, RZ, 0x10, R175 ;  /* 0x00000010ff117819 */ /* 0x000fe400000116af */
[----:B------:R-:W-:Y:S01]  /*5950*/  FMUL.FTZ R19, R21, UR21 ;  /* 0x0000001515137c20 */ /* 0x000fe20008410000 */
[----:B------:R-:W-:Y:S01]  /*5960*/  FFMA.FTZ R16, R145, R16, UR24 ;  /* 0x0000001891107e23 */ /* 0x000fe20008010010 */
[----:B------:R-:W-:-:S03]  /*5970*/  SHF.L.U32 R17, R17, 0x10, RZ ;  /* 0x0000001011117819 */ /* 0x000fc600000006ff */
[----:B------:R-:W-:Y:S01]  /*5980*/  FADD.FTZ R16, R146, -R16 ;  /* 0x8000001092107221 */ /* 0x000fe20000010000 */
[C---:B------:R-:W-:Y:S02]  /*5990*/  FSEL R18, R19.reuse, RZ, P6 ;  /* 0x000000ff13127208 */ /* 0x040fe40003000000 */
[----:B------:R-:W-:Y:S01]  /*59a0*/  LOP3.LUT P6, RZ, R12, 0xff0000, RZ, 0xc0, !PT ;  /* 0x00ff00000cff7812 */ /* 0x000fe200078cc0ff */
[----:B------:R-:W-:Y:S01]  /*59b0*/  FFMA.FTZ R22, R16, UR22, R17 ;  /* 0x0000001610167c23 */ /* 0x000fe20008010011 */
[----:B------:R-:W-:Y:S01]  /*59c0*/  IMAD.MOV.U32 R17, RZ, RZ, R174 ;  /* 0x000000ffff117224 */ /* 0x000fe200078e00ae */
[----:B------:R-:W-:Y:S02]  /*59d0*/  F2FP.BF16.F32.PACK_AB R18, R18, R21 ;  /* 0x000000151212723e */ /* 0x000fe400000010ff */
[----:B------:R-:W-:Y:S01]  /*59e0*/  FSEL R19, R19, RZ, P6 ;  /* 0x000000ff13137208 */ /* 0x000fe20003000000 */
[----:B------:R-:W-:Y:S01]  /*59f0*/  FMUL.FTZ R16, R22, UR21 ;  /* 0x0000001516107c20 */ /* 0x000fe20008410000 */
[----:B------:R-:W-:-:S02]  /*5a00*/  ISETP.GE.U32.AND P6, PT, R11, 0x1000000, PT ;  /* 0x010000000b00780c */ /* 0x000fc40003fc6070 */
[----:B------:R-:W-:Y:S02]  /*5a10*/  SHF.L.U32 R17, R17, 0x10, RZ ;  /* 0x0000001011117819 */ /* 0x000fe400000006ff */
[----:B------:R-:W-:Y:S02]  /*5a20*/  FSEL R23, R16, RZ, P6 ;  /* 0x000000ff10177208 */ /* 0x000fe40003000000 */
[----:B------:R-:W-:Y:S02]  /*5a30*/  ISETP.GE.U32.AND P6, PT, R12, 0x1000000, PT ;  /* 0x010000000c00780c */ /* 0x000fe40003fc6070 */
[----:B------:R-:W-:Y:S01]  /*5a40*/  F2FP.BF16.F32.PACK_AB R22, R22, R19 ;  /* 0x000000131616723e */ /* 0x000fe200000010ff */
[----:B------:R-:W-:Y:S01]  /*5a50*/  IMAD.U32 R19, RZ, RZ, UR23 ;  /* 0x00000017ff137e24 */ /* 0x000fe2000f8e00ff */
[----:B-1----:R-:W-:Y:S01]  /*5a60*/  FSEL R143, R16, RZ, P6 ;  /* 0x000000ff108f7208 */ /* 0x002fe20003000000 */
[----:B------:R-:W-:Y:S01]  /*5a70*/  IMAD.U32 R16, RZ, RZ, UR23 ;  /* 0x00000017ff107e24 */ /* 0x000fe2000f8e00ff */
[----:B------:R-:W-:Y:S01]  /*5a80*/  SHF.R.U64 R21, R174, 0x10, R175 ;  /* 0x00000010ae157819 */ /* 0x000fe200000012af */
[----:B------:R-:W-:Y:S01]  /*5a90*/  FFMA.FTZ R19, R33, R19, UR24 ;  /* 0x0000001821137e23 */ /* 0x000fe20008010013 */
[----:B------:R-:W-:Y:S01]  /*5aa0*/  LOP3.LUT P6, RZ, R11, 0xff, RZ, 0xc0, !PT ;  /* 0x000000ff0bff7812 */ /* 0x000fe200078cc0ff */
[----:B------:R-:W-:Y:S01]  /*5ab0*/  FFMA.FTZ R16, R31, R16, UR24 ;  /* 0x000000181f107e23 */ /* 0x000fe20008010010 */
[----:B------:R-:W-:Y:S01]  /*5ac0*/  F2FP.BF16.F32.PACK_AB R143, R143, R23 ;  /* 0x000000178f8f723e */ /* 0x000fe200000010ff */
[----:B------:R-:W-:-:S02]  /*5ad0*/  IMAD.U32 R21, R21, 0x10000, RZ ;  /* 0x0001000015157824 */ /* 0x000fc400078e00ff */
[----:B------:R-:W-:Y:S01]  /*5ae0*/  FADD.FTZ R19, R34, -R19 ;  /* 0x8000001322137221 */ /* 0x000fe20000010000 */
[----:B------:R-:W-:Y:S01]  /*5af0*/  FADD.FTZ R16, R32, -R16 ;  /* 0x8000001020107221 */ /* 0x000fe20000010000 */
[----:B0-----:R-:W-:Y:S02]  /*5b00*/  PRMT R141, R18, 0x7632, R141 ;  /* 0x00007632128d7816 */ /* 0x001fe4000000008d */
[----:B------:R-:W-:Y:S01]  /*5b10*/  FFMA.FTZ R21, R19, UR22, R21 ;  /* 0x0000001613157c23 */ /* 0x000fe20008010015 */
[----:B------:R-:W-:Y:S01]  /*5b20*/  FFMA.FTZ R16, R16, UR22, R17 ;  /* 0x0000001610107c23 */ /* 0x000fe20008010011 */
[----:B------:R-:W-:-:S03]  /*5b30*/  PRMT R23, R143, 0x7632, R23 ;  /* 0x000076328f177816 */ /* 0x000fc60000000017 */
        /* <DEDUP_REMOVED lines=18> */
.L_x_1881:
        /* <DEDUP_REMOVED lines=24> */
[----:B01----:R-:W-:-:S02]  /*5de0*/  FSEL R140, R23, RZ, P6 ;  /* 0x000000ff178c7208 */ /* 0x003fc40003000000 */
[----:B------:R-:W-:Y:S01]  /*5df0*/  LOP3.LUT P6, RZ, R12, 0xff0000, RZ, 0xc0, !PT ;  /* 0x00ff00000cff7812 */ /* 0x000fe200078cc0ff */
[----:B------:R-:W-:-:S03]  /*5e00*/  FADD.FTZ R20, R146, -R20 ;  /* 0x8000001492147221 */ /* 0x000fc60000010000 */
[----:B------:R-:W-:Y:S01]  /*5e10*/  FSEL R23, R23, RZ, P6 ;  /* 0x000000ff17177208 */ /* 0x000fe20003000000 */
[----:B------:R-:W-:Y:S01]  /*5e20*/  FFMA.FTZ R21, R20, UR22, R21 ;  /* 0x0000001614157c23 */ /* 0x000fe20008010015 */
[----:B------:R-:W-:Y:S02]  /*5e30*/  ISETP.GE.U32.AND P6, PT, R11, 0x1000000, PT ;  /* 0x010000000b00780c */ /* 0x000fe40003fc6070 */
[----:B------:R-:W-:Y:S01]  /*5e40*/  F2FP.BF16.F32.PACK_AB R23, R23, R140 ;  /* 0x0000008c1717723e */ /* 0x000fe200000010ff */
[----:B------:R-:W-:Y:S01]  /*5e50*/  FMUL.FTZ R21, R21, UR21 ;  /* 0x0000001515157c20 */ /* 0x000fe20008410000 */
[----:B------:R-:W-:Y:S02]  /*5e60*/  PRMT R140, R22, 0x7610, R140 ;  /* 0x00007610168c7816 */ /* 0x000fe4000000008c */
[----:B------:R-:W-:Y:S02]  /*5e70*/  PRMT R141, R23, 0x7610, R141 ;  /* 0x00007610178d7816 */ /* 0x000fe4000000008d */
[----:B------:R-:W-:-:S02]  /*5e80*/  FSEL R20, R21, RZ, P6 ;  /* 0x000000ff15147208 */ /* 0x000fc40003000000 */
[----:B------:R-:W-:-:S04]  /*5e90*/  ISETP.GE.U32.AND P6, PT, R12, 0x1000000, PT ;  /* 0x010000000c00780c */ /* 0x000fc80003fc6070 */
[----:B------:R-:W-:Y:S02]  /*5ea0*/  FSEL R21, R21, RZ, P6 ;  /* 0x000000ff15157208 */ /* 0x000fe40003000000 */
[----:B------:R-:W-:Y:S02]  /*5eb0*/  LOP3.LUT P6, RZ, R11, 0xff, RZ, 0xc0, !PT ;  /* 0x000000ff0bff7812 */ /* 0x000fe400078cc0ff */
[----:B------:R-:W-:Y:S01]  /*5ec0*/  F2FP.BF16.F32.PACK_AB R143, R21, R20 ;  /* 0x00000014158f723e */ /* 0x000fe200000010ff */
[----:B------:R-:W-:Y:S02]  /*5ed0*/  IMAD.U32 R20, RZ, RZ, UR23 ;  /* 0x00000017ff147e24 */ /* 0x000fe4000f8e00ff */
[----:B------:R-:W-:Y:S02]  /*5ee0*/  IMAD.MOV.U32 R21, RZ, RZ, R174 ;  /* 0x000000ffff157224 */ /* 0x000fe400078e00ae */
[----:B------:R-:W-:-:S03]  /*5ef0*/  FFMA.FTZ R20, R31, R20, UR24 ;  /* 0x000000181f147e23 */ /* 0x000fc60008010014 */
[----:B------:R-:W-:Y:S01]  /*5f00*/  SHF.L.U32 R21, R21, 0x10, RZ ;  /* 0x0000001015157819 */ /* 0x000fe200000006ff */
        /* <DEDUP_REMOVED lines=13> */
.L_x_1880:
[----:B------:R-:W-:-:S04]  /*5fe0*/  UISETP.NE.U32.AND UP4, UPT, UR8, URZ, UPT ;  /* 0x000000ff0800728c */ /* 0x000fc8000bf85070 */
[----:B------:R-:W-:-:S09]  /*5ff0*/  UISETP.NE.AND.EX UP4, UPT, UR9, URZ, UPT, UP4 ;  /* 0x000000ff0900728c */ /* 0x000fd2000bf85340 */
[----:B------:R-:W-:Y:S05]  /*6000*/  BRA.U !UP4, `(.L_x_1883) ;  /* 0x000000010cc87547 */ /* 0x000fea000b800000 */
        /* <DEDUP_REMOVED lines=14> */
[----:B01----:R-:W-:Y:S01]  /*60f0*/  PRMT R141, R18, 0x7632, R141 ;  /* 0x00007632128d7816 */ /* 0x003fe2000000008d */
        /* <DEDUP_REMOVED lines=35> */
.L_x_1883:
        /* <DEDUP_REMOVED lines=9> */
[----:B------:R-:W-:Y:S01]  /*63c0*/  FMUL.FTZ R22, R20, UR21 ;  /* 0x0000001514167c20 */ /* 0x000fe20008410000 */
[----:B------:R-:W-:Y:S01]  /*63d0*/  MOV R20, UR23 ;  /* 0x0000001700147c02 */ /* 0x000fe20008000f00 */
[----:B-1----:R-:W-:-:S03]  /*63e0*/  FMUL.FTZ R143, R21, UR21 ;  /* 0x00000015158f7c20 */ /* 0x002fc60008410000 */
[----:B0-----:R-:W-:Y:S01]  /*63f0*/  FSEL R140, R22, RZ, P6 ;  /* 0x000000ff168c7208 */ /* 0x001fe20003000000 */
[----:B------:R-:W-:Y:S01]  /*6400*/  FFMA.FTZ R20, R35, R20, UR24 ;  /* 0x0000001823147e23 */ /* 0x000fe20008010014 */
[----:B------:R-:W-:-:S03]  /*6410*/  LOP3.LUT P6, RZ, R12, 0xff00, RZ, 0xc0, !PT ;  /* 0x0000ff000cff7812 */ /* 0x000fc600078cc0ff */
[----:B------:R-:W-:Y:S01]  /*6420*/  FADD.FTZ R20, R144, -R20 ;  /* 0x8000001490147221 */ /* 0x000fe20000010000 */
[----:B------:R-:W-:Y:S02]  /*6430*/  FSEL R22, R22, RZ, P6 ;  /* 0x000000ff16167208 */ /* 0x000fe40003000000 */
[----:B------:R-:W-:Y:S01]  /*6440*/  LOP3.LUT P6, RZ, R11, 0xff0000, RZ, 0xc0, !PT ;  /* 0x00ff00000bff7812 */ /* 0x000fe200078cc0ff */
[----:B------:R-:W-:Y:S01]  /*6450*/  FMUL.FTZ R20, R20, UR22 ;  /* 0x0000001614147c20 */ /* 0x000fe20008410000 */
[----:B------:R-:W-:-:S03]  /*6460*/  F2FP.BF16.F32.PACK_AB R22, R22, R140 ;  /* 0x0000008c1616723e */ /* 0x000fc600000010ff */
[----:B------:R-:W-:Y:S01]  /*6470*/  FMUL.FTZ R20, R20, UR21 ;  /* 0x0000001514147c20 */ /* 0x000fe20008410000 */
[----:B------:R-:W-:-:S04]  /*6480*/  PRMT R140, R22, 0x7610, R140 ;  /* 0x00007610168c7816 */ /* 0x000fc8000000008c */
        /* <DEDUP_REMOVED lines=26> */
.L_x_1879:
        /* <DEDUP_REMOVED lines=8> */
[----:B------:R-:W-:Y:S02]  /*66b0*/  SHF.R.U64 R19, R174, 0x10, R175 ;  /* 0x00000010ae137819 */ /* 0x000fe400000012af */
[----:B------:R-:W-:Y:S01]  /*66c0*/  LOP3.LUT P6, RZ, R11, 0xff, RZ, 0xc0, !PT ;  /* 0x000000ff0bff7812 */ /* 0x000fe200078cc0ff */
[----:B------:R-:W-:Y:S01]  /*66d0*/  FFMA.FTZ R16, R31, R16, UR24 ;  /* 0x000000181f107e23 */ /* 0x000fe20008010010 */
[----:B------:R-:W-:Y:S02]  /*66e0*/  IMAD.U32 R17, R17, 0x10000, RZ ;  /* 0x0001000011117824 */ /* 0x000fe400078e00ff */
[----:B------:R-:W-:Y:S02]  /*66f0*/  IMAD.U32 R19, R19, 0x10000, RZ ;  /* 0x0001000013137824 */ /* 0x000fe400078e00ff */
[----:B------:R-:W-:-:S04]  /*6700*/  FADD.FTZ R16, R32, -R16 ;  /* 0x8000001020107221 */ /* 0x000fc80000010000 */
        /* <DEDUP_REMOVED lines=9> */
[----:B------:R-:W-:Y:S02]  /*67a0*/  IMAD.U32 R18, RZ, RZ, UR23 ;  /* 0x00000017ff127e24 */ /* 0x000fe4000f8e00ff */
[----:B-1----:R-:W-:Y:S01]  /*67b0*/  PRMT R142, R16, 0x7632, R142 ;  /* 0x00007632108e7816 */ /* 0x002fe2000000008e */
[----:B------:R-:W-:Y:S01]  /*67c0*/  FMUL.FTZ R19, R17, UR21 ;  /* 0x0000001511137c20 */ /* 0x000fe20008410000 */
[----:B------:R-:W-:-:S04]  /*67d0*/  FFMA.FTZ R18, R35, R18, UR24 ;  /* 0x0000001823127e23 */ /* 0x000fc80008010012 */
[----:B0-----:R-:W-:Y:S01]  /*67e0*/  FSEL R140, R19, RZ, P6 ;  /* 0x000000ff138c7208 */ /* 0x001fe20003000000 */
[----:B------:R-:W-:Y:S01]  /*67f0*/  FADD.FTZ R18, R144, -R18 ;  /* 0x8000001290127221 */ /* 0x000fe20000010000 */
[----:B------:R-:W-:Y:S02]  /*6800*/  MOV R19, R175 ;  /* 0x000000af00137202 */ /* 0x000fe40000000f00 */
[----:B------:R-:W-:Y:S02]  /*6810*/  LOP3.LUT P6, RZ, R11, 0xff0000, RZ, 0xc0, !PT ;  /* 0x00ff00000bff7812 */ /* 0x000fe400078cc0ff */
[----:B------:R-:W-:Y:S01]  /*6820*/  F2FP.BF16.F32.PACK_AB R17, R140, R17 ;  /* 0x000000118c11723e */ /* 0x000fe200000010ff */
[----:B------:R-:W-:Y:S01]  /*6830*/  IMAD.U32 R19, R19, 0x10000, RZ ;  /* 0x0001000013137824 */ /* 0x000fe200078e00ff */
[----:B------:R-:W-:-:S03]  /*6840*/  SHF.R.U32.HI R140, RZ, 0x10, R175 ;  /* 0x00000010ff8c7819 */ /* 0x000fc600000116af */
[----:B------:R-:W-:Y:S01]  /*6850*/  FFMA.FTZ R18, R18, UR22, R19 ;  /* 0x0000001612127c23 */ /* 0x000fe20008010013 */
[----:B------:R-:W-:-:S03]  /*6860*/  SHF.L.U32 R140, R140, 0x10, RZ ;  /* 0x000000108c8c7819 */ /* 0x000fc600000006ff */
[----:B------:R-:W-:-:S05]  /*6870*/  FMUL.FTZ R19, R18, UR21 ;  /* 0x0000001512137c20 */ /* 0x000fca0008410000 */
        /* <DEDUP_REMOVED lines=14> */
.L_x_1885:
[----:B01----:R-:W-:Y:S01]  /*6960*/  IMAD.U32 R140, RZ, RZ, UR23 ;  /* 0x00000017ff8c7e24 */ /* 0x003fe2000f8e00ff */
        /* <DEDUP_REMOVED lines=40> */
.L_x_1884:
        /* <DEDUP_REMOVED lines=40> */
.L_x_1886:
        /* <DEDUP_REMOVED lines=32> */
.L_x_1882:
        /* <DEDUP_REMOVED lines=16> */
.L_x_1887:
        /* <DEDUP_REMOVED lines=10> */
.L_x_1888:
[----:B------:R-:W-:-:S07]  /*7210*/  VIADD R15, R15, 0x100 ;  /* 0x000001000f0f7836 */ /* 0x000fce0000000000 */
.L_x_1878:
[----:B------:R-:W-:Y:S05]  /*7220*/  BSYNC.RECONVERGENT B0 ;  /* 0x0000000000007941 */ /* 0x000fea0003800200 */
.L_x_1877:
        /* <DEDUP_REMOVED lines=37> */
[----:B-12---:R-:W-:Y:S01]  /*7480*/  FSEL R143, R16, RZ, P6 ;  /* 0x000000ff108f7208 */ /* 0x006fe20003000000 */
        /* <DEDUP_REMOVED lines=31> */
.L_x_1893:
        /* <DEDUP_REMOVED lines=24> */
[----:B012---:R-:W-:-:S02]  /*7800*/  FSEL R140, R23, RZ, P6 ;  /* 0x000000ff178c7208 */ /* 0x007fc40003000000 */
        /* <DEDUP_REMOVED lines=31> */
.L_x_1892:
        /* <DEDUP_REMOVED lines=17> */
[----:B012---:R-:W-:Y:S01]  /*7b10*/  PRMT R141, R18, 0x7632, R141 ;  /* 0x00007632128d7816 */ /* 0x007fe2000000008d */
        /* <DEDUP_REMOVED lines=35> */
.L_x_1895:
        /* <DEDUP_REMOVED lines=11> */
[----:B-12---:R-:W-:-:S03]  /*7e00*/  FMUL.FTZ R143, R21, UR21 ;  /* 0x00000015158f7c20 */ /* 0x006fc60008410000 */
        /* <DEDUP_REMOVED lines=36> */
.L_x_1891:
        /* <DEDUP_REMOVED lines=24> */
[----:B-12---:R-:W-:Y:S01]  /*81d0*/  PRMT R142, R16, 0x7632, R142 ;  /* 0x00007632108e7816 */ /* 0x006fe2000000008e */
        /* <DEDUP_REMOVED lines=26> */
.L_x_1897:
[----:B012---:R-:W-:Y:S01]  /*8380*/  IMAD.U32 R140, RZ, RZ, UR23 ;  /* 0x00000017ff8c7e24 */ /* 0x007fe2000f8e00ff */
        /* <DEDUP_REMOVED lines=40> */
.L_x_1896:
        /* <DEDUP_REMOVED lines=40> */
.L_x_1898:
        /* <DEDUP_REMOVED lines=32> */
.L_x_1894:
        /* <DEDUP_REMOVED lines=16> */
.L_x_1899:
        /* <DEDUP_REMOVED lines=10> */
.L_x_1900:
[----:B------:R-:W-:-:S07]  /*8c30*/  VIADD R15, R15, 0x100 ;  /* 0x000001000f0f7836 */ /* 0x000fce0000000000 */
.L_x_1890:
[----:B------:R-:W-:Y:S05]  /*8c40*/  BSYNC.RECONVERGENT B0 ;  /* 0x0000000000007941 */ /* 0x000fea0003800200 */
.L_x_1889:
        /* <DEDUP_REMOVED lines=12> */
[----:B------:R-:W-:Y:S02]  /*8d10*/  MOV R17, R171 ;  /* 0x000000ab00117202 */ /* 0x000fe40000000f00 */
        /* <DEDUP_REMOVED lines=56> */
.L_x_1905:
[----:B------:R-:W-:Y:S02]  /*90a0*/  MOV R20, UR23 ;  /* 0x0000001700147c02 */ /* 0x000fe40008000f00 */
[----:B------:R-:W-:Y:S02]  /*90b0*/  SHF.R.U64 R21, R170, 0x10, R171 ;  /* 0x00000010aa157819 */ /* 0x000fe400000012ab */
        /* <DEDUP_REMOVED lines=54> */
.L_x_1904:
[----:B------:R-:W-:-:S04]  /*9420*/  UISETP.NE.U32.AND UP4, UPT, UR8, URZ, UPT ;  /* 0x000000ff0800728c */ /* 0x000fc8000bf85070 */
[----:B------:R-:W-:-:S09]  /*9430*/  UISETP.NE.AND.EX UP4, UPT, UR9, URZ, UPT, UP4 ;  /* 0x000000ff0900728c */ /* 0x000fd2000bf85340 */
[----:B------:R-:W-:Y:S05]  /*9440*/  BRA.U !UP4, `(.L_x_1907) ;  /* 0x000000010cc87547 */ /* 0x000fea000b800000 */
        /* <DEDUP_REMOVED lines=50> */
.L_x_1907:
[----:B------:R-:W-:Y:S01]  /*9770*/  IMAD.U32 R20, RZ, RZ, UR23 ;  /* 0x00000017ff147e24 */ /* 0x000fe2000f8e00ff */
[----:B------:R-:W-:Y:S01]  /*9780*/  LOP3.LUT P6, RZ, R7, 0xff00, RZ, 0xc0, !PT ;  /* 0x0000ff0007ff7812 */ /* 0x000fe200078cc0ff */
        /* <DEDUP_REMOVED lines=46> */
.L_x_1903:
[----:B------:R-:W-:-:S04]  /*9a70*/  UISETP.NE.U32.AND UP4, UPT, UR26, URZ, UPT ;  /* 0x000000ff1a00728c */ /* 0x000fc8000bf85070 */
[----:B------:R-:W-:-:S09]  /*9a80*/  UISETP.NE.AND.EX UP4, UPT, UR27, URZ, UPT, UP4 ;  /* 0x000000ff1b00728c */ /* 0x000fd2000bf85340 */
[----:B------:R-:W-:Y:S05]  /*9a90*/  BRA.U !UP4, `(.L_x_1908) ;  /* 0x000000050c647547 */ /* 0x000fea000b800000 */
[----:B------:R-:W-:-:S04]  /*9aa0*/  UISETP.NE.U32.AND UP4, UPT, UR8, URZ, UPT ;  /* 0x000000ff0800728c */ /* 0x000fc8000bf85070 */
[----:B------:R-:W-:-:S09]  /*9ab0*/  UISETP.NE.AND.EX UP4, UPT, UR9, URZ, UPT, UP4 ;  /* 0x000000ff0900728c */ /* 0x000fd2000bf85340 */
[----:B------:R-:W-:Y:S05]  /*9ac0*/  BRA.U !UP4, `(.L_x_1909) ;  /* 0x000000010cb47547 */ /* 0x000fea000b800000 */
[----:B------:R-:W-:Y:S01]  /*9ad0*/  MOV R16, UR23 ;  /* 0x0000001700107c02 */ /* 0x000fe20008000f00 */
[----:B------:R-:W-:Y:S01]  /*9ae0*/  IMAD.MOV.U32 R17, RZ, RZ, R170 ;  /* 0x000000ffff117224 */ /* 0x000fe200078e00aa */
        /* <DEDUP_REMOVED lines=43> */
.L_x_1909:
[----:B012---:R-:W-:Y:S01]  /*9da0*/  IMAD.U32 R140, RZ, RZ, UR23 ;  /* 0x00000017ff8c7e24 */ /* 0x007fe2000f8e00ff */
[----:B------:R-:W-:Y:S01]  /*9db0*/  LOP3.LUT P6, RZ, R7, 0xff, RZ, 0xc0, !PT ;  /* 0x000000ff07ff7812 */ /* 0x000fe200078cc0ff */
        /* <DEDUP_REMOVED lines=39> */
.L_x_1908:
[----:B------:R-:W-:-:S04]  /*a030*/  UISETP.NE.U32.AND UP4, UPT, UR8, URZ, UPT ;  /* 0x000000ff0800728c */ /* 0x000fc8000bf85070 */
[----:B------:R-:W-:-:S09]  /*a040*/  UISETP.NE.AND.EX UP4, UPT, UR9, URZ, UPT, UP4 ;  /* 0x000000ff0900728c */ /* 0x000fd2000bf85340 */
[----:B------:R-:W-:Y:S05]  /*a050*/  BRA.U !UP4, `(.L_x_1910) ;  /* 0x000000010c947547 */ /* 0x000fea000b800000 */
[----:B------:R-:W-:Y:S01]  /*a060*/  IMAD.U32 R16, RZ, RZ, UR23 ;  /* 0x00000017ff107e24 */ /* 0x000fe2000f8e00ff */
[----:B------:R-:W-:Y:S01]  /*a070*/  MOV R17, UR23 ;  /* 0x0000001700117c02 */ /* 0x000fe20008000f00 */
[----:B------:R-:W-:Y:S01]  /*a080*/  IMAD.U32 R18, RZ, RZ, UR23 ;  /* 0x00000017ff127e24 */ /* 0x000fe2000f8e00ff */
[----:B------:R-:W-:Y:S01]  /*a090*/  LOP3.LUT P6, RZ, R7, 0xff, RZ, 0xc0, !PT ;  /* 0x000000ff07ff7812 */ /* 0x000fe200078cc0ff */
        /* <DEDUP_REMOVED lines=33> */
.L_x_1910:
[----:B012---:R-:W-:Y:S02]  /*a2b0*/  MOV R140, UR23 ;  /* 0x00000017008c7c02 */ /* 0x007fe40008000f00 */
[----:B------:R-:W-:-:S03]  /*a2c0*/  LOP3.LUT P6, RZ, R7, 0xff, RZ, 0xc0, !PT ;  /* 0x000000ff07ff7812 */ /* 0x000fc600078cc0ff */
        /* <DEDUP_REMOVED lines=30> */
.L_x_1906:
        /* <DEDUP_REMOVED lines=16> */
.L_x_1911:
        /* <DEDUP_REMOVED lines=10> */
.L_x_1912:
[----:B------:R-:W-:-:S07]  /*a650*/  VIADD R15, R15, 0x100 ;  /* 0x000001000f0f7836 */ /* 0x000fce0000000000 */
.L_x_1902:
[----:B------:R-:W-:Y:S05]  /*a660*/  BSYNC.RECONVERGENT B0 ;  /* 0x0000000000007941 */ /* 0x000fea0003800200 */
.L_x_1901:
        /* <DEDUP_REMOVED lines=69> */
.L_x_1917:
        /* <DEDUP_REMOVED lines=56> */
.L_x_1916:
        /* <DEDUP_REMOVED lines=53> */
.L_x_1919:
        /* <DEDUP_REMOVED lines=48> */
.L_x_1915:
        /* <DEDUP_REMOVED lines=51> */
.L_x_1921:
        /* <DEDUP_REMOVED lines=41> */
.L_x_1920:
        /* <DEDUP_REMOVED lines=40> */
.L_x_1922:
        /* <DEDUP_REMOVED lines=32> */
.L_x_1918:
        /* <DEDUP_REMOVED lines=16> */
.L_x_1923:
        /* <DEDUP_REMOVED lines=10> */
.L_x_1924:
[----:B------:R-:W-:-:S07]  /*c070*/  VIADD R15, R15, 0x100 ;  /* 0x000001000f0f7836 */ /* 0x000fce0000000000 */
.L_x_1914:
[----:B------:R-:W-:Y:S05]  /*c080*/  BSYNC.RECONVERGENT B0 ;  /* 0x0000000000007941 */ /* 0x000fea0003800200 */
.L_x_1913:
        /* <DEDUP_REMOVED lines=69> */
.L_x_1929:
        /* <DEDUP_REMOVED lines=56> */
.L_x_1928:
        /* <DEDUP_REMOVED lines=53> */
.L_x_1931:
        /* <DEDUP_REMOVED lines=48> */
.L_x_1927:
        /* <DEDUP_REMOVED lines=51> */
.L_x_1933:
        /* <DEDUP_REMOVED lines=41> */
.L_x_1932:
        /* <DEDUP_REMOVED lines=40> */
.L_x_1934:
        /* <DEDUP_REMOVED lines=32> */
.L_x_1930:
        /* <DEDUP_REMOVED lines=16> */
.L_x_1935:
        /* <DEDUP_REMOVED lines=10> */
.L_x_1936:
[----:B------:R-:W-:-:S07]  /*da90*/  VIADD R15, R15, 0x100 ;  /* 0x000001000f0f7836 */ /* 0x000fce0000000000 */
.L_x_1926:
[----:B------:R-:W-:Y:S05]  /*daa0*/  BSYNC.RECONVERGENT B0 ;  /* 0x0000000000007941 */ /* 0x000fea0003800200 */
.L_x_1925:
        /* <DEDUP_REMOVED lines=56> */
[C---:B------:R-:W-:Y:S01]  /*de30*/  FMUL.FTZ R17, R21.reuse, UR21 ;  /* 0x0000001515117c20 */ /* 0x040fe20008410000 */
        /* <DEDUP_REMOVED lines=13> */
.L_x_1941:
        /* <DEDUP_REMOVED lines=56> */
.L_x_1940:
        /* <DEDUP_REMOVED lines=53> */
.L_x_1943:
        /* <DEDUP_REMOVED lines=48> */
.L_x_1939:
        /* <DEDUP_REMOVED lines=51> */
.L_x_1945:
        /* <DEDUP_REMOVED lines=41> */
.L_x_1944:
        /* <DEDUP_REMOVED lines=40> */
.L_x_1946:
        /* <DEDUP_REMOVED lines=32> */
.L_x_1942:
        /* <DEDUP_REMOVED lines=16> */
.L_x_1947:
        /* <DEDUP_REMOVED lines=10> */
.L_x_1938:
[----:B------:R-:W-:Y:S05]  /*f4c0*/  BSYNC.RECONVERGENT B0 ;  /* 0x0000000000007941 */ /* 0x000fea0003800200 */
.L_x_1937:
[----:B------:R-:W-:Y:S01]  /*f4d0*/  UPLOP3.LUT UP3, UPT, UPT, UPT, UP3, 0x40, 0x4 ;  /* 0x000000000004789c */ /* 0x000fe20003f6e830 */
[----:B------:R-:W-:Y:S10]  /*f4e0*/  BRA.U !UP1, `(.L_x_1948) ;  /* 0xffffff1909207547 */ /* 0x000ff4000b83ffff */
.L_x_1848:
[----:B------:R-:W0:Y:S01]  /*f4f0*/  S2UR UR4, SR_CTAID.X ;  /* 0x00000000000479c3 */ /* 0x000e220000002500 */
[----:B------:R-:W1:Y:S01]  /*f500*/  S2R R15, SR_TID.X ;  /* 0x00000000000f7919 */ /* 0x000e620000002100 */
[----:B------:R-:W-:Y:S01]  /*f510*/  BSSY.RECONVERGENT B0, `(.L_x_1949) ;  /* 0x0000012000007945 */ /* 0x000fe20003800200 */
[----:B0-----:R-:W-:-:S06]  /*f520*/  UIMAD UR4, UR4, UR6, URZ ;  /* 0x00000006040472a4 */ /* 0x001fcc000f8e02ff */
[----:B-----5:R-:W-:-:S05]  /*f530*/  IMAD.U32 R11, RZ, RZ, UR4 ;  /* 0x00000004ff0b7e24 */ /* 0x020fca000f8e00ff */
        /* <DEDUP_REMOVED lines=15> */
.L_x_1950:
[----:B------:R-:W-:Y:S05]  /*f630*/  BSYNC.RECONVERGENT B0 ;  /* 0x0000000000007941 */ /* 0x000fea0003800200 */
.L_x_1949:
        /* <DEDUP_REMOVED lines=15> */
.L_x_1952:
[----:B------:R-:W-:Y:S05]  /*f730*/  BSYNC.RECONVERGENT B0 ;  /* 0x0000000000007941 */ /* 0x000fea0003800200 */
.L_x_1951:
        /* <DEDUP_REMOVED lines=15> */
.L_x_1954:
[----:B------:R-:W-:Y:S05]  /*f830*/  BSYNC.RECONVERGENT B0 ;  /* 0x0000000000007941 */ /* 0x000fea0003800200 */
.L_x_1953:
        /* <DEDUP_REMOVED lines=15> */
.L_x_1956:
[----:B------:R-:W-:Y:S05]  /*f930*/  BSYNC.RECONVERGENT B0 ;  /* 0x0000000000007941 */ /* 0x000fea0003800200 */
.L_x_1955:
        /* <DEDUP_REMOVED lines=15> */
.L_x_1958:
[----:B------:R-:W-:Y:S05]  /*fa30*/  BSYNC.RECONVERGENT B0 ;  /* 0x0000000000007941 */ /* 0x000fea0003800200 */
.L_x_1957:
        /* <DEDUP_REMOVED lines=15> */
.L_x_1960:
[----:B------:R-:W-:Y:S05]  /*fb30*/  BSYNC.RECONVERGENT B0 ;  /* 0x0000000000007941 */ /* 0x000fea0003800200 */
.L_x_1959:
        /* <DEDUP_REMOVED lines=15> */
.L_x_1961:
        /* <DEDUP_REMOVED lines=13> */
.L_x_7240:


//--------------------- .text._ZN10layer_norm31ln_parallel_residual_bwd_kernelINS_13Kernel_traitsIf13__nv_bfloat16S2_S2_fjLj7168ELj1ELj1ELj8ELj8ENS_18Kernel_traits_baseILj7168EfS2_S2_S2_fjLj256EEEEELb1ELb0ELb1EEEvNS_9BwdParamsE --------------------------
	.section	.text._ZN10layer_norm31ln_parallel_residual_bwd_kernelINS_13Kernel_traitsIf13__nv_bfloat16S2_S2_fjLj7168ELj1ELj1ELj8ELj8ENS_18Kernel_traits_baseILj7168EfS2_S2_S2_fjLj256EEEEELb1ELb0ELb1EEEvNS_9BwdParamsE,"ax",@progbits
	.align	128
        .global         _ZN10layer_norm31ln_parallel_residual_bwd_kernelINS_13Kernel_traitsIf13__nv_bfloat16S2_S2_fjLj7168ELj1ELj1ELj8ELj8ENS_18Kernel_traits_baseILj7168EfS2_S2_S2_fjLj256EEEEELb1ELb0ELb1EEEvNS_9BwdParamsE
        .type           _ZN10layer_norm31ln_parallel_residual_bwd_kernelINS_13Kernel_traitsIf13__nv_bfloat16S2_S2_fjLj7168ELj1ELj1ELj8ELj8ENS_18Kernel_traits_baseILj7168EfS2_S2_S2_fjLj256EEEEELb1ELb0ELb1EEEvNS_9BwdParamsE,@function
        .size           _ZN10layer_norm31ln_parallel_residual_bwd_kernelINS_13Kernel_traitsIf13__nv_bfloat16S2_S2_fjLj7168ELj1ELj1ELj8ELj8ENS_18Kernel_traits_baseILj7168EfS2_S2_S2_fjLj256EEEEELb1ELb0ELb1EEEvNS_9BwdParamsE,(.L_x_7241 - _ZN10layer_norm31ln_parallel_residual_bwd_kernelINS_13Kernel_traitsIf13__nv_bfloat16S2_S2_fjLj7168ELj1ELj1ELj8ELj8ENS_18Kernel_traits_baseILj7168EfS2_S2_S2_fjLj256EEEEELb1ELb0ELb1EEEvNS_9BwdParamsE)
        .other          _ZN10layer_norm31ln_parallel_residual_bwd_kernelINS_13Kernel_traitsIf13__nv_bfloat16S2_S2_fjLj7168ELj1ELj1ELj8ELj8ENS_18Kernel_traits_baseILj7168EfS2_S2_S2_fjLj256EEEEELb1ELb0ELb1EEEvNS_9BwdParamsE,@"STO_CUDA_ENTRY STV_DEFAULT"
_ZN10layer_norm31ln_parallel_residual_bwd_kernelINS_13Kernel_traitsIf13__nv_bfloat16S2_S2_fjLj7168ELj1ELj1ELj8ELj8ENS_18Kernel_traits_baseILj7168EfS2_S2_S2_fjLj256EEEEELb1ELb0ELb1EEEvNS_9BwdParamsE:
.text._ZN10layer_norm31ln_parallel_residual_bwd_kernelINS_13Kernel_traitsIf13__nv_bfloat16S2_S2_fjLj7168ELj1ELj1ELj8ELj8ENS_18Kernel_traits_baseILj7168EfS2_S2_S2_fjLj256EEEEELb1ELb0ELb1EEEvNS_9BwdParamsE:
        /* <DEDUP_REMOVED lines=64> */
[----:B------:R1:W-:Y:S01]  /*0400*/  STL [R1+0x58], RZ ;  /* 0x000058ff01007387 */ /* 0x0003e20000100800 */
[----:B------:R-:W2:Y:S08]  /*0410*/  LDC.64 R2, c[0x0][0x3d0] ;  /* 0x0000f400ff027b82 */ /* 0x000eb00000000a00 */
[----:B------:R-:W3:Y:S01]  /*0420*/  LDC.64 R4, c[0x0][0x3d8] ;  /* 0x0000f600ff047b82 */ /* 0x000ee20000000a00 */
[----:B------:R1:W-:Y:S01]  /*0430*/  STL [R1+0x54], RZ ;  /* 0x000054ff01007387 */ /* 0x0003e20000100800 */
[----:B------:R-:W-:Y:S01]  /*0440*/  HFMA2 R219, -RZ, RZ, 0, 0 ;  /* 0x00000000ffdb7431 */ /* 0x000fe200000001ff */
[----:B------:R-:W-:-:S02]  /*0450*/  CS2R R248, SRZ ;  /* 0x0000000000f87805 */ /* 0x000fc4000001ff00 */
[----:B------:R-:W-:Y:S01]  /*0460*/  CS2R R246, SRZ ;  /* 0x0000000000f67805 */ /* 0x000fe2000001ff00 */
[----:B------:R1:W-:Y:S01]  /*0470*/  STL [R1+0x50], RZ ;  /* 0x000050ff01007387 */ /* 0x0003e20000100800 */
[----:B------:R-:W-:Y:S02]  /*0480*/  CS2R R244, SRZ ;  /* 0x0000000000f47805 */ /* 0x000fe4000001ff00 */
[----:B------:R-:W-:Y:S02]  /*0490*/  CS2R R236, SRZ ;  /* 0x0000000000ec7805 */ /* 0x000fe4000001ff00 */
[----:B------:R-:W-:Y:S01]  /*04a0*/  CS2R R234, SRZ ;  /* 0x0000000000ea7805 */ /* 0x000fe2000001ff00 */
[----:B------:R1:W-:Y:S01]  /*04b0*/  STL [R1+0x4c], RZ ;  /* 0x00004cff01007387 */ /* 0x0003e20000100800 */
[----:B------:R-:W-:Y:S02]  /*04c0*/  CS2R R232, SRZ ;  /* 0x0000000000e87805 */ /* 0x000fe4000001ff00 */
[----:B------:R-:W-:-:S02]  /*04d0*/  CS2R R224, SRZ ;  /* 0x0000000000e07805 */ /* 0x000fc4000001ff00 */
[----:B------:R-:W-:Y:S01]  /*04e0*/  CS2R R222, SRZ ;  /* 0x0000000000de7805 */ /* 0x000fe2000001ff00 */
[----:B------:R1:W-:Y:S01]  /*04f0*/  STL [R1+0x48], RZ ;  /* 0x000048ff01007387 */ /* 0x0003e20000100800 */
[----:B------:R-:W-:Y:S01]  /*0500*/  CS2R R220, SRZ ;  /* 0x0000000000dc7805 */ /* 0x000fe2000001ff00 */
[----:B------:R-:W-:Y:S01]  /*0510*/  IMAD.MOV.U32 R252, RZ, RZ, RZ ;  /* 0x000000fffffc7224 */ /* 0x000fe200078e00ff */
[----:B------:R-:W-:Y:S01]  /*0520*/  CS2R R242, SRZ ;  /* 0x0000000000f27805 */ /* 0x000fe2000001ff00 */
[----:B------:R1:W-:Y:S01]  /*0530*/  STL [R1+0x44], RZ ;  /* 0x000044ff01007387 */ /* 0x0003e20000100800 */
[C---:B--2---:R-:W-:Y:S01]  /*0540*/  IMAD.WIDE.U32 R2, R251.reuse, 0x10, R2 ;  /* 0x00000010fb027825 */ /* 0x044fe200078e0002 */
[----:B------:R-:W-:Y:S02]  /*0550*/  CS2R R240, SRZ ;  /* 0x0000000000f07805 */ /* 0x000fe4000001ff00 */
[----:B------:R-:W-:Y:S01]  /*0560*/  CS2R R238, SRZ ;  /* 0x0000000000ee7805 */ /* 0x000fe2000001ff00 */
[----:B------:R1:W-:Y:S01]  /*0570*/  STL [R1+0x40], RZ ;  /* 0x000040ff01007387 */ /* 0x0003e20000100800 */
[----:B------:R-:W-:Y:S01]  /*0580*/  IMAD.MOV.U32 R250, RZ, RZ, RZ ;  /* 0x000000fffffa7224 */ /* 0x000fe200078e00ff */
[----:B------:R-:W-:Y:S01]  /*0590*/  CS2R R230, SRZ ;  /* 0x0000000000e67805 */ /* 0x000fe2000001ff00 */
[----:B---3--:R-:W-:Y:S01]  /*05a0*/  IMAD.WIDE.U32 R4, R251, 0x10, R4 ;  /* 0x00000010fb047825 */ /* 0x008fe200078e0004 */
[----:B------:R1:W-:Y:S01]  /*05b0*/  STL [R1+0x3c], RZ ;  /* 0x00003cff01007387 */ /* 0x0003e20000100800 */
[----:B------:R-:W-:-:S02]  /*05c0*/  CS2R R228, SRZ ;  /* 0x0000000000e47805 */ /* 0x000fc4000001ff00 */
[----:B------:R-:W-:Y:S01]  /*05d0*/  CS2R R226, SRZ ;  /* 0x0000000000e27805 */ /* 0x000fe2000001ff00 */
[----:B------:R-:W-:Y:S01]  /*05e0*/  IMAD.MOV.U32 R210, RZ, RZ, RZ ;  /* 0x000000ffffd27224 */ /* 0x000fe200078e00ff */
[----:B------:R1:W-:Y:S01]  /*05f0*/  STL [R1+0x38], RZ ;  /* 0x000038ff01007387 */ /* 0x0003e20000100800 */
[----:B------:R-:W-:Y:S01]  /*0600*/  CS2R R208, SRZ ;  /* 0x0000000000d07805 */ /* 0x000fe2000001ff00 */
[----:B------:R-:W-:Y:S01]  /*0610*/  IMAD.MOV.U32 R207, RZ, RZ, RZ ;  /* 0x000000ffffcf7224 */ /* 0x000fe200078e00ff */
[----:B------:R-:W-:Y:S01]  /*0620*/  CS2R R196, SRZ ;  /* 0x0000000000c47805 */ /* 0x000fe2000001ff00 */
[----:B------:R1:W-:Y:S01]  /*0630*/  STL [R1+0x34], RZ ;  /* 0x000034ff01007387 */ /* 0x0003e20000100800 */
[----:B------:R-:W-:Y:S01]  /*0640*/  IMAD.MOV.U32 R198, RZ, RZ, RZ ;  /* 0x000000ffffc67224 */ /* 0x000fe200078e00ff */
[----:B------:R-:W-:Y:S02]  /*0650*/  MOV R195, RZ ;  /* 0x000000ff00c37202 */ /* 0x000fe40000000f00 */
[----:B------:R-:W-:Y:S01]  /*0660*/  CS2R R190, SRZ ;  /* 0x0000000000be7805 */ /* 0x000fe2000001ff00 */
[----:B------:R1:W-:Y:S01]  /*0670*/  STL [R1+0x30], RZ ;  /* 0x000030ff01007387 */ /* 0x0003e20000100800 */
[----:B------:R-:W-:-:S02]  /*0680*/  CS2R R188, SRZ ;  /* 0x0000000000bc7805 */ /* 0x000fc4000001ff00 */
[----:B------:R-:W-:Y:S01]  /*0690*/  CS2R R186, SRZ ;  /* 0x0000000000ba7805 */ /* 0x000fe2000001ff00 */
[----:B------:R-:W-:Y:S01]  /*06a0*/  IMAD.MOV.U32 R0, RZ, RZ, RZ ;  /* 0x000000ffff007224 */ /* 0x000fe200078e00ff */
        /* <DEDUP_REMOVED lines=18> */
[----:B------:R-:W-:Y:S02]  /*07d0*/  UPLOP3.LUT UP1, UPT, UPT, UPT, UPT, 0x40, 0x4 ;  /* 0x000000000004789c */ /* 0x000fe40003f2e870 */
[----:B------:R1:W-:Y:S01]  /*07e0*/  STL [R1+0x28], RZ ;  /* 0x000028ff01007387 */ /* 0x0003e20000100800 */
[----:B------:R-:W2:Y:S03]  /*07f0*/  LDCU UR7, c[0x0][0x408] ;  /* 0x00008100ff0777ac */ /* 0x000ea60008000800 */
[----:B------:R1:W-:Y:S01]  /*0800*/  STL [R1+0x24], RZ ;  /* 0x000024ff01007387 */ /* 0x0003e20000100800 */
[----:B------:R-:W3:Y:S03]  /*0810*/  LDCU UR19, c[0x0][0x388] ;  /* 0x00007100ff1377ac */ /* 0x000ee60008000800 */
[----:B------:R1:W-:Y:S01]  /*0820*/  STL [R1+0x10], RZ ;  /* 0x000010ff01007387 */ /* 0x0003e20000100800 */
[----:B------:R-:W4:Y:S03]  /*0830*/  LDCU.U8 UR18, c[0x0][0x410] ;  /* 0x00008200ff1277ac */ /* 0x000f260008000000 */
[----:B------:R1:W-:Y:S01]  /*0840*/  STL [R1+0xc], RZ ;  /* 0x00000cff01007387 */ /* 0x0003e20000100800 */
[----:B------:R-:W1:Y:S03]  /*0850*/  LDCU UR26, c[0x0][0x400] ;  /* 0x00008000ff1a77ac */ /* 0x000e660008000800 */
[----:B------:R0:W-:Y:S01]  /*0860*/  STL [R1+0x8], RZ ;  /* 0x000008ff01007387 */ /* 0x0001e20000100800 */
[----:B------:R-:W1:Y:S03]  /*0870*/  LDCU.64 UR28, c[0x0][0x468] ;  /* 0x00008d00ff1c77ac */ /* 0x000e660008000a00 */
[----:B------:R0:W-:Y:S01]  /*0880*/  STL [R1+0x4], RZ ;  /* 0x000004ff01007387 */ /* 0x0001e20000100800 */
[----:B------:R-:W1:Y:S03]  /*0890*/  LDCU.64 UR8, c[0x0][0x478] ;  /* 0x00008f00ff0877ac */ /* 0x000e660008000a00 */
[----:B------:R1:W-:Y:S01]  /*08a0*/  STL [R1], RZ ;  /* 0x000000ff01007387 */ /* 0x0003e20000100800 */
[----:B------:R-:W-:-:S02]  /*08b0*/  CS2R R32, SRZ ;  /* 0x0000000000207805 */ /* 0x000fc4000001ff00 */
[----:B------:R-:W-:Y:S02]  /*08c0*/  CS2R R34, SRZ ;  /* 0x0000000000227805 */ /* 0x000fe4000001ff00 */
[----:B------:R-:W-:Y:S01]  /*08d0*/  CS2R R36, SRZ ;  /* 0x0000000000247805 */ /* 0x000fe2000001ff00 */
[----:B0-----:R-:W5:Y:S01]  /*08e0*/  LDG.E.128 R48, desc[UR10][R2.64] ;  /* 0x0000000a02307981 */ /* 0x001f62000c1e1d00 */
[----:B------:R-:W-:Y:S02]  /*08f0*/  CS2R R38, SRZ ;  /* 0x0000000000267805 */ /* 0x000fe4000001ff00 */
[----:B------:R-:W-:Y:S01]  /*0900*/  CS2R R40, SRZ ;  /* 0x0000000000287805 */ /* 0x000fe2000001ff00 */
[----:B------:R-:W-:Y:S01]  /*0910*/  IMAD.MOV.U32 R42, RZ, RZ, RZ ;  /* 0x000000ffff2a7224 */ /* 0x000fe200078e00ff */
[----:B------:R-:W5:Y:S01]  /*0920*/  LDG.E.128 R52, desc[UR10][R2.64+0x1000] ;  /* 0x0010000a02347981 */ /* 0x000f62000c1e1d00 */
[----:B------:R-:W0:Y:S03]  /*0930*/  LDCU.128 UR12, c[0x0][0x3c0] ;  /* 0x00007800ff0c77ac */ /* 0x000e260008000c00 */
[----:B------:R-:W5:Y:S01]  /*0940*/  LDG.E.128 R56, desc[UR10][R2.64+0x2000] ;  /* 0x0020000a02387981 */ /* 0x000f62000c1e1d00 */
[----:B------:R-:W0:Y:S03]  /*0950*/  LDCU.64 UR20, c[0x0][0x438] ;  /* 0x00008700ff1477ac */ /* 0x000e260008000a00 */
[----:B------:R-:W5:Y:S01]  /*0960*/  LDG.E.128 R60, desc[UR10][R2.64+0x3000] ;  /* 0x0030000a023c7981 */ /* 0x000f62000c1e1d00 */
[----:B------:R-:W0:Y:S03]  /*0970*/  LDCU.64 UR22, c[0x0][0x380] ;  /* 0x00007000ff1677ac */ /* 0x000e260008000a00 */
[----:B------:R-:W5:Y:S01]  /*0980*/  LDG.E.128 R64, desc[UR10][R2.64+0x4000] ;  /* 0x0040000a02407981 */ /* 0x000f62000c1e1d00 */
[----:B------:R-:W0:Y:S03]  /*0990*/  LDCU.64 UR24, c[0x0][0x470] ;  /* 0x00008e00ff1877ac */ /* 0x000e260008000a00 */
[----:B------:R-:W5:Y:S04]  /*09a0*/  LDG.E.128 R68, desc[UR10][R2.64+0x5000] ;  /* 0x0050000a02447981 */ /* 0x000f68000c1e1d00 */
[----:B------:R2:W5:Y:S04]  /*09b0*/  LDG.E.128 R72, desc[UR10][R2.64+0x6000] ;  /* 0x0060000a02487981 */ /* 0x000568000c1e1d00 */
[----:B------:R-:W5:Y:S04]  /*09c0*/  LDG.E.128 R76, desc[UR10][R4.64] ;  /* 0x0000000a044c7981 */ /* 0x000f68000c1e1d00 */
[----:B------:R-:W5:Y:S01]  /*09d0*/  LDG.E.128 R80, desc[UR10][R4.64+0x1000] ;  /* 0x0010000a04507981 */ /* 0x000f62000c1e1d00 */
[----:B--2---:R-:W-:-:S03]  /*09e0*/  CS2R R2, SRZ ;  /* 0x0000000000027805 */ /* 0x004fc6000001ff00 */
[----:B------:R-:W5:Y:S04]  /*09f0*/  LDG.E.128 R84, desc[UR10][R4.64+0x2000] ;  /* 0x0020000a04547981 */ /* 0x000f68000c1e1d00 */
[----:B------:R-:W5:Y:S04]  /*0a00*/  LDG.E.128 R88, desc[UR10][R4.64+0x3000] ;  /* 0x0030000a04587981 */ /* 0x000f68000c1e1d00 */
[----:B------:R-:W5:Y:S04]  /*0a10*/  LDG.E.128 R92, desc[UR10][R4.64+0x4000] ;  /* 0x0040000a045c7981 */ /* 0x000f68000c1e1d00 */
[----:B------:R-:W5:Y:S04]  /*0a20*/  LDG.E.128 R96, desc[UR10][R4.64+0x5000] ;  /* 0x0050000a04607981 */ /* 0x000f68000c1e1d00 */
[----:B------:R2:W5:Y:S02]  /*0a30*/  LDG.E.128 R100, desc[UR10][R4.64+0x6000] ;  /* 0x0060000a04647981 */ /* 0x000564000c1e1d00 */
[----:B01234-:R-:W-:-:S07]  /*0a40*/  CS2R R4, SRZ ;  /* 0x0000000000047805 */ /* 0x01ffce000001ff00 */
.L_x_2035:
[----:B------:R-:W-:Y:S01]  /*0a50*/  UIMAD UR5, UR4, UR19, URZ ;  /* 0x00000013040572a4 */ /* 0x000fe2000f8e02ff */
[----:B0-----:R-:W0:Y:S01]  /*0a60*/  LDC.64 R204, c[0x0][0x3a8] ;  /* 0x0000ea00ffcc7b82 */ /* 0x001e220000000a00 */
[----:B--2---:R-:W2:Y:S02]  /*0a70*/  LDL.LU R185, [R1+0x14] ;  /* 0x0000140001b97983 */ /* 0x004ea40000300800 */
[----:B------:R-:W-:Y:S02]  /*0a80*/  USHF.R.S32.HI UR6, URZ, 0x1f, UR5 ;  /* 0x0000001fff067899 */ /* 0x000fe40008011405 */
[----:B---3--:R-:W3:Y:S01]  /*0a90*/  LDL.LU R184, [R1+0x18] ;  /* 0x0000180001b87983 */ /* 0x008ee20000300800 */
[----:B------:R-:W-:Y:S02]  /*0aa0*/  UIMAD.WIDE UR16, UR4, 0x4, UR14 ;  /* 0x00000004041078a5 */ /* 0x000fe4000f8e020e */
[----:B------:R-:W-:Y:S01]  /*0ab0*/  ULEA.HI UR6, UR6, UR5, URZ, 0x2 ;  /* 0x0000000506067291 */ /* 0x000fe2000f8f10ff */
[----:B-1----:R-:W1:Y:S01]  /*0ac0*/  LDC.64 R202, c[0x0][0x430] ;  /* 0x00010c00ffca7b82 */ /* 0x002e620000000a00 */
[----:B------:R-:W-:Y:S01]  /*0ad0*/  STL [R1+0x60], R16 ;  /* 0x0000601001007387 */ /* 0x000fe20000100800 */
[----:B------:R-:W-:Y:S01]  /*0ae0*/  ISETP.NE.U32.AND P0, PT, RZ, UR20, PT ;  /* 0x00000014ff007c0c */ /* 0x000fe2000bf05070 */
[----:B------:R-:W-:Y:S01]  /*0af0*/  IMAD.U32 R104, RZ, RZ, UR16 ;  /* 0x00000010ff687e24 */ /* 0x000fe2000f8e00ff */
[----:B------:R-:W-:Y:S01]  /*0b00*/  ISETP.NE.U32.AND P1, PT, RZ, UR24, PT ;  /* 0x00000018ff007c0c */ /* 0x000fe2000bf25070 */
[----:B------:R-:W-:Y:S01]  /*0b10*/  IMAD.U32 R44, RZ, RZ, UR6 ;  /* 0x00000006ff2c7e24 */ /* 0x000fe2000f8e00ff */
[----:B----4-:R4:W-:Y:S01]  /*0b20*/  STL [R1+0x5c], R15 ;  /* 0x00005c0f01007387 */ /* 0x0109e20000100800 */
[----:B------:R-:W-:Y:S01]  /*0b30*/  MOV R105, UR17 ;  /* 0x0000001100697c02 */ /* 0x000fe20008000f00 */
[----:B------:R-:W1:Y:S02]  /*0b40*/  LDC.64 R158, c[0x0][0x3b0] ;  /* 0x0000ec00ff9e7b82 */ /* 0x000e640000000a00 */
[----:B------:R-:W-:-:S02]  /*0b50*/  LEA.HI.SX32 R43, R44, R251, 0x1e ;  /* 0x000000fb2c2b7211 */ /* 0x000fc400078ff2ff */
[----:B------:R-:W-:Y:S01]  /*0b60*/  ISETP.NE.AND.EX P0, PT, RZ, UR21, PT, P0 ;  /* 0x00000015ff007c0c */ /* 0x000fe2000bf05300 */
[----:B------:R1:W3:Y:S02]  /*0b70*/  LDG.E R47, desc[UR10][R104.64] ;  /* 0x0000000a682f7981 */ /* 0x0002e4000c1e1900 */
[----:B------:R-:W-:Y:S01]  /*0b80*/  VIADD R114, R43, 0x300 ;  /* 0x000003002b727836 */ /* 0x000fe20000000000 */
[----:B------:R-:W1:Y:S01]  /*0b90*/  LDC.64 R200, c[0x0][0x428] ;  /* 0x00010a00ffc87b82 */ /* 0x000e620000000a00 */
[----:B----4-:R-:W4:Y:S02]  /*0ba0*/  LDL.LU R15, [R1+0x1c] ;  /* 0x00001c00010f7983 */ /* 0x010f240000300800 */
[----:B0-----:R-:W-:-:S06]  /*0bb0*/  IMAD.WIDE.U32 R122, R114, 0x8, R204 ;  /* 0x00000008727a7825 */ /* 0x001fcc00078e00cc */
[----:B------:R-:W2:Y:S01]  /*0bc0*/  LDG.E.64 R122, desc[UR10][R122.64] ;  /* 0x0000000a7a7a7981 */ /* 0x000ea2000c1e1b00 */
[----:B-1----:R-:W-:Y:S01]  /*0bd0*/  IMAD.WIDE.U32 R116, R114, 0x8, R202 ;  /* 0x0000000872747825 */ /* 0x002fe200078e00ca */
[----:B------:R-:W-:Y:S01]  /*0be0*/  ISETP.NE.AND.EX P1, PT, RZ, UR25, PT, P1 ;  /* 0x00000019ff007c0c */ /* 0x000fe2000bf25310 */
[----:B------:R-:W0:Y:S04]  /*0bf0*/  @P0 LDC.64 R112, c[0x0][0x438] ;  /* 0x00010e00ff700b82 */ /* 0x000e280000000a00 */
[----:B------:R-:W3:Y:S04]  /*0c00*/  LDG.E.64 R116, desc[UR10][R116.64] ;  /* 0x0000000a74747981 */ /* 0x000ee8000c1e1b00 */
[----:B------:R-:W1:Y:S08]  /*0c10*/  @P0 LDC.64 R108, c[0x0][0x438] ;  /* 0x00010e00ff6c0b82 */ /* 0x000e700000000a00 */
[----:B------:R-:W1:Y:S08]  /*0c20*/  @P1 LDC.64 R110, c[0x0][0x3b8] ;  /* 0x0000ee00ff6e1b82 */ /* 0x000e700000000a00 */
[----:B------:R-:W1:Y:S01]  /*0c30*/  @P1 LDC.64 R104, c[0x0][0x3b8] ;  /* 0x0000ee00ff681b82 */ /* 0x000e620000000a00 */
[----:B------:R-:W-:-:S02]  /*0c40*/  VIADD R176, R43, 0x400 ;  /* 0x000004002bb07836 */ /* 0x000fc40000000000 */
[----:B0-----:R-:W-:-:S04]  /*0c50*/  @P0 IMAD.WIDE.U32 R112, R114, 0x8, R112 ;  /* 0x0000000872700825 */ /* 0x001fc800078e0070 */
[C---:B-1----:R-:W-:Y:S01]  /*0c60*/  @P0 IMAD.WIDE.U32 R108, R176.reuse, 0x8, R108 ;  /* 0x00000008b06c0825 */ /* 0x042fe200078e006c */
[----:B-----5:R0:W5:Y:S01]  /*0c70*/  @P0 LDG.E.64 R142, desc[UR10][R112.64] ;  /* 0x0000000a708e0981 */ /* 0x020162000c1e1b00 */
[----:B------:R-:W-:Y:S01]  /*0c80*/  UIMAD.WIDE UR16, UR4, 0x4, UR12 ;  /* 0x00000004041078a5 */ /* 0x000fe2000f8e020c */
[----:B------:R-:W1:Y:S02]  /*0c90*/  @P0 LDC.64 R120, c[0x0][0x438] ;  /* 0x00010e00ff780b82 */ /* 0x000e640000000a00 */
[----:B------:R0:W5:Y:S01]  /*0ca0*/  @P0 LDG.E.64 R144, desc[UR10][R108.64] ;  /* 0x0000000a6c900981 */ /* 0x000162000c1e1b00 */
[----:B------:R-:W-:Y:S01]  /*0cb0*/  @P1 IMAD.WIDE.U32 R110, R176, 0x4, R110 ;  /* 0x00000004b06e1825 */ /* 0x000fe200078e006e */
[----:B------:R-:W-:-:S04]  /*0cc0*/  ISETP.NE.AND P3, PT, RZ, UR18, PT ;  /* 0x00000012ff007c0c */ /* 0x000fc8000bf65270 */
[----:B------:R-:W1:Y:S01]  /*0cd0*/  @P1 LDC.64 R154, c[0x0][0x3b8] ;  /* 0x0000ee00ff9a1b82 */ /* 0x000e620000000a00 */
[C---:B0-----:R-:W-:Y:S01]  /*0ce0*/  IMAD.WIDE.U32 R112, R43.reuse, 0x4, R158 ;  /* 0x000000042b707825 */ /* 0x041fe200078e009e */
[----:B------:R0:W5:Y:S01]  /*0cf0*/  @P1 LDG.E R46, desc[UR10][R110.64] ;  /* 0x0000000a6e2e1981 */ /* 0x000162000c1e1900 */
[C---:B------:R-:W-:Y:S02]  /*0d00*/  IADD3 R109, PT, PT, R43.reuse, 0x500, RZ ;  /* 0x000005002b6d7810 */ /* 0x040fe40007ffe0ff */
[----:B------:R-:W-:Y:S01]  /*0d10*/  @P1 IMAD.WIDE.U32 R104, R114, 0x4, R104 ;  /* 0x0000000472681825 */ /* 0x000fe200078e0068 */
[----:B------:R0:W5:Y:S03]  /*0d20*/  LDG.E R135, desc[UR10][R112.64] ;  /* 0x0000000a70877981 */ /* 0x000166000c1e1900 */
[C---:B------:R-:W-:Y:S01]  /*0d30*/  VIADD R108, R43.reuse, 0x200 ;  /* 0x000002002b6c7836 */ /* 0x040fe20000000000 */
[----:B------:R0:W5:Y:S01]  /*0d40*/  @P1 LDG.E R45, desc[UR10][R104.64] ;  /* 0x0000000a682d1981 */ /* 0x000162000c1e1900 */
[----:B------:R-:W-:-:S02]  /*0d50*/  VIADD R44, R43, 0x100 ;  /* 0x000001002b2c7836 */ /* 0x000fc40000000000 */
[----:B0-----:R-:W-:Y:S02]  /*0d60*/  VIADD R110, R43, 0x600 ;  /* 0x000006002b6e7836 */ /* 0x001fe40000000000 */
[----:B------:R-:W-:-:S04]  /*0d70*/  IMAD.WIDE.U32 R164, R176, 0x8, R204 ;  /* 0x00000008b0a47825 */ /* 0x000fc800078e00cc */
[----:B------:R-:W-:-:S04]  /*0d80*/  IMAD.WIDE.U32 R166, R176, 0x8, R200 ;  /* 0x00000008b0a67825 */ /* 0x000fc800078e00c8 */
[----:B------:R-:W-:-:S04]  /*0d90*/  IMAD.WIDE.U32 R106, R176, 0x8, R202 ;  /* 0x00000008b06a7825 */ /* 0x000fc800078e00ca */
[----:B------:R-:W-:Y:S01]  /*0da0*/  IMAD.WIDE.U32 R150, R114, 0x8, R200 ;  /* 0x0000000872967825 */ /* 0x000fe200078e00c8 */
[----:B------:R-:W-:Y:S01]  /*0db0*/  MOV R193, UR17 ;  /* 0x0000001100c17c02 */ /* 0x000fe20008000f00 */
[----:B------:R-:W4:Y:S02]  /*0dc0*/  LDG.E.64 R106, desc[UR10][R106.64] ;  /* 0x0000000a6a6a7981 */ /* 0x000f24000c1e1b00 */
[--C-:B------:R-:W-:Y:S02]  /*0dd0*/  IMAD.WIDE.U32 R112, R108, 0x4, R158.reuse ;  /* 0x000000046c707825 */ /* 0x100fe400078e009e */
[----:B------:R-:W4:Y:S02]  /*0de0*/  LDG.E.64 R150, desc[UR10][R150.64] ;  /* 0x0000000a96967981 */ /* 0x000f24000c1e1b00 */
[--C-:B------:R-:W-:Y:S02]  /*0df0*/  IMAD.WIDE.U32 R104, R114, 0x4, R158.reuse ;  /* 0x0000000472687825 */ /* 0x100fe400078e009e */
[----:B------:R-:W5:Y:S02]  /*0e00*/  LDG.E R112, desc[UR10][R112.64] ;  /* 0x0000000a70707981 */ /* 0x000f64000c1e1900 */
[----:B------:R-:W-:-:S02]  /*0e10*/  IMAD.WIDE.U32 R176, R176, 0x4, R158 ;  /* 0x00000004b0b07825 */ /* 0x000fc400078e009e */
[----:B------:R-:W4:Y:S02]  /*0e20*/  LDG.E.64 R164, desc[UR10][R164.64] ;  /* 0x0000000aa4a47981 */ /* 0x000f24000c1e1b00 */
[--C-:B------:R-:W-:Y:S02]  /*0e30*/  IMAD.WIDE.U32 R162, R44, 0x4, R158.reuse ;  /* 0x000000042ca27825 */ /* 0x100fe400078e009e */
[----:B------:R-:W5:Y:S02]  /*0e40*/  LDG.E R111, desc[UR10][R176.64] ;  /* 0x0000000ab06f7981 */ /* 0x000f64000c1e1900 */
[--C-:B------:R-:W-:Y:S02]  /*0e50*/  IMAD.WIDE.U32 R160, R109, 0x4, R158.reuse ;  /* 0x000000046da07825 */ /* 0x100fe400078e009e */
[----:B------:R-:W4:Y:S02]  /*0e60*/  LDG.E.64 R166, desc[UR10][R166.64] ;  /* 0x0000000aa6a67981 */ /* 0x000f24000c1e1b00 */
[----:B------:R-:W-:-:S02]  /*0e70*/  IMAD.WIDE.U32 R158, R110, 0x4, R158 ;  /* 0x000000046e9e7825 */ /* 0x000fc400078e009e */
[----:B------:R0:W5:Y:S04]  /*0e80*/  LDG.E R113, desc[UR10][R160.64] ;  /* 0x0000000aa0717981 */ /* 0x000168000c1e1900 */
[----:B------:R1:W5:Y:S01]  /*0e90*/  LDG.E R114, desc[UR10][R158.64] ;  /* 0x0000000a9e727981 */ /* 0x000362000c1e1900 */
[----:B------:R-:W-:Y:S01]  /*0ea0*/  IMAD.U32 R192, RZ, RZ, UR16 ;  /* 0x00000010ffc07e24 */ /* 0x000fe2000f8e00ff */
[--C-:B--2---:R-:W-:Y:S01]  /*0eb0*/  SHF.R.U32.HI R179, RZ, 0x10, R123.reuse ;  /* 0x00000010ffb37819 */ /* 0x104fe2000001167b */
[----:B0-----:R-:W-:Y:S01]  /*0ec0*/  IMAD.MOV.U32 R160, RZ, RZ, R122 ;  /* 0x000000ffffa07224 */ /* 0x001fe200078e007a */
[--C-:B-1----:R-:W-:Y:S01]  /*0ed0*/  SHF.R.U64 R158, R122, 0x10, R123.reuse ;  /* 0x000000107a9e7819 */ /* 0x102fe2000000127b */
[----:B------:R-:W-:Y:S02]  /*0ee0*/  IMAD.MOV.U32 R176, RZ, RZ, R123 ;  /* 0x000000ffffb07224 */ /* 0x000fe400078e007b */
[----:B------:R-:W2:Y:S01]  /*0ef0*/  LDG.E R192, desc[UR10][R192.64] ;  /* 0x0000000ac0c07981 */ /* 0x000ea2000c1e1900 */
[----:B------:R-:W0:Y:S01]  /*0f00*/  @P1 LDC.64 R122, c[0x0][0x3b8] ;  /* 0x0000ee00ff7a1b82 */ /* 0x000e220000000a00 */
[----:B---3--:R-:W-:Y:S01]  /*0f10*/  IMAD.MOV.U32 R183, RZ, RZ, R116 ;  /* 0x000000ffffb77224 */ /* 0x008fe200078e0074 */
[--C-:B------:R-:W-:Y:S01]  /*0f20*/  SHF.R.U64 R159, R116, 0x10, R117.reuse ;  /* 0x00000010749f7819 */ /* 0x100fe20000001275 */
[--C-:B------:R-:W-:Y:S01]  /*0f30*/  IMAD.MOV.U32 R182, RZ, RZ, R117.reuse ;  /* 0x000000ffffb67224 */ /* 0x100fe200078e0075 */
[----:B------:R-:W-:Y:S01]  /*0f40*/  SHF.R.U32.HI R180, RZ, 0x10, R117 ;  /* 0x00000010ffb47819 */ /* 0x000fe20000011675 */
[----:B------:R-:W-:Y:S01]  /*0f50*/  IMAD.U32 R183, R183, 0x10000, RZ ;  /* 0x00010000b7b77824 */ /* 0x000fe200078e00ff */
[----:B------:R-:W5:Y:S01]  /*0f60*/  LDG.E R134, desc[UR10][R162.64] ;  /* 0x0000000aa2867981 */ /* 0x000f62000c1e1900 */
[----:B------:R-:W-:-:S02]  /*0f70*/  IMAD.U32 R182, R182, 0x10000, RZ ;  /* 0x00010000b6b67824 */ /* 0x000fc400078e00ff */
[----:B------:R-:W-:Y:S02]  /*0f80*/  FADD.FTZ R185, R183, R185 ;  /* 0x000000b9b7b97221 */ /* 0x000fe40000010000 */
[----:B----4-:R-:W-:Y:S01]  /*0f90*/  FADD.FTZ R15, R182, R15 ;  /* 0x0000000fb60f7221 */ /* 0x010fe20000010000 */
[----:B0-----:R-:W-:-:S05]  /*0fa0*/  @P1 IMAD.WIDE.U32 R122, R108, 0x4, R122 ;  /* 0x000000046c7a1825 */ /* 0x001fca00078e007a */
[----:B------:R0:W5:Y:S02]  /*0fb0*/  @P1 LDG.E R119, desc[UR10][R122.64] ;  /* 0x0000000a7a771981 */ /* 0x000164000c1e1900 */
[----:B0-----:R-:W-:Y:S02]  /*0fc0*/  SHF.L.U32 R122, R159, 0x10, RZ ;  /* 0x000000109f7a7819 */ /* 0x001fe400000006ff */
[----:B------:R-:W-:Y:S03]  /*0fd0*/  STL [R1+0x14], R185 ;  /* 0x000014b901007387 */ /* 0x000fe60000100800 */
[----:B------:R-:W-:Y:S01]  /*0fe0*/  FADD.FTZ R184, R122, R184 ;  /* 0x000000b87ab87221 */ /* 0x000fe20000010000 */
[----:B------:R-:W3:Y:S04]  /*0ff0*/  LDL.LU R16, [R1+0x20] ;  /* 0x0000200001107983 */ /* 0x000ee80000300800 */
[----:B------:R-:W-:Y:S04]  /*1000*/  STL [R1+0x18], R184 ;  /* 0x000018b801007387 */ /* 0x000fe80000100800 */
[----:B------:R0:W-:Y:S04]  /*1010*/  STL [R1+0x1c], R15 ;  /* 0x00001c0f01007387 */ /* 0x0001e80000100800 */
[----:B0-----:R-:W4:Y:S01]  /*1020*/  LDL.LU R15, [R1+0x2c] ;  /* 0x00002c00010f7983 */ /* 0x001f220000300800 */
[----:B------:R-:W-:-:S05]  /*1030*/  @P0 IMAD.WIDE.U32 R120, R43, 0x8, R120 ;  /* 0x000000082b780825 */ /* 0x000fca00078e0078 */
[----:B------:R0:W5:Y:S02]  /*1040*/  @P0 LDG.E.64 R146, desc[UR10][R120.64] ;  /* 0x0000000a78920981 */ /* 0x000164000c1e1b00 */
[----:B0-----:R-:W0:Y:S01]  /*1050*/  @P1 LDC.64 R120, c[0x0][0x3b8] ;  /* 0x0000ee00ff781b82 */ /* 0x001e220000000a00 */
[----:B------:R-:W-:Y:S01]  /*1060*/  R2UR UR16, R47 ;  /* 0x000000002f1072ca */ /* 0x000fe200000e0000 */
[----:B------:R-:W-:Y:S02]  /*1070*/  IMAD.U32 R158, R158, 0x10000, RZ ;  /* 0x000100009e9e7824 */ /* 0x000fe400078e00ff */
[----:B------:R-:W-:Y:S01]  /*1080*/  IMAD.U32 R176, R176, 0x10000, RZ ;  /* 0x00010000b0b07824 */ /* 0x000fe200078e00ff */
[----:B------:R-:W-:Y:S02]  /*1090*/  SHF.R.U64 R181, R150, 0x10, R151 ;  /* 0x0000001096b57819 */ /* 0x000fe40000001297 */
[----:B------:R-:W-:Y:S01]  /*10a0*/  SHF.L.U32 R160, R160, 0x10, RZ ;  /* 0x00000010a0a07819 */ /* 0x000fe200000006ff */
[----:B------:R-:W-:-:S02]  /*10b0*/  IMAD.U32 R180, R180, 0x10000, RZ ;  /* 0x00010000b4b47824 */ /* 0x000fc400078e00ff */
[----:B------:R-:W-:Y:S01]  /*10c0*/  FMUL.FTZ R117, R88, R183 ;  /* 0x000000b758757220 */ /* 0x000fe20000410000 */
[----:B0-----:R-:W-:Y:S01]  /*10d0*/  @P1 IMAD.WIDE.U32 R120, R44, 0x4, R120 ;  /* 0x000000042c781825 */ /* 0x001fe200078e0078 */
[----:B------:R-:W5:Y:S04]  /*10e0*/  LDG.E R47, desc[UR10][R104.64] ;  /* 0x0000000a682f7981 */ /* 0x000f68000c1e1900 */
[----:B------:R0:W5:Y:S01]  /*10f0*/  @P1 LDG.E R118, desc[UR10][R120.64] ;  /* 0x0000000a78761981 */ /* 0x000162000c1e1900 */
[----:B------:R-:W-:Y:S02]  /*1100*/  IMAD.U32 R181, R181, 0x10000, RZ ;  /* 0x00010000b5b57824 */ /* 0x000fe400078e00ff */
[----:B------:R-:W-:Y:S02]  /*1110*/  IMAD.MOV.U32 R177, RZ, RZ, R151 ;  /* 0x000000ffffb17224 */ /* 0x000fe400078e0097 */
[----:B------:R-:W-:-:S04]  /*1120*/  IMAD.WIDE.U32 R168, R43, 0x8, R204 ;  /* 0x000000082ba87825 */ /* 0x000fc800078e00cc */
[----:B------:R-:W-:-:S04]  /*1130*/  IMAD.WIDE.U32 R156, R43, 0x8, R202 ;  /* 0x000000082b9c7825 */ /* 0x000fc800078e00ca */
[----:B0-----:R-:W-:Y:S01]  /*1140*/  FMUL.FTZ R121, R89, R122 ;  /* 0x0000007a59797220 */ /* 0x001fe20000410000 */
[----:B------:R-:W-:Y:S01]  /*1150*/  FADD.FTZ R0, R181, R0 ;  /* 0x00000000b5007221 */ /* 0x000fe20000010000 */
[----:B--2---:R-:W-:Y:S01]  /*1160*/  FSEL R192, R192, RZ, !P3 ;  /* 0x000000ffc0c07208 */ /* 0x004fe20005800000 */
[----:B------:R-:W2:Y:S01]  /*1170*/  LDG.E.64 R168, desc[UR10][R168.64] ;  /* 0x0000000aa8a87981 */ /* 0x000ea2000c1e1b00 */
[----:B------:R-:W-:Y:S01]  /*1180*/  MOV R161, R150 ;  /* 0x0000009600a17202 */ /* 0x000fe20000000f00 */
[----:B------:R-:W-:Y:S01]  /*1190*/  IMAD.WIDE.U32 R170, R43, 0x8, R200 ;  /* 0x000000082baa7825 */ /* 0x000fe200078e00c8 */
[----:B------:R-:W0:Y:S03]  /*11a0*/  @P0 LDC.64 R104, c[0x0][0x438] ;  /* 0x00010e00ff680b82 */ /* 0x000e260000000a00 */
[----:B------:R-:W-:Y:S01]  /*11b0*/  FADD.FTZ R120, -R192, R158 ;  /* 0x0000009ec0787221 */ /* 0x000fe20000010100 */
[----:B---3--:R-:W-:-:S03]  /*11c0*/  FADD.FTZ R16, R180, R16 ;  /* 0x00000010b4107221 */ /* 0x008fc60000010000 */
[----:B------:R-:W-:Y:S01]  /*11d0*/  FMUL.FTZ R120, R120, UR16 ;  /* 0x0000001078787c20 */ /* 0x000fe20008410000 */
[-C--:B------:R-:W-:Y:S01]  /*11e0*/  FFMA.FTZ R121, R61, R181.reuse, R121 ;  /* 0x000000b53d797223 */ /* 0x080fe20000010079 */
[----:B------:R-:W-:Y:S01]  /*11f0*/  FADD.FTZ R116, -R192, R160 ;  /* 0x000000a0c0747221 */ /* 0x000fe20000010100 */
[----:B------:R-:W-:Y:S01]  /*1200*/  SHF.L.U32 R123, R177, 0x10, RZ ;  /* 0x00000010b17b7819 */ /* 0x000fe200000006ff */
[----:B------:R-:W-:Y:S01]  /*1210*/  FFMA.FTZ R240, R120, R122, R240 ;  /* 0x0000007a78f07223 */ /* 0x000fe200000100f0 */
[----:B------:R-:W-:Y:S01]  /*1220*/  FADD.FTZ R122, -R192, R176 ;  /* 0x000000b0c07a7221 */ /* 0x000fe20000010100 */
[----:B------:R-:W-:Y:S01]  /*1230*/  FFMA.FTZ R29, R120, R181, R29 ;  /* 0x000000b5781d7223 */ /* 0x000fe2000001001d */
[----:B------:R-:W-:Y:S01]  /*1240*/  FMUL.FTZ R116, R116, UR16 ;  /* 0x0000001074747c20 */ /* 0x000fe20008410000 */
[----:B------:R-:W1:Y:S01]  /*1250*/  @P1 LDC.64 R176, c[0x0][0x3b8] ;  /* 0x0000ee00ffb01b82 */ /* 0x000e620000000a00 */
[----:B------:R-:W-:Y:S01]  /*1260*/  FMUL.FTZ R122, R122, UR16 ;  /* 0x000000107a7a7c20 */ /* 0x000fe20008410000 */
[-C--:B------:R-:W-:Y:S01]  /*1270*/  FMUL.FTZ R181, R90, R182.reuse ;  /* 0x000000b65ab57220 */ /* 0x080fe20000410000 */
[----:B------:R-:W3:Y:S02]  /*1280*/  LDG.E.64 R156, desc[UR10][R156.64] ;  /* 0x0000000a9c9c7981 */ /* 0x000ee4000c1e1b00 */
[----:B------:R-:W-:Y:S01]  /*1290*/  FFMA.FTZ R241, R122, R182, R241 ;  /* 0x000000b67af17223 */ /* 0x000fe200000100f1 */
[----:B------:R-:W-:Y:S01]  /*12a0*/  IMAD.MOV.U32 R182, RZ, RZ, R106 ;  /* 0x000000ffffb67224 */ /* 0x000fe200078e006a */
[----:B------:R-:W3:Y:S01]  /*12b0*/  LDG.E.64 R170, desc[UR10][R170.64] ;  /* 0x0000000aaaaa7981 */ /* 0x000ee2000c1e1b00 */
[----:B------:R-:W-:-:S02]  /*12c0*/  IMAD.U32 R161, R161, 0x10000, RZ ;  /* 0x00010000a1a17824 */ /* 0x000fc400078e00ff */
[----:B------:R-:W-:Y:S01]  /*12d0*/  IMAD.WIDE.U32 R172, R44, 0x8, R204 ;  /* 0x000000082cac7825 */ /* 0x000fe200078e00cc */
[----:B------:R-:W-:Y:S01]  /*12e0*/  SHF.R.U32.HI R178, RZ, 0x10, R151 ;  /* 0x00000010ffb27819 */ /* 0x000fe20000011697 */
[----:B------:R-:W2:Y:S02]  /*12f0*/  @P0 LDC.64 R158, c[0x0][0x438] ;  /* 0x00010e00ff9e0b82 */ /* 0x000ea40000000a00 */
[----:B------:R-:W-:Y:S02]  /*1300*/  IMAD.U32 R182, R182, 0x10000, RZ ;  /* 0x00010000b6b67824 */ /* 0x000fe400078e00ff */
[----:B------:R-:W-:Y:S01]  /*1310*/  FFMA.FTZ R239, R116, R183, R239 ;  /* 0x000000b774ef7223 */ /* 0x000fe200000100ef */
[----:B------:R-:W-:Y:S01]  /*1320*/  FADD.FTZ R2, R161, R2 ;  /* 0x00000002a1027221 */ /* 0x000fe20000010000 */
[----:B------:R-:W2:Y:S01]  /*1330*/  LDL.LU R183, [R1+0x30] ;  /* 0x0000300001b77983 */ /* 0x000ea20000300800 */
[----:B----4-:R-:W-:-:S03]  /*1340*/  FADD.FTZ R15, R182, R15 ;  /* 0x0000000fb60f7221 */ /* 0x010fc60000010000 */
[----:B------:R4:W-:Y:S01]  /*1350*/  STL [R1+0x20], R16 ;  /* 0x0000201001007387 */ /* 0x0009e20000100800 */
[-C--:B------:R-:W-:Y:S01]  /*1360*/  FFMA.FTZ R30, R116, R161.reuse, R30 ;  /* 0x000000a1741e7223 */ /* 0x080fe2000001001e */
[----:B------:R-:W-:Y:S01]  /*1370*/  FFMA.FTZ R117, R60, R161, R117 ;  /* 0x000000a13c757223 */ /* 0x000fe20000010075 */
[----:B------:R-:W-:Y:S01]  /*1380*/  IMAD.U32 R179, R179, 0x10000, RZ ;  /* 0x00010000b3b37824 */ /* 0x000fe200078e00ff */
[----:B------:R-:W0:Y:S01]  /*1390*/  @P1 LDC.64 R160, c[0x0][0x3b8] ;  /* 0x0000ee00ffa01b82 */ /* 0x000e220000000a00 */
[----:B------:R-:W-:Y:S01]  /*13a0*/  IMAD.WIDE.U32 R174, R44, 0x8, R200 ;  /* 0x000000082cae7825 */ /* 0x000fe200078e00c8 */
[----:B------:R-:W3:Y:S04]  /*13b0*/  LDG.E.64 R172, desc[UR10][R172.64] ;  /* 0x0000000aacac7981 */ /* 0x000ee8000c1e1b00 */
[----:B----4-:R-:W4:Y:S04]  /*13c0*/  LDL.LU R16, [R1+0x34] ;  /* 0x0000340001107983 */ /* 0x010f280000300800 */
[----:B------:R1:W-:Y:S02]  /*13d0*/  STL [R1+0x2c], R15 ;  /* 0x00002c0f01007387 */ /* 0x0003e40000100800 */
[----:B-1----:R-:W-:-:S04]  /*13e0*/  @P1 IMAD.WIDE.U32 R176, R110, 0x4, R176 ;  /* 0x000000046eb01825 */ /* 0x002fc800078e00b0 */
[----:B------:R-:W-:Y:S01]  /*13f0*/  FADD.FTZ R179, -R192, R179 ;  /* 0x000000b3c0b37221 */ /* 0x000fe20000010100 */
[----:B------:R-:W-:Y:S01]  /*1400*/  FADD.FTZ R186, R123, R186 ;  /* 0x000000ba7bba7221 */ /* 0x000fe20000010000 */
[-C--:B------:R-:W-:Y:S01]  /*1410*/  FFMA.FTZ R28, R122, R123.reuse, R28 ;  /* 0x0000007b7a1c7223 */ /* 0x080fe2000001001c */
[----:B------:R-:W-:Y:S01]  /*1420*/  IMAD.WIDE.U32 R152, R44, 0x8, R202 ;  /* 0x000000082c987825 */ /* 0x000fe200078e00ca */
[----:B------:R-:W3:Y:S04]  /*1430*/  LDG.E.64 R174, desc[UR10][R174.64] ;  /* 0x0000000aaeae7981 */ /* 0x000ee8000c1e1b00 */
[----:B------:R-:W3:Y:S01]  /*1440*/  LDL.LU R15, [R1+0x38] ;  /* 0x00003800010f7983 */ /* 0x000ee20000300800 */
[----:B------:R-:W-:Y:S01]  /*1450*/  FFMA.FTZ R123, R62, R123, R181 ;  /* 0x0000007b3e7b7223 */ /* 0x000fe200000100b5 */
[----:B------:R-:W-:-:S02]  /*1460*/  IMAD.U32 R181, R178, 0x10000, RZ ;  /* 0x00010000b2b57824 */ /* 0x000fc400078e00ff */
[----:B------:R-:W-:Y:S01]  /*1470*/  FMUL.FTZ R178, R179, UR16 ;  /* 0x00000010b3b27c20 */ /* 0x000fe20008410000 */
[----:B------:R1:W5:Y:S01]  /*1480*/  @P1 LDG.E R125, desc[UR10][R176.64] ;  /* 0x0000000ab07d1981 */ /* 0x000362000c1e1900 */
[----:B------:R-:W-:-:S03]  /*1490*/  FMUL.FTZ R179, R91, R180 ;  /* 0x000000b45bb37220 */ /* 0x000fc60000410000 */
[----:B------:R-:W3:Y:S01]  /*14a0*/  LDG.E.64 R152, desc[UR10][R152.64] ;  /* 0x0000000a98987981 */ /* 0x000ee2000c1e1b00 */
[----:B------:R-:W-:Y:S01]  /*14b0*/  FFMA.FTZ R242, R178, R180, R242 ;  /* 0x000000b4b2f27223 */ /* 0x000fe200000100f2 */
[----:B------:R-:W-:Y:S01]  /*14c0*/  IMAD.WIDE.U32 R162, R108, 0x8, R204 ;  /* 0x000000086ca27825 */ /* 0x000fe200078e00cc */
[----:B-1----:R-:W-:-:S03]  /*14d0*/  MOV R177, R164 ;  /* 0x000000a400b17202 */ /* 0x002fc60000000f00 */
[----:B------:R-:W-:Y:S01]  /*14e0*/  FADD.FTZ R187, R181, R187 ;  /* 0x000000bbb5bb7221 */ /* 0x000fe20000010000 */
[-C--:B------:R-:W-:Y:S01]  /*14f0*/  FFMA.FTZ R27, R178, R181.reuse, R27 ;  /* 0x000000b5b21b7223 */ /* 0x080fe2000001001b */
[----:B------:R-:W-:Y:S01]  /*1500*/  FFMA.FTZ R179, R63, R181, R179 ;  /* 0x000000b53fb37223 */ /* 0x000fe200000100b3 */
[--C-:B------:R-:W-:Y:S01]  /*1510*/  SHF.R.U64 R180, R164, 0x10, R165.reuse ;  /* 0x00000010a4b47819 */ /* 0x100fe200000012a5 */
[--C-:B------:R-:W-:Y:S01]  /*1520*/  IMAD.MOV.U32 R164, RZ, RZ, R165.reuse ;  /* 0x000000ffffa47224 */ /* 0x100fe200078e00a5 */
[----:B------:R-:W-:Y:S01]  /*1530*/  SHF.L.U32 R177, R177, 0x10, RZ ;  /* 0x00000010b1b17819 */ /* 0x000fe200000006ff */
[----:B------:R-:W-:Y:S01]  /*1540*/  IMAD.MOV.U32 R176, RZ, RZ, R166 ;  /* 0x000000ffffb07224 */ /* 0x000fe200078e00a6 */
[----:B------:R-:W-:Y:S01]  /*1550*/  SHF.R.U32.HI R184, RZ, 0x10, R165 ;  /* 0x00000010ffb87819 */ /* 0x000fe200000116a5 */
[----:B0-----:R-:W-:Y:S01]  /*1560*/  @P0 IMAD.WIDE.U32 R104, R44, 0x8, R104 ;  /* 0x000000082c680825 */ /* 0x001fe200078e0068 */
[--C-:B------:R-:W-:Y:S01]  /*1570*/  SHF.R.U64 R181, R166, 0x10, R167.reuse ;  /* 0x00000010a6b57819 */ /* 0x100fe200000012a7 */
[----:B------:R-:W3:Y:S01]  /*1580*/  LDG.E.64 R162, desc[UR10][R162.64] ;  /* 0x0000000aa2a27981 */ /* 0x000ee2000c1e1b00 */
[--C-:B------:R-:W-:Y:S01]  /*1590*/  SHF.R.U32.HI R166, RZ, 0x10, R167.reuse ;  /* 0x00000010ffa67819 */ /* 0x100fe200000116a7 */
[----:B------:R-:W-:Y:S01]  /*15a0*/  IMAD.MOV.U32 R165, RZ, RZ, R167 ;  /* 0x000000ffffa57224 */ /* 0x000fe200078e00a7 */
[----:B------:R-:W-:Y:S01]  /*15b0*/  SHF.R.U64 R167, R106, 0x10, R107 ;  /* 0x000000106aa77819 */ /* 0x000fe2000000126b */
[----:B------:R-:W-:Y:S01]  /*15c0*/  IMAD.WIDE.U32 R150, R108, 0x8, R202 ;  /* 0x000000086c967825 */ /* 0x000fe200078e00ca */
[--C-:B------:R-:W-:Y:S01]  /*15d0*/  SHF.R.U32.HI R193, RZ, 0x10, R107.reuse ;  /* 0x00000010ffc17819 */ /* 0x100fe2000001166b */
[----:B------:R0:W5:Y:S02]  /*15e0*/  @P0 LDG.E.64 R148, desc[UR10][R104.64] ;  /* 0x0000000a68940981 */ /* 0x000164000c1e1b00 */
[----:B------:R-:W-:-:S02]  /*15f0*/  IMAD.MOV.U32 R106, RZ, RZ, R107 ;  /* 0x000000ffff6a7224 */ /* 0x000fc400078e006b */
[----:B------:R-:W-:Y:S01]  /*1600*/  FADD.FTZ R107, -R192, R177 ;  /* 0x000000b1c06b7221 */ /* 0x000fe20000010100 */
[----:B------:R-:W-:Y:S01]  /*1610*/  IMAD.U32 R180, R180, 0x10000, RZ ;  /* 0x00010000b4b47824 */ /* 0x000fe200078e00ff */
[----:B------:R-:W-:Y:S01]  /*1620*/  SHF.L.U32 R177, R176, 0x10, RZ ;  /* 0x00000010b0b17819 */ /* 0x000fe200000006ff */
[----:B------:R-:W3:Y:S01]  /*1630*/  LDG.E.64 R150, desc[UR10][R150.64] ;  /* 0x0000000a96967981 */ /* 0x000ee2000c1e1b00 */
[----:B------:R-:W-:Y:S01]  /*1640*/  FMUL.FTZ R176, R107, UR16 ;  /* 0x000000106bb07c20 */ /* 0x000fe20008410000 */
[----:B------:R-:W-:Y:S01]  /*1650*/  FMUL.FTZ R107, R92, R182 ;  /* 0x000000b65c6b7220 */ /* 0x000fe20000410000 */
[----:B0-----:R-:W-:-:S04]  /*1660*/  IMAD.WIDE.U32 R104, R108, 0x8, R200 ;  /* 0x000000086c687825 */ /* 0x001fc800078e00c8 */
[----:B------:R-:W-:Y:S01]  /*1670*/  FADD.FTZ R180, -R192, R180 ;  /* 0x000000b4c0b47221 */ /* 0x000fe20000010100 */
[----:B------:R-:W-:Y:S01]  /*1680*/  FADD.FTZ R188, R177, R188 ;  /* 0x000000bcb1bc7221 */ /* 0x000fe20000010000 */
[----:B------:R-:W-:Y:S02]  /*1690*/  IMAD.U32 R167, R167, 0x10000, RZ ;  /* 0x00010000a7a77824 */ /* 0x000fe400078e00ff */
[-C--:B------:R-:W-:Y:S01]  /*16a0*/  FFMA.FTZ R26, R176, R177.reuse, R26 ;  /* 0x000000b1b01a7223 */ /* 0x080fe2000001001a */
[----:B------:R-:W-:Y:S01]  /*16b0*/  @P1 IMAD.WIDE.U32 R160, R109, 0x4, R160 ;  /* 0x000000046da01825 */ /* 0x000fe200078e00a0 */
[----:B------:R-:W3:Y:S03]  /*16c0*/  LDG.E.64 R104, desc[UR10][R104.64] ;  /* 0x0000000a68687981 */ /* 0x000ee6000c1e1b00 */
[----:B------:R-:W-:Y:S01]  /*16d0*/  FFMA.FTZ R177, R64, R177, R107 ;  /* 0x000000b140b17223 */ /* 0x000fe2000001006b */
[----:B------:R-:W-:Y:S01]  /*16e0*/  FMUL.FTZ R180, R180, UR16 ;  /* 0x00000010b4b47c20 */ /* 0x000fe20008410000 */
[----:B------:R-:W-:-:S02]  /*16f0*/  IMAD.U32 R181, R181, 0x10000, RZ ;  /* 0x00010000b5b57824 */ /* 0x000fc400078e00ff */
[----:B------:R-:W-:Y:S01]  /*1700*/  FMUL.FTZ R107, R93, R167 ;  /* 0x000000a75d6b7220 */ /* 0x000fe20000410000 */
[----:B------:R0:W5:Y:S01]  /*1710*/  @P1 LDG.E R124, desc[UR10][R160.64] ;  /* 0x0000000aa07c1981 */ /* 0x000162000c1e1900 */
[----:B------:R-:W-:Y:S01]  /*1720*/  FADD.FTZ R189, R181, R189 ;  /* 0x000000bdb5bd7221 */ /* 0x000fe20000010000 */
[-C--:B------:R-:W-:Y:S01]  /*1730*/  FFMA.FTZ R25, R180, R181.reuse, R25 ;  /* 0x000000b5b4197223 */ /* 0x080fe20000010019 */
[----:B------:R-:W-:Y:S01]  /*1740*/  FFMA.FTZ R181, R65, R181, R107 ;  /* 0x000000b541b57223 */ /* 0x000fe2000001006b */
[----:B------:R-:W-:Y:S01]  /*1750*/  SHF.L.U32 R107, R164, 0x10, RZ ;  /* 0x00000010a46b7819 */ /* 0x000fe200000006ff */
[----:B------:R-:W-:Y:S01]  /*1760*/  IMAD.U32 R164, R106, 0x10000, RZ ;  /* 0x000100006aa47824 */ /* 0x000fe200078e00ff */
[----:B------:R-:W-:Y:S01]  /*1770*/  SHF.L.U32 R193, R193, 0x10, RZ ;  /* 0x00000010c1c17819 */ /* 0x000fe200000006ff */
[----:B0-----:R-:W-:-:S06]  /*1780*/  IMAD.WIDE.U32 R160, R109, 0x8, R202 ;  /* 0x000000086da07825 */ /* 0x001fcc00078e00ca */
[----:B------:R-:W3:Y:S01]  /*1790*/  LDG.E.64 R160, desc[UR10][R160.64] ;  /* 0x0000000aa0a07981 */ /* 0x000ee2000c1e1b00 */
[----:B--2---:R-:W-:-:S05]  /*17a0*/  FADD.FTZ R183, R167, R183 ;  /* 0x000000b7a7b77221 */ /* 0x004fca0000010000 */
[----:B------:R-:W-:Y:S01]  /*17b0*/  STL [R1+0x30], R183 ;  /* 0x000030b701007387 */ /* 0x000fe20000100800 */
[----:B----4-:R-:W-:-:S05]  /*17c0*/  FADD.FTZ R16, R164, R16 ;  /* 0x00000010a4107221 */ /* 0x010fca0000010000 */
[----:B------:R-:W-:Y:S01]  /*17d0*/  STL [R1+0x34], R16 ;  /* 0x0000341001007387 */ /* 0x000fe20000100800 */
[----:B---3--:R-:W-:-:S05]  /*17e0*/  FADD.FTZ R15, R193, R15 ;  /* 0x0000000fc10f7221 */ /* 0x008fca0000010000 */
[----:B------:R0:W-:Y:S04]  /*17f0*/  STL [R1+0x38], R15 ;  /* 0x0000380f01007387 */ /* 0x0001e80000100800 */
[----:B0-----:R-:W2:Y:S01]  /*1800*/  LDL.LU R15, [R1+0x3c] ;  /* 0x00003c00010f7983 */ /* 0x001ea20000300800 */
[----:B------:R-:W-:-:S04]  /*1810*/  @P1 IMAD.WIDE.U32 R154, R43, 0x4, R154 ;  /* 0x000000042b9a1825 */ /* 0x000fc800078e009a */
[----:B------:R-:W-:Y:S01]  /*1820*/  IMAD.U32 R184, R184, 0x10000, RZ ;  /* 0x00010000b8b87824 */ /* 0x000fe200078e00ff */
[----:B------:R0:W5:Y:S01]  /*1830*/  @P1 LDG.E R115, desc[UR10][R154.64] ;  /* 0x0000000a9a731981 */ /* 0x000162000c1e1900 */
[----:B------:R-:W-:-:S04]  /*1840*/  @P0 IMAD.WIDE.U32 R158, R110, 0x8, R158 ;  /* 0x000000086e9e0825 */ /* 0x000fc800078e009e */
[C---:B------:R-:W-:Y:S01]  /*1850*/  FADD.FTZ R184, -R192.reuse, R184 ;  /* 0x000000b8c0b87221 */ /* 0x040fe20000010100 */
[----:B------:R-:W-:Y:S01]  /*1860*/  FADD.FTZ R107, -R192, R107 ;  /* 0x0000006bc06b7221 */ /* 0x000fe20000010100 */
[----:B------:R-:W-:Y:S01]  /*1870*/  FFMA.FTZ R243, R176, R182, R243 ;  /* 0x000000b6b0f37223 */ /* 0x000fe200000100f3 */
[----:B------:R1:W5:Y:S01]  /*1880*/  @P0 LDG.E.64 R136, desc[UR10][R158.64] ;  /* 0x0000000a9e880981 */ /* 0x000362000c1e1b00 */
[----:B0-----:R-:W0:Y:S01]  /*1890*/  @P0 LDC.64 R154, c[0x0][0x438] ;  /* 0x00010e00ff9a0b82 */ /* 0x001e220000000a00 */
[----:B------:R-:W-:Y:S01]  /*18a0*/  FMUL.FTZ R184, R184, UR16 ;  /* 0x00000010b8b87c20 */ /* 0x000fe20008410000 */
[----:B------:R-:W-:Y:S01]  /*18b0*/  FMUL.FTZ R182, R107, UR16 ;  /* 0x000000106bb67c20 */ /* 0x000fe20008410000 */
[----:B------:R-:W-:-:S04]  /*18c0*/  IMAD.WIDE.U32 R106, R110, 0x8, R200 ;  /* 0x000000086e6a7825 */ /* 0x000fc800078e00c8 */
[-C--:B------:R-:W-:Y:S01]  /*18d0*/  FMUL.FTZ R194, R95, R193.reuse ;  /* 0x000000c15fc27220 */ /* 0x080fe20000410000 */
[----:B------:R-:W-:Y:S01]  /*18e0*/  FFMA.FTZ R250, R184, R193, R250 ;  /* 0x000000c1b8fa7223 */ /* 0x000fe200000100fa */
[----:B------:R-:W-:Y:S01]  /*18f0*/  SHF.R.U64 R193, R168, 0x10, R169 ;  /* 0x00000010a8c17819 */ /* 0x000fe200000012a9 */
[----:B-1----:R-:W-:-:S04]  /*1900*/  IMAD.WIDE.U32 R158, R109, 0x8, R200 ;  /* 0x000000086d9e7825 */ /* 0x002fc800078e00c8 */
[-C--:B------:R-:W-:Y:S01]  /*1910*/  FMUL.FTZ R183, R94, R164.reuse ;  /* 0x000000a45eb77220 */ /* 0x080fe20000410000 */
[----:B------:R-:W-:Y:S02]  /*1920*/  IMAD.U32 R165, R165, 0x10000, RZ ;  /* 0x00010000a5a57824 */ /* 0x000fe400078e00ff */
[----:B------:R-:W-:Y:S01]  /*1930*/  FFMA.FTZ R249, R182, R164, R249 ;  /* 0x000000a4b6f97223 */ /* 0x000fe200000100f9 */
[----:B------:R-:W-:Y:S02]  /*1940*/  IMAD.MOV.U32 R200, RZ, RZ, R168 ;  /* 0x000000ffffc87224 */ /* 0x000fe400078e00a8 */
[----:B------:R-:W-:Y:S01]  /*1950*/  IMAD.U32 R185, R166, 0x10000, RZ ;  /* 0x00010000a6b97824 */ /* 0x000fe200078e00ff */
[----:B------:R-:W-:Y:S01]  /*1960*/  MOV R199, R170 ;  /* 0x000000aa00c77202 */ /* 0x000fe20000000f00 */
[----:B------:R-:W-:Y:S02]  /*1970*/  IMAD.MOV.U32 R168, RZ, RZ, R169 ;  /* 0x000000ffffa87224 */ /* 0x000fe400078e00a9 */
[----:B------:R-:W-:Y:S01]  /*1980*/  FFMA.FTZ R244, R180, R167, R244 ;  /* 0x000000a7b4f47223 */ /* 0x000fe200000100f4 */
[----:B------:R-:W3:Y:S01]  /*1990*/  LDL.LU R251, [R1+0x4] ;  /* 0x0000040001fb7983 */ /* 0x000ee20000300800 */
[----:B0-----:R-:W-:Y:S01]  /*19a0*/  @P0 IMAD.WIDE.U32 R154, R108, 0x8, R154 ;  /* 0x000000086c9a0825 */ /* 0x001fe200078e009a */
[----:B------:R-:W-:-:S02]  /*19b0*/  SHF.R.U32.HI R169, RZ, 0x10, R169 ;  /* 0x00000010ffa97819 */ /* 0x000fc400000116a9 */
[----:B------:R-:W4:Y:S04]  /*19c0*/  LDG.E.64 R158, desc[UR10][R158.64] ;  /* 0x0000000a9e9e7981 */ /* 0x000f28000c1e1b00 */
[----:B------:R0:W5:Y:S01]  /*19d0*/  @P0 LDG.E.64 R140, desc[UR10][R154.64] ;  /* 0x0000000a9a8c0981 */ /* 0x000162000c1e1b00 */
[----:B------:R-:W-:Y:S01]  /*19e0*/  FADD.FTZ R190, R165, R190 ;  /* 0x000000bea5be7221 */ /* 0x000fe20000010000 */
[-C--:B------:R-:W-:Y:S01]  /*19f0*/  FFMA.FTZ R24, R182, R165.reuse, R24 ;  /* 0x000000a5b6187223 */ /* 0x080fe20000010018 */
[----:B------:R-:W-:Y:S01]  /*1a00*/  FFMA.FTZ R183, R66, R165, R183 ;  /* 0x000000a542b77223 */ /* 0x000fe200000100b7 */
[----:B------:R-:W-:Y:S01]  /*1a10*/  IMAD.U32 R168, R168, 0x10000, RZ ;  /* 0x00010000a8a87824 */ /* 0x000fe200078e00ff */
[----:B------:R-:W3:Y:S01]  /*1a20*/  LDG.E.64 R106, desc[UR10][R106.64] ;  /* 0x0000000a6a6a7981 */ /* 0x000ee2000c1e1b00 */
[----:B0-----:R-:W0:Y:S01]  /*1a30*/  @P0 LDC.64 R154, c[0x0][0x438] ;  /* 0x00010e00ff9a0b82 */ /* 0x001e220000000a00 */
[----:B------:R-:W-:-:S04]  /*1a40*/  IMAD.WIDE.U32 R164, R110, 0x8, R202 ;  /* 0x000000086ea47825 */ /* 0x000fc800078e00ca */
[----:B------:R-:W-:Y:S01]  /*1a50*/  FADD.FTZ R168, -R192, R168 ;  /* 0x000000a8c0a87221 */ /* 0x000fe20000010100 */
[----:B------:R-:W-:Y:S01]  /*1a60*/  IMAD.U32 R201, R200, 0x10000, RZ ;  /* 0x00010000c8c97824 */ /* 0x000fe200078e00ff */
[----:B------:R-:W-:Y:S01]  /*1a70*/  SHF.R.U64 R200, R156, 0x10, R157 ;  /* 0x000000109cc87819 */ /* 0x000fe2000000129d */
[----:B------:R-:W-:Y:S02]  /*1a80*/  IMAD.U32 R169, R169, 0x10000, RZ ;  /* 0x00010000a9a97824 */ /* 0x000fe400078e00ff */
[----:B------:R-:W-:Y:S01]  /*1a90*/  IMAD.MOV.U32 R202, RZ, RZ, R156 ;  /* 0x000000ffffca7224 */ /* 0x000fe200078e009c */
[----:B------:R-:W-:Y:S01]  /*1aa0*/  MOV R156, R157 ;  /* 0x0000009d009c7202 */ /* 0x000fe20000000f00 */
[----:B------:R-:W-:Y:S01]  /*1ab0*/  FADD.FTZ R191, R185, R191 ;  /* 0x000000bfb9bf7221 */ /* 0x000fe20000010000 */
[----:B------:R-:W-:Y:S01]  /*1ac0*/  SHF.R.U32.HI R157, RZ, 0x10, R157 ;  /* 0x00000010ff9d7819 */ /* 0x000fe2000001169d */
[-C--:B------:R-:W-:Y:S01]  /*1ad0*/  FFMA.FTZ R23, R184, R185.reuse, R23 ;  /* 0x000000b9b8177223 */ /* 0x080fe20000010017 */
[----:B------:R-:W-:Y:S01]  /*1ae0*/  FADD.FTZ R169, -R192, R169 ;  /* 0x000000a9c0a97221 */ /* 0x000fe20000010100 */
[----:B------:R-:W-:Y:S01]  /*1af0*/  FFMA.FTZ R185, R67, R185, R194 ;  /* 0x000000b943b97223 */ /* 0x000fe200000100c2 */
[--C-:B------:R-:W-:Y:S01]  /*1b00*/  SHF.R.U64 R194, R170, 0x10, R171.reuse ;  /* 0x00000010aac27819 */ /* 0x100fe200000012ab */
[----:B------:R-:W-:-:S02]  /*1b10*/  IMAD.MOV.U32 R170, RZ, RZ, R171 ;  /* 0x000000ffffaa7224 */ /* 0x000fc400078e00ab */
[----:B------:R-:W-:Y:S01]  /*1b20*/  FMUL.FTZ R215, R168, UR16 ;  /* 0x00000010a8d77c20 */ /* 0x000fe20008410000 */
[----:B------:R-:W-:Y:S01]  /*1b30*/  IMAD.U32 R156, R156, 0x10000, RZ ;  /* 0x000100009c9c7824 */ /* 0x000fe200078e00ff */
[----:B------:R-:W-:Y:S01]  /*1b40*/  SHF.R.U32.HI R171, RZ, 0x10, R171 ;  /* 0x00000010ffab7819 */ /* 0x000fe200000116ab */
[----:B------:R-:W-:Y:S02]  /*1b50*/  IMAD.U32 R193, R193, 0x10000, RZ ;  /* 0x00010000c1c17824 */ /* 0x000fe400078e00ff */
[----:B------:R-:W-:Y:S01]  /*1b60*/  FMUL.FTZ R217, R169, UR16 ;  /* 0x00000010a9d97c20 */ /* 0x000fe20008410000 */
[----:B------:R-:W-:Y:S02]  /*1b70*/  IMAD.U32 R157, R157, 0x10000, RZ ;  /* 0x000100009d9d7824 */ /* 0x000fe400078e00ff */
[-C--:B------:R-:W-:Y:S01]  /*1b80*/  FMUL.FTZ R216, R78, R156.reuse ;  /* 0x0000009c4ed87220 */ /* 0x080fe20000410000 */
[----:B------:R-:W-:Y:S01]  /*1b90*/  FADD.FTZ R223, R156, R223 ;  /* 0x000000df9cdf7221 */ /* 0x000fe20000010000 */
[----:B------:R-:W-:Y:S01]  /*1ba0*/  FFMA.FTZ R219, R215, R156, R219 ;  /* 0x0000009cd7db7223 */ /* 0x000fe200000100db */
[----:B------:R-:W-:Y:S01]  /*1bb0*/  FADD.FTZ R193, -R192, R193 ;  /* 0x000000c1c0c17221 */ /* 0x000fe20000010100 */
[-C--:B------:R-:W-:Y:S01]  /*1bc0*/  FMUL.FTZ R218, R79, R157.reuse ;  /* 0x0000009d4fda7220 */ /* 0x080fe20000410000 */
[----:B------:R-:W-:Y:S01]  /*1bd0*/  FADD.FTZ R224, R157, R224 ;  /* 0x000000e09de07221 */ /* 0x000fe20000010000 */
[----:B------:R-:W-:Y:S01]  /*1be0*/  FFMA.FTZ R220, R217, R157, R220 ;  /* 0x0000009dd9dc7223 */ /* 0x000fe200000100dc */
[--C-:B------:R-:W-:Y:S01]  /*1bf0*/  IMAD.MOV.U32 R156, RZ, RZ, R173.reuse ;  /* 0x000000ffff9c7224 */ /* 0x100fe200078e00ad */
[----:B------:R-:W-:Y:S01]  /*1c00*/  SHF.R.U32.HI R157, RZ, 0x10, R173 ;  /* 0x00000010ff9d7819 */ /* 0x000fe200000116ad */
[----:B------:R-:W-:-:S02]  /*1c10*/  IMAD.U32 R171, R171, 0x10000, RZ ;  /* 0x00010000abab7824 */ /* 0x000fc400078e00ff */
[----:B------:R-:W-:Y:S01]  /*1c20*/  FMUL.FTZ R213, R193, UR16 ;  /* 0x00000010c1d57c20 */ /* 0x000fe20008410000 */
[----:B------:R-:W-:Y:S01]  /*1c30*/  MOV R193, R172 ;  /* 0x000000ac00c17202 */ /* 0x000fe20000000f00 */
[----:B0-----:R-:W-:-:S04]  /*1c40*/  @P0 IMAD.WIDE.U32 R154, R109, 0x8, R154 ;  /* 0x000000086d9a0825 */ /* 0x001fc800078e009a */
[----:B------:R-:W-:Y:S01]  /*1c50*/  FADD.FTZ R11, R171, R11 ;  /* 0x0000000bab0b7221 */ /* 0x000fe20000010000 */
[-C--:B------:R-:W-:Y:S01]  /*1c60*/  FFMA.FTZ R39, R217, R171.reuse, R39 ;  /* 0x000000abd9277223 */ /* 0x080fe20000010027 */
[----:B------:R-:W-:Y:S01]  /*1c70*/  FFMA.FTZ R218, R51, R171, R218 ;  /* 0x000000ab33da7223 */ /* 0x000fe200000100da */
[----:B------:R-:W-:Y:S01]  /*1c80*/  SHF.R.U64 R168, R172, 0x10, R173 ;  /* 0x00000010aca87819 */ /* 0x000fe200000012ad */
[----:B------:R-:W-:Y:S01]  /*1c90*/  IMAD.MOV.U32 R172, RZ, RZ, R174 ;  /* 0x000000ffffac7224 */ /* 0x000fe200078e00ae */
[----:B------:R-:W-:Y:S01]  /*1ca0*/  SHF.L.U32 R156, R156, 0x10, RZ ;  /* 0x000000109c9c7819 */ /* 0x000fe200000006ff */
[----:B------:R-:W-:Y:S01]  /*1cb0*/  IMAD.U32 R157, R157, 0x10000, RZ ;  /* 0x000100009d9d7824 */ /* 0x000fe200078e00ff */
[----:B------:R-:W-:Y:S01]  /*1cc0*/  SHF.R.U64 R171, R174, 0x10, R175 ;  /* 0x00000010aeab7819 */ /* 0x000fe200000012af */
[----:B------:R-:W-:Y:S01]  /*1cd0*/  IMAD.MOV.U32 R174, RZ, RZ, R152 ;  /* 0x000000ffffae7224 */ /* 0x000fe200078e0098 */
[--C-:B------:R-:W-:Y:S01]  /*1ce0*/  SHF.R.U64 R173, R152, 0x10, R153.reuse ;  /* 0x0000001098ad7819 */ /* 0x100fe20000001299 */
[--C-:B------:R-:W-:Y:S01]  /*1cf0*/  IMAD.MOV.U32 R152, RZ, RZ, R153.reuse ;  /* 0x000000ffff987224 */ /* 0x100fe200078e0099 */
[----:B------:R-:W-:Y:S01]  /*1d00*/  SHF.R.U32.HI R153, RZ, 0x10, R153 ;  /* 0x00000010ff997819 */ /* 0x000fe20000011699 */
[C---:B------:R-:W-:Y:S01]  /*1d10*/  FADD.FTZ R156, -R192.reuse, R156 ;  /* 0x0000009cc09c7221 */ /* 0x040fe20000010100 */
[----:B------:R-:W-:Y:S01]  /*1d20*/  FADD.FTZ R157, -R192, R157 ;  /* 0x0000009dc09d7221 */ /* 0x000fe20000010100 */
[----:B------:R0:W5:Y:S01]  /*1d30*/  @P0 LDG.E.64 R138, desc[UR10][R154.64] ;  /* 0x0000000a9a8a0981 */ /* 0x000162000c1e1b00 */
[----:B------:R-:W-:Y:S01]  /*1d40*/  IMAD.WIDE.U32 R166, R110, 0x8, R204 ;  /* 0x000000086ea67825 */ /* 0x000fe200078e00cc */
[----:B------:R-:W-:-:S03]  /*1d50*/  SHF.L.U32 R153, R153, 0x10, RZ ;  /* 0x0000001099997819 */ /* 0x000fc600000006ff */
[----:B------:R-:W-:Y:S01]  /*1d60*/  FMUL.FTZ R203, R156, UR16 ;  /* 0x000000109ccb7c20 */ /* 0x000fe20008410000 */
[----:B------:R-:W-:Y:S01]  /*1d70*/  FADD.FTZ R201, -R192, R201 ;  /* 0x000000c9c0c97221 */ /* 0x000fe20000010100 */
[----:B------:R-:W-:Y:S01]  /*1d80*/  IMAD.U32 R152, R152, 0x10000, RZ ;  /* 0x0001000098987824 */ /* 0x000fe200078e00ff */
[----:B------:R-:W-:Y:S01]  /*1d90*/  SHF.L.U32 R193, R193, 0x10, RZ ;  /* 0x00000010c1c17819 */ /* 0x000fe200000006ff */
[----:B------:R-:W-:Y:S01]  /*1da0*/  IMAD.U32 R202, R202, 0x10000, RZ ;  /* 0x00010000caca7824 */ /* 0x000fe200078e00ff */
[----:B------:R-:W3:Y:S01]  /*1db0*/  LDG.E.64 R164, desc[UR10][R164.64] ;  /* 0x0000000aa4a47981 */ /* 0x000ee2000c1e1b00 */
[----:B0-----:R-:W-:-:S04]  /*1dc0*/  IMAD.WIDE.U32 R154, R109, 0x8, R204 ;  /* 0x000000086d9a7825 */ /* 0x001fc800078e00cc */
[----:B------:R-:W-:Y:S01]  /*1dd0*/  FMUL.FTZ R205, R157, UR16 ;  /* 0x000000109dcd7c20 */ /* 0x000fe20008410000 */
[----:B------:R-:W-:Y:S01]  /*1de0*/  SHF.R.U64 R156, R162, 0x10, R163 ;  /* 0x00000010a29c7819 */ /* 0x000fe200000012a3 */
[----:B------:R-:W-:Y:S01]  /*1df0*/  IMAD.U32 R168, R168, 0x10000, RZ ;  /* 0x00010000a8a87824 */ /* 0x000fe200078e00ff */
[----:B------:R-:W-:Y:S01]  /*1e00*/  SHF.L.U32 R200, R200, 0x10, RZ ;  /* 0x00000010c8c87819 */ /* 0x000fe200000006ff */
[----:B------:R-:W3:Y:S01]  /*1e10*/  LDG.E.64 R154, desc[UR10][R154.64] ;  /* 0x0000000a9a9a7981 */ /* 0x000ee2000c1e1b00 */
[-C--:B------:R-:W-:Y:S01]  /*1e20*/  FMUL.FTZ R204, R82, R152.reuse ;  /* 0x0000009852cc7220 */ /* 0x080fe20000410000 */
[----:B------:R-:W-:Y:S01]  /*1e30*/  FADD.FTZ R235, R152, R235 ;  /* 0x000000eb98eb7221 */ /* 0x000fe20000010000 */
[----:B------:R-:W-:Y:S01]  /*1e40*/  FFMA.FTZ R229, R203, R152, R229 ;  /* 0x00000098cbe57223 */ /* 0x000fe200000100e5 */
[-C--:B------:R-:W-:Y:S01]  /*1e50*/  FMUL.FTZ R206, R83, R153.reuse ;  /* 0x0000009953ce7220 */ /* 0x080fe20000410000 */
[----:B------:R-:W-:Y:S01]  /*1e60*/  FADD.FTZ R236, R153, R236 ;  /* 0x000000ec99ec7221 */ /* 0x000fe20000010000 */
[----:B------:R-:W-:Y:S01]  /*1e70*/  FFMA.FTZ R230, R205, R153, R230 ;  /* 0x00000099cde67223 */ /* 0x000fe200000100e6 */
[----:B------:R-:W-:-:S02]  /*1e80*/  IMAD.U32 R199, R199, 0x10000, RZ ;  /* 0x00010000c7c77824 */ /* 0x000fc400078e00ff */
[----:B------:R-:W-:Y:S01]  /*1e90*/  FMUL.FTZ R211, R201, UR16 ;  /* 0x00000010c9d37c20 */ /* 0x000fe20008410000 */
[----:B------:R-:W-:Y:S01]  /*1ea0*/  FMUL.FTZ R212, R76, R202 ;  /* 0x000000ca4cd47220 */ /* 0x000fe20000410000 */
[----:B------:R-:W-:Y:S02]  /*1eb0*/  IMAD.MOV.U32 R169, RZ, RZ, R175 ;  /* 0x000000ffffa97224 */ /* 0x000fe400078e00af */
[----:B------:R-:W-:Y:S01]  /*1ec0*/  FADD.FTZ R168, -R192, R168 ;  /* 0x000000a8c0a87221 */ /* 0x000fe20000010100 */
[--C-:B------:R-:W-:Y:S01]  /*1ed0*/  IMAD.MOV.U32 R152, RZ, RZ, R163.reuse ;  /* 0x000000ffff987224 */ /* 0x100fe200078e00a3 */
[----:B------:R-:W-:Y:S01]  /*1ee0*/  SHF.R.U32.HI R153, RZ, 0x10, R163 ;  /* 0x00000010ff997819 */ /* 0x000fe200000116a3 */
[----:B------:R-:W-:Y:S01]  /*1ef0*/  IMAD.U32 R174, R174, 0x10000, RZ ;  /* 0x00010000aeae7824 */ /* 0x000fe200078e00ff */
[----:B------:R-:W-:Y:S01]  /*1f00*/  SHF.L.U32 R170, R170, 0x10, RZ ;  /* 0x00000010aaaa7819 */ /* 0x000fe200000006ff */
[----:B------:R-:W-:Y:S01]  /*1f10*/  FADD.FTZ R193, -R192, R193 ;  /* 0x000000c1c0c17221 */ /* 0x000fe20000010100 */
[----:B------:R-:W-:Y:S01]  /*1f20*/  SHF.R.U64 R163, R150, 0x10, R151 ;  /* 0x0000001096a37819 */ /* 0x000fe20000001297 */
[----:B------:R-:W-:-:S02]  /*1f30*/  IMAD.U32 R156, R156, 0x10000, RZ ;  /* 0x000100009c9c7824 */ /* 0x000fc400078e00ff */
[----:B------:R-:W-:Y:S01]  /*1f40*/  FADD.FTZ R14, R199, R14 ;  /* 0x0000000ec70e7221 */ /* 0x000fe20000010000 */
[-C--:B------:R-:W-:Y:S01]  /*1f50*/  FFMA.FTZ R42, R211, R199.reuse, R42 ;  /* 0x000000c7d32a7223 */ /* 0x080fe2000001002a */
[----:B------:R-:W-:Y:S01]  /*1f60*/  FFMA.FTZ R212, R48, R199, R212 ;  /* 0x000000c730d47223 */ /* 0x000fe200000100d4 */
[-C--:B------:R-:W-:Y:S01]  /*1f70*/  FMUL.FTZ R214, R77, R200.reuse ;  /* 0x000000c84dd67220 */ /* 0x080fe20000410000 */
[----:B------:R-:W-:Y:S01]  /*1f80*/  FADD.FTZ R222, R200, R222 ;  /* 0x000000dec8de7221 */ /* 0x000fe20000010000 */
[----:B------:R-:W-:Y:S01]  /*1f90*/  FFMA.FTZ R210, R213, R200, R210 ;  /* 0x000000c8d5d27223 */ /* 0x000fe200000100d2 */
[----:B------:R-:W-:Y:S01]  /*1fa0*/  SHF.L.U32 R172, R172, 0x10, RZ ;  /* 0x00000010acac7819 */ /* 0x000fe200000006ff */
[----:B------:R-:W-:Y:S01]  /*1fb0*/  FMUL.FTZ R201, R168, UR16 ;  /* 0x00000010a8c97c20 */ /* 0x000fe20008410000 */
[----:B------:R-:W-:Y:S02]  /*1fc0*/  IMAD.U32 R169, R169, 0x10000, RZ ;  /* 0x00010000a9a97824 */ /* 0x000fe400078e00ff */
[----:B------:R-:W-:Y:S01]  /*1fd0*/  FMUL.FTZ R199, R193, UR16 ;  /* 0x00000010c1c77c20 */ /* 0x000fe20008410000 */
[----:B------:R-:W-:Y:S01]  /*1fe0*/  FMUL.FTZ R200, R80, R174 ;  /* 0x000000ae50c87220 */ /* 0x000fe20000410000 */
[----:B------:R-:W-:Y:S01]  /*1ff0*/  IMAD.U32 R173, R173, 0x10000, RZ ;  /* 0x00010000adad7824 */ /* 0x000fe200078e00ff */
[----:B------:R-:W-:Y:S01]  /*2000*/  SHF.R.U64 R157, R104, 0x10, R105 ;  /* 0x00000010689d7819 */ /* 0x000fe20000001269 */
[----:B------:R-:W-:Y:S01]  /*2010*/  IMAD.MOV.U32 R168, RZ, RZ, R162 ;  /* 0x000000ffffa87224 */ /* 0x000fe200078e00a2 */
[----:B------:R-:W-:Y:S01]  /*2020*/  SHF.L.U32 R163, R163, 0x10, RZ ;  /* 0x00000010a3a37819 */ /* 0x000fe200000006ff */
[----:B------:R-:W-:Y:S01]  /*2030*/  FADD.FTZ R12, R170, R12 ;  /* 0x0000000caa0c7221 */ /* 0x000fe20000010000 */
[-C--:B------:R-:W-:Y:S01]  /*2040*/  FFMA.FTZ R40, R215, R170.reuse, R40 ;  /* 0x000000aad7287223 */ /* 0x080fe20000010028 */
[----:B------:R-:W-:Y:S01]  /*2050*/  FFMA.FTZ R216, R50, R170, R216 ;  /* 0x000000aa32d87223 */ /* 0x000fe200000100d8 */
[----:B------:R-:W-:Y:S01]  /*2060*/  FADD.FTZ R156, -R192, R156 ;  /* 0x0000009cc09c7221 */ /* 0x000fe20000010100 */
[----:B------:R-:W-:Y:S01]  /*2070*/  SHF.R.U32.HI R170, RZ, 0x10, R175 ;  /* 0x00000010ffaa7819 */ /* 0x000fe200000116af */
[----:B------:R-:W-:Y:S01]  /*2080*/  FADD.FTZ R221, R202, R221 ;  /* 0x000000ddcadd7221 */ /* 0x000fe20000010000 */
[----:B------:R-:W-:Y:S01]  /*2090*/  FFMA.FTZ R209, R211, R202, R209 ;  /* 0x000000cad3d17223 */ /* 0x000fe200000100d1 */
[----:B------:R-:W-:Y:S01]  /*20a0*/  FADD.FTZ R8, R169, R8 ;  /* 0x00000008a9087221 */ /* 0x000fe20000010000 */
[-C--:B------:R-:W-:Y:S01]  /*20b0*/  FFMA.FTZ R36, R203, R169.reuse, R36 ;  /* 0x000000a9cb247223 */ /* 0x080fe20000010024 */
[----:B------:R-:W-:Y:S01]  /*20c0*/  FFMA.FTZ R204, R54, R169, R204 ;  /* 0x000000a936cc7223 */ /* 0x000fe200000100cc */
[----:B------:R-:W-:Y:S01]  /*20d0*/  FADD.FTZ R10, R172, R10 ;  /* 0x0000000aac0a7221 */ /* 0x000fe20000010000 */
[-C--:B------:R-:W-:Y:S01]  /*20e0*/  FFMA.FTZ R38, R199, R172.reuse, R38 ;  /* 0x000000acc7267223 */ /* 0x080fe20000010026 */
[----:B------:R-:W-:Y:S01]  /*20f0*/  FFMA.FTZ R200, R52, R172, R200 ;  /* 0x000000ac34c87223 */ /* 0x000fe200000100c8 */
[-C--:B------:R-:W-:Y:S01]  /*2100*/  FMUL.FTZ R202, R81, R173.reuse ;  /* 0x000000ad51ca7220 */ /* 0x080fe20000410000 */
[----:B------:R-:W-:Y:S01]  /*2110*/  FADD.FTZ R234, R173, R234 ;  /* 0x000000eaadea7221 */ /* 0x000fe20000010000 */
[----:B------:R-:W-:Y:S01]  /*2120*/  FFMA.FTZ R228, R201, R173, R228 ;  /* 0x000000adc9e47223 */ /* 0x000fe200000100e4 */
[----:B------:R-:W-:-:S02]  /*2130*/  IMAD.U32 R168, R168, 0x10000, RZ ;  /* 0x00010000a8a87824 */ /* 0x000fc400078e00ff */
[----:B------:R-:W-:Y:S01]  /*2140*/  FMUL.FTZ R172, R156, UR16 ;  /* 0x000000109cac7c20 */ /* 0x000fe20008410000 */
[----:B------:R-:W-:Y:S02]  /*2150*/  IMAD.MOV.U32 R169, RZ, RZ, R150 ;  /* 0x000000ffffa97224 */ /* 0x000fe400078e0096 */
[----:B------:R-:W-:Y:S01]  /*2160*/  FMUL.FTZ R173, R85, R163 ;  /* 0x000000a355ad7220 */ /* 0x000fe20000410000 */
[----:B------:R-:W-:Y:S01]  /*2170*/  IMAD.U32 R157, R157, 0x10000, RZ ;  /* 0x000100009d9d7824 */ /* 0x000fe200078e00ff */
[----:B------:R-:W-:Y:S01]  /*2180*/  MOV R162, R104 ;  /* 0x0000006800a27202 */ /* 0x000fe20000000f00 */
[----:B------:R-:W-:Y:S02]  /*2190*/  IMAD.U32 R171, R171, 0x10000, RZ ;  /* 0x00010000abab7824 */ /* 0x000fe400078e00ff */
[----:B------:R-:W-:Y:S01]  /*21a0*/  FADD.FTZ R168, -R192, R168 ;  /* 0x000000a8c0a87221 */ /* 0x000fe20000010100 */
[----:B------:R-:W-:Y:S02]  /*21b0*/  IMAD.U32 R170, R170, 0x10000, RZ ;  /* 0x00010000aaaa7824 */ /* 0x000fe400078e00ff */
[----:B------:R-:W-:Y:S01]  /*21c0*/  FADD.FTZ R5, R157, R5 ;  /* 0x000000059d057221 */ /* 0x000fe20000010000 */
[----:B------:R-:W-:-:S02]  /*21d0*/  IMAD.U32 R169, R169, 0x10000, RZ ;  /* 0x00010000a9a97824 */ /* 0x000fc400078e00ff */
[-C--:B------:R-:W-:Y:S01]  /*21e0*/  FFMA.FTZ R33, R172, R157.reuse, R33 ;  /* 0x0000009dac217223 */ /* 0x080fe20000010021 */
[----:B------:R-:W-:Y:S01]  /*21f0*/  FFMA.FTZ R173, R57, R157, R173 ;  /* 0x0000009d39ad7223 */ /* 0x000fe200000100ad */
[----:B------:R-:W-:Y:S02]  /*2200*/  IMAD.MOV.U32 R157, RZ, RZ, R160 ;  /* 0x000000ffff9d7224 */ /* 0x000fe400078e00a0 */
[----:B------:R-:W-:Y:S01]  /*2210*/  FADD.FTZ R9, R171, R9 ;  /* 0x00000009ab097221 */ /* 0x000fe20000010000 */
[-C--:B------:R-:W-:Y:S01]  /*2220*/  FFMA.FTZ R37, R201, R171.reuse, R37 ;  /* 0x000000abc9257223 */ /* 0x080fe20000010025 */
[----:B------:R-:W-:Y:S01]  /*2230*/  FFMA.FTZ R202, R53, R171, R202 ;  /* 0x000000ab35ca7223 */ /* 0x000fe200000100ca */
[----:B------:R-:W-:Y:S01]  /*2240*/  FADD.FTZ R7, R170, R7 ;  /* 0x00000007aa077221 */ /* 0x000fe20000010000 */
[-C--:B------:R-:W-:Y:S01]  /*2250*/  FFMA.FTZ R35, R205, R170.reuse, R35 ;  /* 0x000000aacd237223 */ /* 0x080fe20000010023 */
[----:B------:R-:W-:Y:S01]  /*2260*/  FFMA.FTZ R206, R55, R170, R206 ;  /* 0x000000aa37ce7223 */ /* 0x000fe200000100ce */
[----:B------:R-:W-:-:S02]  /*2270*/  IMAD.U32 R162, R162, 0x10000, RZ ;  /* 0x00010000a2a27824 */ /* 0x000fc400078e00ff */
[----:B------:R-:W-:Y:S01]  /*2280*/  FMUL.FTZ R170, R168, UR16 ;  /* 0x00000010a8aa7c20 */ /* 0x000fe20008410000 */
[-C--:B------:R-:W-:Y:S01]  /*2290*/  FMUL.FTZ R171, R84, R169.reuse ;  /* 0x000000a954ab7220 */ /* 0x080fe20000410000 */
[----:B------:R-:W-:Y:S01]  /*22a0*/  IMAD.U32 R157, R157, 0x10000, RZ ;  /* 0x000100009d9d7824 */ /* 0x000fe200078e00ff */
[----:B------:R-:W3:Y:S01]  /*22b0*/  LDL.LU R168, [R1+0x44] ;  /* 0x0000440001a87983 */ /* 0x000ee20000300800 */
[----:B------:R-:W-:Y:S01]  /*22c0*/  FADD.FTZ R6, R162, R6 ;  /* 0x00000006a2067221 */ /* 0x000fe20000010000 */
[-C--:B------:R-:W-:Y:S01]  /*22d0*/  FFMA.FTZ R34, R170, R162.reuse, R34 ;  /* 0x000000a2aa227223 */ /* 0x080fe20000010022 */
[----:B------:R-:W-:Y:S01]  /*22e0*/  FFMA.FTZ R171, R56, R162, R171 ;  /* 0x000000a238ab7223 */ /* 0x000fe200000100ab */
[----:B------:R-:W-:Y:S01]  /*22f0*/  FADD.FTZ R245, R169, R245 ;  /* 0x000000f5a9f57221 */ /* 0x000fe20000010000 */
[----:B------:R-:W3:Y:S01]  /*2300*/  LDL.LU R162, [R1] ;  /* 0x0000000001a27983 */ /* 0x000ee20000300800 */
[----:B------:R-:W-:-:S03]  /*2310*/  FFMA.FTZ R231, R170, R169, R231 ;  /* 0x000000a9aae77223 */ /* 0x000fc600000100e7 */
[----:B------:R-:W3:Y:S04]  /*2320*/  LDL.LU R169, [R1+0x40] ;  /* 0x0000400001a97983 */ /* 0x000ee80000300800 */
[----:B------:R-:W3:Y:S04]  /*2330*/  LDL.LU R16, [R1+0x48] ;  /* 0x0000480001107983 */ /* 0x000ee80000300800 */
[----:B------:R-:W3:Y:S01]  /*2340*/  LDG.E.64 R166, desc[UR10][R166.64] ;  /* 0x0000000aa6a67981 */ /* 0x000ee2000c1e1b00 */
[----:B--2---:R-:W-:-:S05]  /*2350*/  FADD.FTZ R15, R157, R15 ;  /* 0x0000000f9d0f7221 */ /* 0x004fca0000010000 */
[----:B------:R0:W-:Y:S04]  /*2360*/  STL [R1+0x3c], R15 ;  /* 0x00003c0f01007387 */ /* 0x0001e80000100800 */
[----:B0-----:R-:W2:Y:S01]  /*2370*/  LDL.LU R15, [R1+0x8] ;  /* 0x00000800010f7983 */ /* 0x001ea20000300800 */
[----:B------:R-:W-:Y:S01]  /*2380*/  IMAD.U32 R153, R153, 0x10000, RZ ;  /* 0x0001000099997824 */ /* 0x000fe200078e00ff */
[----:B------:R-:W-:Y:S02]  /*2390*/  MOV R150, R151 ;  /* 0x0000009700967202 */ /* 0x000fe40000000f00 */
[----:B------:R-:W-:Y:S01]  /*23a0*/  SHF.R.U32.HI R151, RZ, 0x10, R151 ;  /* 0x00000010ff977819 */ /* 0x000fe20000011697 */
[----:B------:R-:W-:Y:S01]  /*23b0*/  FADD.FTZ R153, -R192, R153 ;  /* 0x00000099c0997221 */ /* 0x000fe20000010100 */
[----:B------:R-:W-:-:S02]  /*23c0*/  IMAD.U32 R194, R194, 0x10000, RZ ;  /* 0x00010000c2c27824 */ /* 0x000fc400078e00ff */
[----:B------:R-:W-:Y:S02]  /*23d0*/  IMAD.U32 R152, R152, 0x10000, RZ ;  /* 0x0001000098987824 */ /* 0x000fe400078e00ff */
[----:B------:R-:W-:Y:S01]  /*23e0*/  FMUL.FTZ R193, R153, UR16 ;  /* 0x0000001099c17c20 */ /* 0x000fe20008410000 */
[----:B------:R-:W-:Y:S02]  /*23f0*/  IMAD.U32 R151, R151, 0x10000, RZ ;  /* 0x0001000097977824 */ /* 0x000fe400078e00ff */
[--C-:B------:R-:W-:Y:S01]  /*2400*/  IMAD.MOV.U32 R104, RZ, RZ, R105.reuse ;  /* 0x000000ffff687224 */ /* 0x100fe200078e0069 */
[----:B------:R-:W-:Y:S01]  /*2410*/  SHF.R.U32.HI R105, RZ, 0x10, R105 ;  /* 0x00000010ff697819 */ /* 0x000fe20000011669 */
[----:B------:R-:W-:Y:S01]  /*2420*/  FADD.FTZ R13, R194, R13 ;  /* 0x0000000dc20d7221 */ /* 0x000fe20000010000 */
[-C--:B------:R-:W-:Y:S01]  /*2430*/  FFMA.FTZ R41, R213, R194.reuse, R41 ;  /* 0x000000c2d5297223 */ /* 0x080fe20000010029 */
[----:B------:R-:W-:Y:S01]  /*2440*/  FFMA.FTZ R214, R49, R194, R214 ;  /* 0x000000c231d67223 */ /* 0x000fe200000100d6 */
[----:B------:R-:W-:-:S02]  /*2450*/  IMAD.U32 R150, R150, 0x10000, RZ ;  /* 0x0001000096967824 */ /* 0x000fc400078e00ff */
[----:B------:R-:W-:Y:S01]  /*2460*/  FADD.FTZ R152, -R192, R152 ;  /* 0x00000098c0987221 */ /* 0x000fe20000010100 */
[-C--:B------:R-:W-:Y:S01]  /*2470*/  FMUL.FTZ R194, R87, R151.reuse ;  /* 0x0000009757c27220 */ /* 0x080fe20000410000 */
[----:B------:R-:W-:Y:S01]  /*2480*/  FADD.FTZ R248, R151, R248 ;  /* 0x000000f897f87221 */ /* 0x000fe20000010000 */
[----:B------:R-:W-:Y:S01]  /*2490*/  FFMA.FTZ R238, R193, R151, R238 ;  /* 0x00000097c1ee7223 */ /* 0x000fe200000100ee */
[----:B------:R-:W-:Y:S01]  /*24a0*/  FADD.FTZ R233, R174, R233 ;  /* 0x000000e9aee97221 */ /* 0x000fe20000010000 */
[----:B------:R-:W-:Y:S01]  /*24b0*/  FFMA.FTZ R227, R199, R174, R227 ;  /* 0x000000aec7e37223 */ /* 0x000fe200000100e3 */
[----:B------:R-:W-:Y:S01]  /*24c0*/  SHF.L.U32 R104, R104, 0x10, RZ ;  /* 0x0000001068687819 */ /* 0x000fe200000006ff */
[----:B------:R-:W-:Y:S01]  /*24d0*/  FMUL.FTZ R174, R152, UR16 ;  /* 0x0000001098ae7c20 */ /* 0x000fe20008410000 */
[----:B------:R-:W-:Y:S01]  /*24e0*/  FMUL.FTZ R175, R86, R150 ;  /* 0x0000009656af7220 */ /* 0x000fe20000410000 */
[----:B------:R-:W-:Y:S02]  /*24f0*/  IMAD.U32 R105, R105, 0x10000, RZ ;  /* 0x0001000069697824 */ /* 0x000fe400078e00ff */
[----:B------:R-:W-:Y:S01]  /*2500*/  FADD.FTZ R247, R150, R247 ;  /* 0x000000f796f77221 */ /* 0x000fe20000010000 */
[----:B------:R-:W-:Y:S01]  /*2510*/  FADD.FTZ R4, R104, R4 ;  /* 0x0000000468047221 */ /* 0x000fe20000010000 */
[-C--:B------:R-:W-:Y:S01]  /*2520*/  FFMA.FTZ R32, R174, R104.reuse, R32 ;  /* 0x00000068ae207223 */ /* 0x080fe20000010020 */
[----:B------:R-:W-:Y:S01]  /*2530*/  FFMA.FTZ R175, R58, R104, R175 ;  /* 0x000000683aaf7223 */ /* 0x000fe200000100af */
[----:B------:R-:W-:Y:S01]  /*2540*/  FFMA.FTZ R237, R174, R150, R237 ;  /* 0x00000096aeed7223 */ /* 0x000fe200000100ed */
[----:B------:R-:W-:Y:S01]  /*2550*/  FADD.FTZ R3, R105, R3 ;  /* 0x0000000369037221 */ /* 0x000fe20000010000 */
[-C--:B------:R-:W-:Y:S01]  /*2560*/  FFMA.FTZ R31, R193, R105.reuse, R31 ;  /* 0x00000069c11f7223 */ /* 0x080fe2000001001f */
[----:B------:R-:W-:Y:S01]  /*2570*/  FFMA.FTZ R194, R59, R105, R194 ;  /* 0x000000693bc27223 */ /* 0x000fe200000100c2 */
[----:B----4-:R-:W-:-:S02]  /*2580*/  IMAD.MOV.U32 R150, RZ, RZ, R158 ;  /* 0x000000ffff967224 */ /* 0x010fc400078e009e */
[----:B------:R-:W-:Y:S01]  /*2590*/  IMAD.MOV.U32 R153, RZ, RZ, R159 ;  /* 0x000000ffff997224 */ /* 0x000fe200078e009f */
[--C-:B------:R-:W-:Y:S02]  /*25a0*/  SHF.R.U64 R156, R160, 0x10, R161.reuse ;  /* 0x00000010a09c7819 */ /* 0x100fe400000012a1 */
[----:B------:R-:W-:Y:S02]  /*25b0*/  SHF.R.U32.HI R160, RZ, 0x10, R161 ;  /* 0x00000010ffa07819 */ /* 0x000fe400000116a1 */
[----:B---3--:R-:W-:Y:S01]  /*25c0*/  MOV R151, R154 ;  /* 0x0000009a00977202 */ /* 0x008fe20000000f00 */
[----:B------:R-:W-:-:S03]  /*25d0*/  IMAD.MOV.U32 R104, RZ, RZ, R155 ;  /* 0x000000ffff687224 */ /* 0x000fc600078e009b */
[----:B------:R-:W-:Y:S02]  /*25e0*/  SHF.L.U32 R151, R151, 0x10, RZ ;  /* 0x0000001097977819 */ /* 0x000fe400000006ff */
[--C-:B------:R-:W-:Y:S02]  /*25f0*/  SHF.R.U64 R152, R154, 0x10, R155.reuse ;  /* 0x000000109a987819 */ /* 0x100fe4000000129b */
[----:B------:R-:W-:Y:S02]  /*2600*/  SHF.R.U32.HI R105, RZ, 0x10, R155 ;  /* 0x00000010ff697819 */ /* 0x000fe4000001169b */
[--C-:B------:R-:W-:Y:S02]  /*2610*/  SHF.R.U64 R155, R158, 0x10, R159.reuse ;  /* 0x000000109e9b7819 */ /* 0x100fe4000000129f */
[----:B------:R-:W-:Y:S01]  /*2620*/  SHF.R.U32.HI R154, RZ, 0x10, R159 ;  /* 0x00000010ff9a7819 */ /* 0x000fe2000001169f */
[----:B------:R-:W-:Y:S01]  /*2630*/  FADD.FTZ R159, -R192, R151 ;  /* 0x00000097c09f7221 */ /* 0x000fe20000010100 */
[----:B------:R-:W-:Y:S01]  /*2640*/  SHF.L.U32 R151, R150, 0x10, RZ ;  /* 0x0000001096977819 */ /* 0x000fe200000006ff */
[----:B------:R-:W-:Y:S01]  /*2650*/  IMAD.U32 R152, R152, 0x10000, RZ ;  /* 0x0001000098987824 */ /* 0x000fe200078e00ff */
[----:B------:R-:W-:Y:S01]  /*2660*/  SHF.L.U32 R104, R104, 0x10, RZ ;  /* 0x0000001068687819 */ /* 0x000fe200000006ff */
[----:B------:R-:W-:Y:S01]  /*2670*/  FMUL.FTZ R150, R159, UR16 ;  /* 0x000000109f967c20 */ /* 0x000fe20008410000 */
[----:B------:R-:W-:Y:S01]  /*2680*/  FMUL.FTZ R159, R96, R157 ;  /* 0x0000009d609f7220 */ /* 0x000fe20000410000 */
[----:B------:R-:W-:Y:S01]  /*2690*/  FADD.FTZ R152, -R192, R152 ;  /* 0x00000098c0987221 */ /* 0x000fe20000010100 */
[----:B------:R-:W-:-:S02]  /*26a0*/  IMAD.MOV.U32 R158, RZ, RZ, R161 ;  /* 0x000000ffff9e7224 */ /* 0x000fc400078e00a1 */
[----:B------:R-:W-:Y:S01]  /*26b0*/  FADD.FTZ R195, R151, R195 ;  /* 0x000000c397c37221 */ /* 0x000fe20000010000 */
[-C--:B------:R-:W-:Y:S01]  /*26c0*/  FFMA.FTZ R22, R150, R151.reuse, R22 ;  /* 0x0000009796167223 */ /* 0x080fe20000010016 */
[----:B------:R-:W-:Y:S01]  /*26d0*/  FFMA.FTZ R151, R68, R151, R159 ;  /* 0x0000009744977223 */ /* 0x000fe2000001009f */
[----:B------:R-:W-:Y:S01]  /*26e0*/  FADD.FTZ R104, -R192, R104 ;  /* 0x00000068c0687221 */ /* 0x000fe20000010100 */
[----:B------:R-:W-:Y:S02]  /*26f0*/  IMAD.U32 R105, R105, 0x10000, RZ ;  /* 0x0001000069697824 */ /* 0x000fe400078e00ff */
[----:B------:R-:W-:Y:S02]  /*2700*/  IMAD.U32 R159, R156, 0x10000, RZ ;  /* 0x000100009c9f7824 */ /* 0x000fe400078e00ff */
[----:B------:R-:W-:Y:S01]  /*2710*/  FMUL.FTZ R156, R152, UR16 ;  /* 0x00000010989c7c20 */ /* 0x000fe20008410000 */
[----:B------:R-:W-:Y:S02]  /*2720*/  IMAD.U32 R152, R158, 0x10000, RZ ;  /* 0x000100009e987824 */ /* 0x000fe400078e00ff */
[----:B------:R-:W-:Y:S01]  /*2730*/  FMUL.FTZ R158, R104, UR16 ;  /* 0x00000010689e7c20 */ /* 0x000fe20008410000 */
[----:B------:R-:W-:Y:S01]  /*2740*/  FADD.FTZ R105, -R192, R105 ;  /* 0x00000069c0697221 */ /* 0x000fe20000010100 */
[----:B------:R-:W-:-:S02]  /*2750*/  SHF.L.U32 R104, R160, 0x10, RZ ;  /* 0x00000010a0687819 */ /* 0x000fc400000006ff */
[----:B------:R-:W-:Y:S01]  /*2760*/  FFMA.FTZ R251, R158, R152, R251 ;  /* 0x000000989efb7223 */ /* 0x000fe200000100fb */
[----:B------:R-:W-:Y:S01]  /*2770*/  FMUL.FTZ R160, R105, UR16 ;  /* 0x0000001069a07c20 */ /* 0x000fe20008410000 */
[----:B------:R-:W-:Y:S01]  /*2780*/  FADD.FTZ R168, R152, R168 ;  /* 0x000000a898a87221 */ /* 0x000fe20000010000 */
[----:B------:R-:W-:Y:S01]  /*2790*/  FFMA.FTZ R162, R156, R159, R162 ;  /* 0x0000009f9ca27223 */ /* 0x000fe200000100a2 */
[----:B------:R-:W-:Y:S01]  /*27a0*/  FADD.FTZ R169, R159, R169 ;  /* 0x000000a99fa97221 */ /* 0x000fe20000010000 */
[----:B------:R-:W-:-:S04]  /*27b0*/  FADD.FTZ R16, R104, R16 ;  /* 0x0000001068107221 */ /* 0x000fc80000010000 */
[----:B------:R-:W-:Y:S04]  /*27c0*/  STL [R1+0x40], R169 ;  /* 0x000040a901007387 */ /* 0x000fe80000100800 */
[----:B------:R-:W-:Y:S04]  /*27d0*/  STL [R1], R162 ;  /* 0x000000a201007387 */ /* 0x000fe80000100800 */
[----:B------:R-:W-:Y:S04]  /*27e0*/  STL [R1+0x44], R168 ;  /* 0x000044a801007387 */ /* 0x000fe80000100800 */
[----:B------:R-:W-:Y:S04]  /*27f0*/  STL [R1+0x4], R251 ;  /* 0x000004fb01007387 */ /* 0x000fe80000100800 */
[----:B------:R0:W-:Y:S04]  /*2800*/  STL [R1+0x48], R16 ;  /* 0x0000481001007387 */ /* 0x0001e80000100800 */
[----:B0-----:R-:W3:Y:S01]  /*2810*/  LDL.LU R16, [R1+0x4c] ;  /* 0x00004c0001107983 */ /* 0x001ee20000300800 */
[----:B--2---:R-:W-:-:S05]  /*2820*/  FFMA.FTZ R15, R160, R104, R15 ;  /* 0x00000068a00f7223 */ /* 0x004fca000001000f */
[----:B------:R0:W-:Y:S04]  /*2830*/  STL [R1+0x8], R15 ;  /* 0x0000080f01007387 */ /* 0x0001e80000100800 */
[----:B0-----:R-:W2:Y:S01]  /*2840*/  LDL.LU R15, [R1+0xc] ;  /* 0x00000c00010f7983 */ /* 0x001ea20000300800 */
[----:B------:R-:W-:Y:S01]  /*2850*/  FMUL.FTZ R161, R99, R104 ;  /* 0x0000006863a17220 */ /* 0x000fe20000410000 */
[----:B------:R-:W-:Y:S01]  /*2860*/  FFMA.FTZ R252, R150, R157, R252 ;  /* 0x0000009d96fc7223 */ /* 0x000fe200000100fc */
[----:B------:R-:W-:Y:S01]  /*2870*/  MOV R104, R164 ;  /* 0x000000a400687202 */ /* 0x000fe20000000f00 */
[----:B------:R-:W-:Y:S01]  /*2880*/  IMAD.U32 R155, R155, 0x10000, RZ ;  /* 0x000100009b9b7824 */ /* 0x000fe200078e00ff */
[----:B------:R-:W-:Y:S01]  /*2890*/  SHF.R.U64 R105, R164, 0x10, R165 ;  /* 0x00000010a4697819 */ /* 0x000fe200000012a5 */
[----:B------:R-:W-:Y:S01]  /*28a0*/  FMUL.FTZ R157, R97, R159 ;  /* 0x0000009f619d7220 */ /* 0x000fe20000410000 */
[----:B------:R-:W-:Y:S01]  /*28b0*/  FADD.FTZ R164, RZ, R212 ;  /* 0x000000d4ffa47221 */ /* 0x000fe20000010000 */
[----:B------:R-:W-:Y:S01]  /*28c0*/  FADD.FTZ R196, R155, R196 ;  /* 0x000000c49bc47221 */ /* 0x000fe20000010000 */
[-C--:B------:R-:W-:Y:S01]  /*28d0*/  FFMA.FTZ R21, R156, R155.reuse, R21 ;  /* 0x0000009b9c157223 */ /* 0x080fe20000010015 */
[----:B------:R-:W-:Y:S01]  /*28e0*/  FFMA.FTZ R157, R69, R155, R157 ;  /* 0x0000009b459d7223 */ /* 0x000fe2000001009d */
[----:B------:R-:W-:Y:S01]  /*28f0*/  FMUL.FTZ R159, R98, R152 ;  /* 0x00000098629f7220 */ /* 0x000fe20000410000 */
[----:B------:R-:W-:-:S02]  /*2900*/  IMAD.MOV.U32 R162, RZ, RZ, R106 ;  /* 0x000000ffffa27224 */ /* 0x000fc400078e006a */
[----:B------:R-:W-:Y:S01]  /*2910*/  FADD.FTZ R164, R214, R164 ;  /* 0x000000a4d6a47221 */ /* 0x000fe20000010000 */
[--C-:B------:R-:W-:Y:S01]  /*2920*/  SHF.R.U64 R106, R106, 0x10, R107.reuse ;  /* 0x000000106a6a7819 */ /* 0x100fe2000000126b */
[--C-:B------:R-:W-:Y:S01]  /*2930*/  IMAD.MOV.U32 R155, RZ, RZ, R107.reuse ;  /* 0x000000ffff9b7224 */ /* 0x100fe200078e006b */
[----:B------:R-:W-:Y:S02]  /*2940*/  SHF.R.U32.HI R152, RZ, 0x10, R107 ;  /* 0x00000010ff987819 */ /* 0x000fe4000001166b */
[--C-:B------:R-:W-:Y:S01]  /*2950*/  SHF.R.U64 R107, R166, 0x10, R167.reuse ;  /* 0x00000010a66b7819 */ /* 0x100fe200000012a7 */
[----:B------:R-:W-:Y:S01]  /*2960*/  FADD.FTZ R164, R216, R164 ;  /* 0x000000a4d8a47221 */ /* 0x000fe20000010000 */
[--C-:B------:R-:W-:Y:S01]  /*2970*/  IMAD.MOV.U32 R168, RZ, RZ, R167.reuse ;  /* 0x000000ffffa87224 */ /* 0x100fe200078e00a7 */
[----:B------:R-:W-:Y:S02]  /*2980*/  SHF.R.U32.HI R169, RZ, 0x10, R167 ;  /* 0x00000010ffa97819 */ /* 0x000fe400000116a7 */
[----:B------:R-:W-:-:S02]  /*2990*/  IMAD.U32 R167, R107, 0x10000, RZ ;  /* 0x000100006ba77824 */ /* 0x000fc400078e00ff */
[----:B------:R-:W-:Y:S01]  /*29a0*/  FADD.FTZ R107, R218, R164 ;  /* 0x000000a4da6b7221 */ /* 0x000fe20000010000 */
[----:B------:R-:W-:Y:S01]  /*29b0*/  FADD.FTZ R246, R163, R246 ;  /* 0x000000f6a3f67221 */ /* 0x000fe20000010000 */
[----:B------:R-:W-:Y:S02]  /*29c0*/  FFMA.FTZ R232, R172, R163, R232 ;  /* 0x000000a3ace87223 */ /* 0x000fe400000100e8 */
[----:B------:R-:W-:Y:S01]  /*29d0*/  FADD.FTZ R107, R200, R107 ;  /* 0x0000006bc86b7221 */ /* 0x000fe20000010000 */
[----:B------:R-:W-:-:S03]  /*29e0*/  IMAD.MOV.U32 R163, RZ, RZ, R166 ;  /* 0x000000ffffa37224 */ /* 0x000fc600078e00a6 */
[----:B------:R-:W-:Y:S01]  /*29f0*/  FADD.FTZ R107, R202, R107 ;  /* 0x0000006bca6b7221 */ /* 0x000fe20000010000 */
[----:B------:R-:W-:Y:S01]  /*2a00*/  FFMA.FTZ R164, R211, R212, RZ ;  /* 0x000000d4d3a47223 */ /* 0x000fe200000100ff */
[----:B------:R-:W-:Y:S02]  /*2a10*/  SHF.L.U32 R166, R163, 0x10, RZ ;  /* 0x00000010a3a67819 */ /* 0x000fe400000006ff */
        /* <DEDUP_REMOVED lines=12> */
[----:B------:R-:W-:Y:S02]  /*2ae0*/  FADD.FTZ R166, -R192, R166 ;  /* 0x000000a6c0a67221 */ /* 0x000fe40000010100 */
[----:B------:R-:W-:Y:S01]  /*2af0*/  FADD.FTZ R163, R117, R163 ;  /* 0x000000a375a37221 */ /* 0x000fe20000010000 */
[----:B------:R-:W-:Y:S01]  /*2b00*/  FFMA.FTZ R164, R205, R206, R164 ;  /* 0x000000cecda47223 */ /* 0x000fe200000100a4 */
[----:B------:R-:W-:Y:S02]  /*2b10*/  SHF.L.U32 R104, R104, 0x10, RZ ;  /* 0x0000001068687819 */ /* 0x000fe400000006ff */
[----:B------:R-:W-:Y:S01]  /*2b20*/  FADD.FTZ R163, R121, R163 ;  /* 0x000000a379a37221 */ /* 0x000fe20000010000 */
[----:B------:R-:W-:Y:S01]  /*2b30*/  FMUL.FTZ R166, R166, UR16 ;  /* 0x00000010a6a67c20 */ /* 0x000fe20008410000 */
        /* <DEDUP_REMOVED lines=10> */
[----:B------:R-:W-:Y:S01]  /*2be0*/  SHF.L.U32 R107, R162, 0x10, RZ ;  /* 0x00000010a26b7819 */ /* 0x000fe200000006ff */
[----:B------:R-:W-:Y:S02]  /*2bf0*/  FFMA.FTZ R162, R120, R121, R164 ;  /* 0x0000007978a27223 */ /* 0x000fe400000100a4 */
[----:B------:R-:W-:Y:S01]  /*2c00*/  FADD.FTZ R163, R185, R163 ;  /* 0x000000a3b9a37221 */ /* 0x000fe20000010000 */
[----:B------:R-:W-:Y:S02]  /*2c10*/  IMAD.U32 R168, R168, 0x10000, RZ ;  /* 0x00010000a8a87824 */ /* 0x000fe400078e00ff */
[----:B------:R-:W-:Y:S01]  /*2c20*/  FFMA.FTZ R162, R122, R123, R162 ;  /* 0x0000007b7aa27223 */ /* 0x000fe200000100a2 */
[----:B------:R-:W-:-:S02]  /*2c30*/  IMAD.U32 R169, R169, 0x10000, RZ ;  /* 0x00010000a9a97824 */ /* 0x000fc400078e00ff */
[----:B------:R-:W-:Y:S01]  /*2c40*/  FADD.FTZ R163, R151, R163 ;  /* 0x000000a397a37221 */ /* 0x000fe20000010000 */
[----:B------:R-:W-:Y:S02]  /*2c50*/  IMAD.U32 R153, R153, 0x10000, RZ ;  /* 0x0001000099997824 */ /* 0x000fe400078e00ff */
[C---:B------:R-:W-:Y:S01]  /*2c60*/  FADD.FTZ R167, -R192.reuse, R167 ;  /* 0x000000a7c0a77221 */ /* 0x040fe20000010100 */
[C---:B------:R-:W-:Y:S01]  /*2c70*/  FADD.FTZ R168, -R192.reuse, R168 ;  /* 0x000000a8c0a87221 */ /* 0x040fe20000010100 */
[----:B------:R-:W-:Y:S01]  /*2c80*/  FADD.FTZ R169, -R192, R169 ;  /* 0x000000a9c0a97221 */ /* 0x000fe20000010100 */
[----:B------:R-:W-:Y:S01]  /*2c90*/  FFMA.FTZ R162, R178, R179, R162 ;  /* 0x000000b3b2a27223 */ /* 0x000fe200000100a2 */
[----:B------:R-:W-:Y:S02]  /*2ca0*/  IMAD.U32 R192, R105, 0x10000, RZ ;  /* 0x0001000069c07824 */ /* 0x000fe400078e00ff */
[----:B------:R-:W-:Y:S01]  /*2cb0*/  FFMA.FTZ R159, R70, R153, R159 ;  /* 0x00000099469f7223 */ /* 0x000fe2000001009f */
[----:B------:R-:W-:-:S02]  /*2cc0*/  IMAD.U32 R154, R154, 0x10000, RZ ;  /* 0x000100009a9a7824 */ /* 0x000fc400078e00ff */
[----:B------:R-:W-:Y:S01]  /*2cd0*/  FADD.FTZ R105, R157, R163 ;  /* 0x000000a39d697221 */ /* 0x000fe20000010000 */
[----:B------:R-:W-:Y:S01]  /*2ce0*/  FADD.FTZ R197, R153, R197 ;  /* 0x000000c599c57221 */ /* 0x000fe20000010000 */
[----:B------:R-:W-:Y:S01]  /*2cf0*/  FFMA.FTZ R20, R158, R153, R20 ;  /* 0x000000999e147223 */ /* 0x000fe20000010014 */
[----:B------:R-:W-:Y:S01]  /*2d00*/  FFMA.FTZ R251, R176, R177, R162 ;  /* 0x000000b1b0fb7223 */ /* 0x000fe200000100a2 */
[----:B------:R-:W-:Y:S01]  /*2d10*/  FFMA.FTZ R161, R71, R154, R161 ;  /* 0x0000009a47a17223 */ /* 0x000fe200000100a1 */
[----:B------:R-:W-:Y:S02]  /*2d20*/  IMAD.MOV.U32 R153, RZ, RZ, R165 ;  /* 0x000000ffff997224 */ /* 0x000fe400078e00a5 */
[----:B------:R-:W-:Y:S01]  /*2d30*/  FMUL.FTZ R162, R100, R104 ;  /* 0x0000006864a27220 */ /* 0x000fe20000410000 */
[----:B------:R-:W-:Y:S01]  /*2d40*/  FADD.FTZ R105, R159, R105 ;  /* 0x000000699f697221 */ /* 0x000fe20000010000 */
[----:B------:R-:W-:Y:S01]  /*2d50*/  FADD.FTZ R198, R154, R198 ;  /* 0x000000c69ac67221 */ /* 0x000fe20000010000 */
[----:B------:R-:W-:Y:S01]  /*2d60*/  FFMA.FTZ R19, R160, R154, R19 ;  /* 0x0000009aa0137223 */ /* 0x000fe20000010013 */
[----:B------:R-:W-:Y:S01]  /*2d70*/  SHF.R.U32.HI R154, RZ, 0x10, R165 ;  /* 0x00000010ff9a7819 */ /* 0x000fe200000116a5 */
[----:B------:R-:W-:-:S02]  /*2d80*/  IMAD.U32 R106, R106, 0x10000, RZ ;  /* 0x000100006a6a7824 */ /* 0x000fc400078e00ff */
[----:B------:R-:W-:Y:S01]  /*2d90*/  FFMA.FTZ R162, R72, R107, R162 ;  /* 0x0000006b48a27223 */ /* 0x000fe200000100a2 */
[----:B------:R-:W-:Y:S02]  /*2da0*/  IMAD.U32 R153, R153, 0x10000, RZ ;  /* 0x0001000099997824 */ /* 0x000fe400078e00ff */
[----:B------:R-:W-:Y:S01]  /*2db0*/  FADD.FTZ R105, R161, R105 ;  /* 0x00000069a1697221 */ /* 0x000fe20000010000 */
[----:B------:R-:W-:Y:S01]  /*2dc0*/  FMUL.FTZ R163, R101, R192 ;  /* 0x000000c065a37220 */ /* 0x000fe20000410000 */
[----:B------:R-:W-:Y:S01]  /*2dd0*/  FFMA.FTZ R251, R180, R181, R251 ;  /* 0x000000b5b4fb7223 */ /* 0x000fe200000100fb */
[----:B------:R-:W-:Y:S02]  /*2de0*/  IMAD.U32 R155, R155, 0x10000, RZ ;  /* 0x000100009b9b7824 */ /* 0x000fe400078e00ff */
[----:B------:R-:W-:Y:S01]  /*2df0*/  FMUL.FTZ R164, R102, R153 ;  /* 0x0000009966a47220 */ /* 0x000fe20000410000 */
[----:B------:R-:W-:Y:S02]  /*2e00*/  IMAD.U32 R154, R154, 0x10000, RZ ;  /* 0x000100009a9a7824 */ /* 0x000fe400078e00ff */
[----:B------:R-:W-:Y:S01]  /*2e10*/  FFMA.FTZ R163, R73, R106, R163 ;  /* 0x0000006a49a37223 */ /* 0x000fe200000100a3 */
[----:B------:R-:W-:Y:S01]  /*2e20*/  FADD.FTZ R105, R162, R105 ;  /* 0x00000069a2697221 */ /* 0x000fe20000010000 */
[----:B------:R-:W-:Y:S01]  /*2e30*/  FFMA.FTZ R251, R182, R183, R251 ;  /* 0x000000b7b6fb7223 */ /* 0x000fe200000100fb */
[----:B------:R-:W-:-:S02]  /*2e40*/  IMAD.U32 R152, R152, 0x10000, RZ ;  /* 0x0001000098987824 */ /* 0x000fc400078e00ff */
[----:B------:R-:W-:Y:S01]  /*2e50*/  FFMA.FTZ R164, R74, R155, R164 ;  /* 0x0000009b4aa47223 */ /* 0x000fe200000100a4 */
[----:B------:R-:W-:Y:S01]  /*2e60*/  FMUL.FTZ R165, R103, R154 ;  /* 0x0000009a67a57220 */ /* 0x000fe20000410000 */
[----:B------:R-:W-:Y:S01]  /*2e70*/  FADD.FTZ R105, R105, R163 ;  /* 0x000000a369697221 */ /* 0x000fe20000010000 */
[----:B------:R-:W-:Y:S02]  /*2e80*/  FFMA.FTZ R251, R184, R185, R251 ;  /* 0x000000b9b8fb7223 */ /* 0x000fe400000100fb */
[----:B------:R-:W-:Y:S01]  /*2e90*/  FFMA.FTZ R165, R75, R152, R165 ;  /* 0x000000984ba57223 */ /* 0x000fe200000100a5 */
[----:B------:R-:W-:Y:S01]  /*2ea0*/  FADD.FTZ R105, R105, R164 ;  /* 0x000000a469697221 */ /* 0x000fe20000010000 */
[----:B------:R-:W-:-:S03]  /*2eb0*/  FFMA.FTZ R251, R150, R151, R251 ;  /* 0x0000009796fb7223 */ /* 0x000fc600000100fb */
[----:B------:R-:W-:Y:S01]  /*2ec0*/  FADD.FTZ R105, R105, R165 ;  /* 0x000000a569697221 */ /* 0x000fe20000010000 */
[----:B------:R-:W-:Y:S01]  /*2ed0*/  FFMA.FTZ R251, R156, R157, R251 ;  /* 0x0000009d9cfb7223 */ /* 0x000fe200000100fb */
[----:B------:R-:W-:Y:S01]  /*2ee0*/  FADD.FTZ R207, R107, R207 ;  /* 0x000000cf6bcf7221 */ /* 0x000fe20000010000 */
[----:B------:R-:W-:Y:S02]  /*2ef0*/  FFMA.FTZ R18, R166, R107, R18 ;  /* 0x0000006ba6127223 */ /* 0x000fe40000010012 */
[----:B------:R-:W-:Y:S01]  /*2f00*/  FFMA.FTZ R251, R158, R159, R251 ;  /* 0x0000009f9efb7223 */ /* 0x000fe200000100fb */
[----:B------:R-:W0:Y:S03]  /*2f10*/  SHFL.DOWN PT, R107, R105, 0x10, 0x1f ;  /* 0x0a001f00696b7f89 */ /* 0x000e2600000e0000 */
[----:B------:R-:W-:Y:S01]  /*2f20*/  FFMA.FTZ R251, R160, R161, R251 ;  /* 0x000000a1a0fb7223 */ /* 0x000fe200000100fb */
[----:B---3--:R-:W-:-:S05]  /*2f30*/  FADD.FTZ R16, R104, R16 ;  /* 0x0000001068107221 */ /* 0x008fca0000010000 */
[----:B------:R1:W-:Y:S04]  /*2f40*/  STL [R1+0x4c], R16 ;  /* 0x00004c1001007387 */ /* 0x0003e80000100800 */
[----:B-1----:R1:W5:Y:S01]  /*2f50*/  LDL.LU R16, [R1+0x60] ;  /* 0x0000600001107983 */ /* 0x0023620000300800 */
[----:B------:R-:W-:Y:S01]  /*2f60*/  FMUL.FTZ R167, R167, UR16 ;  /* 0x00000010a7a77c20 */ /* 0x000fe20008410000 */
[----:B------:R-:W-:Y:S01]  /*2f70*/  FFMA.FTZ R251, R166, R162, R251 ;  /* 0x000000a2a6fb7223 */ /* 0x000fe200000100fb */
[----:B------:R-:W-:-:S03]  /*2f80*/  FMUL.FTZ R168, R168, UR16 ;  /* 0x00000010a8a87c20 */ /* 0x000fc60008410000 */
[----:B------:R-:W-:Y:S01]  /*2f90*/  FFMA.FTZ R251, R167, R163, R251 ;  /* 0x000000a3a7fb7223 */ /* 0x000fe200000100fb */
[----:B------:R-:W-:Y:S01]  /*2fa0*/  FMUL.FTZ R169, R169, UR16 ;  /* 0x00000010a9a97c20 */ /* 0x000fe20008410000 */
[----:B--2---:R-:W-:-:S05]  /*2fb0*/  FFMA.FTZ R15, R166, R104, R15 ;  /* 0x00000068a60f7223 */ /* 0x004fca000001000f */
[----:B------:R2:W-:Y:S04]  /*2fc0*/  STL [R1+0xc], R15 ;  /* 0x00000c0f01007387 */ /* 0x0005e80000100800 */
[----:B--2---:R1:W5:Y:S01]  /*2fd0*/  LDL.LU R15, [R1+0x5c] ;  /* 0x00005c00010f7983 */ /* 0x0043620000300800 */
        /* <DEDUP_REMOVED lines=13> */
[----:B------:R-:W0:Y:S02]  /*30b0*/  SHFL.DOWN PT, R251, R107, 0x2, 0x1f ;  /* 0x08401f006bfb7f89 */ /* 0x000e2400000e0000 */
[----:B0-----:R-:W-:-:S02]  /*30c0*/  FADD.FTZ R107, R107, R251 ;  /* 0x000000fb6b6b7221 */ /* 0x001fc40000010000 */
[----:B------:R-:W0:Y:S04]  /*30d0*/  SHFL.DOWN PT, R251, R105, 0x2, 0x1f ;  /* 0x08401f0069fb7f89 */ /* 0x000e2800000e0000 */
[----:B------:R-:W2:Y:S01]  /*30e0*/  SHFL.DOWN PT, R104, R107, 0x1, 0x1f ;  /* 0x08201f006b687f89 */ /* 0x000ea200000e0000 */
[----:B0-----:R-:W-:Y:S02]  /*30f0*/  FADD.FTZ R105, R105, R251 ;  /* 0x000000fb69697221 */ /* 0x001fe40000010000 */
[----:B------:R-:W0:Y:S01]  /*3100*/  S2R R251, SR_TID.X ;  /* 0x0000000000fb7919 */ /* 0x000e220000002100 */
[----:B--2---:R-:W-:Y:S02]  /*3110*/  FADD.FTZ R104, R107, R104 ;  /* 0x000000686b687221 */ /* 0x004fe40000010000 */
[----:B------:R-:W2:Y:S01]  /*3120*/  SHFL.DOWN PT, R107, R105, 0x1, 0x1f ;  /* 0x08201f00696b7f89 */ /* 0x000ea200000e0000 */
[----:B------:R-:W-:Y:S01]  /*3130*/  BSSY.RECONVERGENT B0, `(.L_x_1963) ;  /* 0x000000c000007945 */ /* 0x000fe20003800200 */
[----:B0-----:R-:W-:Y:S01]  /*3140*/  LOP3.LUT P2, RZ, R251, 0x1f, RZ, 0xc0, !PT ;  /* 0x0000001ffbff7812 */ /* 0x001fe2000784c0ff */
[----:B--2---:R-:W-:-:S12]  /*3150*/  FADD.FTZ R105, R105, R107 ;  /* 0x0000006b69697221 */ /* 0x004fd80000010000 */
[----:B-1----:R-:W-:Y:S05]  /*3160*/  @P2 BRA `(.L_x_1964) ;  /* 0x0000000000202947 */ /* 0x002fea0003800000 */
        /* <DEDUP_REMOVED lines=8> */
.L_x_1964:
[----:B------:R-:W-:Y:S05]  /*31f0*/  BSYNC.RECONVERGENT B0 ;  /* 0x0000000000007941 */ /* 0x000fea0003800200 */
.L_x_1963:
[----:B------:R1:W-:Y:S04]  /*3200*/  STL [R1+0x5c], R0 ;  /* 0x00005c0001007387 */ /* 0x0003e80000100800 */
[----:B-1----:R-:W2:Y:S04]  /*3210*/  LDL.LU R0, [R1+0x50] ;  /* 0x0000500001007983 */ /* 0x002ea80000300800 */
[----:B------:R-:W3:Y:S01]  /*3220*/  LDL.LU R251, [R1+0x10] ;  /* 0x0000100001fb7983 */ /* 0x000ee20000300800 */
[----:B------:R-:W1:Y:S01]  /*3230*/  S2UR UR6, SR_CgaCtaId ;  /* 0x00000000000679c3 */ /* 0x000e620000008800 */
[----:B------:R-:W-:Y:S01]  /*3240*/  UMOV UR5, 0x400 ;  /* 0x0000040000057882 */ /* 0x000fe20000000000 */
[----:B------:R-:W-:Y:S01]  /*3250*/  FADD.FTZ R208, R106, R208 ;  /* 0x000000d06ad07221 */ /* 0x000fe20000010000 */
[----:B------:R-:W-:Y:S01]  /*3260*/  FFMA.FTZ R17, R167, R106, R17 ;  /* 0x0000006aa7117223 */ /* 0x000fe20000010011 */
[----:B-1----:R-:W-:-:S04]  /*3270*/  ULEA UR5, UR6, UR5, 0x18 ;  /* 0x0000000506057291 */ /* 0x002fc8000f8ec0ff */
[----:B------:R-:W-:Y:S02]  /*3280*/  UIADD3 UR6, UPT, UPT, UR5, 0x7040, URZ ;  /* 0x0000704005067890 */ /* 0x000fe4000fffe0ff */
[----:B------:R-:W-:Y:S01]  /*3290*/  @!UP1 UIADD3 UR6, UPT, UPT, UR5, 0x7000, URZ ;  /* 0x0000700005069890 */ /* 0x000fe2000fffe0ff */
[----:B------:R-:W-:Y:S08]  /*32a0*/  BAR.SYNC.DEFER_BLOCKING 0x0 ;  /* 0x0000000000007b1d */ /* 0x000ff00000010000 */
[----:B0-----:R-:W0:Y:S01]  /*32b0*/  LDS.128 R104, [UR6] ;  /* 0x00000006ff687984 */ /* 0x001e220008000c00 */
[----:B------:R-:W-:-:S02]  /*32c0*/  UIADD3 UR6, UPT, UPT, UR5, 0x7050, URZ ;  /* 0x0000705005067890 */ /* 0x000fc4000fffe0ff */
[----:B------:R-:W-:Y:S01]  /*32d0*/  @!UP1 UIADD3 UR6, UPT, UPT, UR5, 0x7010, URZ ;  /* 0x0000701005069890 */ /* 0x000fe2000fffe0ff */
[----:B------:R-:W-:Y:S01]  /*32e0*/  FADD.FTZ R225, R155, R225 ;  /* 0x000000e19be17221 */ /* 0x000fe20000010000 */
[----:B-----5:R-:W-:Y:S01]  /*32f0*/  FFMA.FTZ R16, R168, R155, R16 ;  /* 0x0000009ba8107223 */ /* 0x020fe20000010010 */
[----:B0-----:R-:W-:Y:S01]  /*3300*/  FADD.FTZ R104, RZ, R104 ;  /* 0x00000068ff687221 */ /* 0x001fe20000010000 */
[----:B------:R-:W-:-:S03]  /*3310*/  FADD.FTZ R105, RZ, R105 ;  /* 0x00000069ff697221 */ /* 0x000fc60000010000 */
[----:B------:R-:W-:Y:S01]  /*3320*/  FADD.FTZ R155, R106, R104 ;  /* 0x000000686a9b7221 */ /* 0x000fe20000010000 */
[----:B------:R-:W-:Y:S01]  /*3330*/  FADD.FTZ R226, R152, R226 ;  /* 0x000000e298e27221 */ /* 0x000fe20000010000 */
[----:B------:R-:W-:Y:S01]  /*3340*/  FFMA.FTZ R15, R169, R152, R15 ;  /* 0x00000098a90f7223 */ /* 0x000fe2000001000f */
[----:B--2---:R-:W-:Y:S01]  /*3350*/  FADD.FTZ R0, R192, R0 ;  /* 0x00000000c0007221 */ /* 0x004fe20000010000 */
[----:B---3--:R-:W-:Y:S01]  /*3360*/  FFMA.FTZ R251, R167, R192, R251 ;  /* 0x000000c0a7fb7223 */ /* 0x008fe200000100fb */
[----:B------:R-:W-:-:S03]  /*3370*/  FADD.FTZ R192, R107, R105 ;  /* 0x000000696bc07221 */ /* 0x000fc60000010000 */
[----:B------:R0:W-:Y:S04]  /*3380*/  STL [R1+0x50], R0 ;  /* 0x0000500001007387 */ /* 0x0001e80000100800 */
[----:B------:R-:W1:Y:S01]  /*3390*/  LDS.128 R104, [UR6] ;  /* 0x00000006ff687984 */ /* 0x000e620008000c00 */
[----:B------:R-:W-:Y:S02]  /*33a0*/  UIADD3 UR6, UPT, UPT, UR5, 0x7060, URZ ;  /* 0x0000706005067890 */ /* 0x000fe4000fffe0ff */
[----:B------:R-:W-:Y:S01]  /*33b0*/  @!UP1 UIADD3 UR6, UPT, UPT, UR5, 0x7020, URZ ;  /* 0x0000702005069890 */ /* 0x000fe2000fffe0ff */
[----:B0-----:R0:W5:Y:S04]  /*33c0*/  LDL.LU R0, [R1+0x5c] ;  /* 0x00005c0001007983 */ /* 0x0011680000300800 */
[----:B------:R2:W-:Y:S01]  /*33d0*/  STL [R1+0x10], R251 ;  /* 0x000010fb01007387 */ /* 0x0005e20000100800 */
[----:B------:R-:W-:Y:S01]  /*33e0*/  UISETP.NE.U32.AND UP0, UPT, UR24, URZ, UPT ;  /* 0x000000ff1800728c */ /* 0x000fe2000bf05070 */
[----:B--2---:R-:W2:Y:S01]  /*33f0*/  S2R R251, SR_TID.X ;  /* 0x0000000000fb7919 */ /* 0x004ea20000002100 */
[----:B-1----:R-:W-:Y:S01]  /*3400*/  FADD.FTZ R155, R155, R104 ;  /* 0x000000689b9b7221 */ /* 0x002fe20000010000 */
[----:B------:R-:W-:-:S03]  /*3410*/  FADD.FTZ R192, R192, R105 ;  /* 0x00000069c0c07221 */ /* 0x000fc60000010000 */
[----:B------:R-:W-:Y:S01]  /*3420*/  FADD.FTZ R155, R106, R155 ;  /* 0x0000009b6a9b7221 */ /* 0x000fe20000010000 */
[----:B------:R-:W-:Y:S02]  /*3430*/  FADD.FTZ R192, R107, R192 ;  /* 0x000000c06bc07221 */ /* 0x000fe40000010000 */
[----:B------:R-:W1:Y:S01]  /*3440*/  LDS.128 R104, [UR6] ;  /* 0x00000006ff687984 */ /* 0x000e620008000c00 */
[----:B------:R-:W-:Y:S02]  /*3450*/  UIADD3 UR6, UPT, UPT, UR5, 0x7070, URZ ;  /* 0x0000707005067890 */ /* 0x000fe4000fffe0ff */
[----:B------:R-:W-:Y:S01]  /*3460*/  @!UP1 UIADD3 UR6, UPT, UPT, UR5, 0x7030, URZ ;  /* 0x0000703005069890 */ /* 0x000fe2000fffe0ff */
[----:B-1----:R-:W-:Y:S01]  /*3470*/  FADD.FTZ R155, R155, R104 ;  /* 0x000000689b9b7221 */ /* 0x002fe20000010000 */
[----:B------:R-:W-:-:S03]  /*3480*/  FADD.FTZ R192, R192, R105 ;  /* 0x00000069c0c07221 */ /* 0x000fc60000010000 */
[----:B------:R-:W-:Y:S01]  /*3490*/  FADD.FTZ R155, R106, R155 ;  /* 0x0000009b6a9b7221 */ /* 0x000fe20000010000 */
[----:B------:R-:W-:-:S03]  /*34a0*/  FADD.FTZ R192, R107, R192 ;  /* 0x000000c06bc07221 */ /* 0x000fc60000010000 */
[----:B------:R-:W1:Y:S02]  /*34b0*/  LDS.128 R104, [UR6] ;  /* 0x00000006ff687984 */ /* 0x000e640008000c00 */
[----:B-1----:R-:W-:Y:S01]  /*34c0*/  FADD.FTZ R104, R155, R104 ;  /* 0x000000689b687221 */ /* 0x002fe20000010000 */
[----:B------:R-:W-:Y:S01]  /*34d0*/  FADD.FTZ R105, R192, R105 ;  /* 0x00000069c0697221 */ /* 0x000fe20000010000 */
[----:B------:R-:W3:Y:S02]  /*34e0*/  LDL.LU R155, [R1+0x28] ;  /* 0x00002800019b7983 */ /* 0x000ee40000300800 */
[----:B------:R-:W-:Y:S02]  /*34f0*/  FADD.FTZ R104, R106, R104 ;  /* 0x000000686a687221 */ /* 0x000fe40000010000 */
[----:B------:R-:W4:Y:S04]  /*3500*/  LDL.LU R152, [R1+0x24] ;  /* 0x0000240001987983 */ /* 0x000f280000300800 */
[----:B------:R-:W2:Y:S04]  /*3510*/  LDL.LU R192, [R1+0x58] ;  /* 0x0000580001c07983 */ /* 0x000ea80000300800 */
[----:B------:R-:W2:Y:S01]  /*3520*/  LDL.LU R106, [R1+0x54] ;  /* 0x00005400016a7983 */ /* 0x000ea20000300800 */
[----:B------:R-:W-:Y:S01]  /*3530*/  FADD.FTZ R105, R107, R105 ;  /* 0x000000696b697221 */ /* 0x000fe20000010000 */
[----:B------:R-:W-:Y:S01]  /*3540*/  FMUL.FTZ R104, R104, UR26 ;  /* 0x0000001a68687c20 */ /* 0x000fe20008410000 */
[----:B------:R-:W-:-:S02]  /*3550*/  UISETP.NE.AND.EX UP0, UPT, UR25, URZ, UPT, UP0 ;  /* 0x000000ff1900728c */ /* 0x000fc4000bf05300 */
[----:B------:R-:W-:Y:S01]  /*3560*/  FMUL.FTZ R105, R105, UR26 ;  /* 0x0000001a69697c20 */ /* 0x000fe20008410000 */
[----:B------:R-:W-:Y:S01]  /*3570*/  UIADD3 UR4, UPT, UPT, UR4, UR22, URZ ;  /* 0x0000001604047290 */ /* 0x000fe2000fffe0ff */
[----:B------:R-:W-:-:S03]  /*3580*/  FSEL R104, R104, RZ, !P3 ;  /* 0x000000ff68687208 */ /* 0x000fc60005800000 */
[----:B------:R-:W-:Y:S01]  /*3590*/  R2UR UR17, R105 ;  /* 0x00000000691172ca */ /* 0x000fe200000e0000 */
[----:B------:R-:W-:Y:S01]  /*35a0*/  UISETP.GE.AND UP2, UPT, UR4, UR23, UPT ;  /* 0x000000170400728c */ /* 0x000fe2000bf46270 */
[----:B------:R-:W-:Y:S01]  /*35b0*/  R2UR UR27, R104 ;  /* 0x00000000681b72ca */ /* 0x000fe200000e0000 */
[----:B---3--:R-:W-:Y:S01]  /*35c0*/  FFMA.FTZ R155, R169, R154, R155 ;  /* 0x0000009aa99b7223 */ /* 0x008fe2000001009b */
[----:B----4-:R-:W-:Y:S01]  /*35d0*/  FFMA.FTZ R152, R168, R153, R152 ;  /* 0x00000099a8987223 */ /* 0x010fe20000010098 */
[----:B--2---:R-:W-:Y:S01]  /*35e0*/  FADD.FTZ R192, R154, R192 ;  /* 0x000000c09ac07221 */ /* 0x004fe20000010000 */
[----:B------:R-:W-:-:S05]  /*35f0*/  FADD.FTZ R106, R153, R106 ;  /* 0x0000006a996a7221 */ /* 0x000fca0000010000 */
[----:B------:R0:W-:Y:S04]  /*3600*/  STL [R1+0x54], R106 ;  /* 0x0000546a01007387 */ /* 0x0001e80000100800 */
[----:B------:R0:W-:Y:S04]  /*3610*/  STL [R1+0x24], R152 ;  /* 0x0000249801007387 */ /* 0x0001e80000100800 */
[----:B------:R0:W-:Y:S04]  /*3620*/  STL [R1+0x58], R192 ;  /* 0x000058c001007387 */ /* 0x0001e80000100800 */
[----:B------:R0:W-:Y:S01]  /*3630*/  STL [R1+0x28], R155 ;  /* 0x0000289b01007387 */ /* 0x0001e20000100800 */
        /* <DEDUP_REMOVED lines=11> */
[C---:B------:R-:W-:Y:S01]  /*36f0*/  LOP3.LUT P2, RZ, R135.reuse, 0xff, RZ, 0xc0, !PT ;  /* 0x000000ff87ff7812 */ /* 0x040fe2000784c0ff */
[----:B0-----:R-:W-:Y:S01]  /*3700*/  IMAD.U32 R106, RZ, RZ, UR17 ;  /* 0x00000011ff6a7e24 */ /* 0x001fe2000f8e00ff */
        /* <DEDUP_REMOVED lines=30> */
.L_x_1967:
[----:B------:R-:W-:Y:S01]  /*38f0*/  MOV R104, UR17 ;  /* 0x0000001100687c02 */ /* 0x000fe20008000f00 */
[----:B------:R-:W-:Y:S01]  /*3900*/  IMAD.U32 R105, RZ, RZ, UR17 ;  /* 0x00000011ff697e24 */ /* 0x000fe2000f8e00ff */
[C---:B------:R-:W-:Y:S01]  /*3910*/  LOP3.LUT P2, RZ, R135.reuse, 0xff, RZ, 0xc0, !PT ;  /* 0x000000ff87ff7812 */ /* 0x040fe2000784c0ff */
[----:B0-----:R-:W-:Y:S01]  /*3920*/  IMAD.U32 R106, RZ, RZ, UR17 ;  /* 0x00000011ff6a7e24 */ /* 0x001fe2000f8e00ff */
        /* <DEDUP_REMOVED lines=15> */
[----:B------:R-:W-:Y:S01]  /*3a20*/  ISETP.GE.U32.AND P5, PT, R135, 0x1000000, PT ;  /* 0x010000008700780c */ /* 0x000fe20003fa6070 */
[----:B------:R-:W-:Y:S02]  /*3a30*/  FADD.FTZ R218, R218, -R106 ;  /* 0x8000006adada7221 */ /* 0x000fe40000010000 */
[----:B------:R-:W-:Y:S02]  /*3a40*/  FSEL R126, R126, RZ, P2 ;  /* 0x000000ff7e7e7208 */ /* 0x000fe40001000000 */
[----:B------:R-:W-:Y:S01]  /*3a50*/  FSEL R127, R127, RZ, P3 ;  /* 0x000000ff7f7f7208 */ /* 0x000fe20001800000 */
[----:B------:R-:W-:Y:S01]  /*3a60*/  FMUL.FTZ R129, R218, UR16 ;  /* 0x00000010da817c20 */ /* 0x000fe20008410000 */
[----:B------:R-:W-:-:S02]  /*3a70*/  F2FP.BF16.F32.PACK_AB R126, R126, R104 ;  /* 0x000000687e7e723e */ /* 0x000fc400000010ff */
[----:B------:R-:W-:Y:S01]  /*3a80*/  F2FP.BF16.F32.PACK_AB R127, R127, R105 ;  /* 0x000000697f7f723e */ /* 0x000fe200000010ff */
[----:B------:R-:W-:Y:S01]  /*3a90*/  FMUL.FTZ R105, R128, UR7 ;  /* 0x0000000780697c20 */ /* 0x000fe20008410000 */
[----:B------:R-:W-:Y:S01]  /*3aa0*/  FMUL.FTZ R104, R129, UR7 ;  /* 0x0000000781687c20 */ /* 0x000fe20008410000 */
[----:B------:R-:W-:Y:S02]  /*3ab0*/  PRMT R106, R126, 0x7632, R106 ;  /* 0x000076327e6a7816 */ /* 0x000fe4000000006a */
[----:B------:R-:W-:Y:S02]  /*3ac0*/  PRMT R107, R127, 0x7632, R107 ;  /* 0x000076327f6b7816 */ /* 0x000fe4000000006b */
[----:B------:R-:W-:Y:S02]  /*3ad0*/  FSEL R105, R105, RZ, P4 ;  /* 0x000000ff69697208 */ /* 0x000fe40002000000 */
[----:B------:R-:W-:Y:S02]  /*3ae0*/  FSEL R104, R104, RZ, P5 ;  /* 0x000000ff68687208 */ /* 0x000fe40002800000 */
[----:B------:R-:W-:-:S02]  /*3af0*/  F2FP.BF16.F32.PACK_AB R128, R105, R128 ;  /* 0x000000806980723e */ /* 0x000fc400000010ff */
[----:B------:R-:W-:Y:S02]  /*3b00*/  F2FP.BF16.F32.PACK_AB R129, R104, R129 ;  /* 0x000000816881723e */ /* 0x000fe400000010ff */
[----:B------:R-:W-:Y:S02]  /*3b10*/  PRMT R105, R128, 0x7632, R105 ;  /* 0x0000763280697816 */ /* 0x000fe40000000069 */
[----:B------:R-:W-:Y:S01]  /*3b20*/  PRMT R135, R129, 0x7632, R135 ;  /* 0x0000763281877816 */ /* 0x000fe20000000087 */
[----:B------:R-:W-:Y:S06]  /*3b30*/  BRA `(.L_x_1968) ;  /* 0x0000001000dc7947 */ /* 0x000fec0003800000 */
.L_x_1966:
[----:B------:R-:W-:Y:S01]  /*3b40*/  UMOV UR5, UR8 ;  /* 0x0000000800057c82 */ /* 0x000fe20008000000 */
[----:B------:R-:W-:Y:S01]  /*3b50*/  UMOV UR6, UR9 ;  /* 0x0000000900067c82 */ /* 0x000fe20008000000 */
[----:B------:R-:W-:-:S04]  /*3b60*/  UISETP.NE.U32.AND UP0, UPT, UR5, URZ, UPT ;  /* 0x000000ff0500728c */ /* 0x000fc8000bf05070 */
[----:B------:R-:W-:-:S09]  /*3b70*/  UISETP.NE.AND.EX UP0, UPT, UR6, URZ, UPT, UP0 ;  /* 0x000000ff0600728c */ /* 0x000fd2000bf05300 */
[----:B------:R-:W-:Y:S05]  /*3b80*/  BRA.U UP0, `(.L_x_1969) ;  /* 0x0000000100a87547 */ /* 0x000fea000b800000 */
[----:B------:R-:W-:Y:S01]  /*3b90*/  MOV R104, UR17 ;  /* 0x0000001100687c02 */ /* 0x000fe20008000f00 */
[----:B0-----:R-:W-:Y:S01]  /*3ba0*/  IMAD.MOV.U32 R106, RZ, RZ, R146 ;  /* 0x000000ffff6a7224 */ /* 0x001fe200078e0092 */
[C---:B------:R-:W-:Y:S01]  /*3bb0*/  LOP3.LUT P2, RZ, R135.reuse, 0xff, RZ, 0xc0, !PT ;  /* 0x000000ff87ff7812 */ /* 0x040fe2000784c0ff */
[----:B------:R-:W-:Y:S01]  /*3bc0*/  IMAD.U32 R105, RZ, RZ, UR17 ;  /* 0x00000011ff697e24 */ /* 0x000fe2000f8e00ff */
[----:B------:R-:W-:Y:S01]  /*3bd0*/  LOP3.LUT P3, RZ, R135, 0xff00, RZ, 0xc0, !PT ;  /* 0x0000ff0087ff7812 */ /* 0x000fe2000786c0ff */
[----:B------:R-:W-:Y:S01]  /*3be0*/  FFMA.FTZ R104, R211, R104, UR27 ;  /* 0x0000001bd3687e23 */ /* 0x000fe20008010068 */
[----:B------:R-:W-:Y:S02]  /*3bf0*/  IMAD.U32 R106, R106, 0x10000, RZ ;  /* 0x000100006a6a7824 */ /* 0x000fe400078e00ff */
[----:B------:R-:W-:Y:S01]  /*3c00*/  FFMA.FTZ R105, R213, R105, UR27 ;  /* 0x0000001bd5697e23 */ /* 0x000fe20008010069 */
[--C-:B------:R-:W-:Y:S02]  /*3c10*/  IMAD.MOV.U32 R152, RZ, RZ, R147.reuse ;  /* 0x000000ffff987224 */ /* 0x100fe400078e0093 */
[----:B------:R-:W-:Y:S01]  /*3c20*/  FADD.FTZ R104, R212, -R104 ;  /* 0x80000068d4687221 */ /* 0x000fe20000010000 */
[----:B------:R-:W-:Y:S01]  /*3c30*/  SHF.R.U32.HI R107, RZ, 0x10, R147 ;  /* 0x00000010ff6b7819 */ /* 0x000fe20000011693 */
[----:B------:R-:W-:-:S02]  /*3c40*/  FADD.FTZ R105, R214, -R105 ;  /* 0x80000069d6697221 */ /* 0x000fc40000010000 */
[----:B------:R-:W-:Y:S01]  /*3c50*/  FFMA.FTZ R104, R104, UR16, R106 ;  /* 0x0000001068687c23 */ /* 0x000fe2000801006a */
[----:B------:R-:W-:Y:S01]  /*3c60*/  SHF.R.U64 R106, R146, 0x10, R147 ;  /* 0x00000010926a7819 */ /* 0x000fe20000001293 */
[----:B------:R-:W-:Y:S01]  /*3c70*/  IMAD.U32 R107, R107, 0x10000, RZ ;  /* 0x000100006b6b7824 */ /* 0x000fe200078e00ff */
[----:B------:R-:W-:Y:S01]  /*3c80*/  SHF.L.U32 R152, R152, 0x10, RZ ;  /* 0x0000001098987819 */ /* 0x000fe200000006ff */
[----:B------:R-:W-:Y:S01]  /*3c90*/  FMUL.FTZ R104, R104, UR7 ;  /* 0x0000000768687c20 */ /* 0x000fe20008410000 */
[----:B------:R-:W-:-:S04]  /*3ca0*/  SHF.L.U32 R106, R106, 0x10, RZ ;  /* 0x000000106a6a7819 */ /* 0x000fc800000006ff */
        /* <DEDUP_REMOVED lines=11> */
[--C-:B------:R-:W-:Y:S01]  /*3d60*/  FFMA.FTZ R106, R106, UR16, R107.reuse ;  /* 0x000000106a6a7c23 */ /* 0x100fe2000801006b */
        /* <DEDUP_REMOVED lines=12> */
.L_x_1969:
[----:B0-----:R-:W-:Y:S01]  /*3e30*/  MOV R106, UR17 ;  /* 0x00000011006a7c02 */ /* 0x001fe20008000f00 */
[----:B------:R-:W-:Y:S01]  /*3e40*/  IMAD.U32 R104, RZ, RZ, UR17 ;  /* 0x00000011ff687e24 */ /* 0x000fe2000f8e00ff */
[--C-:B------:R-:W-:Y:S01]  /*3e50*/  SHF.R.U64 R107, R146, 0x10, R147.reuse ;  /* 0x00000010926b7819 */ /* 0x100fe20000001293 */
[----:B------:R-:W-:Y:S01]  /*3e60*/  IMAD.U32 R105, RZ, RZ, UR17 ;  /* 0x00000011ff697e24 */ /* 0x000fe2000f8e00ff */
[----:B------:R-:W-:Y:S01]  /*3e70*/  SHF.R.U32.HI R126, RZ, 0x10, R147 ;  /* 0x00000010ff7e7819 */ /* 0x000fe20000011693 */
[----:B------:R-:W-:Y:S01]  /*3e80*/  FFMA.FTZ R106, R215, R106, UR27 ;  /* 0x0000001bd76a7e23 */ /* 0x000fe2000801006a */
[----:B------:R-:W-:Y:S01]  /*3e90*/  FFMA.FTZ R104, R211, R104, UR27 ;  /* 0x0000001bd3687e23 */ /* 0x000fe20008010068 */
[----:B------:R-:W-:Y:S01]  /*3ea0*/  FFMA.FTZ R105, R213, R105, UR27 ;  /* 0x0000001bd5697e23 */ /* 0x000fe20008010069 */
[----:B------:R-:W-:Y:S02]  /*3eb0*/  IMAD.U32 R107, R107, 0x10000, RZ ;  /* 0x000100006b6b7824 */ /* 0x000fe400078e00ff */
[----:B------:R-:W-:Y:S01]  /*3ec0*/  FADD.FTZ R216, R216, -R106 ;  /* 0x8000006ad8d87221 */ /* 0x000fe20000010000 */
[----:B------:R-:W-:-:S02]  /*3ed0*/  IMAD.U32 R106, RZ, RZ, UR17 ;  /* 0x00000011ff6a7e24 */ /* 0x000fc4000f8e00ff */
[----:B------:R-:W-:Y:S01]  /*3ee0*/  FADD.FTZ R104, R212, -R104 ;  /* 0x80000068d4687221 */ /* 0x000fe20000010000 */
[----:B------:R-:W-:Y:S01]  /*3ef0*/  FADD.FTZ R105, R214, -R105 ;  /* 0x80000069d6697221 */ /* 0x000fe20000010000 */
[----:B------:R-:W-:Y:S02]  /*3f00*/  IMAD.U32 R126, R126, 0x10000, RZ ;  /* 0x000100007e7e7824 */ /* 0x000fe400078e00ff */
[----:B------:R-:W-:Y:S01]  /*3f10*/  FFMA.FTZ R217, R217, R106, UR27 ;  /* 0x0000001bd9d97e23 */ /* 0x000fe2000801006a */
[----:B------:R-:W-:Y:S02]  /*3f20*/  IMAD.MOV.U32 R106, RZ, RZ, R146 ;  /* 0x000000ffff6a7224 */ /* 0x000fe400078e0092 */
[----:B------:R-:W-:Y:S01]  /*3f30*/  FFMA.FTZ R105, R105, UR16, R107 ;  /* 0x0000001069697c23 */ /* 0x000fe2000801006b */
[----:B------:R-:W-:Y:S01]  /*3f40*/  LOP3.LUT P2, RZ, R135, 0xff, RZ, 0xc0, !PT ;  /* 0x000000ff87ff7812 */ /* 0x000fe2000784c0ff */
[----:B------:R-:W-:Y:S01]  /*3f50*/  FADD.FTZ R218, R218, -R217 ;  /* 0x800000d9dada7221 */ /* 0x000fe20000010000 */
[----:B------:R-:W-:-:S02]  /*3f60*/  IMAD.U32 R106, R106, 0x10000, RZ ;  /* 0x000100006a6a7824 */ /* 0x000fc400078e00ff */
[----:B------:R-:W-:Y:S01]  /*3f70*/  FMUL.FTZ R127, R105, UR7 ;  /* 0x00000007697f7c20 */ /* 0x000fe20008410000 */
[C---:B------:R-:W-:Y:S01]  /*3f80*/  LOP3.LUT P3, RZ, R135.reuse, 0xff00, RZ, 0xc0, !PT ;  /* 0x0000ff0087ff7812 */ /* 0x040fe2000786c0ff */
[----:B------:R-:W-:Y:S01]  /*3f90*/  FFMA.FTZ R126, R218, UR16, R126 ;  /* 0x00000010da7e7c23 */ /* 0x000fe2000801007e */
[----:B------:R-:W-:Y:S01]  /*3fa0*/  FFMA.FTZ R104, R104, UR16, R106 ;  /* 0x0000001068687c23 */ /* 0x000fe2000801006a */
[----:B------:R-:W-:Y:S02]  /*3fb0*/  MOV R106, R147 ;  /* 0x00000093006a7202 */ /* 0x000fe40000000f00 */
[----:B------:R-:W-:Y:S01]  /*3fc0*/  FMUL.FTZ R129, R126, UR7 ;  /* 0x000000077e817c20 */ /* 0x000fe20008410000 */
[----:B------:R-:W-:Y:S01]  /*3fd0*/  FMUL.FTZ R107, R104, UR7 ;  /* 0x00000007686b7c20 */ /* 0x000fe20008410000 */
[C---:B------:R-:W-:Y:S01]  /*3fe0*/  LOP3.LUT P4, RZ, R135.reuse, 0xff0000, RZ, 0xc0, !PT ;  /* 0x00ff000087ff7812 */ /* 0x040fe2000788c0ff */
[----:B------:R-:W-:Y:S01]  /*3ff0*/  IMAD.U32 R106, R106, 0x10000, RZ ;  /* 0x000100006a6a7824 */ /* 0x000fe200078e00ff */
[----:B------:R-:W-:-:S02]  /*4000*/  ISETP.GE.U32.AND P5, PT, R135, 0x1000000, PT ;  /* 0x010000008700780c */ /* 0x000fc40003fa6070 */
[----:B------:R-:W-:Y:S01]  /*4010*/  FSEL R107, R107, RZ, P2 ;  /* 0x000000ff6b6b7208 */ /* 0x000fe20001000000 */
[----:B------:R-:W-:Y:S01]  /*4020*/  FFMA.FTZ R106, R216, UR16, R106 ;  /* 0x00000010d86a7c23 */ /* 0x000fe2000801006a */
[----:B------:R-:W-:Y:S02]  /*4030*/  FSEL R127, R127, RZ, P3 ;  /* 0x000000ff7f7f7208 */ /* 0x000fe40001800000 */
[----:B------:R-:W-:Y:S01]  /*4040*/  FSEL R129, R129, RZ, P5 ;  /* 0x000000ff81817208 */ /* 0x000fe20002800000 */
[----:B------:R-:W-:Y:S01]  /*4050*/  FMUL.FTZ R128, R106, UR7 ;  /* 0x000000076a807c20 */ /* 0x000fe20008410000 */
[----:B------:R-:W-:Y:S02]  /*4060*/  F2FP.BF16.F32.PACK_AB R104, R107, R104 ;  /* 0x000000686b68723e */ /* 0x000fe400000010ff */
[----:B------:R-:W-:Y:S02]  /*4070*/  F2FP.BF16.F32.PACK_AB R127, R127, R105 ;  /* 0x000000697f7f723e */ /* 0x000fe400000010ff */
[----:B------:R-:W-:-:S02]  /*4080*/  FSEL R128, R128, RZ, P4 ;  /* 0x000000ff80807208 */ /* 0x000fc40002000000 */
[----:B------:R-:W-:Y:S02]  /*4090*/  F2FP.BF16.F32.PACK_AB R129, R129, R126 ;  /* 0x0000007e8181723e */ /* 0x000fe400000010ff */
[----:B------:R-:W-:Y:S02]  /*40a0*/  F2FP.BF16.F32.PACK_AB R128, R128, R106 ;  /* 0x0000006a8080723e */ /* 0x000fe400000010ff */
[C---:B------:R-:W-:Y:S02]  /*40b0*/  PRMT R106, R104.reuse, 0x7632, R106 ;  /* 0x00007632686a7816 */ /* 0x040fe4000000006a */
[----:B------:R-:W-:Y:S02]  /*40c0*/  PRMT R126, R104, 0x7610, R126 ;  /* 0x00007610687e7816 */ /* 0x000fe4000000007e */
[----:B------:R-:W-:Y:S02]  /*40d0*/  PRMT R107, R127, 0x7632, R107 ;  /* 0x000076327f6b7816 */ /* 0x000fe4000000006b */
[----:B------:R-:W-:-:S02]  /*40e0*/  PRMT R105, R128, 0x7632, R105 ;  /* 0x0000763280697816 */ /* 0x000fc40000000069 */
[----:B------:R-:W-:Y:S01]  /*40f0*/  PRMT R135, R129, 0x7632, R135 ;  /* 0x0000763281877816 */ /* 0x000fe20000000087 */
[----:B------:R-:W-:Y:S06]  /*4100*/  BRA `(.L_x_1968) ;  /* 0x0000000c00687947 */ /* 0x000fec0003800000 */
.L_x_1965:
        /* <DEDUP_REMOVED lines=9> */
[----:B------:R-:W-:Y:S02]  /*41a0*/  LOP3.LUT P3, RZ, R135, 0xff, RZ, 0xc0, !PT ;  /* 0x000000ff87ff7812 */ /* 0x000fe4000786c0ff */
[----:B------:R-:W-:Y:S01]  /*41b0*/  LOP3.LUT P2, RZ, R115, 0xff, RZ, 0xc0, !PT ;  /* 0x000000ff73ff7812 */ /* 0x000fe2000784c0ff */
[----:B------:R-:W-:-:S04]  /*41c0*/  FFMA.FTZ R104, R211, R104, UR27 ;  /* 0x0000001bd3687e23 */ /* 0x000fc80008010068 */
[----:B------:R-:W-:-:S04]  /*41d0*/  FADD.FTZ R104, R212, -R104 ;  /* 0x80000068d4687221 */ /* 0x000fc80000010000 */
[----:B------:R-:W-:-:S04]  /*41e0*/  FMUL.FTZ R104, R104, UR16 ;  /* 0x0000001068687c20 */ /* 0x000fc80008410000 */
[----:B------:R-:W-:-:S05]  /*41f0*/  FMUL.FTZ R104, R104, UR7 ;  /* 0x0000000768687c20 */ /* 0x000fca0008410000 */
[C---:B0-----:R-:W-:Y:S02]  /*4200*/  FSEL R106, R104.reuse, RZ, P3 ;  /* 0x000000ff686a7208 */ /* 0x041fe40001800000 */
        /* <DEDUP_REMOVED lines=38> */
.L_x_1971:
[----:B------:R-:W-:Y:S01]  /*4470*/  IMAD.U32 R107, RZ, RZ, UR17 ;  /* 0x00000011ff6b7e24 */ /* 0x000fe2000f8e00ff */
[----:B------:R-:W-:Y:S01]  /*4480*/  MOV R104, UR17 ;  /* 0x0000001100687c02 */ /* 0x000fe20008000f00 */
[----:B------:R-:W-:Y:S01]  /*4490*/  IMAD.U32 R105, RZ, RZ, UR17 ;  /* 0x00000011ff697e24 */ /* 0x000fe2000f8e00ff */
[----:B------:R-:W-:Y:S01]  /*44a0*/  LOP3.LUT P6, RZ, R115, 0xff, RZ, 0xc0, !PT ;  /* 0x000000ff73ff7812 */ /* 0x000fe200078cc0ff */
[----:B------:R-:W-:Y:S01]  /*44b0*/  FFMA.FTZ R107, R211, R107, UR27 ;  /* 0x0000001bd36b7e23 */ /* 0x000fe2000801006b */
[----:B------:R-:W-:Y:S01]  /*44c0*/  LOP3.LUT P5, RZ, R135, 0xff, RZ, 0xc0, !PT ;  /* 0x000000ff87ff7812 */ /* 0x000fe200078ac0ff */
[----:B------:R-:W-:Y:S01]  /*44d0*/  FFMA.FTZ R104, R213, R104, UR27 ;  /* 0x0000001bd5687e23 */ /* 0x000fe20008010068 */
[----:B------:R-:W-:Y:S01]  /*44e0*/  FFMA.FTZ R105, R215, R105, UR27 ;  /* 0x0000001bd7697e23 */ /* 0x000fe20008010069 */
[----:B------:R-:W-:Y:S01]  /*44f0*/  FADD.FTZ R107, R212, -R107 ;  /* 0x8000006bd46b7221 */ /* 0x000fe20000010000 */
[----:B0-----:R-:W-:Y:S02]  /*4500*/  IMAD.U32 R106, RZ, RZ, UR17 ;  /* 0x00000011ff6a7e24 */ /* 0x001fe4000f8e00ff */
[----:B------:R-:W-:Y:S01]  /*4510*/  FADD.FTZ R104, R214, -R104 ;  /* 0x80000068d6687221 */ /* 0x000fe20000010000 */
[----:B------:R-:W-:Y:S01]  /*4520*/  FADD.FTZ R105, R216, -R105 ;  /* 0x80000069d8697221 */ /* 0x000fe20000010000 */
[----:B------:R-:W-:Y:S01]  /*4530*/  FMUL.FTZ R107, R107, UR16 ;  /* 0x000000106b6b7c20 */ /* 0x000fe20008410000 */
[----:B------:R-:W-:Y:S01]  /*4540*/  LOP3.LUT P4, RZ, R135, 0xff00, RZ, 0xc0, !PT ;  /* 0x0000ff0087ff7812 */ /* 0x000fe2000788c0ff */
[----:B------:R-:W-:Y:S01]  /*4550*/  FMUL.FTZ R104, R104, UR16 ;  /* 0x0000001068687c20 */ /* 0x000fe20008410000 */
[----:B------:R-:W-:Y:S01]  /*4560*/  FMUL.FTZ R128, R105, UR16 ;  /* 0x0000001069807c20 */ /* 0x000fe20008410000 */
[----:B------:R-:W-:Y:S01]  /*4570*/  FMUL.FTZ R126, R107, UR7 ;  /* 0x000000076b7e7c20 */ /* 0x000fe20008410000 */
[----:B------:R-:W-:Y:S01]  /*4580*/  FFMA.FTZ R106, R217, R106, UR27 ;  /* 0x0000001bd96a7e23 */ /* 0x000fe2000801006a */
[C---:B------:R-:W-:Y:S01]  /*4590*/  LOP3.LUT P3, RZ, R135.reuse, 0xff0000, RZ, 0xc0, !PT ;  /* 0x00ff000087ff7812 */ /* 0x040fe2000786c0ff */
[----:B------:R-:W-:Y:S01]  /*45a0*/  FMUL.FTZ R105, R128, UR7 ;  /* 0x0000000780697c20 */ /* 0x000fe20008410000 */
[----:B------:R-:W-:Y:S01]  /*45b0*/  ISETP.GE.U32.AND P2, PT, R135, 0x1000000, PT ;  /* 0x010000008700780c */ /* 0x000fe20003f46070 */
[----:B------:R-:W-:Y:S01]  /*45c0*/  FADD.FTZ R106, R218, -R106 ;  /* 0x8000006ada6a7221 */ /* 0x000fe20000010000 */
[----:B------:R-:W-:-:S02]  /*45d0*/  FSEL R130, R126, RZ, P6 ;  /* 0x000000ff7e827208 */ /* 0x000fc40003000000 */
[----:B------:R-:W-:Y:S01]  /*45e0*/  FSEL R127, R126, RZ, P5 ;  /* 0x000000ff7e7f7208 */ /* 0x000fe20002800000 */
[----:B------:R-:W-:Y:S01]  /*45f0*/  FMUL.FTZ R132, R106, UR16 ;  /* 0x000000106a847c20 */ /* 0x000fe20008410000 */
[C---:B------:R-:W-:Y:S01]  /*4600*/  F2FP.BF16.F32.PACK_AB R130, R104.reuse, R130 ;  /* 0x000000826882723e */ /* 0x040fe200000010ff */
[----:B------:R-:W-:Y:S01]  /*4610*/  FMUL.FTZ R104, R104, UR7 ;  /* 0x0000000768687c20 */ /* 0x000fe20008410000 */
[----:B------:R-:W-:Y:S02]  /*4620*/  LOP3.LUT P5, RZ, R115, 0xff00, RZ, 0xc0, !PT ;  /* 0x0000ff0073ff7812 */ /* 0x000fe400078ac0ff */
[----:B------:R-:W-:Y:S02]  /*4630*/  F2FP.BF16.F32.PACK_AB R126, R127, R107 ;  /* 0x0000006b7f7e723e */ /* 0x000fe400000010ff */
[C---:B------:R-:W-:Y:S02]  /*4640*/  FSEL R107, R104.reuse, RZ, P4 ;  /* 0x000000ff686b7208 */ /* 0x040fe40002000000 */
[----:B------:R-:W-:-:S02]  /*4650*/  FSEL R104, R104, RZ, P5 ;  /* 0x000000ff68687208 */ /* 0x000fc40002800000 */
[----:B------:R-:W-:Y:S02]  /*4660*/  ISETP.GE.U32.AND P4, PT, R115, 0x1000000, PT ;  /* 0x010000007300780c */ /* 0x000fe40003f86070 */
[----:B------:R-:W-:Y:S02]  /*4670*/  F2FP.BF16.F32.PACK_AB R107, R104, R107 ;  /* 0x0000006b686b723e */ /* 0x000fe400000010ff */
[----:B------:R-:W-:Y:S02]  /*4680*/  FSEL R104, R105, RZ, P3 ;  /* 0x000000ff69687208 */ /* 0x000fe40001800000 */
[----:B------:R-:W-:Y:S02]  /*4690*/  LOP3.LUT P3, RZ, R115, 0xff0000, RZ, 0xc0, !PT ;  /* 0x00ff000073ff7812 */ /* 0x000fe4000786c0ff */
[----:B------:R-:W-:Y:S01]  /*46a0*/  F2FP.BF16.F32.PACK_AB R128, R104, R128 ;  /* 0x000000806880723e */ /* 0x000fe200000010ff */
[----:B------:R-:W-:Y:S01]  /*46b0*/  FMUL.FTZ R104, R132, UR7 ;  /* 0x0000000784687c20 */ /* 0x000fe20008410000 */
[----:B------:R-:W-:-:S02]  /*46c0*/  FSEL R105, R105, RZ, P3 ;  /* 0x000000ff69697208 */ /* 0x000fc40001800000 */
[----:B------:R-:W-:Y:S02]  /*46d0*/  PRMT R106, R126, 0x7632, R106 ;  /* 0x000076327e6a7816 */ /* 0x000fe4000000006a */
[C---:B------:R-:W-:Y:S02]  /*46e0*/  FSEL R135, R104.reuse, RZ, P2 ;  /* 0x000000ff68877208 */ /* 0x040fe40001000000 */
[----:B------:R-:W-:Y:S02]  /*46f0*/  FSEL R104, R104, RZ, P4 ;  /* 0x000000ff68687208 */ /* 0x000fe40002000000 */
        /* <DEDUP_REMOVED lines=8> */
.L_x_1970:
[----:B------:R-:W-:Y:S01]  /*4780*/  UMOV UR5, UR8 ;  /* 0x0000000800057c82 */ /* 0x000fe20008000000 */
[----:B------:R-:W-:Y:S01]  /*4790*/  UMOV UR6, UR9 ;  /* 0x0000000900067c82 */ /* 0x000fe20008000000 */
[----:B------:R-:W-:-:S04]  /*47a0*/  UISETP.NE.U32.AND UP0, UPT, UR5, URZ, UPT ;  /* 0x000000ff0500728c */ /* 0x000fc8000bf05070 */
[----:B------:R-:W-:-:S09]  /*47b0*/  UISETP.NE.AND.EX UP0, UPT, UR6, URZ, UPT, UP0 ;  /* 0x000000ff0600728c */ /* 0x000fd2000bf05300 */
[----:B------:R-:W-:Y:S05]  /*47c0*/  BRA.U UP0, `(.L_x_1972) ;  /* 0x0000000100d87547 */ /* 0x000fea000b800000 */
[----:B------:R-:W-:Y:S01]  /*47d0*/  MOV R104, UR17 ;  /* 0x0000001100687c02 */ /* 0x000fe20008000f00 */
[----:B------:R-:W-:Y:S01]  /*47e0*/  IMAD.MOV.U32 R105, RZ, RZ, R146 ;  /* 0x000000ffff697224 */ /* 0x000fe200078e0092 */
[----:B------:R-:W-:Y:S01]  /*47f0*/  LOP3.LUT P2, RZ, R135, 0xff, RZ, 0xc0, !PT ;  /* 0x000000ff87ff7812 */ /* 0x000fe2000784c0ff */
[--C-:B------:R-:W-:Y:S01]  /*4800*/  IMAD.MOV.U32 R107, RZ, RZ, R147.reuse ;  /* 0x000000ffff6b7224 */ /* 0x100fe200078e0093 */
[----:B------:R-:W-:Y:S01]  /*4810*/  LOP3.LUT P3, RZ, R115, 0xff, RZ, 0xc0, !PT ;  /* 0x000000ff73ff7812 */ /* 0x000fe2000786c0ff */
[----:B------:R-:W-:Y:S01]  /*4820*/  FFMA.FTZ R104, R211, R104, UR27 ;  /* 0x0000001bd3687e23 */ /* 0x000fe20008010068 */
[----:B------:R-:W-:Y:S01]  /*4830*/  IMAD.U32 R105, R105, 0x10000, RZ ;  /* 0x0001000069697824 */ /* 0x000fe200078e00ff */
[----:B------:R-:W-:Y:S01]  /*4840*/  SHF.R.U32.HI R130, RZ, 0x10, R147 ;  /* 0x00000010ff827819 */ /* 0x000fe20000011693 */
[----:B------:R-:W-:Y:S02]  /*4850*/  IMAD.U32 R107, R107, 0x10000, RZ ;  /* 0x000100006b6b7824 */ /* 0x000fe400078e00ff */
[----:B------:R-:W-:-:S02]  /*4860*/  FADD.FTZ R104, R212, -R104 ;  /* 0x80000068d4687221 */ /* 0x000fc40000010000 */
[----:B------:R-:W-:Y:S02]  /*4870*/  IMAD.U32 R130, R130, 0x10000, RZ ;  /* 0x0001000082827824 */ /* 0x000fe400078e00ff */
[----:B------:R-:W-:Y:S01]  /*4880*/  FFMA.FTZ R104, R104, UR16, R105 ;  /* 0x0000001068687c23 */ /* 0x000fe20008010069 */
[----:B------:R-:W-:-:S03]  /*4890*/  SHF.R.U64 R105, R146, 0x10, R147 ;  /* 0x0000001092697819 */ /* 0x000fc60000001293 */
[----:B------:R-:W-:Y:S01]  /*48a0*/  FMUL.FTZ R104, R104, UR7 ;  /* 0x0000000768687c20 */ /* 0x000fe20008410000 */
[----:B------:R-:W-:-:S04]  /*48b0*/  SHF.L.U32 R105, R105, 0x10, RZ ;  /* 0x0000001069697819 */ /* 0x000fc800000006ff */
[C---:B0-----:R-:W-:Y:S02]  /*48c0*/  FSEL R106, R104.reuse, RZ, P2 ;  /* 0x000000ff686a7208 */ /* 0x041fe40001000000 */
[----:B------:R-:W-:Y:S02]  /*48d0*/  FSEL R104, R104, RZ, P3 ;  /* 0x000000ff68687208 */ /* 0x000fe40001800000 */
[----:B------:R-:W-:Y:S02]  /*48e0*/  LOP3.LUT P2, RZ, R135, 0xff00, RZ, 0xc0, !PT ;  /* 0x0000ff0087ff7812 */ /* 0x000fe4000784c0ff */
[----:B------:R-:W-:Y:S01]  /*48f0*/  F2FP.BF16.F32.PACK_AB R106, R104, R106 ;  /* 0x0000006a686a723e */ /* 0x000fe200000010ff */
        /* <DEDUP_REMOVED lines=35> */
.L_x_1972:
[----:B------:R-:W-:Y:S01]  /*4b30*/  IMAD.U32 R107, RZ, RZ, UR17 ;  /* 0x00000011ff6b7e24 */ /* 0x000fe2000f8e00ff */
[----:B------:R-:W-:Y:S01]  /*4b40*/  MOV R105, UR17 ;  /* 0x0000001100697c02 */ /* 0x000fe20008000f00 */
[----:B------:R-:W-:Y:S01]  /*4b50*/  IMAD.U32 R104, RZ, RZ, UR17 ;  /* 0x00000011ff687e24 */ /* 0x000fe2000f8e00ff */
[--C-:B------:R-:W-:Y:S01]  /*4b60*/  SHF.R.U64 R126, R146, 0x10, R147.reuse ;  /* 0x00000010927e7819 */ /* 0x100fe20000001293 */
[----:B------:R-:W-:Y:S01]  /*4b70*/  FFMA.FTZ R107, R211, R107, UR27 ;  /* 0x0000001bd36b7e23 */ /* 0x000fe2000801006b */
[----:B------:R-:W-:Y:S02]  /*4b80*/  IMAD.MOV.U32 R127, RZ, RZ, R147 ;  /* 0x000000ffff7f7224 */ /* 0x000fe400078e0093 */
[----:B------:R-:W-:Y:S01]  /*4b90*/  FFMA.FTZ R104, R213, R104, UR27 ;  /* 0x0000001bd5687e23 */ /* 0x000fe20008010068 */
[----:B------:R-:W-:Y:S01]  /*4ba0*/  FFMA.FTZ R105, R215, R105, UR27 ;  /* 0x0000001bd7697e23 */ /* 0x000fe20008010069 */
[----:B------:R-:W-:Y:S01]  /*4bb0*/  FADD.FTZ R212, R212, -R107 ;  /* 0x8000006bd4d47221 */ /* 0x000fe20000010000 */
[----:B------:R-:W-:Y:S01]  /*4bc0*/  MOV R107, R146 ;  /* 0x00000092006b7202 */ /* 0x000fe20000000f00 */
[----:B------:R-:W-:Y:S01]  /*4bd0*/  FADD.FTZ R104, R214, -R104 ;  /* 0x80000068d6687221 */ /* 0x000fe20000010000 */
[----:B------:R-:W-:Y:S01]  /*4be0*/  SHF.L.U32 R126, R126, 0x10, RZ ;  /* 0x000000107e7e7819 */ /* 0x000fe200000006ff */
[----:B------:R-:W-:Y:S01]  /*4bf0*/  FADD.FTZ R105, R216, -R105 ;  /* 0x80000069d8697221 */ /* 0x000fe20000010000 */
[----:B------:R-:W-:Y:S01]  /*4c00*/  IMAD.U32 R128, R127, 0x10000, RZ ;  /* 0x000100007f807824 */ /* 0x000fe200078e00ff */
[----:B------:R-:W-:Y:S01]  /*4c10*/  LOP3.LUT P5, RZ, R135, 0xff, RZ, 0xc0, !PT ;  /* 0x000000ff87ff7812 */ /* 0x000fe200078ac0ff */
[----:B------:R-:W-:-:S02]  /*4c20*/  IMAD.U32 R107, R107, 0x10000, RZ ;  /* 0x000100006b6b7824 */ /* 0x000fc400078e00ff */
[----:B------:R-:W-:Y:S01]  /*4c30*/  FFMA.FTZ R104, R104, UR16, R126 ;  /* 0x0000001068687c23 */ /* 0x000fe2000801007e */
[----:B------:R-:W-:Y:S01]  /*4c40*/  FFMA.FTZ R128, R105, UR16, R128 ;  /* 0x0000001069807c23 */ /* 0x000fe20008010080 */
[----:B------:R-:W-:Y:S01]  /*4c50*/  LOP3.LUT P4, RZ, R135, 0xff00, RZ, 0xc0, !PT ;  /* 0x0000ff0087ff7812 */ /* 0x000fe2000788c0ff */
[----:B------:R-:W-:Y:S01]  /*4c60*/  FFMA.FTZ R107, R212, UR16, R107 ;  /* 0x00000010d46b7c23 */ /* 0x000fe2000801006b */
[----:B------:R-:W-:Y:S01]  /*4c70*/  FMUL.FTZ R105, R104, UR7 ;  /* 0x0000000768697c20 */ /* 0x000fe20008410000 */
[----:B------:R-:W-:Y:S01]  /*4c80*/  LOP3.LUT P6, RZ, R115, 0xff00, RZ, 0xc0, !PT ;  /* 0x0000ff0073ff7812 */ /* 0x000fe200078cc0ff */
[----:B0-----:R-:W-:Y:S02]  /*4c90*/  IMAD.U32 R106, RZ, RZ, UR17 ;  /* 0x00000011ff6a7e24 */ /* 0x001fe4000f8e00ff */
[----:B------:R-:W-:Y:S01]  /*4ca0*/  FMUL.FTZ R130, R107, UR7 ;  /* 0x000000076b827c20 */ /* 0x000fe20008410000 */
[----:B------:R-:W-:Y:S01]  /*4cb0*/  SHF.R.U32.HI R132, RZ, 0x10, R147 ;  /* 0x00000010ff847819 */ /* 0x000fe20000011693 */
[----:B------:R-:W-:Y:S01]  /*4cc0*/  FFMA.FTZ R106, R217, R106, UR27 ;  /* 0x0000001bd96a7e23 */ /* 0x000fe2000801006a */
[----:B------:R-:W-:-:S02]  /*4cd0*/  LOP3.LUT P3, RZ, R135, 0xff0000, RZ, 0xc0, !PT ;  /* 0x00ff000087ff7812 */ /* 0x000fc4000786c0ff */
[----:B------:R-:W-:Y:S01]  /*4ce0*/  FSEL R126, R130, RZ, P5 ;  /* 0x000000ff827e7208 */ /* 0x000fe20002800000 */
[----:B------:R-:W-:Y:S01]  /*4cf0*/  FADD.FTZ R106, R218, -R106 ;  /* 0x8000006ada6a7221 */ /* 0x000fe20000010000 */
[----:B------:R-:W-:Y:S01]  /*4d00*/  LOP3.LUT P5, RZ, R115, 0xff, RZ, 0xc0, !PT ;  /* 0x000000ff73ff7812 */ /* 0x000fe200078ac0ff */
[----:B------:R-:W-:Y:S01]  /*4d10*/  IMAD.U32 R132, R132, 0x10000, RZ ;  /* 0x0001000084847824 */ /* 0x000fe200078e00ff */
[----:B------:R-:W-:Y:S02]  /*4d20*/  F2FP.BF16.F32.PACK_AB R126, R126, R107 ;  /* 0x0000006b7e7e723e */ /* 0x000fe400000010ff */
[C---:B------:R-:W-:Y:S01]  /*4d30*/  FSEL R107, R105.reuse, RZ, P4 ;  /* 0x000000ff696b7208 */ /* 0x040fe20002000000 */
[----:B------:R-:W-:Y:S01]  /*4d40*/  FFMA.FTZ R132, R106, UR16, R132 ;  /* 0x000000106a847c23 */ /* 0x000fe20008010084 */
[----:B------:R-:W-:Y:S02]  /*4d50*/  FSEL R105, R105, RZ, P6 ;  /* 0x000000ff69697208 */ /* 0x000fe40003000000 */
[----:B------:R-:W-:-:S02]  /*4d60*/  FSEL R130, R130, RZ, P5 ;  /* 0x000000ff82827208 */ /* 0x000fc40002800000 */
[----:B------:R-:W-:Y:S01]  /*4d70*/  F2FP.BF16.F32.PACK_AB R107, R105, R107 ;  /* 0x0000006b696b723e */ /* 0x000fe200000010ff */
[----:B------:R-:W-:Y:S01]  /*4d80*/  FMUL.FTZ R105, R128, UR7 ;  /* 0x0000000780697c20 */ /* 0x000fe20008410000 */
[----:B------:R-:W-:Y:S02]  /*4d90*/  F2FP.BF16.F32.PACK_AB R130, R104, R130 ;  /* 0x000000826882723e */ /* 0x000fe400000010ff */
[----:B------:R-:W-:Y:S02]  /*4da0*/  ISETP.GE.U32.AND P2, PT, R135, 0x1000000, PT ;  /* 0x010000008700780c */ /* 0x000fe40003f46070 */
[----:B------:R-:W-:Y:S02]  /*4db0*/  FSEL R104, R105, RZ, P3 ;  /* 0x000000ff69687208 */ /* 0x000fe40001800000 */
[C---:B------:R-:W-:Y:S02]  /*4dc0*/  LOP3.LUT P3, RZ, R115.reuse, 0xff0000, RZ, 0xc0, !PT ;  /* 0x00ff000073ff7812 */ /* 0x040fe4000786c0ff */
[----:B------:R-:W-:Y:S01]  /*4dd0*/  F2FP.BF16.F32.PACK_AB R128, R104, R128 ;  /* 0x000000806880723e */ /* 0x000fe200000010ff */
[----:B------:R-:W-:Y:S01]  /*4de0*/  FMUL.FTZ R104, R132, UR7 ;  /* 0x0000000784687c20 */ /* 0x000fe20008410000 */
[----:B------:R-:W-:-:S02]  /*4df0*/  ISETP.GE.U32.AND P4, PT, R115, 0x1000000, PT ;  /* 0x010000007300780c */ /* 0x000fc40003f86070 */
        /* <DEDUP_REMOVED lines=9> */
[----:B------:R-:W-:Y:S02]  /*4e90*/  PRMT R129, R132, 0x7632, R129 ;  /* 0x0000763284817816 */ /* 0x000fe40000000081 */
[----:B------:R-:W-:-:S07]  /*4ea0*/  PRMT R133, R135, 0x7632, R133 ;  /* 0x0000763287857816 */ /* 0x000fce0000000085 */
.L_x_1968:
[----:B------:R-:W-:Y:S01]  /*4eb0*/  LOP3.LUT R104, R107, 0xffff, RZ, 0xc0, !PT ;  /* 0x0000ffff6b687812 */ /* 0x000fe200078ec0ff */
[----:B------:R-:W-:Y:S01]  /*4ec0*/  UISETP.NE.U32.AND UP0, UPT, UR5, URZ, UPT ;  /* 0x000000ff0500728c */ /* 0x000fe2000bf05070 */
[----:B------:R-:W-:-:S03]  /*4ed0*/  PRMT R135, R105, 0x5410, R135 ;  /* 0x0000541069877816 */ /* 0x000fc60000000087 */
[----:B------:R-:W-:Y:S01]  /*4ee0*/  IMAD.WIDE.U32 R104, R104, 0x10000, RZ ;  /* 0x0001000068687825 */ /* 0x000fe200078e00ff */
[----:B------:R-:W-:Y:S02]  /*4ef0*/  UISETP.NE.AND.EX UP0, UPT, UR6, URZ, UPT, UP0 ;  /* 0x000000ff0600728c */ /* 0x000fe4000bf05300 */
[----:B------:R-:W-:Y:S01]  /*4f00*/  LOP3.LUT R104, R104, 0xffff, R106, 0xf8, !PT ;  /* 0x0000ffff68687812 */ /* 0x000fe200078ef86a */
[----:B------:R-:W-:Y:S01]  /*4f10*/  HFMA2 R106, -RZ, RZ, 0, 4.76837158203125e-07 ;  /* 0x00000008ff6a7431 */ /* 0x000fe200000001ff */
[----:B------:R-:W-:-:S04]  /*4f20*/  LOP3.LUT R105, R135, R105, RZ, 0xfc, !PT ;  /* 0x0000006987697212 */ /* 0x000fc800078efcff */
[----:B------:R-:W-:Y:S01]  /*4f30*/  IMAD.WIDE.U32 R106, R43, R106, UR28 ;  /* 0x0000001c2b6a7e25 */ /* 0x000fe2000f8e006a */
        /* <DEDUP_REMOVED lines=9> */
.L_x_1973:
[----:B------:R1:W-:Y:S01]  /*4fd0*/  STG.E.64 desc[UR10][R106.64], R104 ;  /* 0x000000686a007986 */ /* 0x0003e2000c101b0a */
[----:B------:R-:W-:Y:S05]  /*4fe0*/  @!P1 BRA `(.L_x_1974) ;  /* 0x0000000000209947 */ /* 0x000fea0003800000 */
        /* <DEDUP_REMOVED lines=8> */
.L_x_1974:
[----:B------:R-:W-:Y:S05]  /*5070*/  @!P1 BRA `(.L_x_1975) ;  /* 0x0000000c002c9947 */ /* 0x000fea0003800000 */
[----:B------:R-:W-:Y:S05]  /*5080*/  @!P0 BRA `(.L_x_1976) ;  /* 0x0000000400b48947 */ /* 0x000fea0003800000 */
[----:B------:R-:W-:Y:S05]  /*5090*/  BRA.U !UP0, `(.L_x_1977) ;  /* 0x0000000108d87547 */ /* 0x000fea000b800000 */
[----:B-12---:R-:W-:Y:S01]  /*50a0*/  IMAD.U32 R104, RZ, RZ, UR17 ;  /* 0x00000011ff687e24 */ /* 0x006fe2000f8e00ff */
[----:B------:R-:W-:Y:S02]  /*50b0*/  LOP3.LUT P5, RZ, R134, 0xff, RZ, 0xc0, !PT ;  /* 0x000000ff86ff7812 */ /* 0x000fe400078ac0ff */
[----:B------:R-:W-:Y:S01]  /*50c0*/  SHF.R.U32.HI R127, RZ, 0x10, R149 ;  /* 0x00000010ff7f7819 */ /* 0x000fe20000011695 */
[-C--:B------:R-:W-:Y:S01]  /*50d0*/  FFMA.FTZ R201, R201, R104.reuse, UR27 ;  /* 0x0000001bc9c97e23 */ /* 0x080fe20008010068 */
[-C--:B------:R-:W-:Y:S01]  /*50e0*/  FFMA.FTZ R203, R203, R104.reuse, UR27 ;  /* 0x0000001bcbcb7e23 */ /* 0x080fe20008010068 */
[-C--:B------:R-:W-:Y:S01]  /*50f0*/  FFMA.FTZ R205, R205, R104.reuse, UR27 ;  /* 0x0000001bcdcd7e23 */ /* 0x080fe20008010068 */
[----:B------:R-:W-:Y:S01]  /*5100*/  FFMA.FTZ R199, R199, R104, UR27 ;  /* 0x0000001bc7c77e23 */ /* 0x000fe20008010068 */
[----:B------:R-:W-:Y:S02]  /*5110*/  IMAD.MOV.U32 R104, RZ, RZ, R148 ;  /* 0x000000ffff687224 */ /* 0x000fe400078e0094 */
[----:B------:R-:W-:Y:S01]  /*5120*/  FADD.FTZ R202, R202, -R201 ;  /* 0x800000c9caca7221 */ /* 0x000fe20000010000 */
[----:B------:R-:W-:Y:S01]  /*5130*/  FADD.FTZ R128, R204, -R203 ;  /* 0x800000cbcc807221 */ /* 0x000fe20000010000 */
[----:B------:R-:W-:Y:S01]  /*5140*/  FADD.FTZ R126, R200, -R199 ;  /* 0x800000c7c87e7221 */ /* 0x000fe20000010000 */
[----:B------:R-:W-:Y:S01]  /*5150*/  LOP3.LUT P4, RZ, R134, 0xff00, RZ, 0xc0, !PT ;  /* 0x0000ff0086ff7812 */ /* 0x000fe2000788c0ff */
[----:B------:R-:W-:Y:S01]  /*5160*/  FADD.FTZ R132, R206, -R205 ;  /* 0x800000cdce847221 */ /* 0x000fe20000010000 */
[----:B------:R-:W-:Y:S01]  /*5170*/  SHF.L.U32 R105, R104, 0x10, RZ ;  /* 0x0000001068697819 */ /* 0x000fe200000006ff */
[----:B------:R-:W-:Y:S01]  /*5180*/  IMAD.MOV.U32 R104, RZ, RZ, R149 ;  /* 0x000000ffff687224 */ /* 0x000fe200078e0095 */
[----:B------:R-:W-:Y:S01]  /*5190*/  LOP3.LUT P6, RZ, R118, 0xff00, RZ, 0xc0, !PT ;  /* 0x0000ff0076ff7812 */ /* 0x000fe200078cc0ff */
[----:B------:R-:W-:Y:S01]  /*51a0*/  IMAD.U32 R127, R127, 0x10000, RZ ;  /* 0x000100007f7f7824 */ /* 0x000fe200078e00ff */
[----:B------:R-:W-:Y:S01]  /*51b0*/  LOP3.LUT P3, RZ, R134, 0xff0000, RZ, 0xc0, !PT ;  /* 0x00ff000086ff7812 */ /* 0x000fe2000786c0ff */
[----:B------:R-:W-:Y:S01]  /*51c0*/  FFMA.FTZ R126, R126, UR16, R105 ;  /* 0x000000107e7e7c23 */ /* 0x000fe20008010069 */
[----:B------:R-:W-:Y:S01]  /*51d0*/  SHF.R.U64 R105, R148, 0x10, R149 ;  /* 0x0000001094697819 */ /* 0x000fe20000001295 */
[----:B------:R-:W-:Y:S01]  /*51e0*/  FFMA.FTZ R132, R132, UR16, R127 ;  /* 0x0000001084847c23 */ /* 0x000fe2000801007f */
[----:B------:R-:W-:Y:S01]  /*51f0*/  SHF.L.U32 R107, R104, 0x10, RZ ;  /* 0x00000010686b7819 */ /* 0x000fe200000006ff */
[----:B------:R-:W-:Y:S01]  /*5200*/  FMUL.FTZ R104, R126, UR7 ;  /* 0x000000077e687c20 */ /* 0x000fe20008410000 */
[----:B------:R-:W-:Y:S01]  /*5210*/  ISETP.GE.U32.AND P2, PT, R134, 0x1000000, PT ;  /* 0x010000008600780c */ /* 0x000fe20003f46070 */
[----:B------:R-:W-:-:S02]  /*5220*/  IMAD.U32 R105, R105, 0x10000, RZ ;  /* 0x0001000069697824 */ /* 0x000fc400078e00ff */
[----:B------:R-:W-:Y:S02]  /*5230*/  FFMA.FTZ R128, R128, UR16, R107 ;  /* 0x0000001080807c23 */ /* 0x000fe4000801006b */
[----:B------:R-:W-:Y:S01]  /*5240*/  FFMA.FTZ R130, R202, UR16, R105 ;  /* 0x00000010ca827c23 */ /* 0x000fe20008010069 */
[----:B------:R-:W-:Y:S02]  /*5250*/  FSEL R105, R104, RZ, P5 ;  /* 0x000000ff68697208 */ /* 0x000fe40002800000 */
[----:B------:R-:W-:Y:S01]  /*5260*/  LOP3.LUT P5, RZ, R118, 0xff, RZ, 0xc0, !PT ;  /* 0x000000ff76ff7812 */ /* 0x000fe200078ac0ff */
[----:B------:R-:W-:Y:S01]  /*5270*/  FMUL.FTZ R106, R130, UR7 ;  /* 0x00000007826a7c20 */ /* 0x000fe20008410000 */
[----:B------:R-:W-:Y:S02]  /*5280*/  F2FP.BF16.F32.PACK_AB R126, R105, R126 ;  /* 0x0000007e697e723e */ /* 0x000fe400000010ff */
[----:B------:R-:W-:Y:S01]  /*5290*/  FSEL R105, R104, RZ, P5 ;  /* 0x000000ff68697208 */ /* 0x000fe20002800000 */
[----:B------:R-:W-:Y:S01]  /*52a0*/  FMUL.FTZ R104, R128, UR7 ;  /* 0x0000000780687c20 */ /* 0x000fe20008410000 */
[----:B------:R-:W-:-:S02]  /*52b0*/  FSEL R107, R106, RZ, P4 ;  /* 0x000000ff6a6b7208 */ /* 0x000fc40002000000 */
[----:B------:R-:W-:Y:S02]  /*52c0*/  FSEL R106, R106, RZ, P6 ;  /* 0x000000ff6a6a7208 */ /* 0x000fe40003000000 */
[----:B------:R-:W-:Y:S02]  /*52d0*/  F2FP.BF16.F32.PACK_AB R130, R130, R105 ;  /* 0x000000698282723e */ /* 0x000fe400000010ff */
[----:B------:R-:W-:Y:S01]  /*52e0*/  F2FP.BF16.F32.PACK_AB R107, R106, R107 ;  /* 0x0000006b6a6b723e */ /* 0x000fe200000010ff */
[----:B------:R-:W-:Y:S01]  /*52f0*/  FMUL.FTZ R106, R132, UR7 ;  /* 0x00000007846a7c20 */ /* 0x000fe20008410000 */
        /* <DEDUP_REMOVED lines=16> */
.L_x_1977:
[----:B-12---:R-:W-:Y:S01]  /*5400*/  IMAD.U32 R104, RZ, RZ, UR17 ;  /* 0x00000011ff687e24 */ /* 0x006fe2000f8e00ff */
[----:B------:R-:W-:Y:S01]  /*5410*/  MOV R105, R148 ;  /* 0x0000009400697202 */ /* 0x000fe20000000f00 */
[----:B------:R-:W-:Y:S01]  /*5420*/  IMAD.U32 R130, RZ, RZ, UR17 ;  /* 0x00000011ff827e24 */ /* 0x000fe2000f8e00ff */
[----:B------:R-:W-:Y:S01]  /*5430*/  LOP3.LUT P2, RZ, R134, 0xff, RZ, 0xc0, !PT ;  /* 0x000000ff86ff7812 */ /* 0x000fe2000784c0ff */
[----:B------:R-:W-:Y:S01]  /*5440*/  FFMA.FTZ R104, R199, R104, UR27 ;  /* 0x0000001bc7687e23 */ /* 0x000fe20008010068 */
[----:B------:R-:W-:Y:S01]  /*5450*/  LOP3.LUT P3, RZ, R118, 0xff, RZ, 0xc0, !PT ;  /* 0x000000ff76ff7812 */ /* 0x000fe2000786c0ff */
[----:B------:R-:W-:Y:S02]  /*5460*/  IMAD.U32 R105, R105, 0x10000, RZ ;  /* 0x0001000069697824 */ /* 0x000fe400078e00ff */
[----:B------:R-:W-:Y:S01]  /*5470*/  FFMA.FTZ R203, R203, R130, UR27 ;  /* 0x0000001bcbcb7e23 */ /* 0x000fe20008010082 */
[----:B------:R-:W-:Y:S01]  /*5480*/  FADD.FTZ R104, R200, -R104 ;  /* 0x80000068c8687221 */ /* 0x000fe20000010000 */
[----:B------:R-:W-:-:S02]  /*5490*/  SHF.R.U32.HI R107, RZ, 0x10, R149 ;  /* 0x00000010ff6b7819 */ /* 0x000fc40000011695 */
[----:B------:R-:W-:Y:S01]  /*54a0*/  FADD.FTZ R203, R204, -R203 ;  /* 0x800000cbcccb7221 */ /* 0x000fe20000010000 */
[----:B------:R-:W-:-:S04]  /*54b0*/  FFMA.FTZ R104, R104, UR16, R105 ;  /* 0x0000001068687c23 */ /* 0x000fc80008010069 */
[----:B------:R-:W-:-:S05]  /*54c0*/  FMUL.FTZ R104, R104, UR7 ;  /* 0x0000000768687c20 */ /* 0x000fca0008410000 */
[C---:B------:R-:W-:Y:S02]  /*54d0*/  FSEL R106, R104.reuse, RZ, P2 ;  /* 0x000000ff686a7208 */ /* 0x040fe40001000000 */
[----:B------:R-:W-:Y:S02]  /*54e0*/  FSEL R104, R104, RZ, P3 ;  /* 0x000000ff68687208 */ /* 0x000fe40001800000 */
[----:B------:R-:W-:Y:S02]  /*54f0*/  LOP3.LUT P2, RZ, R134, 0xff00, RZ, 0xc0, !PT ;  /* 0x0000ff0086ff7812 */ /* 0x000fe4000784c0ff */
[----:B------:R-:W-:Y:S01]  /*5500*/  F2FP.BF16.F32.PACK_AB R106, R104, R106 ;  /* 0x0000006a686a723e */ /* 0x000fe200000010ff */
[----:B------:R-:W-:Y:S01]  /*5510*/  IMAD.U32 R104, RZ, RZ, UR17 ;  /* 0x00000011ff687e24 */ /* 0x000fe2000f8e00ff */
[----:B------:R-:W-:-:S03]  /*5520*/  LOP3.LUT P3, RZ, R118, 0xff00, RZ, 0xc0, !PT ;  /* 0x0000ff0076ff7812 */ /* 0x000fc6000786c0ff */
[----:B------:R-:W-:Y:S01]  /*5530*/  FFMA.FTZ R201, R201, R104, UR27 ;  /* 0x0000001bc9c97e23 */ /* 0x000fe20008010068 */
[----:B------:R-:W-:-:S03]  /*5540*/  SHF.R.U64 R104, R148, 0x10, R149 ;  /* 0x0000001094687819 */ /* 0x000fc60000001295 */
[----:B------:R-:W-:Y:S01]  /*5550*/  FADD.FTZ R202, R202, -R201 ;  /* 0x800000c9caca7221 */ /* 0x000fe20000010000 */
[----:B------:R-:W-:-:S05]  /*5560*/  SHF.L.U32 R105, R104, 0x10, RZ ;  /* 0x0000001068697819 */ /* 0x000fca00000006ff */
[----:B------:R-:W-:-:S04]  /*5570*/  FFMA.FTZ R105, R202, UR16, R105 ;  /* 0x00000010ca697c23 */ /* 0x000fc80008010069 */
[----:B------:R-:W-:-:S05]  /*5580*/  FMUL.FTZ R105, R105, UR7 ;  /* 0x0000000769697c20 */ /* 0x000fca0008410000 */
[C---:B------:R-:W-:Y:S02]  /*5590*/  FSEL R104, R105.reuse, RZ, P2 ;  /* 0x000000ff69687208 */ /* 0x040fe40001000000 */
[----:B------:R-:W-:Y:S02]  /*55a0*/  FSEL R105, R105, RZ, P3 ;  /* 0x000000ff69697208 */ /* 0x000fe40001800000 */
[----:B------:R-:W-:Y:S02]  /*55b0*/  LOP3.LUT P2, RZ, R134, 0xff0000, RZ, 0xc0, !PT ;  /* 0x00ff000086ff7812 */ /* 0x000fe4000784c0ff */
[----:B------:R-:W-:Y:S01]  /*55c0*/  F2FP.BF16.F32.PACK_AB R104, R105, R104 ;  /* 0x000000686968723e */ /* 0x000fe200000010ff */
[----:B------:R-:W-:Y:S01]  /*55d0*/  IMAD.MOV.U32 R105, RZ, RZ, R149 ;  /* 0x000000ffff697224 */ /* 0x000fe200078e0095 */
[----:B------:R-:W-:Y:S02]  /*55e0*/  LOP3.LUT P3, RZ, R118, 0xff0000, RZ, 0xc0, !PT ;  /* 0x00ff000076ff7812 */ /* 0x000fe4000786c0ff */
[----:B------:R-:W-:-:S02]  /*55f0*/  PRMT R131, R104, 0x7632, R131 ;  /* 0x0000763268837816 */ /* 0x000fc40000000083 */
[----:B------:R-:W-:-:S05]  /*5600*/  SHF.L.U32 R130, R105, 0x10, RZ ;  /* 0x0000001069827819 */ /* 0x000fca00000006ff */
        /* <DEDUP_REMOVED lines=10> */
[----:B------:R-:W-:-:S03]  /*56b0*/  IMAD.U32 R130, R107, 0x10000, RZ ;  /* 0x000100006b827824 */ /* 0x000fc600078e00ff */
[----:B------:R-:W-:-:S04]  /*56c0*/  FADD.FTZ R205, R206, -R205 ;  /* 0x800000cdcecd7221 */ /* 0x000fc80000010000 */
[----:B------:R-:W-:-:S04]  /*56d0*/  FFMA.FTZ R130, R205, UR16, R130 ;  /* 0x00000010cd827c23 */ /* 0x000fc80008010082 */
[----:B------:R-:W-:-:S05]  /*56e0*/  FMUL.FTZ R130, R130, UR7 ;  /* 0x0000000782827c20 */ /* 0x000fca0008410000 */
[C---:B------:R-:W-:Y:S02]  /*56f0*/  FSEL R134, R130.reuse, RZ, P2 ;  /* 0x000000ff82867208 */ /* 0x040fe40001000000 */
[----:B------:R-:W-:Y:S02]  /*5700*/  FSEL R107, R130, RZ, P3 ;  /* 0x000000ff826b7208 */ /* 0x000fe40001800000 */
[----:B------:R-:W-:Y:S02]  /*5710*/  PRMT R130, R106, 0x7632, R130 ;  /* 0x000076326a827816 */ /* 0x000fe40000000082 */
[----:B------:R-:W-:Y:S02]  /*5720*/  F2FP.BF16.F32.PACK_AB R134, R107, R134 ;  /* 0x000000866b86723e */ /* 0x000fe400000010ff */
[----:B------:R-:W-:Y:S02]  /*5730*/  PRMT R107, R104, 0x7610, R107 ;  /* 0x00007610686b7816 */ /* 0x000fe4000000006b */
[----:B------:R-:W-:Y:S01]  /*5740*/  PRMT R133, R134, 0x7632, R133 ;  /* 0x0000763286857816 */ /* 0x000fe20000000085 */
[----:B------:R-:W-:Y:S06]  /*5750*/  BRA `(.L_x_1978) ;  /* 0x0000000c00f07947 */ /* 0x000fec0003800000 */
.L_x_1976:
[----:B------:R-:W-:Y:S05]  /*5760*/  BRA.U !UP0, `(.L_x_1979) ;  /* 0x0000000108b87547 */ /* 0x000fea000b800000 */
[----:B-12---:R-:W-:Y:S02]  /*5770*/  MOV R104, UR17 ;  /* 0x0000001100687c02 */ /* 0x006fe40008000f00 */
        /* <DEDUP_REMOVED lines=8> */
[----:B------:R-:W-:Y:S01]  /*5800*/  LOP3.LUT P4, RZ, R134, 0xff00, RZ, 0xc0, !PT ;  /* 0x0000ff0086ff7812 */ /* 0x000fe2000788c0ff */
[----:B------:R-:W-:Y:S01]  /*5810*/  FADD.FTZ R204, R204, -R203 ;  /* 0x800000cbcccc7221 */ /* 0x000fe20000010000 */
[----:B------:R-:W-:Y:S01]  /*5820*/  FMUL.FTZ R126, R126, UR16 ;  /* 0x000000107e7e7c20 */ /* 0x000fe20008410000 */
[----:B------:R-:W-:Y:S01]  /*5830*/  FMUL.FTZ R107, R202, UR16 ;  /* 0x00000010ca6b7c20 */ /* 0x000fe20008410000 */
[----:B------:R-:W-:Y:S01]  /*5840*/  LOP3.LUT P3, RZ, R134, 0xff0000, RZ, 0xc0, !PT ;  /* 0x00ff000086ff7812 */ /* 0x000fe2000786c0ff */
[----:B------:R-:W-:Y:S01]  /*5850*/  FMUL.FTZ R128, R204, UR16 ;  /* 0x00000010cc807c20 */ /* 0x000fe20008410000 */
[----:B------:R-:W-:Y:S01]  /*5860*/  FMUL.FTZ R104, R126, UR7 ;  /* 0x000000077e687c20 */ /* 0x000fe20008410000 */
[----:B------:R-:W-:Y:S01]  /*5870*/  FADD.FTZ R206, R206, -R205 ;  /* 0x800000cdcece7221 */ /* 0x000fe20000010000 */
[----:B------:R-:W-:-:S03]  /*5880*/  ISETP.GE.U32.AND P2, PT, R134, 0x1000000, PT ;  /* 0x010000008600780c */ /* 0x000fc60003f46070 */
[----:B------:R-:W-:Y:S01]  /*5890*/  FSEL R130, R104, RZ, P6 ;  /* 0x000000ff68827208 */ /* 0x000fe20003000000 */
[----:B------:R-:W-:Y:S01]  /*58a0*/  FMUL.FTZ R127, R206, UR16 ;  /* 0x00000010ce7f7c20 */ /* 0x000fe20008410000 */
[----:B------:R-:W-:Y:S02]  /*58b0*/  FSEL R105, R104, RZ, P5 ;  /* 0x000000ff68697208 */ /* 0x000fe40002800000 */
[C---:B------:R-:W-:Y:S01]  /*58c0*/  F2FP.BF16.F32.PACK_AB R130, R107.reuse, R130 ;  /* 0x000000826b82723e */ /* 0x040fe200000010ff */
[----:B------:R-:W-:Y:S01]  /*58d0*/  FMUL.FTZ R107, R107, UR7 ;  /* 0x000000076b6b7c20 */ /* 0x000fe20008410000 */
[----:B------:R-:W-:Y:S02]  /*58e0*/  LOP3.LUT P5, RZ, R118, 0xff00, RZ, 0xc0, !PT ;  /* 0x0000ff0076ff7812 */ /* 0x000fe400078ac0ff */
        /* <DEDUP_REMOVED lines=17> */
[----:B------:R-:W-:Y:S02]  /*5a00*/  PRMT R127, R130, 0x7632, R127 ;  /* 0x00007632827f7816 */ /* 0x000fe4000000007f */
[----:B------:R-:W-:-:S02]  /*5a10*/  PRMT R105, R128, 0x7632, R105 ;  /* 0x0000763280697816 */ /* 0x000fc40000000069 */
[----:B------:R-:W-:Y:S02]  /*5a20*/  PRMT R129, R132, 0x7632, R129 ;  /* 0x0000763284817816 */ /* 0x000fe40000000081 */
[----:B------:R-:W-:Y:S01]  /*5a30*/  PRMT R133, R134, 0x7632, R133 ;  /* 0x0000763286857816 */ /* 0x000fe20000000085 */
[----:B------:R-:W-:Y:S06]  /*5a40*/  BRA `(.L_x_1978) ;  /* 0x0000000c00347947 */ /* 0x000fec0003800000 */
.L_x_1979:
[----:B-12---:R-:W-:Y:S01]  /*5a50*/  IMAD.U32 R104, RZ, RZ, UR17 ;  /* 0x00000011ff687e24 */ /* 0x006fe2000f8e00ff */
[----:B------:R-:W-:Y:S02]  /*5a60*/  LOP3.LUT P2, RZ, R134, 0xff, RZ, 0xc0, !PT ;  /* 0x000000ff86ff7812 */ /* 0x000fe4000784c0ff */
[----:B------:R-:W-:Y:S01]  /*5a70*/  LOP3.LUT P3, RZ, R118, 0xff, RZ, 0xc0, !PT ;  /* 0x000000ff76ff7812 */ /* 0x000fe2000786c0ff */
[----:B------:R-:W-:Y:S01]  /*5a80*/  FFMA.FTZ R104, R199, R104, UR27 ;  /* 0x0000001bc7687e23 */ /* 0x000fe20008010068 */
[----:B------:R-:W-:-:S03]  /*5a90*/  MOV R130, UR17 ;  /* 0x0000001100827c02 */ /* 0x000fc60008000f00 */
        /* <DEDUP_REMOVED lines=10> */
[----:B------:R-:W-:Y:S01]  /*5b40*/  F2FP.BF16.F32.PACK_AB R106, R104, R106 ;  /* 0x0000006a686a723e */ /* 0x000fe200000010ff */
[----:B------:R-:W-:Y:S01]  /*5b50*/  IMAD.U32 R104, RZ, RZ, UR17 ;  /* 0x00000011ff687e24 */ /* 0x000fe2000f8e00ff */
[----:B------:R-:W-:-:S03]  /*5b60*/  LOP3.LUT P3, RZ, R118, 0xff00, RZ, 0xc0, !PT ;  /* 0x0000ff0076ff7812 */ /* 0x000fc6000786c0ff */
        /* <DEDUP_REMOVED lines=18> */
[----:B------:R-:W-:Y:S01]  /*5c90*/  FADD.FTZ R205, R206, -R205 ;  /* 0x800000cdcecd7221 */ /* 0x000fe20000010000 */
[----:B------:R-:W-:-:S02]  /*5ca0*/  PRMT R107, R104, 0x7610, R107 ;  /* 0x00007610686b7816 */ /* 0x000fc4000000006b */
[----:B------:R-:W-:Y:S01]  /*5cb0*/  PRMT R132, R105, 0x7632, R132 ;  /* 0x0000763269847816 */ /* 0x000fe20000000084 */
[----:B------:R-:W-:-:S04]  /*5cc0*/  FMUL.FTZ R205, R205, UR16 ;  /* 0x00000010cdcd7c20 */ /* 0x000fc80008410000 */
[----:B------:R-:W-:-:S05]  /*5cd0*/  FMUL.FTZ R205, R205, UR7 ;  /* 0x00000007cdcd7c20 */ /* 0x000fca0008410000 */
[C---:B------:R-:W-:Y:S02]  /*5ce0*/  FSEL R134, R205.reuse, RZ, P2 ;  /* 0x000000ffcd867208 */ /* 0x040fe40001000000 */
[----:B------:R-:W-:-:S04]  /*5cf0*/  FSEL R205, R205, RZ, P3 ;  /* 0x000000ffcdcd7208 */ /* 0x000fc80001800000 */
[----:B------:R-:W-:-:S04]  /*5d00*/  F2FP.BF16.F32.PACK_AB R134, R205, R134 ;  /* 0x00000086cd86723e */ /* 0x000fc800000010ff */
[----:B------:R-:W-:Y:S01]  /*5d10*/  PRMT R133, R134, 0x7632, R133 ;  /* 0x0000763286857816 */ /* 0x000fe20000000085 */
[----:B------:R-:W-:Y:S06]  /*5d20*/  BRA `(.L_x_1978) ;  /* 0x00000008007c7947 */ /* 0x000fec0003800000 */
.L_x_1975:
[----:B------:R-:W-:Y:S05]  /*5d30*/  @!P0 BRA `(.L_x_1980) ;  /* 0x0000000400608947 */ /* 0x000fea0003800000 */
[----:B------:R-:W-:Y:S05]  /*5d40*/  BRA.U !UP0, `(.L_x_1981) ;  /* 0x0000000108b47547 */ /* 0x000fea000b800000 */
[----:B-12---:R-:W-:Y:S01]  /*5d50*/  MOV R105, UR17 ;  /* 0x0000001100697c02 */ /* 0x006fe20008000f00 */
[----:B------:R-:W-:Y:S01]  /*5d60*/  IMAD.U32 R104, RZ, RZ, UR17 ;  /* 0x00000011ff687e24 */ /* 0x000fe2000f8e00ff */
[--C-:B------:R-:W-:Y:S01]  /*5d70*/  SHF.R.U64 R127, R148, 0x10, R149.reuse ;  /* 0x00000010947f7819 */ /* 0x100fe20000001295 */
[----:B------:R-:W-:Y:S01]  /*5d80*/  IMAD.U32 R106, RZ, RZ, UR17 ;  /* 0x00000011ff6a7e24 */ /* 0x000fe2000f8e00ff */
[----:B------:R-:W-:Y:S01]  /*5d90*/  SHF.R.U32.HI R107, RZ, 0x10, R149 ;  /* 0x00000010ff6b7819 */ /* 0x000fe20000011695 */
[----:B------:R-:W-:Y:S01]  /*5da0*/  FFMA.FTZ R105, R201, R105, UR27 ;  /* 0x0000001bc9697e23 */ /* 0x000fe20008010069 */
[----:B------:R-:W-:Y:S01]  /*5db0*/  FFMA.FTZ R104, R199, R104, UR27 ;  /* 0x0000001bc7687e23 */ /* 0x000fe20008010068 */
[----:B------:R-:W-:Y:S02]  /*5dc0*/  IMAD.U32 R127, R127, 0x10000, RZ ;  /* 0x000100007f7f7824 */ /* 0x000fe400078e00ff */
[----:B------:R-:W-:Y:S01]  /*5dd0*/  FFMA.FTZ R203, R203, R106, UR27 ;  /* 0x0000001bcbcb7e23 */ /* 0x000fe2000801006a */
[----:B------:R-:W-:Y:S01]  /*5de0*/  FADD.FTZ R202, R202, -R105 ;  /* 0x80000069caca7221 */ /* 0x000fe20000010000 */
[----:B------:R-:W-:-:S02]  /*5df0*/  IMAD.MOV.U32 R105, RZ, RZ, R148 ;  /* 0x000000ffff697224 */ /* 0x000fc400078e0094 */
[----:B------:R-:W-:Y:S01]  /*5e00*/  FADD.FTZ R104, R200, -R104 ;  /* 0x80000068c8687221 */ /* 0x000fe20000010000 */
[----:B------:R-:W-:Y:S01]  /*5e10*/  FFMA.FTZ R205, R205, R106, UR27 ;  /* 0x0000001bcdcd7e23 */ /* 0x000fe2000801006a */
[----:B------:R-:W-:Y:S01]  /*5e20*/  FFMA.FTZ R127, R202, UR16, R127 ;  /* 0x00000010ca7f7c23 */ /* 0x000fe2000801007f */
[----:B------:R-:W-:Y:S01]  /*5e30*/  LOP3.LUT P3, RZ, R134, 0xff00, RZ, 0xc0, !PT ;  /* 0x0000ff0086ff7812 */ /* 0x000fe2000786c0ff */
[----:B------:R-:W-:Y:S01]  /*5e40*/  FADD.FTZ R204, R204, -R203 ;  /* 0x800000cbcccc7221 */ /* 0x000fe20000010000 */
[----:B------:R-:W-:Y:S01]  /*5e50*/  SHF.L.U32 R105, R105, 0x10, RZ ;  /* 0x0000001069697819 */ /* 0x000fe200000006ff */
[----:B------:R-:W-:Y:S01]  /*5e60*/  FMUL.FTZ R126, R127, UR7 ;  /* 0x000000077f7e7c20 */ /* 0x000fe20008410000 */
[----:B------:R-:W-:Y:S01]  /*5e70*/  FADD.FTZ R206, R206, -R205 ;  /* 0x800000cdcece7221 */ /* 0x000fe20000010000 */
[----:B------:R-:W-:Y:S01]  /*5e80*/  IMAD.U32 R107, R107, 0x10000, RZ ;  /* 0x000100006b6b7824 */ /* 0x000fe200078e00ff */
[----:B------:R-:W-:Y:S01]  /*5e90*/  LOP3.LUT P2, RZ, R134, 0xff, RZ, 0xc0, !PT ;  /* 0x000000ff86ff7812 */ /* 0x000fe2000784c0ff */
[----:B------:R-:W-:Y:S01]  /*5ea0*/  FFMA.FTZ R104, R104, UR16, R105 ;  /* 0x0000001068687c23 */ /* 0x000fe20008010069 */
[----:B------:R-:W-:Y:S01]  /*5eb0*/  IMAD.MOV.U32 R105, RZ, RZ, R149 ;  /* 0x000000ffff697224 */ /* 0x000fe200078e0095 */
[----:B------:R-:W-:Y:S01]  /*5ec0*/  FSEL R126, R126, RZ, P3 ;  /* 0x000000ff7e7e7208 */ /* 0x000fe20001800000 */
[----:B------:R-:W-:Y:S01]  /*5ed0*/  FFMA.FTZ R107, R206, UR16, R107 ;  /* 0x00000010ce6b7c23 */ /* 0x000fe2000801006b */
[----:B------:R-:W-:Y:S01]  /*5ee0*/  FMUL.FTZ R106, R104, UR7 ;  /* 0x00000007686a7c20 */ /* 0x000fe20008410000 */
[----:B------:R-:W-:-:S02]  /*5ef0*/  LOP3.LUT P4, RZ, R134, 0xff0000, RZ, 0xc0, !PT ;  /* 0x00ff000086ff7812 */ /* 0x000fc4000788c0ff */
[----:B------:R-:W-:Y:S02]  /*5f00*/  SHF.L.U32 R105, R105, 0x10, RZ ;  /* 0x0000001069697819 */ /* 0x000fe400000006ff */
[----:B------:R-:W-:Y:S02]  /*5f10*/  FSEL R129, R106, RZ, P2 ;  /* 0x000000ff6a817208 */ /* 0x000fe40001000000 */
[----:B------:R-:W-:Y:S01]  /*5f20*/  F2FP.BF16.F32.PACK_AB R127, R126, R127 ;  /* 0x0000007f7e7f723e */ /* 0x000fe200000010ff */
[----:B------:R-:W-:Y:S01]  /*5f30*/  FFMA.FTZ R105, R204, UR16, R105 ;  /* 0x00000010cc697c23 */ /* 0x000fe20008010069 */
[----:B------:R-:W-:Y:S01]  /*5f40*/  FMUL.FTZ R126, R107, UR7 ;  /* 0x000000076b7e7c20 */ /* 0x000fe20008410000 */
[----:B------:R-:W-:Y:S02]  /*5f50*/  ISETP.GE.U32.AND P5, PT, R134, 0x1000000, PT ;  /* 0x010000008600780c */ /* 0x000fe40003fa6070 */
[----:B------:R-:W-:Y:S01]  /*5f60*/  FMUL.FTZ R106, R105, UR7 ;  /* 0x00000007696a7c20 */ /* 0x000fe20008410000 */
        /* <DEDUP_REMOVED lines=8> */
[----:B------:R-:W-:Y:S02]  /*5ff0*/  PRMT R105, R128, 0x7632, R105 ;  /* 0x0000763280697816 */ /* 0x000fe40000000069 */
[----:B------:R-:W-:Y:S01]  /*6000*/  PRMT R134, R129, 0x7632, R134 ;  /* 0x0000763281867816 */ /* 0x000fe20000000086 */
[----:B------:R-:W-:Y:S06]  /*6010*/  BRA `(.L_x_1978) ;  /* 0x0000000400c07947 */ /* 0x000fec0003800000 */
.L_x_1981:
[----:B-12---:R-:W-:Y:S01]  /*6020*/  IMAD.U32 R104, RZ, RZ, UR17 ;  /* 0x00000011ff687e24 */ /* 0x006fe2000f8e00ff */
[----:B------:R-:W-:Y:S01]  /*6030*/  MOV R105, UR17 ;  /* 0x0000001100697c02 */ /* 0x000fe20008000f00 */
        /* <DEDUP_REMOVED lines=40> */
.L_x_1980:
[----:B------:R-:W-:Y:S05]  /*62c0*/  BRA.U !UP0, `(.L_x_1982) ;  /* 0x0000000108907547 */ /* 0x000fea000b800000 */
[----:B-12---:R-:W-:Y:S01]  /*62d0*/  MOV R104, UR17 ;  /* 0x0000001100687c02 */ /* 0x006fe20008000f00 */
[----:B------:R-:W-:Y:S01]  /*62e0*/  IMAD.U32 R105, RZ, RZ, UR17 ;  /* 0x00000011ff697e24 */ /* 0x000fe2000f8e00ff */
[C---:B------:R-:W-:Y:S01]  /*62f0*/  LOP3.LUT P2, RZ, R134.reuse, 0xff, RZ, 0xc0, !PT ;  /* 0x000000ff86ff7812 */ /* 0x040fe2000784c0ff */
[----:B------:R-:W-:Y:S01]  /*6300*/  IMAD.U32 R106, RZ, RZ, UR17 ;  /* 0x00000011ff6a7e24 */ /* 0x000fe2000f8e00ff */
[----:B------:R-:W-:Y:S01]  /*6310*/  LOP3.LUT P3, RZ, R134, 0xff00, RZ, 0xc0, !PT ;  /* 0x0000ff0086ff7812 */ /* 0x000fe2000786c0ff */
[----:B------:R-:W-:Y:S01]  /*6320*/  FFMA.FTZ R104, R199, R104, UR27 ;  /* 0x0000001bc7687e23 */ /* 0x000fe20008010068 */
[----:B------:R-:W-:Y:S01]  /*6330*/  FFMA.FTZ R105, R201, R105, UR27 ;  /* 0x0000001bc9697e23 */ /* 0x000fe20008010069 */
        /* <DEDUP_REMOVED lines=16> */
[----:B------:R-:W-:Y:S01]  /*6440*/  F2FP.BF16.F32.PACK_AB R126, R105, R104 ;  /* 0x00000068697e723e */ /* 0x000fe200000010ff */
[----:B------:R-:W-:Y:S01]  /*6450*/  FMUL.FTZ R104, R128, UR7 ;  /* 0x0000000780687c20 */ /* 0x000fe20008410000 */
[----:B------:R-:W-:Y:S01]  /*6460*/  F2FP.BF16.F32.PACK_AB R127, R106, R127 ;  /* 0x0000007f6a7f723e */ /* 0x000fe200000010ff */
[----:B------:R-:W-:-:S03]  /*6470*/  FMUL.FTZ R106, R129, UR7 ;  /* 0x00000007816a7c20 */ /* 0x000fc60008410000 */
[----:B------:R-:W-:Y:S02]  /*6480*/  FSEL R105, R104, RZ, P4 ;  /* 0x000000ff68697208 */ /* 0x000fe40002000000 */
        /* <DEDUP_REMOVED lines=8> */
.L_x_1982:
[----:B-12---:R-:W-:Y:S01]  /*6510*/  MOV R104, UR17 ;  /* 0x0000001100687c02 */ /* 0x006fe20008000f00 */
[----:B------:R-:W-:Y:S01]  /*6520*/  IMAD.U32 R105, RZ, RZ, UR17 ;  /* 0x00000011ff697e24 */ /* 0x000fe2000f8e00ff */
[C---:B------:R-:W-:Y:S02]  /*6530*/  LOP3.LUT P2, RZ, R134.reuse, 0xff, RZ, 0xc0, !PT ;  /* 0x000000ff86ff7812 */ /* 0x040fe4000784c0ff */
        /* <DEDUP_REMOVED lines=29> */
[----:B------:R-:W-:-:S07]  /*6710*/  PRMT R134, R105, 0x7632, R134 ;  /* 0x0000763269867816 */ /* 0x000fce0000000086 */
.L_x_1978:
[----:B------:R-:W-:Y:S01]  /*6720*/  LOP3.LUT R104, R107, 0xffff, RZ, 0xc0, !PT ;  /* 0x0000ffff6b687812 */ /* 0x000fe200078ec0ff */
[----:B------:R-:W-:Y:S01]  /*6730*/  IMAD.MOV.U32 R107, RZ, RZ, 0x8 ;  /* 0x00000008ff6b7424 */ /* 0x000fe200078e00ff */
[----:B------:R-:W-:-:S03]  /*6740*/  PRMT R134, R105, 0x5410, R134 ;  /* 0x0000541069867816 */ /* 0x000fc60000000086 */
[----:B------:R-:W-:-:S03]  /*6750*/  IMAD.WIDE.U32 R104, R104, 0x10000, RZ ;  /* 0x0001000068687825 */ /* 0x000fc600078e00ff */
[----:B------:R-:W-:Y:S01]  /*6760*/  LOP3.LUT R104, R104, 0xffff, R106, 0xf8, !PT ;  /* 0x0000ffff68687812 */ /* 0x000fe200078ef86a */
[----:B------:R-:W-:Y:S01]  /*6770*/  IMAD.WIDE.U32 R106, R44, R107, UR28 ;  /* 0x0000001c2c6a7e25 */ /* 0x000fe2000f8e006b */
[----:B------:R-:W-:Y:S01]  /*6780*/  LOP3.LUT R105, R134, R105, RZ, 0xfc, !PT ;  /* 0x0000006986697212 */ /* 0x000fe200078efcff */
[----:B------:R-:W-:Y:S06]  /*6790*/  BRA.U !UP0, `(.L_x_1983) ;  /* 0x0000000108207547 */ /* 0x000fec000b800000 */
[----:B------:R-:W-:Y:S02]  /*67a0*/  LOP3.LUT R134, R127, 0xffff, RZ, 0xc0, !PT ;  /* 0x0000ffff7f867812 */ /* 0x000fe400078ec0ff */
[----:B0-----:R-:W-:-:S03]  /*67b0*/  PRMT R152, R128, 0x5410, R129 ;  /* 0x0000541080987816 */ /* 0x001fc60000000081 */
[----:B------:R-:W-:-:S05]  /*67c0*/  IMAD.WIDE.U32 R134, R134, 0x10000, RZ ;  /* 0x0001000086867825 */ /* 0x000fca00078e00ff */
[----:B------:R-:W-:Y:S02]  /*67d0*/  LOP3.LUT R135, R152, R135, RZ, 0xfc, !PT ;  /* 0x0000008798877212 */ /* 0x000fe400078efcff */
[----:B------:R-:W0:Y:S01]  /*67e0*/  LDC.64 R152, c[0x0][0x478] ;  /* 0x00011e00ff987b82 */ /* 0x000e220000000a00 */
[----:B------:R-:W-:Y:S01]  /*67f0*/  LOP3.LUT R134, R134, 0xffff, R126, 0xf8, !PT ;  /* 0x0000ffff86867812 */ /* 0x000fe200078ef87e */
[----:B0-----:R-:W-:-:S05]  /*6800*/  IMAD.WIDE.U32 R152, R44, 0x8, R152 ;  /* 0x000000082c987825 */ /* 0x001fca00078e0098 */
[----:B------:R1:W-:Y:S02]  /*6810*/  STG.E.64 desc[UR10][R152.64], R134 ;  /* 0x0000008698007986 */ /* 0x0003e4000c101b0a */
.L_x_1983:
        /* <DEDUP_REMOVED lines=10> */
.L_x_1984:
[----:B------:R-:W-:Y:S05]  /*68c0*/  @!P1 BRA `(.L_x_1985) ;  /* 0x0000000c00549947 */ /* 0x000fea0003800000 */
[----:B------:R-:W-:Y:S05]  /*68d0*/  @!P0 BRA `(.L_x_1986) ;  /* 0x0000000400c88947 */ /* 0x000fea0003800000 */
[----:B------:R-:W-:Y:S05]  /*68e0*/  BRA.U !UP0, `(.L_x_1987) ;  /* 0x0000000108e47547 */ /* 0x000fea000b800000 */
[----:B------:R-:W-:Y:S01]  /*68f0*/  IMAD.U32 R44, RZ, RZ, UR17 ;  /* 0x00000011ff2c7e24 */ /* 0x000fe2000f8e00ff */
[----:B--23--:R-:W-:Y:S01]  /*6900*/  MOV R105, UR17 ;  /* 0x0000001100697c02 */ /* 0x00cfe20008000f00 */
[----:B------:R-:W-:Y:S01]  /*6910*/  IMAD.U32 R107, RZ, RZ, UR17 ;  /* 0x00000011ff6b7e24 */ /* 0x000fe2000f8e00ff */
[--C-:B------:R-:W-:Y:S01]  /*6920*/  SHF.R.U32.HI R106, RZ, 0x10, R141.reuse ;  /* 0x00000010ff6a7819 */ /* 0x100fe2000001168d */
[----:B------:R-:W-:Y:S01]  /*6930*/  FFMA.FTZ R193, R193, R44, UR27 ;  /* 0x0000001bc1c17e23 */ /* 0x000fe2000801002c */
[----:B------:R-:W-:Y:S02]  /*6940*/  IMAD.MOV.U32 R44, RZ, RZ, R140 ;  /* 0x000000ffff2c7224 */ /* 0x000fe400078e008c */
[-C--:B------:R-:W-:Y:S01]  /*6950*/  FFMA.FTZ R170, R170, R105.reuse, UR27 ;  /* 0x0000001baaaa7e23 */ /* 0x080fe20008010069 */
[----:B------:R-:W-:Y:S01]  /*6960*/  FFMA.FTZ R174, R174, R105, UR27 ;  /* 0x0000001baeae7e23 */ /* 0x000fe20008010069 */
[----:B------:R-:W-:Y:S01]  /*6970*/  FFMA.FTZ R172, R172, R107, UR27 ;  /* 0x0000001bacac7e23 */ /* 0x000fe2000801006b */
[--C-:B------:R-:W-:Y:S01]  /*6980*/  IMAD.MOV.U32 R104, RZ, RZ, R141.reuse ;  /* 0x000000ffff687224 */ /* 0x100fe200078e008d */
[----:B------:R-:W-:Y:S01]  /*6990*/  SHF.L.U32 R105, R44, 0x10, RZ ;  /* 0x000000102c697819 */ /* 0x000fe200000006ff */
[----:B------:R-:W-:Y:S01]  /*69a0*/  FADD.FTZ R170, R171, -R170 ;  /* 0x800000aaabaa7221 */ /* 0x000fe20000010000 */
[----:B------:R-:W-:Y:S01]  /*69b0*/  SHF.R.U64 R44, R140, 0x10, R141 ;  /* 0x000000108c2c7819 */ /* 0x000fe2000000128d */
[----:B------:R-:W-:Y:S01]  /*69c0*/  FADD.FTZ R173, R173, -R172 ;  /* 0x800000acadad7221 */ /* 0x000fe20000010000 */
[----:B------:R-:W-:Y:S01]  /*69d0*/  SHF.L.U32 R107, R104, 0x10, RZ ;  /* 0x00000010686b7819 */ /* 0x000fe200000006ff */
[----:B------:R-:W-:Y:S01]  /*69e0*/  FFMA.FTZ R105, R170, UR16, R105 ;  /* 0x00000010aa697c23 */ /* 0x000fe20008010069 */
[----:B------:R-:W-:Y:S01]  /*69f0*/  FADD.FTZ R193, R194, -R193 ;  /* 0x800000c1c2c17221 */ /* 0x000fe20000010000 */
[----:B------:R-:W-:Y:S01]  /*6a00*/  IMAD.U32 R44, R44, 0x10000, RZ ;  /* 0x000100002c2c7824 */ /* 0x000fe200078e00ff */
[----:B------:R-:W-:Y:S01]  /*6a10*/  LOP3.LUT P5, RZ, R112, 0xff, RZ, 0xc0, !PT ;  /* 0x000000ff70ff7812 */ /* 0x000fe200078ac0ff */
[----:B------:R-:W-:-:S02]  /*6a20*/  IMAD.U32 R104, R106, 0x10000, RZ ;  /* 0x000100006a687824 */ /* 0x000fc400078e00ff */
[----:B------:R-:W-:Y:S01]  /*6a30*/  FADD.FTZ R174, R175, -R174 ;  /* 0x800000aeafae7221 */ /* 0x000fe20000010000 */
[----:B------:R-:W-:Y:S01]  /*6a40*/  FFMA.FTZ R173, R173, UR16, R44 ;  /* 0x00000010adad7c23 */ /* 0x000fe2000801002c */
[----:B------:R-:W-:Y:S01]  /*6a50*/  FMUL.FTZ R44, R105, UR7 ;  /* 0x00000007692c7c20 */ /* 0x000fe20008410000 */
[----:B------:R-:W-:Y:S01]  /*6a60*/  FFMA.FTZ R193, R193, UR16, R104 ;  /* 0x00000010c1c17c23 */ /* 0x000fe20008010068 */
[----:B------:R-:W-:Y:S01]  /*6a70*/  LOP3.LUT P4, RZ, R112, 0xff00, RZ, 0xc0, !PT ;  /* 0x0000ff0070ff7812 */ /* 0x000fe2000788c0ff */
[----:B------:R-:W-:Y:S01]  /*6a80*/  FFMA.FTZ R107, R174, UR16, R107 ;  /* 0x00000010ae6b7c23 */ /* 0x000fe2000801006b */
[C---:B------:R-:W-:Y:S02]  /*6a90*/  LOP3.LUT P6, RZ, R119.reuse, 0xff00, RZ, 0xc0, !PT ;  /* 0x0000ff0077ff7812 */ /* 0x040fe400078cc0ff */
[----:B------:R-:W-:Y:S02]  /*6aa0*/  FSEL R104, R44, RZ, P5 ;  /* 0x000000ff2c687208 */ /* 0x000fe40002800000 */
[----:B------:R-:W-:-:S02]  /*6ab0*/  LOP3.LUT P5, RZ, R119, 0xff, RZ, 0xc0, !PT ;  /* 0x000000ff77ff7812 */ /* 0x000fc400078ac0ff */
[----:B------:R-:W-:Y:S01]  /*6ac0*/  F2FP.BF16.F32.PACK_AB R126, R104, R105 ;  /* 0x00000069687e723e */ /* 0x000fe200000010ff */
[C---:B------:R-:W-:Y:S01]  /*6ad0*/  FMUL.FTZ R104, R173.reuse, UR7 ;  /* 0x00000007ad687c20 */ /* 0x040fe20008410000 */
[----:B------:R-:W-:Y:S02]  /*6ae0*/  FSEL R44, R44, RZ, P5 ;  /* 0x000000ff2c2c7208 */ /* 0x000fe40002800000 */
[----:B------:R-:W-:Y:S02]  /*6af0*/  LOP3.LUT P3, RZ, R112, 0xff0000, RZ, 0xc0, !PT ;  /* 0x00ff000070ff7812 */ /* 0x000fe4000786c0ff */
[C---:B------:R-:W-:Y:S02]  /*6b00*/  FSEL R105, R104.reuse, RZ, P4 ;  /* 0x000000ff68697208 */ /* 0x040fe40002000000 */
[----:B------:R-:W-:Y:S01]  /*6b10*/  F2FP.BF16.F32.PACK_AB R130, R173, R44 ;  /* 0x0000002cad82723e */ /* 0x000fe200000010ff */
[----:B------:R-:W-:Y:S01]  /*6b20*/  FMUL.FTZ R44, R107, UR7 ;  /* 0x000000076b2c7c20 */ /* 0x000fe20008410000 */
[----:B------:R-:W-:-:S02]  /*6b30*/  FSEL R104, R104, RZ, P6 ;  /* 0x000000ff68687208 */ /* 0x000fc40003000000 */
[----:B------:R-:W-:Y:S02]  /*6b40*/  ISETP.GE.U32.AND P2, PT, R112, 0x1000000, PT ;  /* 0x010000007000780c */ /* 0x000fe40003f46070 */
[----:B------:R-:W-:Y:S02]  /*6b50*/  F2FP.BF16.F32.PACK_AB R106, R104, R105 ;  /* 0x00000069686a723e */ /* 0x000fe400000010ff */
[----:B------:R-:W-:Y:S02]  /*6b60*/  FSEL R104, R44, RZ, P3 ;  /* 0x000000ff2c687208 */ /* 0x000fe40001800000 */
[----:B------:R-:W-:Y:S02]  /*6b70*/  LOP3.LUT P3, RZ, R119, 0xff0000, RZ, 0xc0, !PT ;  /* 0x00ff000077ff7812 */ /* 0x000fe4000786c0ff */
        /* <DEDUP_REMOVED lines=16> */
.L_x_1987:
        /* <DEDUP_REMOVED lines=17> */
[----:B------:R-:W-:-:S02]  /*6d90*/  IMAD.U32 R44, R44, 0x10000, RZ ;  /* 0x000100002c2c7824 */ /* 0x000fc400078e00ff */
[----:B------:R-:W-:Y:S01]  /*6da0*/  FADD.FTZ R193, R194, -R193 ;  /* 0x800000c1c2c17221 */ /* 0x000fe20000010000 */
[----:B------:R-:W-:Y:S02]  /*6db0*/  IMAD.U32 R106, R106, 0x10000, RZ ;  /* 0x000100006a6a7824 */ /* 0x000fe400078e00ff */
[----:B------:R-:W-:Y:S01]  /*6dc0*/  FMUL.FTZ R105, R105, UR7 ;  /* 0x0000000769697c20 */ /* 0x000fe20008410000 */
[----:B------:R-:W-:Y:S01]  /*6dd0*/  FFMA.FTZ R44, R173, UR16, R44 ;  /* 0x00000010ad2c7c23 */ /* 0x000fe2000801002c */
[----:B------:R-:W-:Y:S01]  /*6de0*/  LOP3.LUT P6, RZ, R112, 0xff, RZ, 0xc0, !PT ;  /* 0x000000ff70ff7812 */ /* 0x000fe200078cc0ff */
[----:B------:R-:W-:Y:S01]  /*6df0*/  FFMA.FTZ R174, R174, UR16, R107 ;  /* 0x00000010aeae7c23 */ /* 0x000fe2000801006b */
[----:B------:R-:W-:Y:S01]  /*6e00*/  LOP3.LUT P4, RZ, R112, 0xff00, RZ, 0xc0, !PT ;  /* 0x0000ff0070ff7812 */ /* 0x000fe2000788c0ff */
[----:B------:R-:W-:Y:S01]  /*6e10*/  FMUL.FTZ R104, R44, UR7 ;  /* 0x000000072c687c20 */ /* 0x000fe20008410000 */
[----:B------:R-:W-:Y:S01]  /*6e20*/  FFMA.FTZ R193, R193, UR16, R106 ;  /* 0x00000010c1c17c23 */ /* 0x000fe2000801006a */
[----:B------:R-:W-:Y:S01]  /*6e30*/  LOP3.LUT P5, RZ, R119, 0xff, RZ, 0xc0, !PT ;  /* 0x000000ff77ff7812 */ /* 0x000fe200078ac0ff */
[----:B------:R-:W-:Y:S01]  /*6e40*/  FMUL.FTZ R174, R174, UR7 ;  /* 0x00000007aeae7c20 */ /* 0x000fe20008410000 */
[----:B------:R-:W-:Y:S01]  /*6e50*/  FSEL R44, R105, RZ, P6 ;  /* 0x000000ff692c7208 */ /* 0x000fe20003000000 */
[----:B------:R-:W-:Y:S01]  /*6e60*/  FMUL.FTZ R193, R193, UR7 ;  /* 0x00000007c1c17c20 */ /* 0x000fe20008410000 */
[----:B------:R-:W-:-:S02]  /*6e70*/  LOP3.LUT P6, RZ, R119, 0xff00, RZ, 0xc0, !PT ;  /* 0x0000ff0077ff7812 */ /* 0x000fc400078cc0ff */
[----:B------:R-:W-:Y:S02]  /*6e80*/  FSEL R105, R105, RZ, P5 ;  /* 0x000000ff69697208 */ /* 0x000fe40002800000 */
[----:B------:R-:W-:Y:S02]  /*6e90*/  FSEL R106, R104, RZ, P4 ;  /* 0x000000ff686a7208 */ /* 0x000fe40002000000 */
[C---:B------:R-:W-:Y:S02]  /*6ea0*/  LOP3.LUT P2, RZ, R112.reuse, 0xff0000, RZ, 0xc0, !PT ;  /* 0x00ff000070ff7812 */ /* 0x040fe4000784c0ff */
[----:B------:R-:W-:Y:S02]  /*6eb0*/  ISETP.GE.U32.AND P3, PT, R112, 0x1000000, PT ;  /* 0x010000007000780c */ /* 0x000fe40003f66070 */
[C---:B------:R-:W-:Y:S02]  /*6ec0*/  LOP3.LUT P4, RZ, R119.reuse, 0xff0000, RZ, 0xc0, !PT ;  /* 0x00ff000077ff7812 */ /* 0x040fe4000788c0ff */
[----:B------:R-:W-:-:S02]  /*6ed0*/  ISETP.GE.U32.AND P5, PT, R119, 0x1000000, PT ;  /* 0x010000007700780c */ /* 0x000fc40003fa6070 */
[----:B------:R-:W-:Y:S02]  /*6ee0*/  FSEL R107, R104, RZ, P6 ;  /* 0x000000ff686b7208 */ /* 0x000fe40003000000 */
[----:B------:R-:W-:Y:S02]  /*6ef0*/  F2FP.BF16.F32.PACK_AB R112, R105, R44 ;  /* 0x0000002c6970723e */ /* 0x000fe400000010ff */
[C---:B------:R-:W-:Y:S02]  /*6f00*/  FSEL R44, R174.reuse, RZ, P2 ;  /* 0x000000ffae2c7208 */ /* 0x040fe40001000000 */
        /* <DEDUP_REMOVED lines=15> */
.L_x_1986:
[----:B------:R-:W-:Y:S05]  /*7000*/  BRA.U !UP0, `(.L_x_1989) ;  /* 0x0000000108c47547 */ /* 0x000fea000b800000 */
[----:B--23--:R-:W-:Y:S01]  /*7010*/  IMAD.U32 R105, RZ, RZ, UR17 ;  /* 0x00000011ff697e24 */ /* 0x00cfe2000f8e00ff */
        /* <DEDUP_REMOVED lines=16> */
[----:B------:R-:W-:Y:S01]  /*7120*/  LOP3.LUT P3, RZ, R112, 0xff0000, RZ, 0xc0, !PT ;  /* 0x00ff000070ff7812 */ /* 0x000fe2000786c0ff */
[----:B------:R-:W-:Y:S01]  /*7130*/  FADD.FTZ R193, R194, -R193 ;  /* 0x800000c1c2c17221 */ /* 0x000fe20000010000 */
[----:B------:R-:W-:-:S02]  /*7140*/  ISETP.GE.U32.AND P2, PT, R112, 0x1000000, PT ;  /* 0x010000007000780c */ /* 0x000fc40003f46070 */
[C---:B------:R-:W-:Y:S02]  /*7150*/  FSEL R130, R44.reuse, RZ, P6 ;  /* 0x000000ff2c827208 */ /* 0x040fe40003000000 */
        /* <DEDUP_REMOVED lines=26> */
[----:B------:R-:W-:Y:S01]  /*7300*/  PRMT R133, R105, 0x7632, R133 ;  /* 0x0000763269857816 */ /* 0x000fe20000000085 */
[----:B------:R-:W-:Y:S06]  /*7310*/  BRA `(.L_x_1988) ;  /* 0x0000000c003c7947 */ /* 0x000fec0003800000 */
.L_x_1989:
        /* <DEDUP_REMOVED lines=13> */
[----:B------:R-:W-:Y:S01]  /*73f0*/  LOP3.LUT P4, RZ, R112, 0xff00, RZ, 0xc0, !PT ;  /* 0x0000ff0070ff7812 */ /* 0x000fe2000788c0ff */
        /* <DEDUP_REMOVED lines=10> */
[----:B------:R-:W-:-:S02]  /*74a0*/  LOP3.LUT P6, RZ, R119, 0xff00, RZ, 0xc0, !PT ;  /* 0x0000ff0077ff7812 */ /* 0x000fc400078cc0ff */
[----:B------:R-:W-:Y:S02]  /*74b0*/  FSEL R105, R170, RZ, P5 ;  /* 0x000000ffaa697208 */ /* 0x000fe40002800000 */
[C---:B------:R-:W-:Y:S02]  /*74c0*/  FSEL R104, R172.reuse, RZ, P4 ;  /* 0x000000ffac687208 */ /* 0x040fe40002000000 */
[----:B------:R-:W-:Y:S02]  /*74d0*/  FSEL R107, R172, RZ, P6 ;  /* 0x000000ffac6b7208 */ /* 0x000fe40003000000 */
[----:B------:R-:W-:Y:S02]  /*74e0*/  ISETP.GE.U32.AND P3, PT, R112, 0x1000000, PT ;  /* 0x010000007000780c */ /* 0x000fe40003f66070 */
[C---:B------:R-:W-:Y:S02]  /*74f0*/  LOP3.LUT P4, RZ, R119.reuse, 0xff0000, RZ, 0xc0, !PT ;  /* 0x00ff000077ff7812 */ /* 0x040fe4000788c0ff */
[----:B------:R-:W-:-:S02]  /*7500*/  ISETP.GE.U32.AND P5, PT, R119, 0x1000000, PT ;  /* 0x010000007700780c */ /* 0x000fc40003fa6070 */
[----:B------:R-:W-:Y:S02]  /*7510*/  F2FP.BF16.F32.PACK_AB R106, R105, R44 ;  /* 0x0000002c696a723e */ /* 0x000fe400000010ff */
[----:B------:R-:W-:Y:S02]  /*7520*/  F2FP.BF16.F32.PACK_AB R112, R107, R104 ;  /* 0x000000686b70723e */ /* 0x000fe400000010ff */
[C---:B------:R-:W-:Y:S02]  /*7530*/  FSEL R44, R174.reuse, RZ, P2 ;  /* 0x000000ffae2c7208 */ /* 0x040fe40001000000 */
[----:B------:R-:W-:Y:S02]  /*7540*/  FSEL R105, R174, RZ, P4 ;  /* 0x000000ffae697208 */ /* 0x000fe40002000000 */
[C---:B------:R-:W-:Y:S02]  /*7550*/  FSEL R104, R193.reuse, RZ, P3 ;  /* 0x000000ffc1687208 */ /* 0x040fe40001800000 */
[----:B------:R-:W-:-:S02]  /*7560*/  FSEL R193, R193, RZ, P5 ;  /* 0x000000ffc1c17208 */ /* 0x000fc40002800000 */
        /* <DEDUP_REMOVED lines=11> */
.L_x_1985:
        /* <DEDUP_REMOVED lines=18> */
[----:B------:R-:W-:Y:S01]  /*7740*/  LOP3.LUT P2, RZ, R112, 0xff, RZ, 0xc0, !PT ;  /* 0x000000ff70ff7812 */ /* 0x000fe2000784c0ff */
[----:B------:R-:W-:Y:S01]  /*7750*/  IMAD.U32 R44, R44, 0x10000, RZ ;  /* 0x000100002c2c7824 */ /* 0x000fe200078e00ff */
[----:B------:R-:W-:Y:S01]  /*7760*/  LOP3.LUT P3, RZ, R112, 0xff00, RZ, 0xc0, !PT ;  /* 0x0000ff0070ff7812 */ /* 0x000fe2000786c0ff */
[----:B------:R-:W-:Y:S01]  /*7770*/  FADD.FTZ R174, R175, -R174 ;  /* 0x800000aeafae7221 */ /* 0x000fe20000010000 */
[----:B------:R-:W-:Y:S01]  /*7780*/  FADD.FTZ R193, R194, -R193 ;  /* 0x800000c1c2c17221 */ /* 0x000fe20000010000 */
[----:B------:R-:W-:Y:S01]  /*7790*/  FFMA.FTZ R173, R173, UR16, R44 ;  /* 0x00000010adad7c23 */ /* 0x000fe2000801002c */
[----:B------:R-:W-:Y:S01]  /*77a0*/  FMUL.FTZ R44, R105, UR7 ;  /* 0x00000007692c7c20 */ /* 0x000fe20008410000 */
[----:B------:R-:W-:-:S02]  /*77b0*/  IMAD.U32 R106, R106, 0x10000, RZ ;  /* 0x000100006a6a7824 */ /* 0x000fc400078e00ff */
[----:B------:R-:W-:Y:S01]  /*77c0*/  FFMA.FTZ R107, R174, UR16, R107 ;  /* 0x00000010ae6b7c23 */ /* 0x000fe2000801006b */
[----:B------:R-:W-:Y:S01]  /*77d0*/  FMUL.FTZ R104, R173, UR7 ;  /* 0x00000007ad687c20 */ /* 0x000fe20008410000 */
[----:B------:R-:W-:Y:S01]  /*77e0*/  LOP3.LUT P4, RZ, R112, 0xff0000, RZ, 0xc0, !PT ;  /* 0x00ff000070ff7812 */ /* 0x000fe2000788c0ff */
[----:B------:R-:W-:Y:S01]  /*77f0*/  FFMA.FTZ R106, R193, UR16, R106 ;  /* 0x00000010c16a7c23 */ /* 0x000fe2000801006a */
[----:B------:R-:W-:Y:S02]  /*7800*/  FSEL R44, R44, RZ, P2 ;  /* 0x000000ff2c2c7208 */ /* 0x000fe40001000000 */
[----:B------:R-:W-:Y:S02]  /*7810*/  FSEL R104, R104, RZ, P3 ;  /* 0x000000ff68687208 */ /* 0x000fe40001800000 */
[----:B------:R-:W-:Y:S01]  /*7820*/  F2FP.BF16.F32.PACK_AB R126, R44, R105 ;  /* 0x000000692c7e723e */ /* 0x000fe200000010ff */
[----:B------:R-:W-:Y:S01]  /*7830*/  FMUL.FTZ R44, R107, UR7 ;  /* 0x000000076b2c7c20 */ /* 0x000fe20008410000 */
[----:B------:R-:W-:Y:S01]  /*7840*/  F2FP.BF16.F32.PACK_AB R127, R104, R173 ;  /* 0x000000ad687f723e */ /* 0x000fe200000010ff */
[----:B------:R-:W-:Y:S01]  /*7850*/  FMUL.FTZ R104, R106, UR7 ;  /* 0x000000076a687c20 */ /* 0x000fe20008410000 */
[----:B------:R-:W-:-:S02]  /*7860*/  ISETP.GE.U32.AND P5, PT, R112, 0x1000000, PT ;  /* 0x010000007000780c */ /* 0x000fc40003fa6070 */
[----:B------:R-:W-:Y:S02]  /*7870*/  FSEL R44, R44, RZ, P4 ;  /* 0x000000ff2c2c7208 */ /* 0x000fe40002000000 */
[----:B------:R-:W-:Y:S02]  /*7880*/  FSEL R105, R104, RZ, P5 ;  /* 0x000000ff68697208 */ /* 0x000fe40002800000 */
[----:B------:R-:W-:Y:S02]  /*7890*/  F2FP.BF16.F32.PACK_AB R128, R44, R107 ;  /* 0x0000006b2c80723e */ /* 0x000fe400000010ff */
[----:B------:R-:W-:Y:S02]  /*78a0*/  F2FP.BF16.F32.PACK_AB R106, R105, R106 ;  /* 0x0000006a696a723e */ /* 0x000fe400000010ff */
[----:B------:R-:W-:Y:S02]  /*78b0*/  PRMT R107, R126, 0x7632, R107 ;  /* 0x000076327e6b7816 */ /* 0x000fe4000000006b */
[----:B------:R-:W-:-:S02]  /*78c0*/  PRMT R44, R127, 0x7632, R44 ;  /* 0x000076327f2c7816 */ /* 0x000fc4000000002c */
[----:B------:R-:W-:Y:S02]  /*78d0*/  PRMT R104, R128, 0x7632, R104 ;  /* 0x0000763280687816 */ /* 0x000fe40000000068 */
[C---:B------:R-:W-:Y:S02]  /*78e0*/  PRMT R105, R106.reuse, 0x7632, R105 ;  /* 0x000076326a697816 */ /* 0x040fe40000000069 */
[----:B------:R-:W-:Y:S01]  /*78f0*/  PRMT R129, R106, 0x7610, R129 ;  /* 0x000076106a817816 */ /* 0x000fe20000000081 */
[----:B------:R-:W-:Y:S06]  /*7900*/  BRA `(.L_x_1988) ;  /* 0x0000000400c07947 */ /* 0x000fec0003800000 */
.L_x_1991:
[----:B------:R-:W-:Y:S01]  /*7910*/  IMAD.U32 R44, RZ, RZ, UR17 ;  /* 0x00000011ff2c7e24 */ /* 0x000fe2000f8e00ff */
[----:B--23--:R-:W-:Y:S01]  /*7920*/  MOV R107, UR17 ;  /* 0x00000011006b7c02 */ /* 0x00cfe20008000f00 */
[----:B------:R-:W-:Y:S01]  /*7930*/  IMAD.U32 R105, RZ, RZ, UR17 ;  /* 0x00000011ff697e24 */ /* 0x000fe2000f8e00ff */
[--C-:B------:R-:W-:Y:S01]  /*7940*/  SHF.R.U64 R104, R140, 0x10, R141.reuse ;  /* 0x000000108c687819 */ /* 0x100fe2000000128d */
[----:B------:R-:W-:Y:S01]  /*7950*/  FFMA.FTZ R193, R193, R44, UR27 ;  /* 0x0000001bc1c17e23 */ /* 0x000fe2000801002c */
[----:B------:R-:W-:Y:S02]  /*7960*/  IMAD.MOV.U32 R44, RZ, RZ, R140 ;  /* 0x000000ffff2c7224 */ /* 0x000fe400078e008c */
[----:B------:R-:W-:Y:S01]  /*7970*/  FFMA.FTZ R170, R170, R105, UR27 ;  /* 0x0000001baaaa7e23 */ /* 0x000fe20008010069 */
[----:B------:R-:W-:Y:S01]  /*7980*/  FFMA.FTZ R172, R172, R107, UR27 ;  /* 0x0000001bacac7e23 */ /* 0x000fe2000801006b */
[----:B------:R-:W-:Y:S01]  /*7990*/  FFMA.FTZ R174, R174, R105, UR27 ;  /* 0x0000001baeae7e23 */ /* 0x000fe20008010069 */
[--C-:B------:R-:W-:Y:S01]  /*79a0*/  IMAD.MOV.U32 R105, RZ, RZ, R141.reuse ;  /* 0x000000ffff697224 */ /* 0x100fe200078e008d */
[----:B------:R-:W-:Y:S01]  /*79b0*/  SHF.L.U32 R44, R44, 0x10, RZ ;  /* 0x000000102c2c7819 */ /* 0x000fe200000006ff */
[----:B------:R-:W-:Y:S01]  /*79c0*/  FADD.FTZ R171, R171, -R170 ;  /* 0x800000aaabab7221 */ /* 0x000fe20000010000 */
[----:B------:R-:W-:Y:S01]  /*79d0*/  FADD.FTZ R173, R173, -R172 ;  /* 0x800000acadad7221 */ /* 0x000fe20000010000 */
[----:B------:R-:W-:Y:S01]  /*79e0*/  SHF.R.U32.HI R107, RZ, 0x10, R141 ;  /* 0x00000010ff6b7819 */ /* 0x000fe2000001168d */
[----:B------:R-:W-:Y:S01]  /*79f0*/  IMAD.U32 R104, R104, 0x10000, RZ ;  /* 0x0001000068687824 */ /* 0x000fe200078e00ff */
[C---:B------:R-:W-:Y:S01]  /*7a00*/  LOP3.LUT P2, RZ, R112.reuse, 0xff, RZ, 0xc0, !PT ;  /* 0x000000ff70ff7812 */ /* 0x040fe2000784c0ff */
[----:B------:R-:W-:Y:S01]  /*7a10*/  FFMA.FTZ R44, R171, UR16, R44 ;  /* 0x00000010ab2c7c23 */ /* 0x000fe2000801002c */
[C---:B------:R-:W-:Y:S01]  /*7a20*/  LOP3.LUT P3, RZ, R112.reuse, 0xff00, RZ, 0xc0, !PT ;  /* 0x0000ff0070ff7812 */ /* 0x040fe2000786c0ff */
[----:B------:R-:W-:Y:S01]  /*7a30*/  FFMA.FTZ R104, R173, UR16, R104 ;  /* 0x00000010ad687c23 */ /* 0x000fe20008010068 */
[C---:B------:R-:W-:Y:S01]  /*7a40*/  LOP3.LUT P4, RZ, R112.reuse, 0xff0000, RZ, 0xc0, !PT ;  /* 0x00ff000070ff7812 */ /* 0x040fe2000788c0ff */
[----:B------:R-:W-:Y:S01]  /*7a50*/  FADD.FTZ R175, R175, -R174 ;  /* 0x800000aeafaf7221 */ /* 0x000fe20000010000 */
[----:B------:R-:W-:Y:S01]  /*7a60*/  ISETP.GE.U32.AND P5, PT, R112, 0x1000000, PT ;  /* 0x010000007000780c */ /* 0x000fe20003fa6070 */
[----:B------:R-:W-:Y:S01]  /*7a70*/  FADD.FTZ R193, R194, -R193 ;  /* 0x800000c1c2c17221 */ /* 0x000fe20000010000 */
[----:B------:R-:W-:Y:S01]  /*7a80*/  SHF.L.U32 R106, R105, 0x10, RZ ;  /* 0x00000010696a7819 */ /* 0x000fe200000006ff */
[----:B------:R-:W-:-:S02]  /*7a90*/  IMAD.U32 R112, R107, 0x10000, RZ ;  /* 0x000100006b707824 */ /* 0x000fc400078e00ff */
[----:B------:R-:W-:Y:S01]  /*7aa0*/  FMUL.FTZ R44, R44, UR7 ;  /* 0x000000072c2c7c20 */ /* 0x000fe20008410000 */
[----:B------:R-:W-:Y:S01]  /*7ab0*/  FMUL.FTZ R104, R104, UR7 ;  /* 0x0000000768687c20 */ /* 0x000fe20008410000 */
[----:B------:R-:W-:Y:S01]  /*7ac0*/  FFMA.FTZ R106, R175, UR16, R106 ;  /* 0x00000010af6a7c23 */ /* 0x000fe2000801006a */
[----:B------:R-:W-:Y:S02]  /*7ad0*/  FFMA.FTZ R112, R193, UR16, R112 ;  /* 0x00000010c1707c23 */ /* 0x000fe40008010070 */
[----:B------:R-:W-:Y:S01]  /*7ae0*/  FSEL R44, R44, RZ, P2 ;  /* 0x000000ff2c2c7208 */ /* 0x000fe20001000000 */
[----:B------:R-:W-:Y:S01]  /*7af0*/  FMUL.FTZ R106, R106, UR7 ;  /* 0x000000076a6a7c20 */ /* 0x000fe20008410000 */
[----:B------:R-:W-:Y:S01]  /*7b00*/  FSEL R105, R104, RZ, P3 ;  /* 0x000000ff68697208 */ /* 0x000fe20001800000 */
[----:B------:R-:W-:-:S03]  /*7b10*/  FMUL.FTZ R112, R112, UR7 ;  /* 0x0000000770707c20 */ /* 0x000fc60008410000 */
[----:B------:R-:W-:Y:S02]  /*7b20*/  F2FP.BF16.F32.PACK_AB R107, R105, R44 ;  /* 0x0000002c696b723e */ /* 0x000fe400000010ff */
[----:B------:R-:W-:Y:S02]  /*7b30*/  FSEL R106, R106, RZ, P4 ;  /* 0x000000ff6a6a7208 */ /* 0x000fe40002000000 */
[----:B------:R-:W-:Y:S02]  /*7b40*/  FSEL R105, R112, RZ, P5 ;  /* 0x000000ff70697208 */ /* 0x000fe40002800000 */
[----:B------:R-:W-:Y:S02]  /*7b50*/  PRMT R44, R107, 0x7632, R44 ;  /* 0x000076326b2c7816 */ /* 0x000fe4000000002c */
[----:B------:R-:W-:-:S04]  /*7b60*/  F2FP.BF16.F32.PACK_AB R106, R105, R106 ;  /* 0x0000006a696a723e */ /* 0x000fc800000010ff */
[C---:B------:R-:W-:Y:S02]  /*7b70*/  PRMT R105, R106.reuse, 0x7632, R105 ;  /* 0x000076326a697816 */ /* 0x040fe40000000069 */
[----:B------:R-:W-:Y:S01]  /*7b80*/  PRMT R104, R106, 0x7610, R104 ;  /* 0x000076106a687816 */ /* 0x000fe20000000068 */
[----:B------:R-:W-:Y:S06]  /*7b90*/  BRA `(.L_x_1988) ;  /* 0x00000004001c7947 */ /* 0x000fec0003800000 */
.L_x_1990:
        /* <DEDUP_REMOVED lines=36> */
[----:B------:R-:W-:Y:S01]  /*7de0*/  PRMT R105, R129, 0x7632, R105 ;  /* 0x0000763281697816 */ /* 0x000fe20000000069 */
[----:B------:R-:W-:Y:S06]  /*7df0*/  BRA `(.L_x_1988) ;  /* 0x0000000000847947 */ /* 0x000fec0003800000 */
.L_x_1992:
[----:B--23--:R-:W-:Y:S01]  /*7e00*/  MOV R107, UR17 ;  /* 0x00000011006b7c02 */ /* 0x00cfe20008000f00 */
[----:B------:R-:W-:Y:S01]  /*7e10*/  IMAD.U32 R105, RZ, RZ, UR17 ;  /* 0x00000011ff697e24 */ /* 0x000fe2000f8e00ff */
[C---:B------:R-:W-:Y:S01]  /*7e20*/  LOP3.LUT P2, RZ, R112.reuse, 0xff, RZ, 0xc0, !PT ;  /* 0x000000ff70ff7812 */ /* 0x040fe2000784c0ff */
        /* <DEDUP_REMOVED lines=30> */
.L_x_1988:
[----:B------:R-:W-:Y:S02]  /*8010*/  LOP3.LUT R44, R44, 0xffff, RZ, 0xc0, !PT ;  /* 0x0000ffff2c2c7812 */ /* 0x000fe400078ec0ff */
[----:B-1----:R-:W-:-:S03]  /*8020*/  PRMT R135, R104, 0x5410, R105 ;  /* 0x0000541068877816 */ /* 0x002fc60000000069 */
[----:B------:R-:W-:-:S03]  /*8030*/  IMAD.WIDE.U32 R104, R44, 0x10000, RZ ;  /* 0x000100002c687825 */ /* 0x000fc600078e00ff */
[----:B------:R-:W-:Y:S01]  /*8040*/  LOP3.LUT R104, R104, 0xffff, R107, 0xf8, !PT ;  /* 0x0000ffff68687812 */ /* 0x000fe200078ef86b */
[----:B------:R-:W-:Y:S01]  /*8050*/  IMAD.MOV.U32 R107, RZ, RZ, 0x8 ;  /* 0x00000008ff6b7424 */ /* 0x000fe200078e00ff */
[----:B------:R-:W-:-:S03]  /*8060*/  LOP3.LUT R105, R135, R105, RZ, 0xfc, !PT ;  /* 0x0000006987697212 */ /* 0x000fc600078efcff */
        /* <DEDUP_REMOVED lines=10> */
.L_x_1993:
[----:B------:R2:W-:Y:S01]  /*8110*/  STG.E.64 desc[UR10][R106.64], R104 ;  /* 0x000000686a007986 */ /* 0x0005e2000c101b0a */
[----:B------:R-:W-:Y:S05]  /*8120*/  @!P1 BRA `(.L_x_1994) ;  /* 0x0000000000209947 */ /* 0x000fea0003800000 */
        /* <DEDUP_REMOVED lines=8> */
.L_x_1994:
[----:B------:R-:W-:Y:S05]  /*81b0*/  @!P1 BRA `(.L_x_1995) ;  /* 0x0000000c00649947 */ /* 0x000fea0003800000 */
[----:B------:R-:W-:Y:S05]  /*81c0*/  @!P0 BRA `(.L_x_1996) ;  /* 0x0000000400d08947 */ /* 0x000fea0003800000 */
[----:B------:R-:W-:Y:S05]  /*81d0*/  BRA.U !UP0, `(.L_x_1997) ;  /* 0x0000000108f07547 */ /* 0x000fea000b800000 */
[----:B--23--:R-:W-:Y:S01]  /*81e0*/  MOV R105, UR17 ;  /* 0x0000001100697c02 */ /* 0x00cfe20008000f00 */
[----:B------:R-:W-:Y:S01]  /*81f0*/  IMAD.MOV.U32 R44, RZ, RZ, R142 ;  /* 0x000000ffff2c7224 */ /* 0x000fe200078e008e */
[C---:B------:R-:W-:Y:S01]  /*8200*/  LOP3.LUT P5, RZ, R47.reuse, 0xff, RZ, 0xc0, !PT ;  /* 0x000000ff2fff7812 */ /* 0x040fe200078ac0ff */
[--C-:B------:R-:W-:Y:S01]  /*8210*/  IMAD.MOV.U32 R104, RZ, RZ, R143.reuse ;  /* 0x000000ffff687224 */ /* 0x100fe200078e008f */
[C---:B------:R-:W-:Y:S01]  /*8220*/  LOP3.LUT P4, RZ, R47.reuse, 0xff00, RZ, 0xc0, !PT ;  /* 0x0000ff002fff7812 */ /* 0x040fe2000788c0ff */
[-C--:B------:R-:W-:Y:S01]  /*8230*/  FFMA.FTZ R116, R116, R105.reuse, UR27 ;  /* 0x0000001b74747e23 */ /* 0x080fe20008010069 */
[C---:B------:R-:W-:Y:S01]  /*8240*/  LOP3.LUT P2, RZ, R47.reuse, 0xff0000, RZ, 0xc0, !PT ;  /* 0x00ff00002fff7812 */ /* 0x040fe2000784c0ff */
[----:B------:R-:W-:Y:S01]  /*8250*/  FFMA.FTZ R122, R122, R105, UR27 ;  /* 0x0000001b7a7a7e23 */ /* 0x000fe20008010069 */
[----:B------:R-:W-:Y:S01]  /*8260*/  ISETP.GE.U32.AND P3, PT, R47, 0x1000000, PT ;  /* 0x010000002f00780c */ /* 0x000fe20003f66070 */
[----:B------:R-:W-:Y:S02]  /*8270*/  IMAD.U32 R47, RZ, RZ, UR17 ;  /* 0x00000011ff2f7e24 */ /* 0x000fe4000f8e00ff */
[----:B------:R-:W-:Y:S01]  /*8280*/  FADD.FTZ R116, R117, -R116 ;  /* 0x8000007475747221 */ /* 0x000fe20000010000 */
[----:B------:R-:W-:Y:S01]  /*8290*/  MOV R107, UR17 ;  /* 0x00000011006b7c02 */ /* 0x000fe20008000f00 */
[----:B------:R-:W-:Y:S01]  /*82a0*/  FADD.FTZ R122, R123, -R122 ;  /* 0x8000007a7b7a7221 */ /* 0x000fe20000010000 */
[----:B------:R-:W-:Y:S01]  /*82b0*/  FFMA.FTZ R120, R120, R47, UR27 ;  /* 0x0000001b78787e23 */ /* 0x000fe2000801002f */
[----:B------:R-:W-:Y:S01]  /*82c0*/  IMAD.U32 R47, R44, 0x10000, RZ ;  /* 0x000100002c2f7824 */ /* 0x000fe200078e00ff */
[----:B------:R-:W-:Y:S01]  /*82d0*/  SHF.R.U64 R105, R142, 0x10, R143 ;  /* 0x000000108e697819 */ /* 0x000fe2000000128f */
[----:B------:R-:W-:Y:S01]  /*82e0*/  FFMA.FTZ R178, R178, R107, UR27 ;  /* 0x0000001bb2b27e23 */ /* 0x000fe2000801006b */
[----:B------:R-:W-:-:S02]  /*82f0*/  IMAD.U32 R107, R104, 0x10000, RZ ;  /* 0x00010000686b7824 */ /* 0x000fc400078e00ff */
[----:B------:R-:W-:Y:S01]  /*8300*/  FFMA.FTZ R47, R116, UR16, R47 ;  /* 0x00000010742f7c23 */ /* 0x000fe2000801002f */
[----:B------:R-:W-:Y:S01]  /*8310*/  SHF.L.U32 R105, R105, 0x10, RZ ;  /* 0x0000001069697819 */ /* 0x000fe200000006ff */
[----:B------:R-:W-:Y:S01]  /*8320*/  FADD.FTZ R120, R121, -R120 ;  /* 0x8000007879787221 */ /* 0x000fe20000010000 */
[----:B------:R-:W-:Y:S01]  /*8330*/  SHF.R.U32.HI R117, RZ, 0x10, R143 ;  /* 0x00000010ff757819 */ /* 0x000fe2000001168f */
[----:B------:R-:W-:Y:S01]  /*8340*/  FMUL.FTZ R44, R47, UR7 ;  /* 0x000000072f2c7c20 */ /* 0x000fe20008410000 */
[----:B------:R-:W-:Y:S01]  /*8350*/  FADD.FTZ R178, R179, -R178 ;  /* 0x800000b2b3b27221 */ /* 0x000fe20000010000 */
[----:B------:R-:W-:Y:S01]  /*8360*/  FFMA.FTZ R105, R120, UR16, R105 ;  /* 0x0000001078697c23 */ /* 0x000fe20008010069 */
[----:B------:R-:W-:Y:S01]  /*8370*/  FFMA.FTZ R107, R122, UR16, R107 ;  /* 0x000000107a6b7c23 */ /* 0x000fe2000801006b */
[----:B------:R-:W-:Y:S01]  /*8380*/  IMAD.U32 R117, R117, 0x10000, RZ ;  /* 0x0001000075757824 */ /* 0x000fe200078e00ff */
[----:B------:R-:W-:Y:S02]  /*8390*/  FSEL R104, R44, RZ, P5 ;  /* 0x000000ff2c687208 */ /* 0x000fe40002800000 */
[----:B------:R-:W-:Y:S01]  /*83a0*/  LOP3.LUT P5, RZ, R45, 0xff, RZ, 0xc0, !PT ;  /* 0x000000ff2dff7812 */ /* 0x000fe200078ac0ff */
[----:B------:R-:W-:Y:S01]  /*83b0*/  FFMA.FTZ R117, R178, UR16, R117 ;  /* 0x00000010b2757c23 */ /* 0x000fe20008010075 */
[----:B------:R-:W-:-:S02]  /*83c0*/  F2FP.BF16.F32.PACK_AB R104, R104, R47 ;  /* 0x0000002f6868723e */ /* 0x000fc400000010ff */
[----:B------:R-:W-:Y:S01]  /*83d0*/  FSEL R44, R44, RZ, P5 ;  /* 0x000000ff2c2c7208 */ /* 0x000fe20002800000 */
[----:B------:R-:W-:Y:S01]  /*83e0*/  FMUL.FTZ R108, R117, UR7 ;  /* 0x00000007756c7c20 */ /* 0x000fe20008410000 */
[C---:B------:R-:W-:Y:S02]  /*83f0*/  PRMT R47, R104.reuse, 0x7632, R47 ;  /* 0x00007632682f7816 */ /* 0x040fe4000000002f */
[C---:B------:R-:W-:Y:S01]  /*8400*/  F2FP.BF16.F32.PACK_AB R44, R105.reuse, R44 ;  /* 0x0000002c692c723e */ /* 0x040fe200000010ff */
[----:B------:R-:W-:Y:S01]  /*8410*/  FMUL.FTZ R105, R105, UR7 ;  /* 0x0000000769697c20 */ /* 0x000fe20008410000 */
[----:B------:R-:W-:Y:S01]  /*8420*/  PRMT R126, R104, 0x7610, R126 ;  /* 0x00007610687e7816 */ /* 0x000fe2000000007e */
[----:B------:R-:W-:Y:S01]  /*8430*/  FMUL.FTZ R104, R107, UR7 ;  /* 0x000000076b687c20 */ /* 0x000fe20008410000 */
[----:B------:R-:W-:Y:S02]  /*8440*/  LOP3.LUT P5, RZ, R45, 0xff00, RZ, 0xc0, !PT ;  /* 0x0000ff002dff7812 */ /* 0x000fe400078ac0ff */
        /* <DEDUP_REMOVED lines=9> */
[----:B------:R-:W-:Y:S02]  /*84e0*/  FSEL R104, R104, RZ, P4 ;  /* 0x000000ff68687208 */ /* 0x000fe40002000000 */
[----:B------:R-:W-:Y:S02]  /*84f0*/  FSEL R108, R108, RZ, P2 ;  /* 0x000000ff6c6c7208 */ /* 0x000fe40001000000 */
[----:B------:R-:W-:Y:S02]  /*8500*/  F2FP.BF16.F32.PACK_AB R106, R106, R107 ;  /* 0x0000006b6a6a723e */ /* 0x000fe400000010ff */
[----:B------:R-:W-:-:S02]  /*8510*/  F2FP.BF16.F32.PACK_AB R117, R117, R104 ;  /* 0x000000687575723e */ /* 0x000fc400000010ff */
[----:B------:R-:W-:Y:S02]  /*8520*/  F2FP.BF16.F32.PACK_AB R105, R108, R105 ;  /* 0x000000696c69723e */ /* 0x000fe400000010ff */
[----:B------:R-:W-:Y:S02]  /*8530*/  PRMT R131, R44, 0x7632, R131 ;  /* 0x000076322c837816 */ /* 0x000fe40000000083 */
[C---:B------:R-:W-:Y:S02]  /*8540*/  PRMT R104, R106.reuse, 0x7632, R104 ;  /* 0x000076326a687816 */ /* 0x040fe40000000068 */
[----:B------:R-:W-:Y:S02]  /*8550*/  PRMT R128, R106, 0x7610, R128 ;  /* 0x000076106a807816 */ /* 0x000fe40000000080 */
[C---:B------:R-:W-:Y:S02]  /*8560*/  PRMT R129, R117.reuse, 0x7632, R129 ;  /* 0x0000763275817816 */ /* 0x040fe40000000081 */
[----:B------:R-:W-:-:S02]  /*8570*/  PRMT R132, R117, 0x7610, R132 ;  /* 0x0000761075847816 */ /* 0x000fc40000000084 */
[----:B------:R-:W-:Y:S01]  /*8580*/  PRMT R133, R105, 0x7632, R133 ;  /* 0x0000763269857816 */ /* 0x000fe20000000085 */
[----:B------:R-:W-:Y:S06]  /*8590*/  BRA `(.L_x_1998) ;  /* 0x0000001000ec7947 */ /* 0x000fec0003800000 */
.L_x_1997:
[C---:B------:R-:W-:Y:S01]  /*85a0*/  LOP3.LUT P5, RZ, R47.reuse, 0xff, RZ, 0xc0, !PT ;  /* 0x000000ff2fff7812 */ /* 0x040fe200078ac0ff */
[----:B--23--:R-:W-:Y:S01]  /*85b0*/  IMAD.U32 R105, RZ, RZ, UR17 ;  /* 0x00000011ff697e24 */ /* 0x00cfe2000f8e00ff */
[C---:B------:R-:W-:Y:S01]  /*85c0*/  LOP3.LUT P4, RZ, R47.reuse, 0xff00, RZ, 0xc0, !PT ;  /* 0x0000ff002fff7812 */ /* 0x040fe2000788c0ff */
[----:B------:R-:W-:Y:S01]  /*85d0*/  IMAD.U32 R107, RZ, RZ, UR17 ;  /* 0x00000011ff6b7e24 */ /* 0x000fe2000f8e00ff */
[C---:B------:R-:W-:Y:S01]  /*85e0*/  LOP3.LUT P2, RZ, R47.reuse, 0xff0000, RZ, 0xc0, !PT ;  /* 0x00ff00002fff7812 */ /* 0x040fe2000784c0ff */
[----:B------:R-:W-:Y:S01]  /*85f0*/  FFMA.FTZ R120, R120, R105, UR27 ;  /* 0x0000001b78787e23 */ /* 0x000fe20008010069 */
[----:B------:R-:W-:Y:S01]  /*8600*/  ISETP.GE.U32.AND P3, PT, R47, 0x1000000, PT ;  /* 0x010000002f00780c */ /* 0x000fe20003f66070 */
[----:B------:R-:W-:Y:S01]  /*8610*/  FFMA.FTZ R122, R122, R107, UR27 ;  /* 0x0000001b7a7a7e23 */ /* 0x000fe2000801006b */
[----:B------:R-:W-:Y:S01]  /*8620*/  MOV R47, UR17 ;  /* 0x00000011002f7c02 */ /* 0x000fe20008000f00 */
[----:B------:R-:W-:Y:S01]  /*8630*/  FADD.FTZ R120, R121, -R120 ;  /* 0x8000007879787221 */ /* 0x000fe20000010000 */
[----:B------:R-:W-:Y:S01]  /*8640*/  MOV R44, R142 ;  /* 0x0000008e002c7202 */ /* 0x000fe20000000f00 */
[----:B------:R-:W-:Y:S01]  /*8650*/  FADD.FTZ R122, R123, -R122 ;  /* 0x8000007a7b7a7221 */ /* 0x000fe20000010000 */
[--C-:B------:R-:W-:Y:S01]  /*8660*/  SHF.R.U64 R104, R142, 0x10, R143.reuse ;  /* 0x000000108e687819 */ /* 0x100fe2000000128f */
[-C--:B------:R-:W-:Y:S01]  /*8670*/  FFMA.FTZ R116, R116, R47.reuse, UR27 ;  /* 0x0000001b74747e23 */ /* 0x080fe2000801002f */
[----:B------:R-:W-:Y:S01]  /*8680*/  FFMA.FTZ R178, R178, R47, UR27 ;  /* 0x0000001bb2b27e23 */ /* 0x000fe2000801002f */
[----:B------:R-:W-:Y:S01]  /*8690*/  IMAD.U32 R47, R44, 0x10000, RZ ;  /* 0x000100002c2f7824 */ /* 0x000fe200078e00ff */
[----:B------:R-:W-:Y:S01]  /*86a0*/  MOV R44, R143 ;  /* 0x0000008f002c7202 */ /* 0x000fe20000000f00 */
[----:B------:R-:W-:Y:S01]  /*86b0*/  FADD.FTZ R116, R117, -R116 ;  /* 0x8000007475747221 */ /* 0x000fe20000010000 */
[----:B------:R-:W-:Y:S01]  /*86c0*/  IMAD.U32 R105, R104, 0x10000, RZ ;  /* 0x0001000068697824 */ /* 0x000fe200078e00ff */
[----:B------:R-:W-:Y:S01]  /*86d0*/  SHF.R.U32.HI R104, RZ, 0x10, R143 ;  /* 0x00000010ff687819 */ /* 0x000fe2000001168f */
[----:B------:R-:W-:Y:S01]  /*86e0*/  FADD.FTZ R178, R179, -R178 ;  /* 0x800000b2b3b27221 */ /* 0x000fe20000010000 */
[----:B------:R-:W-:Y:S01]  /*86f0*/  FFMA.FTZ R47, R116, UR16, R47 ;  /* 0x00000010742f7c23 */ /* 0x000fe2000801002f */
[----:B------:R-:W-:Y:S01]  /*8700*/  FFMA.FTZ R105, R120, UR16, R105 ;  /* 0x0000001078697c23 */ /* 0x000fe20008010069 */
[----:B------:R-:W-:Y:S01]  /*8710*/  LOP3.LUT P6, RZ, R45, 0xff, RZ, 0xc0, !PT ;  /* 0x000000ff2dff7812 */ /* 0x000fe200078cc0ff */
[----:B------:R-:W-:-:S02]  /*8720*/  IMAD.U32 R107, R44, 0x10000, RZ ;  /* 0x000100002c6b7824 */ /* 0x000fc400078e00ff */
[----:B------:R-:W-:Y:S01]  /*8730*/  FMUL.FTZ R47, R47, UR7 ;  /* 0x000000072f2f7c20 */ /* 0x000fe20008410000 */
[----:B------:R-:W-:Y:S02]  /*8740*/  IMAD.U32 R117, R104, 0x10000, RZ ;  /* 0x0001000068757824 */ /* 0x000fe400078e00ff */
[----:B------:R-:W-:Y:S01]  /*8750*/  FMUL.FTZ R105, R105, UR7 ;  /* 0x0000000769697c20 */ /* 0x000fe20008410000 */
[----:B------:R-:W-:Y:S01]  /*8760*/  FFMA.FTZ R107, R122, UR16, R107 ;  /* 0x000000107a6b7c23 */ /* 0x000fe2000801006b */
[C---:B------:R-:W-:Y:S01]  /*8770*/  FSEL R44, R47.reuse, RZ, P5 ;  /* 0x000000ff2f2c7208 */ /* 0x040fe20002800000 */
[----:B------:R-:W-:Y:S01]  /*8780*/  FFMA.FTZ R117, R178, UR16, R117 ;  /* 0x00000010b2757c23 */ /* 0x000fe20008010075 */
[----:B------:R-:W-:Y:S01]  /*8790*/  FSEL R47, R47, RZ, P6 ;  /* 0x000000ff2f2f7208 */ /* 0x000fe20003000000 */
[----:B------:R-:W-:Y:S01]  /*87a0*/  FMUL.FTZ R107, R107, UR7 ;  /* 0x000000076b6b7c20 */ /* 0x000fe20008410000 */
[----:B------:R-:W-:Y:S01]  /*87b0*/  LOP3.LUT P5, RZ, R45, 0xff00, RZ, 0xc0, !PT ;  /* 0x0000ff002dff7812 */ /* 0x000fe200078ac0ff */
[----:B------:R-:W-:Y:S01]  /*87c0*/  FMUL.FTZ R117, R117, UR7 ;  /* 0x0000000775757c20 */ /* 0x000fe20008410000 */
        /* <DEDUP_REMOVED lines=8> */
[----:B------:R-:W-:Y:S02]  /*8850*/  FSEL R107, R107, RZ, P4 ;  /* 0x000000ff6b6b7208 */ /* 0x000fe40002000000 */
        /* <DEDUP_REMOVED lines=11> */
.L_x_1996:
[----:B------:R-:W-:Y:S05]  /*8910*/  BRA.U !UP0, `(.L_x_1999) ;  /* 0x0000000108cc7547 */ /* 0x000fea000b800000 */
[----:B--23--:R-:W-:Y:S01]  /*8920*/  MOV R105, UR17 ;  /* 0x0000001100697c02 */ /* 0x00cfe20008000f00 */
[----:B------:R-:W-:Y:S01]  /*8930*/  IMAD.U32 R107, RZ, RZ, UR17 ;  /* 0x00000011ff6b7e24 */ /* 0x000fe2000f8e00ff */
[C---:B------:R-:W-:Y:S02]  /*8940*/  LOP3.LUT P5, RZ, R47.reuse, 0xff, RZ, 0xc0, !PT ;  /* 0x000000ff2fff7812 */ /* 0x040fe400078ac0ff */
[C---:B------:R-:W-:Y:S01]  /*8950*/  LOP3.LUT P4, RZ, R47.reuse, 0xff00, RZ, 0xc0, !PT ;  /* 0x0000ff002fff7812 */ /* 0x040fe2000788c0ff */
[-C--:B------:R-:W-:Y:S01]  /*8960*/  FFMA.FTZ R116, R116, R105.reuse, UR27 ;  /* 0x0000001b74747e23 */ /* 0x080fe20008010069 */
[----:B------:R-:W-:Y:S01]  /*8970*/  FFMA.FTZ R120, R120, R105, UR27 ;  /* 0x0000001b78787e23 */ /* 0x000fe20008010069 */
[----:B------:R-:W-:Y:S01]  /*8980*/  LOP3.LUT P2, RZ, R47, 0xff0000, RZ, 0xc0, !PT ;  /* 0x00ff00002fff7812 */ /* 0x000fe2000784c0ff */
[----:B------:R-:W-:Y:S01]  /*8990*/  FFMA.FTZ R122, R122, R107, UR27 ;  /* 0x0000001b7a7a7e23 */ /* 0x000fe2000801006b */
[----:B------:R-:W-:Y:S01]  /*89a0*/  FADD.FTZ R44, R117, -R116 ;  /* 0x80000074752c7221 */ /* 0x000fe20000010000 */
[----:B------:R-:W-:Y:S01]  /*89b0*/  ISETP.GE.U32.AND P3, PT, R47, 0x1000000, PT ;  /* 0x010000002f00780c */ /* 0x000fe20003f66070 */
[----:B------:R-:W-:-:S02]  /*89c0*/  IMAD.U32 R117, RZ, RZ, UR17 ;  /* 0x00000011ff757e24 */ /* 0x000fc4000f8e00ff */
[----:B------:R-:W-:Y:S01]  /*89d0*/  FADD.FTZ R104, R121, -R120 ;  /* 0x8000007879687221 */ /* 0x000fe20000010000 */
        /* <DEDUP_REMOVED lines=11> */
[----:B------:R-:W-:Y:S01]  /*8a90*/  F2FP.BF16.F32.PACK_AB R105, R105, R44 ;  /* 0x0000002c6969723e */ /* 0x000fe200000010ff */
[----:B------:R-:W-:Y:S01]  /*8aa0*/  FMUL.FTZ R107, R106, UR7 ;  /* 0x000000076a6b7c20 */ /* 0x000fe20008410000 */
[C---:B------:R-:W-:Y:S01]  /*8ab0*/  F2FP.BF16.F32.PACK_AB R130, R104.reuse, R47 ;  /* 0x0000002f6882723e */ /* 0x040fe200000010ff */
[----:B------:R-:W-:Y:S01]  /*8ac0*/  FMUL.FTZ R104, R104, UR7 ;  /* 0x0000000768687c20 */ /* 0x000fe20008410000 */
[----:B------:R-:W-:Y:S02]  /*8ad0*/  LOP3.LUT P5, RZ, R45, 0xff00, RZ, 0xc0, !PT ;  /* 0x0000ff002dff7812 */ /* 0x000fe400078ac0ff */
[----:B------:R-:W-:-:S02]  /*8ae0*/  PRMT R47, R105, 0x7632, R47 ;  /* 0x00007632692f7816 */ /* 0x000fc4000000002f */
[----:B------:R-:W-:Y:S02]  /*8af0*/  PRMT R126, R105, 0x7610, R126 ;  /* 0x00007610697e7816 */ /* 0x000fe4000000007e */
[C---:B------:R-:W-:Y:S02]  /*8b00*/  FSEL R44, R104.reuse, RZ, P4 ;  /* 0x000000ff682c7208 */ /* 0x040fe40002000000 */
[----:B------:R-:W-:Y:S01]  /*8b10*/  FSEL R105, R104, RZ, P5 ;  /* 0x000000ff68697208 */ /* 0x000fe20002800000 */
[----:B------:R-:W-:Y:S01]  /*8b20*/  FMUL.FTZ R104, R108, UR7 ;  /* 0x000000076c687c20 */ /* 0x000fe20008410000 */
[----:B------:R-:W-:Y:S02]  /*8b30*/  FSEL R117, R107, RZ, P2 ;  /* 0x000000ff6b757208 */ /* 0x000fe40001000000 */
        /* <DEDUP_REMOVED lines=8> */
[----:B------:R-:W-:Y:S02]  /*8bc0*/  F2FP.BF16.F32.PACK_AB R105, R104, R105 ;  /* 0x000000696869723e */ /* 0x000fe400000010ff */
[----:B------:R-:W-:Y:S02]  /*8bd0*/  PRMT R127, R130, 0x7632, R127 ;  /* 0x00007632827f7816 */ /* 0x000fe4000000007f */
[----:B------:R-:W-:Y:S02]  /*8be0*/  PRMT R131, R44, 0x7632, R131 ;  /* 0x000076322c837816 */ /* 0x000fe40000000083 */
[C---:B------:R-:W-:Y:S02]  /*8bf0*/  PRMT R104, R117.reuse, 0x7632, R104 ;  /* 0x0000763275687816 */ /* 0x040fe40000000068 */
[----:B------:R-:W-:Y:S02]  /*8c00*/  PRMT R128, R117, 0x7610, R128 ;  /* 0x0000761075807816 */ /* 0x000fe40000000080 */
[----:B------:R-:W-:-:S02]  /*8c10*/  PRMT R129, R107, 0x7632, R129 ;  /* 0x000076326b817816 */ /* 0x000fc40000000081 */
[----:B------:R-:W-:Y:S02]  /*8c20*/  PRMT R132, R107, 0x7610, R132 ;  /* 0x000076106b847816 */ /* 0x000fe40000000084 */
[----:B------:R-:W-:Y:S01]  /*8c30*/  PRMT R133, R105, 0x7632, R133 ;  /* 0x0000763269857816 */ /* 0x000fe20000000085 */
[----:B------:R-:W-:Y:S06]  /*8c40*/  BRA `(.L_x_1998) ;  /* 0x0000000c00407947 */ /* 0x000fec0003800000 */
.L_x_1999:
[----:B--23--:R-:W-:Y:S01]  /*8c50*/  MOV R105, UR17 ;  /* 0x0000001100697c02 */ /* 0x00cfe20008000f00 */
[----:B------:R-:W-:Y:S01]  /*8c60*/  IMAD.U32 R107, RZ, RZ, UR17 ;  /* 0x00000011ff6b7e24 */ /* 0x000fe2000f8e00ff */
[C---:B------:R-:W-:Y:S02]  /*8c70*/  LOP3.LUT P5, RZ, R47.reuse, 0xff, RZ, 0xc0, !PT ;  /* 0x000000ff2fff7812 */ /* 0x040fe400078ac0ff */
[C---:B------:R-:W-:Y:S01]  /*8c80*/  LOP3.LUT P4, RZ, R47.reuse, 0xff00, RZ, 0xc0, !PT ;  /* 0x0000ff002fff7812 */ /* 0x040fe2000788c0ff */
[----:B------:R-:W-:Y:S01]  /*8c90*/  FFMA.FTZ R116, R116, R105, UR27 ;  /* 0x0000001b74747e23 */ /* 0x000fe20008010069 */
        /* <DEDUP_REMOVED lines=13> */
[----:B------:R-:W-:Y:S01]  /*8d70*/  FADD.FTZ R178, R179, -R178 ;  /* 0x800000b2b3b27221 */ /* 0x000fe20000010000 */
[----:B------:R-:W-:Y:S02]  /*8d80*/  FMUL.FTZ R120, R120, UR7 ;  /* 0x0000000778787c20 */ /* 0x000fe40008410000 */
        /* <DEDUP_REMOVED lines=28> */
.L_x_1995:
[----:B------:R-:W-:Y:S05]  /*8f50*/  @!P0 BRA `(.L_x_2000) ;  /* 0x0000000400608947 */ /* 0x000fea0003800000 */
[----:B------:R-:W-:Y:S05]  /*8f60*/  BRA.U !UP0, `(.L_x_2001) ;  /* 0x0000000108bc7547 */ /* 0x000fea000b800000 */
[----:B--23--:R-:W-:Y:S01]  /*8f70*/  MOV R105, UR17 ;  /* 0x0000001100697c02 */ /* 0x00cfe20008000f00 */
[----:B------:R-:W-:Y:S01]  /*8f80*/  IMAD.U32 R107, RZ, RZ, UR17 ;  /* 0x00000011ff6b7e24 */ /* 0x000fe2000f8e00ff */
[--C-:B------:R-:W-:Y:S01]  /*8f90*/  SHF.R.U64 R104, R142, 0x10, R143.reuse ;  /* 0x000000108e687819 */ /* 0x100fe2000000128f */
[----:B------:R-:W-:Y:S01]  /*8fa0*/  IMAD.MOV.U32 R44, RZ, RZ, R142 ;  /* 0x000000ffff2c7224 */ /* 0x000fe200078e008e */
[----:B------:R-:W-:Y:S01]  /*8fb0*/  MOV R106, R143 ;  /* 0x0000008f006a7202 */ /* 0x000fe20000000f00 */
[-C--:B------:R-:W-:Y:S01]  /*8fc0*/  FFMA.FTZ R116, R116, R105.reuse, UR27 ;  /* 0x0000001b74747e23 */ /* 0x080fe20008010069 */
[----:B------:R-:W-:Y:S01]  /*8fd0*/  FFMA.FTZ R122, R122, R105, UR27 ;  /* 0x0000001b7a7a7e23 */ /* 0x000fe20008010069 */
[----:B------:R-:W-:Y:S01]  /*8fe0*/  FFMA.FTZ R120, R120, R107, UR27 ;  /* 0x0000001b78787e23 */ /* 0x000fe2000801006b */
[----:B------:R-:W-:Y:S01]  /*8ff0*/  SHF.R.U32.HI R108, RZ, 0x10, R143 ;  /* 0x00000010ff6c7819 */ /* 0x000fe2000001168f */
[----:B------:R-:W-:Y:S01]  /*9000*/  FADD.FTZ R116, R117, -R116 ;  /* 0x8000007475747221 */ /* 0x000fe20000010000 */
[----:B------:R-:W-:-:S02]  /*9010*/  IMAD.U32 R105, R44, 0x10000, RZ ;  /* 0x000100002c697824 */ /* 0x000fc400078e00ff */
[----:B------:R-:W-:Y:S01]  /*9020*/  FFMA.FTZ R178, R178, R107, UR27 ;  /* 0x0000001bb2b27e23 */ /* 0x000fe2000801006b */
[----:B------:R-:W-:Y:S01]  /*9030*/  FADD.FTZ R120, R121, -R120 ;  /* 0x8000007879787221 */ /* 0x000fe20000010000 */
[----:B------:R-:W-:Y:S01]  /*9040*/  IMAD.U32 R107, R104, 0x10000, RZ ;  /* 0x00010000686b7824 */ /* 0x000fe200078e00ff */
[----:B------:R-:W-:Y:S01]  /*9050*/  SHF.L.U32 R117, R106, 0x10, RZ ;  /* 0x000000106a757819 */ /* 0x000fe200000006ff */
[----:B------:R-:W-:Y:S01]  /*9060*/  FFMA.FTZ R105, R116, UR16, R105 ;  /* 0x0000001074697c23 */ /* 0x000fe20008010069 */
[----:B------:R-:W-:Y:S01]  /*9070*/  FADD.FTZ R122, R123, -R122 ;  /* 0x8000007a7b7a7221 */ /* 0x000fe20000010000 */
[----:B------:R-:W-:Y:S01]  /*9080*/  FADD.FTZ R178, R179, -R178 ;  /* 0x800000b2b3b27221 */ /* 0x000fe20000010000 */
[----:B------:R-:W-:Y:S02]  /*9090*/  IMAD.U32 R121, R108, 0x10000, RZ ;  /* 0x000100006c797824 */ /* 0x000fe400078e00ff */
[----:B------:R-:W-:Y:S01]  /*90a0*/  FFMA.FTZ R107, R120, UR16, R107 ;  /* 0x00000010786b7c23 */ /* 0x000fe2000801006b */
[----:B------:R-:W-:Y:S01]  /*90b0*/  FMUL.FTZ R44, R105, UR7 ;  /* 0x00000007692c7c20 */ /* 0x000fe20008410000 */
[----:B------:R-:W-:Y:S01]  /*90c0*/  FFMA.FTZ R117, R122, UR16, R117 ;  /* 0x000000107a757c23 */ /* 0x000fe20008010075 */
[----:B------:R-:W-:Y:S01]  /*90d0*/  FFMA.FTZ R121, R178, UR16, R121 ;  /* 0x00000010b2797c23 */ /* 0x000fe20008010079 */
[----:B------:R-:W-:Y:S01]  /*90e0*/  LOP3.LUT P2, RZ, R47, 0xff, RZ, 0xc0, !PT ;  /* 0x000000ff2fff7812 */ /* 0x000fe2000784c0ff */
        /* <DEDUP_REMOVED lines=23> */
.L_x_2001:
[----:B--23--:R-:W-:Y:S01]  /*9260*/  IMAD.U32 R105, RZ, RZ, UR17 ;  /* 0x00000011ff697e24 */ /* 0x00cfe2000f8e00ff */
[----:B------:R-:W-:Y:S01]  /*9270*/  MOV R107, UR17 ;  /* 0x00000011006b7c02 */ /* 0x000fe20008000f00 */
[----:B------:R-:W-:Y:S01]  /*9280*/  IMAD.MOV.U32 R44, RZ, RZ, R142 ;  /* 0x000000ffff2c7224 */ /* 0x000fe200078e008e */
[----:B------:R-:W-:Y:S01]  /*9290*/  MOV R104, R143 ;  /* 0x0000008f00687202 */ /* 0x000fe20000000f00 */
[-C--:B------:R-:W-:Y:S01]  /*92a0*/  FFMA.FTZ R116, R116, R105.reuse, UR27 ;  /* 0x0000001b74747e23 */ /* 0x080fe20008010069 */
[----:B------:R-:W-:Y:S01]  /*92b0*/  FFMA.FTZ R122, R122, R105, UR27 ;  /* 0x0000001b7a7a7e23 */ /* 0x000fe20008010069 */
[----:B------:R-:W-:Y:S02]  /*92c0*/  IMAD.U32 R105, R44, 0x10000, RZ ;  /* 0x000100002c697824 */ /* 0x000fe400078e00ff */
[-C--:B------:R-:W-:Y:S01]  /*92d0*/  FFMA.FTZ R120, R120, R107.reuse, UR27 ;  /* 0x0000001b78787e23 */ /* 0x080fe2000801006b */
[--C-:B------:R-:W-:Y:S01]  /*92e0*/  SHF.R.U64 R44, R142, 0x10, R143.reuse ;  /* 0x000000108e2c7819 */ /* 0x100fe2000000128f */
[----:B------:R-:W-:Y:S01]  /*92f0*/  FFMA.FTZ R178, R178, R107, UR27 ;  /* 0x0000001bb2b27e23 */ /* 0x000fe2000801006b */
[----:B------:R-:W-:Y:S01]  /*9300*/  SHF.R.U32.HI R106, RZ, 0x10, R143 ;  /* 0x00000010ff6a7819 */ /* 0x000fe2000001168f */
        /* <DEDUP_REMOVED lines=8> */
[----:B------:R-:W-:Y:S01]  /*9390*/  FFMA.FTZ R107, R120, UR16, R107 ;  /* 0x00000010786b7c23 */ /* 0x000fe2000801006b */
[----:B------:R-:W-:Y:S01]  /*93a0*/  FFMA.FTZ R121, R178, UR16, R121 ;  /* 0x00000010b2797c23 */ /* 0x000fe20008010079 */
[----:B------:R-:W-:Y:S01]  /*93b0*/  FFMA.FTZ R117, R122, UR16, R117 ;  /* 0x000000107a757c23 */ /* 0x000fe20008010075 */
        /* <DEDUP_REMOVED lines=18> */
.L_x_2000:
[----:B------:R-:W-:Y:S05]  /*94e0*/  BRA.U !UP0, `(.L_x_2002) ;  /* 0x00000001089c7547 */ /* 0x000fea000b800000 */
[----:B--23--:R-:W-:Y:S01]  /*94f0*/  IMAD.U32 R105, RZ, RZ, UR17 ;  /* 0x00000011ff697e24 */ /* 0x00cfe2000f8e00ff */
[C---:B------:R-:W-:Y:S01]  /*9500*/  LOP3.LUT P2, RZ, R47.reuse, 0xff, RZ, 0xc0, !PT ;  /* 0x000000ff2fff7812 */ /* 0x040fe2000784c0ff */
[----:B------:R-:W-:Y:S01]  /*9510*/  IMAD.U32 R107, RZ, RZ, UR17 ;  /* 0x00000011ff6b7e24 */ /* 0x000fe2000f8e00ff */
[----:B------:R-:W-:Y:S01]  /*9520*/  LOP3.LUT P3, RZ, R47, 0xff00, RZ, 0xc0, !PT ;  /* 0x0000ff002fff7812 */ /* 0x000fe2000786c0ff */
[-C--:B------:R-:W-:Y:S01]  /*9530*/  FFMA.FTZ R116, R116, R105.reuse, UR27 ;  /* 0x0000001b74747e23 */ /* 0x080fe20008010069 */
        /* <DEDUP_REMOVED lines=34> */
.L_x_2002:
[----:B--23--:R-:W-:Y:S01]  /*9760*/  MOV R105, UR17 ;  /* 0x0000001100697c02 */ /* 0x00cfe20008000f00 */
[----:B------:R-:W-:Y:S01]  /*9770*/  IMAD.U32 R107, RZ, RZ, UR17 ;  /* 0x00000011ff6b7e24 */ /* 0x000fe2000f8e00ff */
[C---:B------:R-:W-:Y:S02]  /*9780*/  LOP3.LUT P2, RZ, R47.reuse, 0xff, RZ, 0xc0, !PT ;  /* 0x000000ff2fff7812 */ /* 0x040fe4000784c0ff */
        /* <DEDUP_REMOVED lines=28> */
.L_x_1998:
[----:B------:R-:W-:Y:S01]  /*9950*/  LOP3.LUT R44, R44, 0xffff, RZ, 0xc0, !PT ;  /* 0x0000ffff2c2c7812 */ /* 0x000fe200078ec0ff */
[----:B------:R-:W-:Y:S01]  /*9960*/  HFMA2 R106, -RZ, RZ, 0, 4.76837158203125e-07 ;  /* 0x00000008ff6a7431 */ /* 0x000fe200000001ff */
[----:B------:R-:W-:Y:S01]  /*9970*/  PRMT R107, R104, 0x5410, R105 ;  /* 0x00005410686b7816 */ /* 0x000fe20000000069 */
[----:B------:R-:W-:Y:S02]  /*9980*/  VIADD R123, R43, 0x300 ;  /* 0x000003002b7b7836 */ /* 0x000fe40000000000 */
[----:B------:R-:W-:-:S05]  /*9990*/  IMAD.WIDE.U32 R104, R44, 0x10000, RZ ;  /* 0x000100002c687825 */ /* 0x000fca00078e00ff */
[----:B------:R-:W-:Y:S01]  /*99a0*/  LOP3.LUT R105, R107, R105, RZ, 0xfc, !PT ;  /* 0x000000696b697212 */ /* 0x000fe200078efcff */
[----:B------:R-:W-:Y:S01]  /*99b0*/  IMAD.WIDE.U32 R106, R123, R106, UR28 ;  /* 0x0000001c7b6a7e25 */ /* 0x000fe2000f8e006a */
        /* <DEDUP_REMOVED lines=10> */
.L_x_2003:
        /* <DEDUP_REMOVED lines=10> */
.L_x_2004:
[----:B------:R-:W-:Y:S05]  /*9b00*/  @!P1 BRA `(.L_x_2005) ;  /* 0x0000000c00649947 */ /* 0x000fea0003800000 */
[----:B------:R-:W-:Y:S05]  /*9b10*/  @!P0 BRA `(.L_x_2006) ;  /* 0x0000000400d48947 */ /* 0x000fea0003800000 */
[----:B------:R-:W-:Y:S05]  /*9b20*/  BRA.U !UP0, `(.L_x_2007) ;  /* 0x0000000108f87547 */ /* 0x000fea000b800000 */
[----:B------:R-:W-:Y:S01]  /*9b30*/  IMAD.U32 R47, RZ, RZ, UR17 ;  /* 0x00000011ff2f7e24 */ /* 0x000fe2000f8e00ff */
[----:B------:R-:W-:Y:S01]  /*9b40*/  MOV R44, R144 ;  /* 0x00000090002c7202 */ /* 0x000fe20000000f00 */
[----:B---34-:R-:W-:Y:S01]  /*9b50*/  IMAD.U32 R105, RZ, RZ, UR17 ;  /* 0x00000011ff697e24 */ /* 0x018fe2000f8e00ff */
[----:B------:R-:W-:Y:S01]  /*9b60*/  LOP3.LUT P5, RZ, R111, 0xff, RZ, 0xc0, !PT ;  /* 0x000000ff6fff7812 */ /* 0x000fe200078ac0ff */
[----:B------:R-:W-:Y:S01]  /*9b70*/  FFMA.FTZ R176, R176, R47, UR27 ;  /* 0x0000001bb0b07e23 */ /* 0x000fe2000801002f */
[----:B------:R-:W-:Y:S01]  /*9b80*/  SHF.L.U32 R47, R44, 0x10, RZ ;  /* 0x000000102c2f7819 */ /* 0x000fe200000006ff */
[----:B------:R-:W-:Y:S02]  /*9b90*/  IMAD.U32 R107, RZ, RZ, UR17 ;  /* 0x00000011ff6b7e24 */ /* 0x000fe4000f8e00ff */
[----:B------:R-:W-:Y:S01]  /*9ba0*/  FFMA.FTZ R180, R180, R105, UR27 ;  /* 0x0000001bb4b47e23 */ /* 0x000fe20008010069 */
[----:B------:R-:W-:Y:S01]  /*9bb0*/  FADD.FTZ R176, R177, -R176 ;  /* 0x800000b0b1b07221 */ /* 0x000fe20000010000 */
[--C-:B------:R-:W-:Y:S01]  /*9bc0*/  IMAD.MOV.U32 R104, RZ, RZ, R145.reuse ;  /* 0x000000ffff687224 */ /* 0x100fe200078e0091 */
[----:B------:R-:W-:Y:S01]  /*9bd0*/  SHF.R.U64 R105, R144, 0x10, R145 ;  /* 0x0000001090697819 */ /* 0x000fe20000001291 */
[----:B------:R-:W-:Y:S01]  /*9be0*/  FFMA.FTZ R182, R182, R107, UR27 ;  /* 0x0000001bb6b67e23 */ /* 0x000fe2000801006b */
[----:B------:R-:W-:Y:S01]  /*9bf0*/  FFMA.FTZ R47, R176, UR16, R47 ;  /* 0x00000010b02f7c23 */ /* 0x000fe2000801002f */
[----:B------:R-:W-:Y:S01]  /*9c00*/  LOP3.LUT P4, RZ, R111, 0xff00, RZ, 0xc0, !PT ;  /* 0x0000ff006fff7812 */ /* 0x000fe2000788c0ff */
[----:B------:R-:W-:Y:S01]  /*9c10*/  FADD.FTZ R180, R181, -R180 ;  /* 0x800000b4b5b47221 */ /* 0x000fe20000010000 */
[----:B------:R-:W-:Y:S01]  /*9c20*/  LOP3.LUT P2, RZ, R111, 0xff0000, RZ, 0xc0, !PT ;  /* 0x00ff00006fff7812 */ /* 0x000fe2000784c0ff */
[----:B------:R-:W-:Y:S01]  /*9c30*/  FMUL.FTZ R44, R47, UR7 ;  /* 0x000000072f2c7c20 */ /* 0x000fe20008410000 */
[----:B------:R-:W-:Y:S01]  /*9c40*/  ISETP.GE.U32.AND P3, PT, R111, 0x1000000, PT ;  /* 0x010000006f00780c */ /* 0x000fe20003f66070 */
[----:B------:R-:W-:Y:S01]  /*9c50*/  IMAD.U32 R111, RZ, RZ, UR17 ;  /* 0x00000011ff6f7e24 */ /* 0x000fe2000f8e00ff */
[----:B------:R-:W-:Y:S01]  /*9c60*/  SHF.L.U32 R107, R104, 0x10, RZ ;  /* 0x00000010686b7819 */ /* 0x000fe200000006ff */
[----:B------:R-:W-:Y:S01]  /*9c70*/  IMAD.U32 R105, R105, 0x10000, RZ ;  /* 0x0001000069697824 */ /* 0x000fe200078e00ff */
[----:B------:R-:W-:Y:S01]  /*9c80*/  FSEL R104, R44, RZ, P5 ;  /* 0x000000ff2c687208 */ /* 0x000fe20002800000 */
[----:B------:R-:W-:Y:S01]  /*9c90*/  FFMA.FTZ R184, R184, R111, UR27 ;  /* 0x0000001bb8b87e23 */ /* 0x000fe2000801006f */
[----:B------:R-:W-:Y:S01]  /*9ca0*/  LOP3.LUT P5, RZ, R46, 0xff, RZ, 0xc0, !PT ;  /* 0x000000ff2eff7812 */ /* 0x000fe200078ac0ff */
[----:B------:R-:W-:Y:S01]  /*9cb0*/  FADD.FTZ R182, R183, -R182 ;  /* 0x800000b6b7b67221 */ /* 0x000fe20000010000 */
[----:B------:R-:W-:Y:S01]  /*9cc0*/  SHF.R.U32.HI R111, RZ, 0x10, R145 ;  /* 0x00000010ff6f7819 */ /* 0x000fe20000011691 */
[----:B------:R-:W-:Y:S01]  /*9cd0*/  FFMA.FTZ R105, R180, UR16, R105 ;  /* 0x00000010b4697c23 */ /* 0x000fe20008010069 */
[----:B------:R-:W-:Y:S01]  /*9ce0*/  FSEL R44, R44, RZ, P5 ;  /* 0x000000ff2c2c7208 */ /* 0x000fe20002800000 */
[----:B------:R-:W-:Y:S01]  /*9cf0*/  FFMA.FTZ R107, R182, UR16, R107 ;  /* 0x00000010b66b7c23 */ /* 0x000fe2000801006b */
[----:B------:R-:W-:Y:S01]  /*9d00*/  F2FP.BF16.F32.PACK_AB R104, R104, R47 ;  /* 0x0000002f6868723e */ /* 0x000fe200000010ff */
[----:B------:R-:W-:Y:S01]  /*9d10*/  FADD.FTZ R184, R185, -R184 ;  /* 0x800000b8b9b87221 */ /* 0x000fe20000010000 */
[----:B------:R-:W-:Y:S01]  /*9d20*/  IMAD.U32 R111, R111, 0x10000, RZ ;  /* 0x000100006f6f7824 */ /* 0x000fe200078e00ff */
[C---:B------:R-:W-:Y:S01]  /*9d30*/  F2FP.BF16.F32.PACK_AB R44, R105.reuse, R44 ;  /* 0x0000002c692c723e */ /* 0x040fe200000010ff */
[----:B------:R-:W-:Y:S01]  /*9d40*/  FMUL.FTZ R105, R105, UR7 ;  /* 0x0000000769697c20 */ /* 0x000fe20008410000 */
[----:B------:R-:W-:Y:S01]  /*9d50*/  PRMT R47, R104, 0x7632, R47 ;  /* 0x00007632682f7816 */ /* 0x000fe2000000002f */
[----:B------:R-:W-:Y:S01]  /*9d60*/  FFMA.FTZ R111, R184, UR16, R111 ;  /* 0x00000010b86f7c23 */ /* 0x000fe2000801006f */
[----:B------:R-:W-:Y:S01]  /*9d70*/  PRMT R126, R104, 0x7610, R126 ;  /* 0x00007610687e7816 */ /* 0x000fe2000000007e */
        /* <DEDUP_REMOVED lines=25> */
.L_x_2007:
[----:B------:R-:W-:Y:S01]  /*9f10*/  IMAD.U32 R47, RZ, RZ, UR17 ;  /* 0x00000011ff2f7e24 */ /* 0x000fe2000f8e00ff */
[----:B---34-:R-:W-:Y:S01]  /*9f20*/  MOV R105, UR17 ;  /* 0x0000001100697c02 */ /* 0x018fe20008000f00 */
[----:B------:R-:W-:Y:S01]  /*9f30*/  IMAD.MOV.U32 R44, RZ, RZ, R144 ;  /* 0x000000ffff2c7224 */ /* 0x000fe200078e0090 */
[----:B------:R-:W-:Y:S01]  /*9f40*/  SHF.R.U64 R104, R144, 0x10, R145 ;  /* 0x0000001090687819 */ /* 0x000fe20000001291 */
[-C--:B------:R-:W-:Y:S01]  /*9f50*/  FFMA.FTZ R176, R176, R47.reuse, UR27 ;  /* 0x0000001bb0b07e23 */ /* 0x080fe2000801002f */
[----:B------:R-:W-:Y:S01]  /*9f60*/  FFMA.FTZ R184, R184, R47, UR27 ;  /* 0x0000001bb8b87e23 */ /* 0x000fe2000801002f */
[----:B------:R-:W-:Y:S01]  /*9f70*/  FFMA.FTZ R180, R180, R105, UR27 ;  /* 0x0000001bb4b47e23 */ /* 0x000fe20008010069 */
[----:B------:R-:W-:Y:S01]  /*9f80*/  SHF.L.U32 R47, R44, 0x10, RZ ;  /* 0x000000102c2f7819 */ /* 0x000fe200000006ff */
[----:B------:R-:W-:Y:S01]  /*9f90*/  FADD.FTZ R176, R177, -R176 ;  /* 0x800000b0b1b07221 */ /* 0x000fe20000010000 */
[----:B------:R-:W-:Y:S02]  /*9fa0*/  IMAD.U32 R107, RZ, RZ, UR17 ;  /* 0x00000011ff6b7e24 */ /* 0x000fe4000f8e00ff */
[----:B------:R-:W-:Y:S01]  /*9fb0*/  FADD.FTZ R180, R181, -R180 ;  /* 0x800000b4b5b47221 */ /* 0x000fe20000010000 */
[----:B------:R-:W-:-:S02]  /*9fc0*/  IMAD.U32 R105, R104, 0x10000, RZ ;  /* 0x0001000068697824 */ /* 0x000fc400078e00ff */
[----:B------:R-:W-:Y:S01]  /*9fd0*/  FFMA.FTZ R47, R176, UR16, R47 ;  /* 0x00000010b02f7c23 */ /* 0x000fe2000801002f */
[--C-:B------:R-:W-:Y:S01]  /*9fe0*/  IMAD.MOV.U32 R44, RZ, RZ, R145.reuse ;  /* 0x000000ffff2c7224 */ /* 0x100fe200078e0091 */
[----:B------:R-:W-:Y:S01]  /*9ff0*/  SHF.R.U32.HI R104, RZ, 0x10, R145 ;  /* 0x00000010ff687819 */ /* 0x000fe20000011691 */
[----:B------:R-:W-:Y:S01]  /*a000*/  FFMA.FTZ R182, R182, R107, UR27 ;  /* 0x0000001bb6b67e23 */ /* 0x000fe2000801006b */
[----:B------:R-:W-:Y:S01]  /*a010*/  FMUL.FTZ R47, R47, UR7 ;  /* 0x000000072f2f7c20 */ /* 0x000fe20008410000 */
[----:B------:R-:W-:Y:S01]  /*a020*/  LOP3.LUT P5, RZ, R111, 0xff, RZ, 0xc0, !PT ;  /* 0x000000ff6fff7812 */ /* 0x000fe200078ac0ff */
[----:B------:R-:W-:Y:S01]  /*a030*/  FFMA.FTZ R105, R180, UR16, R105 ;  /* 0x00000010b4697c23 */ /* 0x000fe20008010069 */
[----:B------:R-:W-:Y:S01]  /*a040*/  LOP3.LUT P6, RZ, R46, 0xff, RZ, 0xc0, !PT ;  /* 0x000000ff2eff7812 */ /* 0x000fe200078cc0ff */
[----:B------:R-:W-:Y:S01]  /*a050*/  FADD.FTZ R182, R183, -R182 ;  /* 0x800000b6b7b67221 */ /* 0x000fe20000010000 */
[----:B------:R-:W-:Y:S01]  /*a060*/  LOP3.LUT P4, RZ, R111, 0xff00, RZ, 0xc0, !PT ;  /* 0x0000ff006fff7812 */ /* 0x000fe2000788c0ff */
[----:B------:R-:W-:Y:S01]  /*a070*/  FADD.FTZ R184, R185, -R184 ;  /* 0x800000b8b9b87221 */ /* 0x000fe20000010000 */
[----:B------:R-:W-:Y:S01]  /*a080*/  LOP3.LUT P2, RZ, R111, 0xff0000, RZ, 0xc0, !PT ;  /* 0x00ff00006fff7812 */ /* 0x000fe2000784c0ff */
[----:B------:R-:W-:Y:S01]  /*a090*/  FMUL.FTZ R105, R105, UR7 ;  /* 0x0000000769697c20 */ /* 0x000fe20008410000 */
[----:B------:R-:W-:Y:S01]  /*a0a0*/  ISETP.GE.U32.AND P3, PT, R111, 0x1000000, PT ;  /* 0x010000006f00780c */ /* 0x000fe20003f66070 */
[----:B------:R-:W-:Y:S01]  /*a0b0*/  IMAD.U32 R111, R104, 0x10000, RZ ;  /* 0x00010000686f7824 */ /* 0x000fe200078e00ff */
[----:B------:R-:W-:-:S02]  /*a0c0*/  SHF.L.U32 R107, R44, 0x10, RZ ;  /* 0x000000102c6b7819 */ /* 0x000fc400000006ff */
[C---:B------:R-:W-:Y:S01]  /*a0d0*/  FSEL R44, R47.reuse, RZ, P5 ;  /* 0x000000ff2f2c7208 */ /* 0x040fe20002800000 */
[----:B------:R-:W-:Y:S01]  /*a0e0*/  FFMA.FTZ R111, R184, UR16, R111 ;  /* 0x00000010b86f7c23 */ /* 0x000fe2000801006f */
[----:B------:R-:W-:Y:S01]  /*a0f0*/  FSEL R47, R47, RZ, P6 ;  /* 0x000000ff2f2f7208 */ /* 0x000fe20003000000 */
[----:B------:R-:W-:Y:S01]  /*a100*/  FFMA.FTZ R107, R182, UR16, R107 ;  /* 0x00000010b66b7c23 */ /* 0x000fe2000801006b */
[----:B------:R-:W-:Y:S01]  /*a110*/  LOP3.LUT P5, RZ, R46, 0xff00, RZ, 0xc0, !PT ;  /* 0x0000ff002eff7812 */ /* 0x000fe200078ac0ff */
[----:B------:R-:W-:Y:S01]  /*a120*/  FMUL.FTZ R111, R111, UR7 ;  /* 0x000000076f6f7c20 */ /* 0x000fe20008410000 */
[----:B------:R-:W-:Y:S01]  /*a130*/  F2FP.BF16.F32.PACK_AB R47, R47, R44 ;  /* 0x0000002c2f2f723e */ /* 0x000fe200000010ff */
[----:B------:R-:W-:Y:S01]  /*a140*/  FMUL.FTZ R107, R107, UR7 ;  /* 0x000000076b6b7c20 */ /* 0x000fe20008410000 */
[C---:B------:R-:W-:Y:S02]  /*a150*/  FSEL R44, R105.reuse, RZ, P4 ;  /* 0x000000ff692c7208 */ /* 0x040fe40002000000 */
[----:B------:R-:W-:-:S02]  /*a160*/  FSEL R105, R105, RZ, P5 ;  /* 0x000000ff69697208 */ /* 0x000fc40002800000 */
[C---:B------:R-:W-:Y:S02]  /*a170*/  LOP3.LUT P4, RZ, R46.reuse, 0xff0000, RZ, 0xc0, !PT ;  /* 0x00ff00002eff7812 */ /* 0x040fe4000788c0ff */
[----:B------:R-:W-:Y:S02]  /*a180*/  ISETP.GE.U32.AND P5, PT, R46, 0x1000000, PT ;  /* 0x010000002e00780c */ /* 0x000fe40003fa6070 */
[----:B------:R-:W-:Y:S02]  /*a190*/  F2FP.BF16.F32.PACK_AB R105, R105, R44 ;  /* 0x0000002c6969723e */ /* 0x000fe400000010ff */
        /* <DEDUP_REMOVED lines=13> */
.L_x_2006:
[----:B------:R-:W-:Y:S05]  /*a270*/  BRA.U !UP0, `(.L_x_2009) ;  /* 0x0000000108d07547 */ /* 0x000fea000b800000 */
[----:B------:R-:W-:Y:S01]  /*a280*/  IMAD.U32 R47, RZ, RZ, UR17 ;  /* 0x00000011ff2f7e24 */ /* 0x000fe2000f8e00ff */
[----:B---34-:R-:W-:Y:S01]  /*a290*/  MOV R105, UR17 ;  /* 0x0000001100697c02 */ /* 0x018fe20008000f00 */
        /* <DEDUP_REMOVED lines=13> */
[----:B------:R-:W-:Y:S01]  /*a370*/  FADD.FTZ R108, R185, -R184 ;  /* 0x800000b8b96c7221 */ /* 0x000fe20000010000 */
[----:B------:R-:W-:Y:S01]  /*a380*/  FMUL.FTZ R47, R44, UR7 ;  /* 0x000000072c2f7c20 */ /* 0x000fe20008410000 */
        /* <DEDUP_REMOVED lines=12> */
[----:B------:R-:W-:Y:S02]  /*a450*/  ISETP.GE.U32.AND P3, PT, R111, 0x1000000, PT ;  /* 0x010000006f00780c */ /* 0x000fe40003f66070 */
[C---:B------:R-:W-:Y:S02]  /*a460*/  FSEL R44, R104.reuse, RZ, P4 ;  /* 0x000000ff682c7208 */ /* 0x040fe40002000000 */
[----:B------:R-:W-:Y:S01]  /*a470*/  FSEL R105, R104, RZ, P5 ;  /* 0x000000ff68697208 */ /* 0x000fe20002800000 */
        /* <DEDUP_REMOVED lines=20> */
.L_x_2009:
[----:B------:R-:W-:Y:S01]  /*a5c0*/  IMAD.U32 R47, RZ, RZ, UR17 ;  /* 0x00000011ff2f7e24 */ /* 0x000fe2000f8e00ff */
[----:B---34-:R-:W-:Y:S02]  /*a5d0*/  MOV R105, UR17 ;  /* 0x0000001100697c02 */ /* 0x018fe40008000f00 */
[----:B------:R-:W-:Y:S01]  /*a5e0*/  LOP3.LUT P5, RZ, R111, 0xff, RZ, 0xc0, !PT ;  /* 0x000000ff6fff7812 */ /* 0x000fe200078ac0ff */
[-C--:B------:R-:W-:Y:S01]  /*a5f0*/  FFMA.FTZ R176, R176, R47.reuse, UR27 ;  /* 0x0000001bb0b07e23 */ /* 0x080fe2000801002f */
[----:B------:R-:W-:Y:S01]  /*a600*/  FFMA.FTZ R182, R182, R47, UR27 ;  /* 0x0000001bb6b67e23 */ /* 0x000fe2000801002f */
[-C--:B------:R-:W-:Y:S01]  /*a610*/  FFMA.FTZ R180, R180, R105.reuse, UR27 ;  /* 0x0000001bb4b47e23 */ /* 0x080fe20008010069 */
        /* <DEDUP_REMOVED lines=40> */
.L_x_2005:
[----:B------:R-:W-:Y:S05]  /*a8a0*/  @!P0 BRA `(.L_x_2010) ;  /* 0x0000000400708947 */ /* 0x000fea0003800000 */
[----:B------:R-:W-:Y:S05]  /*a8b0*/  BRA.U !UP0, `(.L_x_2011) ;  /* 0x0000000108c47547 */ /* 0x000fea000b800000 */
[----:B------:R-:W-:Y:S01]  /*a8c0*/  IMAD.U32 R47, RZ, RZ, UR17 ;  /* 0x00000011ff2f7e24 */ /* 0x000fe2000f8e00ff */
[----:B---34-:R-:W-:Y:S01]  /*a8d0*/  MOV R107, UR17 ;  /* 0x00000011006b7c02 */ /* 0x018fe20008000f00 */
[----:B------:R-:W-:Y:S01]  /*a8e0*/  IMAD.MOV.U32 R44, RZ, RZ, R144 ;  /* 0x000000ffff2c7224 */ /* 0x000fe200078e0090 */
[--C-:B------:R-:W-:Y:S01]  /*a8f0*/  SHF.R.U64 R104, R144, 0x10, R145.reuse ;  /* 0x0000001090687819 */ /* 0x100fe20000001291 */
[----:B------:R-:W-:Y:S01]  /*a900*/  FFMA.FTZ R176, R176, R47, UR27 ;  /* 0x0000001bb0b07e23 */ /* 0x000fe2000801002f */
[----:B------:R-:W-:Y:S01]  /*a910*/  IMAD.U32 R105, RZ, RZ, UR17 ;  /* 0x00000011ff697e24 */ /* 0x000fe2000f8e00ff */
[----:B------:R-:W-:Y:S01]  /*a920*/  MOV R106, R145 ;  /* 0x00000091006a7202 */ /* 0x000fe20000000f00 */
[----:B--2---:R-:W-:Y:S02]  /*a930*/  IMAD.U32 R117, RZ, RZ, UR17 ;  /* 0x00000011ff757e24 */ /* 0x004fe4000f8e00ff */
[----:B------:R-:W-:Y:S01]  /*a940*/  FADD.FTZ R176, R177, -R176 ;  /* 0x800000b0b1b07221 */ /* 0x000fe20000010000 */
[----:B------:R-:W-:Y:S01]  /*a950*/  SHF.R.U32.HI R108, RZ, 0x10, R145 ;  /* 0x00000010ff6c7819 */ /* 0x000fe20000011691 */
[----:B------:R-:W-:-:S02]  /*a960*/  IMAD.U32 R47, R44, 0x10000, RZ ;  /* 0x000100002c2f7824 */ /* 0x000fc400078e00ff */
[----:B------:R-:W-:Y:S01]  /*a970*/  FFMA.FTZ R180, R180, R105, UR27 ;  /* 0x0000001bb4b47e23 */ /* 0x000fe20008010069 */
[----:B------:R-:W-:Y:S01]  /*a980*/  FFMA.FTZ R182, R182, R107, UR27 ;  /* 0x0000001bb6b67e23 */ /* 0x000fe2000801006b */
[----:B------:R-:W-:Y:S01]  /*a990*/  FFMA.FTZ R184, R184, R117, UR27 ;  /* 0x0000001bb8b87e23 */ /* 0x000fe20008010075 */
        /* <DEDUP_REMOVED lines=15> */
[----:B------:R-:W-:Y:S02]  /*aa90*/  FSEL R44, R44, RZ, P2 ;  /* 0x000000ff2c2c7208 */ /* 0x000fe40001000000 */
[----:B------:R-:W-:-:S02]  /*aaa0*/  LOP3.LUT P3, RZ, R111, 0xff00, RZ, 0xc0, !PT ;  /* 0x0000ff006fff7812 */ /* 0x000fc4000786c0ff */
        /* <DEDUP_REMOVED lines=18> */
.L_x_2011:
[----:B---34-:R-:W-:Y:S01]  /*abd0*/  MOV R105, UR17 ;  /* 0x0000001100697c02 */ /* 0x018fe20008000f00 */
[----:B------:R-:W-:Y:S01]  /*abe0*/  IMAD.U32 R47, RZ, RZ, UR17 ;  /* 0x00000011ff2f7e24 */ /* 0x000fe2000f8e00ff */
[----:B------:R-:W-:Y:S01]  /*abf0*/  MOV R44, R144 ;  /* 0x00000090002c7202 */ /* 0x000fe20000000f00 */
[----:B------:R-:W-:Y:S01]  /*ac00*/  IMAD.U32 R107, RZ, RZ, UR17 ;  /* 0x00000011ff6b7e24 */ /* 0x000fe2000f8e00ff */
[--C-:B------:R-:W-:Y:S01]  /*ac10*/  SHF.R.U64 R104, R144, 0x10, R145.reuse ;  /* 0x0000001090687819 */ /* 0x100fe20000001291 */
[----:B--2---:R-:W-:Y:S01]  /*ac20*/  IMAD.U32 R117, RZ, RZ, UR17 ;  /* 0x00000011ff757e24 */ /* 0x004fe2000f8e00ff */
[--C-:B------:R-:W-:Y:S01]  /*ac30*/  SHF.R.U32.HI R108, RZ, 0x10, R145.reuse ;  /* 0x00000010ff6c7819 */ /* 0x100fe20000011691 */
[----:B------:R-:W-:Y:S01]  /*ac40*/  FFMA.FTZ R176, R176, R47, UR27 ;  /* 0x0000001bb0b07e23 */ /* 0x000fe2000801002f */
[----:B------:R-:W-:Y:S01]  /*ac50*/  FFMA.FTZ R180, R180, R105, UR27 ;  /* 0x0000001bb4b47e23 */ /* 0x000fe20008010069 */
[----:B------:R-:W-:Y:S01]  /*ac60*/  FFMA.FTZ R182, R182, R107, UR27 ;  /* 0x0000001bb6b67e23 */ /* 0x000fe2000801006b */
[----:B------:R-:W-:Y:S01]  /*ac70*/  FFMA.FTZ R184, R184, R117, UR27 ;  /* 0x0000001bb8b87e23 */ /* 0x000fe20008010075 */
[----:B------:R-:W-:Y:S01]  /*ac80*/  IMAD.MOV.U32 R106, RZ, RZ, R145 ;  /* 0x000000ffff6a7224 */ /* 0x000fe200078e0091 */
[----:B------:R-:W-:Y:S01]  /*ac90*/  SHF.L.U32 R105, R104, 0x10, RZ ;  /* 0x0000001068697819 */ /* 0x000fe200000006ff */
[----:B------:R-:W-:Y:S01]  /*aca0*/  FADD.FTZ R176, R177, -R176 ;  /* 0x800000b0b1b07221 */ /* 0x000fe20000010000 */
[----:B------:R-:W-:Y:S01]  /*acb0*/  FADD.FTZ R180, R181, -R180 ;  /* 0x800000b4b5b47221 */ /* 0x000fe20000010000 */
[----:B------:R-:W-:Y:S01]  /*acc0*/  FADD.FTZ R182, R183, -R182 ;  /* 0x800000b6b7b67221 */ /* 0x000fe20000010000 */
[----:B------:R-:W-:-:S02]  /*acd0*/  IMAD.U32 R47, R44, 0x10000, RZ ;  /* 0x000100002c2f7824 */ /* 0x000fc400078e00ff */
[----:B------:R-:W-:Y:S01]  /*ace0*/  FADD.FTZ R184, R185, -R184 ;  /* 0x800000b8b9b87221 */ /* 0x000fe20000010000 */
[----:B------:R-:W-:Y:S02]  /*acf0*/  IMAD.U32 R107, R106, 0x10000, RZ ;  /* 0x000100006a6b7824 */ /* 0x000fe400078e00ff */
        /* <DEDUP_REMOVED lines=20> */
[C---:B------:R-:W-:Y:S02]  /*ae40*/  PRMT R105, R104.reuse, 0x7632, R105 ;  /* 0x0000763268697816 */ /* 0x040fe40000000069 */
[----:B------:R-:W-:Y:S01]  /*ae50*/  PRMT R44, R104, 0x7610, R44 ;  /* 0x00007610682c7816 */ /* 0x000fe2000000002c */
[----:B------:R-:W-:Y:S06]  /*ae60*/  BRA `(.L_x_2008) ;  /* 0x0000000400247947 */ /* 0x000fec0003800000 */
.L_x_2010:
[----:B------:R-:W-:Y:S05]  /*ae70*/  BRA.U !UP0, `(.L_x_2012) ;  /* 0x00000001089c7547 */ /* 0x000fea000b800000 */
[----:B------:R-:W-:Y:S01]  /*ae80*/  MOV R47, UR17 ;  /* 0x00000011002f7c02 */ /* 0x000fe20008000f00 */
[----:B---34-:R-:W-:Y:S01]  /*ae90*/  IMAD.U32 R105, RZ, RZ, UR17 ;  /* 0x00000011ff697e24 */ /* 0x018fe2000f8e00ff */
[----:B--2---:R-:W-:Y:S01]  /*aea0*/  MOV R117, UR17 ;  /* 0x0000001100757c02 */ /* 0x004fe20008000f00 */
        /* <DEDUP_REMOVED lines=12> */
[C---:B------:R-:W-:Y:S01]  /*af70*/  LOP3.LUT P3, RZ, R111.reuse, 0xff00, RZ, 0xc0, !PT ;  /* 0x0000ff006fff7812 */ /* 0x040fe2000786c0ff */
        /* <DEDUP_REMOVED lines=23> */
.L_x_2012:
[----:B---34-:R-:W-:Y:S01]  /*b0f0*/  MOV R107, UR17 ;  /* 0x00000011006b7c02 */ /* 0x018fe20008000f00 */
[----:B------:R-:W-:Y:S01]  /*b100*/  IMAD.U32 R47, RZ, RZ, UR17 ;  /* 0x00000011ff2f7e24 */ /* 0x000fe2000f8e00ff */
[C---:B------:R-:W-:Y:S01]  /*b110*/  LOP3.LUT P2, RZ, R111.reuse, 0xff, RZ, 0xc0, !PT ;  /* 0x000000ff6fff7812 */ /* 0x040fe2000784c0ff */
[----:B------:R-:W-:Y:S01]  /*b120*/  IMAD.U32 R105, RZ, RZ, UR17 ;  /* 0x00000011ff697e24 */ /* 0x000fe2000f8e00ff */
[----:B------:R-:W-:Y:S01]  /*b130*/  LOP3.LUT P3, RZ, R111, 0xff00, RZ, 0xc0, !PT ;  /* 0x0000ff006fff7812 */ /* 0x000fe2000786c0ff */
[----:B--2---:R-:W-:Y:S02]  /*b140*/  IMAD.U32 R117, RZ, RZ, UR17 ;  /* 0x00000011ff757e24 */ /* 0x004fe4000f8e00ff */
        /* <DEDUP_REMOVED lines=27> */
.L_x_2008:
[----:B------:R-:W-:Y:S01]  /*b300*/  LOP3.LUT R106, R106, 0xffff, RZ, 0xc0, !PT ;  /* 0x0000ffff6a6a7812 */ /* 0x000fe200078ec0ff */
[----:B------:R-:W-:Y:S02]  /*b310*/  HFMA2 R104, -RZ, RZ, 0, 4.76837158203125e-07 ;  /* 0x00000008ff687431 */ /* 0x000fe400000001ff */
[----:B------:R-:W-:Y:S01]  /*b320*/  VIADD R111, R43, 0x400 ;  /* 0x000004002b6f7836 */ /* 0x000fe20000000000 */
[----:B------:R-:W-:Y:S01]  /*b330*/  PRMT R43, R44, 0x5410, R105 ;  /* 0x000054102c2b7816 */ /* 0x000fe20000000069 */
[----:B------:R-:W-:-:S05]  /*b340*/  IMAD.WIDE.U32 R106, R106, 0x10000, RZ ;  /* 0x000100006a6a7825 */ /* 0x000fca00078e00ff */
[----:B------:R-:W-:Y:S01]  /*b350*/  LOP3.LUT R107, R43, R107, RZ, 0xfc, !PT ;  /* 0x0000006b2b6b7212 */ /* 0x000fe200078efcff */
[----:B------:R-:W-:Y:S01]  /*b360*/  IMAD.WIDE.U32 R104, R111, R104, UR28 ;  /* 0x0000001c6f687e25 */ /* 0x000fe2000f8e0068 */
[----:B------:R-:W-:Y:S01]  /*b370*/  LOP3.LUT R106, R106, 0xffff, R47, 0xf8, !PT ;  /* 0x0000ffff6a6a7812 */ /* 0x000fe200078ef82f */
[----:B------:R-:W-:Y:S06]  /*b380*/  BRA.U !UP0, `(.L_x_2013) ;  /* 0x0000000108207547 */ /* 0x000fec000b800000 */
[----:B--2---:R-:W2:Y:S01]  /*b390*/  LDC.64 R120, c[0x0][0x478] ;  /* 0x00011e00ff787b82 */ /* 0x004ea20000000a00 */
[----:B------:R-:W-:Y:S02]  /*b3a0*/  LOP3.LUT R116, R127, 0xffff, RZ, 0xc0, !PT ;  /* 0x0000ffff7f747812 */ /* 0x000fe400078ec0ff */
[----:B------:R-:W-:-:S03]  /*b3b0*/  PRMT R43, R128, 0x5410, R129 ;  /* 0x00005410802b7816 */ /* 0x000fc60000000081 */
[----:B------:R-:W-:-:S05]  /*b3c0*/  IMAD.WIDE.U32 R116, R116, 0x10000, RZ ;  /* 0x0001000074747825 */ /* 0x000fca00078e00ff */
[----:B------:R-:W-:Y:S02]  /*b3d0*/  LOP3.LUT R117, R43, R117, RZ, 0xfc, !PT ;  /* 0x000000752b757212 */ /* 0x000fe400078efcff */
[----:B------:R-:W-:Y:S01]  /*b3e0*/  LOP3.LUT R116, R116, 0xffff, R126, 0xf8, !PT ;  /* 0x0000ffff74747812 */ /* 0x000fe200078ef87e */
[----:B--2---:R-:W-:-:S05]  /*b3f0*/  IMAD.WIDE.U32 R120, R111, 0x8, R120 ;  /* 0x000000086f787825 */ /* 0x004fca00078e0078 */
[----:B------:R3:W-:Y:S02]  /*b400*/  STG.E.64 desc[UR10][R120.64], R116 ;  /* 0x0000007478007986 */ /* 0x0007e4000c101b0a */
.L_x_2013:
[----:B------:R4:W-:Y:S01]  /*b410*/  STG.E.64 desc[UR10][R104.64], R106 ;  /* 0x0000006a68007986 */ /* 0x0009e2000c101b0a */
[----:B------:R-:W-:Y:S05]  /*b420*/  @!P1 BRA `(.L_x_2014) ;  /* 0x0000000000209947 */ /* 0x000fea0003800000 */
[----:B----4-:R-:W4:Y:S01]  /*b430*/  LDC.64 R106, c[0x0][0x470] ;  /* 0x00011c00ff6a7b82 */ /* 0x010f220000000a00 */
[----:B------:R-:W-:Y:S02]  /*b440*/  LOP3.LUT R104, R131, 0xffff, RZ, 0xc0, !PT ;  /* 0x0000ffff83687812 */ /* 0x000fe400078ec0ff */
[----:B------:R-:W-:-:S03]  /*b450*/  PRMT R43, R132, 0x5410, R133 ;  /* 0x00005410842b7816 */ /* 0x000fc60000000085 */
[----:B------:R-:W-:-:S05]  /*b460*/  IMAD.WIDE.U32 R104, R104, 0x10000, RZ ;  /* 0x0001000068687825 */ /* 0x000fca00078e00ff */
[----:B------:R-:W-:Y:S02]  /*b470*/  LOP3.LUT R105, R43, R105, RZ, 0xfc, !PT ;  /* 0x000000692b697212 */ /* 0x000fe400078efcff */
[----:B------:R-:W-:Y:S01]  /*b480*/  LOP3.LUT R104, R104, 0xffff, R130, 0xf8, !PT ;  /* 0x0000ffff68687812 */ /* 0x000fe200078ef882 */
[----:B----4-:R-:W-:-:S05]  /*b490*/  IMAD.WIDE.U32 R106, R111, 0x8, R106 ;  /* 0x000000086f6a7825 */ /* 0x010fca00078e006a */
[----:B------:R4:W-:Y:S02]  /*b4a0*/  STG.E.64 desc[UR10][R106.64], R104 ;  /* 0x000000686a007986 */ /* 0x0009e4000c101b0a */
.L_x_2014:
        /* <DEDUP_REMOVED lines=8> */
[----:B------:R-:W-:Y:S01]  /*b530*/  MOV R43, R138 ;  /* 0x0000008a002b7202 */ /* 0x000fe20000000f00 */
[----:B----4-:R-:W-:Y:S02]  /*b540*/  IMAD.U32 R105, RZ, RZ, UR17 ;  /* 0x00000011ff697e24 */ /* 0x010fe4000f8e00ff */
[----:B------:R-:W-:Y:S01]  /*b550*/  FFMA.FTZ R156, R156, R47, UR27 ;  /* 0x0000001b9c9c7e23 */ /* 0x000fe2000801002f */
[----:B------:R-:W-:Y:S01]  /*b560*/  FADD.FTZ R150, R151, -R150 ;  /* 0x8000009697967221 */ /* 0x000fe20000010000 */
[----:B------:R-:W-:Y:S01]  /*b570*/  SHF.L.U32 R43, R43, 0x10, RZ ;  /* 0x000000102b2b7819 */ /* 0x000fe200000006ff */
[--C-:B------:R-:W-:Y:S01]  /*b580*/  IMAD.MOV.U32 R104, RZ, RZ, R139.reuse ;  /* 0x000000ffff687224 */ /* 0x100fe200078e008b */
[----:B------:R-:W-:Y:S01]  /*b590*/  SHF.R.U64 R47, R138, 0x10, R139 ;  /* 0x000000108a2f7819 */ /* 0x000fe2000000128b */
[----:B------:R-:W-:-:S02]  /*b5a0*/  IMAD.U32 R107, RZ, RZ, UR17 ;  /* 0x00000011ff6b7e24 */ /* 0x000fc4000f8e00ff */
[----:B------:R-:W-:Y:S01]  /*b5b0*/  FFMA.FTZ R158, R158, R105, UR27 ;  /* 0x0000001b9e9e7e23 */ /* 0x000fe20008010069 */
[----:B------:R-:W-:Y:S01]  /*b5c0*/  FFMA.FTZ R43, R150, UR16, R43 ;  /* 0x00000010962b7c23 */ /* 0x000fe2000801002b */
[----:B------:R-:W-:Y:S01]  /*b5d0*/  SHF.L.U32 R105, R104, 0x10, RZ ;  /* 0x0000001068697819 */ /* 0x000fe200000006ff */
[----:B------:R-:W-:Y:S01]  /*b5e0*/  FADD.FTZ R156, R157, -R156 ;  /* 0x8000009c9d9c7221 */ /* 0x000fe20000010000 */
[----:B------:R-:W-:Y:S02]  /*b5f0*/  IMAD.U32 R47, R47, 0x10000, RZ ;  /* 0x000100002f2f7824 */ /* 0x000fe400078e00ff */
[----:B------:R-:W-:Y:S01]  /*b600*/  FMUL.FTZ R44, R43, UR7 ;  /* 0x000000072b2c7c20 */ /* 0x000fe20008410000 */
[----:B------:R-:W-:Y:S01]  /*b610*/  FFMA.FTZ R160, R160, R107, UR27 ;  /* 0x0000001ba0a07e23 */ /* 0x000fe2000801006b */
[----:B------:R-:W-:Y:S01]  /*b620*/  FADD.FTZ R158, R159, -R158 ;  /* 0x8000009e9f9e7221 */ /* 0x000fe20000010000 */
[----:B------:R-:W-:Y:S01]  /*b630*/  SHF.R.U32.HI R107, RZ, 0x10, R139 ;  /* 0x00000010ff6b7819 */ /* 0x000fe2000001168b */
[----:B------:R-:W-:Y:S01]  /*b640*/  FFMA.FTZ R47, R156, UR16, R47 ;  /* 0x000000109c2f7c23 */ /* 0x000fe2000801002f */
[----:B------:R-:W-:Y:S01]  /*b650*/  FSEL R104, R44, RZ, P5 ;  /* 0x000000ff2c687208 */ /* 0x000fe20002800000 */
[----:B------:R-:W-:Y:S01]  /*b660*/  FFMA.FTZ R105, R158, UR16, R105 ;  /* 0x000000109e697c23 */ /* 0x000fe20008010069 */
[----:B------:R-:W-:Y:S01]  /*b670*/  LOP3.LUT P5, RZ, R124, 0xff, RZ, 0xc0, !PT ;  /* 0x000000ff7cff7812 */ /* 0x000fe200078ac0ff */
[----:B------:R-:W-:Y:S01]  /*b680*/  FADD.FTZ R160, R161, -R160 ;  /* 0x800000a0a1a07221 */ /* 0x000fe20000010000 */
[----:B------:R-:W-:Y:S01]  /*b690*/  F2FP.BF16.F32.PACK_AB R104, R104, R43 ;  /* 0x0000002b6868723e */ /* 0x000fe200000010ff */
[----:B------:R-:W-:Y:S01]  /*b6a0*/  IMAD.U32 R107, R107, 0x10000, RZ ;  /* 0x000100006b6b7824 */ /* 0x000fe200078e00ff */
[----:B------:R-:W-:-:S02]  /*b6b0*/  FSEL R44, R44, RZ, P5 ;  /* 0x000000ff2c2c7208 */ /* 0x000fc40002800000 */
[----:B------:R-:W-:Y:S01]  /*b6c0*/  PRMT R43, R104, 0x7632, R43 ;  /* 0x00007632682b7816 */ /* 0x000fe2000000002b */
[----:B------:R-:W-:Y:S01]  /*b6d0*/  FFMA.FTZ R107, R160, UR16, R107 ;  /* 0x00000010a06b7c23 */ /* 0x000fe2000801006b */
[C---:B------:R-:W-:Y:S01]  /*b6e0*/  F2FP.BF16.F32.PACK_AB R44, R47.reuse, R44 ;  /* 0x0000002c2f2c723e */ /* 0x040fe200000010ff */
[----:B------:R-:W-:Y:S01]  /*b6f0*/  FMUL.FTZ R47, R47, UR7 ;  /* 0x000000072f2f7c20 */ /* 0x000fe20008410000 */
[----:B------:R-:W-:Y:S01]  /*b700*/  PRMT R126, R104, 0x7610, R126 ;  /* 0x00007610687e7816 */ /* 0x000fe2000000007e */
[----:B------:R-:W-:Y:S01]  /*b710*/  FMUL.FTZ R104, R105, UR7 ;  /* 0x0000000769687c20 */ /* 0x000fe20008410000 */
[----:B------:R-:W-:Y:S01]  /*b720*/  LOP3.LUT P2, RZ, R113, 0xff0000, RZ, 0xc0, !PT ;  /* 0x00ff000071ff7812 */ /* 0x000fe2000784c0ff */
[----:B------:R-:W-:Y:S01]  /*b730*/  FMUL.FTZ R108, R107, UR7 ;  /* 0x000000076b6c7c20 */ /* 0x000fe20008410000 */
        /* <DEDUP_REMOVED lines=24> */
.L_x_2017:
[----:B------:R-:W-:Y:S01]  /*b8c0*/  IMAD.U32 R43, RZ, RZ, UR17 ;  /* 0x00000011ff2b7e24 */ /* 0x000fe2000f8e00ff */
[----:B------:R-:W-:Y:S01]  /*b8d0*/  MOV R47, UR17 ;  /* 0x00000011002f7c02 */ /* 0x000fe20008000f00 */
[----:B----4-:R-:W-:Y:S01]  /*b8e0*/  IMAD.U32 R105, RZ, RZ, UR17 ;  /* 0x00000011ff697e24 */ /* 0x010fe2000f8e00ff */
[----:B------:R-:W-:Y:S01]  /*b8f0*/  SHF.R.U64 R44, R138, 0x10, R139 ;  /* 0x000000108a2c7819 */ /* 0x000fe2000000128b */
[----:B------:R-:W-:Y:S01]  /*b900*/  FFMA.FTZ R150, R150, R43, UR27 ;  /* 0x0000001b96967e23 */ /* 0x000fe2000801002b */
[----:B------:R-:W-:Y:S01]  /*b910*/  MOV R43, R138 ;  /* 0x0000008a002b7202 */ /* 0x000fe20000000f00 */
[----:B------:R-:W-:Y:S01]  /*b920*/  FFMA.FTZ R156, R156, R47, UR27 ;  /* 0x0000001b9c9c7e23 */ /* 0x000fe2000801002f */
[----:B------:R-:W-:Y:S02]  /*b930*/  IMAD.U32 R107, RZ, RZ, UR17 ;  /* 0x00000011ff6b7e24 */ /* 0x000fe4000f8e00ff */
[----:B------:R-:W-:Y:S01]  /*b940*/  FADD.FTZ R150, R151, -R150 ;  /* 0x8000009697967221 */ /* 0x000fe20000010000 */
[----:B------:R-:W-:-:S02]  /*b950*/  IMAD.U32 R47, R44, 0x10000, RZ ;  /* 0x000100002c2f7824 */ /* 0x000fc400078e00ff */
[----:B------:R-:W-:Y:S01]  /*b960*/  FADD.FTZ R156, R157, -R156 ;  /* 0x8000009c9d9c7221 */ /* 0x000fe20000010000 */
[----:B------:R-:W-:Y:S01]  /*b970*/  IMAD.U32 R43, R43, 0x10000, RZ ;  /* 0x000100002b2b7824 */ /* 0x000fe200078e00ff */
[----:B------:R-:W-:Y:S01]  /*b980*/  MOV R44, R139 ;  /* 0x0000008b002c7202 */ /* 0x000fe20000000f00 */
[----:B------:R-:W-:Y:S01]  /*b990*/  FFMA.FTZ R158, R158, R105, UR27 ;  /* 0x0000001b9e9e7e23 */ /* 0x000fe20008010069 */
[----:B------:R-:W-:Y:S01]  /*b9a0*/  SHF.R.U32.HI R104, RZ, 0x10, R139 ;  /* 0x00000010ff687819 */ /* 0x000fe2000001168b */
[----:B------:R-:W-:Y:S01]  /*b9b0*/  FFMA.FTZ R43, R150, UR16, R43 ;  /* 0x00000010962b7c23 */ /* 0x000fe2000801002b */
[----:B------:R-:W-:Y:S01]  /*b9c0*/  FFMA.FTZ R160, R160, R107, UR27 ;  /* 0x0000001ba0a07e23 */ /* 0x000fe2000801006b */
[----:B------:R-:W-:Y:S01]  /*b9d0*/  LOP3.LUT P5, RZ, R113, 0xff, RZ, 0xc0, !PT ;  /* 0x000000ff71ff7812 */ /* 0x000fe200078ac0ff */
[----:B------:R-:W-:Y:S01]  /*b9e0*/  FFMA.FTZ R47, R156, UR16, R47 ;  /* 0x000000109c2f7c23 */ /* 0x000fe2000801002f */
[----:B------:R-:W-:Y:S01]  /*b9f0*/  FMUL.FTZ R43, R43, UR7 ;  /* 0x000000072b2b7c20 */ /* 0x000fe20008410000 */
[----:B------:R-:W-:Y:S01]  /*ba00*/  LOP3.LUT P6, RZ, R124, 0xff, RZ, 0xc0, !PT ;  /* 0x000000ff7cff7812 */ /* 0x000fe200078cc0ff */
[----:B------:R-:W-:Y:S01]  /*ba10*/  FADD.FTZ R158, R159, -R158 ;  /* 0x8000009e9f9e7221 */ /* 0x000fe20000010000 */
[----:B------:R-:W-:-:S02]  /*ba20*/  IMAD.U32 R105, R44, 0x10000, RZ ;  /* 0x000100002c697824 */ /* 0x000fc400078e00ff */
        /* <DEDUP_REMOVED lines=32> */
.L_x_2016:
[----:B------:R-:W-:Y:S05]  /*bc30*/  BRA.U !UP0, `(.L_x_2019) ;  /* 0x0000000108d47547 */ /* 0x000fea000b800000 */
[----:B------:R-:W-:Y:S01]  /*bc40*/  MOV R43, UR17 ;  /* 0x00000011002b7c02 */ /* 0x000fe20008000f00 */
[----:B------:R-:W-:Y:S01]  /*bc50*/  IMAD.U32 R47, RZ, RZ, UR17 ;  /* 0x00000011ff2f7e24 */ /* 0x000fe2000f8e00ff */
[----:B------:R-:W-:Y:S01]  /*bc60*/  LOP3.LUT P5, RZ, R113, 0xff, RZ, 0xc0, !PT ;  /* 0x000000ff71ff7812 */ /* 0x000fe200078ac0ff */
[----:B----4-:R-:W-:Y:S01]  /*bc70*/  IMAD.U32 R105, RZ, RZ, UR17 ;  /* 0x00000011ff697e24 */ /* 0x010fe2000f8e00ff */
[----:B------:R-:W-:Y:S01]  /*bc80*/  MOV R107, UR17 ;  /* 0x00000011006b7c02 */ /* 0x000fe20008000f00 */
[----:B------:R-:W-:Y:S01]  /*bc90*/  FFMA.FTZ R150, R150, R43, UR27 ;  /* 0x0000001b96967e23 */ /* 0x000fe2000801002b */
[----:B------:R-:W-:Y:S01]  /*bca0*/  FFMA.FTZ R156, R156, R47, UR27 ;  /* 0x0000001b9c9c7e23 */ /* 0x000fe2000801002f */
[----:B------:R-:W-:Y:S01]  /*bcb0*/  FFMA.FTZ R158, R158, R105, UR27 ;  /* 0x0000001b9e9e7e23 */ /* 0x000fe20008010069 */
[----:B------:R-:W-:Y:S01]  /*bcc0*/  LOP3.LUT P6, RZ, R124, 0xff, RZ, 0xc0, !PT ;  /* 0x000000ff7cff7812 */ /* 0x000fe200078cc0ff */
[----:B------:R-:W-:Y:S01]  /*bcd0*/  FADD.FTZ R43, R151, -R150 ;  /* 0x80000096972b7221 */ /* 0x000fe20000010000 */
[----:B------:R-:W-:Y:S01]  /*bce0*/  FADD.FTZ R47, R157, -R156 ;  /* 0x8000009c9d2f7221 */ /* 0x000fe20000010000 */
[----:B------:R-:W-:Y:S01]  /*bcf0*/  FFMA.FTZ R160, R160, R107, UR27 ;  /* 0x0000001ba0a07e23 */ /* 0x000fe2000801006b */
[----:B------:R-:W-:Y:S01]  /*bd00*/  LOP3.LUT P4, RZ, R113, 0xff00, RZ, 0xc0, !PT ;  /* 0x0000ff0071ff7812 */ /* 0x000fe2000788c0ff */
[----:B------:R-:W-:Y:S01]  /*bd10*/  FMUL.FTZ R43, R43, UR16 ;  /* 0x000000102b2b7c20 */ /* 0x000fe20008410000 */
[----:B------:R-:W-:Y:S01]  /*bd20*/  FMUL.FTZ R47, R47, UR16 ;  /* 0x000000102f2f7c20 */ /* 0x000fe20008410000 */
[----:B------:R-:W-:Y:S01]  /*bd30*/  FADD.FTZ R111, R161, -R160 ;  /* 0x800000a0a16f7221 */ /* 0x000fe20000010000 */
[----:B------:R-:W-:Y:S01]  /*bd40*/  LOP3.LUT P2, RZ, R113, 0xff0000, RZ, 0xc0, !PT ;  /* 0x00ff000071ff7812 */ /* 0x000fe2000784c0ff */
[----:B------:R-:W-:Y:S01]  /*bd50*/  FMUL.FTZ R44, R43, UR7 ;  /* 0x000000072b2c7c20 */ /* 0x000fe20008410000 */
[----:B------:R-:W-:Y:S01]  /*bd60*/  ISETP.GE.U32.AND P3, PT, R113, 0x1000000, PT ;  /* 0x010000007100780c */ /* 0x000fe20003f66070 */
[----:B------:R-:W-:-:S03]  /*bd70*/  FMUL.FTZ R111, R111, UR16 ;  /* 0x000000106f6f7c20 */ /* 0x000fc60008410000 */
[C---:B------:R-:W-:Y:S01]  /*bd80*/  FSEL R104, R44.reuse, RZ, P5 ;  /* 0x000000ff2c687208 */ /* 0x040fe20002800000 */
        /* <DEDUP_REMOVED lines=32> */
.L_x_2019:
[----:B------:R-:W-:Y:S01]  /*bf90*/  IMAD.U32 R43, RZ, RZ, UR17 ;  /* 0x00000011ff2b7e24 */ /* 0x000fe2000f8e00ff */
[----:B------:R-:W-:Y:S01]  /*bfa0*/  LOP3.LUT P5, RZ, R113, 0xff, RZ, 0xc0, !PT ;  /* 0x000000ff71ff7812 */ /* 0x000fe200078ac0ff */
        /* <DEDUP_REMOVED lines=11> */
[C---:B------:R-:W-:Y:S01]  /*c060*/  LOP3.LUT P4, RZ, R113.reuse, 0xff00, RZ, 0xc0, !PT ;  /* 0x0000ff0071ff7812 */ /* 0x040fe2000788c0ff */
        /* <DEDUP_REMOVED lines=9> */
[----:B------:R-:W-:Y:S02]  /*c100*/  FSEL R150, R150, RZ, P6 ;  /* 0x000000ff96967208 */ /* 0x000fe40003000000 */
[----:B------:R-:W-:Y:S02]  /*c110*/  LOP3.LUT P5, RZ, R124, 0xff00, RZ, 0xc0, !PT ;  /* 0x0000ff007cff7812 */ /* 0x000fe400078ac0ff */
[----:B------:R-:W-:Y:S02]  /*c120*/  F2FP.BF16.F32.PACK_AB R150, R150, R43 ;  /* 0x0000002b9696723e */ /* 0x000fe400000010ff */
[C---:B------:R-:W-:Y:S02]  /*c130*/  FSEL R43, R156.reuse, RZ, P4 ;  /* 0x000000ff9c2b7208 */ /* 0x040fe40002000000 */
[----:B------:R-:W-:Y:S02]  /*c140*/  FSEL R156, R156, RZ, P5 ;  /* 0x000000ff9c9c7208 */ /* 0x000fe40002800000 */
[----:B------:R-:W-:-:S02]  /*c150*/  ISETP.GE.U32.AND P3, PT, R113, 0x1000000, PT ;  /* 0x010000007100780c */ /* 0x000fc40003f66070 */
[C---:B------:R-:W-:Y:S02]  /*c160*/  LOP3.LUT P4, RZ, R124.reuse, 0xff0000, RZ, 0xc0, !PT ;  /* 0x00ff00007cff7812 */ /* 0x040fe4000788c0ff */
[----:B------:R-:W-:Y:S02]  /*c170*/  ISETP.GE.U32.AND P5, PT, R124, 0x1000000, PT ;  /* 0x010000007c00780c */ /* 0x000fe40003fa6070 */
[C---:B------:R-:W-:Y:S02]  /*c180*/  FSEL R44, R158.reuse, RZ, P2 ;  /* 0x000000ff9e2c7208 */ /* 0x040fe40001000000 */
[----:B------:R-:W-:Y:S02]  /*c190*/  FSEL R47, R158, RZ, P4 ;  /* 0x000000ff9e2f7208 */ /* 0x000fe40002000000 */
[C---:B----4-:R-:W-:Y:S02]  /*c1a0*/  FSEL R104, R160.reuse, RZ, P3 ;  /* 0x000000ffa0687208 */ /* 0x050fe40001800000 */
        /* <DEDUP_REMOVED lines=12> */
.L_x_2015:
[----:B------:R-:W-:Y:S05]  /*c270*/  @!P0 BRA `(.L_x_2020) ;  /* 0x0000000400708947 */ /* 0x000fea0003800000 */
[----:B------:R-:W-:Y:S05]  /*c280*/  BRA.U !UP0, `(.L_x_2021) ;  /* 0x0000000108c47547 */ /* 0x000fea000b800000 */
[----:B------:R-:W-:Y:S01]  /*c290*/  MOV R43, UR17 ;  /* 0x00000011002b7c02 */ /* 0x000fe20008000f00 */
[----:B------:R-:W-:Y:S01]  /*c2a0*/  IMAD.U32 R47, RZ, RZ, UR17 ;  /* 0x00000011ff2f7e24 */ /* 0x000fe2000f8e00ff */
[----:B----4-:R-:W-:Y:S01]  /*c2b0*/  MOV R107, UR17 ;  /* 0x00000011006b7c02 */ /* 0x010fe20008000f00 */
[----:B------:R-:W-:Y:S01]  /*c2c0*/  IMAD.U32 R105, RZ, RZ, UR17 ;  /* 0x00000011ff697e24 */ /* 0x000fe2000f8e00ff */
[--C-:B------:R-:W-:Y:S01]  /*c2d0*/  SHF.R.U64 R44, R138, 0x10, R139.reuse ;  /* 0x000000108a2c7819 */ /* 0x100fe2000000128b */
[----:B------:R-:W-:Y:S01]  /*c2e0*/  FFMA.FTZ R150, R150, R43, UR27 ;  /* 0x0000001b96967e23 */ /* 0x000fe2000801002b */
[----:B------:R-:W-:Y:S01]  /*c2f0*/  IMAD.MOV.U32 R43, RZ, RZ, R138 ;  /* 0x000000ffff2b7224 */ /* 0x000fe200078e008a */
[--C-:B------:R-:W-:Y:S01]  /*c300*/  SHF.R.U32.HI R106, RZ, 0x10, R139.reuse ;  /* 0x00000010ff6a7819 */ /* 0x100fe2000001168b */
[----:B------:R-:W-:Y:S01]  /*c310*/  FFMA.FTZ R156, R156, R47, UR27 ;  /* 0x0000001b9c9c7e23 */ /* 0x000fe2000801002f */
[----:B------:R-:W-:Y:S01]  /*c320*/  FADD.FTZ R150, R151, -R150 ;  /* 0x8000009697967221 */ /* 0x000fe20000010000 */
[----:B------:R-:W-:Y:S01]  /*c330*/  FFMA.FTZ R158, R158, R105, UR27 ;  /* 0x0000001b9e9e7e23 */ /* 0x000fe20008010069 */
[----:B------:R-:W-:Y:S01]  /*c340*/  SHF.L.U32 R43, R43, 0x10, RZ ;  /* 0x000000102b2b7819 */ /* 0x000fe200000006ff */
[----:B------:R-:W-:Y:S01]  /*c350*/  FFMA.FTZ R160, R160, R107, UR27 ;  /* 0x0000001ba0a07e23 */ /* 0x000fe2000801006b */
[----:B------:R-:W-:Y:S01]  /*c360*/  IMAD.MOV.U32 R104, RZ, RZ, R139 ;  /* 0x000000ffff687224 */ /* 0x000fe200078e008b */
[----:B------:R-:W-:Y:S01]  /*c370*/  SHF.L.U32 R107, R106, 0x10, RZ ;  /* 0x000000106a6b7819 */ /* 0x000fe200000006ff */
[----:B------:R-:W-:Y:S01]  /*c380*/  FADD.FTZ R156, R157, -R156 ;  /* 0x8000009c9d9c7221 */ /* 0x000fe20000010000 */
[----:B------:R-:W-:Y:S01]  /*c390*/  FFMA.FTZ R43, R150, UR16, R43 ;  /* 0x00000010962b7c23 */ /* 0x000fe2000801002b */
        /* <DEDUP_REMOVED lines=32> */
.L_x_2021:
[----:B------:R-:W-:Y:S01]  /*c5a0*/  IMAD.U32 R43, RZ, RZ, UR17 ;  /* 0x00000011ff2b7e24 */ /* 0x000fe2000f8e00ff */
[----:B----4-:R-:W-:Y:S01]  /*c5b0*/  MOV R105, UR17 ;  /* 0x0000001100697c02 */ /* 0x010fe20008000f00 */
[----:B------:R-:W-:Y:S01]  /*c5c0*/  IMAD.U32 R47, RZ, RZ, UR17 ;  /* 0x00000011ff2f7e24 */ /* 0x000fe2000f8e00ff */
[--C-:B------:R-:W-:Y:S01]  /*c5d0*/  SHF.R.U64 R44, R138, 0x10, R139.reuse ;  /* 0x000000108a2c7819 */ /* 0x100fe2000000128b */
[----:B------:R-:W-:Y:S02]  /*c5e0*/  IMAD.U32 R107, RZ, RZ, UR17 ;  /* 0x00000011ff6b7e24 */ /* 0x000fe4000f8e00ff */
[----:B------:R-:W-:Y:S01]  /*c5f0*/  FFMA.FTZ R150, R150, R43, UR27 ;  /* 0x0000001b96967e23 */ /* 0x000fe2000801002b */
[----:B------:R-:W-:Y:S01]  /*c600*/  MOV R104, R139 ;  /* 0x0000008b00687202 */ /* 0x000fe20000000f00 */
[----:B------:R-:W-:Y:S01]  /*c610*/  FFMA.FTZ R156, R156, R47, UR27 ;  /* 0x0000001b9c9c7e23 */ /* 0x000fe2000801002f */
[----:B------:R-:W-:Y:S01]  /*c620*/  SHF.R.U32.HI R106, RZ, 0x10, R139 ;  /* 0x00000010ff6a7819 */ /* 0x000fe2000001168b */
        /* <DEDUP_REMOVED lines=33> */
.L_x_2020:
[----:B------:R-:W-:Y:S05]  /*c840*/  BRA.U !UP0, `(.L_x_2022) ;  /* 0x0000000108987547 */ /* 0x000fea000b800000 */
[----:B------:R-:W-:Y:S01]  /*c850*/  MOV R47, UR17 ;  /* 0x00000011002f7c02 */ /* 0x000fe20008000f00 */
[----:B------:R-:W-:Y:S01]  /*c860*/  IMAD.U32 R43, RZ, RZ, UR17 ;  /* 0x00000011ff2b7e24 */ /* 0x000fe2000f8e00ff */
[C---:B------:R-:W-:Y:S01]  /*c870*/  LOP3.LUT P3, RZ, R113.reuse, 0xff00, RZ, 0xc0, !PT ;  /* 0x0000ff0071ff7812 */ /* 0x040fe2000786c0ff */
[----:B----4-:R-:W-:Y:S01]  /*c880*/  IMAD.U32 R105, RZ, RZ, UR17 ;  /* 0x00000011ff697e24 */ /* 0x010fe2000f8e00ff */
[----:B------:R-:W-:Y:S01]  /*c890*/  LOP3.LUT P2, RZ, R113, 0xff, RZ, 0xc0, !PT ;  /* 0x000000ff71ff7812 */ /* 0x000fe2000784c0ff */
[----:B------:R-:W-:Y:S01]  /*c8a0*/  FFMA.FTZ R156, R156, R47, UR27 ;  /* 0x0000001b9c9c7e23 */ /* 0x000fe2000801002f */
[----:B------:R-:W-:Y:S01]  /*c8b0*/  FFMA.FTZ R150, R150, R43, UR27 ;  /* 0x0000001b96967e23 */ /* 0x000fe2000801002b */
[----:B------:R-:W-:Y:S02]  /*c8c0*/  IMAD.U32 R107, RZ, RZ, UR17 ;  /* 0x00000011ff6b7e24 */ /* 0x000fe4000f8e00ff */
[----:B------:R-:W-:Y:S01]  /*c8d0*/  FFMA.FTZ R158, R158, R105, UR27 ;  /* 0x0000001b9e9e7e23 */ /* 0x000fe20008010069 */
[----:B------:R-:W-:Y:S01]  /*c8e0*/  FADD.FTZ R156, R157, -R156 ;  /* 0x8000009c9d9c7221 */ /* 0x000fe20000010000 */
[----:B------:R-:W-:Y:S01]  /*c8f0*/  FADD.FTZ R150, R151, -R150 ;  /* 0x8000009697967221 */ /* 0x000fe20000010000 */
[----:B------:R-:W-:Y:S01]  /*c900*/  FFMA.FTZ R160, R160, R107, UR27 ;  /* 0x0000001ba0a07e23 */ /* 0x000fe2000801006b */
[----:B------:R-:W-:Y:S01]  /*c910*/  FADD.FTZ R158, R159, -R158 ;  /* 0x8000009e9f9e7221 */ /* 0x000fe20000010000 */
[----:B------:R-:W-:Y:S01]  /*c920*/  FMUL.FTZ R156, R156, UR16 ;  /* 0x000000109c9c7c20 */ /* 0x000fe20008410000 */
        /* <DEDUP_REMOVED lines=24> */
.L_x_2022:
[----:B------:R-:W-:Y:S01]  /*cab0*/  MOV R43, UR17 ;  /* 0x00000011002b7c02 */ /* 0x000fe20008000f00 */
[----:B------:R-:W-:Y:S01]  /*cac0*/  IMAD.U32 R47, RZ, RZ, UR17 ;  /* 0x00000011ff2f7e24 */ /* 0x000fe2000f8e00ff */
[----:B----4-:R-:W-:Y:S01]  /*cad0*/  MOV R107, UR17 ;  /* 0x00000011006b7c02 */ /* 0x010fe20008000f00 */
        /* <DEDUP_REMOVED lines=29> */
[----:B------:R-:W-:-:S07]  /*ccb0*/  PRMT R44, R158, 0x7610, R44 ;  /* 0x000076109e2c7816 */ /* 0x000fce000000002c */
.L_x_2018:
[----:B------:R-:W-:Y:S01]  /*ccc0*/  LOP3.LUT R105, R105, 0xffff, RZ, 0xc0, !PT ;  /* 0x0000ffff69697812 */ /* 0x000fe200078ec0ff */
[----:B------:R-:W-:Y:S01]  /*ccd0*/  IMAD.MOV.U32 R104, RZ, RZ, 0x8 ;  /* 0x00000008ff687424 */ /* 0x000fe200078e00ff */
[----:B------:R-:W-:-:S03]  /*cce0*/  PRMT R47, R44, 0x5410, R47 ;  /* 0x000054102c2f7816 */ /* 0x000fc6000000002f */
[----:B------:R-:W-:-:S04]  /*ccf0*/  IMAD.WIDE.U32 R106, R105, 0x10000, RZ ;  /* 0x00010000696a7825 */ /* 0x000fc800078e00ff */
[----:B------:R-:W-:Y:S01]  /*cd00*/  IMAD.WIDE.U32 R104, R109, R104, UR28 ;  /* 0x0000001c6d687e25 */ /* 0x000fe2000f8e0068 */
[----:B------:R-:W-:Y:S02]  /*cd10*/  LOP3.LUT R107, R47, R107, RZ, 0xfc, !PT ;  /* 0x0000006b2f6b7212 */ /* 0x000fe400078efcff */
[----:B------:R-:W-:Y:S01]  /*cd20*/  LOP3.LUT R106, R106, 0xffff, R43, 0xf8, !PT ;  /* 0x0000ffff6a6a7812 */ /* 0x000fe200078ef82b */
[----:B------:R-:W-:Y:S06]  /*cd30*/  BRA.U !UP0, `(.L_x_2023) ;  /* 0x0000000108207547 */ /* 0x000fec000b800000 */
[----:B--23--:R-:W2:Y:S01]  /*cd40*/  LDC.64 R116, c[0x0][0x478] ;  /* 0x00011e00ff747b82 */ /* 0x00cea20000000a00 */
[----:B------:R-:W-:Y:S02]  /*cd50*/  LOP3.LUT R112, R127, 0xffff, RZ, 0xc0, !PT ;  /* 0x0000ffff7f707812 */ /* 0x000fe400078ec0ff */
[----:B------:R-:W-:-:S03]  /*cd60*/  PRMT R43, R128, 0x5410, R129 ;  /* 0x00005410802b7816 */ /* 0x000fc60000000081 */
[----:B------:R-:W-:-:S05]  /*cd70*/  IMAD.WIDE.U32 R112, R112, 0x10000, RZ ;  /* 0x0001000070707825 */ /* 0x000fca00078e00ff */
[----:B------:R-:W-:Y:S02]  /*cd80*/  LOP3.LUT R113, R43, R113, RZ, 0xfc, !PT ;  /* 0x000000712b717212 */ /* 0x000fe400078efcff */
[----:B------:R-:W-:Y:S01]  /*cd90*/  LOP3.LUT R112, R112, 0xffff, R126, 0xf8, !PT ;  /* 0x0000ffff70707812 */ /* 0x000fe200078ef87e */
[----:B--2---:R-:W-:-:S05]  /*cda0*/  IMAD.WIDE.U32 R116, R109, 0x8, R116 ;  /* 0x000000086d747825 */ /* 0x004fca00078e0074 */
[----:B------:R4:W-:Y:S02]  /*cdb0*/  STG.E.64 desc[UR10][R116.64], R112 ;  /* 0x0000007074007986 */ /* 0x0009e4000c101b0a */
.L_x_2023:
[----:B------:R0:W-:Y:S01]  /*cdc0*/  STG.E.64 desc[UR10][R104.64], R106 ;  /* 0x0000006a68007986 */ /* 0x0001e2000c101b0a */
[----:B------:R-:W-:Y:S05]  /*cdd0*/  @!P1 BRA `(.L_x_2024) ;  /* 0x0000000000209947 */ /* 0x000fea0003800000 */
        /* <DEDUP_REMOVED lines=8> */
.L_x_2024:
[----:B------:R-:W-:Y:S05]  /*ce60*/  @!P1 BRA `(.L_x_2025) ;  /* 0x0000000c00749947 */ /* 0x000fea0003800000 */
[----:B------:R-:W-:Y:S05]  /*ce70*/  @!P0 BRA `(.L_x_2026) ;  /* 0x0000000400d88947 */ /* 0x000fea0003800000 */
[----:B------:R-:W-:Y:S05]  /*ce80*/  BRA.U !UP0, `(.L_x_2027) ;  /* 0x0000000108f87547 */ /* 0x000fea000b800000 */
[----:B------:R-:W-:Y:S01]  /*ce90*/  IMAD.U32 R43, RZ, RZ, UR17 ;  /* 0x00000011ff2b7e24 */ /* 0x000fe2000f8e00ff */
[----:B0-----:R-:W-:Y:S01]  /*cea0*/  MOV R104, UR17 ;  /* 0x0000001100687c02 */ /* 0x001fe20008000f00 */
[----:B------:R-:W-:Y:S01]  /*ceb0*/  IMAD.MOV.U32 R44, RZ, RZ, R136 ;  /* 0x000000ffff2c7224 */ /* 0x000fe200078e0088 */
[----:B------:R-:W-:Y:S01]  /*cec0*/  MOV R106, UR17 ;  /* 0x00000011006a7c02 */ /* 0x000fe20008000f00 */
[----:B------:R-:W-:Y:S01]  /*ced0*/  FFMA.FTZ R43, R166, R43, UR27 ;  /* 0x0000001ba62b7e23 */ /* 0x000fe2000801002b */
[----:B------:R-:W-:Y:S01]  /*cee0*/  SHF.R.U64 R105, R136, 0x10, R137 ;  /* 0x0000001088697819 */ /* 0x000fe20000001289 */
[----:B------:R-:W-:Y:S02]  /*cef0*/  IMAD.U32 R44, R44, 0x10000, RZ ;  /* 0x000100002c2c7824 */ /* 0x000fe400078e00ff */
[----:B------:R-:W-:Y:S01]  /*cf00*/  FFMA.FTZ R104, R167, R104, UR27 ;  /* 0x0000001ba7687e23 */ /* 0x000fe20008010068 */
[----:B------:R-:W-:Y:S01]  /*cf10*/  FADD.FTZ R43, R162, -R43 ;  /* 0x8000002ba22b7221 */ /* 0x000fe20000010000 */
[----:B------:R-:W-:Y:S01]  /*cf20*/  FFMA.FTZ R106, R169, R106, UR27 ;  /* 0x0000001ba96a7e23 */ /* 0x000fe2000801006a */
[----:B------:R-:W-:Y:S01]  /*cf30*/  LOP3.LUT P3, RZ, R114, 0xff, RZ, 0xc0, !PT ;  /* 0x000000ff72ff7812 */ /* 0x000fe2000786c0ff */
[----:B------:R-:W-:Y:S01]  /*cf40*/  FADD.FTZ R163, R163, -R104 ;  /* 0x80000068a3a37221 */ /* 0x000fe20000010000 */
[----:B------:R-:W-:Y:S01]  /*cf50*/  FFMA.FTZ R43, R43, UR16, R44 ;  /* 0x000000102b2b7c23 */ /* 0x000fe2000801002c */
[----:B------:R-:W-:-:S02]  /*cf60*/  IMAD.MOV.U32 R104, RZ, RZ, R137 ;  /* 0x000000ffff687224 */ /* 0x000fc400078e0089 */
[----:B------:R-:W-:Y:S01]  /*cf70*/  FADD.FTZ R165, R165, -R106 ;  /* 0x8000006aa5a57221 */ /* 0x000fe20000010000 */
[----:B------:R-:W-:Y:S02]  /*cf80*/  IMAD.U32 R47, RZ, RZ, UR17 ;  /* 0x00000011ff2f7e24 */ /* 0x000fe4000f8e00ff */
[----:B------:R-:W-:Y:S01]  /*cf90*/  FMUL.FTZ R44, R43, UR7 ;  /* 0x000000072b2c7c20 */ /* 0x000fe20008410000 */
[----:B------:R-:W-:Y:S01]  /*cfa0*/  SHF.L.U32 R106, R105, 0x10, RZ ;  /* 0x00000010696a7819 */ /* 0x000fe200000006ff */
[----:B------:R-:W-:Y:S02]  /*cfb0*/  IMAD.U32 R108, R104, 0x10000, RZ ;  /* 0x00010000686c7824 */ /* 0x000fe400078e00ff */
[----:B------:R-:W-:Y:S01]  /*cfc0*/  FFMA.FTZ R47, R168, R47, UR27 ;  /* 0x0000001ba82f7e23 */ /* 0x000fe2000801002f */
[----:B----4-:R-:W-:Y:S02]  /*cfd0*/  SHF.R.U32.HI R112, RZ, 0x10, R137 ;  /* 0x00000010ff707819 */ /* 0x010fe40000011689 */
[----:B------:R-:W-:Y:S01]  /*cfe0*/  FSEL R104, R44, RZ, P3 ;  /* 0x000000ff2c687208 */ /* 0x000fe20001800000 */
[----:B------:R-:W-:Y:S01]  /*cff0*/  FADD.FTZ R47, R164, -R47 ;  /* 0x8000002fa42f7221 */ /* 0x000fe20000010000 */
[----:B------:R-:W-:Y:S01]  /*d000*/  LOP3.LUT P3, RZ, R125, 0xff, RZ, 0xc0, !PT ;  /* 0x000000ff7dff7812 */ /* 0x000fe2000786c0ff */
[----:B------:R-:W-:Y:S01]  /*d010*/  FFMA.FTZ R163, R163, UR16, R106 ;  /* 0x00000010a3a37c23 */ /* 0x000fe2000801006a */
[----:B------:R-:W-:Y:S01]  /*d020*/  F2FP.BF16.F32.PACK_AB R104, R104, R43 ;  /* 0x0000002b6868723e */ /* 0x000fe200000010ff */
[----:B------:R-:W-:Y:S01]  /*d030*/  IMAD.U32 R112, R112, 0x10000, RZ ;  /* 0x0001000070707824 */ /* 0x000fe200078e00ff */
[----:B------:R-:W-:Y:S01]  /*d040*/  FSEL R44, R44, RZ, P3 ;  /* 0x000000ff2c2c7208 */ /* 0x000fe20001800000 */
[----:B------:R-:W-:Y:S01]  /*d050*/  FFMA.FTZ R47, R47, UR16, R108 ;  /* 0x000000102f2f7c23 */ /* 0x000fe2000801006c */
[----:B------:R-:W-:Y:S01]  /*d060*/  LOP3.LUT P4, RZ, R114, 0xff00, RZ, 0xc0, !PT ;  /* 0x0000ff0072ff7812 */ /* 0x000fe2000788c0ff */
[----:B------:R-:W-:Y:S01]  /*d070*/  FFMA.FTZ R165, R165, UR16, R112 ;  /* 0x00000010a5a57c23 */ /* 0x000fe20008010070 */
[C---:B------:R-:W-:Y:S01]  /*d080*/  F2FP.BF16.F32.PACK_AB R44, R163.reuse, R44 ;  /* 0x0000002ca32c723e */ /* 0x040fe200000010ff */
[----:B------:R-:W-:Y:S01]  /*d090*/  FMUL.FTZ R163, R163, UR7 ;  /* 0x00000007a3a37c20 */ /* 0x000fe20008410000 */
[C---:B------:R-:W-:Y:S01]  /*d0a0*/  PRMT R43, R104.reuse, 0x7632, R43 ;  /* 0x00007632682b7816 */ /* 0x040fe2000000002b */
        /* <DEDUP_REMOVED lines=28> */
.L_x_2027:
[----:B------:R-:W-:Y:S01]  /*d270*/  MOV R43, UR17 ;  /* 0x00000011002b7c02 */ /* 0x000fe20008000f00 */
[----:B------:R-:W-:Y:S01]  /*d280*/  IMAD.MOV.U32 R44, RZ, RZ, R136 ;  /* 0x000000ffff2c7224 */ /* 0x000fe200078e0088 */
[----:B------:R-:W-:Y:S01]  /*d290*/  SHF.R.U64 R47, R136, 0x10, R137 ;  /* 0x00000010882f7819 */ /* 0x000fe20000001289 */
[----:B0-----:R-:W-:Y:S01]  /*d2a0*/  IMAD.U32 R104, RZ, RZ, UR17 ;  /* 0x00000011ff687e24 */ /* 0x001fe2000f8e00ff */
[----:B------:R-:W-:Y:S01]  /*d2b0*/  MOV R106, UR17 ;  /* 0x00000011006a7c02 */ /* 0x000fe20008000f00 */
[----:B------:R-:W-:Y:S01]  /*d2c0*/  FFMA.FTZ R43, R166, R43, UR27 ;  /* 0x0000001ba62b7e23 */ /* 0x000fe2000801002b */
[----:B------:R-:W-:Y:S02]  /*d2d0*/  IMAD.U32 R44, R44, 0x10000, RZ ;  /* 0x000100002c2c7824 */ /* 0x000fe400078e00ff */
[----:B------:R-:W-:Y:S01]  /*d2e0*/  FFMA.FTZ R104, R167, R104, UR27 ;  /* 0x0000001ba7687e23 */ /* 0x000fe20008010068 */
[----:B------:R-:W-:Y:S02]  /*d2f0*/  IMAD.U32 R105, RZ, RZ, UR17 ;  /* 0x00000011ff697e24 */ /* 0x000fe4000f8e00ff */
[----:B------:R-:W-:Y:S01]  /*d300*/  FADD.FTZ R43, R162, -R43 ;  /* 0x8000002ba22b7221 */ /* 0x000fe20000010000 */
[----:B------:R-:W-:Y:S01]  /*d310*/  SHF.L.U32 R47, R47, 0x10, RZ ;  /* 0x000000102f2f7819 */ /* 0x000fe200000006ff */
[----:B------:R-:W-:Y:S01]  /*d320*/  FADD.FTZ R104, R163, -R104 ;  /* 0x80000068a3687221 */ /* 0x000fe20000010000 */
[----:B------:R-:W-:Y:S01]  /*d330*/  FFMA.FTZ R105, R168, R105, UR27 ;  /* 0x0000001ba8697e23 */ /* 0x000fe20008010069 */
        /* <DEDUP_REMOVED lines=9> */
[----:B------:R-:W-:Y:S01]  /*d3d0*/  IMAD.U32 R104, R44, 0x10000, RZ ;  /* 0x000100002c687824 */ /* 0x000fe200078e00ff */
[----:B------:R-:W-:Y:S01]  /*d3e0*/  SHF.L.U32 R107, R107, 0x10, RZ ;  /* 0x000000106b6b7819 */ /* 0x000fe200000006ff */
        /* <DEDUP_REMOVED lines=14> */
[C---:B------:R-:W-:Y:S02]  /*d4d0*/  LOP3.LUT P3, RZ, R125.reuse, 0xff0000, RZ, 0xc0, !PT ;  /* 0x00ff00007dff7812 */ /* 0x040fe4000786c0ff */
        /* <DEDUP_REMOVED lines=16> */
.L_x_2026:
[----:B------:R-:W-:Y:S05]  /*d5e0*/  BRA.U !UP0, `(.L_x_2029) ;  /* 0x0000000108d47547 */ /* 0x000fea000b800000 */
[----:B------:R-:W-:Y:S01]  /*d5f0*/  IMAD.U32 R43, RZ, RZ, UR17 ;  /* 0x00000011ff2b7e24 */ /* 0x000fe2000f8e00ff */
[----:B------:R-:W-:Y:S01]  /*d600*/  LOP3.LUT P3, RZ, R114, 0xff, RZ, 0xc0, !PT ;  /* 0x000000ff72ff7812 */ /* 0x000fe2000786c0ff */
[----:B0-----:R-:W-:Y:S01]  /*d610*/  IMAD.U32 R104, RZ, RZ, UR17 ;  /* 0x00000011ff687e24 */ /* 0x001fe2000f8e00ff */
[----:B------:R-:W-:Y:S01]  /*d620*/  MOV R105, UR17 ;  /* 0x0000001100697c02 */ /* 0x000fe20008000f00 */
[----:B------:R-:W-:Y:S01]  /*d630*/  FFMA.FTZ R43, R166, R43, UR27 ;  /* 0x0000001ba62b7e23 */ /* 0x000fe2000801002b */
[----:B------:R-:W-:Y:S02]  /*d640*/  IMAD.U32 R106, RZ, RZ, UR17 ;  /* 0x00000011ff6a7e24 */ /* 0x000fe4000f8e00ff */
[----:B------:R-:W-:Y:S01]  /*d650*/  FFMA.FTZ R104, R167, R104, UR27 ;  /* 0x0000001ba7687e23 */ /* 0x000fe20008010068 */
[----:B------:R-:W-:Y:S01]  /*d660*/  LOP3.LUT P4, RZ, R125, 0xff, RZ, 0xc0, !PT ;  /* 0x000000ff7dff7812 */ /* 0x000fe2000788c0ff */
[----:B------:R-:W-:Y:S01]  /*d670*/  FADD.FTZ R43, R162, -R43 ;  /* 0x8000002ba22b7221 */ /* 0x000fe20000010000 */
[----:B------:R-:W-:Y:S01]  /*d680*/  FFMA.FTZ R105, R168, R105, UR27 ;  /* 0x0000001ba8697e23 */ /* 0x000fe20008010069 */
[----:B------:R-:W-:Y:S01]  /*d690*/  FADD.FTZ R47, R163, -R104 ;  /* 0x80000068a32f7221 */ /* 0x000fe20000010000 */
        /* <DEDUP_REMOVED lines=23> */
[----:B------:R-:W-:Y:S02]  /*d810*/  LOP3.LUT P3, RZ, R125, 0xff0000, RZ, 0xc0, !PT ;  /* 0x00ff00007dff7812 */ /* 0x000fe4000786c0ff */
        /* <DEDUP_REMOVED lines=18> */
.L_x_2029:
[----:B------:R-:W-:Y:S01]  /*d940*/  IMAD.U32 R43, RZ, RZ, UR17 ;  /* 0x00000011ff2b7e24 */ /* 0x000fe2000f8e00ff */
[----:B------:R-:W-:Y:S01]  /*d950*/  MOV R44, UR17 ;  /* 0x00000011002c7c02 */ /* 0x000fe20008000f00 */
[----:B0-----:R-:W-:Y:S01]  /*d960*/  IMAD.U32 R105, RZ, RZ, UR17 ;  /* 0x00000011ff697e24 */ /* 0x001fe2000f8e00ff */
        /* <DEDUP_REMOVED lines=45> */
.L_x_2025:
[----:B------:R-:W-:Y:S05]  /*dc40*/  @!P0 BRA `(.L_x_2030) ;  /* 0x0000000400708947 */ /* 0x000fea0003800000 */
[----:B------:R-:W-:Y:S05]  /*dc50*/  BRA.U !UP0, `(.L_x_2031) ;  /* 0x0000000108c47547 */ /* 0x000fea000b800000 */
[----:B------:R-:W-:Y:S01]  /*dc60*/  IMAD.U32 R44, RZ, RZ, UR17 ;  /* 0x00000011ff2c7e24 */ /* 0x000fe2000f8e00ff */
[----:B------:R-:W-:Y:S01]  /*dc70*/  MOV R43, UR17 ;  /* 0x00000011002b7c02 */ /* 0x000fe20008000f00 */
[----:B------:R-:W-:Y:S01]  /*dc80*/  IMAD.U32 R47, RZ, RZ, UR17 ;  /* 0x00000011ff2f7e24 */ /* 0x000fe2000f8e00ff */
[----:B0-----:R-:W-:Y:S01]  /*dc90*/  MOV R106, UR17 ;  /* 0x00000011006a7c02 */ /* 0x001fe20008000f00 */
[----:B------:R-:W-:Y:S01]  /*dca0*/  FFMA.FTZ R44, R167, R44, UR27 ;  /* 0x0000001ba72c7e23 */ /* 0x000fe2000801002c */
[----:B------:R-:W-:Y:S02]  /*dcb0*/  IMAD.MOV.U32 R105, RZ, RZ, R137 ;  /* 0x000000ffff697224 */ /* 0x000fe400078e0089 */
[----:B------:R-:W-:Y:S01]  /*dcc0*/  FFMA.FTZ R47, R168, R47, UR27 ;  /* 0x0000001ba82f7e23 */ /* 0x000fe2000801002f */
[----:B------:R-:W-:Y:S01]  /*dcd0*/  FFMA.FTZ R43, R166, R43, UR27 ;  /* 0x0000001ba62b7e23 */ /* 0x000fe2000801002b */
[----:B------:R-:W-:Y:S01]  /*dce0*/  FADD.FTZ R163, R163, -R44 ;  /* 0x8000002ca3a37221 */ /* 0x000fe20000010000 */
[----:B------:R-:W-:-:S02]  /*dcf0*/  IMAD.MOV.U32 R44, RZ, RZ, R136 ;  /* 0x000000ffff2c7224 */ /* 0x000fc400078e0088 */
[----:B------:R-:W-:Y:S01]  /*dd00*/  FADD.FTZ R164, R164, -R47 ;  /* 0x8000002fa4a47221 */ /* 0x000fe20000010000 */
[----:B------:R-:W-:Y:S01]  /*dd10*/  SHF.R.U64 R47, R136, 0x10, R137 ;  /* 0x00000010882f7819 */ /* 0x000fe20000001289 */
[----:B------:R-:W-:Y:S01]  /*dd20*/  FADD.FTZ R43, R162, -R43 ;  /* 0x8000002ba22b7221 */ /* 0x000fe20000010000 */
[----:B------:R-:W-:Y:S01]  /*dd30*/  SHF.R.U32.HI R107, RZ, 0x10, R137 ;  /* 0x00000010ff6b7819 */ /* 0x000fe20000011689 */
[----:B------:R-:W-:Y:S01]  /*dd40*/  FFMA.FTZ R106, R169, R106, UR27 ;  /* 0x0000001ba96a7e23 */ /* 0x000fe2000801006a */
[----:B------:R-:W-:Y:S01]  /*dd50*/  SHF.L.U32 R44, R44, 0x10, RZ ;  /* 0x000000102c2c7819 */ /* 0x000fe200000006ff */
[----:B------:R-:W-:Y:S01]  /*dd60*/  IMAD.U32 R104, R47, 0x10000, RZ ;  /* 0x000100002f687824 */ /* 0x000fe200078e00ff */
[----:B------:R-:W-:Y:S01]  /*dd70*/  SHF.L.U32 R107, R107, 0x10, RZ ;  /* 0x000000106b6b7819 */ /* 0x000fe200000006ff */
[----:B------:R-:W-:Y:S02]  /*dd80*/  IMAD.U32 R47, R105, 0x10000, RZ ;  /* 0x00010000692f7824 */ /* 0x000fe400078e00ff */
[----:B------:R-:W-:Y:S01]  /*dd90*/  FADD.FTZ R106, R165, -R106 ;  /* 0x8000006aa56a7221 */ /* 0x000fe20000010000 */
[----:B------:R-:W-:Y:S01]  /*dda0*/  FFMA.FTZ R43, R43, UR16, R44 ;  /* 0x000000102b2b7c23 */ /* 0x000fe2000801002c */
[----:B------:R-:W-:Y:S01]  /*ddb0*/  FFMA.FTZ R104, R163, UR16, R104 ;  /* 0x00000010a3687c23 */ /* 0x000fe20008010068 */
[----:B------:R-:W-:Y:S01]  /*ddc0*/  FFMA.FTZ R164, R164, UR16, R47 ;  /* 0x00000010a4a47c23 */ /* 0x000fe2000801002f */
[----:B------:R-:W-:Y:S01]  /*ddd0*/  FFMA.FTZ R106, R106, UR16, R107 ;  /* 0x000000106a6a7c23 */ /* 0x000fe2000801006b */
[----:B------:R-:W-:Y:S01]  /*dde0*/  FMUL.FTZ R44, R43, UR7 ;  /* 0x000000072b2c7c20 */ /* 0x000fe20008410000 */
[----:B------:R-:W-:Y:S01]  /*ddf0*/  LOP3.LUT P0, RZ, R114, 0xff, RZ, 0xc0, !PT ;  /* 0x000000ff72ff7812 */ /* 0x000fe2000780c0ff */
        /* <DEDUP_REMOVED lines=23> */
.L_x_2031:
[----:B------:R-:W-:Y:S01]  /*df70*/  MOV R47, UR17 ;  /* 0x00000011002f7c02 */ /* 0x000fe20008000f00 */
[----:B------:R-:W-:Y:S01]  /*df80*/  IMAD.U32 R44, RZ, RZ, UR17 ;  /* 0x00000011ff2c7e24 */ /* 0x000fe2000f8e00ff */
[----:B0-----:R-:W-:Y:S01]  /*df90*/  MOV R105, R137 ;  /* 0x0000008900697202 */ /* 0x001fe20000000f00 */
[----:B------:R-:W-:Y:S01]  /*dfa0*/  IMAD.U32 R43, RZ, RZ, UR17 ;  /* 0x00000011ff2b7e24 */ /* 0x000fe2000f8e00ff */
[----:B------:R-:W-:Y:S01]  /*dfb0*/  SHF.R.U32.HI R107, RZ, 0x10, R137 ;  /* 0x00000010ff6b7819 */ /* 0x000fe20000011689 */
[----:B------:R-:W-:Y:S01]  /*dfc0*/  FFMA.FTZ R47, R168, R47, UR27 ;  /* 0x0000001ba82f7e23 */ /* 0x000fe2000801002f */
[----:B------:R-:W-:Y:S01]  /*dfd0*/  FFMA.FTZ R44, R167, R44, UR27 ;  /* 0x0000001ba72c7e23 */ /* 0x000fe2000801002c */
[----:B------:R-:W-:Y:S02]  /*dfe0*/  IMAD.U32 R106, RZ, RZ, UR17 ;  /* 0x00000011ff6a7e24 */ /* 0x000fe4000f8e00ff */
[----:B------:R-:W-:Y:S01]  /*dff0*/  FFMA.FTZ R43, R166, R43, UR27 ;  /* 0x0000001ba62b7e23 */ /* 0x000fe2000801002b */
[----:B------:R-:W-:Y:S01]  /*e000*/  FADD.FTZ R164, R164, -R47 ;  /* 0x8000002fa4a47221 */ /* 0x000fe20000010000 */
[----:B------:R-:W-:Y:S01]  /*e010*/  SHF.R.U64 R47, R136, 0x10, R137 ;  /* 0x00000010882f7819 */ /* 0x000fe20000001289 */
[----:B------:R-:W-:Y:S01]  /*e020*/  FADD.FTZ R163, R163, -R44 ;  /* 0x8000002ca3a37221 */ /* 0x000fe20000010000 */
[----:B------:R-:W-:Y:S01]  /*e030*/  FFMA.FTZ R106, R169, R106, UR27 ;  /* 0x0000001ba96a7e23 */ /* 0x000fe2000801006a */
[----:B------:R-:W-:-:S02]  /*e040*/  IMAD.MOV.U32 R44, RZ, RZ, R136 ;  /* 0x000000ffff2c7224 */ /* 0x000fc400078e0088 */
[----:B------:R-:W-:Y:S01]  /*e050*/  FADD.FTZ R43, R162, -R43 ;  /* 0x8000002ba22b7221 */ /* 0x000fe20000010000 */
[----:B------:R-:W-:Y:S01]  /*e060*/  IMAD.U32 R104, R47, 0x10000, RZ ;  /* 0x000100002f687824 */ /* 0x000fe200078e00ff */
[----:B------:R-:W-:Y:S01]  /*e070*/  SHF.L.U32 R47, R105, 0x10, RZ ;  /* 0x00000010692f7819 */ /* 0x000fe200000006ff */
[----:B------:R-:W-:Y:S02]  /*e080*/  IMAD.U32 R44, R44, 0x10000, RZ ;  /* 0x000100002c2c7824 */ /* 0x000fe400078e00ff */
[----:B------:R-:W-:Y:S01]  /*e090*/  FADD.FTZ R106, R165, -R106 ;  /* 0x8000006aa56a7221 */ /* 0x000fe20000010000 */
[----:B------:R-:W-:Y:S02]  /*e0a0*/  IMAD.U32 R107, R107, 0x10000, RZ ;  /* 0x000100006b6b7824 */ /* 0x000fe400078e00ff */
        /* <DEDUP_REMOVED lines=18> */
[----:B------:R-:W-:Y:S02]  /*e1d0*/  PRMT R47, R43, 0x7632, R47 ;  /* 0x000076322b2f7816 */ /* 0x000fe4000000002f */
[C---:B------:R-:W-:Y:S02]  /*e1e0*/  PRMT R105, R106.reuse, 0x7632, R105 ;  /* 0x000076326a697816 */ /* 0x040fe40000000069 */
[----:B------:R-:W-:Y:S01]  /*e1f0*/  PRMT R44, R106, 0x7610, R44 ;  /* 0x000076106a2c7816 */ /* 0x000fe2000000002c */
[----:B------:R-:W-:Y:S06]  /*e200*/  BRA `(.L_x_2028) ;  /* 0x00000004002c7947 */ /* 0x000fec0003800000 */
.L_x_2030:
[----:B------:R-:W-:Y:S05]  /*e210*/  BRA.U !UP0, `(.L_x_2032) ;  /* 0x0000000108a47547 */ /* 0x000fea000b800000 */
[----:B------:R-:W-:Y:S01]  /*e220*/  IMAD.U32 R43, RZ, RZ, UR17 ;  /* 0x00000011ff2b7e24 */ /* 0x000fe2000f8e00ff */
        /* <DEDUP_REMOVED lines=40> */
.L_x_2032:
[----:B------:R-:W-:Y:S01]  /*e4b0*/  MOV R43, UR17 ;  /* 0x00000011002b7c02 */ /* 0x000fe20008000f00 */
[----:B------:R-:W-:Y:S01]  /*e4c0*/  IMAD.U32 R44, RZ, RZ, UR17 ;  /* 0x00000011ff2c7e24 */ /* 0x000fe2000f8e00ff */
[----:B0-----:R-:W-:Y:S01]  /*e4d0*/  MOV R104, UR17 ;  /* 0x0000001100687c02 */ /* 0x001fe20008000f00 */
        /* <DEDUP_REMOVED lines=30> */
.L_x_2028:
[----:B------:R-:W-:Y:S01]  /*e6c0*/  LOP3.LUT R47, R47, 0xffff, RZ, 0xc0, !PT ;  /* 0x0000ffff2f2f7812 */ /* 0x000fe200078ec0ff */
[----:B------:R-:W-:-:S04]  /*e6d0*/  IMAD.MOV.U32 R109, RZ, RZ, 0x8 ;  /* 0x00000008ff6d7424 */ /* 0x000fc800078e00ff */
[----:B------:R-:W-:Y:S01]  /*e6e0*/  IMAD.WIDE.U32 R106, R47, 0x10000, RZ ;  /* 0x000100002f6a7825 */ /* 0x000fe200078e00ff */
[----:B------:R-:W-:-:S03]  /*e6f0*/  PRMT R47, R44, 0x5410, R105 ;  /* 0x000054102c2f7816 */ /* 0x000fc60000000069 */
[----:B------:R-:W-:Y:S01]  /*e700*/  IMAD.WIDE.U32 R104, R110, R109, UR28 ;  /* 0x0000001c6e687e25 */ /* 0x000fe2000f8e006d */
[----:B------:R-:W-:Y:S02]  /*e710*/  LOP3.LUT R107, R47, R107, RZ, 0xfc, !PT ;  /* 0x0000006b2f6b7212 */ /* 0x000fe400078efcff */
[----:B------:R-:W-:Y:S01]  /*e720*/  LOP3.LUT R106, R106, 0xffff, R43, 0xf8, !PT ;  /* 0x0000ffff6a6a7812 */ /* 0x000fe200078ef82b */
[----:B------:R-:W-:Y:S06]  /*e730*/  BRA.U !UP0, `(.L_x_2033) ;  /* 0x0000000108207547 */ /* 0x000fec000b800000 */
[----:B----4-:R-:W0:Y:S01]  /*e740*/  LDC.64 R112, c[0x0][0x478] ;  /* 0x00011e00ff707b82 */ /* 0x010e220000000a00 */
[----:B------:R-:W-:Y:S02]  /*e750*/  LOP3.LUT R108, R127, 0xffff, RZ, 0xc0, !PT ;  /* 0x0000ffff7f6c7812 */ /* 0x000fe400078ec0ff */
[----:B------:R-:W-:-:S03]  /*e760*/  PRMT R43, R128, 0x5410, R129 ;  /* 0x00005410802b7816 */ /* 0x000fc60000000081 */
[----:B------:R-:W-:-:S05]  /*e770*/  IMAD.WIDE.U32 R108, R108, 0x10000, RZ ;  /* 0x000100006c6c7825 */ /* 0x000fca00078e00ff */
[----:B------:R-:W-:Y:S02]  /*e780*/  LOP3.LUT R109, R43, R109, RZ, 0xfc, !PT ;  /* 0x0000006d2b6d7212 */ /* 0x000fe400078efcff */
[----:B------:R-:W-:Y:S01]  /*e790*/  LOP3.LUT R108, R108, 0xffff, R126, 0xf8, !PT ;  /* 0x0000ffff6c6c7812 */ /* 0x000fe200078ef87e */
[----:B0-----:R-:W-:-:S05]  /*e7a0*/  IMAD.WIDE.U32 R112, R110, 0x8, R112 ;  /* 0x000000086e707825 */ /* 0x001fca00078e0070 */
[----:B------:R0:W-:Y:S02]  /*e7b0*/  STG.E.64 desc[UR10][R112.64], R108 ;  /* 0x0000006c70007986 */ /* 0x0001e4000c101b0a */
.L_x_2033:
        /* <DEDUP_REMOVED lines=10> */
.L_x_2034:
[----:B------:R-:W-:Y:S01]  /*e860*/  UPLOP3.LUT UP1, UPT, UPT, UPT, UP1, 0x40, 0x4 ;  /* 0x000000000004789c */ /* 0x000fe20003f2e810 */
[----:B------:R-:W-:Y:S10]  /*e870*/  BRA.U !UP2, `(.L_x_2035) ;  /* 0xffffff210a747547 */ /* 0x000ff4000b83ffff */
[----:B------:R0:W5:Y:S01]  /*e880*/  LDL.LU R80, [R1+0x14] ;  /* 0x0000140001507983 */ /* 0x0001620000300800 */
[----:B------:R-:W-:Y:S01]  /*e890*/  IMAD.MOV.U32 R44, RZ, RZ, R42 ;  /* 0x000000ffff2c7224 */ /* 0x000fe200078e002a */
[----:B------:R-:W-:Y:S01]  /*e8a0*/  MOV R45, R41 ;  /* 0x00000029002d7202 */ /* 0x000fe20000000f00 */
[----:B------:R-:W-:Y:S01]  /*e8b0*/  IMAD.MOV.U32 R42, RZ, RZ, R36 ;  /* 0x000000ffff2a7224 */ /* 0x000fe200078e0024 */
        /* <DEDUP_REMOVED lines=9> */
[----:B------:R-:W-:Y:S01]  /*e950*/  MOV R28, R26 ;  /* 0x0000001a001c7202 */ /* 0x000fe20000000f00 */
[----:B------:R-:W-:Y:S01]  /*e960*/  IMAD.MOV.U32 R5, RZ, RZ, R29 ;  /* 0x000000ffff057224 */ /* 0x000fe200078e001d */
[----:B------:R-:W-:Y:S01]  /*e970*/  MOV R40, R38 ;  /* 0x0000002600287202 */ /* 0x000fe20000000f00 */
        /* <DEDUP_REMOVED lines=20> */
[----:B------:R0:W5:Y:S01]  /*eac0*/  LDL.LU R97, [R1] ;  /* 0x0000000001617983 */ /* 0x0001620000300800 */
        /* <DEDUP_REMOVED lines=23> */
[----:B0-----:R1:W5:Y:S01]  /*ec40*/  LDL.LU R104, [R1+0xc] ;  /* 0x00000c0001687983 */ /* 0x0013620000300800 */
        /* <DEDUP_REMOVED lines=13> */
[----:B-----5:R-:W-:Y:S01]  /*ed20*/  MOV R185, R0 ;  /* 0x0000000000b97202 */ /* 0x020fe20000000f00 */
        /* <DEDUP_REMOVED lines=25> */
[----:B----4-:R-:W-:Y:S02]  /*eec0*/  IMAD.MOV.U32 R112, RZ, RZ, R18 ;  /* 0x000000ffff707224 */ /* 0x010fe400078e0012 */
[----:B------:R-:W-:Y:S02]  /*eed0*/  IMAD.MOV.U32 R113, RZ, RZ, R17 ;  /* 0x000000ffff717224 */ /* 0x000fe400078e0011 */
[----:B------:R-:W-:Y:S02]  /*eee0*/  IMAD.MOV.U32 R109, RZ, RZ, R208 ;  /* 0x000000ffff6d7224 */ /* 0x000fe400078e00d0 */
[----:B------:R-:W-:-:S02]  /*eef0*/  IMAD.MOV.U32 R110, RZ, RZ, R225 ;  /* 0x000000ffff6e7224 */ /* 0x000fc400078e00e1 */
[----:B------:R-:W-:Y:S02]  /*ef00*/  IMAD.MOV.U32 R115, RZ, RZ, R15 ;  /* 0x000000ffff737224 */ /* 0x000fe400078e000f */
[----:B-1----:R-:W-:-:S07]  /*ef10*/  IMAD.MOV.U32 R23, RZ, RZ, R192 ;  /* 0x000000ffff177224 */ /* 0x002fce00078e00c0 */
.L_x_1962:
[----:B------:R-:W1:Y:S08]  /*ef20*/  S2UR UR4, SR_CTAID.X ;  /* 0x00000000000479c3 */ /* 0x000e700000002500 */
[----:B------:R-:W1:Y:S08]  /*ef30*/  LDC R0, c[0x0][0x388] ;  /* 0x0000e200ff007b82 */ /* 0x000e700000000800 */
[----:B------:R-:W4:Y:S08]  /*ef40*/  LDC.64 R2, c[0x0][0x440] ;  /* 0x00011000ff027b82 */ /* 0x000f300000000a00 */
[----:B------:R-:W2:Y:S08]  /*ef50*/  LDC.64 R12, c[0x0][0x448] ;  /* 0x00011200ff0c7b82 */ /* 0x000eb00000000a00 */
[----:B------:R-:W3:Y:S01]  /*ef60*/  LDC.64 R14, c[0x0][0x450] ;  /* 0x00011400ff0e7b82 */ /* 0x000ee20000000a00 */
[----:B-1----:R-:W-:-:S05]  /*ef70*/  IMAD R0, R0, UR4, RZ ;  /* 0x0000000400007c24 */ /* 0x002fca000f8e02ff */
[----:B------:R-:W-:Y:S02]  /*ef80*/  LEA.HI R251, R0, R251, RZ, 0x1e ;  /* 0x000000fb00fb7211 */ /* 0x000fe400078ff0ff */
[----:B------:R-:W1:Y:S03]  /*ef90*/  LDC.64 R16, c[0x0][0x458] ;  /* 0x00011600ff107b82 */ /* 0x000e660000000a00 */
[----:B----4-:R-:W-:-:S04]  /*efa0*/  IMAD.WIDE.U32 R2, R251, 0x10, R2 ;  /* 0x00000010fb027825 */ /* 0x010fc800078e0002 */
[C---:B--2---:R-:W-:Y:S01]  /*efb0*/  IMAD.WIDE.U32 R12, R251.reuse, 0x10, R12 ;  /* 0x00000010fb0c7825 */ /* 0x044fe200078e000c */
[----:B0-----:R-:W-:Y:S04]  /*efc0*/  STG.E.128 desc[UR10][R2.64], R48 ;  /* 0x0000003002007986 */ /* 0x001fe8000c101d0a */
[----:B------:R-:W-:Y:S01]  /*efd0*/  STG.E.128 desc[UR10][R12.64], R44 ;  /* 0x0000002c0c007986 */ /* 0x000fe2000c101d0a */
[----:B---3--:R-:W-:-:S05]  /*efe0*/  IMAD.WIDE.U32 R14, R251, 0x10, R14 ;  /* 0x00000010fb0e7825 */ /* 0x008fca00078e000e */
        /* <DEDUP_REMOVED lines=26> */
[----:B------:R-:W-:Y:S01]  /*f190*/  STG.E.128 desc[UR10][R16.64+0x6000], R104 ;  /* 0x0060006810007986 */ /* 0x000fe2000c101d0a */
[----:B------:R-:W-:Y:S05]  /*f1a0*/  EXIT ;  /* 0x000000000000794d */ /* 0x000fea0003800000 */
.L_x_2036:
        /* <DEDUP_REMOVED lines=13> */
.L_x_7241:


//--------------------- .text._ZN10layer_norm22ln_bwd_finalize_kernelINS_22Kernel_traits_finalizeILj7168Ef13__nv_bfloat16S2_S2_fjLb0ELj1024ELj4ENS_18Kernel_traits_baseILj7168EfS2_S2_S2_fjLj1024EEEEELb0ELb0EEEvNS_9BwdParamsE --------------------------
	.section	.text._ZN10layer_norm22ln_bwd_finalize_kernelINS_22Kernel_traits_finalizeILj7168Ef13__nv_bfloat16S2_S2_fjLb0ELj1024ELj4ENS_18Kernel_traits_baseILj7168EfS2_S2_S2_fjLj1024EEEEELb0ELb0EEEvNS_9BwdParamsE,"ax",@progbits
	.align	128
        .global         _ZN10layer_norm22ln_bwd_finalize_kernelINS_22Kernel_traits_finalizeILj7168Ef13__nv_bfloat16S2_S2_fjLb0ELj1024ELj4ENS_18Kernel_traits_baseILj7168EfS2_S2_S2_fjLj1024EEEEELb0ELb0EEEvNS_9BwdParamsE
        .type           _ZN10layer_norm22ln_bwd_finalize_kernelINS_22Kernel_traits_finalizeILj7168Ef13__nv_bfloat16S2_S2_fjLb0ELj1024ELj4ENS_18Kernel_traits_baseILj7168EfS2_S2_S2_fjLj1024EEEEELb0ELb0EEEvNS_9BwdParamsE,@function
        .size           _ZN10layer_norm22ln_bwd_finalize_kernelINS_22Kernel_traits_finalizeILj7168Ef13__nv_bfloat16S2_S2_fjLb0ELj1024ELj4ENS_18Kernel_traits_baseILj7168EfS2_S2_S2_fjLj1024EEEEELb0ELb0EEEvNS_9BwdParamsE,(.L_x_7242 - _ZN10layer_norm22ln_bwd_finalize_kernelINS_22Kernel_traits_finalizeILj7168Ef13__nv_bfloat16S2_S2_fjLb0ELj1024ELj4ENS_18Kernel_traits_baseILj7168EfS2_S2_S2_fjLj1024EEEEELb0ELb0EEEvNS_9BwdParamsE)
        .other          _ZN10layer_norm22ln_bwd_finalize_kernelINS_22Kernel_traits_finalizeILj7168Ef13__nv_bfloat16S2_S2_fjLb0ELj1024ELj4ENS_18Kernel_traits_baseILj7168EfS2_S2_S2_fjLj1024EEEEELb0ELb0EEEvNS_9BwdParamsE,@"STO_CUDA_ENTRY STV_DEFAULT"
_ZN10layer_norm22ln_bwd_finalize_kernelINS_22Kernel_traits_finalizeILj7168Ef13__nv_bfloat16S2_S2_fjLb0ELj1024ELj4ENS_18Kernel_traits_baseILj7168EfS2_S2_S2_fjLj1024EEEEELb0ELb0EEEvNS_9BwdParamsE:
.text._ZN10layer_norm22ln_bwd_finalize_kernelINS_22Kernel_traits_finalizeILj7168Ef13__nv_bfloat16S2_S2_fjLb0ELj1024ELj4ENS_18Kernel_traits_baseILj7168EfS2_S2_S2_fjLj1024EEEEELb0ELb0EEEvNS_9BwdParamsE:
        /* <DEDUP_REMOVED lines=13> */
[----:B------:R-:W-:Y:S02]  /*00d0*/  LOP3.LUT R57, R0, 0x1f, RZ, 0xc0, !PT ;  /* 0x0000001f00397812 */ /* 0x000fe400078ec0ff */
[----:B------:R-:W-:Y:S02]  /*00e0*/  MOV R2, RZ ;  /* 0x000000ff00027202 */ /* 0x000fe40000000f00 */
[----:B-1----:R-:W-:-:S04]  /*00f0*/  ISETP.GE.U32.AND P0, PT, R3, UR8, PT ;  /* 0x0000000803007c0c */ /* 0x002fc8000bf06070 */
[----:B0-----:R-:W-:-:S13]  /*0100*/  ISETP.GE.U32.OR P0, PT, R7, R54, P0 ;  /* 0x000000360700720c */ /* 0x001fda0000706470 */
        /* <DEDUP_REMOVED lines=12> */
[C---:B------:R-:W-:Y:S01]  /*01d0*/  LOP3.LUT R7, R3.reuse, 0x140, RZ, 0xfc, !PT ;  /* 0x0000014003077812 */ /* 0x040fe200078efcff */
[-CC-:B------:R-:W-:Y:S01]  /*01e0*/  IMAD R32, R32, R54.reuse, R5.reuse ;  /* 0x0000003620207224 */ /* 0x180fe200078e0205 */
[C---:B------:R-:W-:Y:S02]  /*01f0*/  LOP3.LUT R9, R3.reuse, 0x160, RZ, 0xfc, !PT ;  /* 0x0000016003097812 */ /* 0x040fe400078efcff */
[----:B------:R-:W-:Y:S01]  /*0200*/  LOP3.LUT R11, R3, 0x180, RZ, 0xfc, !PT ;  /* 0x00000180030b7812 */ /* 0x000fe200078efcff */
[-CC-:B------:R-:W-:Y:S01]  /*0210*/  IMAD R8, R7, R54.reuse, R5.reuse ;  /* 0x0000003607087224 */ /* 0x180fe200078e0205 */
[----:B------:R-:W-:Y:S01]  /*0220*/  LOP3.LUT R0, R3, 0x100, RZ, 0xfc, !PT ;  /* 0x0000010003007812 */ /* 0x000fe200078efcff */
[-CC-:B------:R-:W-:Y:S01]  /*0230*/  IMAD R10, R9, R54.reuse, R5.reuse ;  /* 0x00000036090a7224 */ /* 0x180fe200078e0205 */
[----:B------:R-:W-:Y:S01]  /*0240*/  LOP3.LUT R13, R3, 0x1a0, RZ, 0xfc, !PT ;  /* 0x000001a0030d7812 */ /* 0x000fe200078efcff */
        /* <DEDUP_REMOVED lines=20> */
[--C-:B------:R-:W-:Y:S01]  /*0390*/  IMAD R28, R27, R54, R5.reuse ;  /* 0x000000361b1c7224 */ /* 0x100fe200078e0205 */
[----:B------:R-:W-:Y:S01]  /*03a0*/  IADD3 R7, PT, PT, R57, R8, RZ ;  /* 0x0000000839077210 */ /* 0x000fe20007ffe0ff */
[----:B------:R-:W-:-:S02]  /*03b0*/  IMAD R30, R29, R54, R5 ;  /* 0x000000361d1e7224 */ /* 0x000fc400078e0205 */
[----:B------:R-:W-:Y:S02]  /*03c0*/  HFMA2 R2, -RZ, RZ, 0, 0 ;  /* 0x00000000ff027431 */ /* 0x000fe400000001ff */
[----:B------:R-:W-:Y:S01]  /*03d0*/  IMAD R0, R3, R54, R5 ;  /* 0x0000003603007224 */ /* 0x000fe200078e0205 */
[C---:B------:R-:W-:Y:S02]  /*03e0*/  IADD3 R8, PT, PT, R57.reuse, R10, RZ ;  /* 0x0000000a39087210 */ /* 0x040fe40007ffe0ff */
[C---:B------:R-:W-:Y:S02]  /*03f0*/  IADD3 R9, PT, PT, R57.reuse, R12, RZ ;  /* 0x0000000c39097210 */ /* 0x040fe40007ffe0ff */
[C---:B------:R-:W-:Y:S02]  /*0400*/  IADD3 R17, PT, PT, R57.reuse, R4, RZ ;  /* 0x0000000439117210 */ /* 0x040fe40007ffe0ff */
[C---:B------:R-:W-:Y:S02]  /*0410*/  IADD3 R10, PT, PT, R57.reuse, R14, RZ ;  /* 0x0000000e390a7210 */ /* 0x040fe40007ffe0ff */
[----:B------:R-:W-:-:S02]  /*0420*/  IADD3 R11, PT, PT, R57, R16, RZ ;  /* 0x00000010390b7210 */ /* 0x000fc40007ffe0ff */
[C---:B------:R-:W-:Y:S02]  /*0430*/  IADD3 R12, PT, PT, R57.reuse, R18, RZ ;  /* 0x00000012390c7210 */ /* 0x040fe40007ffe0ff */
[C---:B------:R-:W-:Y:S02]  /*0440*/  IADD3 R5, PT, PT, R57.reuse, R32, RZ ;  /* 0x0000002039057210 */ /* 0x040fe40007ffe0ff */
[----:B------:R-:W-:Y:S02]  /*0450*/  IADD3 R0, PT, PT, R57, R0, RZ ;  /* 0x0000000039007210 */ /* 0x000fe40007ffe0ff */
[----:B------:R-:W-:Y:S02]  /*0460*/  IADD3 R19, PT, PT, -R19, RZ, RZ ;  /* 0x000000ff13137210 */ /* 0x000fe40007ffe1ff */
[C---:B------:R-:W-:Y:S02]  /*0470*/  IADD3 R6, PT, PT, R57.reuse, R6, RZ ;  /* 0x0000000639067210 */ /* 0x040fe40007ffe0ff */
[----:B------:R-:W-:-:S02]  /*0480*/  IADD3 R13, PT, PT, R57, R20, RZ ;  /* 0x00000014390d7210 */ /* 0x000fc40007ffe0ff */
[C---:B------:R-:W-:Y:S02]  /*0490*/  IADD3 R14, PT, PT, R57.reuse, R22, RZ ;  /* 0x00000016390e7210 */ /* 0x040fe40007ffe0ff */
[C---:B------:R-:W-:Y:S02]  /*04a0*/  IADD3 R15, PT, PT, R57.reuse, R24, RZ ;  /* 0x00000018390f7210 */ /* 0x040fe40007ffe0ff */
[C---:B------:R-:W-:Y:S02]  /*04b0*/  IADD3 R16, PT, PT, R57.reuse, R26, RZ ;  /* 0x0000001a39107210 */ /* 0x040fe40007ffe0ff */
[C---:B------:R-:W-:Y:S02]  /*04c0*/  IADD3 R4, PT, PT, R57.reuse, R28, RZ ;  /* 0x0000001c39047210 */ /* 0x040fe40007ffe0ff */
[----:B------:R-:W-:-:S07]  /*04d0*/  IADD3 R18, PT, PT, R57, R30, RZ ;  /* 0x0000001e39127210 */ /* 0x000fce0007ffe0ff */
.L_x_2041:
        /* <DEDUP_REMOVED lines=118> */
.L_x_2040:
[----:B------:R-:W-:Y:S05]  /*0c40*/  BSYNC.RECONVERGENT B1 ;  /* 0x0000000000017941 */ /* 0x000fea0003800200 */
.L_x_2039:
        /* <DEDUP_REMOVED lines=16> */
[----:B0-----:R-:W-:-:S04]  /*0d50*/  IMAD.WIDE.U32 R14, R9, 0x4, R6 ;  /* 0x00000004090e7825 */ /* 0x001fc800078e0006 */
[----:B------:R-:W-:Y:S01]  /*0d60*/  IMAD.WIDE.U32 R18, R21, 0x4, R6 ;  /* 0x0000000415127825 */ /* 0x000fe200078e0006 */
[----:B------:R0:W2:Y:S03]  /*0d70*/  LDG.E R10, desc[UR6][R14.64] ;  /* 0x000000060e0a7981 */ /* 0x0000a6000c1e1900 */
[--C-:B-1----:R-:W-:Y:S02]  /*0d80*/  IMAD.WIDE.U32 R16, R9, 0x4, R4.reuse ;  /* 0x0000000409107825 */ /* 0x102fe400078e0004 */
[----:B------:R1:W3:Y:S02]  /*0d90*/  LDG.E R9, desc[UR6][R18.64] ;  /* 0x0000000612097981 */ /* 0x0002e4000c1e1900 */
[----:B------:R-:W-:Y:S02]  /*0da0*/  IMAD.WIDE.U32 R20, R21, 0x4, R4 ;  /* 0x0000000415147825 */ /* 0x000fe400078e0004 */
[----:B------:R4:W5:Y:S02]  /*0db0*/  LDG.E R13, desc[UR6][R16.64] ;  /* 0x00000006100d7981 */ /* 0x000964000c1e1900 */
[----:B------:R-:W-:-:S02]  /*0dc0*/  IMAD.WIDE.U32 R22, R25, 0x4, R6 ;  /* 0x0000000419167825 */ /* 0x000fc400078e0006 */
[----:B------:R-:W5:Y:S02]  /*0dd0*/  LDG.E R32, desc[UR6][R20.64] ;  /* 0x0000000614207981 */ /* 0x000f64000c1e1900 */
[----:B------:R-:W-:Y:S01]  /*0de0*/  IMAD.WIDE.U32 R24, R25, 0x4, R4 ;  /* 0x0000000419187825 */ /* 0x000fe200078e0004 */
[CC--:B0-----:R-:W-:Y:S01]  /*0df0*/  LEA R15, R54.reuse, R35.reuse, 0x5 ;  /* 0x00000023360f7211 */ /* 0x0c1fe200078e28ff */
[----:B------:R0:W5:Y:S02]  /*0e00*/  LDG.E R12, desc[UR6][R22.64] ;  /* 0x00000006160c7981 */ /* 0x000164000c1e1900 */
[C---:B------:R-:W-:Y:S02]  /*0e10*/  IMAD.WIDE.U32 R26, R31.reuse, 0x4, R6 ;  /* 0x000000041f1a7825 */ /* 0x040fe400078e0006 */
[----:B------:R-:W5:Y:S02]  /*0e20*/  LDG.E R24, desc[UR6][R24.64] ;  /* 0x0000000618187981 */ /* 0x000f64000c1e1900 */
[--C-:B-1----:R-:W-:Y:S01]  /*0e30*/  IMAD.WIDE.U32 R18, R31, 0x4, R4.reuse ;  /* 0x000000041f127825 */ /* 0x102fe200078e0004 */
[----:B----4-:R-:W-:Y:S01]  /*0e40*/  LEA R17, R54, R35, 0x6 ;  /* 0x0000002336117211 */ /* 0x010fe200078e30ff */
[----:B------:R-:W4:Y:S02]  /*0e50*/  LDG.E R26, desc[UR6][R26.64] ;  /* 0x000000061a1a7981 */ /* 0x000f24000c1e1900 */
[----:B------:R-:W-:-:S02]  /*0e60*/  IMAD.WIDE.U32 R30, R35, 0x4, R4 ;  /* 0x00000004231e7825 */ /* 0x000fc400078e0004 */
[----:B------:R-:W4:Y:S02]  /*0e70*/  LDG.E R18, desc[UR6][R18.64] ;  /* 0x0000000612127981 */ /* 0x000f24000c1e1900 */
[--C-:B------:R-:W-:Y:S02]  /*0e80*/  IMAD.WIDE.U32 R28, R35, 0x4, R6.reuse ;  /* 0x00000004231c7825 */ /* 0x100fe400078e0006 */
[----:B------:R-:W4:Y:S02]  /*0e90*/  LDG.E R30, desc[UR6][R30.64] ;  /* 0x000000061e1e7981 */ /* 0x000f24000c1e1900 */
[C---:B0-----:R-:W-:Y:S02]  /*0ea0*/  IMAD.WIDE.U32 R22, R15.reuse, 0x4, R6 ;  /* 0x000000040f167825 */ /* 0x041fe400078e0006 */
[----:B------:R0:W4:Y:S02]  /*0eb0*/  LDG.E R11, desc[UR6][R28.64] ;  /* 0x000000061c0b7981 */ /* 0x000124000c1e1900 */
[----:B------:R-:W-:-:S02]  /*0ec0*/  IMAD.WIDE.U32 R20, R15, 0x4, R4 ;  /* 0x000000040f147825 */ /* 0x000fc400078e0004 */
[----:B------:R-:W4:Y:S02]  /*0ed0*/  LDG.E R22, desc[UR6][R22.64] ;  /* 0x0000000616167981 */ /* 0x000f24000c1e1900 */
[C---:B------:R-:W-:Y:S02]  /*0ee0*/  IMAD.WIDE.U32 R14, R17.reuse, 0x4, R6 ;  /* 0x00000004110e7825 */ /* 0x040fe400078e0006 */
[----:B------:R-:W4:Y:S01]  /*0ef0*/  LDG.E R20, desc[UR6][R20.64] ;  /* 0x0000000614147981 */ /* 0x000f22000c1e1900 */
[----:B0-----:R-:W-:Y:S01]  /*0f00*/  LEA R29, R54, R17, 0x5 ;  /* 0x00000011361d7211 */ /* 0x001fe200078e28ff */
[----:B------:R-:W-:Y:S02]  /*0f10*/  IMAD.WIDE.U32 R16, R17, 0x4, R4 ;  /* 0x0000000411107825 */ /* 0x000fe400078e0004 */
[----:B------:R-:W4:Y:S02]  /*0f20*/  LDG.E R14, desc[UR6][R14.64] ;  /* 0x000000060e0e7981 */ /* 0x000f24000c1e1900 */
[----:B------:R-:W-:-:S02]  /*0f30*/  IMAD.WIDE.U32 R6, R29, 0x4, R6 ;  /* 0x000000041d067825 */ /* 0x000fc400078e0006 */
[----:B------:R-:W4:Y:S02]  /*0f40*/  LDG.E R16, desc[UR6][R16.64] ;  /* 0x0000000610107981 */ /* 0x000f24000c1e1900 */
[----:B------:R-:W-:Y:S02]  /*0f50*/  IMAD.WIDE.U32 R4, R29, 0x4, R4 ;  /* 0x000000041d047825 */ /* 0x000fe400078e0004 */
[----:B------:R-:W4:Y:S04]  /*0f60*/  LDG.E R6, desc[UR6][R6.64] ;  /* 0x0000000606067981 */ /* 0x000f28000c1e1900 */
[----:B------:R-:W4:Y:S01]  /*0f70*/  LDG.E R4, desc[UR6][R4.64] ;  /* 0x0000000604047981 */ /* 0x000f22000c1e1900 */
[----:B------:R-:W-:Y:S01]  /*0f80*/  IADD3 R3, PT, PT, R3, 0x100, RZ ;  /* 0x0000010003037810 */ /* 0x000fe20007ffe0ff */
[----:B--2---:R-:W-:-:S04]  /*0f90*/  FADD.FTZ R10, R43, R10 ;  /* 0x0000000a2b0a7221 */ /* 0x004fc80000010000 */
[----:B---3--:R-:W-:Y:S01]  /*0fa0*/  FADD.FTZ R9, R10, R9 ;  /* 0x000000090a097221 */ /* 0x008fe20000010000 */
[----:B-----5:R-:W-:-:S04]  /*0fb0*/  FADD.FTZ R13, R2, R13 ;  /* 0x0000000d020d7221 */ /* 0x020fc80000010000 */
[----:B------:R-:W-:Y:S01]  /*0fc0*/  FADD.FTZ R13, R13, R32 ;  /* 0x000000200d0d7221 */ /* 0x000fe20000010000 */
[----:B------:R-:W-:-:S03]  /*0fd0*/  FADD.FTZ R9, R9, R12 ;  /* 0x0000000c09097221 */ /* 0x000fc60000010000 */
[----:B------:R-:W-:Y:S01]  /*0fe0*/  FADD.FTZ R13, R13, R24 ;  /* 0x000000180d0d7221 */ /* 0x000fe20000010000 */
[----:B----4-:R-:W-:-:S03]  /*0ff0*/  FADD.FTZ R26, R9, R26 ;  /* 0x0000001a091a7221 */ /* 0x010fc60000010000 */
[----:B------:R-:W-:-:S04]  /*1000*/  FADD.FTZ R13, R13, R18 ;  /* 0x000000120d0d7221 */ /* 0x000fc80000010000 */
[----:B------:R-:W-:Y:S01]  /*1010*/  FADD.FTZ R13, R13, R30 ;  /* 0x0000001e0d0d7221 */ /* 0x000fe20000010000 */
[----:B------:R-:W-:-:S04]  /*1020*/  FADD.FTZ R11, R26, R11 ;  /* 0x0000000b1a0b7221 */ /* 0x000fc80000010000 */
[----:B------:R-:W-:Y:S01]  /*1030*/  FADD.FTZ R11, R11, R22 ;  /* 0x000000160b0b7221 */ /* 0x000fe20000010000 */
[----:B------:R-:W-:-:S03]  /*1040*/  FADD.FTZ R13, R13, R20 ;  /* 0x000000140d0d7221 */ /* 0x000fc60000010000 */
[----:B------:R-:W-:Y:S01]  /*1050*/  FADD.FTZ R11, R11, R14 ;  /* 0x0000000e0b0b7221 */ /* 0x000fe20000010000 */
[----:B------:R-:W-:-:S03]  /*1060*/  FADD.FTZ R13, R13, R16 ;  /* 0x000000100d0d7221 */ /* 0x000fc60000010000 */
[----:B------:R-:W-:Y:S01]  /*1070*/  FADD.FTZ R43, R11, R6 ;  /* 0x000000060b2b7221 */ /* 0x000fe20000010000 */
[----:B------:R-:W-:-:S07]  /*1080*/  FADD.FTZ R2, R13, R4 ;  /* 0x000000040d027221 */ /* 0x000fce0000010000 */
.L_x_2043:
[----:B------:R-:W-:Y:S05]  /*1090*/  BSYNC.RECONVERGENT B1 ;  /* 0x0000000000017941 */ /* 0x000fea0003800200 */
.L_x_2042:
        /* <DEDUP_REMOVED lines=37> */
.L_x_2045:
[----:B------:R-:W-:Y:S05]  /*12f0*/  BSYNC.RECONVERGENT B1 ;  /* 0x0000000000017941 */ /* 0x000fea0003800200 */
.L_x_2044:
[----:B------:R-:W-:Y:S05]  /*1300*/  @!P1 BRA `(.L_x_2038) ;  /* 0x00000000003c9947 */ /* 0x000fea0003800000 */
[----:B------:R-:W0:Y:S01]  /*1310*/  LDC.64 R8, c[0x0][0x440] ;  /* 0x00011000ff087b82 */ /* 0x000e220000000a00 */
[----:B------:R-:W-:Y:S01]  /*1320*/  IMAD R0, R3, R54, R0 ;  /* 0x0000003603007224 */ /* 0x000fe200078e0200 */
[----:B------:R-:W-:-:S04]  /*1330*/  IADD3 R12, PT, PT, -R55, RZ, RZ ;  /* 0x000000ff370c7210 */ /* 0x000fc80007ffe1ff */
[----:B------:R-:W-:Y:S02]  /*1340*/  IADD3 R3, PT, PT, R57, R0, RZ ;  /* 0x0000000039037210 */ /* 0x000fe40007ffe0ff */
[----:B------:R-:W1:Y:S05]  /*1350*/  LDC.64 R10, c[0x0][0x448] ;  /* 0x00011200ff0a7b82 */ /* 0x000e6a0000000a00 */
.L_x_2046:
        /* <DEDUP_REMOVED lines=10> */
.L_x_2038:
[----:B------:R-:W-:Y:S05]  /*1400*/  BSYNC.RECONVERGENT B0 ;  /* 0x0000000000007941 */ /* 0x000fea0003800200 */
.L_x_2037:
[----:B------:R-:W0:Y:S01]  /*1410*/  S2R R3, SR_TID.X ;  /* 0x0000000000037919 */ /* 0x000e220000002100 */
[----:B------:R-:W1:Y:S01]  /*1420*/  S2UR UR5, SR_CgaCtaId ;  /* 0x00000000000579c3 */ /* 0x000e620000008800 */
[----:B------:R-:W-:Y:S01]  /*1430*/  UMOV UR4, 0x400 ;  /* 0x0000040000047882 */ /* 0x000fe20000000000 */
[C---:B------:R-:W-:Y:S02]  /*1440*/  SHF.L.U32 R5, R57.reuse, 0x7, RZ ;  /* 0x0000000739057819 */ /* 0x040fe400000006ff */
[----:B------:R-:W-:Y:S02]  /*1450*/  SHF.L.U32 R58, R58, 0x4, RZ ;  /* 0x000000043a3a7819 */ /* 0x000fe400000006ff */
[----:B------:R-:W-:Y:S02]  /*1460*/  ISETP.NE.AND P0, PT, R57, RZ, PT ;  /* 0x000000ff3900720c */ /* 0x000fe40003f05270 */
[----:B------:R-:W-:-:S04]  /*1470*/  LOP3.LUT R58, R58, 0x7ffffff0, RZ, 0xc0, !PT ;  /* 0x7ffffff03a3a7812 */ /* 0x000fc800078ec0ff */
[----:B------:R-:W-:Y:S01]  /*1480*/  IADD3 R11, PT, PT, R57, R58, RZ ;  /* 0x0000003a390b7210 */ /* 0x000fe20007ffe0ff */
[----:B-1----:R-:W-:Y:S01]  /*1490*/  ULEA UR4, UR5, UR4, 0x18 ;  /* 0x0000000405047291 */ /* 0x002fe2000f8ec0ff */
[----:B0-----:R-:W-:-:S04]  /*14a0*/  SHF.R.U32.HI R12, RZ, 0x5, R3 ;  /* 0x00000005ff0c7819 */ /* 0x001fc80000011603 */
[----:B------:R-:W-:-:S04]  /*14b0*/  LOP3.LUT R0, R12, 0x1f, R3, 0x78, !PT ;  /* 0x0000001f0c007812 */ /* 0x000fc800078e7803 */
[C---:B------:R-:W-:Y:S02]  /*14c0*/  LOP3.LUT R3, R0.reuse, 0x3e0, R3, 0xf8, !PT ;  /* 0x000003e000037812 */ /* 0x040fe400078ef803 */
[----:B------:R-:W-:Y:S02]  /*14d0*/  SHF.L.U32 R0, R0, 0x2, RZ ;  /* 0x0000000200007819 */ /* 0x000fe400000006ff */
[----:B------:R-:W-:Y:S02]  /*14e0*/  LEA R3, R3, UR4, 0x2 ;  /* 0x0000000403037c11 */ /* 0x000fe4000f8e10ff */
[----:B------:R-:W-:-:S03]  /*14f0*/  LOP3.LUT R0, R5, R0, RZ, 0xfc, !PT ;  /* 0x0000000005007212 */ /* 0x000fc600078efcff */
[----:B------:R-:W-:Y:S04]  /*1500*/  STS [R3], R2 ;  /* 0x0000000203007388 */ /* 0x000fe80000000800 */
        /* <DEDUP_REMOVED lines=38> */
[----:B------:R-:W3:Y:S01]  /*1770*/  LDC.64 R8, c[0x0][0x480] ;  /* 0x00012000ff087b82 */ /* 0x000ee20000000a00 */
[----:B0-----:R-:W-:-:S04]  /*1780*/  IMAD.WIDE.U32 R6, R11, 0x8, R6 ;  /* 0x000000080b067825 */ /* 0x001fc800078e0006 */
[----:B---3--:R-:W-:Y:S01]  /*1790*/  IMAD.WIDE.U32 R8, R11, 0x8, R8 ;  /* 0x000000080b087825 */ /* 0x008fe200078e0008 */
[----:B-1----:R-:W-:Y:S04]  /*17a0*/  STG.E.64 desc[UR6][R6.64], R4 ;  /* 0x0000000406007986 */ /* 0x002fe8000c101b06 */
[----:B--2---:R-:W-:Y:S01]  /*17b0*/  STG.E.64 desc[UR6][R8.64], R2 ;  /* 0x0000000208007986 */ /* 0x004fe2000c101b06 */
[----:B------:R-:W-:Y:S05]  /*17c0*/  EXIT ;  /* 0x000000000000794d */ /* 0x000fea0003800000 */
.L_x_2047:
        /* <DEDUP_REMOVED lines=11> */
.L_x_7242:


//--------------------- .text._ZN10layer_norm40ln_parallel_residual_bwd_finalize_kernelINS_22Kernel_traits_finalizeILj7168Ef13__nv_bfloat16S2_S2_fjLb0ELj1024ELj4ENS_18Kernel_traits_baseILj7168EfS2_S2_S2_fjLj1024EEEEELb0EEEvNS_9BwdParamsE --------------------------
	.section	.text._ZN10layer_norm40ln_parallel_residual_bwd_finalize_kernelINS_22Kernel_traits_finalizeILj7168Ef13__nv_bfloat16S2_S2_fjLb0ELj1024ELj4ENS_18Kernel_traits_baseILj7168EfS2_S2_S2_fjLj1024EEEEELb0EEEvNS_9BwdParamsE,"ax",@progbits
	.align	128
        .global         _ZN10layer_norm40ln_parallel_residual_bwd_finalize_kernelINS_22Kernel_traits_finalizeILj7168Ef13__nv_bfloat16S2_S2_fjLb0ELj1024ELj4ENS_18Kernel_traits_baseILj7168EfS2_S2_S2_fjLj1024EEEEELb0EEEvNS_9BwdParamsE
        .type           _ZN10layer_norm40ln_parallel_residual_bwd_finalize_kernelINS_22Kernel_traits_finalizeILj7168Ef13__nv_bfloat16S2_S2_fjLb0ELj1024ELj4ENS_18Kernel_traits_baseILj7168EfS2_S2_S2_fjLj1024EEEEELb0EEEvNS_9BwdParamsE,@function
        .size           _ZN10layer_norm40ln_parallel_residual_bwd_finalize_kernelINS_22Kernel_traits_finalizeILj7168Ef13__nv_bfloat16S2_S2_fjLb0ELj1024ELj4ENS_18Kernel_traits_baseILj7168EfS2_S2_S2_fjLj1024EEEEELb0EEEvNS_9BwdParamsE,(.L_x_7243 - _ZN10layer_norm40ln_parallel_residual_bwd_finalize_kernelINS_22Kernel_traits_finalizeILj7168Ef13__nv_bfloat16S2_S2_fjLb0ELj1024ELj4ENS_18Kernel_traits_baseILj7168EfS2_S2_S2_fjLj1024EEEEELb0EEEvNS_9BwdParamsE)
        .other          _ZN10layer_norm40ln_parallel_residual_bwd_finalize_kernelINS_22Kernel_traits_finalizeILj7168Ef13__nv_bfloat16S2_S2_fjLb0ELj1024ELj4ENS_18Kernel_traits_baseILj7168EfS2_S2_S2_fjLj1024EEEEELb0EEEvNS_9BwdParamsE,@"STO_CUDA_ENTRY STV_DEFAULT"
_ZN10layer_norm40ln_parallel_residual_bwd_finalize_kernelINS_22Kernel_traits_finalizeILj7168Ef13__nv_bfloat16S2_S2_fjLb0ELj1024ELj4ENS_18Kernel_traits_baseILj7168EfS2_S2_S2_fjLj1024EEEEELb0EEEvNS_9BwdParamsE:
.text._ZN10layer_norm40ln_parallel_residual_bwd_finalize_kernelINS_22Kernel_traits_finalizeILj7168Ef13__nv_bfloat16S2_S2_fjLb0ELj1024ELj4ENS_18Kernel_traits_baseILj7168EfS2_S2_S2_fjLj1024EEEEELb0EEEvNS_9BwdParamsE:
        /* <DEDUP_REMOVED lines=58> */
.L_x_2052:
        /* <DEDUP_REMOVED lines=16> */
[----:B------:R0:W3:Y:S02]  /*04a0*/  LDG.E R22, desc[UR6][R16.64] ;  /* 0x0000000610167981 */ /* 0x0000e4000c1e1900 */
[----:B0-----:R-:W-:-:S05]  /*04b0*/  IMAD.WIDE.U32 R16, R21, 0x4, R14 ;  /* 0x0000000415107825 */ /* 0x001fca00078e000e */
[----:B------:R-:W4:Y:S01]  /*04c0*/  LDG.E R24, desc[UR6][R16.64] ;  /* 0x0000000610187981 */ /* 0x000f22000c1e1900 */
[----:B------:R-:W-:-:S05]  /*04d0*/  IMAD.WIDE.U32 R14, R23, 0x4, R14 ;  /* 0x00000004170e7825 */ /* 0x000fca00078e000e */
[----:B------:R0:W5:Y:S02]  /*04e0*/  LDG.E R26, desc[UR6][R14.64] ;  /* 0x000000060e1a7981 */ /* 0x000164000c1e1900 */
[----:B0-----:R-:W0:Y:S02]  /*04f0*/  LDC.64 R14, c[0x0][0x448] ;  /* 0x00011200ff0e7b82 */ /* 0x001e240000000a00 */
[----:B0-----:R-:W-:-:S04]  /*0500*/  IMAD.WIDE.U32 R16, R12, 0x4, R14 ;  /* 0x000000040c107825 */ /* 0x001fc800078e000e */
[----:B--2---:R-:W-:Y:S01]  /*0510*/  FADD.FTZ R8, R29, R8 ;  /* 0x000000081d087221 */ /* 0x004fe20000010000 */
[----:B------:R-:W-:-:S04]  /*0520*/  IMAD.WIDE.U32 R28, R4, 0x4, R14 ;  /* 0x00000004041c7825 */ /* 0x000fc800078e000e */
[----:B---3--:R-:W-:-:S04]  /*0530*/  FADD.FTZ R8, R8, R22 ;  /* 0x0000001608087221 */ /* 0x008fc80000010000 */
[----:B----4-:R-:W-:Y:S02]  /*0540*/  FADD.FTZ R8, R8, R24 ;  /* 0x0000001808087221 */ /* 0x010fe40000010000 */
[----:B------:R0:W2:Y:S02]  /*0550*/  LDG.E R24, desc[UR6][R28.64] ;  /* 0x000000061c187981 */ /* 0x0000a4000c1e1900 */
[----:B0-----:R-:W-:-:S05]  /*0560*/  IMAD.WIDE.U32 R28, R13, 0x4, R14 ;  /* 0x000000040d1c7825 */ /* 0x001fca00078e000e */
[----:B------:R-:W3:Y:S01]  /*0570*/  LDG.E R22, desc[UR6][R28.64] ;  /* 0x000000061c167981 */ /* 0x000ee2000c1e1900 */
[----:B-----5:R-:W-:-:S03]  /*0580*/  FADD.FTZ R8, R8, R26 ;  /* 0x0000001a08087221 */ /* 0x020fc60000010000 */
[----:B------:R0:W4:Y:S02]  /*0590*/  LDG.E R26, desc[UR6][R16.64] ;  /* 0x00000006101a7981 */ /* 0x000124000c1e1900 */
[----:B0-----:R-:W-:-:S04]  /*05a0*/  IMAD.WIDE.U32 R16, R27, 0x4, R14 ;  /* 0x000000041b107825 */ /* 0x001fc800078e000e */
[----:B--2---:R-:W-:Y:S02]  /*05b0*/  FADD.FTZ R24, R24, R20 ;  /* 0x0000001418187221 */ /* 0x004fe40000010000 */
[----:B------:R0:W2:Y:S02]  /*05c0*/  LDG.E R20, desc[UR6][R16.64] ;  /* 0x0000000610147981 */ /* 0x0000a4000c1e1900 */
[----:B0-----:R-:W-:-:S04]  /*05d0*/  IMAD.WIDE.U32 R16, R25, 0x4, R14 ;  /* 0x0000000419107825 */ /* 0x001fc800078e000e */
[----:B---3--:R-:W-:Y:S02]  /*05e0*/  FADD.FTZ R22, R24, R22 ;  /* 0x0000001618167221 */ /* 0x008fe40000010000 */
[----:B------:R0:W3:Y:S02]  /*05f0*/  LDG.E R24, desc[UR6][R16.64] ;  /* 0x0000000610187981 */ /* 0x0000e4000c1e1900 */
        /* <DEDUP_REMOVED lines=74> */
.L_x_2051:
[----:B------:R-:W-:Y:S05]  /*0aa0*/  BSYNC.RECONVERGENT B1 ;  /* 0x0000000000017941 */ /* 0x000fea0003800200 */
.L_x_2050:
        /* <DEDUP_REMOVED lines=17> */
[----:B--2---:R-:W-:-:S06]  /*0bc0*/  IMAD.WIDE.U32 R26, R19, 0x4, R14 ;  /* 0x00000004131a7825 */ /* 0x004fcc00078e000e */
[----:B------:R-:W2:Y:S01]  /*0bd0*/  LDG.E R26, desc[UR6][R26.64] ;  /* 0x000000061a1a7981 */ /* 0x000ea2000c1e1900 */
[----:B0-----:R-:W-:-:S06]  /*0be0*/  IMAD.WIDE.U32 R24, R19, 0x4, R12 ;  /* 0x0000000413187825 */ /* 0x001fcc00078e000c */
[----:B------:R-:W4:Y:S01]  /*0bf0*/  LDG.E R25, desc[UR6][R24.64] ;  /* 0x0000000618197981 */ /* 0x000f22000c1e1900 */
[----:B---3--:R-:W-:-:S03]  /*0c00*/  FADD.FTZ R8, R8, R21 ;  /* 0x0000001508087221 */ /* 0x008fc60000010000 */
[----:B------:R0:W3:Y:S02]  /*0c10*/  LDG.E R21, desc[UR6][R28.64] ;  /* 0x000000061c157981 */ /* 0x0000e4000c1e1900 */
[----:B0-----:R-:W-:Y:S01]  /*0c20*/  LEA R29, R3, R19, 0x5 ;  /* 0x00000013031d7211 */ /* 0x001fe200078e28ff */
[----:B--2---:R-:W-:-:S04]  /*0c30*/  FADD.FTZ R24, R11, R26 ;  /* 0x0000001a0b187221 */ /* 0x004fc80000010000 */
[----:B------:R-:W-:-:S05]  /*0c40*/  IMAD.WIDE.U32 R26, R29, 0x4, R22 ;  /* 0x000000041d1a7825 */ /* 0x000fca00078e0016 */
[----:B------:R-:W2:Y:S01]  /*0c50*/  LDG.E R11, desc[UR6][R26.64] ;  /* 0x000000061a0b7981 */ /* 0x000ea2000c1e1900 */
[----:B----4-:R-:W-:Y:S01]  /*0c60*/  FADD.FTZ R25, R20, R25 ;  /* 0x0000001914197221 */ /* 0x010fe20000010000 */
[----:B---3--:R-:W-:Y:S01]  /*0c70*/  FADD.FTZ R18, R18, R21 ;  /* 0x0000001512127221 */ /* 0x008fe20000010000 */
[----:B------:R-:W-:-:S06]  /*0c80*/  IMAD.WIDE.U32 R20, R29, 0x4, R12 ;  /* 0x000000041d147825 */ /* 0x000fcc00078e000c */
[----:B------:R-:W3:Y:S01]  /*0c90*/  LDG.E R20, desc[UR6][R20.64] ;  /* 0x0000000614147981 */ /* 0x000ee2000c1e1900 */
[----:B------:R-:W-:Y:S01]  /*0ca0*/  LEA R19, R3, R19, 0x6 ;  /* 0x0000001303137211 */ /* 0x000fe200078e30ff */
[----:B--2---:R-:W-:Y:S01]  /*0cb0*/  FADD.FTZ R11, R8, R11 ;  /* 0x0000000b080b7221 */ /* 0x004fe20000010000 */
[----:B---3--:R-:W-:Y:S01]  /*0cc0*/  FADD.FTZ R25, R25, R20 ;  /* 0x0000001419197221 */ /* 0x008fe20000010000 */
[----:B------:R-:W-:-:S04]  /*0cd0*/  IMAD.WIDE.U32 R20, R29, 0x4, R14 ;  /* 0x000000041d147825 */ /* 0x000fc800078e000e */
[----:B------:R-:W-:Y:S02]  /*0ce0*/  IMAD.WIDE.U32 R28, R29, 0x4, R16 ;  /* 0x000000041d1c7825 */ /* 0x000fe400078e0010 */
[----:B------:R-:W2:Y:S04]  /*0cf0*/  LDG.E R21, desc[UR6][R20.64] ;  /* 0x0000000614157981 */ /* 0x000ea8000c1e1900 */
[----:B------:R0:W3:Y:S02]  /*0d00*/  LDG.E R8, desc[UR6][R28.64] ;  /* 0x000000061c087981 */ /* 0x0000e4000c1e1900 */
[----:B0-----:R-:W-:-:S06]  /*0d10*/  IMAD.WIDE.U32 R28, R19, 0x4, R22 ;  /* 0x00000004131c7825 */ /* 0x001fcc00078e0016 */
[----:B------:R-:W4:Y:S01]  /*0d20*/  LDG.E R28, desc[UR6][R28.64] ;  /* 0x000000061c1c7981 */ /* 0x000f22000c1e1900 */
[----:B------:R-:W-:-:S04]  /*0d30*/  IMAD.WIDE.U32 R26, R19, 0x4, R12 ;  /* 0x00000004131a7825 */ /* 0x000fc800078e000c */
[----:B--2---:R-:W-:Y:S01]  /*0d40*/  FADD.FTZ R24, R24, R21 ;  /* 0x0000001518187221 */ /* 0x004fe20000010000 */
[----:B---3--:R-:W-:Y:S02]  /*0d50*/  FADD.FTZ R21, R18, R8 ;  /* 0x0000000812157221 */ /* 0x008fe40000010000 */
[----:B------:R0:W2:Y:S02]  /*0d60*/  LDG.E R8, desc[UR6][R26.64] ;  /* 0x000000061a087981 */ /* 0x0000a4000c1e1900 */
[----:B0-----:R-:W-:Y:S01]  /*0d70*/  LEA R27, R3, R19, 0x5 ;  /* 0x00000013031b7211 */ /* 0x001fe200078e28ff */
[----:B----4-:R-:W-:Y:S01]  /*0d80*/  FADD.FTZ R20, R11, R28 ;  /* 0x0000001c0b147221 */ /* 0x010fe20000010000 */
[----:B------:R-:W-:-:S04]  /*0d90*/  IMAD.WIDE.U32 R28, R19, 0x4, R14 ;  /* 0x00000004131c7825 */ /* 0x000fc800078e000e */
[----:B------:R-:W-:Y:S01]  /*0da0*/  IMAD.WIDE.U32 R18, R19, 0x4, R16 ;  /* 0x0000000413127825 */ /* 0x000fe200078e0010 */
[----:B------:R-:W3:Y:S03]  /*0db0*/  LDG.E R11, desc[UR6][R28.64] ;  /* 0x000000061c0b7981 */ /* 0x000ee6000c1e1900 */
[C---:B------:R-:W-:Y:S02]  /*0dc0*/  IMAD.WIDE.U32 R22, R27.reuse, 0x4, R22 ;  /* 0x000000041b167825 */ /* 0x040fe400078e0016 */
[----:B------:R-:W4:Y:S02]  /*0dd0*/  LDG.E R18, desc[UR6][R18.64] ;  /* 0x0000000612127981 */ /* 0x000f24000c1e1900 */
[C---:B------:R-:W-:Y:S02]  /*0de0*/  IMAD.WIDE.U32 R12, R27.reuse, 0x4, R12 ;  /* 0x000000041b0c7825 */ /* 0x040fe400078e000c */
[----:B------:R-:W5:Y:S02]  /*0df0*/  LDG.E R23, desc[UR6][R22.64] ;  /* 0x0000000616177981 */ /* 0x000f64000c1e1900 */
[----:B------:R-:W-:-:S02]  /*0e00*/  IMAD.WIDE.U32 R14, R27, 0x4, R14 ;  /* 0x000000041b0e7825 */ /* 0x000fc400078e000e */
[----:B------:R-:W5:Y:S02]  /*0e10*/  LDG.E R12, desc[UR6][R12.64] ;  /* 0x000000060c0c7981 */ /* 0x000f64000c1e1900 */
[----:B------:R-:W-:Y:S02]  /*0e20*/  IMAD.WIDE.U32 R16, R27, 0x4, R16 ;  /* 0x000000041b107825 */ /* 0x000fe400078e0010 */
[----:B------:R-:W5:Y:S04]  /*0e30*/  LDG.E R14, desc[UR6][R14.64] ;  /* 0x000000060e0e7981 */ /* 0x000f68000c1e1900 */
[----:B------:R-:W5:Y:S01]  /*0e40*/  LDG.E R16, desc[UR6][R16.64] ;  /* 0x0000000610107981 */ /* 0x000f62000c1e1900 */
[----:B------:R-:W-:Y:S01]  /*0e50*/  IADD3 R10, PT, PT, R10, 0x80, RZ ;  /* 0x000000800a0a7810 */ /* 0x000fe20007ffe0ff */
[----:B--2---:R-:W-:Y:S01]  /*0e60*/  FADD.FTZ R25, R25, R8 ;  /* 0x0000000819197221 */ /* 0x004fe20000010000 */
[----:B---3--:R-:W-:Y:S01]  /*0e70*/  FADD.FTZ R11, R24, R11 ;  /* 0x0000000b180b7221 */ /* 0x008fe20000010000 */
[----:B----4-:R-:W-:Y:S01]  /*0e80*/  FADD.FTZ R21, R21, R18 ;  /* 0x0000001215157221 */ /* 0x010fe20000010000 */
[----:B-----5:R-:W-:Y:S01]  /*0e90*/  FADD.FTZ R8, R20, R23 ;  /* 0x0000001714087221 */ /* 0x020fe20000010000 */
[----:B------:R-:W-:Y:S01]  /*0ea0*/  FADD.FTZ R20, R25, R12 ;  /* 0x0000000c19147221 */ /* 0x000fe20000010000 */
[----:B------:R-:W-:Y:S01]  /*0eb0*/  FADD.FTZ R11, R11, R14 ;  /* 0x0000000e0b0b7221 */ /* 0x000fe20000010000 */
[----:B------:R-:W-:-:S07]  /*0ec0*/  FADD.FTZ R18, R21, R16 ;  /* 0x0000001015127221 */ /* 0x000fce0000010000 */
.L_x_2054:
[----:B------:R-:W-:Y:S05]  /*0ed0*/  BSYNC.RECONVERGENT B1 ;  /* 0x0000000000017941 */ /* 0x000fea0003800200 */
.L_x_2053:
        /* <DEDUP_REMOVED lines=36> */
.L_x_2056:
[----:B------:R-:W-:Y:S05]  /*1120*/  BSYNC.RECONVERGENT B1 ;  /* 0x0000000000017941 */ /* 0x000fea0003800200 */
.L_x_2055:
        /* <DEDUP_REMOVED lines=18> */
.L_x_2049:
[----:B------:R-:W-:Y:S05]  /*1250*/  BSYNC.RECONVERGENT B0 ;  /* 0x0000000000007941 */ /* 0x000fea0003800200 */
.L_x_2048:
        /* <DEDUP_REMOVED lines=35> */
[----:B------:R-:W-:Y:S01]  /*1490*/  LOP3.LUT R17, R0, 0x7ffffff0, RZ, 0xc0, !PT ;  /* 0x7ffffff000117812 */ /* 0x000fe200078ec0ff */
[----:B--2---:R-:W-:Y:S02]  /*14a0*/  FADD.FTZ R8, R13, R8 ;  /* 0x000000080d087221 */ /* 0x004fe40000010000 */
[----:B------:R-:W1:Y:S01]  /*14b0*/  SHFL.BFLY PT, R19, R16, 0x4, 0x1f ;  /* 0x0c801f0010137f89 */ /* 0x000e6200000e0000 */
[----:B------:R-:W-:Y:S01]  /*14c0*/  IADD3 R0, PT, PT, R6, R17, RZ ;  /* 0x0000001106007210 */ /* 0x000fe20007ffe0ff */
[----:B---3--:R-:W-:Y:S02]  /*14d0*/  FADD.FTZ R10, R11, R4 ;  /* 0x000000040b0a7221 */ /* 0x008fe40000010000 */
        /* <DEDUP_REMOVED lines=11> */
[----:B------:R-:W-:Y:S01]  /*1590*/  SHF.L.U32 R4, R0, 0x1, RZ ;  /* 0x0000000100047819 */ /* 0x000fe200000006ff */
[----:B-1----:R-:W-:-:S03]  /*15a0*/  FADD.FTZ R18, R19, R18 ;  /* 0x0000001213127221 */ /* 0x002fc60000010000 */
[----:B------:R-:W0:Y:S01]  /*15b0*/  SHFL.BFLY PT, R11, R8, 0x10, 0x1f ;  /* 0x0e001f00080b7f89 */ /* 0x000e2200000e0000 */
[----:B------:R-:W-:Y:S01]  /*15c0*/  ISETP.GE.U32.AND P1, PT, R4, R3, PT ;  /* 0x000000030400720c */ /* 0x000fe20003f26070 */
[----:B--2---:R-:W-:Y:S02]  /*15d0*/  FADD.FTZ R2, R7, R2 ;  /* 0x0000000207027221 */ /* 0x004fe40000010000 */
[----:B------:R-:W1:Y:S01]  /*15e0*/  SHFL.BFLY PT, R15, R18, 0x10, 0x1f ;  /* 0x0e001f00120f7f89 */ /* 0x000e6200000e0000 */
[----:B---3--:R-:W-:-:S03]  /*15f0*/  FADD.FTZ R12, R13, R12 ;  /* 0x0000000c0d0c7221 */ /* 0x008fc60000010000 */
[----:B------:R-:W2:Y:S04]  /*1600*/  SHFL.BFLY PT, R9, R2, 0x10, 0x1f ;  /* 0x0e001f0002097f89 */ /* 0x000ea800000e0000 */
[----:B------:R-:W3:Y:S01]  /*1610*/  SHFL.BFLY PT, R7, R12, 0x10, 0x1f ;  /* 0x0e001f000c077f89 */ /* 0x000ee200000e0000 */
[----:B0-----:R-:W-:Y:S01]  /*1620*/  FADD.FTZ R11, R8, R11 ;  /* 0x0000000b080b7221 */ /* 0x001fe20000010000 */
[----:B-1----:R-:W-:Y:S01]  /*1630*/  FADD.FTZ R15, R18, R15 ;  /* 0x0000000f120f7221 */ /* 0x002fe20000010000 */
[----:B--2---:R-:W-:Y:S01]  /*1640*/  FADD.FTZ R9, R2, R9 ;  /* 0x0000000902097221 */ /* 0x004fe20000010000 */
[----:B------:R-:W-:Y:S01]  /*1650*/  @!P0 LEA R2, R5, UR4, 0x2 ;  /* 0x0000000405028c11 */ /* 0x000fe2000f8e10ff */
[----:B---3--:R-:W-:-:S04]  /*1660*/  FADD.FTZ R7, R12, R7 ;  /* 0x000000070c077221 */ /* 0x008fc80000010000 */
[----:B------:R0:W-:Y:S04]  /*1670*/  @!P0 STS [R2+0x4080], R9 ;  /* 0x0040800902008388 */ /* 0x0001e80000000800 */
        /* <DEDUP_REMOVED lines=20> */
[----:B------:R-:W-:Y:S04]  /*17c0*/  STG.E.64 desc[UR6][R10.64], R8 ;  /* 0x000000080a007986 */ /* 0x000fe8000c101b06 */
[----:B--2---:R-:W-:Y:S01]  /*17d0*/  STG.E.64 desc[UR6][R12.64], R6 ;  /* 0x000000060c007986 */ /* 0x004fe2000c101b06 */
[----:B0-----:R-:W-:-:S03]  /*17e0*/  IMAD.WIDE.U32 R16, R0, 0x8, R16 ;  /* 0x0000000800107825 */ /* 0x001fc600078e0010 */
[----:B----4-:R-:W-:Y:S04]  /*17f0*/  STG.E.64 desc[UR6][R14.64], R4 ;  /* 0x000000040e007986 */ /* 0x010fe8000c101b06 */
[----:B-----5:R-:W-:Y:S01]  /*1800*/  STG.E.64 desc[UR6][R16.64], R2 ;  /* 0x0000000210007986 */ /* 0x020fe2000c101b06 */
[----:B------:R-:W-:Y:S05]  /*1810*/  EXIT ;  /* 0x000000000000794d */ /* 0x000fea0003800000 */
.L_x_2057:
        /* <DEDUP_REMOVED lines=14> */
.L_x_7243:


//--------------------- .text._ZN10layer_norm31ln_parallel_residual_bwd_kernelINS_13Kernel_traitsIf13__nv_bfloat16S2_S2_fjLj7168ELj1ELj1ELj8ELj8ENS_18Kernel_traits_baseILj7168EfS2_S2_S2_fjLj256EEEEELb1ELb1ELb0EEEvNS_9BwdParamsE --------------------------
	.section	.text._ZN10layer_norm31ln_parallel_residual_bwd_kernelINS_13Kernel_traitsIf13__nv_bfloat16S2_S2_fjLj7168ELj1ELj1ELj8ELj8ENS_18Kernel_traits_baseILj7168EfS2_S2_S2_fjLj256EEEEELb1ELb1ELb0EEEvNS_9BwdParamsE,"ax",@progbits
	.align	128
        .global         _ZN10layer_norm31ln_parallel_residual_bwd_kernelINS_13Kernel_traitsIf13__nv_bfloat16S2_S2_fjLj7168ELj1ELj1ELj8ELj8ENS_18Kernel_traits_baseILj7168EfS2_S2_S2_fjLj256EEEEELb1ELb1ELb0EEEvNS_9BwdParamsE
        .type           _ZN10layer_norm31ln_parallel_residual_bwd_kernelINS_13Kernel_traitsIf13__nv_bfloat16S2_S2_fjLj7168ELj1ELj1ELj8ELj8ENS_18Kernel_traits_baseILj7168EfS2_S2_S2_fjLj256EEEEELb1ELb1ELb0EEEvNS_9BwdParamsE,@function
        .size           _ZN10layer_norm31ln_parallel_residual_bwd_kernelINS_13Kernel_traitsIf13__nv_bfloat16S2_S2_fjLj7168ELj1ELj1ELj8ELj8ENS_18Kernel_traits_baseILj7168EfS2_S2_S2_fjLj256EEEEELb1ELb1ELb0EEEvNS_9BwdParamsE,(.L_x_7244 - _ZN10layer_norm31ln_parallel_residual_bwd_kernelINS_13Kernel_traitsIf13__nv_bfloat16S2_S2_fjLj7168ELj1ELj1ELj8ELj8ENS_18Kernel_traits_baseILj7168EfS2_S2_S2_fjLj256EEEEELb1ELb1ELb0EEEvNS_9BwdParamsE)
        .other          _ZN10layer_norm31ln_parallel_residual_bwd_kernelINS_13Kernel_traitsIf13__nv_bfloat16S2_S2_fjLj7168ELj1ELj1ELj8ELj8ENS_18Kernel_traits_baseILj7168EfS2_S2_S2_fjLj256EEEEELb1ELb1ELb0EEEvNS_9BwdParamsE,@"STO_CUDA_ENTRY STV_DEFAULT"
_ZN10layer_norm31ln_parallel_residual_bwd_kernelINS_13Kernel_traitsIf13__nv_bfloat16S2_S2_fjLj7168ELj1ELj1ELj8ELj8ENS_18Kernel_traits_baseILj7168EfS2_S2_S2_fjLj256EEEEELb1ELb1ELb0EEEvNS_9BwdParamsE:
.text._ZN10layer_norm31ln_parallel_residual_bwd_kernelINS_13Kernel_traitsIf13__nv_bfloat16S2_S2_fjLj7168ELj1ELj1ELj8ELj8ENS_18Kernel_traits_baseILj7168EfS2_S2_S2_fjLj256EEEEELb1ELb1ELb0EEEvNS_9BwdParamsE:
        /* <DEDUP_REMOVED lines=27> */
[----:B-1----:R-:W-:-:S04]  /*01b0*/  @P1 IMAD.WIDE.U32 R6, R17, 0x10, R4 ;  /* 0x0000001011061825 */ /* 0x002fc800078e0004 */
[----:B------:R-:W-:Y:S01]  /*01c0*/  @P1 VIADD R17, R17, 0x100 ;  /* 0x0000010011111836 */ /* 0x000fe20000000000 */
[----:B------:R0:W5:Y:S02]  /*01d0*/  @P1 LDG.E.128 R116, desc[UR10][R6.64] ;  /* 0x0000000a06741981 */ /* 0x000164000c1e1d00 */
[----:B------:R-:W1:Y:S01]  /*01e0*/  @P5 LDC.64 R14, c[0x0][0x3d0] ;  /* 0x0000f400ff0e5b82 */ /* 0x000e620000000a00 */
[----:B----4-:R-:W-:-:S04]  /*01f0*/  @P2 IMAD.WIDE.U32 R8, R17, 0x10, R8 ;  /* 0x0000001011082825 */ /* 0x010fc800078e0008 */
[----:B------:R-:W-:Y:S01]  /*0200*/  @P2 VIADD R17, R17, 0x100 ;  /* 0x0000010011112836 */ /* 0x000fe20000000000 */
[----:B------:R0:W5:Y:S02]  /*0210*/  @P2 LDG.E.128 R112, desc[UR10][R8.64] ;  /* 0x0000000a08702981 */ /* 0x000164000c1e1d00 */
[----:B------:R-:W4:Y:S01]  /*0220*/  @P6 LDC.64 R4, c[0x0][0x3d0] ;  /* 0x0000f400ff046b82 */ /* 0x000f220000000a00 */
[----:B---3--:R-:W-:-:S04]  /*0230*/  @P3 IMAD.WIDE.U32 R10, R17, 0x10, R10 ;  /* 0x00000010110a3825 */ /* 0x008fc800078e000a */
[----:B------:R-:W-:Y:S01]  /*0240*/  @P3 VIADD R17, R17, 0x100 ;  /* 0x0000010011113836 */ /* 0x000fe20000000000 */
[----:B------:R0:W5:Y:S03]  /*0250*/  @P3 LDG.E.128 R108, desc[UR10][R10.64] ;  /* 0x0000000a0a6c3981 */ /* 0x000166000c1e1d00 */
[----:B--2---:R-:W-:-:S04]  /*0260*/  @P4 IMAD.WIDE.U32 R12, R17, 0x10, R12 ;  /* 0x00000010110c4825 */ /* 0x004fc800078e000c */
[----:B------:R-:W-:Y:S01]  /*0270*/  @P4 VIADD R17, R17, 0x100 ;  /* 0x0000010011114836 */ /* 0x000fe20000000000 */
[----:B------:R0:W5:Y:S03]  /*0280*/  @P4 LDG.E.128 R104, desc[UR10][R12.64] ;  /* 0x0000000a0c684981 */ /* 0x000166000c1e1d00 */
[C---:B-1----:R-:W-:Y:S01]  /*0290*/  @P5 IMAD.WIDE.U32 R14, R17.reuse, 0x10, R14 ;  /* 0x00000010110e5825 */ /* 0x042fe200078e000e */
[----:B------:R-:W1:Y:S03]  /*02a0*/  S2UR UR4, SR_CTAID.X ;  /* 0x00000000000479c3 */ /* 0x000e660000002500 */
[----:B------:R-:W-:Y:S01]  /*02b0*/  @P5 VIADD R17, R17, 0x100 ;  /* 0x0000010011115836 */ /* 0x000fe20000000000 */
[----:B------:R0:W5:Y:S03]  /*02c0*/  @P5 LDG.E.128 R100, desc[UR10][R14.64] ;  /* 0x0000000a0e645981 */ /* 0x000166000c1e1d00 */
[----:B----4-:R-:W-:-:S05]  /*02d0*/  @P6 IMAD.WIDE.U32 R4, R17, 0x10, R4 ;  /* 0x0000001011046825 */ /* 0x010fca00078e0004 */
[----:B------:R0:W5:Y:S01]  /*02e0*/  @P6 LDG.E.128 R96, desc[UR10][R4.64] ;  /* 0x0000000a04606981 */ /* 0x000162000c1e1d00 */
        /* <DEDUP_REMOVED lines=65> */
[----:B------:R-:W1:Y:S01]  /*0700*/  LDCU UR9, c[0x0][0x400] ;  /* 0x00008000ff0977ac */ /* 0x000e620008000800 */
[----:B------:R-:W2:Y:S01]  /*0710*/  LDCU.64 UR6, c[0x0][0x478] ;  /* 0x00008f00ff0677ac */ /* 0x000ea20008000a00 */
[----:B------:R-:W3:Y:S01]  /*0720*/  LDCU.64 UR16, c[0x0][0x438] ;  /* 0x00008700ff1077ac */ /* 0x000ee20008000a00 */
[----:B------:R-:W4:Y:S06]  /*0730*/  LDCU.64 UR12, c[0x0][0x470] ;  /* 0x00008e00ff0c77ac */ /* 0x000f2c0008000a00 */
.L_x_2158:
[----:B012-4-:R-:W0:Y:S01]  /*0740*/  LDC.64 R124, c[0x0][0x3c0] ;  /* 0x0000f000ff7c7b82 */ /* 0x017e220000000a00 */
[----:B------:R-:W-:-:S07]  /*0750*/  ISETP.NE.AND P6, PT, R132, RZ, PT ;  /* 0x000000ff8400720c */ /* 0x000fce0003fc5270 */
[----:B------:R-:W1:Y:S01]  /*0760*/  LDC R197, c[0x0][0x388] ;  /* 0x0000e200ffc57b82 */ /* 0x000e620000000800 */
[----:B0-----:R-:W-:-:S07]  /*0770*/  IMAD.WIDE R126, R194, 0x4, R124 ;  /* 0x00000004c27e7825 */ /* 0x001fce00078e027c */
[----:B------:R-:W0:Y:S01]  /*0780*/  LDC.64 R124, c[0x0][0x3c8] ;  /* 0x0000f200ff7c7b82 */ /* 0x000e220000000a00 */
[----:B------:R-:W2:Y:S01]  /*0790*/  LDG.E R126, desc[UR10][R126.64] ;  /* 0x0000000a7e7e7981 */ /* 0x000ea2000c1e1900 */
[----:B------:R-:W-:Y:S01]  /*07a0*/  ISETP.GE.U32.AND P1, PT, R196, 0x200, PT ;  /* 0x00000200c400780c */ /* 0x000fe20003f26070 */
        /* <DEDUP_REMOVED lines=11> */
[----:B------:R-:W-:Y:S01]  /*0860*/  CS2R R136, SRZ ;  /* 0x0000000000887805 */ /* 0x000fe2000001ff00 */
[----:B------:R-:W-:Y:S01]  /*0870*/  IMAD.MOV.U32 R135, RZ, RZ, R195 ;  /* 0x000000ffff877224 */ /* 0x000fe200078e00c3 */
[----:B--2---:R-:W-:Y:S01]  /*0880*/  FSEL R134, R126, RZ, !P6 ;  /* 0x000000ff7e867208 */ /* 0x004fe20007000000 */
[----:B0-----:R-:W-:Y:S06]  /*0890*/  @!P0 BRA `(.L_x_2060) ;  /* 0x0000000400008947 */ /* 0x001fec0003800000 */
[----:B------:R-:W0:Y:S08]  /*08a0*/  LDC.64 R124, c[0x0][0x3a8] ;  /* 0x0000ea00ff7c7b82 */ /* 0x000e300000000a00 */
[----:B------:R-:W1:Y:S01]  /*08b0*/  LDC.64 R126, c[0x0][0x428] ;  /* 0x00010a00ff7e7b82 */ /* 0x000e620000000a00 */
[----:B---3--:R-:W-:-:S04]  /*08c0*/  ISETP.NE.U32.AND P0, PT, RZ, UR16, PT ;  /* 0x00000010ff007c0c */ /* 0x008fc8000bf05070 */
[----:B------:R-:W-:Y:S02]  /*08d0*/  ISETP.NE.AND.EX P0, PT, RZ, UR17, PT, P0 ;  /* 0x00000011ff007c0c */ /* 0x000fe4000bf05300 */
[----:B----4-:R-:W-:Y:S01]  /*08e0*/  ISETP.NE.U32.AND P6, PT, RZ, UR12, PT ;  /* 0x0000000cff007c0c */ /* 0x010fe2000bfc5070 */
[----:B------:R-:W2:Y:S01]  /*08f0*/  LDC.64 R130, c[0x0][0x3b0] ;  /* 0x0000ec00ff827b82 */ /* 0x000ea20000000a00 */
[----:B0-----:R-:W-:-:S09]  /*0900*/  IMAD.WIDE.U32 R124, R195, 0x8, R124 ;  /* 0x00000008c37c7825 */ /* 0x001fd200078e007c */
[----:B------:R-:W0:Y:S01]  /*0910*/  @P0 LDC.64 R132, c[0x0][0x438] ;  /* 0x00010e00ff840b82 */ /* 0x000e220000000a00 */
[----:B------:R-:W3:Y:S01]  /*0920*/  LDG.E.64 R124, desc[UR10][R124.64] ;  /* 0x0000000a7c7c7981 */ /* 0x000ee2000c1e1b00 */
[----:B-1----:R-:W-:-:S06]  /*0930*/  IMAD.WIDE.U32 R126, R195, 0x8, R126 ;  /* 0x00000008c37e7825 */ /* 0x002fcc00078e007e */
[----:B------:R-:W4:Y:S01]  /*0940*/  LDG.E.64 R126, desc[UR10][R126.64] ;  /* 0x0000000a7e7e7981 */ /* 0x000f22000c1e1b00 */
[----:B0-----:R-:W-:-:S05]  /*0950*/  @P0 IMAD.WIDE.U32 R132, R195, 0x8, R132 ;  /* 0x00000008c3840825 */ /* 0x001fca00078e0084 */
[----:B------:R-:W5:Y:S01]  /*0960*/  @P0 LDG.E.64 R172, desc[UR10][R132.64] ;  /* 0x0000000a84ac0981 */ /* 0x000f62000c1e1b00 */
[----:B------:R-:W-:-:S13]  /*0970*/  ISETP.NE.AND.EX P6, PT, RZ, UR13, PT, P6 ;  /* 0x0000000dff007c0c */ /* 0x000fda000bfc5360 */
[----:B------:R-:W0:Y:S01]  /*0980*/  @P6 LDC.64 R128, c[0x0][0x3b8] ;  /* 0x0000ee00ff806b82 */ /* 0x000e220000000a00 */
[----:B--2---:R-:W-:-:S05]  /*0990*/  IMAD.WIDE.U32 R130, R195, 0x4, R130 ;  /* 0x00000004c3827825 */ /* 0x004fca00078e0082 */
[----:B------:R-:W5:Y:S01]  /*09a0*/  LDG.E R191, desc[UR10][R130.64] ;  /* 0x0000000a82bf7981 */ /* 0x000f62000c1e1900 */
[----:B0-----:R-:W-:-:S05]  /*09b0*/  @P6 IMAD.WIDE.U32 R128, R195, 0x4, R128 ;  /* 0x00000004c3806825 */ /* 0x001fca00078e0080 */
[----:B------:R0:W5:Y:S01]  /*09c0*/  @P6 LDG.E R192, desc[UR10][R128.64] ;  /* 0x0000000a80c06981 */ /* 0x000162000c1e1900 */
[----:B---3--:R-:W-:Y:S01]  /*09d0*/  IMAD.MOV.U32 R3, RZ, RZ, R124 ;  /* 0x000000ffff037224 */ /* 0x008fe200078e007c */
[----:B------:R-:W-:-:S03]  /*09e0*/  SHF.R.U64 R124, R124, 0x10, R125 ;  /* 0x000000107c7c7819 */ /* 0x000fc6000000127d */
[----:B------:R-:W-:Y:S01]  /*09f0*/  IMAD.U32 R3, R3, 0x10000, RZ ;  /* 0x0001000003037824 */ /* 0x000fe200078e00ff */
[----:B------:R-:W-:Y:S01]  /*0a00*/  SHF.R.U32.HI R138, RZ, 0x10, R125 ;  /* 0x00000010ff8a7819 */ /* 0x000fe2000001167d */
[----:B----4-:R-:W-:Y:S01]  /*0a10*/  IMAD.MOV.U32 R135, RZ, RZ, R126 ;  /* 0x000000ffff877224 */ /* 0x010fe200078e007e */
[--C-:B------:R-:W-:Y:S01]  /*0a20*/  SHF.R.U64 R126, R126, 0x10, R127.reuse ;  /* 0x000000107e7e7819 */ /* 0x100fe2000000127f */
[--C-:B------:R-:W-:Y:S01]  /*0a30*/  IMAD.MOV.U32 R136, RZ, RZ, R127.reuse ;  /* 0x000000ffff887224 */ /* 0x100fe200078e007f */
[----:B------:R-:W-:Y:S01]  /*0a40*/  SHF.R.U32.HI R137, RZ, 0x10, R127 ;  /* 0x00000010ff897819 */ /* 0x000fe2000001167f */
[----:B------:R-:W-:Y:S02]  /*0a50*/  IMAD.MOV.U32 R127, RZ, RZ, R125 ;  /* 0x000000ffff7f7224 */ /* 0x000fe400078e007d */
[----:B------:R-:W-:Y:S02]  /*0a60*/  IMAD.U32 R125, R124, 0x10000, RZ ;  /* 0x000100007c7d7824 */ /* 0x000fe400078e00ff */
[----:B------:R-:W-:Y:S01]  /*0a70*/  FADD.FTZ R124, -R134, R3 ;  /* 0x00000003867c7221 */ /* 0x000fe20000010100 */
[----:B------:R-:W-:-:S02]  /*0a80*/  IMAD.U32 R127, R127, 0x10000, RZ ;  /* 0x000100007f7f7824 */ /* 0x000fc400078e00ff */
[----:B------:R-:W-:Y:S02]  /*0a90*/  IMAD.U32 R135, R135, 0x10000, RZ ;  /* 0x0001000087877824 */ /* 0x000fe400078e00ff */
[C---:B-----5:R-:W-:Y:S01]  /*0aa0*/  FMUL.FTZ R3, R193.reuse, R124 ;  /* 0x0000007cc1037220 */ /* 0x060fe20000410000 */
[----:B------:R-:W-:Y:S01]  /*0ab0*/  FADD.FTZ R124, -R134, R127 ;  /* 0x0000007f867c7221 */ /* 0x000fe20000010100 */
[----:B------:R-:W-:Y:S02]  /*0ac0*/  IMAD.U32 R126, R126, 0x10000, RZ ;  /* 0x000100007e7e7824 */ /* 0x000fe400078e00ff */
[----:B------:R-:W-:Y:S01]  /*0ad0*/  FMUL.FTZ R188, R120, R135 ;  /* 0x0000008778bc7220 */ /* 0x000fe20000410000 */
[----:B------:R-:W-:Y:S01]  /*0ae0*/  FADD.FTZ R190, -R134, R125 ;  /* 0x0000007d86be7221 */ /* 0x000fe20000010100 */
[----:B------:R-:W-:Y:S01]  /*0af0*/  FMUL.FTZ R189, R193, R124 ;  /* 0x0000007cc1bd7220 */ /* 0x000fe20000410000 */
[----:B------:R-:W-:Y:S01]  /*0b00*/  FMUL.FTZ R187, R121, R126 ;  /* 0x0000007e79bb7220 */ /* 0x000fe20000410000 */
[----:B------:R-:W-:Y:S01]  /*0b10*/  FADD.FTZ R124, RZ, R188 ;  /* 0x000000bcff7c7221 */ /* 0x000fe20000010000 */
[----:B0-----:R-:W-:-:S02]  /*0b20*/  IMAD.U32 R129, R136, 0x10000, RZ ;  /* 0x0001000088817824 */ /* 0x001fc400078e00ff */
[----:B------:R-:W-:Y:S01]  /*0b30*/  FMUL.FTZ R190, R193, R190 ;  /* 0x000000bec1be7220 */ /* 0x000fe20000410000 */
[----:B------:R-:W-:Y:S02]  /*0b40*/  IMAD.U32 R131, R138, 0x10000, RZ ;  /* 0x000100008a837824 */ /* 0x000fe400078e00ff */
[----:B------:R-:W-:Y:S01]  /*0b50*/  FFMA.FTZ R125, R3, R188, RZ ;  /* 0x000000bc037d7223 */ /* 0x000fe200000100ff */
[----:B------:R-:W-:Y:S01]  /*0b60*/  FADD.FTZ R127, R124, R187 ;  /* 0x000000bb7c7f7221 */ /* 0x000fe20000010000 */
[----:B------:R-:W-:Y:S02]  /*0b70*/  IMAD.U32 R128, R137, 0x10000, RZ ;  /* 0x0001000089807824 */ /* 0x000fe400078e00ff */
[----:B------:R-:W-:Y:S01]  /*0b80*/  FMUL.FTZ R186, R122, R129 ;  /* 0x000000817aba7220 */ /* 0x000fe20000410000 */
[----:B------:R-:W-:Y:S01]  /*0b90*/  FADD.FTZ R184, -R134, R131 ;  /* 0x0000008386b87221 */ /* 0x000fe20000010100 */
[C---:B------:R-:W-:Y:S01]  /*0ba0*/  FFMA.FTZ R124, R190.reuse, R187, R125 ;  /* 0x000000bbbe7c7223 */ /* 0x040fe2000001007d */
        /* <DEDUP_REMOVED lines=12> */
[----:B------:R-:W-:-:S02]  /*0c70*/  VIADD R135, R195, 0x100 ;  /* 0x00000100c3877836 */ /* 0x000fc40000000000 */
[----:B------:R-:W-:Y:S01]  /*0c80*/  FADD.FTZ R137, R126, R185 ;  /* 0x000000b97e897221 */ /* 0x000fe20000010000 */
[----:B------:R-:W-:-:S07]  /*0c90*/  FFMA.FTZ R136, R184, R185, R124 ;  /* 0x000000b9b8887223 */ /* 0x000fce000001007c */
.L_x_2060:
[----:B---34-:R-:W-:Y:S05]  /*0ca0*/  BSYNC.RECONVERGENT B0 ;  /* 0x0000000000007941 */ /* 0x018fea0003800200 */
.L_x_2059:
        /* <DEDUP_REMOVED lines=21> */
[----:B------:R-:W-:Y:S02]  /*0e00*/  VIADD R135, R135, 0x100 ;  /* 0x0000010087877836 */ /* 0x000fe40000000000 */
[----:B---3--:R-:W-:Y:S01]  /*0e10*/  IMAD.MOV.U32 R138, RZ, RZ, R126 ;  /* 0x000000ffff8a7224 */ /* 0x008fe200078e007e */
[----:B------:R-:W-:Y:S01]  /*0e20*/  SHF.R.U64 R163, R126, 0x10, R127 ;  /* 0x000000107ea37819 */ /* 0x000fe2000000127f */
[----:B----4-:R-:W-:Y:S01]  /*0e30*/  IMAD.MOV.U32 R126, RZ, RZ, R124 ;  /* 0x000000ffff7e7224 */ /* 0x010fe200078e007c */
[--C-:B------:R-:W-:Y:S01]  /*0e40*/  SHF.R.U64 R124, R124, 0x10, R125.reuse ;  /* 0x000000107c7c7819 */ /* 0x100fe2000000127d */
[--C-:B------:R-:W-:Y:S01]  /*0e50*/  IMAD.MOV.U32 R139, RZ, RZ, R125.reuse ;  /* 0x000000ffff8b7224 */ /* 0x100fe200078e007d */
[----:B------:R-:W-:Y:S01]  /*0e60*/  SHF.R.U32.HI R162, RZ, 0x10, R125 ;  /* 0x00000010ffa27819 */ /* 0x000fe2000001167d */
[----:B------:R-:W-:Y:S02]  /*0e70*/  IMAD.U32 R125, R126, 0x10000, RZ ;  /* 0x000100007e7d7824 */ /* 0x000fe400078e00ff */
[----:B0-----:R-:W-:Y:S01]  /*0e80*/  IMAD.U32 R129, R124, 0x10000, RZ ;  /* 0x000100007c817824 */ /* 0x001fe200078e00ff */
[----:B------:R-:W-:Y:S01]  /*0e90*/  SHF.R.U32.HI R161, RZ, 0x10, R127 ;  /* 0x00000010ffa17819 */ /* 0x000fe2000001167f */
[----:B------:R-:W-:Y:S01]  /*0ea0*/  FADD.FTZ R124, -R134, R125 ;  /* 0x0000007d867c7221 */ /* 0x000fe20000010100 */
[----:B------:R-:W-:-:S02]  /*0eb0*/  IMAD.MOV.U32 R160, RZ, RZ, R127 ;  /* 0x000000ffffa07224 */ /* 0x000fc400078e007f */
[----:B------:R-:W-:Y:S02]  /*0ec0*/  IMAD.U32 R139, R139, 0x10000, RZ ;  /* 0x000100008b8b7824 */ /* 0x000fe400078e00ff */
[----:B------:R-:W-:Y:S02]  /*0ed0*/  IMAD.U32 R127, R138, 0x10000, RZ ;  /* 0x000100008a7f7824 */ /* 0x000fe400078e00ff */
[----:B-----5:R-:W-:Y:S01]  /*0ee0*/  FMUL.FTZ R167, R193, R124 ;  /* 0x0000007cc1a77220 */ /* 0x020fe20000410000 */
[----:B------:R-:W-:Y:S01]  /*0ef0*/  FADD.FTZ R124, -R134, R139 ;  /* 0x0000008b867c7221 */ /* 0x000fe20000010100 */
[----:B------:R-:W-:Y:S02]  /*0f00*/  IMAD.U32 R126, R163, 0x10000, RZ ;  /* 0x00010000a37e7824 */ /* 0x000fe400078e00ff */
[----:B------:R-:W-:Y:S01]  /*0f10*/  FMUL.FTZ R164, R116, R127 ;  /* 0x0000007f74a47220 */ /* 0x000fe20000410000 */
[----:B------:R-:W-:Y:S01]  /*0f20*/  FADD.FTZ R166, -R134, R129 ;  /* 0x0000008186a67221 */ /* 0x000fe20000010100 */
[----:B------:R-:W-:Y:S01]  /*0f30*/  FMUL.FTZ R165, R193, R124 ;  /* 0x0000007cc1a57220 */ /* 0x000fe20000410000 */
[----:B------:R-:W-:Y:S01]  /*0f40*/  FMUL.FTZ R163, R117, R126 ;  /* 0x0000007e75a37220 */ /* 0x000fe20000410000 */
[----:B------:R-:W-:Y:S01]  /*0f50*/  FADD.FTZ R124, R137, R164 ;  /* 0x000000a4897c7221 */ /* 0x000fe20000010000 */
[----:B------:R-:W-:-:S02]  /*0f60*/  IMAD.U32 R131, R160, 0x10000, RZ ;  /* 0x00010000a0837824 */ /* 0x000fc400078e00ff */
[----:B------:R-:W-:Y:S01]  /*0f70*/  FMUL.FTZ R166, R193, R166 ;  /* 0x000000a6c1a67220 */ /* 0x000fe20000410000 */
[----:B-1----:R-:W-:Y:S02]  /*0f80*/  IMAD.U32 R133, R162, 0x10000, RZ ;  /* 0x00010000a2857824 */ /* 0x002fe400078e00ff */
[C---:B------:R-:W-:Y:S01]  /*0f90*/  FFMA.FTZ R125, R167.reuse, R164, R136 ;  /* 0x000000a4a77d7223 */ /* 0x040fe20000010088 */
[----:B------:R-:W-:Y:S01]  /*0fa0*/  FADD.FTZ R60, R60, R127 ;  /* 0x0000007f3c3c7221 */ /* 0x000fe20000010000 */
[----:B------:R-:W-:Y:S01]  /*0fb0*/  FFMA.FTZ R88, R167, R127, R88 ;  /* 0x0000007fa7587223 */ /* 0x000fe20000010058 */
        /* <DEDUP_REMOVED lines=17> */
.L_x_2062:
[----:B------:R-:W-:Y:S05]  /*10d0*/  BSYNC.RECONVERGENT B0 ;  /* 0x0000000000007941 */ /* 0x000fea0003800200 */
.L_x_2061:
        /* <DEDUP_REMOVED lines=66> */
.L_x_2064:
[----:B------:R-:W-:Y:S05]  /*1500*/  BSYNC.RECONVERGENT B0 ;  /* 0x0000000000007941 */ /* 0x000fea0003800200 */
.L_x_2063:
        /* <DEDUP_REMOVED lines=66> */
.L_x_2066:
[----:B------:R-:W-:Y:S05]  /*1930*/  BSYNC.RECONVERGENT B0 ;  /* 0x0000000000007941 */ /* 0x000fea0003800200 */
.L_x_2065:
        /* <DEDUP_REMOVED lines=29> */
[----:B0-----:R-:W-:-:S02]  /*1b10*/  IMAD.U32 R35, R30, 0x10000, RZ ;  /* 0x000100001e237824 */ /* 0x001fc400078e00ff */
[C---:B------:R-:W-:Y:S01]  /*1b20*/  FADD.FTZ R30, -R134.reuse, R31 ;  /* 0x0000001f861e7221 */ /* 0x040fe20000010100 */
[----:B------:R-:W-:Y:S02]  /*1b30*/  IMAD.U32 R127, R127, 0x10000, RZ ;  /* 0x000100007f7f7824 */ /* 0x000fe400078e00ff */
[C---:B------:R-:W-:Y:S01]  /*1b40*/  FADD.FTZ R36, -R134.reuse, R35 ;  /* 0x0000002386247221 */ /* 0x040fe20000010100 */
[--C-:B------:R-:W-:Y:S02]  /*1b50*/  IMAD.MOV.U32 R128, RZ, RZ, R33.reuse ;  /* 0x000000ffff807224 */ /* 0x100fe400078e0021 */
[C---:B-----5:R-:W-:Y:S01]  /*1b60*/  FMUL.FTZ R37, R193.reuse, R30 ;  /* 0x0000001ec1257220 */ /* 0x060fe20000410000 */
[----:B------:R-:W-:Y:S01]  /*1b70*/  SHF.R.U32.HI R129, RZ, 0x10, R33 ;  /* 0x00000010ff817819 */ /* 0x000fe20000011621 */
[----:B------:R-:W-:Y:S01]  /*1b80*/  FADD.FTZ R30, -R134, R127 ;  /* 0x0000007f861e7221 */ /* 0x000fe20000010100 */
[----:B------:R-:W-:Y:S02]  /*1b90*/  IMAD.U32 R33, R126, 0x10000, RZ ;  /* 0x000100007e217824 */ /* 0x000fe400078e00ff */
[----:B------:R-:W-:Y:S01]  /*1ba0*/  FMUL.FTZ R36, R193, R36 ;  /* 0x00000024c1247220 */ /* 0x000fe20000410000 */
[----:B------:R-:W-:-:S02]  /*1bb0*/  IMAD.U32 R32, R131, 0x10000, RZ ;  /* 0x0001000083207824 */ /* 0x000fc400078e00ff */
[----:B------:R-:W-:Y:S01]  /*1bc0*/  FMUL.FTZ R35, R193, R30 ;  /* 0x0000001ec1237220 */ /* 0x000fe20000410000 */
[----:B-1----:R-:W-:Y:S02]  /*1bd0*/  IMAD.U32 R125, R128, 0x10000, RZ ;  /* 0x00010000807d7824 */ /* 0x002fe400078e00ff */
[-C--:B------:R-:W-:Y:S01]  /*1be0*/  FMUL.FTZ R34, R104, R33.reuse ;  /* 0x0000002168227220 */ /* 0x080fe20000410000 */
[----:B------:R-:W-:Y:S01]  /*1bf0*/  FADD.FTZ R48, R48, R33 ;  /* 0x0000002130307221 */ /* 0x000fe20000010000 */
[----:B------:R-:W-:Y:S01]  /*1c00*/  FFMA.FTZ R76, R37, R33, R76 ;  /* 0x00000021254c7223 */ /* 0x000fe2000001004c */
[----:B------:R-:W-:Y:S01]  /*1c10*/  FADD.FTZ R49, R49, R32 ;  /* 0x0000002031317221 */ /* 0x000fe20000010000 */
[-C--:B------:R-:W-:Y:S01]  /*1c20*/  FFMA.FTZ R77, R36, R32.reuse, R77 ;  /* 0x00000020244d7223 */ /* 0x080fe2000001004d */
[----:B------:R-:W-:Y:S01]  /*1c30*/  FMUL.FTZ R33, R105, R32 ;  /* 0x0000002069217220 */ /* 0x000fe20000410000 */
[----:B------:R-:W-:Y:S02]  /*1c40*/  IMAD.U32 R31, R130, 0x10000, RZ ;  /* 0x00010000821f7824 */ /* 0x000fe400078e00ff */
[----:B------:R-:W-:Y:S01]  /*1c50*/  FADD.FTZ R50, R50, R125 ;  /* 0x0000007d32327221 */ /* 0x000fe20000010000 */
[-C--:B------:R-:W-:Y:S01]  /*1c60*/  FFMA.FTZ R78, R35, R125.reuse, R78 ;  /* 0x0000007d234e7223 */ /* 0x080fe2000001004e */
[----:B------:R-:W-:Y:S01]  /*1c70*/  FMUL.FTZ R32, R106, R125 ;  /* 0x0000007d6a207220 */ /* 0x000fe20000410000 */
        /* <DEDUP_REMOVED lines=14> */
.L_x_2068:
[----:B------:R-:W-:Y:S05]  /*1d60*/  BSYNC.RECONVERGENT B0 ;  /* 0x0000000000007941 */ /* 0x000fea0003800200 */
.L_x_2067:
        /* <DEDUP_REMOVED lines=19> */
[----:B--2---:R-:W-:-:S05]  /*1ea0*/  IMAD.WIDE.U32 R26, R135, 0x4, R26 ;  /* 0x00000004871a7825 */ /* 0x004fca00078e001a */
[----:B------:R-:W5:Y:S01]  /*1eb0*/  LDG.E R28, desc[UR10][R26.64] ;  /* 0x0000000a1a1c7981 */ /* 0x000f62000c1e1900 */
[----:B-1----:R-:W-:-:S05]  /*1ec0*/  @P0 IMAD.WIDE.U32 R24, R135, 0x4, R24 ;  /* 0x0000000487180825 */ /* 0x002fca00078e0018 */
[----:B------:R1:W5:Y:S01]  /*1ed0*/  @P0 LDG.E R29, desc[UR10][R24.64] ;  /* 0x0000000a181d0981 */ /* 0x000362000c1e1900 */
[----:B------:R-:W-:Y:S02]  /*1ee0*/  VIADD R135, R135, 0x100 ;  /* 0x0000010087877836 */ /* 0x000fe40000000000 */
[----:B---3--:R-:W-:Y:S01]  /*1ef0*/  IMAD.MOV.U32 R126, RZ, RZ, R22 ;  /* 0x000000ffff7e7224 */ /* 0x008fe200078e0016 */
[--C-:B------:R-:W-:Y:S01]  /*1f00*/  SHF.R.U64 R127, R22, 0x10, R23.reuse ;  /* 0x00000010167f7819 */ /* 0x100fe20000001217 */
[----:B0-----:R-:W-:Y:S02]  /*1f10*/  IMAD.MOV.U32 R125, RZ, RZ, R23 ;  /* 0x000000ffff7d7224 */ /* 0x001fe400078e0017 */
[----:B----4-:R-:W-:Y:S01]  /*1f20*/  IMAD.MOV.U32 R22, RZ, RZ, R20 ;  /* 0x000000ffff167224 */ /* 0x010fe200078e0014 */
[--C-:B------:R-:W-:Y:S01]  /*1f30*/  SHF.R.U64 R20, R20, 0x10, R21.reuse ;  /* 0x0000001014147819 */ /* 0x100fe20000001215 */
[--C-:B------:R-:W-:Y:S01]  /*1f40*/  IMAD.MOV.U32 R124, RZ, RZ, R21.reuse ;  /* 0x000000ffff7c7224 */ /* 0x100fe200078e0015 */
[----:B------:R-:W-:Y:S01]  /*1f50*/  SHF.R.U32.HI R129, RZ, 0x10, R21 ;  /* 0x00000010ff817819 */ /* 0x000fe20000011615 */
[----:B------:R-:W-:-:S02]  /*1f60*/  IMAD.U32 R21, R22, 0x10000, RZ ;  /* 0x0001000016157824 */ /* 0x000fc400078e00ff */
[----:B------:R-:W-:Y:S02]  /*1f70*/  IMAD.U32 R22, R127, 0x10000, RZ ;  /* 0x000100007f167824 */ /* 0x000fe400078e00ff */
[----:B-1----:R-:W-:Y:S02]  /*1f80*/  IMAD.U32 R25, R20, 0x10000, RZ ;  /* 0x0001000014197824 */ /* 0x002fe400078e00ff */
[----:B------:R-:W-:Y:S01]  /*1f90*/  FADD.FTZ R20, -R134, R21 ;  /* 0x0000001586147221 */ /* 0x000fe20000010100 */
[----:B------:R-:W-:Y:S01]  /*1fa0*/  IMAD.U32 R127, R125, 0x10000, RZ ;  /* 0x000100007d7f7824 */ /* 0x000fe200078e00ff */
[----:B------:R-:W-:Y:S01]  /*1fb0*/  SHF.R.U32.HI R128, RZ, 0x10, R23 ;  /* 0x00000010ff807819 */ /* 0x000fe20000011617 */
[----:B------:R-:W-:Y:S02]  /*1fc0*/  IMAD.U32 R125, R124, 0x10000, RZ ;  /* 0x000100007c7d7824 */ /* 0x000fe400078e00ff */
[----:B------:R-:W-:Y:S02]  /*1fd0*/  IMAD.U32 R23, R126, 0x10000, RZ ;  /* 0x000100007e177824 */ /* 0x000fe400078e00ff */
[C---:B------:R-:W-:Y:S01]  /*1fe0*/  FADD.FTZ R26, -R134.reuse, R25 ;  /* 0x00000019861a7221 */ /* 0x040fe20000010100 */
[C---:B-----5:R-:W-:Y:S01]  /*1ff0*/  FMUL.FTZ R27, R193.reuse, R20 ;  /* 0x00000014c11b7220 */ /* 0x060fe20000410000 */
[----:B------:R-:W-:Y:S01]  /*2000*/  FADD.FTZ R20, -R134, R125 ;  /* 0x0000007d86147221 */ /* 0x000fe20000010100 */
[----:B------:R-:W-:Y:S01]  /*2010*/  FMUL.FTZ R24, R100, R23 ;  /* 0x0000001764187220 */ /* 0x000fe20000410000 */
[----:B------:R-:W-:Y:S01]  /*2020*/  FMUL.FTZ R26, R193, R26 ;  /* 0x0000001ac11a7220 */ /* 0x000fe20000410000 */
        /* <DEDUP_REMOVED lines=10> */
[-C--:B------:R-:W-:Y:S01]  /*20d0*/  FFMA.FTZ R74, R25, R127.reuse, R74 ;  /* 0x0000007f194a7223 */ /* 0x080fe2000001004a */
[----:B------:R-:W-:Y:S01]  /*20e0*/  FMUL.FTZ R22, R102, R127 ;  /* 0x0000007f66167220 */ /* 0x000fe20000410000 */
        /* <DEDUP_REMOVED lines=12> */
.L_x_2070:
[----:B------:R-:W-:Y:S05]  /*21b0*/  BSYNC.RECONVERGENT B0 ;  /* 0x0000000000007941 */ /* 0x000fea0003800200 */
.L_x_2069:
        /* <DEDUP_REMOVED lines=21> */
[----:B---3--:R-:W-:Y:S01]  /*2310*/  IMAD.MOV.U32 R126, RZ, RZ, R10 ;  /* 0x000000ffff7e7224 */ /* 0x008fe200078e000a */
[--C-:B0-----:R-:W-:Y:S01]  /*2320*/  SHF.R.U64 R125, R10, 0x10, R11.reuse ;  /* 0x000000100a7d7819 */ /* 0x101fe2000000120b */
[--C-:B------:R-:W-:Y:S01]  /*2330*/  IMAD.MOV.U32 R127, RZ, RZ, R11.reuse ;  /* 0x000000ffff7f7224 */ /* 0x100fe200078e000b */
[----:B------:R-:W-:Y:S01]  /*2340*/  SHF.R.U32.HI R10, RZ, 0x10, R11 ;  /* 0x00000010ff0a7819 */ /* 0x000fe2000001160b */
[----:B------:R-:W-:Y:S02]  /*2350*/  IMAD.U32 R11, R126, 0x10000, RZ ;  /* 0x000100007e0b7824 */ /* 0x000fe400078e00ff */
[----:B------:R-:W-:Y:S02]  /*2360*/  IMAD.U32 R125, R125, 0x10000, RZ ;  /* 0x000100007d7d7824 */ /* 0x000fe400078e00ff */
[----:B------:R-:W-:Y:S02]  /*2370*/  IMAD.U32 R127, R127, 0x10000, RZ ;  /* 0x000100007f7f7824 */ /* 0x000fe400078e00ff */
[----:B-1----:R-:W-:-:S02]  /*2380*/  IMAD.U32 R15, R10, 0x10000, RZ ;  /* 0x000100000a0f7824 */ /* 0x002fc400078e00ff */
[----:B------:R-:W-:Y:S01]  /*2390*/  FADD.FTZ R10, -R134, R11 ;  /* 0x0000000b860a7221 */ /* 0x000fe20000010100 */
[----:B----4-:R-:W-:Y:S01]  /*23a0*/  IMAD.MOV.U32 R124, RZ, RZ, R12 ;  /* 0x000000ffff7c7224 */ /* 0x010fe200078e000c */
[----:B------:R-:W-:Y:S01]  /*23b0*/  SHF.R.U64 R129, R12, 0x10, R13 ;  /* 0x000000100c817819 */ /* 0x000fe2000000120d */
[C---:B------:R-:W-:Y:S01]  /*23c0*/  FADD.FTZ R16, -R134.reuse, R125 ;  /* 0x0000007d86107221 */ /* 0x040fe20000010100 */
[C---:B------:R-:W-:Y:S01]  /*23d0*/  FADD.FTZ R12, -R134.reuse, R127 ;  /* 0x0000007f860c7221 */ /* 0x040fe20000010100 */
[----:B------:R-:W-:Y:S01]  /*23e0*/  FADD.FTZ R134, -R134, R15 ;  /* 0x0000000f86867221 */ /* 0x000fe20000010100 */
[----:B------:R-:W-:Y:S02]  /*23f0*/  IMAD.U32 R15, R124, 0x10000, RZ ;  /* 0x000100007c0f7824 */ /* 0x000fe400078e00ff */
[----:B-----5:R-:W-:Y:S01]  /*2400*/  FMUL.FTZ R17, R193, R10 ;  /* 0x0000000ac1117220 */ /* 0x020fe20000410000 */
[----:B------:R-:W-:Y:S02]  /*2410*/  IMAD.U32 R14, R129, 0x10000, RZ ;  /* 0x00010000810e7824 */ /* 0x000fe400078e00ff */
[----:B------:R-:W-:Y:S01]  /*2420*/  FMUL.FTZ R16, R193, R16 ;  /* 0x00000010c1107220 */ /* 0x000fe20000410000 */
[----:B------:R-:W-:Y:S01]  /*2430*/  FADD.FTZ R40, R40, R15 ;  /* 0x0000000f28287221 */ /* 0x000fe20000010000 */
[----:B------:R-:W-:Y:S01]  /*2440*/  FFMA.FTZ R68, R17, R15, R68 ;  /* 0x0000000f11447223 */ /* 0x000fe20000010044 */
[----:B------:R-:W-:-:S02]  /*2450*/  IMAD.MOV.U32 R128, RZ, RZ, R13 ;  /* 0x000000ffff807224 */ /* 0x000fc400078e000d */
[----:B------:R-:W-:Y:S01]  /*2460*/  FMUL.FTZ R15, R96, R15 ;  /* 0x0000000f600f7220 */ /* 0x000fe20000410000 */
[----:B------:R-:W-:Y:S01]  /*2470*/  SHF.R.U32.HI R13, RZ, 0x10, R13 ;  /* 0x00000010ff0d7819 */ /* 0x000fe2000001160d */
[----:B------:R-:W-:Y:S01]  /*2480*/  FADD.FTZ R41, R41, R14 ;  /* 0x0000000e29297221 */ /* 0x000fe20000010000 */
[-C--:B------:R-:W-:Y:S01]  /*2490*/  FFMA.FTZ R69, R16, R14.reuse, R69 ;  /* 0x0000000e10457223 */ /* 0x080fe20000010045 */
[----:B------:R-:W-:Y:S02]  /*24a0*/  IMAD.U32 R125, R128, 0x10000, RZ ;  /* 0x00010000807d7824 */ /* 0x000fe400078e00ff */
[----:B------:R-:W-:Y:S01]  /*24b0*/  FMUL.FTZ R14, R97, R14 ;  /* 0x0000000e610e7220 */ /* 0x000fe20000410000 */
[----:B------:R-:W-:Y:S01]  /*24c0*/  FADD.FTZ R137, R137, R15 ;  /* 0x0000000f89897221 */ /* 0x000fe20000010000 */
[----:B------:R-:W-:Y:S01]  /*24d0*/  FFMA.FTZ R11, R17, R15, R136 ;  /* 0x0000000f110b7223 */ /* 0x000fe20000010088 */
[----:B------:R-:W-:Y:S02]  /*24e0*/  IMAD.U32 R128, R13, 0x10000, RZ ;  /* 0x000100000d807824 */ /* 0x000fe400078e00ff */
[----:B------:R-:W-:Y:S01]  /*24f0*/  FMUL.FTZ R13, R193, R12 ;  /* 0x0000000cc10d7220 */ /* 0x000fe20000410000 */
[-C--:B------:R-:W-:Y:S01]  /*2500*/  FMUL.FTZ R12, R98, R125.reuse ;  /* 0x0000007d620c7220 */ /* 0x080fe20000410000 */
        /* <DEDUP_REMOVED lines=12> */
.L_x_2072:
[----:B------:R-:W-:Y:S05]  /*25d0*/  BSYNC.RECONVERGENT B0 ;  /* 0x0000000000007941 */ /* 0x000fea0003800200 */
.L_x_2071:
        /* <DEDUP_REMOVED lines=32> */
.L_x_2074:
[----:B------:R-:W-:Y:S05]  /*27e0*/  BSYNC.RECONVERGENT B0 ;  /* 0x0000000000007941 */ /* 0x000fea0003800200 */
.L_x_2073:
        /* <DEDUP_REMOVED lines=86> */
.L_x_2079:
        /* <DEDUP_REMOVED lines=35> */
.L_x_2078:
        /* <DEDUP_REMOVED lines=16> */
[----:B------:R-:W-:Y:S01]  /*3080*/  FFMA.FTZ R130, R184, R133, R134 ;  /* 0x00000085b8827223 */ /* 0x000fe20000010086 */
[----:B------:R-:W-:Y:S01]  /*3090*/  FFMA.FTZ R126, R193, R128, R126 ;  /* 0x00000080c17e7223 */ /* 0x000fe2000001007e */
[----:B------:R-:W-:Y:S01]  /*30a0*/  FMUL.FTZ R124, R124, UR14 ;  /* 0x0000000e7c7c7c20 */ /* 0x000fe20008410000 */
[----:B------:R-:W-:Y:S01]  /*30b0*/  FADD.FTZ R127, R186, -R127 ;  /* 0x8000007fba7f7221 */ /* 0x000fe20000010000 */
[----:B------:R-:W-:Y:S01]  /*30c0*/  SHF.R.U32.HI R128, RZ, 0x10, R173 ;  /* 0x00000010ff807819 */ /* 0x000fe200000116ad */
[----:B------:R-:W-:Y:S01]  /*30d0*/  FMUL.FTZ R126, R126, UR14 ;  /* 0x0000000e7e7e7c20 */ /* 0x000fe20008410000 */
[----:B------:R-:W-:Y:S01]  /*30e0*/  FADD.FTZ R130, R185, -R130 ;  /* 0x80000082b9827221 */ /* 0x000fe20000010000 */
[----:B------:R-:W-:-:S02]  /*30f0*/  FSEL R124, R124, RZ, P6 ;  /* 0x000000ff7c7c7208 */ /* 0x000fc40003000000 */
[----:B------:R-:W-:Y:S01]  /*3100*/  LOP3.LUT P6, RZ, R191, 0xff00, RZ, 0xc0, !PT ;  /* 0x0000ff00bfff7812 */ /* 0x000fe200078cc0ff */
[----:B------:R-:W-:-:S03]  /*3110*/  IMAD.U32 R128, R128, 0x10000, RZ ;  /* 0x0001000080807824 */ /* 0x000fc600078e00ff */
[----:B------:R-:W-:Y:S01]  /*3120*/  FSEL R125, R126, RZ, P6 ;  /* 0x000000ff7e7d7208 */ /* 0x000fe20003000000 */
[----:B------:R-:W-:Y:S01]  /*3130*/  IMAD.MOV.U32 R126, RZ, RZ, R173 ;  /* 0x000000ffff7e7224 */ /* 0x000fe200078e00ad */
[----:B------:R-:W-:Y:S01]  /*3140*/  LOP3.LUT P6, RZ, R191, 0xff0000, RZ, 0xc0, !PT ;  /* 0x00ff0000bfff7812 */ /* 0x000fe200078cc0ff */
[----:B------:R-:W-:Y:S01]  /*3150*/  FFMA.FTZ R128, R193, R130, R128 ;  /* 0x00000082c1807223 */ /* 0x000fe20000010080 */
[----:B------:R-:W-:Y:S01]  /*3160*/  F2FP.BF16.F32.PACK_AB R125, R125, R124 ;  /* 0x0000007c7d7d723e */ /* 0x000fe200000010ff */
[----:B------:R-:W-:Y:S02]  /*3170*/  IMAD.U32 R126, R126, 0x10000, RZ ;  /* 0x000100007e7e7824 */ /* 0x000fe400078e00ff */
[----:B------:R-:W-:Y:S01]  /*3180*/  FMUL.FTZ R128, R128, UR14 ;  /* 0x0000000e80807c20 */ /* 0x000fe20008410000 */
        /* <DEDUP_REMOVED lines=10> */
.L_x_2081:
[----:B------:R-:W-:Y:S02]  /*3230*/  IMAD.MOV.U32 R6, RZ, RZ, R172 ;  /* 0x000000ffff067224 */ /* 0x000fe400078e00ac */
[-CC-:B------:R-:W-:Y:S01]  /*3240*/  FFMA.FTZ R7, R3, R133.reuse, R134.reuse ;  /* 0x0000008503077223 */ /* 0x180fe20000010086 */
[----:B------:R-:W-:Y:S01]  /*3250*/  SHF.R.U64 R9, R172, 0x10, R173 ;  /* 0x00000010ac097819 */ /* 0x000fe200000012ad */
[-C--:B------:R-:W-:Y:S01]  /*3260*/  FFMA.FTZ R125, R189, R133.reuse, R134 ;  /* 0x00000085bd7d7223 */ /* 0x080fe20000010086 */
[----:B------:R-:W-:Y:S02]  /*3270*/  IMAD.U32 R8, R6, 0x10000, RZ ;  /* 0x0001000006087824 */ /* 0x000fe400078e00ff */
[----:B------:R-:W-:Y:S01]  /*3280*/  FADD.FTZ R6, R188, -R7 ;  /* 0x80000007bc067221 */ /* 0x000fe20000010000 */
[----:B------:R-:W-:Y:S01]  /*3290*/  LOP3.LUT P6, RZ, R191, 0xff, RZ, 0xc0, !PT ;  /* 0x000000ffbfff7812 */ /* 0x000fe200078cc0ff */
[----:B------:R-:W-:Y:S01]  /*32a0*/  IMAD.U32 R124, R9, 0x10000, RZ ;  /* 0x00010000097c7824 */ /* 0x000fe200078e00ff */
[----:B------:R-:W-:Y:S01]  /*32b0*/  SHF.R.U32.HI R127, RZ, 0x10, R173 ;  /* 0x00000010ff7f7819 */ /* 0x000fe200000116ad */
[----:B-----5:R-:W-:Y:S01]  /*32c0*/  FFMA.FTZ R6, R193, R6, R8 ;  /* 0x00000006c1067223 */ /* 0x020fe20000010008 */
[----:B------:R-:W-:-:S03]  /*32d0*/  FFMA.FTZ R8, R190, R133, R134 ;  /* 0x00000085be087223 */ /* 0x000fc60000010086 */
[----:B------:R-:W-:Y:S01]  /*32e0*/  FMUL.FTZ R7, R6, UR14 ;  /* 0x0000000e06077c20 */ /* 0x000fe20008410000 */
[----:B------:R-:W-:Y:S01]  /*32f0*/  FADD.FTZ R8, R187, -R8 ;  /* 0x80000008bb087221 */ /* 0x000fe20000010000 */
[----:B------:R-:W-:-:S03]  /*3300*/  IMAD.U32 R128, R127, 0x10000, RZ ;  /* 0x000100007f807824 */ /* 0x000fc600078e00ff */
[----:B------:R-:W-:Y:S01]  /*3310*/  FFMA.FTZ R8, R193, R8, R124 ;  /* 0x00000008c1087223 */ /* 0x000fe2000001007c */
[----:B------:R-:W-:Y:S01]  /*3320*/  IMAD.MOV.U32 R124, RZ, RZ, R173 ;  /* 0x000000ffff7c7224 */ /* 0x000fe200078e00ad */
[----:B------:R-:W-:Y:S02]  /*3330*/  FSEL R7, R7, RZ, P6 ;  /* 0x000000ff07077208 */ /* 0x000fe40003000000 */
[----:B------:R-:W-:Y:S01]  /*3340*/  FMUL.FTZ R9, R8, UR14 ;  /* 0x0000000e08097c20 */ /* 0x000fe20008410000 */
[----:B------:R-:W-:Y:S02]  /*3350*/  IMAD.U32 R126, R124, 0x10000, RZ ;  /* 0x000100007c7e7824 */ /* 0x000fe400078e00ff */
[----:B------:R-:W-:Y:S01]  /*3360*/  FADD.FTZ R124, R186, -R125 ;  /* 0x8000007dba7c7221 */ /* 0x000fe20000010000 */
[----:B------:R-:W-:Y:S02]  /*3370*/  LOP3.LUT P6, RZ, R191, 0xff00, RZ, 0xc0, !PT ;  /* 0x0000ff00bfff7812 */ /* 0x000fe400078cc0ff */
[----:B------:R-:W-:Y:S01]  /*3380*/  F2FP.BF16.F32.PACK_AB R7, R7, R6 ;  /* 0x000000060707723e */ /* 0x000fe200000010ff */
[----:B------:R-:W-:Y:S01]  /*3390*/  FFMA.FTZ R124, R193, R124, R126 ;  /* 0x0000007cc17c7223 */ /* 0x000fe2000001007e */
[----:B------:R-:W-:Y:S01]  /*33a0*/  FFMA.FTZ R126, R184, R133, R134 ;  /* 0x00000085b87e7223 */ /* 0x000fe20000010086 */
[----:B------:R-:W-:-:S02]  /*33b0*/  FSEL R9, R9, RZ, P6 ;  /* 0x000000ff09097208 */ /* 0x000fc40003000000 */
[----:B------:R-:W-:Y:S01]  /*33c0*/  FMUL.FTZ R125, R124, UR14 ;  /* 0x0000000e7c7d7c20 */ /* 0x000fe20008410000 */
[----:B------:R-:W-:Y:S01]  /*33d0*/  FADD.FTZ R126, R185, -R126 ;  /* 0x8000007eb97e7221 */ /* 0x000fe20000010000 */
[----:B------:R-:W-:Y:S02]  /*33e0*/  LOP3.LUT P6, RZ, R191, 0xff0000, RZ, 0xc0, !PT ;  /* 0x00ff0000bfff7812 */ /* 0x000fe400078cc0ff */
[----:B------:R-:W-:Y:S01]  /*33f0*/  F2FP.BF16.F32.PACK_AB R8, R9, R8 ;  /* 0x000000080908723e */ /* 0x000fe200000010ff */
[----:B------:R-:W-:Y:S01]  /*3400*/  FFMA.FTZ R126, R193, R126, R128 ;  /* 0x0000007ec17e7223 */ /* 0x000fe20000010080 */
[----:B------:R-:W-:Y:S02]  /*3410*/  FSEL R125, R125, RZ, P6 ;  /* 0x000000ff7d7d7208 */ /* 0x000fe40003000000 */
[----:B------:R-:W-:Y:S01]  /*3420*/  ISETP.GE.U32.AND P6, PT, R191, 0x1000000, PT ;  /* 0x01000000bf00780c */ /* 0x000fe20003fc6070 */
[----:B------:R-:W-:Y:S01]  /*3430*/  FMUL.FTZ R127, R126, UR14 ;  /* 0x0000000e7e7f7c20 */ /* 0x000fe20008410000 */
[----:B------:R-:W-:-:S02]  /*3440*/  F2FP.BF16.F32.PACK_AB R125, R125, R124 ;  /* 0x0000007c7d7d723e */ /* 0x000fc400000010ff */
[----:B------:R-:W-:Y:S02]  /*3450*/  PRMT R129, R7, 0x7632, R129 ;  /* 0x0000763207817816 */ /* 0x000fe40000000081 */
[----:B------:R-:W-:Y:S02]  /*3460*/  FSEL R127, R127, RZ, P6 ;  /* 0x000000ff7f7f7208 */ /* 0x000fe40003000000 */
[----:B------:R-:W-:Y:S02]  /*3470*/  PRMT R9, R7, 0x7610, R9 ;  /* 0x0000761007097816 */ /* 0x000fe40000000009 */
[----:B------:R-:W-:Y:S02]  /*3480*/  F2FP.BF16.F32.PACK_AB R6, R127, R126 ;  /* 0x0000007e7f06723e */ /* 0x000fe400000010ff */
[----:B------:R-:W-:Y:S02]  /*3490*/  PRMT R124, R8, 0x7632, R124 ;  /* 0x00007632087c7816 */ /* 0x000fe4000000007c */
[----:B------:R-:W-:-:S02]  /*34a0*/  PRMT R126, R125, 0x7632, R126 ;  /* 0x000076327d7e7816 */ /* 0x000fc4000000007e */
[----:B------:R-:W-:Y:S02]  /*34b0*/  PRMT R7, R125, 0x7610, R7 ;  /* 0x000076107d077816 */ /* 0x000fe40000000007 */
[----:B------:R-:W-:Y:S01]  /*34c0*/  PRMT R127, R6, 0x7632, R127 ;  /* 0x00007632067f7816 */ /* 0x000fe2000000007f */
[----:B------:R-:W-:Y:S06]  /*34d0*/  BRA `(.L_x_2080) ;  /* 0x0000000c00607947 */ /* 0x000fec0003800000 */
.L_x_2077:
        /* <DEDUP_REMOVED lines=11> */
[-C--:B------:R-:W-:Y:S01]  /*3590*/  FFMA.FTZ R125, R3, R133.reuse, R134 ;  /* 0x00000085037d7223 */ /* 0x080fe20000010086 */
[----:B------:R-:W-:Y:S01]  /*35a0*/  FADD.FTZ R0, R187, -R0 ;  /* 0x80000000bb007221 */ /* 0x000fe20000010000 */
[----:B------:R-:W-:-:S03]  /*35b0*/  FFMA.FTZ R4, R184, R133, R134 ;  /* 0x00000085b8047223 */ /* 0x000fc60000010086 */
[----:B-----5:R-:W-:Y:S01]  /*35c0*/  FMUL.FTZ R0, R193, R0 ;  /* 0x00000000c1007220 */ /* 0x020fe20000410000 */
[----:B------:R-:W-:-:S03]  /*35d0*/  FADD.FTZ R4, R185, -R4 ;  /* 0x80000004b9047221 */ /* 0x000fc60000010000 */
[----:B------:R-:W-:Y:S01]  /*35e0*/  FMUL.FTZ R0, R0, UR14 ;  /* 0x0000000e00007c20 */ /* 0x000fe20008410000 */
[----:B------:R-:W-:-:S04]  /*35f0*/  FMUL.FTZ R4, R193, R4 ;  /* 0x00000004c1047220 */ /* 0x000fc80000410000 */
        /* <DEDUP_REMOVED lines=34> */
.L_x_2083:
        /* <DEDUP_REMOVED lines=50> */
.L_x_2082:
        /* <DEDUP_REMOVED lines=9> */
[----:B------:R-:W-:Y:S01]  /*3bd0*/  FFMA.FTZ R125, R3, R133, R134 ;  /* 0x00000085037d7223 */ /* 0x000fe20000010086 */
[----:B------:R-:W-:Y:S02]  /*3be0*/  IMAD.U32 R2, R2, 0x10000, RZ ;  /* 0x0001000002027824 */ /* 0x000fe400078e00ff */
[----:B------:R-:W-:Y:S01]  /*3bf0*/  FADD.FTZ R0, R187, -R0 ;  /* 0x80000000bb007221 */ /* 0x000fe20000010000 */
[----:B------:R-:W-:-:S03]  /*3c00*/  SHF.R.U32.HI R124, RZ, 0x10, R173 ;  /* 0x00000010ff7c7819 */ /* 0x000fc600000116ad */
[----:B-----5:R-:W-:Y:S02]  /*3c10*/  FFMA.FTZ R0, R193, R0, R2 ;  /* 0x00000000c1007223 */ /* 0x020fe40000010002 */
[----:B------:R-:W-:Y:S02]  /*3c20*/  IMAD.U32 R124, R124, 0x10000, RZ ;  /* 0x000100007c7c7824 */ /* 0x000fe400078e00ff */
        /* <DEDUP_REMOVED lines=42> */
.L_x_2084:
[----:B------:R-:W-:Y:S02]  /*3ed0*/  IMAD.MOV.U32 R0, RZ, RZ, R173 ;  /* 0x000000ffff007224 */ /* 0x000fe400078e00ad */
[-CC-:B------:R-:W-:Y:S01]  /*3ee0*/  FFMA.FTZ R5, R189, R133.reuse, R134.reuse ;  /* 0x00000085bd057223 */ /* 0x180fe20000010086 */
[----:B------:R-:W-:Y:S01]  /*3ef0*/  LOP3.LUT P6, RZ, R191, 0xff0000, RZ, 0xc0, !PT ;  /* 0x00ff0000bfff7812 */ /* 0x000fe200078cc0ff */
[-CC-:B------:R-:W-:Y:S01]  /*3f00*/  FFMA.FTZ R4, R190, R133.reuse, R134.reuse ;  /* 0x00000085be047223 */ /* 0x180fe20000010086 */
[----:B------:R-:W-:Y:S02]  /*3f10*/  IMAD.U32 R2, R0, 0x10000, RZ ;  /* 0x0001000000027824 */ /* 0x000fe400078e00ff */
[----:B------:R-:W-:Y:S01]  /*3f20*/  FADD.FTZ R0, R186, -R5 ;  /* 0x80000005ba007221 */ /* 0x000fe20000010000 */
[----:B------:R-:W-:Y:S01]  /*3f30*/  FFMA.FTZ R5, R3, R133, R134 ;  /* 0x0000008503057223 */ /* 0x000fe20000010086 */
[--C-:B------:R-:W-:Y:S01]  /*3f40*/  SHF.R.U64 R6, R172, 0x10, R173.reuse ;  /* 0x00000010ac067819 */ /* 0x100fe200000012ad */
[----:B------:R-:W-:Y:S01]  /*3f50*/  FADD.FTZ R4, R187, -R4 ;  /* 0x80000004bb047221 */ /* 0x000fe20000010000 */
[----:B-----5:R-:W-:Y:S01]  /*3f60*/  FFMA.FTZ R124, R193, R0, R2 ;  /* 0x00000000c17c7223 */ /* 0x020fe20000010002 */
[----:B------:R-:W-:-:S02]  /*3f70*/  SHF.R.U32.HI R2, RZ, 0x10, R173 ;  /* 0x00000010ff027819 */ /* 0x000fc400000116ad */
[----:B------:R-:W-:Y:S02]  /*3f80*/  IMAD.U32 R6, R6, 0x10000, RZ ;  /* 0x0001000006067824 */ /* 0x000fe400078e00ff */
[----:B------:R-:W-:Y:S01]  /*3f90*/  FMUL.FTZ R0, R124, UR14 ;  /* 0x0000000e7c007c20 */ /* 0x000fe20008410000 */
[----:B------:R-:W-:Y:S02]  /*3fa0*/  IMAD.U32 R2, R2, 0x10000, RZ ;  /* 0x0001000002027824 */ /* 0x000fe400078e00ff */
[----:B------:R-:W-:Y:S02]  /*3fb0*/  FFMA.FTZ R7, R193, R4, R6 ;  /* 0x00000004c1077223 */ /* 0x000fe40000010006 */
[----:B------:R-:W-:Y:S02]  /*3fc0*/  FSEL R127, R0, RZ, P6 ;  /* 0x000000ff007f7208 */ /* 0x000fe40003000000 */
[----:B------:R-:W-:Y:S01]  /*3fd0*/  LOP3.LUT P6, RZ, R192, 0xff0000, RZ, 0xc0, !PT ;  /* 0x00ff0000c0ff7812 */ /* 0x000fe200078cc0ff */
[----:B------:R-:W-:Y:S01]  /*3fe0*/  FMUL.FTZ R4, R7, UR14 ;  /* 0x0000000e07047c20 */ /* 0x000fe20008410000 */
[----:B------:R-:W-:-:S02]  /*3ff0*/  F2FP.BF16.F32.PACK_AB R127, R127, R124 ;  /* 0x0000007c7f7f723e */ /* 0x000fc400000010ff */
        /* <DEDUP_REMOVED lines=38> */
.L_x_2080:
        /* <DEDUP_REMOVED lines=18> */
.L_x_2085:
        /* <DEDUP_REMOVED lines=12> */
.L_x_2086:
[----:B------:R-:W-:-:S07]  /*4440*/  VIADD R195, R195, 0x100 ;  /* 0x00000100c3c37836 */ /* 0x000fce0000000000 */
.L_x_2076:
[----:B------:R-:W-:Y:S05]  /*4450*/  BSYNC.RECONVERGENT B0 ;  /* 0x0000000000007941 */ /* 0x000fea0003800200 */
.L_x_2075:
        /* <DEDUP_REMOVED lines=20> */
[----:B01---5:R-:W-:Y:S01]  /*45a0*/  FFMA.FTZ R124, R193, R0, R2 ;  /* 0x00000000c17c7223 */ /* 0x023fe20000010002 */
[----:B------:R-:W-:-:S02]  /*45b0*/  SHF.R.U32.HI R2, RZ, 0x10, R171 ;  /* 0x00000010ff027819 */ /* 0x000fc400000116ab */
[----:B------:R-:W-:Y:S02]  /*45c0*/  IMAD.U32 R6, R6, 0x10000, RZ ;  /* 0x0001000006067824 */ /* 0x000fe400078e00ff */
[----:B------:R-:W-:Y:S01]  /*45d0*/  FMUL.FTZ R0, R124, UR14 ;  /* 0x0000000e7c007c20 */ /* 0x000fe20008410000 */
[----:B------:R-:W-:Y:S02]  /*45e0*/  IMAD.U32 R2, R2, 0x10000, RZ ;  /* 0x0001000002027824 */ /* 0x000fe400078e00ff */
[----:B------:R-:W-:Y:S02]  /*45f0*/  FFMA.FTZ R7, R193, R4, R6 ;  /* 0x00000004c1077223 */ /* 0x000fe40000010006 */
[----:B------:R-:W-:Y:S02]  /*4600*/  FSEL R127, R0, RZ, P6 ;  /* 0x000000ff007f7208 */ /* 0x000fe40003000000 */
[----:B------:R-:W-:Y:S01]  /*4610*/  LOP3.LUT P6, RZ, R169, 0xff0000, RZ, 0xc0, !PT ;  /* 0x00ff0000a9ff7812 */ /* 0x000fe200078cc0ff */
[----:B------:R-:W-:-:S03]  /*4620*/  FMUL.FTZ R4, R7, UR14 ;  /* 0x0000000e07047c20 */ /* 0x000fc60008410000 */
[----:B------:R-:W-:Y:S01]  /*4630*/  FSEL R126, R0, RZ, P6 ;  /* 0x000000ff007e7208 */ /* 0x000fe20003000000 */
[----:B------:R-:W-:Y:S01]  /*4640*/  FFMA.FTZ R0, R160, R133, R134 ;  /* 0x00000085a0007223 */ /* 0x000fe20000010086 */
[----:B------:R-:W-:-:S03]  /*4650*/  ISETP.GE.U32.AND P6, PT, R168, 0x1000000, PT ;  /* 0x01000000a800780c */ /* 0x000fc60003fc6070 */
[----:B------:R-:W-:-:S04]  /*4660*/  FADD.FTZ R0, R161, -R0 ;  /* 0x80000000a1007221 */ /* 0x000fc80000010000 */
[----:B------:R-:W-:-:S04]  /*4670*/  FFMA.FTZ R131, R193, R0, R2 ;  /* 0x00000000c1837223 */ /* 0x000fc80000010002 */
[C---:B------:R-:W-:Y:S01]  /*4680*/  FMUL.FTZ R0, R131.reuse, UR14 ;  /* 0x0000000e83007c20 */ /* 0x040fe20008410000 */
[----:B------:R-:W-:-:S04]  /*4690*/  F2FP.BF16.F32.PACK_AB R126, R131, R126 ;  /* 0x0000007e837e723e */ /* 0x000fc800000010ff */
[----:B------:R-:W-:Y:S02]  /*46a0*/  FSEL R128, R0, RZ, P6 ;  /* 0x000000ff00807208 */ /* 0x000fe40003000000 */
[----:B------:R-:W-:-:S04]  /*46b0*/  ISETP.GE.U32.AND P6, PT, R169, 0x1000000, PT ;  /* 0x01000000a900780c */ /* 0x000fc80003fc6070 */
        /* <DEDUP_REMOVED lines=31> */
.L_x_2091:
[--C-:B------:R-:W-:Y:S01]  /*48b0*/  SHF.R.U64 R2, R170, 0x10, R171.reuse ;  /* 0x00000010aa027819 */ /* 0x100fe200000012ab */
[-CC-:B------:R-:W-:Y:S01]  /*48c0*/  FFMA.FTZ R0, R166, R133.reuse, R134.reuse ;  /* 0x00000085a6007223 */ /* 0x180fe20000010086 */
[----:B------:R-:W-:Y:S01]  /*48d0*/  LOP3.LUT P6, RZ, R168, 0xff00, RZ, 0xc0, !PT ;  /* 0x0000ff00a8ff7812 */ /* 0x000fe200078cc0ff */
[----:B------:R-:W-:Y:S01]  /*48e0*/  FFMA.FTZ R5, R165, R133, R134 ;  /* 0x00000085a5057223 */ /* 0x000fe20000010086 */
[----:B-1----:R-:W-:Y:S01]  /*48f0*/  SHF.R.U32.HI R126, RZ, 0x10, R171 ;  /* 0x00000010ff7e7819 */ /* 0x002fe200000116ab */
[----:B------:R-:W-:Y:S02]  /*4900*/  IMAD.U32 R2, R2, 0x10000, RZ ;  /* 0x0001000002027824 */ /* 0x000fe400078e00ff */
[----:B------:R-:W-:Y:S02]  /*4910*/  FADD.FTZ R0, R163, -R0 ;  /* 0x80000000a3007221 */ /* 0x000fe40000010000 */
        /* <DEDUP_REMOVED lines=10> */
[----:B------:R-:W-:Y:S01]  /*49c0*/  FADD.FTZ R0, R162, -R5 ;  /* 0x80000005a2007221 */ /* 0x000fe20000010000 */
[----:B------:R-:W-:-:S03]  /*49d0*/  FFMA.FTZ R5, R167, R133, R134 ;  /* 0x00000085a7057223 */ /* 0x000fc60000010086 */
        /* <DEDUP_REMOVED lines=33> */
.L_x_2090:
[----:B------:R-:W-:-:S04]  /*4bf0*/  UISETP.NE.U32.AND UP2, UPT, UR6, URZ, UPT ;  /* 0x000000ff0600728c */ /* 0x000fc8000bf45070 */
[----:B------:R-:W-:-:S09]  /*4c00*/  UISETP.NE.AND.EX UP2, UPT, UR7, URZ, UPT, UP2 ;  /* 0x000000ff0700728c */ /* 0x000fd2000bf45320 */
[----:B------:R-:W-:Y:S05]  /*4c10*/  BRA.U !UP2, `(.L_x_2093) ;  /* 0x000000010ac87547 */ /* 0x000fea000b800000 */
[-CC-:B------:R-:W-:Y:S01]  /*4c20*/  FFMA.FTZ R5, R165, R133.reuse, R134.reuse ;  /* 0x00000085a5057223 */ /* 0x180fe20000010086 */
[----:B------:R-:W-:Y:S01]  /*4c30*/  LOP3.LUT P6, RZ, R168, 0xff0000, RZ, 0xc0, !PT ;  /* 0x00ff0000a8ff7812 */ /* 0x000fe200078cc0ff */
[-CC-:B------:R-:W-:Y:S02]  /*4c40*/  FFMA.FTZ R4, R166, R133.reuse, R134.reuse ;  /* 0x00000085a6047223 */ /* 0x180fe40000010086 */
[----:B01----:R-:W-:Y:S01]  /*4c50*/  FADD.FTZ R124, R162, -R5 ;  /* 0x80000005a27c7221 */ /* 0x003fe20000010000 */
[----:B------:R-:W-:Y:S01]  /*4c60*/  FFMA.FTZ R5, R167, R133, R134 ;  /* 0x00000085a7057223 */ /* 0x000fe20000010086 */
        /* <DEDUP_REMOVED lines=17> */
[----:B------:R-:W-:Y:S01]  /*4d80*/  FADD.FTZ R0, R164, -R5 ;  /* 0x80000005a4007221 */ /* 0x000fe20000010000 */
[----:B------:R-:W-:Y:S02]  /*4d90*/  LOP3.LUT P6, RZ, R168, 0xff, RZ, 0xc0, !PT ;  /* 0x000000ffa8ff7812 */ /* 0x000fe400078cc0ff */
[----:B------:R-:W-:Y:S01]  /*4da0*/  F2FP.BF16.F32.PACK_AB R137, R137, R128 ;  /* 0x000000808989723e */ /* 0x000fe200000010ff */
[----:B------:R-:W-:-:S03]  /*4db0*/  FMUL.FTZ R0, R193, R0 ;  /* 0x00000000c1007220 */ /* 0x000fc60000410000 */
[----:B------:R-:W-:Y:S01]  /*4dc0*/  PRMT R131, R137, 0x7610, R131 ;  /* 0x0000761089837816 */ /* 0x000fe20000000083 */
        /* <DEDUP_REMOVED lines=23> */
.L_x_2093:
[-CC-:B------:R-:W-:Y:S01]  /*4f40*/  FFMA.FTZ R0, R166, R133.reuse, R134.reuse ;  /* 0x00000085a6007223 */ /* 0x180fe20000010086 */
[----:B------:R-:W-:Y:S01]  /*4f50*/  LOP3.LUT P6, RZ, R168, 0xff00, RZ, 0xc0, !PT ;  /* 0x0000ff00a8ff7812 */ /* 0x000fe200078cc0ff */
[----:B------:R-:W-:Y:S02]  /*4f60*/  FFMA.FTZ R5, R165, R133, R134 ;  /* 0x00000085a5057223 */ /* 0x000fe40000010086 */
[----:B------:R-:W-:-:S04]  /*4f70*/  FADD.FTZ R0, R163, -R0 ;  /* 0x80000000a3007221 */ /* 0x000fc80000010000 */
[----:B-----5:R-:W-:-:S04]  /*4f80*/  FMUL.FTZ R0, R193, R0 ;  /* 0x00000000c1007220 */ /* 0x020fc80000410000 */
[----:B------:R-:W-:-:S05]  /*4f90*/  FMUL.FTZ R0, R0, UR14 ;  /* 0x0000000e00007c20 */ /* 0x000fca0008410000 */
[----:B------:R-:W-:Y:S02]  /*4fa0*/  FSEL R4, R0, RZ, P6 ;  /* 0x000000ff00047208 */ /* 0x000fe40003000000 */
[----:B------:R-:W-:-:S04]  /*4fb0*/  LOP3.LUT P6, RZ, R169, 0xff00, RZ, 0xc0, !PT ;  /* 0x0000ff00a9ff7812 */ /* 0x000fc800078cc0ff */
[----:B01----:R-:W-:Y:S01]  /*4fc0*/  FSEL R125, R0, RZ, P6 ;  /* 0x000000ff007d7208 */ /* 0x003fe20003000000 */
[----:B------:R-:W-:Y:S01]  /*4fd0*/  FADD.FTZ R0, R162, -R5 ;  /* 0x80000005a2007221 */ /* 0x000fe20000010000 */
[----:B------:R-:W-:Y:S01]  /*4fe0*/  LOP3.LUT P6, RZ, R168, 0xff0000, RZ, 0xc0, !PT ;  /* 0x00ff0000a8ff7812 */ /* 0x000fe200078cc0ff */
[----:B------:R-:W-:Y:S01]  /*4ff0*/  FFMA.FTZ R5, R167, R133, R134 ;  /* 0x00000085a7057223 */ /* 0x000fe20000010086 */
[----:B------:R-:W-:Y:S01]  /*5000*/  F2FP.BF16.F32.PACK_AB R125, R125, R4 ;  /* 0x000000047d7d723e */ /* 0x000fe200000010ff */
        /* <DEDUP_REMOVED lines=8> */
[----:B------:R-:W-:Y:S01]  /*5090*/  FMUL.FTZ R0, R193, R0 ;  /* 0x00000000c1007220 */ /* 0x000fe20000410000 */
[----:B------:R-:W-:Y:S02]  /*50a0*/  PRMT R127, R125, 0x7610, R127 ;  /* 0x000076107d7f7816 */ /* 0x000fe4000000007f */
[----:B------:R-:W-:Y:S01]  /*50b0*/  PRMT R128, R124, 0x7610, R128 ;  /* 0x000076107c807816 */ /* 0x000fe20000000080 */
        /* <DEDUP_REMOVED lines=20> */
.L_x_2089:
        /* <DEDUP_REMOVED lines=8> */
[----:B------:R-:W-:Y:S01]  /*5280*/  SHF.R.U64 R9, R170, 0x10, R171 ;  /* 0x00000010aa097819 */ /* 0x000fe200000012ab */
[-C--:B01----:R-:W-:Y:S01]  /*5290*/  FFMA.FTZ R125, R165, R133.reuse, R134 ;  /* 0x00000085a57d7223 */ /* 0x083fe20000010086 */
        /* <DEDUP_REMOVED lines=23> */
[C---:B------:R-:W-:Y:S02]  /*5410*/  LOP3.LUT P6, RZ, R168.reuse, 0xff0000, RZ, 0xc0, !PT ;  /* 0x00ff0000a8ff7812 */ /* 0x040fe400078cc0ff */
        /* <DEDUP_REMOVED lines=15> */
.L_x_2095:
[----:B01----:R-:W-:Y:S02]  /*5510*/  IMAD.MOV.U32 R124, RZ, RZ, R170 ;  /* 0x000000ffff7c7224 */ /* 0x003fe400078e00aa */
[-CC-:B------:R-:W-:Y:S01]  /*5520*/  FFMA.FTZ R125, R167, R133.reuse, R134.reuse ;  /* 0x00000085a77d7223 */ /* 0x180fe20000010086 */
[----:B------:R-:W-:Y:S01]  /*5530*/  LOP3.LUT P6, RZ, R168, 0xff, RZ, 0xc0, !PT ;  /* 0x000000ffa8ff7812 */ /* 0x000fe200078cc0ff */
[----:B------:R-:W-:Y:S01]  /*5540*/  FFMA.FTZ R127, R165, R133, R134 ;  /* 0x00000085a57f7223 */ /* 0x000fe20000010086 */
[----:B------:R-:W-:Y:S02]  /*5550*/  IMAD.U32 R126, R124, 0x10000, RZ ;  /* 0x000100007c7e7824 */ /* 0x000fe400078e00ff */
[----:B------:R-:W-:Y:S01]  /*5560*/  FADD.FTZ R124, R164, -R125 ;  /* 0x8000007da47c7221 */ /* 0x000fe20000010000 */
[----:B------:R-:W-:-:S03]  /*5570*/  SHF.R.U64 R125, R170, 0x10, R171 ;  /* 0x00000010aa7d7819 */ /* 0x000fc600000012ab */
[----:B-----5:R-:W-:Y:S01]  /*5580*/  FFMA.FTZ R124, R193, R124, R126 ;  /* 0x0000007cc17c7223 */ /* 0x020fe2000001007e */
[----:B------:R-:W-:Y:S01]  /*5590*/  FFMA.FTZ R126, R166, R133, R134 ;  /* 0x00000085a67e7223 */ /* 0x000fe20000010086 */
[----:B------:R-:W-:Y:S02]  /*55a0*/  IMAD.U32 R128, R125, 0x10000, RZ ;  /* 0x000100007d807824 */ /* 0x000fe400078e00ff */
        /* <DEDUP_REMOVED lines=29> */
.L_x_2094:
        /* <DEDUP_REMOVED lines=38> */
.L_x_2096:
        /* <DEDUP_REMOVED lines=30> */
.L_x_2092:
        /* <DEDUP_REMOVED lines=16> */
.L_x_2097:
        /* <DEDUP_REMOVED lines=10> */
.L_x_2098:
[----:B------:R-:W-:-:S07]  /*5d60*/  VIADD R195, R195, 0x100 ;  /* 0x00000100c3c37836 */ /* 0x000fce0000000000 */
.L_x_2088:
[----:B------:R-:W-:Y:S05]  /*5d70*/  BSYNC.RECONVERGENT B0 ;  /* 0x0000000000007941 */ /* 0x000fea0003800200 */
.L_x_2087:
        /* <DEDUP_REMOVED lines=20> */
[----:B012--5:R-:W-:Y:S01]  /*5ec0*/  FFMA.FTZ R124, R193, R0, R2 ;  /* 0x00000000c17c7223 */ /* 0x027fe20000010002 */
        /* <DEDUP_REMOVED lines=48> */
.L_x_2103:
[--C-:B------:R-:W-:Y:S01]  /*61d0*/  SHF.R.U64 R2, R174, 0x10, R175.reuse ;  /* 0x00000010ae027819 */ /* 0x100fe200000012af */
[-CC-:B------:R-:W-:Y:S01]  /*61e0*/  FFMA.FTZ R0, R156, R133.reuse, R134.reuse ;  /* 0x000000859c007223 */ /* 0x180fe20000010086 */
[----:B------:R-:W-:Y:S01]  /*61f0*/  LOP3.LUT P6, RZ, R158, 0xff00, RZ, 0xc0, !PT ;  /* 0x0000ff009eff7812 */ /* 0x000fe200078cc0ff */
[----:B------:R-:W-:Y:S01]  /*6200*/  FFMA.FTZ R5, R155, R133, R134 ;  /* 0x000000859b057223 */ /* 0x000fe20000010086 */
[----:B012---:R-:W-:Y:S01]  /*6210*/  SHF.R.U32.HI R126, RZ, 0x10, R175 ;  /* 0x00000010ff7e7819 */ /* 0x007fe200000116af */
[----:B------:R-:W-:Y:S02]  /*6220*/  IMAD.U32 R2, R2, 0x10000, RZ ;  /* 0x0001000002027824 */ /* 0x000fe400078e00ff */
[----:B------:R-:W-:Y:S02]  /*6230*/  FADD.FTZ R0, R153, -R0 ;  /* 0x8000000099007221 */ /* 0x000fe40000010000 */
        /* <DEDUP_REMOVED lines=45> */
.L_x_2102:
[----:B------:R-:W-:-:S04]  /*6510*/  UISETP.NE.U32.AND UP2, UPT, UR6, URZ, UPT ;  /* 0x000000ff0600728c */ /* 0x000fc8000bf45070 */
[----:B------:R-:W-:-:S09]  /*6520*/  UISETP.NE.AND.EX UP2, UPT, UR7, URZ, UPT, UP2 ;  /* 0x000000ff0700728c */ /* 0x000fd2000bf45320 */
[----:B------:R-:W-:Y:S05]  /*6530*/  BRA.U !UP2, `(.L_x_2105) ;  /* 0x000000010ac87547 */ /* 0x000fea000b800000 */
[-CC-:B------:R-:W-:Y:S01]  /*6540*/  FFMA.FTZ R5, R155, R133.reuse, R134.reuse ;  /* 0x000000859b057223 */ /* 0x180fe20000010086 */
[----:B------:R-:W-:Y:S01]  /*6550*/  LOP3.LUT P6, RZ, R158, 0xff0000, RZ, 0xc0, !PT ;  /* 0x00ff00009eff7812 */ /* 0x000fe200078cc0ff */
[-CC-:B------:R-:W-:Y:S02]  /*6560*/  FFMA.FTZ R4, R156, R133.reuse, R134.reuse ;  /* 0x000000859c047223 */ /* 0x180fe40000010086 */
[----:B012---:R-:W-:Y:S01]  /*6570*/  FADD.FTZ R124, R152, -R5 ;  /* 0x80000005987c7221 */ /* 0x007fe20000010000 */
        /* <DEDUP_REMOVED lines=46> */
.L_x_2105:
        /* <DEDUP_REMOVED lines=8> */
[----:B012---:R-:W-:Y:S01]  /*68e0*/  FSEL R125, R0, RZ, P6 ;  /* 0x000000ff007d7208 */ /* 0x007fe20003000000 */
        /* <DEDUP_REMOVED lines=35> */
.L_x_2101:
        /* <DEDUP_REMOVED lines=9> */
[-C--:B012---:R-:W-:Y:S01]  /*6bb0*/  FFMA.FTZ R125, R155, R133.reuse, R134 ;  /* 0x000000859b7d7223 */ /* 0x087fe20000010086 */
        /* <DEDUP_REMOVED lines=39> */
.L_x_2107:
[----:B012---:R-:W-:Y:S02]  /*6e30*/  IMAD.MOV.U32 R124, RZ, RZ, R174 ;  /* 0x000000ffff7c7224 */ /* 0x007fe400078e00ae */
        /* <DEDUP_REMOVED lines=38> */
.L_x_2106:
        /* <DEDUP_REMOVED lines=38> */
.L_x_2108:
        /* <DEDUP_REMOVED lines=30> */
.L_x_2104:
        /* <DEDUP_REMOVED lines=16> */
.L_x_2109:
        /* <DEDUP_REMOVED lines=10> */
.L_x_2110:
[----:B------:R-:W-:-:S07]  /*7680*/  VIADD R195, R195, 0x100 ;  /* 0x00000100c3c37836 */ /* 0x000fce0000000000 */
.L_x_2100:
[----:B------:R-:W-:Y:S05]  /*7690*/  BSYNC.RECONVERGENT B0 ;  /* 0x0000000000007941 */ /* 0x000fea0003800200 */
.L_x_2099:
        /* <DEDUP_REMOVED lines=69> */
.L_x_2115:
        /* <DEDUP_REMOVED lines=52> */
.L_x_2114:
        /* <DEDUP_REMOVED lines=53> */
.L_x_2117:
        /* <DEDUP_REMOVED lines=44> */
.L_x_2113:
        /* <DEDUP_REMOVED lines=49> */
.L_x_2119:
        /* <DEDUP_REMOVED lines=39> */
.L_x_2118:
        /* <DEDUP_REMOVED lines=38> */
.L_x_2120:
        /* <DEDUP_REMOVED lines=30> */
.L_x_2116:
        /* <DEDUP_REMOVED lines=16> */
.L_x_2121:
        /* <DEDUP_REMOVED lines=10> */
.L_x_2122:
[----:B------:R-:W-:-:S07]  /*8fa0*/  VIADD R195, R195, 0x100 ;  /* 0x00000100c3c37836 */ /* 0x000fce0000000000 */
.L_x_2112:
[----:B------:R-:W-:Y:S05]  /*8fb0*/  BSYNC.RECONVERGENT B0 ;  /* 0x0000000000007941 */ /* 0x000fea0003800200 */
.L_x_2111:
        /* <DEDUP_REMOVED lines=69> */
.L_x_2127:
        /* <DEDUP_REMOVED lines=52> */
.L_x_2126:
        /* <DEDUP_REMOVED lines=53> */
.L_x_2129:
        /* <DEDUP_REMOVED lines=44> */
.L_x_2125:
        /* <DEDUP_REMOVED lines=49> */
.L_x_2131:
        /* <DEDUP_REMOVED lines=39> */
.L_x_2130:
        /* <DEDUP_REMOVED lines=38> */
.L_x_2132:
        /* <DEDUP_REMOVED lines=30> */
.L_x_2128:
        /* <DEDUP_REMOVED lines=16> */
.L_x_2133:
        /* <DEDUP_REMOVED lines=10> */
.L_x_2134:
[----:B------:R-:W-:-:S07]  /*a8c0*/  VIADD R195, R195, 0x100 ;  /* 0x00000100c3c37836 */ /* 0x000fce0000000000 */
.L_x_2124:
[----:B------:R-:W-:Y:S05]  /*a8d0*/  BSYNC.RECONVERGENT B0 ;  /* 0x0000000000007941 */ /* 0x000fea0003800200 */
.L_x_2123:
        /* <DEDUP_REMOVED lines=69> */
.L_x_2139:
        /* <DEDUP_REMOVED lines=52> */
.L_x_2138:
        /* <DEDUP_REMOVED lines=53> */
.L_x_2141:
        /* <DEDUP_REMOVED lines=44> */
.L_x_2137:
        /* <DEDUP_REMOVED lines=49> */
.L_x_2143:
        /* <DEDUP_REMOVED lines=39> */
.L_x_2142:
        /* <DEDUP_REMOVED lines=38> */
.L_x_2144:
        /* <DEDUP_REMOVED lines=30> */
.L_x_2140:
        /* <DEDUP_REMOVED lines=16> */
.L_x_2145:
        /* <DEDUP_REMOVED lines=10> */
.L_x_2146:
[----:B------:R-:W-:-:S07]  /*c1e0*/  VIADD R195, R195, 0x100 ;  /* 0x00000100c3c37836 */ /* 0x000fce0000000000 */
.L_x_2136:
[----:B------:R-:W-:Y:S05]  /*c1f0*/  BSYNC.RECONVERGENT B0 ;  /* 0x0000000000007941 */ /* 0x000fea0003800200 */
.L_x_2135:
        /* <DEDUP_REMOVED lines=70> */
.L_x_2151:
        /* <DEDUP_REMOVED lines=53> */
.L_x_2150:
        /* <DEDUP_REMOVED lines=53> */
.L_x_2153:
        /* <DEDUP_REMOVED lines=45> */
.L_x_2149:
        /* <DEDUP_REMOVED lines=49> */
.L_x_2155:
        /* <DEDUP_REMOVED lines=38> */
.L_x_2154:
        /* <DEDUP_REMOVED lines=38> */
.L_x_2156:
        /* <DEDUP_REMOVED lines=29> */
.L_x_2152:
        /* <DEDUP_REMOVED lines=16> */
.L_x_2157:
        /* <DEDUP_REMOVED lines=10> */
.L_x_2148:
[----:B------:R-:W-:Y:S05]  /*db10*/  BSYNC.RECONVERGENT B0 ;  /* 0x0000000000007941 */ /* 0x000fea0003800200 */
.L_x_2147:
[----:B------:R-:W-:Y:S01]  /*db20*/  ISETP.NE.AND P6, PT, R135, RZ, PT ;  /* 0x000000ff8700720c */ /* 0x000fe20003fc5270 */
[----:B------:R-:W-:-:S12]  /*db30*/  UPLOP3.LUT UP1, UPT, UPT, UPT, UP1, 0x40, 0x4 ;  /* 0x000000000004789c */ /* 0x000fd80003f2e810 */
[----:B------:R-:W-:Y:S05]  /*db40*/  @!P6 BRA `(.L_x_2158) ;  /* 0xffffff2800fce947 */ /* 0x000fea000383ffff */
.L_x_2058:
[----:B------:R-:W0:Y:S01]  /*db50*/  S2UR UR4, SR_CTAID.X ;  /* 0x00000000000479c3 */ /* 0x000e220000002500 */
[----:B------:R-:W-:-:S07]  /*db60*/  ISETP.NE.AND P6, PT, R199, RZ, PT ;  /* 0x000000ffc700720c */ /* 0x000fce0003fc5270 */
[----:B------:R-:W1:Y:S08]  /*db70*/  LDC.64 R2, c[0x0][0x440] ;  /* 0x00011000ff027b82 */ /* 0x000e700000000a00 */
        /* <DEDUP_REMOVED lines=51> */
.L_x_2159:
        /* <DEDUP_REMOVED lines=13> */
.L_x_7244:


//--------------------- .text._ZN10layer_norm22ln_bwd_finalize_kernelINS_22Kernel_traits_finalizeILj7168Ef13__nv_bfloat16S2_S2_fjLb0ELj1024ELj4ENS_18Kernel_traits_baseILj7168EfS2_S2_S2_fjLj1024EEEEELb0ELb1EEEvNS_9BwdParamsE --------------------------
	.section	.text._ZN10layer_norm22ln_bwd_finalize_kernelINS_22Kernel_traits_finalizeILj7168Ef13__nv_bfloat16S2_S2_fjLb0ELj1024ELj4ENS_18Kernel_traits_baseILj7168EfS2_S2_S2_fjLj1024EEEEELb0ELb1EEEvNS_9BwdParamsE,"ax",@progbits
	.align	128
        .global         _ZN10layer_norm22ln_bwd_finalize_kernelINS_22Kernel_traits_finalizeILj7168Ef13__nv_bfloat16S2_S2_fjLb0ELj1024ELj4ENS_18Kernel_traits_baseILj7168EfS2_S2_S2_fjLj1024EEEEELb0ELb1EEEvNS_9BwdParamsE
        .type           _ZN10layer_norm22ln_bwd_finalize_kernelINS_22Kernel_traits_finalizeILj7168Ef13__nv_bfloat16S2_S2_fjLb0ELj1024ELj4ENS_18Kernel_traits_baseILj7168EfS2_S2_S2_fjLj1024EEEEELb0ELb1EEEvNS_9BwdParamsE,@function
        .size           _ZN10layer_norm22ln_bwd_finalize_kernelINS_22Kernel_traits_finalizeILj7168Ef13__nv_bfloat16S2_S2_fjLb0ELj1024ELj4ENS_18Kernel_traits_baseILj7168EfS2_S2_S2_fjLj1024EEEEELb0ELb1EEEvNS_9BwdParamsE,(.L_x_7245 - _ZN10layer_norm22ln_bwd_finalize_kernelINS_22Kernel_traits_finalizeILj7168Ef13__nv_bfloat16S2_S2_fjLb0ELj1024ELj4ENS_18Kernel_traits_baseILj7168EfS2_S2_S2_fjLj1024EEEEELb0ELb1EEEvNS_9BwdParamsE)
        .other          _ZN10layer_norm22ln_bwd_finalize_kernelINS_22Kernel_traits_finalizeILj7168Ef13__nv_bfloat16S2_S2_fjLb0ELj1024ELj4ENS_18Kernel_traits_baseILj7168EfS2_S2_S2_fjLj1024EEEEELb0ELb1EEEvNS_9BwdParamsE,@"STO_CUDA_ENTRY STV_DEFAULT"
_ZN10layer_norm22ln_bwd_finalize_kernelINS_22Kernel_traits_finalizeILj7168Ef13__nv_bfloat16S2_S2_fjLb0ELj1024ELj4ENS_18Kernel_traits_baseILj7168EfS2_S2_S2_fjLj1024EEEEELb0ELb1EEEvNS_9BwdParamsE:
.text._ZN10layer_norm22ln_bwd_finalize_kernelINS_22Kernel_traits_finalizeILj7168Ef13__nv_bfloat16S2_S2_fjLb0ELj1024ELj4ENS_18Kernel_traits_baseILj7168EfS2_S2_S2_fjLj1024EEEEELb0ELb1EEEvNS_9BwdParamsE:
        /* <DEDUP_REMOVED lines=28> */
[C---:B------:R-:W-:Y:S02]  /*01c0*/  LOP3.LUT R7, R3.reuse, 0x160, RZ, 0xfc, !PT ;  /* 0x0000016003077812 */ /* 0x040fe400078efcff */
        /* <DEDUP_REMOVED lines=10> */
[----:B------:R-:W-:Y:S01]  /*0270*/  LOP3.LUT R21, R3, 0xe0, RZ, 0xfc, !PT ;  /* 0x000000e003157812 */ /* 0x000fe200078efcff */
[-CC-:B0-----:R-:W-:Y:S01]  /*0280*/  IMAD R8, R7, R55.reuse, R0.reuse ;  /* 0x0000003707087224 */ /* 0x181fe200078e0200 */
[----:B------:R-:W-:Y:S01]  /*0290*/  LOP3.LUT R23, R3, 0x40, RZ, 0xfc, !PT ;  /* 0x0000004003177812 */ /* 0x000fe200078efcff */
[-CC-:B------:R-:W-:Y:S01]  /*02a0*/  IMAD R10, R9, R55.reuse, R0.reuse ;  /* 0x00000037090a7224 */ /* 0x180fe200078e0200 */
[----:B------:R-:W-:Y:S01]  /*02b0*/  LOP3.LUT R25, R3, 0x60, RZ, 0xfc, !PT ;  /* 0x0000006003197812 */ /* 0x000fe200078efcff */
[-CC-:B------:R-:W-:Y:S01]  /*02c0*/  IMAD R34, R34, R55.reuse, R0.reuse ;  /* 0x0000003722227224 */ /* 0x180fe200078e0200 */
[----:B------:R-:W-:Y:S01]  /*02d0*/  LOP3.LUT R27, R54, 0xffffff0, RZ, 0xc0, !PT ;  /* 0x0ffffff0361b7812 */ /* 0x000fe200078ec0ff */
[-CC-:B------:R-:W-:Y:S01]  /*02e0*/  IMAD R16, R2, R55.reuse, R0.reuse ;  /* 0x0000003702107224 */ /* 0x180fe200078e0200 */
[----:B------:R-:W-:Y:S01]  /*02f0*/  IADD3 R7, PT, PT, R57, R8, RZ ;  /* 0x0000000839077210 */ /* 0x000fe20007ffe0ff */
[----:B------:R-:W-:-:S02]  /*0300*/  IMAD R4, R4, R55, R0 ;  /* 0x0000003704047224 */ /* 0x000fc400078e0200 */
[----:B------:R-:W-:Y:S02]  /*0310*/  HFMA2 R2, -RZ, RZ, 0, 0 ;  /* 0x00000000ff027431 */ /* 0x000fe400000001ff */
        /* <DEDUP_REMOVED lines=19> */
[----:B------:R-:W-:Y:S01]  /*0450*/  IADD3 R18, PT, PT, R57, R22, RZ ;  /* 0x0000001639127210 */ /* 0x000fe20007ffe0ff */
[----:B------:R-:W-:Y:S01]  /*0460*/  IMAD R0, R3, R55, R0 ;  /* 0x0000003703007224 */ /* 0x000fe200078e0200 */
[----:B------:R-:W-:-:S02]  /*0470*/  IADD3 R13, PT, PT, R57, R24, RZ ;  /* 0x00000018390d7210 */ /* 0x000fc40007ffe0ff */
[C---:B------:R-:W-:Y:S02]  /*0480*/  IADD3 R14, PT, PT, R57.reuse, R26, RZ ;  /* 0x0000001a390e7210 */ /* 0x040fe40007ffe0ff */
[C---:B------:R-:W-:Y:S02]  /*0490*/  IADD3 R15, PT, PT, R57.reuse, R28, RZ ;  /* 0x0000001c390f7210 */ /* 0x040fe40007ffe0ff */
[C---:B------:R-:W-:Y:S02]  /*04a0*/  IADD3 R4, PT, PT, R57.reuse, R30, RZ ;  /* 0x0000001e39047210 */ /* 0x040fe40007ffe0ff */
[C---:B------:R-:W-:Y:S02]  /*04b0*/  IADD3 R17, PT, PT, R57.reuse, R32, RZ ;  /* 0x0000002039117210 */ /* 0x040fe40007ffe0ff */
[----:B------:R-:W-:-:S07]  /*04c0*/  IADD3 R0, PT, PT, R57, R0, RZ ;  /* 0x0000000039007210 */ /* 0x000fce0007ffe0ff */
.L_x_2164:
        /* <DEDUP_REMOVED lines=118> */
.L_x_2163:
[----:B------:R-:W-:Y:S05]  /*0c30*/  BSYNC.RECONVERGENT B1 ;  /* 0x0000000000017941 */ /* 0x000fea0003800200 */
.L_x_2162:
        /* <DEDUP_REMOVED lines=17> */
[----:B------:R-:W-:Y:S01]  /*0d50*/  IMAD.WIDE.U32 R18, R21, 0x4, R6 ;  /* 0x0000000415127825 */ /* 0x000fe200078e0006 */
[----:B------:R0:W3:Y:S03]  /*0d60*/  LDG.E R10, desc[UR6][R14.64] ;  /* 0x000000060e0a7981 */ /* 0x0000e6000c1e1900 */
[--C-:B--2---:R-:W-:Y:S01]  /*0d70*/  IMAD.WIDE.U32 R16, R9, 0x4, R4.reuse ;  /* 0x0000000409107825 */ /* 0x104fe200078e0004 */
[----:B------:R-:W-:Y:S01]  /*0d80*/  LEA R31, R32, R25, 0x5 ;  /* 0x00000019201f7211 */ /* 0x000fe200078e28ff */
[----:B------:R1:W2:Y:S02]  /*0d90*/  LDG.E R9, desc[UR6][R18.64] ;  /* 0x0000000612097981 */ /* 0x0002a4000c1e1900 */
[----:B------:R-:W-:Y:S02]  /*0da0*/  IMAD.WIDE.U32 R20, R21, 0x4, R4 ;  /* 0x0000000415147825 */ /* 0x000fe400078e0004 */
[----:B------:R4:W5:Y:S02]  /*0db0*/  LDG.E R13, desc[UR6][R16.64] ;  /* 0x00000006100d7981 */ /* 0x000964000c1e1900 */
[----:B------:R-:W-:-:S02]  /*0dc0*/  IMAD.WIDE.U32 R22, R25, 0x4, R6 ;  /* 0x0000000419167825 */ /* 0x000fc400078e0006 */
[----:B------:R-:W5:Y:S02]  /*0dd0*/  LDG.E R28, desc[UR6][R20.64] ;  /* 0x00000006141c7981 */ /* 0x000f64000c1e1900 */
[----:B------:R-:W-:Y:S02]  /*0de0*/  IMAD.WIDE.U32 R24, R25, 0x4, R4 ;  /* 0x0000000419187825 */ /* 0x000fe400078e0004 */
[----:B------:R4:W5:Y:S02]  /*0df0*/  LDG.E R12, desc[UR6][R22.64] ;  /* 0x00000006160c7981 */ /* 0x000964000c1e1900 */
[C---:B0-----:R-:W-:Y:S02]  /*0e00*/  IMAD.WIDE.U32 R14, R31.reuse, 0x4, R6 ;  /* 0x000000041f0e7825 */ /* 0x041fe400078e0006 */
[----:B------:R0:W5:Y:S02]  /*0e10*/  LDG.E R30, desc[UR6][R24.64] ;  /* 0x00000006181e7981 */ /* 0x000164000c1e1900 */
[--C-:B-1----:R-:W-:Y:S01]  /*0e20*/  IMAD.WIDE.U32 R18, R31, 0x4, R4.reuse ;  /* 0x000000041f127825 */ /* 0x102fe200078e0004 */
[----:B------:R-:W-:Y:S01]  /*0e30*/  LEA R31, R32, R33, 0x5 ;  /* 0x00000021201f7211 */ /* 0x000fe200078e28ff */
[----:B------:R-:W5:Y:S02]  /*0e40*/  LDG.E R14, desc[UR6][R14.64] ;  /* 0x000000060e0e7981 */ /* 0x000f64000c1e1900 */
[----:B----4-:R-:W-:-:S02]  /*0e50*/  IMAD.WIDE.U32 R16, R33, 0x4, R4 ;  /* 0x0000000421107825 */ /* 0x010fc400078e0004 */
[----:B------:R-:W4:Y:S02]  /*0e60*/  LDG.E R18, desc[UR6][R18.64] ;  /* 0x0000000612127981 */ /* 0x000f24000c1e1900 */
[--C-:B------:R-:W-:Y:S01]  /*0e70*/  IMAD.WIDE.U32 R26, R33, 0x4, R6.reuse ;  /* 0x00000004211a7825 */ /* 0x100fe200078e0006 */
[C---:B------:R-:W-:Y:S01]  /*0e80*/  LEA R33, R32.reuse, R33, 0x6 ;  /* 0x0000002120217211 */ /* 0x040fe200078e30ff */
[----:B------:R-:W4:Y:S02]  /*0e90*/  LDG.E R16, desc[UR6][R16.64] ;  /* 0x0000000610107981 */ /* 0x000f24000c1e1900 */
[C---:B------:R-:W-:Y:S02]  /*0ea0*/  IMAD.WIDE.U32 R22, R31.reuse, 0x4, R6 ;  /* 0x000000041f167825 */ /* 0x040fe400078e0006 */
[----:B------:R1:W4:Y:S02]  /*0eb0*/  LDG.E R11, desc[UR6][R26.64] ;  /* 0x000000061a0b7981 */ /* 0x000324000c1e1900 */
[--C-:B------:R-:W-:Y:S01]  /*0ec0*/  IMAD.WIDE.U32 R20, R31, 0x4, R4.reuse ;  /* 0x000000041f147825 */ /* 0x100fe200078e0004 */
[----:B------:R-:W-:Y:S01]  /*0ed0*/  LEA R31, R32, R33, 0x5 ;  /* 0x00000021201f7211 */ /* 0x000fe200078e28ff */
[----:B------:R-:W4:Y:S02]  /*0ee0*/  LDG.E R22, desc[UR6][R22.64] ;  /* 0x0000000616167981 */ /* 0x000f24000c1e1900 */
[----:B0-----:R-:W-:-:S02]  /*0ef0*/  IMAD.WIDE.U32 R24, R33, 0x4, R4 ;  /* 0x0000000421187825 */ /* 0x001fc400078e0004 */
[----:B------:R-:W4:Y:S02]  /*0f00*/  LDG.E R20, desc[UR6][R20.64] ;  /* 0x0000000614147981 */ /* 0x000f24000c1e1900 */
[--C-:B-1----:R-:W-:Y:S02]  /*0f10*/  IMAD.WIDE.U32 R26, R33, 0x4, R6.reuse ;  /* 0x00000004211a7825 */ /* 0x102fe400078e0006 */
[----:B------:R-:W4:Y:S02]  /*0f20*/  LDG.E R24, desc[UR6][R24.64] ;  /* 0x0000000618187981 */ /* 0x000f24000c1e1900 */
[C---:B------:R-:W-:Y:S02]  /*0f30*/  IMAD.WIDE.U32 R6, R31.reuse, 0x4, R6 ;  /* 0x000000041f067825 */ /* 0x040fe400078e0006 */
[----:B------:R-:W4:Y:S02]  /*0f40*/  LDG.E R26, desc[UR6][R26.64] ;  /* 0x000000061a1a7981 */ /* 0x000f24000c1e1900 */
[----:B------:R-:W-:-:S02]  /*0f50*/  IMAD.WIDE.U32 R4, R31, 0x4, R4 ;  /* 0x000000041f047825 */ /* 0x000fc400078e0004 */
[----:B------:R-:W4:Y:S04]  /*0f60*/  LDG.E R6, desc[UR6][R6.64] ;  /* 0x0000000606067981 */ /* 0x000f28000c1e1900 */
[----:B------:R-:W4:Y:S01]  /*0f70*/  LDG.E R4, desc[UR6][R4.64] ;  /* 0x0000000604047981 */ /* 0x000f22000c1e1900 */
[----:B------:R-:W-:Y:S01]  /*0f80*/  IADD3 R3, PT, PT, R3, 0x100, RZ ;  /* 0x0000010003037810 */ /* 0x000fe20007ffe0ff */
[----:B---3--:R-:W-:-:S04]  /*0f90*/  FADD.FTZ R10, R43, R10 ;  /* 0x0000000a2b0a7221 */ /* 0x008fc80000010000 */
[----:B--2---:R-:W-:Y:S01]  /*0fa0*/  FADD.FTZ R9, R10, R9 ;  /* 0x000000090a097221 */ /* 0x004fe20000010000 */
[----:B-----5:R-:W-:-:S04]  /*0fb0*/  FADD.FTZ R13, R2, R13 ;  /* 0x0000000d020d7221 */ /* 0x020fc80000010000 */
[----:B------:R-:W-:Y:S01]  /*0fc0*/  FADD.FTZ R13, R13, R28 ;  /* 0x0000001c0d0d7221 */ /* 0x000fe20000010000 */
[----:B------:R-:W-:-:S03]  /*0fd0*/  FADD.FTZ R9, R9, R12 ;  /* 0x0000000c09097221 */ /* 0x000fc60000010000 */
[----:B------:R-:W-:Y:S01]  /*0fe0*/  FADD.FTZ R13, R13, R30 ;  /* 0x0000001e0d0d7221 */ /* 0x000fe20000010000 */
[----:B------:R-:W-:-:S03]  /*0ff0*/  FADD.FTZ R14, R9, R14 ;  /* 0x0000000e090e7221 */ /* 0x000fc60000010000 */
[----:B----4-:R-:W-:-:S04]  /*1000*/  FADD.FTZ R13, R13, R18 ;  /* 0x000000120d0d7221 */ /* 0x010fc80000010000 */
        /* <DEDUP_REMOVED lines=8> */
.L_x_2166:
[----:B------:R-:W-:Y:S05]  /*1090*/  BSYNC.RECONVERGENT B1 ;  /* 0x0000000000017941 */ /* 0x000fea0003800200 */
.L_x_2165:
        /* <DEDUP_REMOVED lines=38> */
.L_x_2168:
[----:B------:R-:W-:Y:S05]  /*1300*/  BSYNC.RECONVERGENT B1 ;  /* 0x0000000000017941 */ /* 0x000fea0003800200 */
.L_x_2167:
[----:B------:R-:W-:Y:S05]  /*1310*/  @!P1 BRA `(.L_x_2161) ;  /* 0x0000000000409947 */ /* 0x000fea0003800000 */
[----:B------:R-:W0:Y:S01]  /*1320*/  LDC R14, c[0x0][0x388] ;  /* 0x0000e200ff0e7b82 */ /* 0x000e220000000800 */
[----:B------:R-:W-:-:S07]  /*1330*/  IADD3 R12, PT, PT, -R54, RZ, RZ ;  /* 0x000000ff360c7210 */ /* 0x000fce0007ffe1ff */
[----:B------:R-:W1:Y:S08]  /*1340*/  LDC.64 R8, c[0x0][0x440] ;  /* 0x00011000ff087b82 */ /* 0x000e700000000a00 */
[----:B------:R-:W2:Y:S01]  /*1350*/  LDC.64 R10, c[0x0][0x448] ;  /* 0x00011200ff0a7b82 */ /* 0x000ea20000000a00 */
[----:B0-----:R-:W-:-:S05]  /*1360*/  IMAD R0, R3, R14, R0 ;  /* 0x0000000e03007224 */ /* 0x001fca00078e0200 */
[----:B------:R-:W-:-:S07]  /*1370*/  IADD3 R3, PT, PT, R57, R0, RZ ;  /* 0x0000000039037210 */ /* 0x000fce0007ffe0ff */
.L_x_2169:
        /* <DEDUP_REMOVED lines=10> */
.L_x_2161:
[----:B------:R-:W-:Y:S05]  /*1420*/  BSYNC.RECONVERGENT B0 ;  /* 0x0000000000007941 */ /* 0x000fea0003800200 */
.L_x_2160:
[----:B------:R-:W0:Y:S01]  /*1430*/  S2R R3, SR_TID.X ;  /* 0x0000000000037919 */ /* 0x000e220000002100 */
[----:B------:R-:W1:Y:S01]  /*1440*/  S2UR UR5, SR_CgaCtaId ;  /* 0x00000000000579c3 */ /* 0x000e620000008800 */
[----:B------:R-:W-:Y:S01]  /*1450*/  UMOV UR4, 0x400 ;  /* 0x0000040000047882 */ /* 0x000fe20000000000 */
[C---:B------:R-:W-:Y:S02]  /*1460*/  SHF.L.U32 R5, R57.reuse, 0x7, RZ ;  /* 0x0000000739057819 */ /* 0x040fe400000006ff */
[C---:B------:R-:W-:Y:S02]  /*1470*/  ISETP.NE.AND P1, PT, R57.reuse, RZ, PT ;  /* 0x000000ff3900720c */ /* 0x040fe40003f25270 */
[----:B------:R-:W-:Y:S01]  /*1480*/  ISETP.GT.U32.AND P0, PT, R57, 0xf, PT ;  /* 0x0000000f3900780c */ /* 0x000fe20003f04070 */
[----:B-1----:R-:W-:Y:S01]  /*1490*/  ULEA UR4, UR5, UR4, 0x18 ;  /* 0x0000000405047291 */ /* 0x002fe2000f8ec0ff */
[----:B0-----:R-:W-:-:S04]  /*14a0*/  SHF.R.U32.HI R12, RZ, 0x5, R3 ;  /* 0x00000005ff0c7819 */ /* 0x001fc80000011603 */
[C-C-:B------:R-:W-:Y:S02]  /*14b0*/  LOP3.LUT R0, R12.reuse, 0x1f, R3.reuse, 0x78, !PT ;  /* 0x0000001f0c007812 */ /* 0x140fe400078e7803 */
[----:B------:R-:W-:Y:S02]  /*14c0*/  ISETP.NE.OR P0, PT, R12, 0x1f, P0 ;  /* 0x0000001f0c00780c */ /* 0x000fe40000705670 */
        /* <DEDUP_REMOVED lines=44> */
[----:B-1----:R-:W-:Y:S04]  /*1790*/  STG.E.64 desc[UR6][R6.64], R4 ;  /* 0x0000000406007986 */ /* 0x002fe8000c101b06 */
[----:B--2---:R-:W-:Y:S01]  /*17a0*/  STG.E.64 desc[UR6][R8.64], R2 ;  /* 0x0000000208007986 */ /* 0x004fe2000c101b06 */
[----:B------:R-:W-:Y:S05]  /*17b0*/  EXIT ;  /* 0x000000000000794d */ /* 0x000fea0003800000 */
.L_x_2170:
        /* <DEDUP_REMOVED lines=12> */
.L_x_7245:


//--------------------- .text._ZN10layer_norm40ln_parallel_residual_bwd_finalize_kernelINS_22Kernel_traits_finalizeILj7168Ef13__nv_bfloat16S2_S2_fjLb0ELj1024ELj4ENS_18Kernel_traits_baseILj7168EfS2_S2_S2_fjLj1024EEEEELb1EEEvNS_9BwdParamsE --------------------------
	.section	.text._ZN10layer_norm40ln_parallel_residual_bwd_finalize_kernelINS_22Kernel_traits_finalizeILj7168Ef13__nv_bfloat16S2_S2_fjLb0ELj1024ELj4ENS_18Kernel_traits_baseILj7168EfS2_S2_S2_fjLj1024EEEEELb1EEEvNS_9BwdParamsE,"ax",@progbits
	.align	128
        .global         _ZN10layer_norm40ln_parallel_residual_bwd_finalize_kernelINS_22Kernel_traits_finalizeILj7168Ef13__nv_bfloat16S2_S2_fjLb0ELj1024ELj4ENS_18Kernel_traits_baseILj7168EfS2_S2_S2_fjLj1024EEEEELb1EEEvNS_9BwdParamsE
        .type           _ZN10layer_norm40ln_parallel_residual_bwd_finalize_kernelINS_22Kernel_traits_finalizeILj7168Ef13__nv_bfloat16S2_S2_fjLb0ELj1024ELj4ENS_18Kernel_traits_baseILj7168EfS2_S2_S2_fjLj1024EEEEELb1EEEvNS_9BwdParamsE,@function
        .size           _ZN10layer_norm40ln_parallel_residual_bwd_finalize_kernelINS_22Kernel_traits_finalizeILj7168Ef13__nv_bfloat16S2_S2_fjLb0ELj1024ELj4ENS_18Kernel_traits_baseILj7168EfS2_S2_S2_fjLj1024EEEEELb1EEEvNS_9BwdParamsE,(.L_x_7246 - _ZN10layer_norm40ln_parallel_residual_bwd_finalize_kernelINS_22Kernel_traits_finalizeILj7168Ef13__nv_bfloat16S2_S2_fjLb0ELj1024ELj4ENS_18Kernel_traits_baseILj7168EfS2_S2_S2_fjLj1024EEEEELb1EEEvNS_9BwdParamsE)
        .other          _ZN10layer_norm40ln_parallel_residual_bwd_finalize_kernelINS_22Kernel_traits_finalizeILj7168Ef13__nv_bfloat16S2_S2_fjLb0ELj1024ELj4ENS_18Kernel_traits_baseILj7168EfS2_S2_S2_fjLj1024EEEEELb1EEEvNS_9BwdParamsE,@"STO_CUDA_ENTRY STV_DEFAULT"
_ZN10layer_norm40ln_parallel_residual_bwd_finalize_kernelINS_22Kernel_traits_finalizeILj7168Ef13__nv_bfloat16S2_S2_fjLb0ELj1024ELj4ENS_18Kernel_traits_baseILj7168EfS2_S2_S2_fjLj1024EEEEELb1EEEvNS_9BwdParamsE:
.text._ZN10layer_norm40ln_parallel_residual_bwd_finalize_kernelINS_22Kernel_traits_finalizeILj7168Ef13__nv_bfloat16S2_S2_fjLb0ELj1024ELj4ENS_18Kernel_traits_baseILj7168EfS2_S2_S2_fjLj1024EEEEELb1EEEvNS_9BwdParamsE:
        /* <DEDUP_REMOVED lines=57> */
.L_x_2175:
        /* <DEDUP_REMOVED lines=112> */
.L_x_2174:
[----:B------:R-:W-:Y:S05]  /*0a90*/  BSYNC.RECONVERGENT B1 ;  /* 0x0000000000017941 */ /* 0x000fea0003800200 */
.L_x_2173:
        /* <DEDUP_REMOVED lines=16> */
[----:B-1----:R-:W1:Y:S01]  /*0ba0*/  LDC.64 R14, c[0x0][0x448] ;  /* 0x00011200ff0e7b82 */ /* 0x002e620000000a00 */
[----:B--2---:R-:W-:-:S06]  /*0bb0*/  IMAD.WIDE.U32 R24, R21, 0x4, R16 ;  /* 0x0000000415187825 */ /* 0x004fcc00078e0010 */
[----:B------:R-:W2:Y:S01]  /*0bc0*/  LDG.E R25, desc[UR6][R24.64] ;  /* 0x0000000618197981 */ /* 0x000ea2000c1e1900 */
[----:B-1----:R-:W-:-:S05]  /*0bd0*/  IMAD.WIDE.U32 R28, R21, 0x4, R14 ;  /* 0x00000004151c7825 */ /* 0x002fca00078e000e */
[----:B------:R-:W4:Y:S01]  /*0be0*/  LDG.E R23, desc[UR6][R28.64] ;  /* 0x000000061c177981 */ /* 0x000f22000c1e1900 */
[----:B---3--:R-:W-:Y:S01]  /*0bf0*/  FADD.FTZ R7, R7, R26 ;  /* 0x0000001a07077221 */ /* 0x008fe20000010000 */
[----:B0-----:R-:W-:-:S06]  /*0c00*/  IMAD.WIDE.U32 R26, R21, 0x4, R18 ;  /* 0x00000004151a7825 */ /* 0x001fcc00078e0012 */
[----:B------:R0:W3:Y:S02]  /*0c10*/  LDG.E R26, desc[UR6][R26.64] ;  /* 0x000000061a1a7981 */ /* 0x0000e4000c1e1900 */
[----:B0-----:R-:W-:-:S05]  /*0c20*/  LEA R27, R6, R21, 0x5 ;  /* 0x00000015061b7211 */ /* 0x001fca00078e28ff */
[----:B------:R-:W-:-:S06]  /*0c30*/  IMAD.WIDE.U32 R28, R27, 0x4, R14 ;  /* 0x000000041b1c7825 */ /* 0x000fcc00078e000e */
[----:B------:R-:W5:Y:S01]  /*0c40*/  LDG.E R28, desc[UR6][R28.64] ;  /* 0x000000061c1c7981 */ /* 0x000f62000c1e1900 */
[----:B--2---:R-:W-:Y:S01]  /*0c50*/  FADD.FTZ R10, R10, R25 ;  /* 0x000000190a0a7221 */ /* 0x004fe20000010000 */
[----:B------:R-:W-:-:S04]  /*0c60*/  IMAD.WIDE.U32 R24, R27, 0x4, R12 ;  /* 0x000000041b187825 */ /* 0x000fc800078e000c */
[----:B----4-:R-:W-:Y:S01]  /*0c70*/  FADD.FTZ R23, R22, R23 ;  /* 0x0000001716177221 */ /* 0x010fe20000010000 */
[----:B---3--:R-:W-:Y:S02]  /*0c80*/  FADD.FTZ R22, R20, R26 ;  /* 0x0000001a14167221 */ /* 0x008fe40000010000 */
[----:B------:R-:W2:Y:S01]  /*0c90*/  LDG.E R20, desc[UR6][R24.64] ;  /* 0x0000000618147981 */ /* 0x000ea2000c1e1900 */
[----:B------:R-:W-:Y:S01]  /*0ca0*/  LEA R21, R6, R21, 0x6 ;  /* 0x0000001506157211 */ /* 0x000fe200078e30ff */
[----:B-----5:R-:W-:Y:S01]  /*0cb0*/  FADD.FTZ R23, R23, R28 ;  /* 0x0000001c17177221 */ /* 0x020fe20000010000 */
[----:B------:R-:W-:-:S04]  /*0cc0*/  IMAD.WIDE.U32 R28, R27, 0x4, R16 ;  /* 0x000000041b1c7825 */ /* 0x000fc800078e0010 */
[----:B------:R-:W-:-:S05]  /*0cd0*/  IMAD.WIDE.U32 R26, R27, 0x4, R18 ;  /* 0x000000041b1a7825 */ /* 0x000fca00078e0012 */
[----:B------:R0:W3:Y:S02]  /*0ce0*/  LDG.E R25, desc[UR6][R26.64] ;  /* 0x000000061a197981 */ /* 0x0000e4000c1e1900 */
[----:B0-----:R-:W-:-:S06]  /*0cf0*/  IMAD.WIDE.U32 R26, R21, 0x4, R12 ;  /* 0x00000004151a7825 */ /* 0x001fcc00078e000c */
[----:B------:R-:W4:Y:S01]  /*0d00*/  LDG.E R26, desc[UR6][R26.64] ;  /* 0x000000061a1a7981 */ /* 0x000f22000c1e1900 */
[----:B--2---:R-:W-:-:S03]  /*0d10*/  FADD.FTZ R7, R7, R20 ;  /* 0x0000001407077221 */ /* 0x004fc60000010000 */
[----:B------:R0:W2:Y:S02]  /*0d20*/  LDG.E R20, desc[UR6][R28.64] ;  /* 0x000000061c147981 */ /* 0x0000a4000c1e1900 */
[----:B0-----:R-:W-:-:S04]  /*0d30*/  IMAD.WIDE.U32 R28, R21, 0x4, R14 ;  /* 0x00000004151c7825 */ /* 0x001fc800078e000e */
[----:B---3--:R-:W-:Y:S01]  /*0d40*/  FADD.FTZ R22, R22, R25 ;  /* 0x0000001916167221 */ /* 0x008fe20000010000 */
[----:B------:R-:W-:Y:S02]  /*0d50*/  LEA R25, R6, R21, 0x5 ;  /* 0x0000001506197211 */ /* 0x000fe400078e28ff */
[----:B------:R-:W3:Y:S03]  /*0d60*/  LDG.E R6, desc[UR6][R28.64] ;  /* 0x000000061c067981 */ /* 0x000ee6000c1e1900 */
[----:B------:R-:W-:-:S04]  /*0d70*/  IMAD.WIDE.U32 R12, R25, 0x4, R12 ;  /* 0x00000004190c7825 */ /* 0x000fc800078e000c */
[----:B------:R-:W-:Y:S02]  /*0d80*/  IMAD.WIDE.U32 R14, R25, 0x4, R14 ;  /* 0x00000004190e7825 */ /* 0x000fe400078e000e */
[----:B------:R-:W5:Y:S04]  /*0d90*/  LDG.E R13, desc[UR6][R12.64] ;  /* 0x000000060c0d7981 */ /* 0x000f68000c1e1900 */
[----:B------:R-:W5:Y:S01]  /*0da0*/  LDG.E R15, desc[UR6][R14.64] ;  /* 0x000000060e0f7981 */ /* 0x000f62000c1e1900 */
[----:B--2---:R-:W-:Y:S01]  /*0db0*/  FADD.FTZ R24, R10, R20 ;  /* 0x000000140a187221 */ /* 0x004fe20000010000 */
[----:B----4-:R-:W-:Y:S01]  /*0dc0*/  FADD.FTZ R10, R7, R26 ;  /* 0x0000001a070a7221 */ /* 0x010fe20000010000 */
[----:B------:R-:W-:-:S04]  /*0dd0*/  IMAD.WIDE.U32 R26, R21, 0x4, R16 ;  /* 0x00000004151a7825 */ /* 0x000fc800078e0010 */
[----:B------:R-:W-:Y:S01]  /*0de0*/  IMAD.WIDE.U32 R20, R21, 0x4, R18 ;  /* 0x0000000415147825 */ /* 0x000fe200078e0012 */
[----:B------:R-:W2:Y:S03]  /*0df0*/  LDG.E R7, desc[UR6][R26.64] ;  /* 0x000000061a077981 */ /* 0x000ea6000c1e1900 */
[C---:B------:R-:W-:Y:S02]  /*0e00*/  IMAD.WIDE.U32 R16, R25.reuse, 0x4, R16 ;  /* 0x0000000419107825 */ /* 0x040fe400078e0010 */
[----:B------:R-:W4:Y:S02]  /*0e10*/  LDG.E R21, desc[UR6][R20.64] ;  /* 0x0000000614157981 */ /* 0x000f24000c1e1900 */
[----:B------:R-:W-:Y:S02]  /*0e20*/  IMAD.WIDE.U32 R18, R25, 0x4, R18 ;  /* 0x0000000419127825 */ /* 0x000fe400078e0012 */
[----:B------:R-:W4:Y:S04]  /*0e30*/  LDG.E R17, desc[UR6][R16.64] ;  /* 0x0000000610117981 */ /* 0x000f28000c1e1900 */
[----:B------:R-:W4:Y:S01]  /*0e40*/  LDG.E R18, desc[UR6][R18.64] ;  /* 0x0000000612127981 */ /* 0x000f22000c1e1900 */
[----:B------:R-:W-:Y:S01]  /*0e50*/  IADD3 R8, PT, PT, R8, 0x80, RZ ;  /* 0x0000008008087810 */ /* 0x000fe20007ffe0ff */
[----:B---3--:R-:W-:Y:S01]  /*0e60*/  FADD.FTZ R6, R23, R6 ;  /* 0x0000000617067221 */ /* 0x008fe20000010000 */
[----:B--2---:R-:W-:Y:S01]  /*0e70*/  FADD.FTZ R24, R24, R7 ;  /* 0x0000000718187221 */ /* 0x004fe20000010000 */
[----:B-----5:R-:W-:Y:S01]  /*0e80*/  FADD.FTZ R7, R10, R13 ;  /* 0x0000000d0a077221 */ /* 0x020fe20000010000 */
[----:B----4-:R-:W-:Y:S01]  /*0e90*/  FADD.FTZ R23, R22, R21 ;  /* 0x0000001516177221 */ /* 0x010fe20000010000 */
[----:B------:R-:W-:Y:S01]  /*0ea0*/  FADD.FTZ R22, R6, R15 ;  /* 0x0000000f06167221 */ /* 0x000fe20000010000 */
[----:B------:R-:W-:-:S02]  /*0eb0*/  FADD.FTZ R10, R24, R17 ;  /* 0x00000011180a7221 */ /* 0x000fc40000010000 */
[----:B------:R-:W-:-:S07]  /*0ec0*/  FADD.FTZ R20, R23, R18 ;  /* 0x0000001217147221 */ /* 0x000fce0000010000 */
.L_x_2177:
[----:B------:R-:W-:Y:S05]  /*0ed0*/  BSYNC.RECONVERGENT B1 ;  /* 0x0000000000017941 */ /* 0x000fea0003800200 */
.L_x_2176:
        /* <DEDUP_REMOVED lines=13> */
[----:B------:R2:W4:Y:S01]  /*0fb0*/  LDG.E R4, desc[UR6][R12.64] ;  /* 0x000000060c047981 */ /* 0x000522000c1e1900 */
[----:B------:R-:W-:-:S06]  /*0fc0*/  IMAD.WIDE.U32 R14, R9, 0x4, R14 ;  /* 0x00000004090e7825 */ /* 0x000fcc00078e000e */
[----:B------:R-:W5:Y:S01]  /*0fd0*/  LDG.E R15, desc[UR6][R14.64] ;  /* 0x000000060e0f7981 */ /* 0x000f62000c1e1900 */
[----:B--2---:R-:W-:-:S04]  /*0fe0*/  IMAD.WIDE.U32 R12, R6, 0x4, R24 ;  /* 0x00000004060c7825 */ /* 0x004fc800078e0018 */
[C---:B---3--:R-:W-:Y:S02]  /*0ff0*/  IMAD.WIDE.U32 R28, R6.reuse, 0x4, R16 ;  /* 0x00000004061c7825 */ /* 0x048fe400078e0010 */
[----:B------:R-:W2:Y:S02]  /*1000*/  LDG.E R13, desc[UR6][R12.64] ;  /* 0x000000060c0d7981 */ /* 0x000ea4000c1e1900 */
[----:B0-----:R-:W-:Y:S02]  /*1010*/  IMAD.WIDE.U32 R26, R6, 0x4, R18 ;  /* 0x00000004061a7825 */ /* 0x001fe400078e0012 */
[----:B------:R-:W3:Y:S02]  /*1020*/  LDG.E R21, desc[UR6][R28.64] ;  /* 0x000000061c157981 */ /* 0x000ee4000c1e1900 */
[C---:B------:R-:W-:Y:S02]  /*1030*/  IMAD.WIDE.U32 R16, R9.reuse, 0x4, R16 ;  /* 0x0000000409107825 */ /* 0x040fe400078e0010 */
[----:B------:R-:W3:Y:S02]  /*1040*/  LDG.E R23, desc[UR6][R26.64] ;  /* 0x000000061a177981 */ /* 0x000ee4000c1e1900 */
[----:B------:R-:W-:-:S02]  /*1050*/  IMAD.WIDE.U32 R18, R9, 0x4, R18 ;  /* 0x0000000409127825 */ /* 0x000fc400078e0012 */
[----:B------:R-:W3:Y:S02]  /*1060*/  LDG.E R16, desc[UR6][R16.64] ;  /* 0x0000000610107981 */ /* 0x000ee4000c1e1900 */
[----:B------:R-:W-:Y:S02]  /*1070*/  IMAD.WIDE.U32 R24, R9, 0x4, R24 ;  /* 0x0000000409187825 */ /* 0x000fe400078e0018 */
[----:B------:R-:W3:Y:S04]  /*1080*/  LDG.E R19, desc[UR6][R18.64] ;  /* 0x0000000612137981 */ /* 0x000ee8000c1e1900 */
[----:B------:R-:W3:Y:S01]  /*1090*/  LDG.E R25, desc[UR6][R24.64] ;  /* 0x0000000618197981 */ /* 0x000ee2000c1e1900 */
[----:B------:R-:W-:Y:S01]  /*10a0*/  IADD3 R8, PT, PT, R8, 0x40, RZ ;  /* 0x0000004008087810 */ /* 0x000fe20007ffe0ff */
[----:B----4-:R-:W-:-:S04]  /*10b0*/  FADD.FTZ R4, R7, R4 ;  /* 0x0000000407047221 */ /* 0x010fc80000010000 */
[----:B-----5:R-:W-:Y:S01]  /*10c0*/  FADD.FTZ R7, R4, R15 ;  /* 0x0000000f04077221 */ /* 0x020fe20000010000 */
[----:B--2---:R-:W-:Y:S01]  /*10d0*/  FADD.FTZ R20, R20, R13 ;  /* 0x0000000d14147221 */ /* 0x004fe20000010000 */
[----:B---3--:R-:W-:Y:S01]  /*10e0*/  FADD.FTZ R21, R22, R21 ;  /* 0x0000001516157221 */ /* 0x008fe20000010000 */
[----:B------:R-:W-:-:S03]  /*10f0*/  FADD.FTZ R10, R10, R23 ;  /* 0x000000170a0a7221 */ /* 0x000fc60000010000 */
[----:B------:R-:W-:Y:S01]  /*1100*/  FADD.FTZ R22, R21, R16 ;  /* 0x0000001015167221 */ /* 0x000fe20000010000 */
[----:B------:R-:W-:Y:S01]  /*1110*/  FADD.FTZ R10, R10, R19 ;  /* 0x000000130a0a7221 */ /* 0x000fe20000010000 */
[----:B------:R-:W-:-:S07]  /*1120*/  FADD.FTZ R20, R20, R25 ;  /* 0x0000001914147221 */ /* 0x000fce0000010000 */
.L_x_2179:
[----:B------:R-:W-:Y:S05]  /*1130*/  BSYNC.RECONVERGENT B1 ;  /* 0x0000000000017941 */ /* 0x000fea0003800200 */
.L_x_2178:
        /* <DEDUP_REMOVED lines=19> */
.L_x_2172:
[----:B------:R-:W-:Y:S05]  /*1270*/  BSYNC.RECONVERGENT B0 ;  /* 0x0000000000007941 */ /* 0x000fea0003800200 */
.L_x_2171:
        /* <DEDUP_REMOVED lines=68> */
[----:B------:R-:W-:Y:S01]  /*16c0*/  LEA R20, R5, UR4, 0x3 ;  /* 0x0000000405147c11 */ /* 0x000fe2000f8e18ff */
[----:B------:R-:W1:Y:S01]  /*16d0*/  LDC.64 R16, c[0x0][0x488] ;  /* 0x00012200ff107b82 */ /* 0x000e620000000a00 */
[----:B------:R-:W-:-:S03]  /*16e0*/  SHF.L.U32 R0, R0, 0x4, RZ ;  /* 0x0000000400007819 */ /* 0x000fc600000006ff */
[----:B------:R-:W2:Y:S01]  /*16f0*/  LDS.64 R10, [R20+0x4000] ;  /* 0x00400000140a7984 */ /* 0x000ea20000000a00 */
[----:B------:R-:W-:-:S03]  /*1700*/  LOP3.LUT R0, R0, 0x7ffffff0, RZ, 0xc0, !PT ;  /* 0x7ffffff000007812 */ /* 0x000fc600078ec0ff */
[----:B0-----:R-:W0:Y:S01]  /*1710*/  LDS.64 R8, [R20+0x4080] ;  /* 0x0040800014087984 */ /* 0x001e220000000a00 */
[----:B------:R-:W3:Y:S01]  /*1720*/  LDC.64 R18, c[0x0][0x480] ;  /* 0x00012000ff127b82 */ /* 0x000ee20000000a00 */
[----:B------:R-:W-:Y:S02]  /*1730*/  IADD3 R21, PT, PT, R5, R0, RZ ;  /* 0x0000000005157210 */ /* 0x000fe40007ffe0ff */
[----:B------:R-:W4:Y:S04]  /*1740*/  LDS.64 R6, [R20+0x4100] ;  /* 0x0041000014067984 */ /* 0x000f280000000a00 */
[----:B------:R-:W5:Y:S01]  /*1750*/  LDS.64 R2, [R20+0x4180] ;  /* 0x0041800014027984 */ /* 0x000f620000000a00 */
[----:B------:R-:W2:Y:S01]  /*1760*/  LDC.64 R14, c[0x0][0x498] ;  /* 0x00012600ff0e7b82 */ /* 0x000ea20000000a00 */
[----:B-1----:R-:W-:-:S07]  /*1770*/  IMAD.WIDE.U32 R4, R21, 0x8, R16 ;  /* 0x0000000815047825 */ /* 0x002fce00078e0010 */
[----:B------:R-:W1:Y:S01]  /*1780*/  LDC.64 R12, c[0x0][0x490] ;  /* 0x00012400ff0c7b82 */ /* 0x000e620000000a00 */
[----:B---3--:R-:W-:-:S04]  /*1790*/  IMAD.WIDE.U32 R16, R21, 0x8, R18 ;  /* 0x0000000815107825 */ /* 0x008fc800078e0012 */
[C---:B--2---:R-:W-:Y:S01]  /*17a0*/  IMAD.WIDE.U32 R14, R21.reuse, 0x8, R14 ;  /* 0x00000008150e7825 */ /* 0x044fe200078e000e */
[----:B------:R-:W-:Y:S04]  /*17b0*/  STG.E.64 desc[UR6][R4.64], R10 ;  /* 0x0000000a04007986 */ /* 0x000fe8000c101b06 */
[----:B0-----:R-:W-:Y:S01]  /*17c0*/  STG.E.64 desc[UR6][R16.64], R8 ;  /* 0x0000000810007986 */ /* 0x001fe2000c101b06 */
[----:B-1----:R-:W-:-:S03]  /*17d0*/  IMAD.WIDE.U32 R12, R21, 0x8, R12 ;  /* 0x00000008150c7825 */ /* 0x002fc600078e000c */
[----:B----4-:R-:W-:Y:S04]  /*17e0*/  STG.E.64 desc[UR6][R14.64], R6 ;  /* 0x000000060e007986 */ /* 0x010fe8000c101b06 */
[----:B-----5:R-:W-:Y:S01]  /*17f0*/  STG.E.64 desc[UR6][R12.64], R2 ;  /* 0x000000020c007986 */ /* 0x020fe2000c101b06 */
[----:B------:R-:W-:Y:S05]  /*1800*/  EXIT ;  /* 0x000000000000794d */ /* 0x000fea0003800000 */
.L_x_2180:
        /* <DEDUP_REMOVED lines=15> */
.L_x_7246:


//--------------------- .text._ZN10layer_norm31ln_parallel_residual_bwd_kernelINS_13Kernel_traitsIf13__nv_bfloat16S2_S2_fjLj7168ELj1ELj1ELj8ELj8ENS_18Kernel_traits_baseILj7168EfS2_S2_S2_fjLj256EEEEELb1ELb1ELb1EEEvNS_9BwdParamsE --------------------------
	.section	.text._ZN10layer_norm31ln_parallel_residual_bwd_kernelINS_13Kernel_traitsIf13__nv_bfloat16S2_S2_fjLj7168ELj1ELj1ELj8ELj8ENS_18Kernel_traits_baseILj7168EfS2_S2_S2_fjLj256EEEEELb1ELb1ELb1EEEvNS_9BwdParamsE,"ax",@progbits
	.align	128
        .global         _ZN10layer_norm31ln_parallel_residual_bwd_kernelINS_13Kernel_traitsIf13__nv_bfloat16S2_S2_fjLj7168ELj1ELj1ELj8ELj8ENS_18Kernel_traits_baseILj7168EfS2_S2_S2_fjLj256EEEEELb1ELb1ELb1EEEvNS_9BwdParamsE
        .type           _ZN10layer_norm31ln_parallel_residual_bwd_kernelINS_13Kernel_traitsIf13__nv_bfloat16S2_S2_fjLj7168ELj1ELj1ELj8ELj8ENS_18Kernel_traits_baseILj7168EfS2_S2_S2_fjLj256EEEEELb1ELb1ELb1EEEvNS_9BwdParamsE,@function
        .size           _ZN10layer_norm31ln_parallel_residual_bwd_kernelINS_13Kernel_traitsIf13__nv_bfloat16S2_S2_fjLj7168ELj1ELj1ELj8ELj8ENS_18Kernel_traits_baseILj7168EfS2_S2_S2_fjLj256EEEEELb1ELb1ELb1EEEvNS_9BwdParamsE,(.L_x_7247 - _ZN10layer_norm31ln_parallel_residual_bwd_kernelINS_13Kernel_traitsIf13__nv_bfloat16S2_S2_fjLj7168ELj1ELj1ELj8ELj8ENS_18Kernel_traits_baseILj7168EfS2_S2_S2_fjLj256EEEEELb1ELb1ELb1EEEvNS_9BwdParamsE)
        .other          _ZN10layer_norm31ln_parallel_residual_bwd_kernelINS_13Kernel_traitsIf13__nv_bfloat16S2_S2_fjLj7168ELj1ELj1ELj8ELj8ENS_18Kernel_traits_baseILj7168EfS2_S2_S2_fjLj256EEEEELb1ELb1ELb1EEEvNS_9BwdParamsE,@"STO_CUDA_ENTRY STV_DEFAULT"
_ZN10layer_norm31ln_parallel_residual_bwd_kernelINS_13Kernel_traitsIf13__nv_bfloat16S2_S2_fjLj7168ELj1ELj1ELj8ELj8ENS_18Kernel_traits_baseILj7168EfS2_S2_S2_fjLj256EEEEELb1ELb1ELb1EEEvNS_9BwdParamsE:
.text._ZN10layer_norm31ln_parallel_residual_bwd_kernelINS_13Kernel_traitsIf13__nv_bfloat16S2_S2_fjLj7168ELj1ELj1ELj8ELj8ENS_18Kernel_traits_baseILj7168EfS2_S2_S2_fjLj256EEEEELb1ELb1ELb1EEEvNS_9BwdParamsE:
        /* <DEDUP_REMOVED lines=36> */
[----:B------:R-:W-:Y:S01]  /*0240*/  IMAD.U32 R2, RZ, RZ, UR4 ;  /* 0x00000004ff027e24 */ /* 0x000fe2000f8e00ff */
[----:B------:R-:W-:Y:S01]  /*0250*/  CS2R R4, SRZ ;  /* 0x0000000000047805 */ /* 0x000fe2000001ff00 */
[----:B------:R-:W-:Y:S01]  /*0260*/  IMAD.MOV.U32 R3, RZ, RZ, RZ ;  /* 0x000000ffff037224 */ /* 0x000fe200078e00ff */
        /* <DEDUP_REMOVED lines=20> */
[----:B-1----:R-:W-:Y:S01]  /*03b0*/  IMAD.WIDE.U32 R8, R0, 0x10, R8 ;  /* 0x0000001000087825 */ /* 0x002fe200078e0008 */
[----:B------:R-:W-:Y:S02]  /*03c0*/  CS2R R48, SRZ ;  /* 0x0000000000307805 */ /* 0x000fe4000001ff00 */
[----:B------:R-:W-:-:S02]  /*03d0*/  CS2R R50, SRZ ;  /* 0x0000000000327805 */ /* 0x000fc4000001ff00 */
[----:B------:R-:W-:Y:S02]  /*03e0*/  CS2R R96, SRZ ;  /* 0x0000000000607805 */ /* 0x000fe4000001ff00 */
[----:B------:R-:W-:Y:S01]  /*03f0*/  CS2R R98, SRZ ;  /* 0x0000000000627805 */ /* 0x000fe2000001ff00 */
[----:B0-----:R-:W5:Y:S01]  /*0400*/  LDG.E.128 R76, desc[UR10][R8.64] ;  /* 0x0000000a084c7981 */ /* 0x001f62000c1e1d00 */
[----:B------:R-:W-:Y:S01]  /*0410*/  CS2R R100, SRZ ;  /* 0x0000000000647805 */ /* 0x000fe2000001ff00 */
[----:B------:R-:W-:Y:S01]  /*0420*/  IMAD.MOV.U32 R102, RZ, RZ, RZ ;  /* 0x000000ffff667224 */ /* 0x000fe200078e00ff */
[----:B------:R-:W-:Y:S01]  /*0430*/  UPLOP3.LUT UP1, UPT, UPT, UPT, UPT, 0x40, 0x4 ;  /* 0x000000000004789c */ /* 0x000fe20003f2e870 */
[----:B------:R-:W5:Y:S01]  /*0440*/  LDG.E.128 R72, desc[UR10][R8.64+0x1000] ;  /* 0x0010000a08487981 */ /* 0x000f62000c1e1d00 */
[----:B------:R-:W0:Y:S03]  /*0450*/  LDCU UR6, c[0x0][0x408] ;  /* 0x00008100ff0677ac */ /* 0x000e260008000800 */
[----:B------:R-:W5:Y:S01]  /*0460*/  LDG.E.128 R68, desc[UR10][R8.64+0x2000] ;  /* 0x0020000a08447981 */ /* 0x000f62000c1e1d00 */
[----:B------:R-:W1:Y:S03]  /*0470*/  LDCU UR13, c[0x0][0x388] ;  /* 0x00007100ff0d77ac */ /* 0x000e660008000800 */
[----:B------:R-:W5:Y:S01]  /*0480*/  LDG.E.128 R64, desc[UR10][R8.64+0x3000] ;  /* 0x0030000a08407981 */ /* 0x000f62000c1e1d00 */
[----:B------:R-:W2:Y:S03]  /*0490*/  LDCU.U8 UR12, c[0x0][0x410] ;  /* 0x00008200ff0c77ac */ /* 0x000ea60008000000 */
[----:B------:R-:W5:Y:S01]  /*04a0*/  LDG.E.128 R60, desc[UR10][R8.64+0x4000] ;  /* 0x0040000a083c7981 */ /* 0x000f62000c1e1d00 */
[----:B------:R-:W3:Y:S03]  /*04b0*/  LDCU UR18, c[0x0][0x400] ;  /* 0x00008000ff1277ac */ /* 0x000ee60008000800 */
[----:B------:R-:W5:Y:S01]  /*04c0*/  LDG.E.128 R56, desc[UR10][R8.64+0x5000] ;  /* 0x0050000a08387981 */ /* 0x000f62000c1e1d00 */
[----:B------:R-:W4:Y:S03]  /*04d0*/  LDCU.64 UR8, c[0x0][0x478] ;  /* 0x00008f00ff0877ac */ /* 0x000f260008000a00 */
[----:B------:R0:W5:Y:S01]  /*04e0*/  LDG.E.128 R52, desc[UR10][R8.64+0x6000] ;  /* 0x0060000a08347981 */ /* 0x000162000c1e1d00 */
[----:B------:R-:W1:Y:S01]  /*04f0*/  LDCU.64 UR14, c[0x0][0x438] ;  /* 0x00008700ff0e77ac */ /* 0x000e620008000a00 */
[----:B------:R-:W1:Y:S01]  /*0500*/  LDCU.64 UR16, c[0x0][0x470] ;  /* 0x00008e00ff1077ac */ /* 0x000e620008000a00 */
[----:B0-2---:R-:W-:-:S07]  /*0510*/  CS2R R8, SRZ ;  /* 0x0000000000087805 */ /* 0x005fce000001ff00 */
.L_x_2254:
[----:B0-----:R-:W0:Y:S01]  /*0520*/  LDC.64 R124, c[0x0][0x3a8] ;  /* 0x0000ea00ff7c7b82 */ /* 0x001e220000000a00 */
[----:B-12---:R-:W-:-:S05]  /*0530*/  IMAD R80, R2, UR13, RZ ;  /* 0x0000000d02507c24 */ /* 0x006fca000f8e02ff */
[----:B------:R-:W-:Y:S02]  /*0540*/  SHF.R.S32.HI R81, RZ, 0x1f, R80 ;  /* 0x0000001fff517819 */ /* 0x000fe40000011450 */
[----:B------:R-:W1:Y:S02]  /*0550*/  LDC.64 R84, c[0x0][0x428] ;  /* 0x00010a00ff547b82 */ /* 0x000e640000000a00 */
[----:B------:R-:W-:-:S04]  /*0560*/  LEA.HI R81, R81, R80, RZ, 0x2 ;  /* 0x0000005051517211 */ /* 0x000fc800078f10ff */
[----:B------:R-:W-:Y:S02]  /*0570*/  LEA.HI.SX32 R179, R81, R0, 0x1e ;  /* 0x0000000051b37211 */ /* 0x000fe400078ff2ff */
[----:B------:R-:W2:Y:S03]  /*0580*/  LDC.64 R80, c[0x0][0x3c0] ;  /* 0x0000f000ff507b82 */ /* 0x000ea60000000a00 */
[C---:B------:R-:W-:Y:S02]  /*0590*/  VIADD R167, R179.reuse, 0x200 ;  /* 0x00000200b3a77836 */ /* 0x040fe40000000000 */
[----:B------:R-:W-:Y:S02]  /*05a0*/  VIADD R169, R179, 0x100 ;  /* 0x00000100b3a97836 */ /* 0x000fe40000000000 */
[----:B0-----:R-:W-:Y:S01]  /*05b0*/  IMAD.WIDE.U32 R120, R167, 0x8, R124 ;  /* 0x00000008a7787825 */ /* 0x001fe200078e007c */
[----:B------:R-:W0:Y:S03]  /*05c0*/  LDC.64 R128, c[0x0][0x3c8] ;  /* 0x0000f200ff807b82 */ /* 0x000e260000000a00 */
[----:B------:R-:W-:-:S02]  /*05d0*/  VIADD R103, R179, 0x300 ;  /* 0x00000300b3677836 */ /* 0x000fc40000000000 */
[----:B------:R-:W3:Y:S01]  /*05e0*/  LDG.E.64 R120, desc[UR10][R120.64] ;  /* 0x0000000a78787981 */ /* 0x000ee2000c1e1b00 */
[C---:B------:R-:W-:Y:S02]  /*05f0*/  VIADD R104, R179.reuse, 0x400 ;  /* 0x00000400b3687836 */ /* 0x040fe40000000000 */
[C---:B------:R-:W-:Y:S02]  /*0600*/  VIADD R105, R179.reuse, 0x500 ;  /* 0x00000500b3697836 */ /* 0x040fe40000000000 */
[C---:B------:R-:W-:Y:S02]  /*0610*/  VIADD R106, R179.reuse, 0x600 ;  /* 0x00000600b36a7836 */ /* 0x040fe40000000000 */
[----:B------:R-:W-:-:S04]  /*0620*/  IMAD.WIDE.U32 R126, R179, 0x8, R124 ;  /* 0x00000008b37e7825 */ /* 0x000fc800078e007c */
        /* <DEDUP_REMOVED lines=11> */
[----:B------:R-:W2:Y:S04]  /*06e0*/  LDG.E.64 R124, desc[UR10][R124.64] ;  /* 0x0000000a7c7c7981 */ /* 0x000ea8000c1e1b00 */
[----:B------:R-:W2:Y:S01]  /*06f0*/  LDG.E R0, desc[UR10][R80.64] ;  /* 0x0000000a50007981 */ /* 0x000ea2000c1e1900 */
[----:B-1----:R-:W-:-:S06]  /*0700*/  IMAD.WIDE.U32 R82, R179, 0x8, R84 ;  /* 0x00000008b3527825 */ /* 0x002fcc00078e0054 */
[----:B------:R-:W2:Y:S01]  /*0710*/  LDG.E.64 R82, desc[UR10][R82.64] ;  /* 0x0000000a52527981 */ /* 0x000ea2000c1e1b00 */
[----:B0-----:R-:W-:-:S04]  /*0720*/  IMAD.WIDE R128, R2, 0x4, R128 ;  /* 0x0000000402807825 */ /* 0x001fc800078e0280 */
[--C-:B------:R-:W-:Y:S01]  /*0730*/  IMAD.WIDE.U32 R86, R103, 0x8, R84.reuse ;  /* 0x0000000867567825 */ /* 0x100fe200078e0054 */
[----:B------:R0:W2:Y:S03]  /*0740*/  LDG.E R107, desc[UR10][R128.64] ;  /* 0x0000000a806b7981 */ /* 0x0000a6000c1e1900 */
[--C-:B------:R-:W-:Y:S02]  /*0750*/  IMAD.WIDE.U32 R130, R104, 0x8, R84.reuse ;  /* 0x0000000868827825 */ /* 0x100fe400078e0054 */
[----:B------:R-:W2:Y:S02]  /*0760*/  LDG.E.64 R86, desc[UR10][R86.64] ;  /* 0x0000000a56567981 */ /* 0x000ea4000c1e1b00 */
[--C-:B------:R-:W-:Y:S02]  /*0770*/  IMAD.WIDE.U32 R88, R169, 0x8, R84.reuse ;  /* 0x00000008a9587825 */ /* 0x100fe400078e0054 */
[----:B------:R1:W2:Y:S02]  /*0780*/  LDG.E.64 R80, desc[UR10][R130.64] ;  /* 0x0000000a82507981 */ /* 0x0002a4000c1e1b00 */
[----:B------:R-:W-:-:S02]  /*0790*/  IMAD.WIDE.U32 R90, R167, 0x8, R84 ;  /* 0x00000008a75a7825 */ /* 0x000fc400078e0054 */
[----:B------:R-:W2:Y:S02]  /*07a0*/  LDG.E.64 R88, desc[UR10][R88.64] ;  /* 0x0000000a58587981 */ /* 0x000ea4000c1e1b00 */
[--C-:B------:R-:W-:Y:S02]  /*07b0*/  IMAD.WIDE.U32 R92, R105, 0x8, R84.reuse ;  /* 0x00000008695c7825 */ /* 0x100fe400078e0054 */
[----:B------:R-:W2:Y:S02]  /*07c0*/  LDG.E.64 R90, desc[UR10][R90.64] ;  /* 0x0000000a5a5a7981 */ /* 0x000ea4000c1e1b00 */
[----:B------:R-:W-:Y:S02]  /*07d0*/  IMAD.WIDE.U32 R84, R106, 0x8, R84 ;  /* 0x000000086a547825 */ /* 0x000fe400078e0054 */
[----:B------:R-:W2:Y:S04]  /*07e0*/  LDG.E.64 R92, desc[UR10][R92.64] ;  /* 0x0000000a5c5c7981 */ /* 0x000ea8000c1e1b00 */
[----:B------:R-:W2:Y:S01]  /*07f0*/  LDG.E.64 R84, desc[UR10][R84.64] ;  /* 0x0000000a54547981 */ /* 0x000ea2000c1e1b00 */
[----:B------:R-:W-:-:S04]  /*0800*/  ISETP.NE.U32.AND P1, PT, RZ, UR16, PT ;  /* 0x00000010ff007c0c */ /* 0x000fc8000bf25070 */
[----:B------:R-:W-:Y:S02]  /*0810*/  ISETP.NE.AND.EX P1, PT, RZ, UR17, PT, P1 ;  /* 0x00000011ff007c0c */ /* 0x000fe4000bf25310 */
[----:B------:R-:W-:-:S04]  /*0820*/  ISETP.NE.U32.AND P0, PT, RZ, UR14, PT ;  /* 0x0000000eff007c0c */ /* 0x000fc8000bf05070 */
[----:B------:R-:W-:-:S07]  /*0830*/  ISETP.NE.AND.EX P0, PT, RZ, UR15, PT, P0 ;  /* 0x0000000fff007c0c */ /* 0x000fce000bf05300 */
[----:B0-----:R-:W0:Y:S08]  /*0840*/  @P1 LDC.64 R128, c[0x0][0x3b8] ;  /* 0x0000ee00ff801b82 */ /* 0x001e300000000a00 */
[----:B------:R-:W0:Y:S08]  /*0850*/  @P0 LDC.64 R138, c[0x0][0x438] ;  /* 0x00010e00ff8a0b82 */ /* 0x000e300000000a00 */
[----:B------:R-:W0:Y:S08]  /*0860*/  @P0 LDC.64 R134, c[0x0][0x438] ;  /* 0x00010e00ff860b82 */ /* 0x000e300000000a00 */
[----:B------:R-:W0:Y:S08]  /*0870*/  @P0 LDC.64 R136, c[0x0][0x438] ;  /* 0x00010e00ff880b82 */ /* 0x000e300000000a00 */
[----:B------:R-:W0:Y:S08]  /*0880*/  @P0 LDC.64 R176, c[0x0][0x438] ;  /* 0x00010e00ffb00b82 */ /* 0x000e300000000a00 */
[----:B------:R-:W0:Y:S08]  /*0890*/  @P1 LDC.64 R172, c[0x0][0x3b8] ;  /* 0x0000ee00ffac1b82 */ /* 0x000e300000000a00 */
[----:B------:R-:W0:Y:S08]  /*08a0*/  @P1 LDC.64 R132, c[0x0][0x3b8] ;  /* 0x0000ee00ff841b82 */ /* 0x000e300000000a00 */
[----:B-1----:R-:W1:Y:S01]  /*08b0*/  @P0 LDC.64 R130, c[0x0][0x438] ;  /* 0x00010e00ff820b82 */ /* 0x002e620000000a00 */
[----:B0-----:R-:W-:-:S05]  /*08c0*/  @P1 IMAD.WIDE.U32 R128, R103, 0x4, R128 ;  /* 0x0000000467801825 */ /* 0x001fca00078e0080 */
[----:B-----5:R3:W5:Y:S02]  /*08d0*/  @P1 LDG.E R111, desc[UR10][R128.64] ;  /* 0x0000000a806f1981 */ /* 0x020764000c1e1900 */
[----:B------:R-:W0:Y:S08]  /*08e0*/  @P1 LDC.64 R174, c[0x0][0x3b8] ;  /* 0x0000ee00ffae1b82 */ /* 0x000e300000000a00 */
[----:B------:R-:W0:Y:S01]  /*08f0*/  @P0 LDC.64 R170, c[0x0][0x438] ;  /* 0x00010e00ffaa0b82 */ /* 0x000e220000000a00 */
[----:B------:R-:W-:-:S04]  /*0900*/  @P0 IMAD.WIDE.U32 R138, R169, 0x8, R138 ;  /* 0x00000008a98a0825 */ /* 0x000fc800078e008a */
[----:B------:R-:W-:Y:S01]  /*0910*/  @P0 IMAD.WIDE.U32 R134, R104, 0x8, R134 ;  /* 0x0000000868860825 */ /* 0x000fe200078e0086 */
[----:B------:R4:W5:Y:S02]  /*0920*/  @P0 LDG.E.64 R152, desc[UR10][R138.64] ;  /* 0x0000000a8a980981 */ /* 0x000964000c1e1b00 */
[----:B------:R-:W0:Y:S01]  /*0930*/  @P1 LDC.64 R164, c[0x0][0x3b8] ;  /* 0x0000ee00ffa41b82 */ /* 0x000e220000000a00 */
[----:B------:R-:W-:Y:S01]  /*0940*/  @P0 IMAD.WIDE.U32 R136, R103, 0x8, R136 ;  /* 0x0000000867880825 */ /* 0x000fe200078e0088 */
[----:B------:R-:W-:Y:S01]  /*0950*/  ISETP.NE.AND P3, PT, RZ, UR12, PT ;  /* 0x0000000cff007c0c */ /* 0x000fe2000bf65270 */
[----:B------:R-:W5:Y:S02]  /*0960*/  @P0 LDG.E.64 R146, desc[UR10][R134.64] ;  /* 0x0000000a86920981 */ /* 0x000f64000c1e1b00 */
[----:B------:R-:W-:Y:S02]  /*0970*/  @P0 IMAD.WIDE.U32 R176, R179, 0x8, R176 ;  /* 0x00000008b3b00825 */ /* 0x000fe400078e00b0 */
[----:B------:R-:W5:Y:S02]  /*0980*/  @P0 LDG.E.64 R148, desc[UR10][R136.64] ;  /* 0x0000000a88940981 */ /* 0x000f64000c1e1b00 */
[----:B------:R-:W-:-:S02]  /*0990*/  @P1 IMAD.WIDE.U32 R172, R169, 0x4, R172 ;  /* 0x00000004a9ac1825 */ /* 0x000fc400078e00ac */
[----:B------:R-:W5:Y:S02]  /*09a0*/  @P0 LDG.E.64 R154, desc[UR10][R176.64] ;  /* 0x0000000ab09a0981 */ /* 0x000f64000c1e1b00 */
[----:B------:R-:W-:Y:S02]  /*09b0*/  @P1 IMAD.WIDE.U32 R132, R104, 0x4, R132 ;  /* 0x0000000468841825 */ /* 0x000fe400078e0084 */
[----:B------:R4:W5:Y:S02]  /*09c0*/  @P1 LDG.E R109, desc[UR10][R172.64] ;  /* 0x0000000aac6d1981 */ /* 0x000964000c1e1900 */
[----:B-1----:R-:W-:Y:S02]  /*09d0*/  @P0 IMAD.WIDE.U32 R130, R105, 0x8, R130 ;  /* 0x0000000869820825 */ /* 0x002fe400078e0082 */
[----:B------:R-:W5:Y:S04]  /*09e0*/  @P1 LDG.E R112, desc[UR10][R132.64] ;  /* 0x0000000a84701981 */ /* 0x000f68000c1e1900 */
[----:B------:R1:W5:Y:S01]  /*09f0*/  @P0 LDG.E.64 R144, desc[UR10][R130.64] ;  /* 0x0000000a82900981 */ /* 0x000362000c1e1b00 */
[----:B0-----:R-:W-:-:S04]  /*0a00*/  @P1 IMAD.WIDE.U32 R174, R179, 0x4, R174 ;  /* 0x00000004b3ae1825 */ /* 0x001fc800078e00ae */
[C---:B------:R-:W-:Y:S01]  /*0a10*/  @P0 IMAD.WIDE.U32 R170, R167.reuse, 0x8, R170 ;  /* 0x00000008a7aa0825 */ /* 0x040fe200078e00aa */
[----:B------:R-:W5:Y:S04]  /*0a20*/  @P1 LDG.E R108, desc[UR10][R174.64] ;  /* 0x0000000aae6c1981 */ /* 0x000f68000c1e1900 */
[----:B------:R0:W5:Y:S01]  /*0a30*/  @P0 LDG.E.64 R150, desc[UR10][R170.64] ;  /* 0x0000000aaa960981 */ /* 0x000162000c1e1b00 */
[----:B------:R-:W-:-:S05]  /*0a40*/  @P1 IMAD.WIDE.U32 R164, R167, 0x4, R164 ;  /* 0x00000004a7a41825 */ /* 0x000fca00078e00a4 */
[----:B------:R0:W5:Y:S01]  /*0a50*/  @P1 LDG.E R110, desc[UR10][R164.64] ;  /* 0x0000000aa46e1981 */ /* 0x000162000c1e1900 */
[----:B---3--:R-:W-:Y:S01]  /*0a60*/  IMAD.MOV.U32 R128, RZ, RZ, R120 ;  /* 0x000000ffff807224 */ /* 0x008fe200078e0078 */
[--C-:B------:R-:W-:Y:S01]  /*0a70*/  SHF.R.U64 R182, R120, 0x10, R121.reuse ;  /* 0x0000001078b67819 */ /* 0x100fe20000001279 */
[--C-:B------:R-:W-:Y:S01]  /*0a80*/  IMAD.MOV.U32 R129, RZ, RZ, R121.reuse ;  /* 0x000000ffff817224 */ /* 0x100fe200078e0079 */
[----:B------:R-:W-:Y:S02]  /*0a90*/  SHF.R.U32.HI R178, RZ, 0x10, R121 ;  /* 0x00000010ffb27819 */ /* 0x000fe40000011679 */
[----:B------:R-:W3:Y:S01]  /*0aa0*/  LDC.64 R120, c[0x0][0x3b0] ;  /* 0x0000ec00ff787b82 */ /* 0x000ee20000000a00 */
[--C-:B----4-:R-:W-:Y:S01]  /*0ab0*/  IMAD.MOV.U32 R138, RZ, RZ, R127.reuse ;  /* 0x000000ffff8a7224 */ /* 0x110fe200078e007f */
[--C-:B------:R-:W-:Y:S01]  /*0ac0*/  SHF.R.U64 R206, R126, 0x10, R127.reuse ;  /* 0x000000107ece7819 */ /* 0x100fe2000000127f */
[----:B------:R-:W-:Y:S01]  /*0ad0*/  IMAD.MOV.U32 R113, RZ, RZ, R126 ;  /* 0x000000ffff717224 */ /* 0x000fe200078e007e */
[----:B------:R-:W-:Y:S01]  /*0ae0*/  SHF.R.U32.HI R210, RZ, 0x10, R127 ;  /* 0x00000010ffd27819 */ /* 0x000fe2000001167f */
[----:B------:R-:W-:Y:S01]  /*0af0*/  IMAD.U32 R138, R138, 0x10000, RZ ;  /* 0x000100008a8a7824 */ /* 0x000fe200078e00ff */
[--C-:B------:R-:W-:Y:S01]  /*0b00*/  SHF.R.U64 R192, R94, 0x10, R95.reuse ;  /* 0x000000105ec07819 */ /* 0x100fe2000000125f */
[----:B------:R-:W-:Y:S01]  /*0b10*/  IMAD.MOV.U32 R126, RZ, RZ, R94 ;  /* 0x000000ffff7e7224 */ /* 0x000fe200078e005e */
[--C-:B------:R-:W-:Y:S01]  /*0b20*/  SHF.R.U32.HI R196, RZ, 0x10, R95.reuse ;  /* 0x00000010ffc47819 */ /* 0x100fe2000001165f */
[----:B------:R-:W-:Y:S01]  /*0b30*/  IMAD.MOV.U32 R127, RZ, RZ, R95 ;  /* 0x000000ffff7f7224 */ /* 0x000fe200078e005f */
[--C-:B------:R-:W-:Y:S01]  /*0b40*/  SHF.R.U64 R172, R118, 0x10, R119.reuse ;  /* 0x0000001076ac7819 */ /* 0x100fe20000001277 */
[----:B-1----:R-:W-:Y:S01]  /*0b50*/  IMAD.MOV.U32 R130, RZ, RZ, R118 ;  /* 0x000000ffff827224 */ /* 0x002fe200078e0076 */
[----:B------:R-:W-:Y:S01]  /*0b60*/  SHF.R.U32.HI R176, RZ, 0x10, R119 ;  /* 0x00000010ffb07819 */ /* 0x000fe20000011677 */
[----:B------:R-:W-:Y:S01]  /*0b70*/  IMAD.MOV.U32 R132, RZ, RZ, R122 ;  /* 0x000000ffff847224 */ /* 0x000fe200078e007a */
[--C-:B------:R-:W-:Y:S01]  /*0b80*/  SHF.R.U64 R232, R122, 0x10, R123.reuse ;  /* 0x000000107ae87819 */ /* 0x100fe2000000127b */
[--C-:B------:R-:W-:Y:S01]  /*0b90*/  IMAD.MOV.U32 R133, RZ, RZ, R123.reuse ;  /* 0x000000ffff857224 */ /* 0x100fe200078e007b */
[----:B------:R-:W-:Y:S01]  /*0ba0*/  SHF.R.U32.HI R202, RZ, 0x10, R123 ;  /* 0x00000010ffca7819 */ /* 0x000fe2000001167b */
[----:B------:R-:W-:Y:S01]  /*0bb0*/  IMAD.MOV.U32 R131, RZ, RZ, R119 ;  /* 0x000000ffff837224 */ /* 0x000fe200078e0077 */
[----:B------:R-:W-:Y:S01]  /*0bc0*/  SHF.R.U64 R198, R114, 0x10, R115 ;  /* 0x0000001072c67819 */ /* 0x000fe20000001273 */
[----:B--2---:R-:W-:Y:S01]  /*0bd0*/  IMAD.MOV.U32 R135, RZ, RZ, R124 ;  /* 0x000000ffff877224 */ /* 0x004fe200078e007c */
[--C-:B------:R-:W-:Y:S01]  /*0be0*/  SHF.R.U64 R124, R124, 0x10, R125.reuse ;  /* 0x000000107c7c7819 */ /* 0x100fe2000000127d */
[--C-:B------:R-:W-:Y:S01]  /*0bf0*/  IMAD.MOV.U32 R136, RZ, RZ, R125.reuse ;  /* 0x000000ffff887224 */ /* 0x100fe200078e007d */
[----:B------:R-:W-:Y:S01]  /*0c00*/  SHF.R.U32.HI R156, RZ, 0x10, R125 ;  /* 0x00000010ff9c7819 */ /* 0x000fe2000001167d */
[----:B------:R-:W-:Y:S01]  /*0c10*/  IMAD.MOV.U32 R122, RZ, RZ, R114 ;  /* 0x000000ffff7a7224 */ /* 0x000fe200078e0072 */
[----:B------:R-:W-:Y:S01]  /*0c20*/  FSEL R125, R0, RZ, !P3 ;  /* 0x000000ff007d7208 */ /* 0x000fe20005800000 */
[--C-:B------:R-:W-:Y:S01]  /*0c30*/  IMAD.MOV.U32 R123, RZ, RZ, R115.reuse ;  /* 0x000000ffff7b7224 */ /* 0x100fe200078e0073 */
[----:B------:R-:W-:Y:S01]  /*0c40*/  SHF.R.U32.HI R134, RZ, 0x10, R115 ;  /* 0x00000010ff867819 */ /* 0x000fe20000011673 */
[----:B------:R-:W-:Y:S01]  /*0c50*/  IMAD.U32 R113, R113, 0x10000, RZ ;  /* 0x0001000071717824 */ /* 0x000fe200078e00ff */
[----:B------:R-:W1:Y:S01]  /*0c60*/  @P1 LDC.64 R118, c[0x0][0x3b8] ;  /* 0x0000ee00ff761b82 */ /* 0x000e620000000a00 */
[----:B------:R-:W-:Y:S01]  /*0c70*/  FADD.FTZ R208, -R125, R138 ;  /* 0x0000008a7dd07221 */ /* 0x000fe20000010100 */
[----:B------:R-:W-:-:S02]  /*0c80*/  IMAD.U32 R206, R206, 0x10000, RZ ;  /* 0x00010000cece7824 */ /* 0x000fc400078e00ff */
[----:B------:R-:W-:Y:S02]  /*0c90*/  IMAD.U32 R210, R210, 0x10000, RZ ;  /* 0x00010000d2d27824 */ /* 0x000fe400078e00ff */
[----:B------:R-:W-:Y:S02]  /*0ca0*/  IMAD.U32 R126, R126, 0x10000, RZ ;  /* 0x000100007e7e7824 */ /* 0x000fe400078e00ff */
[----:B------:R-:W-:Y:S01]  /*0cb0*/  IMAD.U32 R192, R192, 0x10000, RZ ;  /* 0x00010000c0c07824 */ /* 0x000fe200078e00ff */
[----:B------:R-:W2:Y:S01]  /*0cc0*/  @P1 LDC.64 R94, c[0x0][0x3b8] ;  /* 0x0000ee00ff5e1b82 */ /* 0x000ea20000000a00 */
[----:B------:R-:W-:Y:S02]  /*0cd0*/  IMAD.U32 R127, R127, 0x10000, RZ ;  /* 0x000100007f7f7824 */ /* 0x000fe400078e00ff */
[----:B------:R-:W-:Y:S02]  /*0ce0*/  IMAD.U32 R196, R196, 0x10000, RZ ;  /* 0x00010000c4c47824 */ /* 0x000fe400078e00ff */
[----:B------:R-:W-:-:S02]  /*0cf0*/  IMAD.U32 R128, R128, 0x10000, RZ ;  /* 0x0001000080807824 */ /* 0x000fc400078e00ff */
[----:B------:R-:W-:Y:S01]  /*0d00*/  IMAD.U32 R182, R182, 0x10000, RZ ;  /* 0x00010000b6b67824 */ /* 0x000fe200078e00ff */
[----:B------:R-:W4:Y:S01]  /*0d10*/  @P0 LDC.64 R114, c[0x0][0x438] ;  /* 0x00010e00ff720b82 */ /* 0x000f220000000a00 */
        /* <DEDUP_REMOVED lines=29> */
[C---:B0-----:R-:W-:Y:S01]  /*0ef0*/  FADD.FTZ R170, -R125.reuse, R130 ;  /* 0x000000827daa7221 */ /* 0x041fe20000010100 */
        /* <DEDUP_REMOVED lines=15> */
[----:B---3--:R-:W-:-:S04]  /*0ff0*/  IMAD.WIDE.U32 R124, R104, 0x4, R120 ;  /* 0x00000004687c7825 */ /* 0x008fc800078e0078 */
[--C-:B------:R-:W-:Y:S01]  /*1000*/  IMAD.WIDE.U32 R130, R169, 0x4, R120.reuse ;  /* 0x00000004a9827825 */ /* 0x100fe200078e0078 */
[----:B------:R0:W5:Y:S03]  /*1010*/  LDG.E R113, desc[UR10][R124.64] ;  /* 0x0000000a7c717981 */ /* 0x000166000c1e1900 */
[----:B------:R-:W-:Y:S01]  /*1020*/  IMAD.WIDE.U32 R164, R103, 0x4, R120 ;  /* 0x0000000467a47825 */ /* 0x000fe200078e0078 */
[----:B------:R3:W5:Y:S01]  /*1030*/  LDG.E R177, desc[UR10][R130.64] ;  /* 0x0000000a82b17981 */ /* 0x000762000c1e1900 */
[----:B------:R-:W-:Y:S02]  /*1040*/  SHF.R.U64 R228, R86, 0x10, R87 ;  /* 0x0000001056e47819 */ /* 0x000fe40000001257 */
[----:B------:R-:W-:Y:S02]  /*1050*/  IMAD.WIDE.U32 R128, R167, 0x4, R120 ;  /* 0x00000004a7807825 */ /* 0x000fe400078e0078 */
[----:B------:R1:W5:Y:S02]  /*1060*/  LDG.E R164, desc[UR10][R164.64] ;  /* 0x0000000aa4a47981 */ /* 0x000364000c1e1900 */
[----:B0-----:R-:W-:Y:S01]  /*1070*/  IMAD.MOV.U32 R124, RZ, RZ, R82 ;  /* 0x000000ffff7c7224 */ /* 0x001fe200078e0052 */
[--C-:B------:R-:W-:Y:S01]  /*1080*/  SHF.R.U64 R82, R82, 0x10, R83.reuse ;  /* 0x0000001052527819 */ /* 0x100fe20000001253 */
[--C-:B------:R-:W-:Y:S01]  /*1090*/  IMAD.MOV.U32 R125, RZ, RZ, R83.reuse ;  /* 0x000000ffff7d7224 */ /* 0x100fe200078e0053 */
[----:B---3--:R-:W-:Y:S01]  /*10a0*/  SHF.R.U32.HI R130, RZ, 0x10, R83 ;  /* 0x00000010ff827819 */ /* 0x008fe20000011653 */
[----:B------:R-:W-:Y:S01]  /*10b0*/  IMAD.U32 R83, R124, 0x10000, RZ ;  /* 0x000100007c537824 */ /* 0x000fe200078e00ff */
[----:B------:R-:W-:Y:S01]  /*10c0*/  SHF.R.U32.HI R226, RZ, 0x10, R87 ;  /* 0x00000010ffe27819 */ /* 0x000fe20000011657 */
[----:B------:R-:W-:Y:S01]  /*10d0*/  IMAD.U32 R82, R82, 0x10000, RZ ;  /* 0x0001000052527824 */ /* 0x000fe200078e00ff */
[----:B------:R-:W-:Y:S01]  /*10e0*/  SHF.R.U64 R224, R80, 0x10, R81 ;  /* 0x0000001050e07819 */ /* 0x000fe20000001251 */
[----:B------:R-:W-:Y:S01]  /*10f0*/  FMUL.FTZ R204, R76, R83 ;  /* 0x000000534ccc7220 */ /* 0x000fe20000410000 */
[----:B-1----:R-:W-:Y:S01]  /*1100*/  FMUL.FTZ R165, R107, R168 ;  /* 0x000000a86ba57220 */ /* 0x002fe20000410000 */
[----:B------:R-:W-:Y:S01]  /*1110*/  IMAD.MOV.U32 R213, RZ, RZ, R87 ;  /* 0x000000ffffd57224 */ /* 0x000fe200078e0057 */
[----:B------:R-:W-:Y:S01]  /*1120*/  SHF.R.U32.HI R222, RZ, 0x10, R81 ;  /* 0x00000010ffde7819 */ /* 0x000fe20000011651 */
[----:B------:R-:W-:-:S02]  /*1130*/  IMAD.MOV.U32 R211, RZ, RZ, R80 ;  /* 0x000000ffffd37224 */ /* 0x000fc400078e0050 */
[----:B------:R-:W-:Y:S01]  /*1140*/  FMUL.FTZ R195, R77, R82 ;  /* 0x000000524dc37220 */ /* 0x000fe20000410000 */
[----:B------:R-:W-:Y:S02]  /*1150*/  IMAD.MOV.U32 R209, RZ, RZ, R81 ;  /* 0x000000ffffd17224 */ /* 0x000fe400078e0051 */
[----:B------:R-:W-:Y:S01]  /*1160*/  FADD.FTZ R80, RZ, R204 ;  /* 0x000000ccff507221 */ /* 0x000fe20000010000 */
[----:B------:R-:W-:Y:S02]  /*1170*/  IMAD.U32 R87, R125, 0x10000, RZ ;  /* 0x000100007d577824 */ /* 0x000fe400078e00ff */
[----:B------:R-:W-:Y:S01]  /*1180*/  FMUL.FTZ R206, R107, R206 ;  /* 0x000000ce6bce7220 */ /* 0x000fe20000410000 */
[----:B------:R-:W-:Y:S01]  /*1190*/  FFMA.FTZ R81, R165, R204, RZ ;  /* 0x000000cca5517223 */ /* 0x000fe200000100ff */
[----:B------:R0:W5:Y:S01]  /*11a0*/  LDG.E R166, desc[UR10][R128.64] ;  /* 0x0000000a80a67981 */ /* 0x000162000c1e1900 */
[----:B------:R-:W-:Y:S02]  /*11b0*/  IMAD.MOV.U32 R215, RZ, RZ, R86 ;  /* 0x000000ffffd77224 */ /* 0x000fe400078e0056 */
[----:B------:R-:W-:Y:S01]  /*11c0*/  FMUL.FTZ R197, R78, R87 ;  /* 0x000000574ec57220 */ /* 0x000fe20000410000 */
[----:B------:R-:W-:-:S02]  /*11d0*/  IMAD.U32 R86, R130, 0x10000, RZ ;  /* 0x0001000082567824 */ /* 0x000fc400078e00ff */
[----:B------:R-:W-:Y:S01]  /*11e0*/  FADD.FTZ R80, R195, R80 ;  /* 0x00000050c3507221 */ /* 0x000fe20000010000 */
[----:B------:R-:W-:-:S04]  /*11f0*/  @P1 IMAD.WIDE.U32 R118, R105, 0x4, R118 ;  /* 0x0000000469761825 */ /* 0x000fc800078e0076 */
[----:B------:R-:W-:Y:S01]  /*1200*/  FMUL.FTZ R208, R107, R208 ;  /* 0x000000d06bd07220 */ /* 0x000fe20000410000 */
[----:B------:R-:W-:Y:S01]  /*1210*/  FFMA.FTZ R81, R206, R195, R81 ;  /* 0x000000c3ce517223 */ /* 0x000fe20000010051 */
[----:B--2---:R-:W-:Y:S01]  /*1220*/  @P1 IMAD.WIDE.U32 R94, R106, 0x4, R94 ;  /* 0x000000046a5e1825 */ /* 0x004fe200078e005e */
[----:B0-----:R-:W-:-:S03]  /*1230*/  SHF.R.U64 R129, R88, 0x10, R89 ;  /* 0x0000001058817819 */ /* 0x001fc60000001259 */
[----:B------:R-:W-:Y:S01]  /*1240*/  IMAD.MOV.U32 R128, RZ, RZ, R88 ;  /* 0x000000ffff807224 */ /* 0x000fe200078e0058 */
[----:B------:R-:W-:Y:S01]  /*1250*/  SHF.R.U64 R216, R84, 0x10, R85 ;  /* 0x0000001054d87819 */ /* 0x000fe20000001255 */
[----:B------:R-:W-:Y:S01]  /*1260*/  IMAD.WIDE.U32 R122, R105, 0x4, R120 ;  /* 0x00000004697a7825 */ /* 0x000fe200078e0078 */
[----:B------:R-:W-:-:S03]  /*1270*/  SHF.R.U32.HI R214, RZ, 0x10, R85 ;  /* 0x00000010ffd67819 */ /* 0x000fc60000011655 */
[----:B------:R-:W-:Y:S01]  /*1280*/  FMUL.FTZ R199, R79, R86 ;  /* 0x000000564fc77220 */ /* 0x000fe20000410000 */
[----:B------:R-:W-:Y:S01]  /*1290*/  FADD.FTZ R80, R197, R80 ;  /* 0x00000050c5507221 */ /* 0x000fe20000010000 */
[----:B------:R-:W-:Y:S02]  /*12a0*/  IMAD.MOV.U32 R201, RZ, RZ, R85 ;  /* 0x000000ffffc97224 */ /* 0x000fe400078e0055 */
[----:B------:R-:W-:Y:S01]  /*12b0*/  FMUL.FTZ R210, R107, R210 ;  /* 0x000000d26bd27220 */ /* 0x000fe20000410000 */
[----:B------:R-:W-:Y:S02]  /*12c0*/  IMAD.U32 R85, R128, 0x10000, RZ ;  /* 0x0001000080557824 */ /* 0x000fe400078e00ff */
[----:B------:R-:W-:Y:S01]  /*12d0*/  FFMA.FTZ R81, R208, R197, R81 ;  /* 0x000000c5d0517223 */ /* 0x000fe20000010051 */
[----:B----4-:R-:W-:Y:S01]  /*12e0*/  @P0 IMAD.WIDE.U32 R126, R106, 0x8, R114 ;  /* 0x000000086a7e0825 */ /* 0x010fe200078e0072 */
[----:B------:R0:W5:Y:S01]  /*12f0*/  @P1 LDG.E R116, desc[UR10][R118.64] ;  /* 0x0000000a76741981 */ /* 0x000162000c1e1900 */
[----:B------:R-:W-:-:S02]  /*1300*/  SHF.R.U32.HI R230, RZ, 0x10, R91 ;  /* 0x00000010ffe67819 */ /* 0x000fc4000001165b */
[----:B------:R-:W-:Y:S01]  /*1310*/  FMUL.FTZ R188, R72, R85 ;  /* 0x0000005548bc7220 */ /* 0x000fe20000410000 */
[----:B------:R1:W5:Y:S01]  /*1320*/  @P1 LDG.E R117, desc[UR10][R94.64] ;  /* 0x0000000a5e751981 */ /* 0x000362000c1e1900 */
[----:B------:R-:W-:Y:S01]  /*1330*/  FMUL.FTZ R190, R107, R190 ;  /* 0x000000be6bbe7220 */ /* 0x000fe20000410000 */
[----:B------:R-:W-:Y:S02]  /*1340*/  FFMA.FTZ R81, R210, R199, R81 ;  /* 0x000000c7d2517223 */ /* 0x000fe40000010051 */
[----:B------:R2:W5:Y:S01]  /*1350*/  LDG.E R114, desc[UR10][R122.64] ;  /* 0x0000000a7a727981 */ /* 0x000562000c1e1900 */
[----:B0-----:R-:W-:Y:S01]  /*1360*/  IMAD.MOV.U32 R118, RZ, RZ, R90 ;  /* 0x000000ffff767224 */ /* 0x001fe200078e005a */
[----:B------:R-:W-:Y:S01]  /*1370*/  SHF.R.U64 R119, R90, 0x10, R91 ;  /* 0x000000105a777819 */ /* 0x000fe2000000125b */
[----:B------:R-:W-:Y:S01]  /*1380*/  IMAD.U32 R90, R129, 0x10000, RZ ;  /* 0x00010000815a7824 */ /* 0x000fe200078e00ff */
[----:B------:R-:W-:Y:S01]  /*1390*/  SHF.R.U32.HI R88, RZ, 0x10, R89 ;  /* 0x00000010ff587819 */ /* 0x000fe20000011659 */
[----:B-1----:R-:W-:-:S02]  /*13a0*/  IMAD.MOV.U32 R95, RZ, RZ, R91 ;  /* 0x000000ffff5f7224 */ /* 0x002fc400078e005b */
[----:B------:R-:W-:Y:S01]  /*13b0*/  FADD.FTZ R91, R199, R80 ;  /* 0x00000050c75b7221 */ /* 0x000fe20000010000 */
[C---:B------:R-:W-:Y:S01]  /*13c0*/  FMUL.FTZ R192, R107.reuse, R192 ;  /* 0x000000c06bc07220 */ /* 0x040fe20000410000 */
[----:B------:R-:W-:Y:S01]  /*13d0*/  FMUL.FTZ R194, R107, R194 ;  /* 0x000000c26bc27220 */ /* 0x000fe20000410000 */
[----:B--2---:R-:W-:Y:S02]  /*13e0*/  IMAD.MOV.U32 R122, RZ, RZ, R89 ;  /* 0x000000ffff7a7224 */ /* 0x004fe400078e0059 */
[----:B------:R-:W-:Y:S01]  /*13f0*/  FMUL.FTZ R189, R73, R90 ;  /* 0x0000005a49bd7220 */ /* 0x000fe20000410000 */
[----:B------:R-:W-:Y:S01]  /*1400*/  FADD.FTZ R80, R188, R91 ;  /* 0x0000005bbc507221 */ /* 0x000fe20000010000 */
[----:B------:R-:W-:Y:S01]  /*1410*/  FFMA.FTZ R81, R190, R188, R81 ;  /* 0x000000bcbe517223 */ /* 0x000fe20000010051 */
[----:B------:R-:W-:Y:S01]  /*1420*/  IMAD.U32 R89, R122, 0x10000, RZ ;  /* 0x000100007a597824 */ /* 0x000fe200078e00ff */
[----:B------:R-:W-:Y:S01]  /*1430*/  SHF.R.U64 R220, R92, 0x10, R93 ;  /* 0x000000105cdc7819 */ /* 0x000fe2000000125d */
[----:B------:R-:W-:-:S02]  /*1440*/  IMAD.U32 R88, R88, 0x10000, RZ ;  /* 0x0001000058587824 */ /* 0x000fc400078e00ff */
[----:B------:R-:W-:Y:S01]  /*1450*/  FADD.FTZ R80, R189, R80 ;  /* 0x00000050bd507221 */ /* 0x000fe20000010000 */
[----:B------:R-:W-:Y:S01]  /*1460*/  FMUL.FTZ R191, R74, R89 ;  /* 0x000000594abf7220 */ /* 0x000fe20000410000 */
[----:B------:R-:W-:Y:S01]  /*1470*/  FFMA.FTZ R81, R192, R189, R81 ;  /* 0x000000bdc0517223 */ /* 0x000fe20000010051 */
[--C-:B------:R-:W-:Y:S01]  /*1480*/  IMAD.MOV.U32 R205, RZ, RZ, R93.reuse ;  /* 0x000000ffffcd7224 */ /* 0x100fe200078e005d */
[----:B------:R-:W-:Y:S01]  /*1490*/  SHF.R.U32.HI R218, RZ, 0x10, R93 ;  /* 0x00000010ffda7819 */ /* 0x000fe2000001165d */
[----:B------:R-:W-:Y:S02]  /*14a0*/  IMAD.U32 R93, R118, 0x10000, RZ ;  /* 0x00010000765d7824 */ /* 0x000fe400078e00ff */
[----:B------:R-:W-:Y:S01]  /*14b0*/  FMUL.FTZ R193, R75, R88 ;  /* 0x000000584bc17220 */ /* 0x000fe20000410000 */
[----:B------:R-:W-:Y:S01]  /*14c0*/  FADD.FTZ R80, R191, R80 ;  /* 0x00000050bf507221 */ /* 0x000fe20000010000 */
[----:B------:R-:W-:Y:S01]  /*14d0*/  FMUL.FTZ R196, R107, R196 ;  /* 0x000000c46bc47220 */ /* 0x000fe20000410000 */
[----:B------:R-:W-:Y:S01]  /*14e0*/  FFMA.FTZ R81, R194, R191, R81 ;  /* 0x000000bfc2517223 */ /* 0x000fe20000010051 */
[----:B------:R-:W-:-:S02]  /*14f0*/  IMAD.MOV.U32 R207, RZ, RZ, R92 ;  /* 0x000000ffffcf7224 */ /* 0x000fc400078e005c */
[----:B------:R-:W-:Y:S01]  /*1500*/  FMUL.FTZ R187, R68, R93 ;  /* 0x0000005d44bb7220 */ /* 0x000fe20000410000 */
[----:B------:R-:W-:Y:S02]  /*1510*/  IMAD.U32 R92, R119, 0x10000, RZ ;  /* 0x00010000775c7824 */ /* 0x000fe400078e00ff */
[----:B------:R-:W-:Y:S01]  /*1520*/  FADD.FTZ R80, R193, R80 ;  /* 0x00000050c1507221 */ /* 0x000fe20000010000 */
[----:B------:R-:W-:Y:S01]  /*1530*/  FMUL.FTZ R184, R107, R184 ;  /* 0x000000b86bb87220 */ /* 0x000fe20000410000 */
[----:B------:R-:W-:Y:S01]  /*1540*/  FFMA.FTZ R81, R196, R193, R81 ;  /* 0x000000c1c4517223 */ /* 0x000fe20000010051 */
        /* <DEDUP_REMOVED lines=33> */
[----:B------:R-:W-:-:S04]  /*1760*/  IMAD.WIDE.U32 R132, R179, 0x4, R120 ;  /* 0x00000004b3847825 */ /* 0x000fc800078e0078 */
[----:B------:R-:W-:Y:S01]  /*1770*/  FMUL.FTZ R176, R107, R176 ;  /* 0x000000b06bb07220 */ /* 0x000fe20000410000 */
[----:B------:R-:W-:Y:S01]  /*1780*/  FFMA.FTZ R81, R174, R173, R81 ;  /* 0x000000adae517223 */ /* 0x000fe20000010051 */
[----:B------:R-:W5:Y:S01]  /*1790*/  @P0 LDG.E.64 R142, desc[UR10][R126.64] ;  /* 0x0000000a7e8e0981 */ /* 0x000f62000c1e1b00 */
[----:B------:R-:W-:-:S04]  /*17a0*/  IMAD.WIDE.U32 R120, R106, 0x4, R120 ;  /* 0x000000046a787825 */ /* 0x000fc800078e0078 */
[----:B------:R-:W-:Y:S01]  /*17b0*/  FMUL.FTZ R118, R60, R211 ;  /* 0x000000d33c767220 */ /* 0x000fe20000410000 */
[----:B------:R-:W-:Y:S01]  /*17c0*/  FADD.FTZ R91, R175, R80 ;  /* 0x00000050af5b7221 */ /* 0x000fe20000010000 */
[----:B------:R-:W-:Y:S01]  /*17d0*/  FMUL.FTZ R119, R107, R234 ;  /* 0x000000ea6b777220 */ /* 0x000fe20000410000 */
[----:B------:R-:W-:Y:S02]  /*17e0*/  IMAD.U32 R224, R224, 0x10000, RZ ;  /* 0x00010000e0e07824 */ /* 0x000fe400078e00ff */
[----:B------:R-:W-:Y:S01]  /*17f0*/  FFMA.FTZ R80, R176, R175, R81 ;  /* 0x000000afb0507223 */ /* 0x000fe20000010051 */
[----:B------:R0:W5:Y:S01]  /*1800*/  LDG.E R115, desc[UR10][R120.64] ;  /* 0x0000000a78737981 */ /* 0x000162000c1e1900 */
[----:B------:R-:W-:Y:S02]  /*1810*/  IMAD.U32 R209, R209, 0x10000, RZ ;  /* 0x00010000d1d17824 */ /* 0x000fe400078e00ff */
[----:B------:R-:W-:Y:S01]  /*1820*/  FADD.FTZ R91, R118, R91 ;  /* 0x0000005b765b7221 */ /* 0x000fe20000010000 */
[----:B------:R-:W-:Y:S01]  /*1830*/  FMUL.FTZ R122, R107, R232 ;  /* 0x000000e86b7a7220 */ /* 0x000fe20000410000 */
[----:B------:R-:W-:Y:S01]  /*1840*/  FFMA.FTZ R81, R119, R118, R80 ;  /* 0x0000007677517223 */ /* 0x000fe20000010050 */
[----:B------:R-:W-:-:S02]  /*1850*/  IMAD.MOV.U32 R203, RZ, RZ, R84 ;  /* 0x000000ffffcb7224 */ /* 0x000fc400078e0054 */
[C---:B------:R-:W-:Y:S01]  /*1860*/  FMUL.FTZ R123, R107.reuse, R212 ;  /* 0x000000d46b7b7220 */ /* 0x040fe20000410000 */
[----:B------:R-:W-:Y:S02]  /*1870*/  IMAD.U32 R222, R222, 0x10000, RZ ;  /* 0x00010000dede7824 */ /* 0x000fe400078e00ff */
[----:B------:R-:W-:Y:S01]  /*1880*/  FMUL.FTZ R130, R107, R198 ;  /* 0x000000c66b827220 */ /* 0x000fe20000410000 */
[----:B------:R-:W-:Y:S02]  /*1890*/  IMAD.U32 R207, R207, 0x10000, RZ ;  /* 0x00010000cfcf7824 */ /* 0x000fe400078e00ff */
[----:B0-----:R-:W-:Y:S01]  /*18a0*/  FMUL.FTZ R120, R61, R224 ;  /* 0x000000e03d787220 */ /* 0x001fe20000410000 */
        /* <DEDUP_REMOVED lines=12> */
[----:B------:R-:W-:Y:S01]  /*1970*/  FFMA.FTZ R84, R126, R124, R81 ;  /* 0x0000007c7e547223 */ /* 0x000fe20000010051 */
[----:B------:R-:W-:-:S02]  /*1980*/  IMAD.U32 R205, R205, 0x10000, RZ ;  /* 0x00010000cdcd7824 */ /* 0x000fc400078e00ff */
[----:B------:R-:W-:Y:S01]  /*1990*/  FMUL.FTZ R128, R57, R220 ;  /* 0x000000dc39807220 */ /* 0x000fe20000410000 */
[----:B------:R-:W-:Y:S01]  /*19a0*/  FADD.FTZ R91, R125, R80 ;  /* 0x000000507d5b7221 */ /* 0x000fe20000010000 */
[----:B------:R-:W-:Y:S01]  /*19b0*/  FFMA.FTZ R81, R127, R125, R84 ;  /* 0x0000007d7f517223 */ /* 0x000fe20000010054 */
[----:B------:R-:W-:Y:S02]  /*19c0*/  IMAD.U32 R218, R218, 0x10000, RZ ;  /* 0x00010000dada7824 */ /* 0x000fe400078e00ff */
[----:B------:R-:W-:Y:S01]  /*19d0*/  FMUL.FTZ R129, R58, R205 ;  /* 0x000000cd3a817220 */ /* 0x000fe20000410000 */
[----:B------:R-:W-:Y:S01]  /*19e0*/  FADD.FTZ R84, R128, R91 ;  /* 0x0000005b80547221 */ /* 0x000fe20000010000 */
[----:B------:R-:W-:Y:S01]  /*19f0*/  FFMA.FTZ R80, R130, R128, R81 ;  /* 0x0000008082507223 */ /* 0x000fe20000010051 */
[----:B------:R0:W5:Y:S01]  /*1a00*/  LDG.E R186, desc[UR10][R132.64] ;  /* 0x0000000a84ba7981 */ /* 0x000162000c1e1900 */
[----:B------:R-:W-:Y:S02]  /*1a10*/  IMAD.U32 R203, R203, 0x10000, RZ ;  /* 0x00010000cbcb7824 */ /* 0x000fe400078e00ff */
[----:B------:R-:W-:Y:S01]  /*1a20*/  FADD.FTZ R91, R129, R84 ;  /* 0x00000054815b7221 */ /* 0x000fe20000010000 */
[----:B------:R-:W-:Y:S01]  /*1a30*/  FMUL.FTZ R134, R107, R134 ;  /* 0x000000866b867220 */ /* 0x000fe20000410000 */
[----:B------:R-:W-:Y:S01]  /*1a40*/  FFMA.FTZ R81, R131, R129, R80 ;  /* 0x0000008183517223 */ /* 0x000fe20000010050 */
[----:B------:R-:W-:-:S02]  /*1a50*/  IMAD.U32 R216, R216, 0x10000, RZ ;  /* 0x00010000d8d87824 */ /* 0x000fc400078e00ff */
[----:B0-----:R-:W-:Y:S01]  /*1a60*/  FMUL.FTZ R132, R59, R218 ;  /* 0x000000da3b847220 */ /* 0x001fe20000410000 */
[----:B------:R-:W-:Y:S01]  /*1a70*/  FMUL.FTZ R133, R52, R203 ;  /* 0x000000cb34857220 */ /* 0x000fe20000410000 */
[----:B------:R-:W-:Y:S02]  /*1a80*/  FMUL.FTZ R135, R107, R136 ;  /* 0x000000886b877220 */ /* 0x000fe40000410000 */
[----:B------:R-:W-:Y:S01]  /*1a90*/  FADD.FTZ R80, R132, R91 ;  /* 0x0000005b84507221 */ /* 0x000fe20000010000 */
[----:B------:R-:W-:Y:S01]  /*1aa0*/  FFMA.FTZ R84, R134, R132, R81 ;  /* 0x0000008486547223 */ /* 0x000fe20000010051 */
[----:B------:R-:W-:Y:S02]  /*1ab0*/  IMAD.U32 R201, R201, 0x10000, RZ ;  /* 0x00010000c9c97824 */ /* 0x000fe400078e00ff */
[----:B------:R-:W-:Y:S01]  /*1ac0*/  FMUL.FTZ R136, R53, R216 ;  /* 0x000000d835887220 */ /* 0x000fe20000410000 */
[----:B------:R-:W-:Y:S01]  /*1ad0*/  FADD.FTZ R81, R133, R80 ;  /* 0x0000005085517221 */ /* 0x000fe20000010000 */
[----:B------:R-:W-:Y:S01]  /*1ae0*/  FMUL.FTZ R138, R107, R138 ;  /* 0x0000008a6b8a7220 */ /* 0x000fe20000410000 */
[----:B------:R-:W-:Y:S01]  /*1af0*/  FFMA.FTZ R91, R135, R133, R84 ;  /* 0x00000085875b7223 */ /* 0x000fe20000010054 */
[----:B------:R-:W-:Y:S01]  /*1b00*/  FMUL.FTZ R139, R107, R0 ;  /* 0x000000006b8b7220 */ /* 0x000fe20000410000 */
[----:B------:R-:W-:-:S02]  /*1b10*/  IMAD.U32 R214, R214, 0x10000, RZ ;  /* 0x00010000d6d67824 */ /* 0x000fc400078e00ff */
        /* <DEDUP_REMOVED lines=41> */
.L_x_2183:
[----:B------:R-:W-:Y:S05]  /*1db0*/  BSYNC.RECONVERGENT B0 ;  /* 0x0000000000007941 */ /* 0x000fea0003800200 */
.L_x_2182:
        /* <DEDUP_REMOVED lines=136> */
.L_x_2186:
        /* <DEDUP_REMOVED lines=35> */
.L_x_2185:
        /* <DEDUP_REMOVED lines=43> */
.L_x_2188:
        /* <DEDUP_REMOVED lines=44> */
.L_x_2184:
        /* <DEDUP_REMOVED lines=52> */
.L_x_2190:
        /* <DEDUP_REMOVED lines=51> */
.L_x_2189:
        /* <DEDUP_REMOVED lines=58> */
.L_x_2191:
        /* <DEDUP_REMOVED lines=58> */
.L_x_2187:
        /* <DEDUP_REMOVED lines=18> */
.L_x_2192:
        /* <DEDUP_REMOVED lines=10> */
.L_x_2193:
        /* <DEDUP_REMOVED lines=61> */
.L_x_2196:
        /* <DEDUP_REMOVED lines=52> */
.L_x_2195:
        /* <DEDUP_REMOVED lines=51> */
.L_x_2198:
        /* <DEDUP_REMOVED lines=43> */
.L_x_2194:
        /* <DEDUP_REMOVED lines=46> */
.L_x_2200:
        /* <DEDUP_REMOVED lines=39> */
.L_x_2199:
        /* <DEDUP_REMOVED lines=36> */
.L_x_2201:
        /* <DEDUP_REMOVED lines=30> */
.L_x_2197:
        /* <DEDUP_REMOVED lines=15> */
.L_x_2202:
        /* <DEDUP_REMOVED lines=10> */
.L_x_2203:
        /* <DEDUP_REMOVED lines=61> */
.L_x_2206:
        /* <DEDUP_REMOVED lines=51> */
.L_x_2205:
        /* <DEDUP_REMOVED lines=51> */
.L_x_2208:
        /* <DEDUP_REMOVED lines=43> */
.L_x_2204:
        /* <DEDUP_REMOVED lines=47> */
.L_x_2210:
        /* <DEDUP_REMOVED lines=39> */
.L_x_2209:
        /* <DEDUP_REMOVED lines=36> */
.L_x_2211:
        /* <DEDUP_REMOVED lines=30> */
.L_x_2207:
        /* <DEDUP_REMOVED lines=15> */
.L_x_2212:
        /* <DEDUP_REMOVED lines=10> */
.L_x_2213:
        /* <DEDUP_REMOVED lines=61> */
.L_x_2216:
        /* <DEDUP_REMOVED lines=51> */
.L_x_2215:
        /* <DEDUP_REMOVED lines=51> */
.L_x_2218:
        /* <DEDUP_REMOVED lines=43> */
.L_x_2214:
        /* <DEDUP_REMOVED lines=47> */
.L_x_2220:
        /* <DEDUP_REMOVED lines=39> */
.L_x_2219:
        /* <DEDUP_REMOVED lines=13> */
[----:B------:R-:W-:Y:S01]  /*8040*/  FMUL.FTZ R82, R168, UR6 ;  /* 0x00000006a8527c20 */ /* 0x000fe20008410000 */
        /* <DEDUP_REMOVED lines=22> */
.L_x_2221:
        /* <DEDUP_REMOVED lines=30> */
.L_x_2217:
        /* <DEDUP_REMOVED lines=15> */
.L_x_2222:
        /* <DEDUP_REMOVED lines=10> */
.L_x_2223:
        /* <DEDUP_REMOVED lines=25> */
[----:B------:R-:W-:Y:S01]  /*86b0*/  IMAD.U32 R89, R89, 0x10000, RZ ;  /* 0x0001000059597824 */ /* 0x000fe200078e00ff */
[----:B------:R-:W-:-:S02]  /*86c0*/  F2FP.BF16.F32.PACK_AB R85, R85, R82 ;  /* 0x000000525555723e */ /* 0x000fc400000010ff */
[----:B------:R-:W-:Y:S01]  /*86d0*/  FSEL R83, R83, RZ, P6 ;  /* 0x000000ff53537208 */ /* 0x000fe20003000000 */
[--C-:B------:R-:W-:Y:S01]  /*86e0*/  FFMA.FTZ R124, R107, R124, R89.reuse ;  /* 0x0000007c6b7c7223 */ /* 0x100fe20000010059 */
[C---:B------:R-:W-:Y:S02]  /*86f0*/  PRMT R89, R85.reuse, 0x7632, R89 ;  /* 0x0000763255597816 */ /* 0x040fe40000000059 */
[C---:B------:R-:W-:Y:S01]  /*8700*/  F2FP.BF16.F32.PACK_AB R83, R84.reuse, R83 ;  /* 0x000000535453723e */ /* 0x040fe200000010ff */
        /* <DEDUP_REMOVED lines=30> */
.L_x_2226:
        /* <DEDUP_REMOVED lines=52> */
.L_x_2225:
        /* <DEDUP_REMOVED lines=51> */
.L_x_2228:
        /* <DEDUP_REMOVED lines=43> */
.L_x_2224:
        /* <DEDUP_REMOVED lines=47> */
.L_x_2230:
[-CC-:B-12---:R-:W-:Y:S01]  /*9500*/  FFMA.FTZ R83, R122, R90.reuse, R91.reuse ;  /* 0x0000005a7a537223 */ /* 0x186fe2000001005b */
[-CC-:B------:R-:W-:Y:S01]  /*9510*/  FFMA.FTZ R82, R123, R90.reuse, R91.reuse ;  /* 0x0000005a7b527223 */ /* 0x180fe2000001005b */
[-C--:B------:R-:W-:Y:S01]  /*9520*/  FFMA.FTZ R119, R119, R90.reuse, R91 ;  /* 0x0000005a77777223 */ /* 0x080fe2000001005b */
[----:B0-----:R-:W-:Y:S01]  /*9530*/  SHF.R.U32.HI R86, RZ, 0x10, R147 ;  /* 0x00000010ff567819 */ /* 0x001fe20000011693 */
[----:B------:R-:W-:Y:S01]  /*9540*/  FADD.FTZ R120, R120, -R83 ;  /* 0x8000005378787221 */ /* 0x000fe20000010000 */
[----:B------:R-:W-:Y:S01]  /*9550*/  FADD.FTZ R84, R121, -R82 ;  /* 0x8000005279547221 */ /* 0x000fe20000010000 */
[----:B------:R-:W-:Y:S01]  /*9560*/  SHF.R.U64 R83, R146, 0x10, R147 ;  /* 0x0000001092537819 */ /* 0x000fe20000001293 */
[----:B------:R-:W-:Y:S02]  /*9570*/  IMAD.MOV.U32 R82, RZ, RZ, R146 ;  /* 0x000000ffff527224 */ /* 0x000fe400078e0092 */
[----:B------:R-:W-:Y:S01]  /*9580*/  FFMA.FTZ R87, R126, R90, R91 ;  /* 0x0000005a7e577223 */ /* 0x000fe2000001005b */
[----:B------:R-:W-:-:S02]  /*9590*/  IMAD.MOV.U32 R85, RZ, RZ, R147 ;  /* 0x000000ffff557224 */ /* 0x000fc400078e0093 */
[----:B------:R-:W-:Y:S01]  /*95a0*/  FADD.FTZ R118, R118, -R119 ;  /* 0x8000007776767221 */ /* 0x000fe20000010000 */
[----:B------:R-:W-:Y:S02]  /*95b0*/  IMAD.U32 R82, R82, 0x10000, RZ ;  /* 0x0001000052527824 */ /* 0x000fe400078e00ff */
        /* <DEDUP_REMOVED lines=27> */
.L_x_2229:
        /* <DEDUP_REMOVED lines=38> */
.L_x_2231:
        /* <DEDUP_REMOVED lines=28> */
[----:B------:R-:W-:-:S07]  /*9b90*/  PRMT R83, R82, 0x7632, R83 ;  /* 0x0000763252537816 */ /* 0x000fce0000000053 */
.L_x_2227:
        /* <DEDUP_REMOVED lines=15> */
.L_x_2232:
        /* <DEDUP_REMOVED lines=10> */
.L_x_2233:
[----:B------:R-:W-:Y:S05]  /*9d30*/  @!P1 BRA `(.L_x_2234) ;  /* 0x0000000c003c9947 */ /* 0x000fea0003800000 */
[----:B------:R-:W-:Y:S05]  /*9d40*/  @!P0 BRA `(.L_x_2235) ;  /* 0x0000000400c08947 */ /* 0x000fea0003800000 */
[----:B------:R-:W-:Y:S05]  /*9d50*/  BRA.U !UP0, `(.L_x_2236) ;  /* 0x0000000108ec7547 */ /* 0x000fea000b800000 */
[-CC-:B-12---:R-:W-:Y:S01]  /*9d60*/  FFMA.FTZ R82, R127, R90.reuse, R91.reuse ;  /* 0x0000005a7f527223 */ /* 0x186fe2000001005b */
[----:B------:R-:W-:Y:S02]  /*9d70*/  IMAD.MOV.U32 R83, RZ, RZ, R144 ;  /* 0x000000ffff537224 */ /* 0x000fe400078e0090 */
[-CC-:B------:R-:W-:Y:S01]  /*9d80*/  FFMA.FTZ R85, R130, R90.reuse, R91.reuse ;  /* 0x0000005a82557223 */ /* 0x180fe2000001005b */
[----:B0-----:R-:W-:Y:S01]  /*9d90*/  FFMA.FTZ R87, R134, R90, R91 ;  /* 0x0000005a86577223 */ /* 0x001fe2000001005b */
        /* <DEDUP_REMOVED lines=17> */
[----:B------:R-:W-:Y:S01]  /*9eb0*/  IMAD.U32 R89, R89, 0x10000, RZ ;  /* 0x0001000059597824 */ /* 0x000fe200078e00ff */
        /* <DEDUP_REMOVED lines=9> */
[----:B------:R-:W-:Y:S02]  /*9f50*/  LOP3.LUT P5, RZ, R114, 0xff00, RZ, 0xc0, !PT ;  /* 0x0000ff0072ff7812 */ /* 0x000fe400078ac0ff */
[----:B------:R-:W-:Y:S02]  /*9f60*/  LOP3.LUT P6, RZ, R116, 0xff00, RZ, 0xc0, !PT ;  /* 0x0000ff0074ff7812 */ /* 0x000fe400078cc0ff */
[----:B------:R-:W-:Y:S02]  /*9f70*/  LOP3.LUT P3, RZ, R114, 0xff0000, RZ, 0xc0, !PT ;  /* 0x00ff000072ff7812 */ /* 0x000fe4000786c0ff */
[----:B------:R-:W-:-:S02]  /*9f80*/  PRMT R157, R83, 0x7632, R157 ;  /* 0x00007632539d7816 */ /* 0x000fc4000000009d */
[----:B------:R-:W-:Y:S02]  /*9f90*/  PRMT R161, R83, 0x7610, R161 ;  /* 0x0000761053a17816 */ /* 0x000fe400000000a1 */
[C---:B------:R-:W-:Y:S02]  /*9fa0*/  FSEL R82, R84.reuse, RZ, P5 ;  /* 0x000000ff54527208 */ /* 0x040fe40002800000 */
[----:B------:R-:W-:Y:S01]  /*9fb0*/  FSEL R83, R84, RZ, P6 ;  /* 0x000000ff54537208 */ /* 0x000fe20003000000 */
[----:B------:R-:W-:Y:S01]  /*9fc0*/  FMUL.FTZ R84, R132, UR6 ;  /* 0x0000000684547c20 */ /* 0x000fe20008410000 */
        /* <DEDUP_REMOVED lines=20> */
.L_x_2236:
[----:B-1----:R-:W-:Y:S01]  /*a110*/  SHF.R.U64 R84, R144, 0x10, R145 ;  /* 0x0000001090547819 */ /* 0x002fe20000001291 */
[-CC-:B--2---:R-:W-:Y:S01]  /*a120*/  FFMA.FTZ R83, R130, R90.reuse, R91.reuse ;  /* 0x0000005a82537223 */ /* 0x184fe2000001005b */
        /* <DEDUP_REMOVED lines=50> */
.L_x_2235:
[----:B------:R-:W-:Y:S05]  /*a450*/  BRA.U !UP0, `(.L_x_2238) ;  /* 0x0000000108c87547 */ /* 0x000fea000b800000 */
[-CC-:B-12---:R-:W-:Y:S01]  /*a460*/  FFMA.FTZ R82, R127, R90.reuse, R91.reuse ;  /* 0x0000005a7f527223 */ /* 0x186fe2000001005b */
[-CC-:B------:R-:W-:Y:S01]  /*a470*/  FFMA.FTZ R85, R130, R90.reuse, R91.reuse ;  /* 0x0000005a82557223 */ /* 0x180fe2000001005b */
[----:B------:R-:W-:Y:S01]  /*a480*/  LOP3.LUT P6, RZ, R114, 0xff, RZ, 0xc0, !PT ;  /* 0x000000ff72ff7812 */ /* 0x000fe200078cc0ff */
[-C--:B0-----:R-:W-:Y:S01]  /*a490*/  FFMA.FTZ R86, R131, R90.reuse, R91 ;  /* 0x0000005a83567223 */ /* 0x081fe2000001005b */
        /* <DEDUP_REMOVED lines=46> */
.L_x_2238:
        /* <DEDUP_REMOVED lines=29> */
[----:B0-----:R-:W-:Y:S02]  /*a950*/  F2FP.BF16.F32.PACK_AB R89, R82, R83 ;  /* 0x000000535259723e */ /* 0x001fe400000010ff */
        /* <DEDUP_REMOVED lines=9> */
[C---:B------:R-:W-:Y:S02]  /*a9f0*/  PRMT R162, R82.reuse, 0x7632, R162 ;  /* 0x0000763252a27816 */ /* 0x040fe400000000a2 */
[----:B------:R-:W-:Y:S02]  /*aa00*/  PRMT R85, R82, 0x7610, R85 ;  /* 0x0000761052557816 */ /* 0x000fe40000000055 */
[----:B------:R-:W-:Y:S01]  /*aa10*/  PRMT R163, R86, 0x7632, R163 ;  /* 0x0000763256a37816 */ /* 0x000fe200000000a3 */
[----:B------:R-:W-:Y:S06]  /*aa20*/  BRA `(.L_x_2237) ;  /* 0x0000000800647947 */ /* 0x000fec0003800000 */
.L_x_2234:
[----:B------:R-:W-:Y:S05]  /*aa30*/  @!P0 BRA `(.L_x_2239) ;  /* 0x0000000400548947 */ /* 0x000fea0003800000 */
[----:B------:R-:W-:Y:S05]  /*aa40*/  BRA.U !UP0, `(.L_x_2240) ;  /* 0x0000000108b47547 */ /* 0x000fea000b800000 */
[-CC-:B-12---:R-:W-:Y:S01]  /*aa50*/  FFMA.FTZ R83, R130, R90.reuse, R91.reuse ;  /* 0x0000005a82537223 */ /* 0x186fe2000001005b */
[-CC-:B------:R-:W-:Y:S01]  /*aa60*/  FFMA.FTZ R84, R131, R90.reuse, R91.reuse ;  /* 0x0000005a83547223 */ /* 0x180fe2000001005b */
[----:B------:R-:W-:Y:S01]  /*aa70*/  FFMA.FTZ R82, R127, R90, R91 ;  /* 0x0000005a7f527223 */ /* 0x000fe2000001005b */
[----:B------:R-:W-:Y:S01]  /*aa80*/  SHF.R.U64 R85, R144, 0x10, R145 ;  /* 0x0000001090557819 */ /* 0x000fe20000001291 */
[----:B------:R-:W-:Y:S01]  /*aa90*/  FADD.FTZ R128, R128, -R83 ;  /* 0x8000005380807221 */ /* 0x000fe20000010000 */
[----:B------:R-:W-:Y:S02]  /*aaa0*/  IMAD.MOV.U32 R83, RZ, RZ, R144 ;  /* 0x000000ffff537224 */ /* 0x000fe400078e0090 */
[----:B0-----:R-:W-:Y:S01]  /*aab0*/  FADD.FTZ R86, R129, -R84 ;  /* 0x8000005481567221 */ /* 0x001fe20000010000 */
        /* <DEDUP_REMOVED lines=38> */
.L_x_2240:
[-CC-:B-12---:R-:W-:Y:S01]  /*ad20*/  FFMA.FTZ R83, R130, R90.reuse, R91.reuse ;  /* 0x0000005a82537223 */ /* 0x186fe2000001005b */
[-C--:B------:R-:W-:Y:S01]  /*ad30*/  FFMA.FTZ R84, R131, R90.reuse, R91 ;  /* 0x0000005a83547223 */ /* 0x080fe2000001005b */
[--C-:B------:R-:W-:Y:S01]  /*ad40*/  SHF.R.U64 R85, R144, 0x10, R145.reuse ;  /* 0x0000001090557819 */ /* 0x100fe20000001291 */
[----:B0-----:R-:W-:Y:S02]  /*ad50*/  IMAD.MOV.U32 R87, RZ, RZ, R145 ;  /* 0x000000ffff577224 */ /* 0x001fe400078e0091 */
        /* <DEDUP_REMOVED lines=35> */
.L_x_2239:
        /* <DEDUP_REMOVED lines=11> */
[C---:B0-----:R-:W-:Y:S01]  /*b040*/  FMUL.FTZ R86, R107.reuse, R84 ;  /* 0x000000546b567220 */ /* 0x041fe20000410000 */
        /* <DEDUP_REMOVED lines=26> */
.L_x_2241:
        /* <DEDUP_REMOVED lines=27> */
[----:B0-----:R-:W-:Y:S02]  /*b3a0*/  PRMT R89, R82, 0x7610, R89 ;  /* 0x0000761052597816 */ /* 0x001fe40000000059 */
[----:B------:R-:W-:-:S07]  /*b3b0*/  PRMT R86, R85, 0x7632, R86 ;  /* 0x0000763255567816 */ /* 0x000fce0000000056 */
.L_x_2237:
        /* <DEDUP_REMOVED lines=15> */
.L_x_2242:
        /* <DEDUP_REMOVED lines=10> */
.L_x_2243:
[----:B------:R-:W-:Y:S05]  /*b550*/  @!P1 BRA `(.L_x_2244) ;  /* 0x0000000c00349947 */ /* 0x000fea0003800000 */
[----:B------:R-:W-:Y:S05]  /*b560*/  @!P0 BRA `(.L_x_2245) ;  /* 0x0000000400bc8947 */ /* 0x000fea0003800000 */
[----:B------:R-:W-:Y:S05]  /*b570*/  BRA.U !UP0, `(.L_x_2246) ;  /* 0x0000000108e87547 */ /* 0x000fea000b800000 */
[-CC-:B0-2---:R-:W-:Y:S01]  /*b580*/  FFMA.FTZ R82, R135, R90.reuse, R91.reuse ;  /* 0x0000005a87527223 */ /* 0x185fe2000001005b */
[----:B------:R-:W-:Y:S02]  /*b590*/  IMAD.MOV.U32 R83, RZ, RZ, R142 ;  /* 0x000000ffff537224 */ /* 0x000fe400078e008e */
[-C--:B-1----:R-:W-:Y:S01]  /*b5a0*/  FFMA.FTZ R85, R138, R90.reuse, R91 ;  /* 0x0000005a8a557223 */ /* 0x082fe2000001005b */
[----:B------:R-:W-:Y:S01]  /*b5b0*/  SHF.R.U64 R87, R142, 0x10, R143 ;  /* 0x000000108e577819 */ /* 0x000fe2000000128f */
        /* <DEDUP_REMOVED lines=54> */
.L_x_2246:
[----:B-1----:R-:W-:Y:S01]  /*b920*/  SHF.R.U64 R84, R142, 0x10, R143 ;  /* 0x000000108e547819 */ /* 0x002fe2000000128f */
[-CC-:B0-2---:R-:W-:Y:S01]  /*b930*/  FFMA.FTZ R83, R138, R90.reuse, R91.reuse ;  /* 0x0000005a8a537223 */ /* 0x185fe2000001005b */
[-CC-:B------:R-:W-:Y:S01]  /*b940*/  FFMA.FTZ R86, R139, R90.reuse, R91.reuse ;  /* 0x0000005a8b567223 */ /* 0x180fe2000001005b */
        /* <DEDUP_REMOVED lines=49> */
.L_x_2245:
[----:B------:R-:W-:Y:S05]  /*bc60*/  BRA.U !UP0, `(.L_x_2248) ;  /* 0x0000000108c47547 */ /* 0x000fea000b800000 */
[-CC-:B0-2---:R-:W-:Y:S01]  /*bc70*/  FFMA.FTZ R82, R135, R90.reuse, R91.reuse ;  /* 0x0000005a87527223 */ /* 0x185fe2000001005b */
[-CC-:B-1----:R-:W-:Y:S01]  /*bc80*/  FFMA.FTZ R85, R138, R90.reuse, R91.reuse ;  /* 0x0000005a8a557223 */ /* 0x182fe2000001005b */
        /* <DEDUP_REMOVED lines=8> */
[----:B------:R-:W-:Y:S01]  /*bd10*/  FADD.FTZ R86, R140, -R91 ;  /* 0x8000005b8c567221 */ /* 0x000fe20000010000 */
        /* <DEDUP_REMOVED lines=38> */
.L_x_2248:
[-CC-:B0-2---:R-:W-:Y:S01]  /*bf80*/  FFMA.FTZ R83, R138, R90.reuse, R91.reuse ;  /* 0x0000005a8a537223 */ /* 0x185fe2000001005b */
[-CC-:B------:R-:W-:Y:S01]  /*bf90*/  FFMA.FTZ R82, R135, R90.reuse, R91.reuse ;  /* 0x0000005a87527223 */ /* 0x180fe2000001005b */
[-CC-:B-1----:R-:W-:Y:S01]  /*bfa0*/  FFMA.FTZ R84, R139, R90.reuse, R91.reuse ;  /* 0x0000005a8b547223 */ /* 0x182fe2000001005b */
        /* <DEDUP_REMOVED lines=40> */
.L_x_2244:
[----:B------:R-:W-:Y:S05]  /*c230*/  @!P0 BRA `(.L_x_2249) ;  /* 0x0000000400508947 */ /* 0x000fea0003800000 */
[----:B------:R-:W-:Y:S05]  /*c240*/  BRA.U !UP0, `(.L_x_2250) ;  /* 0x0000000108b47547 */ /* 0x000fea000b800000 */
[-CC-:B0-2---:R-:W-:Y:S01]  /*c250*/  FFMA.FTZ R83, R138, R90.reuse, R91.reuse ;  /* 0x0000005a8a537223 */ /* 0x185fe2000001005b */
[-CC-:B-1----:R-:W-:Y:S01]  /*c260*/  FFMA.FTZ R85, R156, R90.reuse, R91.reuse ;  /* 0x0000005a9c557223 */ /* 0x182fe2000001005b */
        /* <DEDUP_REMOVED lines=9> */
[----:B------:R-:W-:Y:S01]  /*c300*/  IMAD.MOV.U32 R86, RZ, RZ, R143 ;  /* 0x000000ffff567224 */ /* 0x000fe200078e008f */
        /* <DEDUP_REMOVED lines=33> */
.L_x_2250:
[-CC-:B0-2---:R-:W-:Y:S01]  /*c520*/  FFMA.FTZ R83, R138, R90.reuse, R91.reuse ;  /* 0x0000005a8a537223 */ /* 0x185fe2000001005b */
[-CC-:B-1----:R-:W-:Y:S01]  /*c530*/  FFMA.FTZ R85, R156, R90.reuse, R91.reuse ;  /* 0x0000005a9c557223 */ /* 0x182fe2000001005b */
[-C--:B------:R-:W-:Y:S01]  /*c540*/  FFMA.FTZ R82, R135, R90.reuse, R91 ;  /* 0x0000005a87527223 */ /* 0x080fe2000001005b */
[----:B------:R-:W-:Y:S01]  /*c550*/  SHF.R.U32.HI R87, RZ, 0x10, R143 ;  /* 0x00000010ff577819 */ /* 0x000fe2000001168f */
        /* <DEDUP_REMOVED lines=34> */
.L_x_2249:
[----:B------:R-:W-:Y:S05]  /*c780*/  BRA.U !UP0, `(.L_x_2251) ;  /* 0x0000000108947547 */ /* 0x000fea000b800000 */
[-CC-:B0-2---:R-:W-:Y:S01]  /*c790*/  FFMA.FTZ R83, R138, R90.reuse, R91.reuse ;  /* 0x0000005a8a537223 */ /* 0x185fe2000001005b */
[-CC-:B------:R-:W-:Y:S01]  /*c7a0*/  FFMA.FTZ R82, R135, R90.reuse, R91.reuse ;  /* 0x0000005a87527223 */ /* 0x180fe2000001005b */
[-CC-:B-1----:R-:W-:Y:S01]  /*c7b0*/  FFMA.FTZ R84, R139, R90.reuse, R91.reuse ;  /* 0x0000005a8b547223 */ /* 0x182fe2000001005b */
[----:B------:R-:W-:Y:S01]  /*c7c0*/  FFMA.FTZ R91, R156, R90, R91 ;  /* 0x0000005a9c5b7223 */ /* 0x000fe2000001005b */
[----:B------:R-:W-:Y:S01]  /*c7d0*/  FADD.FTZ R136, R136, -R83 ;  /* 0x8000005388887221 */ /* 0x000fe20000010000 */
[----:B------:R-:W-:Y:S01]  /*c7e0*/  FADD.FTZ R82, R133, -R82 ;  /* 0x8000005285527221 */ /* 0x000fe20000010000 */
[----:B------:R-:W-:Y:S01]  /*c7f0*/  FADD.FTZ R84, R137, -R84 ;  /* 0x8000005489547221 */ /* 0x000fe20000010000 */
[----:B------:R-:W-:Y:S01]  /*c800*/  FADD.FTZ R140, R140, -R91 ;  /* 0x8000005b8c8c7221 */ /* 0x000fe20000010000 */
[C---:B------:R-:W-:Y:S01]  /*c810*/  FMUL.FTZ R136, R107.reuse, R136 ;  /* 0x000000886b887220 */ /* 0x040fe20000410000 */
[C---:B------:R-:W-:Y:S01]  /*c820*/  FMUL.FTZ R82, R107.reuse, R82 ;  /* 0x000000526b527220 */ /* 0x040fe20000410000 */
[----:B------:R-:W-:Y:S01]  /*c830*/  FMUL.FTZ R86, R107, R84 ;  /* 0x000000546b567220 */ /* 0x000fe20000410000 */
        /* <DEDUP_REMOVED lines=26> */
.L_x_2251:
        /* <DEDUP_REMOVED lines=28> */
[----:B------:R-:W-:-:S07]  /*cba0*/  PRMT R85, R84, 0x7632, R85 ;  /* 0x0000763254557816 */ /* 0x000fce0000000055 */
.L_x_2247:
        /* <DEDUP_REMOVED lines=15> */
.L_x_2252:
        /* <DEDUP_REMOVED lines=10> */
.L_x_2253:
        /* <DEDUP_REMOVED lines=57> */
.L_x_2181:
        /* <DEDUP_REMOVED lines=23> */
.L_x_2255:
        /* <DEDUP_REMOVED lines=12> */
.L_x_7247:


//--------------------- .text._ZN10layer_norm31ln_parallel_residual_bwd_kernelINS_13Kernel_traitsI13__nv_bfloat16S2_fS2_fjLj7168ELj1ELj1ELj8ELj8ENS_18Kernel_traits_baseILj7168ES2_S2_fS2_fjLj256EEEEELb0ELb0ELb0EEEvNS_9BwdParamsE --------------------------
	.section	.text._ZN10layer_norm31ln_parallel_residual_bwd_kernelINS_13Kernel_traitsI13__nv_bfloat16S2_fS2_fjLj7168ELj1ELj1ELj8ELj8ENS_18Kernel_traits_baseILj7168ES2_S2_fS2_fjLj256EEEEELb0ELb0ELb0EEEvNS_9BwdParamsE,"ax",@progbits
	.align	128
        .global         _ZN10layer_norm31ln_parallel_residual_bwd_kernelINS_13Kernel_traitsI13__nv_bfloat16S2_fS2_fjLj7168ELj1ELj1ELj8ELj8ENS_18Kernel_traits_baseILj7168ES2_S2_fS2_fjLj256EEEEELb0ELb0ELb0EEEvNS_9BwdParamsE
        .type           _ZN10layer_norm31ln_parallel_residual_bwd_kernelINS_13Kernel_traitsI13__nv_bfloat16S2_fS2_fjLj7168ELj1ELj1ELj8ELj8ENS_18Kernel_traits_baseILj7168ES2_S2_fS2_fjLj256EEEEELb0ELb0ELb0EEEvNS_9BwdParamsE,@function
        .size           _ZN10layer_norm31ln_parallel_residual_bwd_kernelINS_13Kernel_traitsI13__nv_bfloat16S2_fS2_fjLj7168ELj1ELj1ELj8ELj8ENS_18Kernel_traits_baseILj7168ES2_S2_fS2_fjLj256EEEEELb0ELb0ELb0EEEvNS_9BwdParamsE,(.L_x_7248 - _ZN10layer_norm31ln_parallel_residual_bwd_kernelINS_13Kernel_traitsI13__nv_bfloat16S2_fS2_fjLj7168ELj1ELj1ELj8ELj8ENS_18Kernel_traits_baseILj7168ES2_S2_fS2_fjLj256EEEEELb0ELb0ELb0EEEvNS_9BwdParamsE)
        .other          _ZN10layer_norm31ln_parallel_residual_bwd_kernelINS_13Kernel_traitsI13__nv_bfloat16S2_fS2_fjLj7168ELj1ELj1ELj8ELj8ENS_18Kernel_traits_baseILj7168ES2_S2_fS2_fjLj256EEEEELb0ELb0ELb0EEEvNS_9BwdParamsE,@"STO_CUDA_ENTRY STV_DEFAULT"
_ZN10layer_norm31ln_parallel_residual_bwd_kernelINS_13Kernel_traitsI13__nv_bfloat16S2_fS2_fjLj7168ELj1ELj1ELj8ELj8ENS_18Kernel_traits_baseILj7168ES2_S2_fS2_fjLj256EEEEELb0ELb0ELb0EEEvNS_9BwdParamsE:
.text._ZN10layer_norm31ln_parallel_residual_bwd_kernelINS_13Kernel_traitsI13__nv_bfloat16S2_fS2_fjLj7168ELj1ELj1ELj8ELj8ENS_18Kernel_traits_baseILj7168ES2_S2_fS2_fjLj256EEEEELb0ELb0ELb0EEEvNS_9BwdParamsE:
        /* <DEDUP_REMOVED lines=11> */
[----:B------:R-:W-:Y:S02]  /*00b0*/  MOV R0, UR4 ;  /* 0x0000000400007c02 */ /* 0x000fe40008000f00 */
[----:B-1----:R-:W-:-:S03]  /*00c0*/  LOP3.LUT R209, R208, 0xff, RZ, 0x3c, !PT ;  /* 0x000000ffd0d17812 */ /* 0x002fc600078e3cff */
[----:B------:R-:W1:Y:S01]  /*00d0*/  LDC.64 R36, c[0x0][0x3d0] ;  /* 0x0000f400ff247b82 */ /* 0x000e620000000a00 */
[----:B------:R-:W-:Y:S01]  /*00e0*/  MOV R57, R208 ;  /* 0x000000d000397202 */ /* 0x000fe20000000f00 */
[----:B------:R-:W1:Y:S01]  /*00f0*/  LDCU UR4, c[0x0][0x384] ;  /* 0x00007080ff0477ac */ /* 0x000e620008000800 */
[----:B------:R-:W-:-:S04]  /*0100*/  LEA.HI.SX32 R209, R0, R209, 0x1e ;  /* 0x000000d100d17211 */ /* 0x000fc800078ff2ff */
[C---:B------:R-:W-:Y:S01]  /*0110*/  ISETP.GE.U32.AND P6, PT, R209.reuse, 0x100, PT ;  /* 0x00000100d100780c */ /* 0x040fe20003fc6070 */
[----:B------:R-:W1:Y:S01]  /*0120*/  LDC.64 R38, c[0x0][0x3d8] ;  /* 0x0000f600ff267b82 */ /* 0x000e620000000a00 */
[C---:B------:R-:W-:Y:S02]  /*0130*/  ISETP.GE.U32.AND P0, PT, R209.reuse, 0x200, PT ;  /* 0x00000200d100780c */ /* 0x040fe40003f06070 */
[C---:B------:R-:W-:Y:S02]  /*0140*/  ISETP.GE.U32.AND P1, PT, R209.reuse, 0x300, PT ;  /* 0x00000300d100780c */ /* 0x040fe40003f26070 */
[C---:B------:R-:W-:Y:S02]  /*0150*/  ISETP.GE.U32.AND P2, PT, R209.reuse, 0x400, PT ;  /* 0x00000400d100780c */ /* 0x040fe40003f46070 */
[C---:B------:R-:W-:Y:S01]  /*0160*/  ISETP.GE.U32.AND P3, PT, R209.reuse, 0x500, PT ;  /* 0x00000500d100780c */ /* 0x040fe20003f66070 */
[----:B------:R-:W1:Y:S01]  /*0170*/  LDC.64 R40, c[0x0][0x3d0] ;  /* 0x0000f400ff287b82 */ /* 0x000e620000000a00 */
[----:B------:R-:W-:-:S07]  /*0180*/  ISETP.GE.U32.AND P4, PT, R209, 0x600, PT ;  /* 0x00000600d100780c */ /* 0x000fce0003f86070 */
[----:B------:R-:W1:Y:S01]  /*0190*/  LDC.64 R42, c[0x0][0x3d8] ;  /* 0x0000f600ff2a7b82 */ /* 0x000e620000000a00 */
[----:B---3--:R-:W-:-:S07]  /*01a0*/  @P6 IMAD.WIDE.U32 R20, R57, 0x8, R20 ;  /* 0x0000000839146825 */ /* 0x008fce00078e0014 */
[----:B------:R-:W3:Y:S01]  /*01b0*/  LDC.64 R44, c[0x0][0x3d0] ;  /* 0x0000f400ff2c7b82 */ /* 0x000ee20000000a00 */
[C---:B----4-:R-:W-:Y:S01]  /*01c0*/  @P6 IMAD.WIDE.U32 R24, R57.reuse, 0x8, R24 ;  /* 0x0000000839186825 */ /* 0x050fe200078e0018 */
[----:B------:R-:W-:Y:S01]  /*01d0*/  @P6 LOP3.LUT R57, R57, 0x100, RZ, 0xfc, !PT ;  /* 0x0000010039396812 */ /* 0x000fe200078efcff */
[----:B0-----:R0:W5:Y:S05]  /*01e0*/  @P6 LDG.E.64 R22, desc[UR14][R20.64] ;  /* 0x0000000e14166981 */ /* 0x00116a000c1e1b00 */
[----:B------:R-:W4:Y:S01]  /*01f0*/  LDC.64 R46, c[0x0][0x3d8] ;  /* 0x0000f600ff2e7b82 */ /* 0x000f220000000a00 */
[----:B------:R-:W-:-:S07]  /*0200*/  @P0 IMAD.WIDE.U32 R32, R57, 0x8, R32 ;  /* 0x0000000839200825 */ /* 0x000fce00078e0020 */
[----:B------:R-:W0:Y:S01]  /*0210*/  LDC.64 R48, c[0x0][0x3d0] ;  /* 0x0000f400ff307b82 */ /* 0x000e220000000a00 */
[C---:B--2---:R-:W-:Y:S01]  /*0220*/  @P0 IMAD.WIDE.U32 R34, R57.reuse, 0x8, R34 ;  /* 0x0000000839220825 */ /* 0x044fe200078e0022 */
[----:B------:R-:W-:Y:S01]  /*0230*/  @P0 IADD3 R57, PT, PT, R57, 0x100, RZ ;  /* 0x0000010039390810 */ /* 0x000fe20007ffe0ff */
[----:B------:R2:W5:Y:S05]  /*0240*/  @P6 LDG.E.64 R26, desc[UR14][R24.64] ;  /* 0x0000000e181a6981 */ /* 0x00056a000c1e1b00 */
[----:B------:R-:W2:Y:S01]  /*0250*/  LDC.64 R50, c[0x0][0x3d8] ;  /* 0x0000f600ff327b82 */ /* 0x000ea20000000a00 */
[----:B-1----:R-:W-:-:S07]  /*0260*/  @P1 IMAD.WIDE.U32 R36, R57, 0x8, R36 ;  /* 0x0000000839241825 */ /* 0x002fce00078e0024 */
[----:B------:R-:W1:Y:S01]  /*0270*/  LDC.64 R52, c[0x0][0x3d0] ;  /* 0x0000f400ff347b82 */ /* 0x000e620000000a00 */
[C---:B------:R-:W-:Y:S01]  /*0280*/  @P1 IMAD.WIDE.U32 R38, R57.reuse, 0x8, R38 ;  /* 0x0000000839261825 */ /* 0x040fe200078e0026 */
[----:B------:R-:W-:Y:S01]  /*0290*/  @P1 IADD3 R57, PT, PT, R57, 0x100, RZ ;  /* 0x0000010039391810 */ /* 0x000fe20007ffe0ff */
[----:B------:R-:W5:Y:S05]  /*02a0*/  @P0 LDG.E.64 R28, desc[UR14][R32.64] ;  /* 0x0000000e201c0981 */ /* 0x000f6a000c1e1b00 */
[----:B------:R-:W1:Y:S01]  /*02b0*/  LDC.64 R54, c[0x0][0x3d8] ;  /* 0x0000f600ff367b82 */ /* 0x000e620000000a00 */
[----:B------:R-:W-:Y:S01]  /*02c0*/  @P2 IMAD.WIDE.U32 R40, R57, 0x8, R40 ;  /* 0x0000000839282825 */ /* 0x000fe200078e0028 */
[----:B------:R-:W-:Y:S01]  /*02d0*/  ISETP.GE.U32.AND P5, PT, R209, 0x700, PT ;  /* 0x00000700d100780c */ /* 0x000fe20003fa6070 */
[----:B------:R-:W5:Y:S01]  /*02e0*/  @P0 LDG.E.64 R30, desc[UR14][R34.64] ;  /* 0x0000000e221e0981 */ /* 0x000f62000c1e1b00 */
[----:B------:R-:W-:Y:S01]  /*02f0*/  P2R R202, PR, RZ, 0x40 ;  /* 0x00000040ffca7803 */ /* 0x000fe20000000000 */
[C---:B------:R-:W-:Y:S01]  /*0300*/  @P2 IMAD.WIDE.U32 R42, R57.reuse, 0x8, R42 ;  /* 0x00000008392a2825 */ /* 0x040fe200078e002a */
[----:B------:R-:W-:Y:S01]  /*0310*/  @P2 IADD3 R57, PT, PT, R57, 0x100, RZ ;  /* 0x0000010039392810 */ /* 0x000fe20007ffe0ff */
[----:B------:R1:W5:Y:S04]  /*0320*/  @P1 LDG.E.64 R132, desc[UR14][R36.64] ;  /* 0x0000000e24841981 */ /* 0x000368000c1e1b00 */
[C---:B---3--:R-:W-:Y:S01]  /*0330*/  @P3 IMAD.WIDE.U32 R44, R57.reuse, 0x8, R44 ;  /* 0x00000008392c3825 */ /* 0x048fe200078e002c */
[----:B------:R-:W3:Y:S01]  /*0340*/  S2UR UR9, SR_CTAID.X ;  /* 0x00000000000979c3 */ /* 0x000ee20000002500 */
[----:B------:R3:W5:Y:S02]  /*0350*/  @P1 LDG.E.64 R8, desc[UR14][R38.64] ;  /* 0x0000000e26081981 */ /* 0x000764000c1e1b00 */
[C---:B----4-:R-:W-:Y:S01]  /*0360*/  @P3 IMAD.WIDE.U32 R46, R57.reuse, 0x8, R46 ;  /* 0x00000008392e3825 */ /* 0x050fe200078e002e */
[----:B------:R-:W-:Y:S01]  /*0370*/  @P3 IADD3 R57, PT, PT, R57, 0x100, RZ ;  /* 0x0000010039393810 */ /* 0x000fe20007ffe0ff */
[----:B------:R4:W5:Y:S04]  /*0380*/  @P2 LDG.E.64 R12, desc[UR14][R40.64] ;  /* 0x0000000e280c2981 */ /* 0x000968000c1e1b00 */
[C---:B0-----:R-:W-:Y:S01]  /*0390*/  @P4 IMAD.WIDE.U32 R48, R57.reuse, 0x8, R48 ;  /* 0x0000000839304825 */ /* 0x041fe200078e0030 */
[----:B------:R0:W5:Y:S03]  /*03a0*/  @P2 LDG.E.64 R18, desc[UR14][R42.64] ;  /* 0x0000000e2a122981 */ /* 0x000166000c1e1b00 */
[C---:B--2---:R-:W-:Y:S01]  /*03b0*/  @P4 IMAD.WIDE.U32 R50, R57.reuse, 0x8, R50 ;  /* 0x0000000839324825 */ /* 0x044fe200078e0032 */
[----:B------:R-:W-:Y:S01]  /*03c0*/  @P4 IADD3 R57, PT, PT, R57, 0x100, RZ ;  /* 0x0000010039394810 */ /* 0x000fe20007ffe0ff */
[----:B------:R2:W5:Y:S04]  /*03d0*/  @P3 LDG.E.64 R6, desc[UR14][R44.64] ;  /* 0x0000000e2c063981 */ /* 0x000568000c1e1b00 */
[C---:B-1----:R-:W-:Y:S01]  /*03e0*/  @P5 IMAD.WIDE.U32 R20, R57.reuse, 0x8, R52 ;  /* 0x0000000839145825 */ /* 0x042fe200078e0034 */
[----:B------:R1:W5:Y:S03]  /*03f0*/  @P3 LDG.E.64 R14, desc[UR14][R46.64] ;  /* 0x0000000e2e0e3981 */ /* 0x000366000c1e1b00 */
[----:B------:R-:W-:Y:S01]  /*0400*/  @P5 IMAD.WIDE.U32 R24, R57, 0x8, R54 ;  /* 0x0000000839185825 */ /* 0x000fe200078e0036 */
[----:B------:R-:W5:Y:S04]  /*0410*/  @P5 LDG.E.64 R4, desc[UR14][R20.64] ;  /* 0x0000000e14045981 */ /* 0x000f68000c1e1b00 */
[----:B------:R-:W5:Y:S01]  /*0420*/  @P5 LDG.E.64 R16, desc[UR14][R24.64] ;  /* 0x0000000e18105981 */ /* 0x000f62000c1e1b00 */
[----:B---3--:R-:W-:Y:S01]  /*0430*/  UISETP.GE.AND UP0, UPT, UR9, UR4, UPT ;  /* 0x000000040900728c */ /* 0x008fe2000bf06270 */
[----:B------:R-:W-:-:S02]  /*0440*/  P2R R210, PR, RZ, 0x20 ;  /* 0x00000020ffd27803 */ /* 0x000fc40000000000 */
[----:B------:R-:W-:Y:S01]  /*0450*/  CS2R R212, SRZ ;  /* 0x0000000000d47805 */ /* 0x000fe2000001ff00 */
[----:B------:R3:W5:Y:S01]  /*0460*/  @P4 LDG.E.64 R2, desc[UR14][R48.64] ;  /* 0x0000000e30024981 */ /* 0x000762000c1e1b00 */
[----:B------:R-:W-:Y:S02]  /*0470*/  CS2R R214, SRZ ;  /* 0x0000000000d67805 */ /* 0x000fe4000001ff00 */
[----:B------:R-:W-:Y:S02]  /*0480*/  CS2R R204, SRZ ;  /* 0x0000000000cc7805 */ /* 0x000fe4000001ff00 */
[----:B------:R-:W-:Y:S01]  /*0490*/  CS2R R206, SRZ ;  /* 0x0000000000ce7805 */ /* 0x000fe2000001ff00 */
[----:B------:R3:W5:Y:S01]  /*04a0*/  @P4 LDG.E.64 R10, desc[UR14][R50.64] ;  /* 0x0000000e320a4981 */ /* 0x000762000c1e1b00 */
[----:B------:R-:W-:Y:S02]  /*04b0*/  CS2R R36, SRZ ;  /* 0x0000000000247805 */ /* 0x000fe4000001ff00 */
[----:B------:R-:W-:-:S02]  /*04c0*/  CS2R R38, SRZ ;  /* 0x0000000000267805 */ /* 0x000fc4000001ff00 */
[----:B----4-:R-:W-:Y:S02]  /*04d0*/  CS2R R40, SRZ ;  /* 0x0000000000287805 */ /* 0x010fe4000001ff00 */
[----:B0-----:R-:W-:Y:S02]  /*04e0*/  CS2R R42, SRZ ;  /* 0x00000000002a7805 */ /* 0x001fe4000001ff00 */
[----:B--2---:R-:W-:Y:S02]  /*04f0*/  CS2R R44, SRZ ;  /* 0x00000000002c7805 */ /* 0x004fe4000001ff00 */
[----:B-1----:R-:W-:Y:S02]  /*0500*/  CS2R R46, SRZ ;  /* 0x00000000002e7805 */ /* 0x002fe4000001ff00 */
[----:B---3--:R-:W-:Y:S02]  /*0510*/  CS2R R48, SRZ ;  /* 0x0000000000307805 */ /* 0x008fe4000001ff00 */
        /* <DEDUP_REMOVED lines=45> */
[----:B------:R-:W-:Y:S06]  /*07f0*/  BRA.U UP0, `(.L_x_2256) ;  /* 0x0000009900ec7547 */ /* 0x000fec000b800000 */
[----:B-----5:R-:W-:Y:S01]  /*0800*/  MOV R0, R22 ;  /* 0x0000001600007202 */ /* 0x020fe20000000f00 */
[----:B------:R-:W0:Y:S01]  /*0810*/  LDCU.U8 UR4, c[0x0][0x410] ;  /* 0x00008200ff0477ac */ /* 0x000e220008000000 */
[--C-:B------:R-:W-:Y:S02]  /*0820*/  SHF.R.U64 R21, R22, 0x10, R23.reuse ;  /* 0x0000001016157819 */ /* 0x100fe40000001217 */
[----:B------:R-:W-:Y:S02]  /*0830*/  CS2R R212, SRZ ;  /* 0x0000000000d47805 */ /* 0x000fe4000001ff00 */
[----:B------:R-:W-:Y:S02]  /*0840*/  SHF.R.U32.HI R25, RZ, 0x10, R23 ;  /* 0x00000010ff197819 */ /* 0x000fe40000011617 */
[----:B------:R-:W-:Y:S02]  /*0850*/  CS2R R214, SRZ ;  /* 0x0000000000d67805 */ /* 0x000fe4000001ff00 */
[----:B------:R-:W-:-:S02]  /*0860*/  MOV R20, R26 ;  /* 0x0000001a00147202 */ /* 0x000fc40000000f00 */
[----:B------:R-:W-:Y:S02]  /*0870*/  CS2R R204, SRZ ;  /* 0x0000000000cc7805 */ /* 0x000fe4000001ff00 */
[----:B------:R-:W-:Y:S02]  /*0880*/  PRMT R145, R0, 0x7610, R145 ;  /* 0x0000761000917816 */ /* 0x000fe40000000091 */
[----:B------:R-:W-:Y:S02]  /*0890*/  CS2R R206, SRZ ;  /* 0x0000000000ce7805 */ /* 0x000fe4000001ff00 */
[----:B------:R-:W-:Y:S02]  /*08a0*/  MOV R24, R23 ;  /* 0x0000001700187202 */ /* 0x000fe40000000f00 */
[----:B------:R-:W-:Y:S02]  /*08b0*/  CS2R R36, SRZ ;  /* 0x0000000000247805 */ /* 0x000fe4000001ff00 */
[----:B------:R-:W-:Y:S01]  /*08c0*/  SHF.R.U64 R22, R26, 0x10, R27 ;  /* 0x000000101a167819 */ /* 0x000fe2000000121b */
[----:B------:R1:W-:Y:S01]  /*08d0*/  STL.S16 [R1+0x54], R145 ;  /* 0x0000549101007387 */ /* 0x0003e20000100600 */
[----:B------:R-:W-:-:S02]  /*08e0*/  PRMT R144, R21, 0x7610, R144 ;  /* 0x0000761015907816 */ /* 0x000fc40000000090 */
[----:B------:R-:W-:Y:S02]  /*08f0*/  CS2R R38, SRZ ;  /* 0x0000000000267805 */ /* 0x000fe4000001ff00 */
[----:B------:R-:W-:Y:S02]  /*0900*/  MOV R23, R27 ;  /* 0x0000001b00177202 */ /* 0x000fe40000000f00 */
[----:B------:R-:W-:Y:S02]  /*0910*/  CS2R R40, SRZ ;  /* 0x0000000000287805 */ /* 0x000fe4000001ff00 */
[----:B------:R-:W-:Y:S01]  /*0920*/  SHF.R.U32.HI R26, RZ, 0x10, R27 ;  /* 0x00000010ff1a7819 */ /* 0x000fe2000001161b */
[----:B------:R1:W-:Y:S01]  /*0930*/  STL.S16 [R1+0x4c], R144 ;  /* 0x00004c9001007387 */ /* 0x0003e20000100600 */
[----:B------:R-:W-:Y:S02]  /*0940*/  SHF.R.U64 R243, R18, 0x10, R19 ;  /* 0x0000001012f37819 */ /* 0x000fe40000001213 */
[----:B------:R-:W-:-:S02]  /*0950*/  CS2R R42, SRZ ;  /* 0x00000000002a7805 */ /* 0x000fc4000001ff00 */
[----:B------:R-:W-:Y:S01]  /*0960*/  MOV R241, R19 ;  /* 0x0000001300f17202 */ /* 0x000fe20000000f00 */
[----:B------:R1:W-:Y:S01]  /*0970*/  STL.S16 [R1+0x44], R24 ;  /* 0x0000441801007387 */ /* 0x0003e20000100600 */
[----:B------:R-:W-:Y:S02]  /*0980*/  SHF.R.U32.HI R239, RZ, 0x10, R19 ;  /* 0x00000010ffef7819 */ /* 0x000fe40000011613 */
[----:B------:R-:W-:Y:S02]  /*0990*/  CS2R R44, SRZ ;  /* 0x00000000002c7805 */ /* 0x000fe4000001ff00 */
[----:B------:R-:W-:Y:S02]  /*09a0*/  PRMT R21, R25, 0x7610, R21 ;  /* 0x0000761019157816 */ /* 0x000fe40000000015 */
[----:B------:R-:W-:Y:S02]  /*09b0*/  CS2R R46, SRZ ;  /* 0x00000000002e7805 */ /* 0x000fe4000001ff00 */
[----:B------:R-:W-:-:S02]  /*09c0*/  MOV R27, R28 ;  /* 0x0000001c001b7202 */ /* 0x000fc40000000f00 */
[----:B------:R-:W-:Y:S02]  /*09d0*/  CS2R R48, SRZ ;  /* 0x0000000000307805 */ /* 0x000fe4000001ff00 */
[----:B------:R-:W-:Y:S01]  /*09e0*/  MOV R249, R18 ;  /* 0x0000001200f97202 */ /* 0x000fe20000000f00 */
[----:B------:R1:W-:Y:S01]  /*09f0*/  STL.S16 [R1+0x3c], R21 ;  /* 0x00003c1501007387 */ /* 0x0003e20000100600 */
[----:B------:R-:W-:Y:S02]  /*0a00*/  PRMT R19, R20, 0x7610, R19 ;  /* 0x0000761014137816 */ /* 0x000fe40000000013 */
[----:B------:R-:W-:Y:S02]  /*0a10*/  CS2R R50, SRZ ;  /* 0x0000000000327805 */ /* 0x000fe4000001ff00 */
[----:B------:R-:W-:Y:S02]  /*0a20*/  SHF.R.U64 R134, R28, 0x10, R29 ;  /* 0x000000101c867819 */ /* 0x000fe4000000121d */
[----:B------:R-:W-:-:S02]  /*0a30*/  CS2R R52, SRZ ;  /* 0x0000000000347805 */ /* 0x000fc4000001ff00 */
[--C-:B------:R-:W-:Y:S01]  /*0a40*/  SHF.R.U64 R219, R16, 0x10, R17.reuse ;  /* 0x0000001010db7819 */ /* 0x100fe20000001211 */
[----:B------:R1:W-:Y:S01]  /*0a50*/  STL.S16 [R1+0x50], R19 ;  /* 0x0000501301007387 */ /* 0x0003e20000100600 */
[----:B------:R-:W-:Y:S02]  /*0a60*/  MOV R217, R17 ;  /* 0x0000001100d97202 */ /* 0x000fe40000000f00 */
[----:B------:R-:W-:Y:S02]  /*0a70*/  CS2R R54, SRZ ;  /* 0x0000000000367805 */ /* 0x000fe4000001ff00 */
[----:B------:R-:W-:Y:S02]  /*0a80*/  SHF.R.U32.HI R211, RZ, 0x10, R17 ;  /* 0x00000010ffd37819 */ /* 0x000fe40000011611 */
[----:B------:R-:W-:Y:S02]  /*0a90*/  CS2R R56, SRZ ;  /* 0x0000000000387805 */ /* 0x000fe4000001ff00 */
[----:B------:R-:W-:-:S02]  /*0aa0*/  PRMT R18, R22, 0x7610, R18 ;  /* 0x0000761016127816 */ /* 0x000fc40000000012 */
[----:B------:R-:W-:Y:S02]  /*0ab0*/  CS2R R58, SRZ ;  /* 0x00000000003a7805 */ /* 0x000fe4000001ff00 */
[----:B------:R-:W-:Y:S02]  /*0ac0*/  MOV R135, R29 ;  /* 0x0000001d00877202 */ /* 0x000fe40000000f00 */
[----:B------:R-:W-:Y:S02]  /*0ad0*/  CS2R R136, SRZ ;  /* 0x0000000000887805 */ /* 0x000fe4000001ff00 */
[----:B------:R-:W-:Y:S01]  /*0ae0*/  MOV R221, R16 ;  /* 0x0000001000dd7202 */ /* 0x000fe20000000f00 */
[----:B------:R1:W-:Y:S01]  /*0af0*/  STL.S16 [R1+0x48], R18 ;  /* 0x0000481201007387 */ /* 0x0003e20000100600 */
[----:B------:R-:W-:Y:S02]  /*0b00*/  PRMT R17, R23, 0x7610, R17 ;  /* 0x0000761017117816 */ /* 0x000fe40000000011 */
[----:B------:R-:W-:-:S02]  /*0b10*/  CS2R R138, SRZ ;  /* 0x00000000008a7805 */ /* 0x000fc4000001ff00 */
[----:B------:R-:W-:Y:S02]  /*0b20*/  SHF.R.U32.HI R141, RZ, 0x10, R29 ;  /* 0x00000010ff8d7819 */ /* 0x000fe4000001161d */
[----:B------:R-:W-:Y:S02]  /*0b30*/  CS2R R60, SRZ ;  /* 0x00000000003c7805 */ /* 0x000fe4000001ff00 */
[--C-:B------:R-:W-:Y:S01]  /*0b40*/  SHF.R.U64 R235, R14, 0x10, R15.reuse ;  /* 0x000000100eeb7819 */ /* 0x100fe2000000120f */
[----:B------:R1:W-:Y:S01]  /*0b50*/  STL.S16 [R1+0x40], R17 ;  /* 0x0000401101007387 */ /* 0x0003e20000100600 */
[----:B------:R-:W-:Y:S02]  /*0b60*/  MOV R233, R15 ;  /* 0x0000000f00e97202 */ /* 0x000fe40000000f00 */
[----:B------:R-:W-:Y:S02]  /*0b70*/  CS2R R62, SRZ ;  /* 0x00000000003e7805 */ /* 0x000fe4000001ff00 */
[----:B------:R-:W-:-:S02]  /*0b80*/  SHF.R.U32.HI R231, RZ, 0x10, R15 ;  /* 0x00000010ffe77819 */ /* 0x000fc4000001160f */
[----:B------:R-:W-:Y:S02]  /*0b90*/  CS2R R64, SRZ ;  /* 0x0000000000407805 */ /* 0x000fe4000001ff00 */
[----:B------:R-:W-:Y:S02]  /*0ba0*/  PRMT R16, R26, 0x7610, R16 ;  /* 0x000076101a107816 */ /* 0x000fe40000000010 */
[----:B------:R-:W-:Y:S02]  /*0bb0*/  CS2R R66, SRZ ;  /* 0x0000000000427805 */ /* 0x000fe4000001ff00 */
[----:B------:R-:W-:Y:S02]  /*0bc0*/  MOV R28, R30 ;  /* 0x0000001e001c7202 */ /* 0x000fe40000000f00 */
[----:B------:R-:W-:Y:S02]  /*0bd0*/  CS2R R68, SRZ ;  /* 0x0000000000447805 */ /* 0x000fe4000001ff00 */
[----:B------:R-:W-:Y:S01]  /*0be0*/  MOV R237, R14 ;  /* 0x0000000e00ed7202 */ /* 0x000fe20000000f00 */
[----:B------:R1:W-:Y:S01]  /*0bf0*/  STL.S16 [R1+0x38], R16 ;  /* 0x0000381001007387 */ /* 0x0003e20000100600 */
[----:B------:R-:W-:-:S02]  /*0c00*/  PRMT R15, R27, 0x7610, R15 ;  /* 0x000076101b0f7816 */ /* 0x000fc4000000000f */
[----:B------:R-:W-:Y:S02]  /*0c10*/  CS2R R70, SRZ ;  /* 0x0000000000467805 */ /* 0x000fe4000001ff00 */
[----:B------:R-:W-:Y:S02]  /*0c20*/  SHF.R.U64 R29, R30, 0x10, R31 ;  /* 0x000000101e1d7819 */ /* 0x000fe4000000121f */
[----:B------:R-:W-:Y:S02]  /*0c30*/  CS2R R72, SRZ ;  /* 0x0000000000487805 */ /* 0x000fe4000001ff00 */
[----:B------:R-:W-:Y:S01]  /*0c40*/  SHF.R.U64 R244, R12, 0x10, R13 ;  /* 0x000000100cf47819 */ /* 0x000fe2000000120d */
[----:B------:R1:W-:Y:S01]  /*0c50*/  STL.S16 [R1+0x34], R15 ;  /* 0x0000340f01007387 */ /* 0x0003e20000100600 */
[----:B------:R-:W-:Y:S02]  /*0c60*/  MOV R242, R13 ;  /* 0x0000000d00f27202 */ /* 0x000fe40000000f00 */
[----:B------:R-:W-:-:S02]  /*0c70*/  CS2R R74, SRZ ;  /* 0x00000000004a7805 */ /* 0x000fc4000001ff00 */
[----:B------:R-:W-:Y:S02]  /*0c80*/  SHF.R.U32.HI R240, RZ, 0x10, R13 ;  /* 0x00000010fff07819 */ /* 0x000fe4000001160d */
[----:B------:R-:W-:Y:S02]  /*0c90*/  CS2R R76, SRZ ;  /* 0x00000000004c7805 */ /* 0x000fe4000001ff00 */
[----:B------:R-:W-:Y:S02]  /*0ca0*/  PRMT R14, R134, 0x7610, R14 ;  /* 0x00007610860e7816 */ /* 0x000fe4000000000e */
[----:B------:R-:W-:Y:S02]  /*0cb0*/  CS2R R78, SRZ ;  /* 0x00000000004e7805 */ /* 0x000fe4000001ff00 */
[----:B------:R-:W-:Y:S02]  /*0cc0*/  MOV R140, R31 ;  /* 0x0000001f008c7202 */ /* 0x000fe40000000f00 */
[----:B------:R-:W-:-:S02]  /*0cd0*/  CS2R R80, SRZ ;  /* 0x0000000000507805 */ /* 0x000fc4000001ff00 */
[----:B------:R-:W-:Y:S01]  /*0ce0*/  SHF.R.U32.HI R30, RZ, 0x10, R31 ;  /* 0x00000010ff1e7819 */ /* 0x000fe2000001161f */
[----:B------:R1:W-:Y:S01]  /*0cf0*/  STL.S16 [R1+0x2c], R14 ;  /* 0x00002c0e01007387 */ /* 0x0003e20000100600 */
[----:B------:R-:W-:Y:S02]  /*0d00*/  MOV R250, R12 ;  /* 0x0000000c00fa7202 */ /* 0x000fe40000000f00 */
[----:B------:R-:W-:Y:S02]  /*0d10*/  CS2R R82, SRZ ;  /* 0x0000000000527805 */ /* 0x000fe4000001ff00 */
[----:B------:R-:W-:Y:S02]  /*0d20*/  PRMT R13, R135, 0x7610, R13 ;  /* 0x00007610870d7816 */ /* 0x000fe4000000000d */
[----:B------:R-:W-:Y:S02]  /*0d30*/  CS2R R108, SRZ ;  /* 0x00000000006c7805 */ /* 0x000fe4000001ff00 */
[----:B------:R-:W-:-:S02]  /*0d40*/  MOV R31, R132 ;  /* 0x00000084001f7202 */ /* 0x000fc40000000f00 */
[----:B------:R-:W-:Y:S02]  /*0d50*/  CS2R R110, SRZ ;  /* 0x00000000006e7805 */ /* 0x000fe4000001ff00 */
[----:B------:R-:W-:Y:S01]  /*0d60*/  SHF.R.U64 R142, R132, 0x10, R133 ;  /* 0x00000010848e7819 */ /* 0x000fe20000001285 */
[----:B------:R1:W-:Y:S01]  /*0d70*/  STL.S16 [R1+0x24], R13 ;  /* 0x0000240d01007387 */ /* 0x0003e20000100600 */
[----:B------:R-:W-:Y:S02]  /*0d80*/  SHF.R.U64 R227, R10, 0x10, R11 ;  /* 0x000000100ae37819 */ /* 0x000fe4000000120b */
[----:B------:R-:W-:Y:S02]  /*0d90*/  CS2R R84, SRZ ;  /* 0x0000000000547805 */ /* 0x000fe4000001ff00 */
        /* <DEDUP_REMOVED lines=12> */
[----:B------:R-:W-:Y:S02]  /*0e60*/  MOV R229, R10 ;  /* 0x0000000a00e57202 */ /* 0x000fe40000000f00 */
[----:B------:R-:W-:Y:S02]  /*0e70*/  CS2R R96, SRZ ;  /* 0x0000000000607805 */ /* 0x000fe4000001ff00 */
[----:B------:R-:W-:-:S02]  /*0e80*/  PRMT R11, R28, 0x7610, R11 ;  /* 0x000076101c0b7816 */ /* 0x000fc4000000000b */
[----:B------:R-:W-:Y:S02]  /*0e90*/  CS2R R98, SRZ ;  /* 0x0000000000627805 */ /* 0x000fe4000001ff00 */
[--C-:B------:R-:W-:Y:S02]  /*0ea0*/  SHF.R.U64 R8, R8, 0x10, R9.reuse ;  /* 0x0000001008087819 */ /* 0x100fe40000001209 */
[----:B------:R-:W-:Y:S02]  /*0eb0*/  CS2R R100, SRZ ;  /* 0x0000000000647805 */ /* 0x000fe4000001ff00 */
[----:B------:R-:W-:Y:S01]  /*0ec0*/  MOV R133, R9 ;  /* 0x0000000900857202 */ /* 0x000fe20000000f00 */
[----:B------:R1:W-:Y:S01]  /*0ed0*/  STL.S16 [R1+0x30], R11 ;  /* 0x0000300b01007387 */ /* 0x0003e20000100600 */
[----:B------:R-:W-:Y:S02]  /*0ee0*/  SHF.R.U32.HI R251, RZ, 0x10, R9 ;  /* 0x00000010fffb7819 */ /* 0x000fe40000011609 */
[----:B------:R-:W-:-:S02]  /*0ef0*/  CS2R R102, SRZ ;  /* 0x0000000000667805 */ /* 0x000fc4000001ff00 */
[----:B------:R-:W-:Y:S02]  /*0f00*/  PRMT R10, R29, 0x7610, R10 ;  /* 0x000076101d0a7816 */ /* 0x000fe4000000000a */
[----:B------:R-:W-:Y:S02]  /*0f10*/  CS2R R104, SRZ ;  /* 0x0000000000687805 */ /* 0x000fe4000001ff00 */
        /* <DEDUP_REMOVED lines=8> */
[----:B------:R-:W-:Y:S02]  /*0fa0*/  MOV R238, R6 ;  /* 0x0000000600ee7202 */ /* 0x000fe40000000f00 */
[----:B------:R-:W-:Y:S02]  /*0fb0*/  CS2R R112, SRZ ;  /* 0x0000000000707805 */ /* 0x000fe4000001ff00 */
        /* <DEDUP_REMOVED lines=10> */
[----:B------:R-:W-:Y:S02]  /*1060*/  MOV R222, R4 ;  /* 0x0000000400de7202 */ /* 0x000fe40000000f00 */
        /* <DEDUP_REMOVED lines=15> */
[----:B------:R-:W-:-:S02]  /*1160*/  PRMT R2, R8, 0x7610, R2 ;  /* 0x0000761008027816 */ /* 0x000fc40000000002 */
[----:B------:R-:W-:Y:S02]  /*1170*/  CS2R R130, SRZ ;  /* 0x0000000000827805 */ /* 0x000fe4000001ff00 */
[----:B------:R-:W-:Y:S01]  /*1180*/  PRMT R0, R133, 0x7610, R0 ;  /* 0x0000761085007816 */ /* 0x000fe20000000000 */
[----:B------:R1:W-:Y:S01]  /*1190*/  STL.S16 [R1+0x10], R3 ;  /* 0x0000100301007387 */ /* 0x0003e20000100600 */
[----:B------:R-:W-:Y:S01]  /*11a0*/  UPLOP3.LUT UP1, UPT, UPT, UPT, UPT, 0x40, 0x4 ;  /* 0x000000000004789c */ /* 0x000fe20003f2e870 */
[----:B------:R-:W2:Y:S02]  /*11b0*/  LDCU UR6, c[0x0][0x388] ;  /* 0x00007100ff0677ac */ /* 0x000ea40008000800 */
[----:B------:R1:W-:Y:S01]  /*11c0*/  STL.S16 [R1+0x8], R2 ;  /* 0x0000080201007387 */ /* 0x0003e20000100600 */
[----:B------:R-:W3:Y:S03]  /*11d0*/  LDCU.U8 UR28, c[0x0][0x410] ;  /* 0x00008200ff1c77ac */ /* 0x000ee60008000000 */
[----:B------:R1:W-:Y:S01]  /*11e0*/  STL.S16 [R1], R0 ;  /* 0x0000000001007387 */ /* 0x0003e20000100600 */
[----:B------:R-:W4:Y:S01]  /*11f0*/  LDCU UR24, c[0x0][0x400] ;  /* 0x00008000ff1877ac */ /* 0x000f220008000800 */
[----:B------:R-:W1:Y:S01]  /*1200*/  LDCU.64 UR12, c[0x0][0x470] ;  /* 0x00008e00ff0c77ac */ /* 0x000e620008000a00 */
[----:B------:R-:W1:Y:S01]  /*1210*/  LDCU.64 UR22, c[0x0][0x438] ;  /* 0x00008700ff1677ac */ /* 0x000e620008000a00 */
[----:B------:R-:W1:Y:S01]  /*1220*/  LDCU.64 UR10, c[0x0][0x478] ;  /* 0x00008f00ff0a77ac */ /* 0x000e620008000a00 */
[----:B------:R-:W1:Y:S01]  /*1230*/  LDCU.128 UR16, c[0x0][0x3c0] ;  /* 0x00007800ff1077ac */ /* 0x000e620008000c00 */
[----:B------:R-:W1:Y:S01]  /*1240*/  LDCU.64 UR20, c[0x0][0x380] ;  /* 0x00007000ff1477ac */ /* 0x000e620008000a00 */
[----:B0-----:R-:W-:-:S11]  /*1250*/  UISETP.NE.AND UP2, UPT, UR4, URZ, UPT ;  /* 0x000000ff0400728c */ /* 0x001fd6000bf45270 */
.L_x_2349:
[----:B-1----:R-:W-:Y:S01]  /*1260*/  UIMAD.WIDE UR4, UR9, 0x4, UR16 ;  /* 0x00000004090478a5 */ /* 0x002fe2000f8e0210 */
[----:B------:R-:W-:-:S05]  /*1270*/  ISETP.NE.AND P5, PT, R202, RZ, PT ;  /* 0x000000ffca00720c */ /* 0x000fca0003fa5270 */
[----:B0-23--:R-:W-:Y:S02]  /*1280*/  MOV R164, UR4 ;  /* 0x0000000400a47c02 */ /* 0x00dfe40008000f00 */
[----:B------:R-:W-:Y:S01]  /*1290*/  MOV R165, UR5 ;  /* 0x0000000500a57c02 */ /* 0x000fe20008000f00 */
[----:B------:R-:W-:-:S04]  /*12a0*/  UIMAD.WIDE UR4, UR9, 0x4, UR18 ;  /* 0x00000004090478a5 */ /* 0x000fc8000f8e0212 */
[----:B-----5:R0:W5:Y:S02]  /*12b0*/  LDG.E R3, desc[UR14][R164.64] ;  /* 0x0000000ea4037981 */ /* 0x020164000c1e1900 */
[----:B0-----:R-:W-:Y:S02]  /*12c0*/  MOV R164, UR4 ;  /* 0x0000000400a47c02 */ /* 0x001fe40008000f00 */
[----:B------:R-:W-:-:S05]  /*12d0*/  MOV R165, UR5 ;  /* 0x0000000500a57c02 */ /* 0x000fca0008000f00 */
[----:B------:R-:W3:Y:S01]  /*12e0*/  LDG.E R164, desc[UR14][R164.64] ;  /* 0x0000000ea4a47981 */ /* 0x000ee2000c1e1900 */
[----:B--2---:R-:W-:Y:S01]  /*12f0*/  UIMAD UR4, UR9, UR6, URZ ;  /* 0x00000006090472a4 */ /* 0x004fe2000f8e02ff */
[----:B------:R-:W-:Y:S01]  /*1300*/  PLOP3.LUT P0, PT, PT, PT, UP2, 0x40, 0x4 ;  /* 0x000000000004781c */ /* 0x000fe20003f0e828 */
[----:B------:R-:W-:Y:S01]  /*1310*/  BSSY.RECONVERGENT B0, `(.L_x_2257) ;  /* 0x0000069000007945 */ /* 0x000fe20003800200 */
[C---:B------:R-:W-:Y:S01]  /*1320*/  ISETP.GE.U32.AND P6, PT, R209.reuse, 0x700, PT ;  /* 0x00000700d100780c */ /* 0x040fe20003fc6070 */
[----:B------:R-:W-:Y:S01]  /*1330*/  USHF.R.S32.HI UR5, URZ, 0x1f, UR4 ;  /* 0x0000001fff057899 */ /* 0x000fe20008011404 */
[C---:B------:R-:W-:Y:S02]  /*1340*/  ISETP.GE.U32.AND P1, PT, R209.reuse, 0x300, PT ;  /* 0x00000300d100780c */ /* 0x040fe40003f26070 */
[----:B------:R-:W-:Y:S02]  /*1350*/  CS2R R202, SRZ ;  /* 0x0000000000ca7805 */ /* 0x000fe4000001ff00 */
[C---:B------:R-:W-:Y:S01]  /*1360*/  ISETP.GE.U32.AND P2, PT, R209.reuse, 0x400, PT ;  /* 0x00000400d100780c */ /* 0x040fe20003f46070 */
[----:B------:R-:W-:Y:S01]  /*1370*/  ULEA.HI UR5, UR5, UR4, URZ, 0x2 ;  /* 0x0000000405057291 */ /* 0x000fe2000f8f10ff */
[----:B------:R-:W-:-:S02]  /*1380*/  ISETP.GE.U32.AND P3, PT, R209, 0x500, PT ;  /* 0x00000500d100780c */ /* 0x000fc40003f66070 */
[----:B------:R-:W-:Y:S02]  /*1390*/  ISETP.GE.U32.AND P4, PT, R209, 0x600, PT ;  /* 0x00000600d100780c */ /* 0x000fe40003f86070 */
[----:B------:R-:W-:Y:S02]  /*13a0*/  P2R R210, PR, RZ, 0x40 ;  /* 0x00000040ffd27803 */ /* 0x000fe40000000000 */
[----:B-----5:R-:W-:Y:S02]  /*13b0*/  FSEL R3, R3, RZ, P0 ;  /* 0x000000ff03037208 */ /* 0x020fe40000000000 */
[----:B------:R-:W-:Y:S02]  /*13c0*/  ISETP.GE.U32.AND P0, PT, R209, 0x200, PT ;  /* 0x00000200d100780c */ /* 0x000fe40003f06070 */
[----:B------:R-:W-:Y:S02]  /*13d0*/  R2UR UR7, R3 ;  /* 0x00000000030772ca */ /* 0x000fe400000e0000 */
[----:B------:R-:W-:-:S04]  /*13e0*/  MOV R3, UR5 ;  /* 0x0000000500037c02 */ /* 0x000fc80008000f00 */
[----:B------:R-:W-:-:S04]  /*13f0*/  LEA.HI.SX32 R3, R3, R208, 0x1e ;  /* 0x000000d003037211 */ /* 0x000fc800078ff2ff */
[----:B------:R-:W-:Y:S02]  /*1400*/  MOV R208, R3 ;  /* 0x0000000300d07202 */ /* 0x000fe40000000f00 */
[----:B---3--:R-:W-:Y:S01]  /*1410*/  R2UR UR25, R164 ;  /* 0x00000000a41972ca */ /* 0x008fe200000e0000 */
[----:B------:R-:W-:-:S14]  /*1420*/  @!P5 BRA `(.L_x_2258) ;  /* 0x00000004005cd947 */ /* 0x000fdc0003800000 */
[----:B------:R-:W0:Y:S01]  /*1430*/  LDC.64 R170, c[0x0][0x430] ;  /* 0x00010c00ffaa7b82 */ /* 0x000e220000000a00 */
[----:B------:R-:W2:Y:S04]  /*1440*/  LDL R246, [R1+0x50] ;  /* 0x0000500001f67983 */ /* 0x000ea80000100800 */
[----:B------:R-:W3:Y:S03]  /*1450*/  LDL R245, [R1+0x54] ;  /* 0x0000540001f57983 */ /* 0x000ee60000100800 */
[----:B------:R-:W1:Y:S01]  /*1460*/  LDC.64 R182, c[0x0][0x428] ;  /* 0x00010a00ffb67b82 */ /* 0x000e620000000a00 */
[----:B------:R-:W4:Y:S04]  /*1470*/  LDL R248, [R1+0x4c] ;  /* 0x00004c0001f87983 */ /* 0x000f280000100800 */
[----:B------:R-:W4:Y:S03]  /*1480*/  LDL R247, [R1+0x40] ;  /* 0x0000400001f77983 */ /* 0x000f260000100800 */
[----:B------:R-:W1:Y:S01]  /*1490*/  LDC.64 R164, c[0x0][0x3a8] ;  /* 0x0000ea00ffa47b82 */ /* 0x000e620000000a00 */
[----:B0-----:R-:W-:-:S06]  /*14a0*/  IMAD.WIDE.U32 R170, R3, 0x8, R170 ;  /* 0x0000000803aa7825 */ /* 0x001fcc00078e00aa */
[----:B------:R-:W2:Y:S01]  /*14b0*/  LDG.E.64 R170, desc[UR14][R170.64] ;  /* 0x0000000eaaaa7981 */ /* 0x000ea2000c1e1b00 */
[----:B-1----:R-:W-:-:S06]  /*14c0*/  IMAD.WIDE.U32 R182, R3, 0x8, R182 ;  /* 0x0000000803b67825 */ /* 0x002fcc00078e00b6 */
[----:B------:R-:W3:Y:S01]  /*14d0*/  LDG.E.64 R182, desc[UR14][R182.64] ;  /* 0x0000000eb6b67981 */ /* 0x000ee2000c1e1b00 */
[----:B------:R-:W-:-:S06]  /*14e0*/  IMAD.WIDE.U32 R164, R3, 0x10, R164 ;  /* 0x0000001003a47825 */ /* 0x000fcc00078e00a4 */
[----:B------:R-:W4:Y:S01]  /*14f0*/  LDG.E.128 R164, desc[UR14][R164.64] ;  /* 0x0000000ea4a47981 */ /* 0x000f22000c1e1d00 */
[----:B--2---:R-:W-:-:S04]  /*1500*/  MOV R0, R170 ;  /* 0x000000aa00007202 */ /* 0x004fc80000000f00 */
[----:B------:R-:W-:Y:S02]  /*1510*/  SHF.L.U32 R203, R0, 0x10, RZ ;  /* 0x0000001000cb7819 */ /* 0x000fe400000006ff */
[----:B------:R-:W-:Y:S02]  /*1520*/  SHF.L.U32 R0, R246, 0x10, RZ ;  /* 0x00000010f6007819 */ /* 0x000fe400000006ff */
[----:B------:R-:W2:Y:S01]  /*1530*/  LDL R246, [R1+0x48] ;  /* 0x0000480001f67983 */ /* 0x000ea20000100800 */
[----:B---3--:R-:W-:Y:S02]  /*1540*/  MOV R208, R182 ;  /* 0x000000b600d07202 */ /* 0x008fe40000000f00 */
[----:B------:R-:W-:Y:S01]  /*1550*/  SHF.L.U32 R4, R245, 0x10, RZ ;  /* 0x00000010f5047819 */ /* 0x000fe200000006ff */
[----:B------:R-:W-:Y:S01]  /*1560*/  FMUL.FTZ R0, R0, R203 ;  /* 0x000000cb00007220 */ /* 0x000fe20000410000 */
[----:B------:R-:W-:-:S05]  /*1570*/  SHF.L.U32 R208, R208, 0x10, RZ ;  /* 0x00000010d0d07819 */ /* 0x000fca00000006ff */
[----:B------:R-:W-:Y:S01]  /*1580*/  FFMA.FTZ R4, R4, R208, R0 ;  /* 0x000000d004047223 */ /* 0x000fe20000010000 */
[----:B----4-:R-:W-:-:S04]  /*1590*/  FADD.FTZ R0, R164, -UR7 ;  /* 0x80000007a4007e21 */ /* 0x010fc80008010000 */
[----:B------:R-:W-:Y:S01]  /*15a0*/  FMUL.FTZ R0, R0, UR25 ;  /* 0x0000001900007c20 */ /* 0x000fe20008410000 */
[----:B------:R-:W-:-:S03]  /*15b0*/  FADD.FTZ R56, R56, R208 ;  /* 0x000000d038387221 */ /* 0x000fc60000010000 */
[----:B------:R-:W-:Y:S02]  /*15c0*/  FFMA.FTZ R212, R0, R208, R212 ;  /* 0x000000d000d47223 */ /* 0x000fe400000100d4 */
[----:B------:R-:W3:Y:S01]  /*15d0*/  LDL R208, [R1+0x38] ;  /* 0x0000380001d07983 */ /* 0x000ee20000100800 */
[----:B------:R-:W-:Y:S01]  /*15e0*/  FADD.FTZ R104, R104, R203 ;  /* 0x000000cb68687221 */ /* 0x000fe20000010000 */
[----:B------:R-:W-:Y:S02]  /*15f0*/  FFMA.FTZ R80, R0, R203, R80 ;  /* 0x000000cb00507223 */ /* 0x000fe40000010050 */
[----:B------:R-:W4:Y:S01]  /*1600*/  LDL R203, [R1+0x3c] ;  /* 0x00003c0001cb7983 */ /* 0x000f220000100800 */
[----:B------:R-:W-:-:S04]  /*1610*/  ISETP.NE.U32.AND P5, PT, RZ, UR22, PT ;  /* 0x00000016ff007c0c */ /* 0x000fc8000bfa5070 */
[----:B------:R-:W-:Y:S02]  /*1620*/  ISETP.NE.AND.EX P5, PT, RZ, UR23, PT, P5 ;  /* 0x00000017ff007c0c */ /* 0x000fe4000bfa5350 */
[--C-:B------:R-:W-:Y:S02]  /*1630*/  SHF.R.U64 R182, R182, 0x10, R183.reuse ;  /* 0x00000010b6b67819 */ /* 0x100fe400000012b7 */
[----:B------:R-:W-:Y:S02]  /*1640*/  MOV R196, R183 ;  /* 0x000000b700c47202 */ /* 0x000fe40000000f00 */
[----:B------:R-:W-:Y:S02]  /*1650*/  SHF.R.U32.HI R197, RZ, 0x10, R183 ;  /* 0x00000010ffc57819 */ /* 0x000fe400000116b7 */
[----:B------:R-:W-:Y:S02]  /*1660*/  SHF.R.U64 R245, R170, 0x10, R171 ;  /* 0x00000010aaf57819 */ /* 0x000fe400000012ab */
[----:B------:R-:W-:-:S02]  /*1670*/  MOV R183, R171 ;  /* 0x000000ab00b77202 */ /* 0x000fc40000000f00 */
[----:B--2---:R-:W-:Y:S02]  /*1680*/  SHF.L.U32 R164, R246, 0x10, RZ ;  /* 0x00000010f6a47819 */ /* 0x004fe400000006ff */
[----:B------:R-:W2:Y:S01]  /*1690*/  LDL R246, [R1+0x44] ;  /* 0x0000440001f67983 */ /* 0x000ea20000100800 */
[----:B------:R-:W-:Y:S02]  /*16a0*/  SHF.R.U32.HI R202, RZ, 0x10, R171 ;  /* 0x00000010ffca7819 */ /* 0x000fe400000116ab */
[----:B------:R-:W0:Y:S01]  /*16b0*/  @P5 LDC.64 R170, c[0x0][0x438] ;  /* 0x00010e00ffaa5b82 */ /* 0x000e220000000a00 */
[----:B------:R-:W-:Y:S01]  /*16c0*/  SHF.L.U32 R245, R245, 0x10, RZ ;  /* 0x00000010f5f57819 */ /* 0x000fe200000006ff */
[----:B------:R-:W-:Y:S01]  /*16d0*/  FADD.FTZ R165, R165, -UR7 ;  /* 0x80000007a5a57e21 */ /* 0x000fe20008010000 */
[----:B------:R-:W-:-:S03]  /*16e0*/  SHF.L.U32 R182, R182, 0x10, RZ ;  /* 0x00000010b6b67819 */ /* 0x000fc600000006ff */
[----:B------:R-:W-:Y:S01]  /*16f0*/  FMUL.FTZ R164, R164, R245 ;  /* 0x000000f5a4a47220 */ /* 0x000fe20000410000 */
[----:B------:R-:W-:Y:S01]  /*1700*/  FADD.FTZ R166, R166, -UR7 ;  /* 0x80000007a6a67e21 */ /* 0x000fe20008010000 */
[----:B------:R-:W-:Y:S01]  /*1710*/  SHF.L.U32 R196, R196, 0x10, RZ ;  /* 0x00000010c4c47819 */ /* 0x000fe200000006ff */
[----:B0-----:R-:W-:-:S05]  /*1720*/  @P5 IMAD.WIDE.U32 R170, R3, 0x10, R170 ;  /* 0x0000001003aa5825 */ /* 0x001fca00078e00aa */
[----:B------:R0:W5:Y:S02]  /*1730*/  @P5 LDG.E.128 R132, desc[UR14][R170.64] ;  /* 0x0000000eaa845981 */ /* 0x000164000c1e1d00 */
[----:B0-----:R-:W-:Y:S01]  /*1740*/  SHF.L.U32 R171, R248, 0x10, RZ ;  /* 0x00000010f8ab7819 */ /* 0x001fe200000006ff */
[----:B------:R-:W-:Y:S01]  /*1750*/  FMUL.FTZ R170, R165, UR25 ;  /* 0x00000019a5aa7c20 */ /* 0x000fe20008410000 */
[----:B------:R-:W-:-:S03]  /*1760*/  SHF.L.U32 R165, R247, 0x10, RZ ;  /* 0x00000010f7a57819 */ /* 0x000fc600000006ff */
[-C--:B------:R-:W-:Y:S01]  /*1770*/  FFMA.FTZ R171, R171, R182.reuse, R164 ;  /* 0x000000b6abab7223 */ /* 0x080fe200000100a4 */
[----:B------:R-:W-:Y:S01]  /*1780*/  SHF.L.U32 R164, R183, 0x10, RZ ;  /* 0x00000010b7a47819 */ /* 0x000fe200000006ff */
[----:B------:R-:W-:Y:S01]  /*1790*/  FADD.FTZ R57, R57, R182 ;  /* 0x000000b639397221 */ /* 0x000fe20000010000 */
[----:B------:R-:W-:Y:S01]  /*17a0*/  FFMA.FTZ R213, R170, R182, R213 ;  /* 0x000000b6aad57223 */ /* 0x000fe200000100d5 */
[----:B------:R-:W-:Y:S02]  /*17b0*/  FMUL.FTZ R182, R166, UR25 ;  /* 0x00000019a6b67c20 */ /* 0x000fe40008410000 */
[----:B------:R-:W-:Y:S01]  /*17c0*/  FMUL.FTZ R165, R165, R164 ;  /* 0x000000a4a5a57220 */ /* 0x000fe20000410000 */
[----:B------:R-:W-:Y:S01]  /*17d0*/  FADD.FTZ R167, R167, -UR7 ;  /* 0x80000007a7a77e21 */ /* 0x000fe20008010000 */
[----:B------:R-:W-:Y:S01]  /*17e0*/  FADD.FTZ R58, R58, R196 ;  /* 0x000000c43a3a7221 */ /* 0x000fe20000010000 */
[----:B------:R-:W-:Y:S01]  /*17f0*/  FFMA.FTZ R214, R182, R196, R214 ;  /* 0x000000c4b6d67223 */ /* 0x000fe200000100d6 */
[----:B------:R-:W-:Y:S01]  /*1800*/  SHF.L.U32 R202, R202, 0x10, RZ ;  /* 0x00000010caca7819 */ /* 0x000fe200000006ff */
[----:B------:R-:W-:Y:S01]  /*1810*/  FADD.FTZ R106, R106, R164 ;  /* 0x000000a46a6a7221 */ /* 0x000fe20000010000 */
[----:B------:R-:W-:Y:S01]  /*1820*/  FFMA.FTZ R82, R182, R164, R82 ;  /* 0x000000a4b6527223 */ /* 0x000fe20000010052 */
[----:B------:R-:W-:-:S02]  /*1830*/  SHF.L.U32 R164, R197, 0x10, RZ ;  /* 0x00000010c5a47819 */ /* 0x000fc400000006ff */
[----:B----4-:R-:W-:Y:S01]  /*1840*/  SHF.L.U32 R197, R203, 0x10, RZ ;  /* 0x00000010cbc57819 */ /* 0x010fe200000006ff */
[----:B------:R-:W-:Y:S01]  /*1850*/  FADD.FTZ R107, R107, R202 ;  /* 0x000000ca6b6b7221 */ /* 0x000fe20000010000 */
[----:B------:R-:W-:-:S04]  /*1860*/  FFMA.FTZ R203, R0, R4, RZ ;  /* 0x0000000400cb7223 */ /* 0x000fc800000100ff */
[C---:B------:R-:W-:Y:S01]  /*1870*/  FFMA.FTZ R203, R170.reuse, R171, R203 ;  /* 0x000000abaacb7223 */ /* 0x040fe200000100cb */
[----:B------:R-:W-:Y:S01]  /*1880*/  FADD.FTZ R105, R105, R245 ;  /* 0x000000f569697221 */ /* 0x000fe20000010000 */
[----:B------:R-:W-:Y:S01]  /*1890*/  FFMA.FTZ R81, R170, R245, R81 ;  /* 0x000000f5aa517223 */ /* 0x000fe20000010051 */
[----:B------:R-:W-:Y:S01]  /*18a0*/  FADD.FTZ R59, R59, R164 ;  /* 0x000000a43b3b7221 */ /* 0x000fe20000010000 */
[----:B--2---:R-:W-:-:S05]  /*18b0*/  SHF.L.U32 R183, R246, 0x10, RZ ;  /* 0x00000010f6b77819 */ /* 0x004fca00000006ff */
[----:B------:R-:W-:Y:S01]  /*18c0*/  FFMA.FTZ R183, R183, R196, R165 ;  /* 0x000000c4b7b77223 */ /* 0x000fe200000100a5 */
[----:B---3--:R-:W-:Y:S01]  /*18d0*/  SHF.L.U32 R165, R208, 0x10, RZ ;  /* 0x00000010d0a57819 */ /* 0x008fe200000006ff */
[----:B------:R-:W-:-:S04]  /*18e0*/  FMUL.FTZ R196, R167, UR25 ;  /* 0x00000019a7c47c20 */ /* 0x000fc80008410000 */
[-C--:B------:R-:W-:Y:S01]  /*18f0*/  FMUL.FTZ R165, R165, R202.reuse ;  /* 0x000000caa5a57220 */ /* 0x080fe20000410000 */
[----:B------:R-:W-:Y:S01]  /*1900*/  FFMA.FTZ R83, R196, R202, R83 ;  /* 0x000000cac4537223 */ /* 0x000fe20000010053 */
[----:B------:R-:W-:-:S04]  /*1910*/  FADD.FTZ R202, RZ, R4 ;  /* 0x00000004ffca7221 */ /* 0x000fc80000010000 */
[----:B------:R-:W-:Y:S01]  /*1920*/  FADD.FTZ R202, R202, R171 ;  /* 0x000000abcaca7221 */ /* 0x000fe20000010000 */
[-C--:B------:R-:W-:Y:S01]  /*1930*/  FFMA.FTZ R197, R197, R164.reuse, R165 ;  /* 0x000000a4c5c57223 */ /* 0x080fe200000100a5 */
[----:B------:R-:W-:Y:S02]  /*1940*/  FFMA.FTZ R203, R182, R183, R203 ;  /* 0x000000b7b6cb7223 */ /* 0x000fe400000100cb */
[----:B------:R-:W-:Y:S01]  /*1950*/  FADD.FTZ R202, R202, R183 ;  /* 0x000000b7caca7221 */ /* 0x000fe20000010000 */
[C---:B------:R-:W-:Y:S01]  /*1960*/  FFMA.FTZ R215, R196.reuse, R164, R215 ;  /* 0x000000a4c4d77223 */ /* 0x040fe200000100d7 */
[----:B------:R-:W-:Y:S01]  /*1970*/  FFMA.FTZ R203, R196, R197, R203 ;  /* 0x000000c5c4cb7223 */ /* 0x000fe200000100cb */
[----:B------:R-:W-:Y:S01]  /*1980*/  IADD3 R208, PT, PT, R3, 0x100, RZ ;  /* 0x0000010003d07810 */ /* 0x000fe20007ffe0ff */
[----:B------:R-:W-:-:S07]  /*1990*/  FADD.FTZ R202, R202, R197 ;  /* 0x000000c5caca7221 */ /* 0x000fce0000010000 */
.L_x_2258:
[----:B----4-:R-:W-:Y:S05]  /*19a0*/  BSYNC.RECONVERGENT B0 ;  /* 0x0000000000007941 */ /* 0x010fea0003800200 */
.L_x_2257:
[----:B------:R-:W-:Y:S04]  /*19b0*/  BSSY.RECONVERGENT B0, `(.L_x_2259) ;  /* 0x0000059000007945 */ /* 0x000fe80003800200 */
[----:B------:R-:W-:Y:S05]  /*19c0*/  @!P0 BRA `(.L_x_2260) ;  /* 0x00000004005c8947 */ /* 0x000fea0003800000 */
[----:B------:R-:W0:Y:S01]  /*19d0*/  LDC.64 R172, c[0x0][0x430] ;  /* 0x00010c00ffac7b82 */ /* 0x000e220000000a00 */
[----:B------:R-:W2:Y:S04]  /*19e0*/  LDL R248, [R1+0x30] ;  /* 0x0000300001f87983 */ /* 0x000ea80000100800 */
[----:B------:R-:W3:Y:S03]  /*19f0*/  LDL R245, [R1+0x34] ;  /* 0x0000340001f57983 */ /* 0x000ee60000100800 */
[----:B------:R-:W1:Y:S08]  /*1a00*/  LDC.64 R184, c[0x0][0x428] ;  /* 0x00010a00ffb87b82 */ /* 0x000e700000000a00 */
[----:B------:R-:W4:Y:S01]  /*1a10*/  LDC.64 R164, c[0x0][0x3a8] ;  /* 0x0000ea00ffa47b82 */ /* 0x000f220000000a00 */
[----:B0-----:R-:W-:-:S06]  /*1a20*/  IMAD.WIDE.U32 R172, R208, 0x8, R172 ;  /* 0x00000008d0ac7825 */ /* 0x001fcc00078e00ac */
[----:B------:R-:W2:Y:S01]  /*1a30*/  LDG.E.64 R172, desc[UR14][R172.64] ;  /* 0x0000000eacac7981 */ /* 0x000ea2000c1e1b00 */
[----:B-1----:R-:W-:-:S06]  /*1a40*/  IMAD.WIDE.U32 R184, R208, 0x8, R184 ;  /* 0x00000008d0b87825 */ /* 0x002fcc00078e00b8 */
[----:B------:R-:W2:Y:S01]  /*1a50*/  LDG.E.64 R184, desc[UR14][R184.64] ;  /* 0x0000000eb8b87981 */ /* 0x000ea2000c1e1b00 */
[----:B------:R-:W-:-:S04]  /*1a60*/  ISETP.NE.U32.AND P5, PT, RZ, UR22, PT ;  /* 0x00000016ff007c0c */ /* 0x000fc8000bfa5070 */
[----:B------:R-:W-:Y:S01]  /*1a70*/  ISETP.NE.AND.EX P5, PT, RZ, UR23, PT, P5 ;  /* 0x00000017ff007c0c */ /* 0x000fe2000bfa5350 */
[----:B----4-:R-:W-:-:S06]  /*1a80*/  IMAD.WIDE.U32 R164, R208, 0x10, R164 ;  /* 0x00000010d0a47825 */ /* 0x010fcc00078e00a4 */
[----:B------:R-:W4:Y:S01]  /*1a90*/  LDG.E.128 R164, desc[UR14][R164.64] ;  /* 0x0000000ea4a47981 */ /* 0x000f22000c1e1d00 */
[----:B---3--:R-:W-:Y:S02]  /*1aa0*/  SHF.L.U32 R27, R245, 0x10, RZ ;  /* 0x00000010f51b7819 */ /* 0x008fe400000006ff */
[----:B--2---:R-:W-:Y:S02]  /*1ab0*/  MOV R5, R172 ;  /* 0x000000ac00057202 */ /* 0x004fe40000000f00 */
[----:B------:R-:W-:Y:S02]  /*1ac0*/  SHF.R.U32.HI R245, RZ, 0x10, R173 ;  /* 0x00000010fff57819 */ /* 0x000fe400000116ad */
[----:B------:R-:W-:Y:S02]  /*1ad0*/  SHF.L.U32 R246, R5, 0x10, RZ ;  /* 0x0000001005f67819 */ /* 0x000fe400000006ff */
[----:B------:R-:W-:Y:S02]  /*1ae0*/  SHF.L.U32 R5, R248, 0x10, RZ ;  /* 0x00000010f8057819 */ /* 0x000fe400000006ff */
[----:B------:R-:W-:-:S02]  /*1af0*/  MOV R247, R184 ;  /* 0x000000b800f77202 */ /* 0x000fc40000000f00 */
[--C-:B------:R-:W-:Y:S02]  /*1b00*/  SHF.R.U64 R184, R184, 0x10, R185.reuse ;  /* 0x00000010b8b87819 */ /* 0x100fe400000012b9 */
[----:B------:R-:W-:Y:S02]  /*1b10*/  MOV R198, R185 ;  /* 0x000000b900c67202 */ /* 0x000fe40000000f00 */
[----:B------:R-:W-:Y:S02]  /*1b20*/  SHF.R.U32.HI R199, RZ, 0x10, R185 ;  /* 0x00000010ffc77819 */ /* 0x000fe400000116b9 */
[----:B------:R-:W-:Y:S02]  /*1b30*/  SHF.R.U64 R248, R172, 0x10, R173 ;  /* 0x00000010acf87819 */ /* 0x000fe400000012ad */
[----:B------:R-:W-:Y:S02]  /*1b40*/  MOV R185, R173 ;  /* 0x000000ad00b97202 */ /* 0x000fe40000000f00 */
[----:B------:R-:W0:Y:S02]  /*1b50*/  @P5 LDC.64 R172, c[0x0][0x438] ;  /* 0x00010e00ffac5b82 */ /* 0x000e240000000a00 */
[----:B0-----:R-:W-:-:S05]  /*1b60*/  @P5 IMAD.WIDE.U32 R172, R208, 0x10, R172 ;  /* 0x00000010d0ac5825 */ /* 0x001fca00078e00ac */
[----:B------:R0:W5:Y:S04]  /*1b70*/  @P5 LDG.E.128 R28, desc[UR14][R172.64] ;  /* 0x0000000eac1c5981 */ /* 0x000168000c1e1d00 */
[----:B------:R-:W2:Y:S04]  /*1b80*/  LDL R172, [R1+0x28] ;  /* 0x0000280001ac7983 */ /* 0x000ea80000100800 */
[----:B------:R-:W3:Y:S01]  /*1b90*/  LDL R173, [R1+0x2c] ;  /* 0x00002c0001ad7983 */ /* 0x000ee20000100800 */
[----:B------:R-:W-:Y:S01]  /*1ba0*/  SHF.L.U32 R247, R247, 0x10, RZ ;  /* 0x00000010f7f77819 */ /* 0x000fe200000006ff */
[----:B------:R-:W-:Y:S01]  /*1bb0*/  FMUL.FTZ R5, R5, R246 ;  /* 0x000000f605057220 */ /* 0x000fe20000410000 */
[----:B------:R-:W-:Y:S01]  /*1bc0*/  SHF.L.U32 R248, R248, 0x10, RZ ;  /* 0x00000010f8f87819 */ /* 0x000fe200000006ff */
[----:B----4-:R-:W-:-:S02]  /*1bd0*/  FADD.FTZ R165, R165, -UR7 ;  /* 0x80000007a5a57e21 */ /* 0x010fc40008010000 */
[----:B------:R-:W-:Y:S01]  /*1be0*/  FFMA.FTZ R5, R27, R247, R5 ;  /* 0x000000f71b057223 */ /* 0x000fe20000010005 */
[----:B------:R-:W-:Y:S01]  /*1bf0*/  FADD.FTZ R27, R164, -UR7 ;  /* 0x80000007a41b7e21 */ /* 0x000fe20008010000 */
[----:B------:R-:W-:-:S03]  /*1c00*/  SHF.L.U32 R184, R184, 0x10, RZ ;  /* 0x00000010b8b87819 */ /* 0x000fc600000006ff */
[----:B------:R-:W-:Y:S02]  /*1c10*/  FMUL.FTZ R27, R27, UR25 ;  /* 0x000000191b1b7c20 */ /* 0x000fe40008410000 */
[----:B------:R-:W-:Y:S01]  /*1c20*/  FADD.FTZ R137, R137, R184 ;  /* 0x000000b889897221 */ /* 0x000fe20000010000 */
[----:B------:R-:W-:Y:S01]  /*1c30*/  FADD.FTZ R136, R136, R247 ;  /* 0x000000f788887221 */ /* 0x000fe20000010000 */
[C---:B------:R-:W-:Y:S02]  /*1c40*/  FFMA.FTZ R204, R27.reuse, R247, R204 ;  /* 0x000000f71bcc7223 */ /* 0x040fe400000100cc */
[----:B------:R-:W4:Y:S01]  /*1c50*/  LDL R247, [R1+0x18] ;  /* 0x0000180001f77983 */ /* 0x000f220000100800 */
[----:B------:R-:W-:Y:S01]  /*1c60*/  FADD.FTZ R32, R32, R246 ;  /* 0x000000f620207221 */ /* 0x000fe20000010000 */
[----:B------:R-:W-:Y:S02]  /*1c70*/  FFMA.FTZ R108, R27, R246, R108 ;  /* 0x000000f61b6c7223 */ /* 0x000fe4000001006c */
[----:B------:R-:W4:Y:S01]  /*1c80*/  LDL R246, [R1+0x1c] ;  /* 0x00001c0001f67983 */ /* 0x000f220000100800 */
[----:B--2---:R-:W-:Y:S01]  /*1c90*/  SHF.L.U32 R164, R172, 0x10, RZ ;  /* 0x00000010aca47819 */ /* 0x004fe200000006ff */
[----:B0-----:R-:W-:-:S02]  /*1ca0*/  FMUL.FTZ R172, R165, UR25 ;  /* 0x00000019a5ac7c20 */ /* 0x001fc40008410000 */
[----:B------:R-:W2:Y:S01]  /*1cb0*/  LDL R165, [R1+0x20] ;  /* 0x0000200001a57983 */ /* 0x000ea20000100800 */
[----:B---3--:R-:W-:Y:S01]  /*1cc0*/  SHF.L.U32 R173, R173, 0x10, RZ ;  /* 0x00000010adad7819 */ /* 0x008fe200000006ff */
[----:B------:R-:W-:Y:S01]  /*1cd0*/  FMUL.FTZ R164, R164, R248 ;  /* 0x000000f8a4a47220 */ /* 0x000fe20000410000 */
[----:B------:R-:W-:-:S03]  /*1ce0*/  FFMA.FTZ R205, R172, R184, R205 ;  /* 0x000000b8accd7223 */ /* 0x000fc600000100cd */
[----:B------:R-:W-:Y:S02]  /*1cf0*/  FFMA.FTZ R173, R173, R184, R164 ;  /* 0x000000b8adad7223 */ /* 0x000fe400000100a4 */
[----:B------:R-:W3:Y:S01]  /*1d00*/  LDL R184, [R1+0x24] ;  /* 0x0000240001b87983 */ /* 0x000ee20000100800 */
[----:B------:R-:W-:Y:S01]  /*1d10*/  SHF.L.U32 R164, R185, 0x10, RZ ;  /* 0x00000010b9a47819 */ /* 0x000fe200000006ff */
[----:B------:R-:W-:Y:S01]  /*1d20*/  FADD.FTZ R166, R166, -UR7 ;  /* 0x80000007a6a67e21 */ /* 0x000fe20008010000 */
[----:B------:R-:W-:Y:S01]  /*1d30*/  SHF.L.U32 R198, R198, 0x10, RZ ;  /* 0x00000010c6c67819 */ /* 0x000fe200000006ff */
[----:B------:R-:W-:Y:S01]  /*1d40*/  FADD.FTZ R202, R202, R5 ;  /* 0x00000005caca7221 */ /* 0x000fe20000010000 */
[----:B------:R-:W-:Y:S01]  /*1d50*/  SHF.L.U32 R245, R245, 0x10, RZ ;  /* 0x00000010f5f57819 */ /* 0x000fe200000006ff */
[----:B------:R-:W-:Y:S01]  /*1d60*/  FFMA.FTZ R203, R27, R5, R203 ;  /* 0x000000051bcb7223 */ /* 0x000fe200000100cb */
[----:B------:R-:W-:Y:S01]  /*1d70*/  FADD.FTZ R34, R34, R164 ;  /* 0x000000a422227221 */ /* 0x000fe20000010000 */
[----:B------:R-:W-:Y:S01]  /*1d80*/  FADD.FTZ R167, R167, -UR7 ;  /* 0x80000007a7a77e21 */ /* 0x000fe20008010000 */
[----:B------:R-:W-:Y:S01]  /*1d90*/  FADD.FTZ R202, R202, R173 ;  /* 0x000000adcaca7221 */ /* 0x000fe20000010000 */
[----:B------:R-:W-:Y:S01]  /*1da0*/  FFMA.FTZ R203, R172, R173, R203 ;  /* 0x000000adaccb7223 */ /* 0x000fe200000100cb */
[----:B------:R-:W-:Y:S01]  /*1db0*/  FADD.FTZ R138, R138, R198 ;  /* 0x000000c68a8a7221 */ /* 0x000fe20000010000 */
[----:B------:R-:W-:Y:S01]  /*1dc0*/  FADD.FTZ R33, R33, R248 ;  /* 0x000000f821217221 */ /* 0x000fe20000010000 */
[----:B------:R-:W-:Y:S01]  /*1dd0*/  FFMA.FTZ R109, R172, R248, R109 ;  /* 0x000000f8ac6d7223 */ /* 0x000fe2000001006d */
[----:B------:R-:W-:Y:S01]  /*1de0*/  FADD.FTZ R35, R35, R245 ;  /* 0x000000f523237221 */ /* 0x000fe20000010000 */
[----:B------:R-:W-:-:S02]  /*1df0*/  IADD3 R208, PT, PT, R208, 0x100, RZ ;  /* 0x00000100d0d07810 */ /* 0x000fc40007ffe0ff */
[----:B--2---:R-:W-:-:S05]  /*1e00*/  SHF.L.U32 R165, R165, 0x10, RZ ;  /* 0x00000010a5a57819 */ /* 0x004fca00000006ff */
[----:B------:R-:W-:Y:S01]  /*1e10*/  FMUL.FTZ R165, R165, R164 ;  /* 0x000000a4a5a57220 */ /* 0x000fe20000410000 */
[----:B---3--:R-:W-:Y:S01]  /*1e20*/  SHF.L.U32 R185, R184, 0x10, RZ ;  /* 0x00000010b8b97819 */ /* 0x008fe200000006ff */
[----:B------:R-:W-:-:S04]  /*1e30*/  FMUL.FTZ R184, R166, UR25 ;  /* 0x00000019a6b87c20 */ /* 0x000fc80008410000 */
[----:B------:R-:W-:Y:S01]  /*1e40*/  FFMA.FTZ R185, R185, R198, R165 ;  /* 0x000000c6b9b97223 */ /* 0x000fe200000100a5 */
[----:B----4-:R-:W-:Y:S01]  /*1e50*/  SHF.L.U32 R165, R247, 0x10, RZ ;  /* 0x00000010f7a57819 */ /* 0x010fe200000006ff */
[----:B------:R-:W-:Y:S01]  /*1e60*/  FFMA.FTZ R110, R184, R164, R110 ;  /* 0x000000a4b86e7223 */ /* 0x000fe2000001006e */
[----:B------:R-:W-:Y:S02]  /*1e70*/  SHF.L.U32 R164, R199, 0x10, RZ ;  /* 0x00000010c7a47819 */ /* 0x000fe400000006ff */
[----:B------:R-:W-:Y:S01]  /*1e80*/  SHF.L.U32 R199, R246, 0x10, RZ ;  /* 0x00000010f6c77819 */ /* 0x000fe200000006ff */
[----:B------:R-:W-:Y:S01]  /*1e90*/  FMUL.FTZ R165, R165, R245 ;  /* 0x000000f5a5a57220 */ /* 0x000fe20000410000 */
[----:B------:R-:W-:Y:S01]  /*1ea0*/  FFMA.FTZ R206, R184, R198, R206 ;  /* 0x000000c6b8ce7223 */ /* 0x000fe200000100ce */
[----:B------:R-:W-:Y:S01]  /*1eb0*/  FMUL.FTZ R198, R167, UR25 ;  /* 0x00000019a7c67c20 */ /* 0x000fe20008410000 */
[----:B------:R-:W-:Y:S01]  /*1ec0*/  FADD.FTZ R202, R202, R185 ;  /* 0x000000b9caca7221 */ /* 0x000fe20000010000 */
[-C--:B------:R-:W-:Y:S01]  /*1ed0*/  FFMA.FTZ R199, R199, R164.reuse, R165 ;  /* 0x000000a4c7c77223 */ /* 0x080fe200000100a5 */
[----:B------:R-:W-:Y:S01]  /*1ee0*/  FFMA.FTZ R203, R184, R185, R203 ;  /* 0x000000b9b8cb7223 */ /* 0x000fe200000100cb */
[----:B------:R-:W-:Y:S01]  /*1ef0*/  FADD.FTZ R139, R139, R164 ;  /* 0x000000a48b8b7221 */ /* 0x000fe20000010000 */
[C---:B------:R-:W-:Y:S01]  /*1f00*/  FFMA.FTZ R207, R198.reuse, R164, R207 ;  /* 0x000000a4c6cf7223 */ /* 0x040fe200000100cf */
[----:B------:R-:W-:Y:S01]  /*1f10*/  FFMA.FTZ R111, R198, R245, R111 ;  /* 0x000000f5c66f7223 */ /* 0x000fe2000001006f */
[----:B------:R-:W-:Y:S01]  /*1f20*/  FADD.FTZ R202, R202, R199 ;  /* 0x000000c7caca7221 */ /* 0x000fe20000010000 */
[----:B------:R-:W-:-:S07]  /*1f30*/  FFMA.FTZ R203, R198, R199, R203 ;  /* 0x000000c7c6cb7223 */ /* 0x000fce00000100cb */
.L_x_2260:
[----:B------:R-:W-:Y:S05]  /*1f40*/  BSYNC.RECONVERGENT B0 ;  /* 0x0000000000007941 */ /* 0x000fea0003800200 */
.L_x_2259:
        /* <DEDUP_REMOVED lines=11> */
[----:B----4-:R-:W-:-:S06]  /*2000*/  IMAD.WIDE.U32 R164, R208, 0x10, R164 ;  /* 0x00000010d0a47825 */ /* 0x010fcc00078e00a4 */
[----:B------:R-:W4:Y:S01]  /*2010*/  LDG.E.128 R164, desc[UR14][R164.64] ;  /* 0x0000000ea4a47981 */ /* 0x000f22000c1e1d00 */
[----:B------:R-:W-:-:S04]  /*2020*/  ISETP.NE.U32.AND P5, PT, RZ, UR22, PT ;  /* 0x00000016ff007c0c */ /* 0x000fc8000bfa5070 */
[----:B------:R-:W-:Y:S02]  /*2030*/  ISETP.NE.AND.EX P5, PT, RZ, UR23, PT, P5 ;  /* 0x00000017ff007c0c */ /* 0x000fe4000bfa5350 */
[----:B---3--:R-:W-:Y:S02]  /*2040*/  SHF.L.U32 R17, R245, 0x10, RZ ;  /* 0x00000010f5117819 */ /* 0x008fe400000006ff */
[----:B--2---:R-:W-:Y:S02]  /*2050*/  MOV R6, R18 ;  /* 0x0000001200067202 */ /* 0x004fe40000000f00 */
[----:B------:R-:W-:Y:S02]  /*2060*/  SHF.R.U32.HI R245, RZ, 0x10, R19 ;  /* 0x00000010fff57819 */ /* 0x000fe40000011613 */
[----:B------:R-:W-:Y:S02]  /*2070*/  SHF.L.U32 R246, R6, 0x10, RZ ;  /* 0x0000001006f67819 */ /* 0x000fe400000006ff */
[----:B------:R-:W-:-:S02]  /*2080*/  SHF.L.U32 R6, R248, 0x10, RZ ;  /* 0x00000010f8067819 */ /* 0x000fc400000006ff */
[----:B------:R-:W-:Y:S02]  /*2090*/  MOV R247, R186 ;  /* 0x000000ba00f77202 */ /* 0x000fe40000000f00 */
[--C-:B------:R-:W-:Y:S02]  /*20a0*/  SHF.R.U64 R186, R186, 0x10, R187.reuse ;  /* 0x00000010baba7819 */ /* 0x100fe400000012bb */
[----:B------:R-:W-:Y:S02]  /*20b0*/  MOV R200, R187 ;  /* 0x000000bb00c87202 */ /* 0x000fe40000000f00 */
[----:B------:R-:W-:Y:S02]  /*20c0*/  SHF.R.U32.HI R201, RZ, 0x10, R187 ;  /* 0x00000010ffc97819 */ /* 0x000fe400000116bb */
[----:B------:R-:W-:Y:S02]  /*20d0*/  SHF.R.U64 R248, R18, 0x10, R19 ;  /* 0x0000001012f87819 */ /* 0x000fe40000001213 */
[----:B------:R-:W-:-:S02]  /*20e0*/  MOV R187, R19 ;  /* 0x0000001300bb7202 */ /* 0x000fc40000000f00 */
[----:B------:R-:W0:Y:S01]  /*20f0*/  @P5 LDC.64 R18, c[0x0][0x438] ;  /* 0x00010e00ff125b82 */ /* 0x000e220000000a00 */
[----:B------:R-:W-:Y:S01]  /*2100*/  SHF.L.U32 R247, R247, 0x10, RZ ;  /* 0x00000010f7f77819 */ /* 0x000fe200000006ff */
[----:B------:R-:W-:-:S04]  /*2110*/  FMUL.FTZ R6, R6, R246 ;  /* 0x000000f606067220 */ /* 0x000fc80000410000 */
[----:B------:R-:W-:Y:S01]  /*2120*/  FFMA.FTZ R6, R17, R247, R6 ;  /* 0x000000f711067223 */ /* 0x000fe20000010006 */
[----:B----4-:R-:W-:Y:S02]  /*2130*/  FADD.FTZ R17, R164, -UR7 ;  /* 0x80000007a4117e21 */ /* 0x010fe40008010000 */
[----:B------:R-:W2:Y:S02]  /*2140*/  LDL R164, [R1+0xc] ;  /* 0x00000c0001a47983 */ /* 0x000ea40000100800 */
[----:B------:R-:W-:Y:S01]  /*2150*/  FMUL.FTZ R17, R17, UR25 ;  /* 0x0000001911117c20 */ /* 0x000fe20008410000 */
[----:B0-----:R-:W-:-:S05]  /*2160*/  @P5 IMAD.WIDE.U32 R18, R208, 0x10, R18 ;  /* 0x00000010d0125825 */ /* 0x001fca00078e0012 */
[----:B------:R0:W5:Y:S01]  /*2170*/  @P5 LDG.E.128 R140, desc[UR14][R18.64] ;  /* 0x0000000e128c5981 */ /* 0x000162000c1e1d00 */
[----:B------:R-:W-:-:S03]  /*2180*/  FADD.FTZ R112, R112, R246 ;  /* 0x000000f670707221 */ /* 0x000fc60000010000 */
[----:B------:R-:W0:Y:S01]  /*2190*/  LDL R19, [R1+0x8] ;  /* 0x0000080001137983 */ /* 0x000e220000100800 */
[----:B------:R-:W-:-:S03]  /*21a0*/  FFMA.FTZ R84, R17, R246, R84 ;  /* 0x000000f611547223 */ /* 0x000fc60000010054 */
[----:B------:R-:W3:Y:S01]  /*21b0*/  LDL R246, [R1] ;  /* 0x0000000001f67983 */ /* 0x000ee20000100800 */
[----:B------:R-:W-:Y:S01]  /*21c0*/  FADD.FTZ R60, R60, R247 ;  /* 0x000000f73c3c7221 */ /* 0x000fe20000010000 */
[----:B------:R-:W-:Y:S02]  /*21d0*/  FFMA.FTZ R36, R17, R247, R36 ;  /* 0x000000f711247223 */ /* 0x000fe40000010024 */
[----:B------:R-:W4:Y:S01]  /*21e0*/  LDL R247, [R1+0x4] ;  /* 0x0000040001f77983 */ /* 0x000f220000100800 */
[----:B------:R-:W-:Y:S01]  /*21f0*/  SHF.L.U32 R248, R248, 0x10, RZ ;  /* 0x00000010f8f87819 */ /* 0x000fe200000006ff */
[----:B------:R-:W-:Y:S01]  /*2200*/  FADD.FTZ R165, R165, -UR7 ;  /* 0x80000007a5a57e21 */ /* 0x000fe20008010000 */
[----:B------:R-:W-:Y:S01]  /*2210*/  SHF.L.U32 R186, R186, 0x10, RZ ;  /* 0x00000010baba7819 */ /* 0x000fe200000006ff */
[----:B------:R-:W-:Y:S01]  /*2220*/  FADD.FTZ R166, R166, -UR7 ;  /* 0x80000007a6a67e21 */ /* 0x000fe20008010000 */
[----:B------:R-:W-:-:S03]  /*2230*/  SHF.L.U32 R200, R200, 0x10, RZ ;  /* 0x00000010c8c87819 */ /* 0x000fc600000006ff */
[----:B------:R-:W-:Y:S01]  /*2240*/  FADD.FTZ R61, R61, R186 ;  /* 0x000000ba3d3d7221 */ /* 0x000fe20000010000 */
[----:B------:R-:W-:Y:S01]  /*2250*/  SHF.L.U32 R245, R245, 0x10, RZ ;  /* 0x00000010f5f57819 */ /* 0x000fe200000006ff */
[----:B------:R-:W-:Y:S01]  /*2260*/  FADD.FTZ R202, R202, R6 ;  /* 0x00000006caca7221 */ /* 0x000fe20000010000 */
[----:B------:R-:W-:Y:S01]  /*2270*/  FFMA.FTZ R203, R17, R6, R203 ;  /* 0x0000000611cb7223 */ /* 0x000fe200000100cb */
[----:B------:R-:W-:Y:S01]  /*2280*/  FADD.FTZ R167, R167, -UR7 ;  /* 0x80000007a7a77e21 */ /* 0x000fe20008010000 */
[----:B------:R-:W-:Y:S01]  /*2290*/  FADD.FTZ R62, R62, R200 ;  /* 0x000000c83e3e7221 */ /* 0x000fe20000010000 */
[----:B------:R-:W-:Y:S01]  /*22a0*/  FADD.FTZ R113, R113, R248 ;  /* 0x000000f871717221 */ /* 0x000fe20000010000 */
[----:B------:R-:W-:Y:S01]  /*22b0*/  FADD.FTZ R115, R115, R245 ;  /* 0x000000f573737221 */ /* 0x000fe20000010000 */
[----:B------:R-:W-:Y:S02]  /*22c0*/  IADD3 R208, PT, PT, R208, 0x100, RZ ;  /* 0x00000100d0d07810 */ /* 0x000fe40007ffe0ff */
[----:B--2---:R-:W-:-:S02]  /*22d0*/  SHF.L.U32 R164, R164, 0x10, RZ ;  /* 0x00000010a4a47819 */ /* 0x004fc400000006ff */
[----:B0-----:R-:W-:-:S05]  /*22e0*/  SHF.L.U32 R18, R19, 0x10, RZ ;  /* 0x0000001013127819 */ /* 0x001fca00000006ff */
[----:B------:R-:W-:Y:S01]  /*22f0*/  FMUL.FTZ R19, R18, R248 ;  /* 0x000000f812137220 */ /* 0x000fe20000410000 */
[----:B------:R-:W-:Y:S01]  /*2300*/  FMUL.FTZ R18, R165, UR25 ;  /* 0x00000019a5127c20 */ /* 0x000fe20008410000 */
[----:B---3--:R-:W-:Y:S02]  /*2310*/  SHF.L.U32 R165, R246, 0x10, RZ ;  /* 0x00000010f6a57819 */ /* 0x008fe400000006ff */
[-C--:B------:R-:W-:Y:S01]  /*2320*/  FFMA.FTZ R19, R164, R186.reuse, R19 ;  /* 0x000000baa4137223 */ /* 0x080fe20000010013 */
[----:B------:R-:W-:Y:S02]  /*2330*/  SHF.L.U32 R164, R187, 0x10, RZ ;  /* 0x00000010bba47819 */ /* 0x000fe400000006ff */
[----:B----4-:R-:W-:Y:S01]  /*2340*/  SHF.L.U32 R187, R247, 0x10, RZ ;  /* 0x00000010f7bb7819 */ /* 0x010fe200000006ff */
[----:B------:R-:W-:Y:S02]  /*2350*/  FFMA.FTZ R37, R18, R186, R37 ;  /* 0x000000ba12257223 */ /* 0x000fe40000010025 */
[----:B------:R-:W-:Y:S01]  /*2360*/  FMUL.FTZ R165, R165, R164 ;  /* 0x000000a4a5a57220 */ /* 0x000fe20000410000 */
[----:B------:R-:W-:-:S03]  /*2370*/  FMUL.FTZ R186, R166, UR25 ;  /* 0x00000019a6ba7c20 */ /* 0x000fc60008410000 */
[----:B------:R-:W-:Y:S01]  /*2380*/  FFMA.FTZ R187, R187, R200, R165 ;  /* 0x000000c8bbbb7223 */ /* 0x000fe200000100a5 */
[----:B------:R-:W-:Y:S01]  /*2390*/  SHF.L.U32 R165, R251, 0x10, RZ ;  /* 0x00000010fba57819 */ /* 0x000fe200000006ff */
[----:B------:R-:W-:Y:S01]  /*23a0*/  FADD.FTZ R114, R114, R164 ;  /* 0x000000a472727221 */ /* 0x000fe20000010000 */
[----:B------:R-:W-:Y:S01]  /*23b0*/  FFMA.FTZ R86, R186, R164, R86 ;  /* 0x000000a4ba567223 */ /* 0x000fe20000010056 */
[----:B------:R-:W-:Y:S01]  /*23c0*/  SHF.L.U32 R164, R201, 0x10, RZ ;  /* 0x00000010c9a47819 */ /* 0x000fe200000006ff */
[----:B------:R-:W-:Y:S01]  /*23d0*/  FADD.FTZ R202, R202, R19 ;  /* 0x00000013caca7221 */ /* 0x000fe20000010000 */
[----:B------:R-:W-:Y:S01]  /*23e0*/  SHF.L.U32 R201, R252, 0x10, RZ ;  /* 0x00000010fcc97819 */ /* 0x000fe200000006ff */
[----:B------:R-:W-:Y:S01]  /*23f0*/  FMUL.FTZ R165, R165, R245 ;  /* 0x000000f5a5a57220 */ /* 0x000fe20000410000 */
[----:B------:R-:W-:Y:S01]  /*2400*/  FFMA.FTZ R203, R18, R19, R203 ;  /* 0x0000001312cb7223 */ /* 0x000fe200000100cb */
[----:B------:R-:W-:Y:S01]  /*2410*/  FFMA.FTZ R38, R186, R200, R38 ;  /* 0x000000c8ba267223 */ /* 0x000fe20000010026 */
[----:B------:R-:W-:Y:S01]  /*2420*/  FMUL.FTZ R200, R167, UR25 ;  /* 0x00000019a7c87c20 */ /* 0x000fe20008410000 */
[----:B------:R-:W-:Y:S01]  /*2430*/  FFMA.FTZ R201, R201, R164, R165 ;  /* 0x000000a4c9c97223 */ /* 0x000fe200000100a5 */
[----:B------:R-:W-:Y:S01]  /*2440*/  FADD.FTZ R202, R202, R187 ;  /* 0x000000bbcaca7221 */ /* 0x000fe20000010000 */
[----:B------:R-:W-:Y:S01]  /*2450*/  FFMA.FTZ R203, R186, R187, R203 ;  /* 0x000000bbbacb7223 */ /* 0x000fe200000100cb */
[----:B------:R-:W-:Y:S01]  /*2460*/  FFMA.FTZ R85, R18, R248, R85 ;  /* 0x000000f812557223 */ /* 0x000fe20000010055 */
[----:B------:R-:W-:Y:S01]  /*2470*/  FADD.FTZ R63, R63, R164 ;  /* 0x000000a43f3f7221 */ /* 0x000fe20000010000 */
[C---:B------:R-:W-:Y:S01]  /*2480*/  FFMA.FTZ R39, R200.reuse, R164, R39 ;  /* 0x000000a4c8277223 */ /* 0x040fe20000010027 */
[----:B------:R-:W-:Y:S01]  /*2490*/  FFMA.FTZ R87, R200, R245, R87 ;  /* 0x000000f5c8577223 */ /* 0x000fe20000010057 */
[----:B------:R-:W-:Y:S01]  /*24a0*/  FADD.FTZ R202, R202, R201 ;  /* 0x000000c9caca7221 */ /* 0x000fe20000010000 */
[----:B------:R-:W-:-:S07]  /*24b0*/  FFMA.FTZ R203, R200, R201, R203 ;  /* 0x000000c9c8cb7223 */ /* 0x000fce00000100cb */
.L_x_2262:
[----:B------:R-:W-:Y:S05]  /*24c0*/  BSYNC.RECONVERGENT B0 ;  /* 0x0000000000007941 */ /* 0x000fea0003800200 */
.L_x_2261:
        /* <DEDUP_REMOVED lines=10> */
[----:B------:R-:W2:Y:S01]  /*2570*/  LDG.E.128 R164, desc[UR14][R164.64] ;  /* 0x0000000ea4a47981 */ /* 0x000ea2000c1e1d00 */
[----:B------:R-:W-:-:S04]  /*2580*/  ISETP.NE.U32.AND P5, PT, RZ, UR22, PT ;  /* 0x00000016ff007c0c */ /* 0x000fc8000bfa5070 */
[----:B------:R-:W-:Y:S02]  /*2590*/  ISETP.NE.AND.EX P5, PT, RZ, UR23, PT, P5 ;  /* 0x00000017ff007c0c */ /* 0x000fe4000bfa5350 */
[----:B---3--:R-:W-:Y:S02]  /*25a0*/  MOV R7, R20 ;  /* 0x0000001400077202 */ /* 0x008fe40000000f00 */
[--C-:B----4-:R-:W-:Y:S02]  /*25b0*/  SHF.R.U64 R22, R176, 0x10, R177.reuse ;  /* 0x00000010b0167819 */ /* 0x110fe400000012b1 */
[----:B------:R-:W-:Y:S02]  /*25c0*/  MOV R190, R177 ;  /* 0x000000b100be7202 */ /* 0x000fe40000000f00 */
[----:B------:R-:W-:Y:S02]  /*25d0*/  SHF.R.U32.HI R191, RZ, 0x10, R177 ;  /* 0x00000010ffbf7819 */ /* 0x000fe400000116b1 */
[----:B------:R-:W-:-:S02]  /*25e0*/  SHF.L.U32 R177, R7, 0x10, RZ ;  /* 0x0000001007b17819 */ /* 0x000fc400000006ff */
[----:B------:R-:W-:Y:S02]  /*25f0*/  MOV R246, R176 ;  /* 0x000000b000f67202 */ /* 0x000fe40000000f00 */
[----:B------:R-:W-:Y:S02]  /*2600*/  SHF.L.U32 R7, R249, 0x10, RZ ;  /* 0x00000010f9077819 */ /* 0x000fe400000006ff */
[----:B------:R-:W-:Y:S02]  /*2610*/  SHF.L.U32 R246, R246, 0x10, RZ ;  /* 0x00000010f6f67819 */ /* 0x000fe400000006ff */
[----:B------:R-:W-:Y:S01]  /*2620*/  SHF.L.U32 R176, R250, 0x10, RZ ;  /* 0x00000010fab07819 */ /* 0x000fe200000006ff */
[----:B------:R-:W-:Y:S01]  /*2630*/  FMUL.FTZ R7, R7, R177 ;  /* 0x000000b107077220 */ /* 0x000fe20000410000 */
[--C-:B------:R-:W-:Y:S02]  /*2640*/  SHF.R.U64 R247, R20, 0x10, R21.reuse ;  /* 0x0000001014f77819 */ /* 0x100fe40000001215 */
[----:B------:R-:W-:Y:S01]  /*2650*/  SHF.R.U32.HI R245, RZ, 0x10, R21 ;  /* 0x00000010fff57819 */ /* 0x000fe20000011615 */
[----:B------:R-:W-:Y:S01]  /*2660*/  FFMA.FTZ R7, R176, R246, R7 ;  /* 0x000000f6b0077223 */ /* 0x000fe20000010007 */
[----:B------:R-:W-:-:S02]  /*2670*/  MOV R176, R21 ;  /* 0x0000001500b07202 */ /* 0x000fc40000000f00 */
[----:B------:R-:W0:Y:S01]  /*2680*/  @P5 LDC.64 R20, c[0x0][0x438] ;  /* 0x00010e00ff145b82 */ /* 0x000e220000000a00 */
[----:B------:R-:W-:Y:S01]  /*2690*/  SHF.L.U32 R247, R247, 0x10, RZ ;  /* 0x00000010f7f77819 */ /* 0x000fe200000006ff */
[----:B--2---:R-:W-:Y:S01]  /*26a0*/  FADD.FTZ R165, R165, -UR7 ;  /* 0x80000007a5a57e21 */ /* 0x004fe20008010000 */
[----:B------:R-:W-:Y:S01]  /*26b0*/  FADD.FTZ R116, R116, R177 ;  /* 0x000000b174747221 */ /* 0x000fe20000010000 */
[----:B0-----:R-:W-:-:S05]  /*26c0*/  @P5 IMAD.WIDE.U32 R20, R208, 0x10, R20 ;  /* 0x00000010d0145825 */ /* 0x001fca00078e0014 */
[----:B------:R0:W5:Y:S02]  /*26d0*/  @P5 LDG.E.128 R144, desc[UR14][R20.64] ;  /* 0x0000000e14905981 */ /* 0x000164000c1e1d00 */
[----:B0-----:R-:W-:Y:S01]  /*26e0*/  FADD.FTZ R20, R164, -UR7 ;  /* 0x80000007a4147e21 */ /* 0x001fe20008010000 */
[----:B------:R-:W-:-:S03]  /*26f0*/  SHF.L.U32 R21, R243, 0x10, RZ ;  /* 0x00000010f3157819 */ /* 0x000fc600000006ff */
[----:B------:R-:W-:Y:S01]  /*2700*/  FMUL.FTZ R20, R20, UR25 ;  /* 0x0000001914147c20 */ /* 0x000fe20008410000 */
[----:B------:R-:W-:Y:S01]  /*2710*/  SHF.L.U32 R164, R22, 0x10, RZ ;  /* 0x0000001016a47819 */ /* 0x000fe200000006ff */
[----:B------:R-:W-:Y:S02]  /*2720*/  FMUL.FTZ R22, R21, R247 ;  /* 0x000000f715167220 */ /* 0x000fe40000410000 */
[----:B------:R-:W-:Y:S01]  /*2730*/  FFMA.FTZ R88, R20, R177, R88 ;  /* 0x000000b114587223 */ /* 0x000fe20000010058 */
[----:B------:R-:W-:Y:S01]  /*2740*/  SHF.L.U32 R177, R244, 0x10, RZ ;  /* 0x00000010f4b17819 */ /* 0x000fe200000006ff */
[----:B------:R-:W-:Y:S01]  /*2750*/  FMUL.FTZ R21, R165, UR25 ;  /* 0x00000019a5157c20 */ /* 0x000fe20008410000 */
[----:B------:R-:W-:Y:S01]  /*2760*/  FADD.FTZ R65, R65, R164 ;  /* 0x000000a441417221 */ /* 0x000fe20000010000 */
[----:B------:R-:W-:Y:S02]  /*2770*/  SHF.L.U32 R165, R241, 0x10, RZ ;  /* 0x00000010f1a57819 */ /* 0x000fe400000006ff */
[-C--:B------:R-:W-:Y:S01]  /*2780*/  FFMA.FTZ R22, R177, R164.reuse, R22 ;  /* 0x000000a4b1167223 */ /* 0x080fe20000010016 */
[----:B------:R-:W-:Y:S01]  /*2790*/  FFMA.FTZ R41, R21, R164, R41 ;  /* 0x000000a415297223 */ /* 0x000fe20000010029 */
[----:B------:R-:W-:Y:S01]  /*27a0*/  SHF.L.U32 R164, R176, 0x10, RZ ;  /* 0x00000010b0a47819 */ /* 0x000fe200000006ff */
[----:B------:R-:W-:Y:S01]  /*27b0*/  FADD.FTZ R166, R166, -UR7 ;  /* 0x80000007a6a67e21 */ /* 0x000fe20008010000 */
[----:B------:R-:W-:-:S02]  /*27c0*/  SHF.L.U32 R190, R190, 0x10, RZ ;  /* 0x00000010bebe7819 */ /* 0x000fc400000006ff */
[----:B------:R-:W-:Y:S01]  /*27d0*/  SHF.L.U32 R177, R242, 0x10, RZ ;  /* 0x00000010f2b17819 */ /* 0x000fe200000006ff */
[----:B------:R-:W-:Y:S01]  /*27e0*/  FMUL.FTZ R165, R165, R164 ;  /* 0x000000a4a5a57220 */ /* 0x000fe20000410000 */
[----:B------:R-:W-:Y:S01]  /*27f0*/  FMUL.FTZ R176, R166, UR25 ;  /* 0x00000019a6b07c20 */ /* 0x000fe20008410000 */
[----:B------:R-:W-:Y:S02]  /*2800*/  SHF.L.U32 R245, R245, 0x10, RZ ;  /* 0x00000010f5f57819 */ /* 0x000fe400000006ff */
[----:B------:R-:W-:Y:S01]  /*2810*/  FFMA.FTZ R177, R177, R190, R165 ;  /* 0x000000beb1b17223 */ /* 0x000fe200000100a5 */
[----:B------:R-:W-:Y:S01]  /*2820*/  SHF.L.U32 R165, R239, 0x10, RZ ;  /* 0x00000010efa57819 */ /* 0x000fe200000006ff */
[----:B------:R-:W-:Y:S01]  /*2830*/  FADD.FTZ R202, R202, R7 ;  /* 0x00000007caca7221 */ /* 0x000fe20000010000 */
[----:B------:R-:W-:Y:S01]  /*2840*/  FFMA.FTZ R203, R20, R7, R203 ;  /* 0x0000000714cb7223 */ /* 0x000fe200000100cb */
[----:B------:R-:W-:Y:S01]  /*2850*/  FADD.FTZ R118, R118, R164 ;  /* 0x000000a476767221 */ /* 0x000fe20000010000 */
[----:B------:R-:W-:Y:S01]  /*2860*/  FFMA.FTZ R90, R176, R164, R90 ;  /* 0x000000a4b05a7223 */ /* 0x000fe2000001005a */
[----:B------:R-:W-:Y:S01]  /*2870*/  SHF.L.U32 R164, R191, 0x10, RZ ;  /* 0x00000010bfa47819 */ /* 0x000fe200000006ff */
[----:B------:R-:W-:Y:S01]  /*2880*/  FADD.FTZ R167, R167, -UR7 ;  /* 0x80000007a7a77e21 */ /* 0x000fe20008010000 */
[----:B------:R-:W-:Y:S01]  /*2890*/  SHF.L.U32 R191, R240, 0x10, RZ ;  /* 0x00000010f0bf7819 */ /* 0x000fe200000006ff */
[----:B------:R-:W-:Y:S01]  /*28a0*/  FMUL.FTZ R165, R165, R245 ;  /* 0x000000f5a5a57220 */ /* 0x000fe20000410000 */
[----:B------:R-:W-:Y:S01]  /*28b0*/  FADD.FTZ R202, R202, R22 ;  /* 0x00000016caca7221 */ /* 0x000fe20000010000 */
        /* <DEDUP_REMOVED lines=15> */
[----:B------:R-:W-:Y:S01]  /*29b0*/  IADD3 R208, PT, PT, R208, 0x100, RZ ;  /* 0x00000100d0d07810 */ /* 0x000fe20007ffe0ff */
[----:B------:R-:W-:Y:S01]  /*29c0*/  FADD.FTZ R202, R202, R191 ;  /* 0x000000bfcaca7221 */ /* 0x000fe20000010000 */
[----:B------:R-:W-:-:S07]  /*29d0*/  FFMA.FTZ R203, R190, R191, R203 ;  /* 0x000000bfbecb7223 */ /* 0x000fce00000100cb */
.L_x_2264:
[----:B------:R-:W-:Y:S05]  /*29e0*/  BSYNC.RECONVERGENT B0 ;  /* 0x0000000000007941 */ /* 0x000fea0003800200 */
.L_x_2263:
        /* <DEDUP_REMOVED lines=13> */
[----:B------:R-:W-:Y:S02]  /*2ac0*/  SHF.L.U32 R23, R238, 0x10, RZ ;  /* 0x00000010ee177819 */ /* 0x000fe400000006ff */
[----:B---3--:R-:W-:Y:S02]  /*2ad0*/  MOV R247, R178 ;  /* 0x000000b200f77202 */ /* 0x008fe40000000f00 */
[--C-:B------:R-:W-:Y:S02]  /*2ae0*/  SHF.R.U64 R178, R178, 0x10, R179.reuse ;  /* 0x00000010b2b27819 */ /* 0x100fe400000012b3 */
[----:B------:R-:W-:Y:S02]  /*2af0*/  MOV R192, R179 ;  /* 0x000000b300c07202 */ /* 0x000fe40000000f00 */
[----:B------:R-:W-:-:S02]  /*2b00*/  SHF.R.U32.HI R193, RZ, 0x10, R179 ;  /* 0x00000010ffc17819 */ /* 0x000fc400000116b3 */
[----:B----4-:R-:W-:Y:S02]  /*2b10*/  MOV R8, R24 ;  /* 0x0000001800087202 */ /* 0x010fe40000000f00 */
[--C-:B------:R-:W-:Y:S02]  /*2b20*/  SHF.R.U64 R248, R24, 0x10, R25.reuse ;  /* 0x0000001018f87819 */ /* 0x100fe40000001219 */
[----:B------:R-:W-:Y:S02]  /*2b30*/  MOV R179, R25 ;  /* 0x0000001900b37202 */ /* 0x000fe40000000f00 */
[----:B------:R-:W-:Y:S02]  /*2b40*/  SHF.R.U32.HI R245, RZ, 0x10, R25 ;  /* 0x00000010fff57819 */ /* 0x000fe40000011619 */
[----:B------:R-:W0:Y:S01]  /*2b50*/  @P5 LDC.64 R24, c[0x0][0x438] ;  /* 0x00010e00ff185b82 */ /* 0x000e220000000a00 */
[----:B------:R-:W-:Y:S02]  /*2b60*/  SHF.L.U32 R246, R8, 0x10, RZ ;  /* 0x0000001008f67819 */ /* 0x000fe400000006ff */
[----:B------:R-:W-:-:S02]  /*2b70*/  SHF.L.U32 R8, R237, 0x10, RZ ;  /* 0x00000010ed087819 */ /* 0x000fc400000006ff */
[----:B------:R-:W-:-:S03]  /*2b80*/  SHF.L.U32 R247, R247, 0x10, RZ ;  /* 0x00000010f7f77819 */ /* 0x000fc600000006ff */
[----:B------:R-:W-:Y:S01]  /*2b90*/  FMUL.FTZ R8, R8, R246 ;  /* 0x000000f608087220 */ /* 0x000fe20000410000 */
[----:B------:R-:W-:-:S03]  /*2ba0*/  SHF.L.U32 R248, R248, 0x10, RZ ;  /* 0x00000010f8f87819 */ /* 0x000fc600000006ff */
[----:B------:R-:W-:Y:S01]  /*2bb0*/  FFMA.FTZ R8, R23, R247, R8 ;  /* 0x000000f717087223 */ /* 0x000fe20000010008 */
[----:B--2---:R-:W-:Y:S01]  /*2bc0*/  FADD.FTZ R23, R164, -UR7 ;  /* 0x80000007a4177e21 */ /* 0x004fe20008010000 */
[----:B------:R-:W-:Y:S01]  /*2bd0*/  SHF.L.U32 R178, R178, 0x10, RZ ;  /* 0x00000010b2b27819 */ /* 0x000fe200000006ff */
[----:B0-----:R-:W-:-:S05]  /*2be0*/  @P5 IMAD.WIDE.U32 R24, R208, 0x10, R24 ;  /* 0x00000010d0185825 */ /* 0x001fca00078e0018 */
[----:B------:R0:W5:Y:S01]  /*2bf0*/  @P5 LDG.E.128 R148, desc[UR14][R24.64] ;  /* 0x0000000e18945981 */ /* 0x000162000c1e1d00 */
[----:B------:R-:W-:Y:S01]  /*2c00*/  SHF.L.U32 R164, R236, 0x10, RZ ;  /* 0x00000010eca47819 */ /* 0x000fe200000006ff */
[----:B------:R-:W-:Y:S01]  /*2c10*/  FADD.FTZ R165, R165, -UR7 ;  /* 0x80000007a5a57e21 */ /* 0x000fe20008010000 */
[----:B0-----:R-:W-:-:S05]  /*2c20*/  SHF.L.U32 R24, R235, 0x10, RZ ;  /* 0x00000010eb187819 */ /* 0x001fca00000006ff */
[----:B------:R-:W-:Y:S01]  /*2c30*/  FMUL.FTZ R25, R24, R248 ;  /* 0x000000f818197220 */ /* 0x000fe20000410000 */
[----:B------:R-:W-:Y:S01]  /*2c40*/  FMUL.FTZ R24, R165, UR25 ;  /* 0x00000019a5187c20 */ /* 0x000fe20008410000 */
[----:B------:R-:W-:Y:S02]  /*2c50*/  SHF.L.U32 R165, R233, 0x10, RZ ;  /* 0x00000010e9a57819 */ /* 0x000fe400000006ff */
[----:B------:R-:W-:Y:S01]  /*2c60*/  FFMA.FTZ R25, R164, R178, R25 ;  /* 0x000000b2a4197223 */ /* 0x000fe20000010019 */
[----:B------:R-:W-:Y:S01]  /*2c70*/  SHF.L.U32 R164, R179, 0x10, RZ ;  /* 0x00000010b3a47819 */ /* 0x000fe200000006ff */
[----:B------:R-:W-:Y:S01]  /*2c80*/  FADD.FTZ R166, R166, -UR7 ;  /* 0x80000007a6a67e21 */ /* 0x000fe20008010000 */
[----:B------:R-:W-:Y:S02]  /*2c90*/  SHF.L.U32 R192, R192, 0x10, RZ ;  /* 0x00000010c0c07819 */ /* 0x000fe400000006ff */
[----:B------:R-:W-:Y:S01]  /*2ca0*/  SHF.L.U32 R179, R234, 0x10, RZ ;  /* 0x00000010eab37819 */ /* 0x000fe200000006ff */
[----:B------:R-:W-:Y:S01]  /*2cb0*/  FMUL.FTZ R165, R165, R164 ;  /* 0x000000a4a5a57220 */ /* 0x000fe20000410000 */
[----:B------:R-:W-:Y:S01]  /*2cc0*/  FMUL.FTZ R23, R23, UR25 ;  /* 0x0000001917177c20 */ /* 0x000fe20008410000 */
[----:B------:R-:W-:Y:S01]  /*2cd0*/  FADD.FTZ R69, R69, R178 ;  /* 0x000000b245457221 */ /* 0x000fe20000010000 */
[----:B------:R-:W-:Y:S01]  /*2ce0*/  FFMA.FTZ R45, R24, R178, R45 ;  /* 0x000000b2182d7223 */ /* 0x000fe2000001002d */
[----:B------:R-:W-:Y:S01]  /*2cf0*/  FMUL.FTZ R178, R166, UR25 ;  /* 0x00000019a6b27c20 */ /* 0x000fe20008410000 */
[----:B------:R-:W-:Y:S01]  /*2d00*/  FFMA.FTZ R179, R179, R192, R165 ;  /* 0x000000c0b3b37223 */ /* 0x000fe200000100a5 */
[----:B------:R-:W-:Y:S01]  /*2d10*/  SHF.L.U32 R245, R245, 0x10, RZ ;  /* 0x00000010f5f57819 */ /* 0x000fe200000006ff */
[----:B------:R-:W-:Y:S01]  /*2d20*/  FADD.FTZ R202, R202, R8 ;  /* 0x00000008caca7221 */ /* 0x000fe20000010000 */
[----:B------:R-:W-:Y:S01]  /*2d30*/  SHF.L.U32 R165, R231, 0x10, RZ ;  /* 0x00000010e7a57819 */ /* 0x000fe200000006ff */
        /* <DEDUP_REMOVED lines=28> */
.L_x_2266:
[----:B------:R-:W-:Y:S05]  /*2f00*/  BSYNC.RECONVERGENT B0 ;  /* 0x0000000000007941 */ /* 0x000fea0003800200 */
.L_x_2265:
        /* <DEDUP_REMOVED lines=31> */
[----:B------:R-:W-:Y:S01]  /*3100*/  FADD.FTZ R165, R165, -UR7 ;  /* 0x80000007a5a57e21 */ /* 0x000fe20008010000 */
[----:B------:R-:W-:Y:S01]  /*3110*/  SHF.L.U32 R180, R180, 0x10, RZ ;  /* 0x00000010b4b47819 */ /* 0x000fe200000006ff */
[----:B0-----:R-:W-:-:S04]  /*3120*/  @P5 IMAD.WIDE.U32 R168, R208, 0x10, R168 ;  /* 0x00000010d0a85825 */ /* 0x001fc800078e00a8 */
[----:B------:R-:W-:Y:S01]  /*3130*/  FMUL.FTZ R164, R164, R248 ;  /* 0x000000f8a4a47220 */ /* 0x000fe20000410000 */
[----:B------:R0:W5:Y:S02]  /*3140*/  @P5 LDG.E.128 R152, desc[UR14][R168.64] ;  /* 0x0000000ea8985981 */ /* 0x000164000c1e1d00 */
[----:B0-----:R-:W-:Y:S01]  /*3150*/  SHF.L.U32 R169, R228, 0x10, RZ ;  /* 0x00000010e4a97819 */ /* 0x001fe200000006ff */
[----:B------:R-:W-:Y:S01]  /*3160*/  FMUL.FTZ R168, R165, UR25 ;  /* 0x00000019a5a87c20 */ /* 0x000fe20008410000 */
[----:B------:R-:W-:-:S03]  /*3170*/  SHF.L.U32 R165, R225, 0x10, RZ ;  /* 0x00000010e1a57819 */ /* 0x000fc600000006ff */
        /* <DEDUP_REMOVED lines=42> */
.L_x_2268:
[----:B------:R-:W-:Y:S05]  /*3420*/  BSYNC.RECONVERGENT B0 ;  /* 0x0000000000007941 */ /* 0x000fea0003800200 */
.L_x_2267:
[----:B------:R-:W-:Y:S01]  /*3430*/  ISETP.NE.AND P5, PT, R210, RZ, PT ;  /* 0x000000ffd200720c */ /* 0x000fe20003fa5270 */
[----:B------:R-:W-:-:S12]  /*3440*/  BSSY.RECONVERGENT B0, `(.L_x_2269) ;  /* 0x0000050000007945 */ /* 0x000fd80003800200 */
        /* <DEDUP_REMOVED lines=11> */
[----:B------:R-:W-:-:S13]  /*3500*/  ISETP.NE.AND.EX P5, PT, RZ, UR23, PT, P5 ;  /* 0x00000017ff007c0c */ /* 0x000fda000bfa5350 */
[----:B------:R-:W0:Y:S01]  /*3510*/  @P5 LDC.64 R188, c[0x0][0x438] ;  /* 0x00010e00ffbc5b82 */ /* 0x000e220000000a00 */
[----:B------:R-:W-:Y:S01]  /*3520*/  SHF.L.U32 R246, R222, 0x10, RZ ;  /* 0x00000010def67819 */ /* 0x000fe200000006ff */
[----:B0-----:R-:W-:-:S05]  /*3530*/  @P5 IMAD.WIDE.U32 R188, R208, 0x10, R188 ;  /* 0x00000010d0bc5825 */ /* 0x001fca00078e00bc */
[----:B------:R0:W5:Y:S01]  /*3540*/  @P5 LDG.E.128 R156, desc[UR14][R188.64] ;  /* 0x0000000ebc9c5981 */ /* 0x000162000c1e1d00 */
[----:B---3--:R-:W-:Y:S02]  /*3550*/  MOV R13, R14 ;  /* 0x0000000e000d7202 */ /* 0x008fe40000000f00 */
[--C-:B------:R-:W-:Y:S02]  /*3560*/  SHF.R.U64 R16, R14, 0x10, R15.reuse ;  /* 0x000000100e107819 */ /* 0x100fe4000000120f */
[----:B0-----:R-:W-:Y:S02]  /*3570*/  MOV R188, R15 ;  /* 0x0000000f00bc7202 */ /* 0x001fe40000000f00 */
[----:B------:R-:W-:Y:S02]  /*3580*/  SHF.R.U32.HI R189, RZ, 0x10, R15 ;  /* 0x00000010ffbd7819 */ /* 0x000fe4000001160f */
[----:B----4-:R-:W-:Y:S02]  /*3590*/  MOV R14, R174 ;  /* 0x000000ae000e7202 */ /* 0x010fe40000000f00 */
[----:B------:R-:W-:-:S02]  /*35a0*/  SHF.R.U64 R15, R174, 0x10, R175 ;  /* 0x00000010ae0f7819 */ /* 0x000fc400000012af */
[----:B------:R-:W-:Y:S02]  /*35b0*/  MOV R174, R175 ;  /* 0x000000af00ae7202 */ /* 0x000fe40000000f00 */
[----:B------:R-:W-:Y:S02]  /*35c0*/  SHF.R.U32.HI R208, RZ, 0x10, R175 ;  /* 0x00000010ffd07819 */ /* 0x000fe400000116af */
[----:B------:R-:W-:Y:S01]  /*35d0*/  SHF.L.U32 R175, R14, 0x10, RZ ;  /* 0x000000100eaf7819 */ /* 0x000fe200000006ff */
[----:B--2---:R-:W-:Y:S01]  /*35e0*/  FADD.FTZ R245, R164, -UR7 ;  /* 0x80000007a4f57e21 */ /* 0x004fe20008010000 */
[----:B------:R-:W-:Y:S02]  /*35f0*/  SHF.L.U32 R14, R221, 0x10, RZ ;  /* 0x00000010dd0e7819 */ /* 0x000fe400000006ff */
[----:B------:R-:W-:Y:S01]  /*3600*/  SHF.L.U32 R164, R13, 0x10, RZ ;  /* 0x000000100da47819 */ /* 0x000fe200000006ff */
[----:B------:R-:W-:Y:S02]  /*3610*/  FMUL.FTZ R13, R245, UR25 ;  /* 0x00000019f50d7c20 */ /* 0x000fe40008410000 */
[----:B------:R-:W-:-:S02]  /*3620*/  FMUL.FTZ R14, R14, R175 ;  /* 0x000000af0e0e7220 */ /* 0x000fc40000410000 */
[----:B------:R-:W-:Y:S01]  /*3630*/  FADD.FTZ R76, R76, R164 ;  /* 0x000000a44c4c7221 */ /* 0x000fe20000010000 */
[-C--:B------:R-:W-:Y:S01]  /*3640*/  FFMA.FTZ R52, R13, R164.reuse, R52 ;  /* 0x000000a40d347223 */ /* 0x080fe20000010034 */
[----:B------:R-:W-:Y:S01]  /*3650*/  FFMA.FTZ R14, R246, R164, R14 ;  /* 0x000000a4f60e7223 */ /* 0x000fe2000001000e */
[----:B------:R-:W-:Y:S01]  /*3660*/  SHF.L.U32 R164, R15, 0x10, RZ ;  /* 0x000000100fa47819 */ /* 0x000fe200000006ff */
[----:B------:R-:W-:Y:S01]  /*3670*/  FADD.FTZ R128, R128, R175 ;  /* 0x000000af80807221 */ /* 0x000fe20000010000 */
[----:B------:R-:W-:Y:S01]  /*3680*/  SHF.L.U32 R15, R219, 0x10, RZ ;  /* 0x00000010db0f7819 */ /* 0x000fe200000006ff */
[----:B------:R-:W-:Y:S01]  /*3690*/  FFMA.FTZ R100, R13, R175, R100 ;  /* 0x000000af0d647223 */ /* 0x000fe20000010064 */
[----:B------:R-:W-:Y:S01]  /*36a0*/  FADD.FTZ R175, R165, -UR7 ;  /* 0x80000007a5af7e21 */ /* 0x000fe20008010000 */
[----:B------:R-:W-:Y:S02]  /*36b0*/  SHF.L.U32 R165, R16, 0x10, RZ ;  /* 0x0000001010a57819 */ /* 0x000fe400000006ff */
[----:B------:R-:W-:Y:S01]  /*36c0*/  FMUL.FTZ R16, R15, R164 ;  /* 0x000000a40f107220 */ /* 0x000fe20000410000 */
[----:B------:R-:W-:Y:S01]  /*36d0*/  SHF.L.U32 R245, R220, 0x10, RZ ;  /* 0x00000010dcf57819 */ /* 0x000fe200000006ff */
[----:B------:R-:W-:Y:S01]  /*36e0*/  FMUL.FTZ R15, R175, UR25 ;  /* 0x00000019af0f7c20 */ /* 0x000fe20008410000 */
[----:B------:R-:W-:Y:S01]  /*36f0*/  FADD.FTZ R77, R77, R165 ;  /* 0x000000a54d4d7221 */ /* 0x000fe20000010000 */
[----:B------:R-:W-:-:S02]  /*3700*/  FADD.FTZ R129, R129, R164 ;  /* 0x000000a481817221 */ /* 0x000fc40000010000 */
[-C--:B------:R-:W-:Y:S01]  /*3710*/  FFMA.FTZ R16, R245, R165.reuse, R16 ;  /* 0x000000a5f5107223 */ /* 0x080fe20000010010 */
[C---:B------:R-:W-:Y:S01]  /*3720*/  FFMA.FTZ R53, R15.reuse, R165, R53 ;  /* 0x000000a50f357223 */ /* 0x040fe20000010035 */
[----:B------:R-:W-:Y:S01]  /*3730*/  FFMA.FTZ R101, R15, R164, R101 ;  /* 0x000000a40f657223 */ /* 0x000fe20000010065 */
[----:B------:R-:W-:Y:S02]  /*3740*/  SHF.L.U32 R164, R174, 0x10, RZ ;  /* 0x00000010aea47819 */ /* 0x000fe400000006ff */
[----:B------:R-:W-:Y:S01]  /*3750*/  SHF.L.U32 R165, R217, 0x10, RZ ;  /* 0x00000010d9a57819 */ /* 0x000fe200000006ff */
[----:B------:R-:W-:Y:S01]  /*3760*/  FADD.FTZ R166, R166, -UR7 ;  /* 0x80000007a6a67e21 */ /* 0x000fe20008010000 */
[----:B------:R-:W-:Y:S02]  /*3770*/  SHF.L.U32 R188, R188, 0x10, RZ ;  /* 0x00000010bcbc7819 */ /* 0x000fe400000006ff */
[----:B------:R-:W-:Y:S01]  /*3780*/  SHF.L.U32 R175, R218, 0x10, RZ ;  /* 0x00000010daaf7819 */ /* 0x000fe200000006ff */
[----:B------:R-:W-:Y:S01]  /*3790*/  FMUL.FTZ R165, R165, R164 ;  /* 0x000000a4a5a57220 */ /* 0x000fe20000410000 */
[----:B------:R-:W-:Y:S01]  /*37a0*/  FMUL.FTZ R174, R166, UR25 ;  /* 0x00000019a6ae7c20 */ /* 0x000fe20008410000 */
[----:B------:R-:W-:-:S02]  /*37b0*/  SHF.L.U32 R208, R208, 0x10, RZ ;  /* 0x00000010d0d07819 */ /* 0x000fc400000006ff */
        /* <DEDUP_REMOVED lines=15> */
[-C--:B------:R-:W-:Y:S01]  /*38b0*/  FFMA.FTZ R189, R189, R164.reuse, R165 ;  /* 0x000000a4bdbd7223 */ /* 0x080fe200000100a5 */
        /* <DEDUP_REMOVED lines=8> */
.L_x_2270:
[----:B------:R-:W-:Y:S05]  /*3940*/  BSYNC.RECONVERGENT B0 ;  /* 0x0000000000007941 */ /* 0x000fea0003800200 */
.L_x_2269:
        /* <DEDUP_REMOVED lines=32> */
.L_x_2272:
[----:B------:R-:W-:Y:S05]  /*3b50*/  BSYNC.RECONVERGENT B0 ;  /* 0x0000000000007941 */ /* 0x000fea0003800200 */
.L_x_2271:
[----:B------:R-:W1:Y:S08]  /*3b60*/  S2UR UR5, SR_CgaCtaId ;  /* 0x00000000000579c3 */ /* 0x000e700000008800 */
[----:B------:R-:W-:Y:S01]  /*3b70*/  BAR.SYNC.DEFER_BLOCKING 0x0 ;  /* 0x0000000000007b1d */ /* 0x000fe20000010000 */
[----:B------:R-:W-:Y:S01]  /*3b80*/  UISETP.NE.AND UP2, UPT, UR28, URZ, UPT ;  /* 0x000000ff1c00728c */ /* 0x000fe2000bf45270 */
[----:B------:R-:W-:Y:S01]  /*3b90*/  ISETP.GE.U32.AND P6, PT, R209, 0x100, PT ;  /* 0x00000100d100780c */ /* 0x000fe20003fc6070 */
        /* <DEDUP_REMOVED lines=32> */
[----:B------:R-:W-:Y:S02]  /*3da0*/  P2R R202, PR, RZ, 0x40 ;  /* 0x00000040ffca7803 */ /* 0x000fe40000000000 */
[----:B------:R-:W-:Y:S01]  /*3db0*/  FADD.FTZ R164, R166, R164 ;  /* 0x000000a4a6a47221 */ /* 0x000fe20000010000 */
[----:B------:R-:W-:-:S03]  /*3dc0*/  FADD.FTZ R165, R167, R165 ;  /* 0x000000a5a7a57221 */ /* 0x000fc60000010000 */
[----:B------:R-:W-:Y:S01]  /*3dd0*/  FMUL.FTZ R164, R164, UR24 ;  /* 0x00000018a4a47c20 */ /* 0x000fe20008410000 */
[----:B------:R-:W-:-:S04]  /*3de0*/  FMUL.FTZ R165, R165, UR24 ;  /* 0x00000018a5a57c20 */ /* 0x000fc80008410000 */
[----:B------:R-:W-:Y:S02]  /*3df0*/  FSEL R164, R164, RZ, P5 ;  /* 0x000000ffa4a47208 */ /* 0x000fe40002800000 */
[----:B------:R-:W-:Y:S02]  /*3e00*/  R2UR UR26, R165 ;  /* 0x00000000a51a72ca */ /* 0x000fe400000e0000 */
[----:B------:R-:W-:Y:S01]  /*3e10*/  R2UR UR27, R164 ;  /* 0x00000000a41b72ca */ /* 0x000fe200000e0000 */
[----:B------:R-:W-:-:S14]  /*3e20*/  @!P6 BRA `(.L_x_2274) ;  /* 0x0000000c00c4e947 */ /* 0x000fdc0003800000 */
        /* <DEDUP_REMOVED lines=14> */
[----:B------:R-:W-:-:S03]  /*3f10*/  MOV R164, UR26 ;  /* 0x0000001a00a47c02 */ /* 0x000fc60008000f00 */
[----:B------:R-:W-:Y:S02]  /*3f20*/  FFMA.FTZ R165, R0, R165, UR27 ;  /* 0x0000001b00a57e23 */ /* 0x000fe400080100a5 */
[----:B------:R-:W-:Y:S02]  /*3f30*/  FFMA.FTZ R164, R170, R164, UR27 ;  /* 0x0000001baaa47e23 */ /* 0x000fe400080100a4 */
[----:B------:R-:W-:Y:S02]  /*3f40*/  FADD.FTZ R165, R4, -R165 ;  /* 0x800000a504a57221 */ /* 0x000fe40000010000 */
[----:B------:R-:W-:Y:S02]  /*3f50*/  FADD.FTZ R164, R171, -R164 ;  /* 0x800000a4aba47221 */ /* 0x000fe40000010000 */
[----:B------:R-:W-:Y:S01]  /*3f60*/  FMUL.FTZ R166, R165, UR25 ;  /* 0x00000019a5a67c20 */ /* 0x000fe20008410000 */
[----:B------:R-:W-:Y:S01]  /*3f70*/  MOV R165, UR26 ;  /* 0x0000001a00a57c02 */ /* 0x000fe20008000f00 */
[----:B------:R-:W-:-:S04]  /*3f80*/  FMUL.FTZ R164, R164, UR25 ;  /* 0x00000019a4a47c20 */ /* 0x000fc80008410000 */
[----:B------:R-:W-:Y:S01]  /*3f90*/  FFMA.FTZ R165, R182, R165, UR27 ;  /* 0x0000001bb6a57e23 */ /* 0x000fe200080100a5 */
[----:B------:R-:W-:Y:S02]  /*3fa0*/  F2FP.BF16.F32.PACK_AB R166, R164, R166 ;  /* 0x000000a6a4a6723e */ /* 0x000fe400000010ff */
[----:B------:R-:W-:Y:S01]  /*3fb0*/  MOV R164, UR26 ;  /* 0x0000001a00a47c02 */ /* 0x000fe20008000f00 */
[----:B------:R-:W-:-:S04]  /*3fc0*/  FADD.FTZ R165, R183, -R165 ;  /* 0x800000a5b7a57221 */ /* 0x000fc80000010000 */
[----:B------:R-:W-:Y:S01]  /*3fd0*/  FFMA.FTZ R164, R196, R164, UR27 ;  /* 0x0000001bc4a47e23 */ /* 0x000fe200080100a4 */
[----:B------:R-:W-:-:S03]  /*3fe0*/  FMUL.FTZ R165, R165, UR25 ;  /* 0x00000019a5a57c20 */ /* 0x000fc60008410000 */
[----:B------:R-:W-:-:S04]  /*3ff0*/  FADD.FTZ R164, R197, -R164 ;  /* 0x800000a4c5a47221 */ /* 0x000fc80000010000 */
[----:B------:R-:W-:-:S05]  /*4000*/  FMUL.FTZ R164, R164, UR25 ;  /* 0x00000019a4a47c20 */ /* 0x000fca0008410000 */
[----:B------:R-:W-:Y:S02]  /*4010*/  F2FP.BF16.F32.PACK_AB R165, R164, R165 ;  /* 0x000000a5a4a5723e */ /* 0x000fe400000010ff */
[----:B------:R-:W-:Y:S02]  /*4020*/  PRMT R164, R166, 0x7632, R164 ;  /* 0x00007632a6a47816 */ /* 0x000fe400000000a4 */
[----:B------:R-:W-:Y:S01]  /*4030*/  PRMT R167, R165, 0x7632, R167 ;  /* 0x00007632a5a77816 */ /* 0x000fe200000000a7 */
[----:B------:R-:W-:Y:S06]  /*4040*/  BRA `(.L_x_2278) ;  /* 0x0000000800d87947 */ /* 0x000fec0003800000 */
.L_x_2277:
        /* <DEDUP_REMOVED lines=25> */
.L_x_2276:
        /* <DEDUP_REMOVED lines=24> */
[----:B------:R-:W-:Y:S01]  /*4360*/  PRMT R167, R165, 0x7632, R167 ;  /* 0x00007632a5a77816 */ /* 0x000fe200000000a7 */
[----:B------:R-:W-:Y:S06]  /*4370*/  BRA `(.L_x_2278) ;  /* 0x00000008000c7947 */ /* 0x000fec0003800000 */
.L_x_2279:
        /* <DEDUP_REMOVED lines=25> */
.L_x_2275:
        /* <DEDUP_REMOVED lines=16> */
[----:B-----5:R-:W-:Y:S01]  /*4610*/  FFMA.FTZ R166, R165, UR25, R132 ;  /* 0x00000019a5a67c23 */ /* 0x020fe20008010084 */
[----:B------:R-:W-:Y:S01]  /*4620*/  MOV R165, UR26 ;  /* 0x0000001a00a57c02 */ /* 0x000fe20008000f00 */
[----:B------:R-:W-:-:S04]  /*4630*/  FFMA.FTZ R164, R164, UR25, R133 ;  /* 0x00000019a4a47c23 */ /* 0x000fc80008010085 */
[----:B------:R-:W-:Y:S01]  /*4640*/  FFMA.FTZ R165, R182, R165, UR27 ;  /* 0x0000001bb6a57e23 */ /* 0x000fe200080100a5 */
[----:B------:R-:W-:Y:S02]  /*4650*/  F2FP.BF16.F32.PACK_AB R166, R164, R166 ;  /* 0x000000a6a4a6723e */ /* 0x000fe400000010ff */
[----:B------:R-:W-:Y:S01]  /*4660*/  MOV R164, UR26 ;  /* 0x0000001a00a47c02 */ /* 0x000fe20008000f00 */
[----:B------:R-:W-:-:S04]  /*4670*/  FADD.FTZ R165, R183, -R165 ;  /* 0x800000a5b7a57221 */ /* 0x000fc80000010000 */
[----:B------:R-:W-:Y:S01]  /*4680*/  FFMA.FTZ R164, R196, R164, UR27 ;  /* 0x0000001bc4a47e23 */ /* 0x000fe200080100a4 */
[----:B------:R-:W-:-:S03]  /*4690*/  FFMA.FTZ R165, R165, UR25, R134 ;  /* 0x00000019a5a57c23 */ /* 0x000fc60008010086 */
[----:B------:R-:W-:-:S04]  /*46a0*/  FADD.FTZ R164, R197, -R164 ;  /* 0x800000a4c5a47221 */ /* 0x000fc80000010000 */
[----:B------:R-:W-:-:S05]  /*46b0*/  FFMA.FTZ R164, R164, UR25, R135 ;  /* 0x00000019a4a47c23 */ /* 0x000fca0008010087 */
[----:B------:R-:W-:Y:S02]  /*46c0*/  F2FP.BF16.F32.PACK_AB R165, R164, R165 ;  /* 0x000000a5a4a5723e */ /* 0x000fe400000010ff */
[----:B------:R-:W-:Y:S02]  /*46d0*/  PRMT R164, R166, 0x7632, R164 ;  /* 0x00007632a6a47816 */ /* 0x000fe400000000a4 */
[----:B------:R-:W-:Y:S01]  /*46e0*/  PRMT R167, R165, 0x7632, R167 ;  /* 0x00007632a5a77816 */ /* 0x000fe200000000a7 */
[----:B------:R-:W-:Y:S06]  /*46f0*/  BRA `(.L_x_2278) ;  /* 0x00000004002c7947 */ /* 0x000fec0003800000 */
.L_x_2281:
        /* <DEDUP_REMOVED lines=11> */
[----:B-----5:R-:W-:Y:S01]  /*47b0*/  FFMA.FTZ R165, R165, UR25, R134 ;  /* 0x00000019a5a57c23 */ /* 0x020fe20008010086 */
[----:B------:R-:W-:Y:S01]  /*47c0*/  FADD.FTZ R9, R171, -R9 ;  /* 0x80000009ab097221 */ /* 0x000fe20000010000 */
[----:B------:R-:W-:Y:S01]  /*47d0*/  FFMA.FTZ R10, R10, UR25, R135 ;  /* 0x000000190a0a7c23 */ /* 0x000fe20008010087 */
[----:B------:R-:W-:-:S02]  /*47e0*/  FFMA.FTZ R166, R166, UR25, R132 ;  /* 0x00000019a6a67c23 */ /* 0x000fc40008010084 */
[----:B------:R-:W-:Y:S02]  /*47f0*/  FFMA.FTZ R9, R9, UR25, R133 ;  /* 0x0000001909097c23 */ /* 0x000fe40008010085 */
        /* <DEDUP_REMOVED lines=9> */
.L_x_2280:
        /* <DEDUP_REMOVED lines=24> */
[----:B------:R-:W-:Y:S01]  /*4a10*/  PRMT R167, R165, 0x7632, R167 ;  /* 0x00007632a5a77816 */ /* 0x000fe200000000a7 */
[----:B------:R-:W-:Y:S06]  /*4a20*/  BRA `(.L_x_2278) ;  /* 0x0000000000607947 */ /* 0x000fec0003800000 */
.L_x_2282:
        /* <DEDUP_REMOVED lines=23> */
[----:B------:R-:W-:-:S07]  /*4ba0*/  PRMT R10, R166, 0x7610, R10 ;  /* 0x00007610a60a7816 */ /* 0x000fce000000000a */
.L_x_2278:
[----:B------:R-:W-:Y:S01]  /*4bb0*/  ISETP.NE.U32.AND P5, PT, RZ, UR4, PT ;  /* 0x00000004ff007c0c */ /* 0x000fe2000bfa5070 */
[----:B------:R-:W-:Y:S01]  /*4bc0*/  UISETP.NE.U32.AND UP0, UPT, UR7, URZ, UPT ;  /* 0x000000ff0700728c */ /* 0x000fe2000bf05070 */
[----:B------:R-:W-:Y:S02]  /*4bd0*/  LOP3.LUT R164, R164, 0xffff, RZ, 0xc0, !PT ;  /* 0x0000ffffa4a47812 */ /* 0x000fe400078ec0ff */
[----:B------:R-:W-:Y:S01]  /*4be0*/  ISETP.NE.AND.EX P5, PT, RZ, UR5, PT, P5 ;  /* 0x00000005ff007c0c */ /* 0x000fe2000bfa5350 */
[----:B------:R-:W-:Y:S01]  /*4bf0*/  UISETP.NE.AND.EX UP0, UPT, UR8, URZ, UPT, UP0 ;  /* 0x000000ff0800728c */ /* 0x000fe2000bf05300 */
[----:B------:R-:W-:Y:S01]  /*4c00*/  PRMT R167, R165, 0x5410, R167 ;  /* 0x00005410a5a77816 */ /* 0x000fe200000000a7 */
[----:B------:R-:W-:-:S05]  /*4c10*/  IMAD.WIDE.U32 R164, R164, 0x10000, RZ ;  /* 0x00010000a4a47825 */ /* 0x000fca00078e00ff */
[----:B------:R-:W-:Y:S02]  /*4c20*/  LOP3.LUT R165, R167, R165, RZ, 0xfc, !PT ;  /* 0x000000a5a7a57212 */ /* 0x000fe400078efcff */
[----:B------:R-:W-:-:S03]  /*4c30*/  LOP3.LUT R164, R164, 0xffff, R166, 0xf8, !PT ;  /* 0x0000ffffa4a47812 */ /* 0x000fc600078ef8a6 */
[----:B------:R-:W0:Y:S02]  /*4c40*/  @P5 LDC.64 R166, c[0x0][0x478] ;  /* 0x00011e00ffa65b82 */ /* 0x000e240000000a00 */
[----:B0-----:R-:W-:-:S05]  /*4c50*/  @P5 IMAD.WIDE.U32 R166, R3, 0x10, R166 ;  /* 0x0000001003a65825 */ /* 0x001fca00078e00a6 */
[----:B------:R0:W-:Y:S02]  /*4c60*/  @P5 STG.E.128 desc[UR14][R166.64], R160 ;  /* 0x000000a0a6005986 */ /* 0x0001e4000c101d0e */
[----:B0-----:R-:W0:Y:S02]  /*4c70*/  LDC.64 R166, c[0x0][0x468] ;  /* 0x00011a00ffa67b82 */ /* 0x001e240000000a00 */
[----:B0-----:R-:W-:-:S05]  /*4c80*/  IMAD.WIDE.U32 R166, R3, 0x8, R166 ;  /* 0x0000000803a67825 */ /* 0x001fca00078e00a6 */
[----:B------:R0:W-:Y:S01]  /*4c90*/  STG.E.64 desc[UR14][R166.64], R164 ;  /* 0x000000a4a6007986 */ /* 0x0001e2000c101b0e */
[----:B------:R-:W-:Y:S05]  /*4ca0*/  BRA.U !UP0, `(.L_x_2283) ;  /* 0x0000000108207547 */ /* 0x000fea000b800000 */
        /* <DEDUP_REMOVED lines=8> */
.L_x_2283:
[----:B------:R-:W-:-:S07]  /*4d30*/  IADD3 R3, PT, PT, R3, 0x100, RZ ;  /* 0x0000010003037810 */ /* 0x000fce0007ffe0ff */
.L_x_2274:
[----:B------:R-:W-:Y:S05]  /*4d40*/  BSYNC.RECONVERGENT B0 ;  /* 0x0000000000007941 */ /* 0x000fea0003800200 */
.L_x_2273:
[----:B------:R-:W-:Y:S04]  /*4d50*/  BSSY.RECONVERGENT B0, `(.L_x_2284) ;  /* 0x00000e5000007945 */ /* 0x000fe80003800200 */
[----:B------:R-:W-:Y:S05]  /*4d60*/  @!P0 BRA `(.L_x_2285) ;  /* 0x0000000c008c8947 */ /* 0x000fea0003800000 */
[----:B------:R-:W-:-:S04]  /*4d70*/  UISETP.NE.U32.AND UP0, UPT, UR22, URZ, UPT ;  /* 0x000000ff1600728c */ /* 0x000fc8000bf05070 */
[----:B------:R-:W-:-:S09]  /*4d80*/  UISETP.NE.AND.EX UP0, UPT, UR23, URZ, UPT, UP0 ;  /* 0x000000ff1700728c */ /* 0x000fd2000bf05300 */
[----:B------:R-:W-:Y:S05]  /*4d90*/  BRA.U !UP0, `(.L_x_2286) ;  /* 0x0000000508987547 */ /* 0x000fea000b800000 */
[----:B------:R-:W-:-:S04]  /*4da0*/  UISETP.NE.U32.AND UP0, UPT, UR10, URZ, UPT ;  /* 0x000000ff0a00728c */ /* 0x000fc8000bf05070 */
[----:B------:R-:W-:-:S06]  /*4db0*/  UISETP.NE.AND.EX UP0, UPT, UR11, URZ, UPT, UP0 ;  /* 0x000000ff0b00728c */ /* 0x000fcc000bf05300 */
[----:B------:R-:W-:-:S13]  /*4dc0*/  PLOP3.LUT P5, PT, PT, PT, UP0, 0x80, 0x8 ;  /* 0x000000000008781c */ /* 0x000fda0003faf008 */
[----:B------:R-:W-:Y:S05]  /*4dd0*/  @!P5 BRA `(.L_x_2287) ;  /* 0x0000000000c4d947 */ /* 0x000fea0003800000 */
[----:B------:R-:W-:-:S04]  /*4de0*/  UISETP.NE.U32.AND UP0, UPT, UR12, URZ, UPT ;  /* 0x000000ff0c00728c */ /* 0x000fc8000bf05070 */
[----:B------:R-:W-:-:S09]  /*4df0*/  UISETP.NE.AND.EX UP0, UPT, UR13, URZ, UPT, UP0 ;  /* 0x000000ff0d00728c */ /* 0x000fd2000bf05300 */
[----:B------:R-:W-:Y:S05]  /*4e00*/  BRA.U !UP0, `(.L_x_2288) ;  /* 0x0000000108647547 */ /* 0x000fea000b800000 */
        /* <DEDUP_REMOVED lines=16> */
[----:B01----:R-:W-:-:S03]  /*4f10*/  F2FP.BF16.F32.PACK_AB R165, R163, R162 ;  /* 0x000000a2a3a5723e */ /* 0x003fc600000010ff */
        /* <DEDUP_REMOVED lines=8> */
.L_x_2288:
        /* <DEDUP_REMOVED lines=19> */
[----:B------:R-:W-:Y:S01]  /*50d0*/  PRMT R167, R165, 0x7632, R167 ;  /* 0x00007632a5a77816 */ /* 0x000fe200000000a7 */
[----:B------:R-:W-:Y:S06]  /*50e0*/  BRA `(.L_x_2289) ;  /* 0x0000000800587947 */ /* 0x000fec0003800000 */
.L_x_2287:
        /* <DEDUP_REMOVED lines=28> */
.L_x_2290:
[----:B01----:R-:W-:Y:S02]  /*52b0*/  MOV R165, UR26 ;  /* 0x0000001a00a57c02 */ /* 0x003fe40008000f00 */
        /* <DEDUP_REMOVED lines=20> */
.L_x_2286:
[----:B01----:R-:W0:Y:S02]  /*5400*/  LDC.64 R164, c[0x0][0x478] ;  /* 0x00011e00ffa47b82 */ /* 0x003e240000000a00 */
[----:B0-----:R-:W-:-:S04]  /*5410*/  ISETP.NE.U32.AND P5, PT, R164, RZ, PT ;  /* 0x000000ffa400720c */ /* 0x001fc80003fa5070 */
[----:B------:R-:W-:-:S13]  /*5420*/  ISETP.NE.AND.EX P5, PT, R165, RZ, PT, P5 ;  /* 0x000000ffa500720c */ /* 0x000fda0003fa5350 */
        /* <DEDUP_REMOVED lines=29> */
.L_x_2292:
        /* <DEDUP_REMOVED lines=21> */
.L_x_2291:
        /* <DEDUP_REMOVED lines=28> */
.L_x_2293:
        /* <DEDUP_REMOVED lines=19> */
[----:B------:R-:W-:-:S07]  /*5a40*/  PRMT R167, R165, 0x7632, R167 ;  /* 0x00007632a5a77816 */ /* 0x000fce00000000a7 */
.L_x_2289:
[----:B------:R-:W-:Y:S02]  /*5a50*/  LOP3.LUT R164, R164, 0xffff, RZ, 0xc0, !PT ;  /* 0x0000ffffa4a47812 */ /* 0x000fe400078ec0ff */
[----:B------:R-:W-:-:S03]  /*5a60*/  PRMT R167, R165, 0x5410, R167 ;  /* 0x00005410a5a77816 */ /* 0x000fc600000000a7 */
[----:B------:R-:W-:-:S05]  /*5a70*/  IMAD.WIDE.U32 R164, R164, 0x10000, RZ ;  /* 0x00010000a4a47825 */ /* 0x000fca00078e00ff */
[----:B------:R-:W-:Y:S02]  /*5a80*/  LOP3.LUT R165, R167, R165, RZ, 0xfc, !PT ;  /* 0x000000a5a7a57212 */ /* 0x000fe400078efcff */
[----:B------:R-:W-:Y:S02]  /*5a90*/  LOP3.LUT R164, R164, 0xffff, R166, 0xf8, !PT ;  /* 0x0000ffffa4a47812 */ /* 0x000fe400078ef8a6 */
        /* <DEDUP_REMOVED lines=15> */
.L_x_2294:
[----:B------:R-:W-:-:S07]  /*5b90*/  IADD3 R3, PT, PT, R3, 0x100, RZ ;  /* 0x0000010003037810 */ /* 0x000fce0007ffe0ff */
.L_x_2285:
[----:B------:R-:W-:Y:S05]  /*5ba0*/  BSYNC.RECONVERGENT B0 ;  /* 0x0000000000007941 */ /* 0x000fea0003800200 */
.L_x_2284:
        /* <DEDUP_REMOVED lines=37> */
.L_x_2299:
        /* <DEDUP_REMOVED lines=21> */
.L_x_2298:
        /* <DEDUP_REMOVED lines=28> */
.L_x_2301:
        /* <DEDUP_REMOVED lines=21> */
.L_x_2297:
        /* <DEDUP_REMOVED lines=32> */
.L_x_2303:
        /* <DEDUP_REMOVED lines=21> */
.L_x_2302:
        /* <DEDUP_REMOVED lines=28> */
.L_x_2304:
        /* <DEDUP_REMOVED lines=20> */
.L_x_2300:
        /* <DEDUP_REMOVED lines=20> */
.L_x_2305:
[----:B------:R-:W-:-:S07]  /*69f0*/  IADD3 R3, PT, PT, R3, 0x100, RZ ;  /* 0x0000010003037810 */ /* 0x000fce0007ffe0ff */
.L_x_2296:
[----:B------:R-:W-:Y:S05]  /*6a00*/  BSYNC.RECONVERGENT B0 ;  /* 0x0000000000007941 */ /* 0x000fea0003800200 */
.L_x_2295:
        /* <DEDUP_REMOVED lines=37> */
.L_x_2310:
        /* <DEDUP_REMOVED lines=21> */
.L_x_2309:
        /* <DEDUP_REMOVED lines=28> */
.L_x_2312:
        /* <DEDUP_REMOVED lines=21> */
.L_x_2308:
        /* <DEDUP_REMOVED lines=32> */
.L_x_2314:
        /* <DEDUP_REMOVED lines=21> */
.L_x_2313:
        /* <DEDUP_REMOVED lines=28> */
.L_x_2315:
        /* <DEDUP_REMOVED lines=20> */
.L_x_2311:
        /* <DEDUP_REMOVED lines=20> */
.L_x_2316:
[----:B------:R-:W-:-:S07]  /*7850*/  IADD3 R3, PT, PT, R3, 0x100, RZ ;  /* 0x0000010003037810 */ /* 0x000fce0007ffe0ff */
.L_x_2307:
[----:B------:R-:W-:Y:S05]  /*7860*/  BSYNC.RECONVERGENT B0 ;  /* 0x0000000000007941 */ /* 0x000fea0003800200 */
.L_x_2306:
        /* <DEDUP_REMOVED lines=37> */
.L_x_2321:
        /* <DEDUP_REMOVED lines=21> */
.L_x_2320:
        /* <DEDUP_REMOVED lines=28> */
.L_x_2323:
        /* <DEDUP_REMOVED lines=21> */
.L_x_2319:
        /* <DEDUP_REMOVED lines=32> */
.L_x_2325:
        /* <DEDUP_REMOVED lines=21> */
.L_x_2324:
        /* <DEDUP_REMOVED lines=28> */
.L_x_2326:
        /* <DEDUP_REMOVED lines=20> */
.L_x_2322:
        /* <DEDUP_REMOVED lines=20> */
.L_x_2327:
[----:B------:R-:W-:-:S07]  /*86b0*/  IADD3 R3, PT, PT, R3, 0x100, RZ ;  /* 0x0000010003037810 */ /* 0x000fce0007ffe0ff */
.L_x_2318:
[----:B------:R-:W-:Y:S05]  /*86c0*/  BSYNC.RECONVERGENT B0 ;  /* 0x0000000000007941 */ /* 0x000fea0003800200 */
.L_x_2317:
        /* <DEDUP_REMOVED lines=37> */
.L_x_2332:
        /* <DEDUP_REMOVED lines=21> */
.L_x_2331:
        /* <DEDUP_REMOVED lines=28> */
.L_x_2334:
        /* <DEDUP_REMOVED lines=21> */
.L_x_2330:
        /* <DEDUP_REMOVED lines=32> */
.L_x_2336:
        /* <DEDUP_REMOVED lines=21> */
.L_x_2335:
        /* <DEDUP_REMOVED lines=28> */
.L_x_2337:
        /* <DEDUP_REMOVED lines=20> */
.L_x_2333:
        /* <DEDUP_REMOVED lines=20> */
.L_x_2338:
[----:B------:R-:W-:-:S07]  /*9510*/  IADD3 R3, PT, PT, R3, 0x100, RZ ;  /* 0x0000010003037810 */ /* 0x000fce0007ffe0ff */
.L_x_2329:
[----:B------:R-:W-:Y:S05]  /*9520*/  BSYNC.RECONVERGENT B0 ;  /* 0x0000000000007941 */ /* 0x000fea0003800200 */
.L_x_2328:
[----:B------:R-:W-:Y:S01]  /*9530*/  ISETP.NE.AND P5, PT, R210, RZ, PT ;  /* 0x000000ffd200720c */ /* 0x000fe20003fa5270 */
[----:B------:R-:W-:-:S12]  /*9540*/  BSSY.RECONVERGENT B0, `(.L_x_2339) ;  /* 0x00000e4000007945 */ /* 0x000fd80003800200 */
        /* <DEDUP_REMOVED lines=36> */
.L_x_2343:
        /* <DEDUP_REMOVED lines=21> */
.L_x_2342:
        /* <DEDUP_REMOVED lines=28> */
.L_x_2345:
        /* <DEDUP_REMOVED lines=21> */
.L_x_2341:
        /* <DEDUP_REMOVED lines=32> */
.L_x_2347:
        /* <DEDUP_REMOVED lines=21> */
.L_x_2346:
        /* <DEDUP_REMOVED lines=28> */
.L_x_2348:
        /* <DEDUP_REMOVED lines=20> */
.L_x_2344:
        /* <DEDUP_REMOVED lines=12> */
[----:B--2---:R-:W-:Y:S02]  /*a300*/  LOP3.LUT R164, R9, 0xffff, RZ, 0xc0, !PT ;  /* 0x0000ffff09a47812 */ /* 0x004fe400078ec0ff */
[----:B------:R-:W-:-:S03]  /*a310*/  PRMT R166, R12, 0x5410, R11 ;  /* 0x000054100ca67816 */ /* 0x000fc6000000000b */
[----:B------:R-:W-:-:S05]  /*a320*/  IMAD.WIDE.U32 R164, R164, 0x10000, RZ ;  /* 0x00010000a4a47825 */ /* 0x000fca00078e00ff */
[----:B------:R-:W-:Y:S02]  /*a330*/  LOP3.LUT R165, R166, R165, RZ, 0xfc, !PT ;  /* 0x000000a5a6a57212 */ /* 0x000fe400078efcff */
[----:B------:R-:W0:Y:S01]  /*a340*/  LDC.64 R166, c[0x0][0x470] ;  /* 0x00011c00ffa67b82 */ /* 0x000e220000000a00 */
[----:B------:R-:W-:Y:S01]  /*a350*/  LOP3.LUT R164, R164, 0xffff, R10, 0xf8, !PT ;  /* 0x0000ffffa4a47812 */ /* 0x000fe200078ef80a */
[----:B0-----:R-:W-:-:S05]  /*a360*/  IMAD.WIDE.U32 R166, R3, 0x8, R166 ;  /* 0x0000000803a67825 */ /* 0x001fca00078e00a6 */
[----:B------:R3:W-:Y:S02]  /*a370*/  STG.E.64 desc[UR14][R166.64], R164 ;  /* 0x000000a4a6007986 */ /* 0x0007e4000c101b0e */
.L_x_2340:
[----:B------:R-:W-:Y:S05]  /*a380*/  BSYNC.RECONVERGENT B0 ;  /* 0x0000000000007941 */ /* 0x000fea0003800200 */
.L_x_2339:
[----:B------:R-:W-:Y:S01]  /*a390*/  UPLOP3.LUT UP1, UPT, UPT, UPT, UP1, 0x40, 0x4 ;  /* 0x000000000004789c */ /* 0x000fe20003f2e810 */
[----:B------:R-:W-:Y:S10]  /*a3a0*/  BRA.U !UP3, `(.L_x_2349) ;  /* 0xffffff6d0bac7547 */ /* 0x000ff4000b83ffff */
.L_x_2256:
[----:B------:R-:W4:Y:S01]  /*a3b0*/  S2UR UR4, SR_CTAID.X ;  /* 0x00000000000479c3 */ /* 0x000f220000002500 */
[----:B------:R-:W-:Y:S01]  /*a3c0*/  ISETP.NE.AND P5, PT, R202, RZ, PT ;  /* 0x000000ffca00720c */ /* 0x000fe20003fa5270 */
[----:B------:R-:W-:Y:S01]  /*a3d0*/  BSSY.RECONVERGENT B0, `(.L_x_2350) ;  /* 0x0000012000007945 */ /* 0x000fe20003800200 */
[----:B----4-:R-:W-:-:S06]  /*a3e0*/  UIMAD UR4, UR4, UR6, URZ ;  /* 0x00000006040472a4 */ /* 0x010fcc000f8e02ff */
[----:B-----5:R-:W-:-:S04]  /*a3f0*/  MOV R11, UR4 ;  /* 0x00000004000b7c02 */ /* 0x020fc80008000f00 */
[----:B------:R-:W-:Y:S01]  /*a400*/  LEA.HI R11, R11, R208, RZ, 0x1e ;  /* 0x000000d00b0b7211 */ /* 0x000fe200078ff0ff */
[----:B------:R-:W-:Y:S06]  /*a410*/  @!P5 BRA `(.L_x_2351) ;  /* 0x000000000034d947 */ /* 0x000fec0003800000 */
[----:B------:R-:W4:Y:S08]  /*a420*/  LDC.64 R2, c[0x0][0x440] ;  /* 0x00011000ff027b82 */ /* 0x000f300000000a00 */
[----:B------:R-:W5:Y:S08]  /*a430*/  LDC.64 R4, c[0x0][0x448] ;  /* 0x00011200ff047b82 */ /* 0x000f700000000a00 */
[----:B------:R-:W0:Y:S08]  /*a440*/  LDC.64 R6, c[0x0][0x450] ;  /* 0x00011400ff067b82 */ /* 0x000e300000000a00 */
[----:B------:R-:W1:Y:S01]  /*a450*/  LDC.64 R8, c[0x0][0x458] ;  /* 0x00011600ff087b82 */ /* 0x000e620000000a00 */
[----:B----4-:R-:W-:-:S05]  /*a460*/  IMAD.WIDE.U32 R2, R11, 0x10, R2 ;  /* 0x000000100b027825 */ /* 0x010fca00078e0002 */
[----:B------:R4:W-:Y:S01]  /*a470*/  STG.E.128 desc[UR14][R2.64], R56 ;  /* 0x0000003802007986 */ /* 0x0009e2000c101d0e */
[----:B-----5:R-:W-:-:S05]  /*a480*/  IMAD.WIDE.U32 R4, R11, 0x10, R4 ;  /* 0x000000100b047825 */ /* 0x020fca00078e0004 */
[----:B------:R4:W-:Y:S01]  /*a490*/  STG.E.128 desc[UR14][R4.64], R212 ;  /* 0x000000d404007986 */ /* 0x0009e2000c101d0e */
[----:B0-----:R-:W-:-:S05]  /*a4a0*/  IMAD.WIDE.U32 R6, R11, 0x10, R6 ;  /* 0x000000100b067825 */ /* 0x001fca00078e0006 */
[----:B------:R4:W-:Y:S01]  /*a4b0*/  STG.E.128 desc[UR14][R6.64], R104 ;  /* 0x0000006806007986 */ /* 0x0009e2000c101d0e */
[C---:B-1----:R-:W-:Y:S01]  /*a4c0*/  IMAD.WIDE.U32 R8, R11.reuse, 0x10, R8 ;  /* 0x000000100b087825 */ /* 0x042fe200078e0008 */
[----:B------:R-:W-:-:S04]  /*a4d0*/  IADD3 R11, PT, PT, R11, 0x100, RZ ;  /* 0x000001000b0b7810 */ /* 0x000fc80007ffe0ff */
[----:B------:R4:W-:Y:S03]  /*a4e0*/  STG.E.128 desc[UR14][R8.64], R80 ;  /* 0x0000005008007986 */ /* 0x0009e6000c101d0e */
.L_x_2351:
[----:B------:R-:W-:Y:S05]  /*a4f0*/  BSYNC.RECONVERGENT B0 ;  /* 0x0000000000007941 */ /* 0x000fea0003800200 */
.L_x_2350:
[----:B------:R-:W-:Y:S04]  /*a500*/  BSSY.RECONVERGENT B0, `(.L_x_2352) ;  /* 0x000000f000007945 */ /* 0x000fe80003800200 */
[----:B------:R-:W-:Y:S05]  /*a510*/  @!P0 BRA `(.L_x_2353) ;  /* 0x0000000000348947 */ /* 0x000fea0003800000 */
[----:B----4-:R-:W4:Y:S08]  /*a520*/  LDC.64 R2, c[0x0][0x440] ;  /* 0x00011000ff027b82 */ /* 0x010f300000000a00 */
        /* <DEDUP_REMOVED lines=12> */
.L_x_2353:
[----:B------:R-:W-:Y:S05]  /*a5f0*/  BSYNC.RECONVERGENT B0 ;  /* 0x0000000000007941 */ /* 0x000fea0003800200 */
.L_x_2352:
        /* <DEDUP_REMOVED lines=15> */
.L_x_2355:
[----:B------:R-:W-:Y:S05]  /*a6f0*/  BSYNC.RECONVERGENT B0 ;  /* 0x0000000000007941 */ /* 0x000fea0003800200 */
.L_x_2354:
        /* <DEDUP_REMOVED lines=15> */
.L_x_2357:
[----:B------:R-:W-:Y:S05]  /*a7f0*/  BSYNC.RECONVERGENT B0 ;  /* 0x0000000000007941 */ /* 0x000fea0003800200 */
.L_x_2356:
        /* <DEDUP_REMOVED lines=15> */
.L_x_2359:
[----:B------:R-:W-:Y:S05]  /*a8f0*/  BSYNC.RECONVERGENT B0 ;  /* 0x0000000000007941 */ /* 0x000fea0003800200 */
.L_x_2358:
        /* <DEDUP_REMOVED lines=15> */
.L_x_2361:
[----:B------:R-:W-:Y:S05]  /*a9f0*/  BSYNC.RECONVERGENT B0 ;  /* 0x0000000000007941 */ /* 0x000fea0003800200 */
.L_x_2360:
[----:B------:R-:W-:-:S13]  /*aa00*/  ISETP.NE.AND P0, PT, R210, RZ, PT ;  /* 0x000000ffd200720c */ /* 0x000fda0003f05270 */
[----:B------:R-:W-:Y:S05]  /*aa10*/  @!P0 EXIT ;  /* 0x000000000000894d */ /* 0x000fea0003800000 */
[----:B----4-:R-:W4:Y:S08]  /*aa20*/  LDC.64 R2, c[0x0][0x440] ;  /* 0x00011000ff027b82 */ /* 0x010f300000000a00 */
[----:B------:R-:W5:Y:S08]  /*aa30*/  LDC.64 R4, c[0x0][0x448] ;  /* 0x00011200ff047b82 */ /* 0x000f700000000a00 */
[----:B------:R-:W0:Y:S08]  /*aa40*/  LDC.64 R6, c[0x0][0x450] ;  /* 0x00011400ff067b82 */ /* 0x000e300000000a00 */
[----:B------:R-:W1:Y:S01]  /*aa50*/  LDC.64 R8, c[0x0][0x458] ;  /* 0x00011600ff087b82 */ /* 0x000e620000000a00 */
[----:B----4-:R-:W-:-:S05]  /*aa60*/  IMAD.WIDE.U32 R2, R11, 0x10, R2 ;  /* 0x000000100b027825 */ /* 0x010fca00078e0002 */
[----:B------:R-:W-:Y:S01]  /*aa70*/  STG.E.128 desc[UR14][R2.64], R76 ;  /* 0x0000004c02007986 */ /* 0x000fe2000c101d0e */
[----:B-----5:R-:W-:-:S05]  /*aa80*/  IMAD.WIDE.U32 R4, R11, 0x10, R4 ;  /* 0x000000100b047825 */ /* 0x020fca00078e0004 */
[----:B------:R-:W-:Y:S01]  /*aa90*/  STG.E.128 desc[UR14][R4.64], R52 ;  /* 0x0000003404007986 */ /* 0x000fe2000c101d0e */
[----:B0-----:R-:W-:-:S05]  /*aaa0*/  IMAD.WIDE.U32 R6, R11, 0x10, R6 ;  /* 0x000000100b067825 */ /* 0x001fca00078e0006 */
[----:B------:R-:W-:Y:S01]  /*aab0*/  STG.E.128 desc[UR14][R6.64], R128 ;  /* 0x0000008006007986 */ /* 0x000fe2000c101d0e */
[----:B-1----:R-:W-:-:S05]  /*aac0*/  IMAD.WIDE.U32 R8, R11, 0x10, R8 ;  /* 0x000000100b087825 */ /* 0x002fca00078e0008 */
[----:B------:R-:W-:Y:S01]  /*aad0*/  STG.E.128 desc[UR14][R8.64], R100 ;  /* 0x0000006408007986 */ /* 0x000fe2000c101d0e */
[----:B------:R-:W-:Y:S05]  /*aae0*/  EXIT ;  /* 0x000000000000794d */ /* 0x000fea0003800000 */
.L_x_2362:
        /* <DEDUP_REMOVED lines=9> */
.L_x_7248:


//--------------------- .text._ZN10layer_norm31ln_parallel_residual_bwd_kernelINS_13Kernel_traitsI13__nv_bfloat16S2_fS2_fjLj7168ELj1ELj1ELj8ELj8ENS_18Kernel_traits_baseILj7168ES2_S2_fS2_fjLj256EEEEELb0ELb0ELb1EEEvNS_9BwdParamsE --------------------------
	.section	.text._ZN10layer_norm31ln_parallel_residual_bwd_kernelINS_13Kernel_traitsI13__nv_bfloat16S2_fS2_fjLj7168ELj1ELj1ELj8ELj8ENS_18Kernel_traits_baseILj7168ES2_S2_fS2_fjLj256EEEEELb0ELb0ELb1EEEvNS_9BwdParamsE,"ax",@progbits
	.align	128
        .global         _ZN10layer_norm31ln_parallel_residual_bwd_kernelINS_13Kernel_traitsI13__nv_bfloat16S2_fS2_fjLj7168ELj1ELj1ELj8ELj8ENS_18Kernel_traits_baseILj7168ES2_S2_fS2_fjLj256EEEEELb0ELb0ELb1EEEvNS_9BwdParamsE
        .type           _ZN10layer_norm31ln_parallel_residual_bwd_kernelINS_13Kernel_traitsI13__nv_bfloat16S2_fS2_fjLj7168ELj1ELj1ELj8ELj8ENS_18Kernel_traits_baseILj7168ES2_S2_fS2_fjLj256EEEEELb0ELb0ELb1EEEvNS_9BwdParamsE,@function
        .size           _ZN10layer_norm31ln_parallel_residual_bwd_kernelINS_13Kernel_traitsI13__nv_bfloat16S2_fS2_fjLj7168ELj1ELj1ELj8ELj8ENS_18Kernel_traits_baseILj7168ES2_S2_fS2_fjLj256EEEEELb0ELb0ELb1EEEvNS_9BwdParamsE,(.L_x_7249 - _ZN10layer_norm31ln_parallel_residual_bwd_kernelINS_13Kernel_traitsI13__nv_bfloat16S2_fS2_fjLj7168ELj1ELj1ELj8ELj8ENS_18Kernel_traits_baseILj7168ES2_S2_fS2_fjLj256EEEEELb0ELb0ELb1EEEvNS_9BwdParamsE)
        .other          _ZN10layer_norm31ln_parallel_residual_bwd_kernelINS_13Kernel_traitsI13__nv_bfloat16S2_fS2_fjLj7168ELj1ELj1ELj8ELj8ENS_18Kernel_traits_baseILj7168ES2_S2_fS2_fjLj256EEEEELb0ELb0ELb1EEEvNS_9BwdParamsE,@"STO_CUDA_ENTRY STV_DEFAULT"
_ZN10layer_norm31ln_parallel_residual_bwd_kernelINS_13Kernel_traitsI13__nv_bfloat16S2_fS2_fjLj7168ELj1ELj1ELj8ELj8ENS_18Kernel_traits_baseILj7168ES2_S2_fS2_fjLj256EEEEELb0ELb0ELb1EEEvNS_9BwdParamsE:
.text._ZN10layer_norm31ln_parallel_residual_bwd_kernelINS_13Kernel_traitsI13__nv_bfloat16S2_fS2_fjLj7168ELj1ELj1ELj8ELj8ENS_18Kernel_traits_baseILj7168ES2_S2_fS2_fjLj256EEEEELb0ELb0ELb1EEEvNS_9BwdParamsE:
        /* <DEDUP_REMOVED lines=80> */
[----:B------:R-:W-:Y:S01]  /*0500*/  MOV R189, RZ ;  /* 0x000000ff00bd7202 */ /* 0x000fe20000000f00 */
[----:B-1----:R-:W-:Y:S01]  /*0510*/  IMAD.WIDE.U32 R4, R251, 0x8, R4 ;  /* 0x00000008fb047825 */ /* 0x002fe200078e0004 */
[----:B------:R-:W-:Y:S02]  /*0520*/  CS2R R202, SRZ ;  /* 0x0000000000ca7805 */ /* 0x000fe4000001ff00 */
[----:B------:R-:W-:Y:S02]  /*0530*/  MOV R185, RZ ;  /* 0x000000ff00b97202 */ /* 0x000fe40000000f00 */
[----:B------:R-:W-:Y:S02]  /*0540*/  CS2R R180, SRZ ;  /* 0x0000000000b47805 */ /* 0x000fe4000001ff00 */
[----:B------:R-:W-:Y:S01]  /*0550*/  CS2R R20, SRZ ;  /* 0x0000000000147805 */ /* 0x000fe2000001ff00 */
        /* <DEDUP_REMOVED lines=40> */
[----:B------:R0:W2:Y:S01]  /*07e0*/  LDG.E.64 R234, desc[UR14][R4.64+0x2000] ;  /* 0x0020000e04ea7981 */ /* 0x0000a2000c1e1b00 */
[----:B------:R-:W-:Y:S01]  /*07f0*/  UPLOP3.LUT UP1, UPT, UPT, UPT, UPT, 0x40, 0x4 ;  /* 0x000000000004789c */ /* 0x000fe20003f2e870 */
[----:B------:R-:W1:Y:S02]  /*0800*/  LDCU UR21, c[0x0][0x388] ;  /* 0x00007100ff1577ac */ /* 0x000e640008000800 */
[----:B------:R-:W2:Y:S01]  /*0810*/  LDG.E.64 R238, desc[UR14][R2.64+0x2000] ;  /* 0x0020000e02ee7981 */ /* 0x000ea2000c1e1b00 */
[----:B------:R-:W1:Y:S03]  /*0820*/  LDCU.U8 UR20, c[0x0][0x410] ;  /* 0x00008200ff1477ac */ /* 0x000e660008000000 */
[----:B------:R-:W2:Y:S01]  /*0830*/  LDG.E.64 R6, desc[UR14][R2.64+0x3000] ;  /* 0x0030000e02067981 */ /* 0x000ea2000c1e1b00 */
[----:B------:R-:W1:Y:S03]  /*0840*/  LDCU UR26, c[0x0][0x400] ;  /* 0x00008000ff1a77ac */ /* 0x000e660008000800 */
[----:B------:R4:W2:Y:S01]  /*0850*/  LDG.E.64 R8, desc[UR14][R2.64+0x2800] ;  /* 0x0028000e02087981 */ /* 0x0008a2000c1e1b00 */
[----:B0-----:R-:W-:Y:S01]  /*0860*/  CS2R R4, SRZ ;  /* 0x0000000000047805 */ /* 0x001fe2000001ff00 */
[----:B------:R-:W0:Y:S01]  /*0870*/  LDCU.64 UR28, c[0x0][0x468] ;  /* 0x00008d00ff1c77ac */ /* 0x000e220008000a00 */
[----:B------:R-:W0:Y:S01]  /*0880*/  LDCU.64 UR12, c[0x0][0x470] ;  /* 0x00008e00ff0c77ac */ /* 0x000e220008000a00 */
[----:B------:R-:W0:Y:S01]  /*0890*/  LDCU.64 UR10, c[0x0][0x478] ;  /* 0x00008f00ff0a77ac */ /* 0x000e220008000a00 */
[----:B------:R-:W0:Y:S01]  /*08a0*/  LDCU.128 UR16, c[0x0][0x3c0] ;  /* 0x00007800ff1077ac */ /* 0x000e220008000c00 */
[----:B------:R-:W0:Y:S01]  /*08b0*/  LDCU.64 UR22, c[0x0][0x438] ;  /* 0x00008700ff1677ac */ /* 0x000e220008000a00 */
[----:B------:R-:W0:Y:S01]  /*08c0*/  LDCU.64 UR24, c[0x0][0x380] ;  /* 0x00007000ff1877ac */ /* 0x000e220008000a00 */
[----:B---3--:R-:W-:-:S02]  /*08d0*/  SHF.L.U32 R0, R10, 0x10, RZ ;  /* 0x000000100a007819 */ /* 0x008fc400000006ff */
[----:B----4-:R-:W-:-:S03]  /*08e0*/  SHF.L.U32 R2, R54, 0x10, RZ ;  /* 0x0000001036027819 */ /* 0x010fc600000006ff */
[----:B------:R3:W-:Y:S04]  /*08f0*/  STL [R1+0x4], R0 ;  /* 0x0000040001007387 */ /* 0x0007e80000100800 */
[----:B------:R5:W-:Y:S01]  /*0900*/  STL [R1+0x24], R2 ;  /* 0x0000240201007387 */ /* 0x000be20000100800 */
[----:B---3--:R-:W-:Y:S02]  /*0910*/  SHF.L.U32 R0, R55, 0x10, RZ ;  /* 0x0000001037007819 */ /* 0x008fe400000006ff */
[----:B-----5:R-:W-:-:S03]  /*0920*/  SHF.L.U32 R2, R58, 0x10, RZ ;  /* 0x000000103a027819 */ /* 0x020fc600000006ff */
[----:B------:R3:W-:Y:S04]  /*0930*/  STL [R1+0x14], R0 ;  /* 0x0000140001007387 */ /* 0x0007e80000100800 */
[----:B------:R2:W-:Y:S01]  /*0940*/  STL [R1+0x44], R2 ;  /* 0x0000440201007387 */ /* 0x0005e20000100800 */
[----:B---3--:R-:W-:Y:S02]  /*0950*/  SHF.L.U32 R0, R59, 0x10, RZ ;  /* 0x000000103b007819 */ /* 0x008fe400000006ff */
[----:B--2---:R-:W-:-:S03]  /*0960*/  SHF.L.U32 R2, R62, 0x10, RZ ;  /* 0x000000103e027819 */ /* 0x004fc600000006ff */
[----:B------:R2:W-:Y:S04]  /*0970*/  STL [R1+0x34], R0 ;  /* 0x0000340001007387 */ /* 0x0005e80000100800 */
[----:B------:R3:W-:Y:S01]  /*0980*/  STL [R1+0x64], R2 ;  /* 0x0000640201007387 */ /* 0x0007e20000100800 */
[----:B--2---:R-:W-:Y:S02]  /*0990*/  SHF.L.U32 R0, R63, 0x10, RZ ;  /* 0x000000103f007819 */ /* 0x004fe400000006ff */
[----:B---3--:R-:W-:-:S03]  /*09a0*/  SHF.L.U32 R2, R12, 0x10, RZ ;  /* 0x000000100c027819 */ /* 0x008fc600000006ff */
[----:B------:R-:W-:Y:S01]  /*09b0*/  STL [R1+0x54], R0 ;  /* 0x0000540001007387 */ /* 0x000fe20000100800 */
[----:B------:R-:W-:-:S03]  /*09c0*/  IMAD.U32 R3, R14, 0x10000, RZ ;  /* 0x000100000e037824 */ /* 0x000fc600078e00ff */
[----:B------:R2:W-:Y:S04]  /*09d0*/  STL [R1+0x8], R2 ;  /* 0x0000080201007387 */ /* 0x0005e80000100800 */
[----:B------:R3:W-:Y:S01]  /*09e0*/  STL [R1+0x28], R3 ;  /* 0x0000280301007387 */ /* 0x0007e20000100800 */
[----:B--2---:R-:W-:Y:S02]  /*09f0*/  SHF.L.U32 R2, R15, 0x10, RZ ;  /* 0x000000100f027819 */ /* 0x004fe400000006ff */
[----:B---3--:R-:W-:-:S03]  /*0a00*/  SHF.L.U32 R3, R16, 0x10, RZ ;  /* 0x0000001010037819 */ /* 0x008fc600000006ff */
[----:B------:R2:W-:Y:S01]  /*0a10*/  STL [R1+0x18], R2 ;  /* 0x0000180201007387 */ /* 0x0005e20000100800 */
[--C-:B------:R-:W-:Y:S02]  /*0a20*/  SHF.R.U64 R54, R54, 0x10, R55.reuse ;  /* 0x0000001036367819 */ /* 0x100fe40000001237 */
[----:B------:R-:W-:Y:S01]  /*0a30*/  SHF.R.U32.HI R52, RZ, 0x10, R55 ;  /* 0x00000010ff347819 */ /* 0x000fe20000011637 */
[----:B------:R3:W-:Y:S01]  /*0a40*/  STL [R1+0x48], R3 ;  /* 0x0000480301007387 */ /* 0x0007e20000100800 */
[----:B------:R-:W-:Y:S02]  /*0a50*/  SHF.R.U64 R58, R58, 0x10, R59 ;  /* 0x000000103a3a7819 */ /* 0x000fe4000000123b */
[----:B--2---:R-:W-:Y:S02]  /*0a60*/  SHF.L.U32 R2, R17, 0x10, RZ ;  /* 0x0000001011027819 */ /* 0x004fe400000006ff */
[----:B------:R-:W-:Y:S02]  /*0a70*/  SHF.L.U32 R64, R54, 0x10, RZ ;  /* 0x0000001036407819 */ /* 0x000fe400000006ff */
[----:B---3--:R-:W-:Y:S01]  /*0a80*/  SHF.L.U32 R3, R18, 0x10, RZ ;  /* 0x0000001012037819 */ /* 0x008fe200000006ff */
[----:B------:R2:W-:Y:S01]  /*0a90*/  STL [R1+0x38], R2 ;  /* 0x0000380201007387 */ /* 0x0005e20000100800 */
[----:B------:R-:W-:-:S02]  /*0aa0*/  SHF.L.U32 R54, R52, 0x10, RZ ;  /* 0x0000001034367819 */ /* 0x000fc400000006ff */
[----:B------:R-:W-:Y:S01]  /*0ab0*/  SHF.R.U32.HI R56, RZ, 0x10, R59 ;  /* 0x00000010ff387819 */ /* 0x000fe2000001163b */
[----:B------:R-:W-:Y:S01]  /*0ac0*/  STL [R1+0x68], R3 ;  /* 0x0000680301007387 */ /* 0x000fe20000100800 */
[----:B------:R-:W-:Y:S02]  /*0ad0*/  SHF.L.U32 R52, R58, 0x10, RZ ;  /* 0x000000103a347819 */ /* 0x000fe400000006ff */
[----:B--2---:R-:W-:Y:S02]  /*0ae0*/  SHF.L.U32 R2, R19, 0x10, RZ ;  /* 0x0000001013027819 */ /* 0x004fe400000006ff */
[--C-:B------:R-:W-:Y:S02]  /*0af0*/  SHF.R.U64 R62, R62, 0x10, R63.reuse ;  /* 0x000000103e3e7819 */ /* 0x100fe4000000123f */
[----:B------:R-:W-:Y:S01]  /*0b00*/  SHF.R.U32.HI R60, RZ, 0x10, R63 ;  /* 0x00000010ff3c7819 */ /* 0x000fe2000001163f */
[----:B------:R-:W-:Y:S01]  /*0b10*/  STL [R1+0x58], R2 ;  /* 0x0000580201007387 */ /* 0x000fe20000100800 */
[----:B------:R-:W-:-:S02]  /*0b20*/  SHF.R.U64 R0, R12, 0x10, R13 ;  /* 0x000000100c007819 */ /* 0x000fc4000000120d */
[----:B------:R-:W-:Y:S01]  /*0b30*/  SHF.L.U32 R56, R56, 0x10, RZ ;  /* 0x0000001038387819 */ /* 0x000fe200000006ff */
[----:B------:R-:W-:Y:S01]  /*0b40*/  STL [R1+0x1c], R64 ;  /* 0x00001c4001007387 */ /* 0x000fe20000100800 */
[----:B------:R-:W-:-:S03]  /*0b50*/  SHF.R.U64 R55, R14, 0x10, R15 ;  /* 0x000000100e377819 */ /* 0x000fc6000000120f */
[----:B------:R2:W-:Y:S01]  /*0b60*/  STL [R1+0xc], R54 ;  /* 0x00000c3601007387 */ /* 0x0005e20000100800 */
[----:B------:R-:W-:-:S03]  /*0b70*/  SHF.L.U32 R0, R0, 0x10, RZ ;  /* 0x0000001000007819 */ /* 0x000fc600000006ff */
[----:B------:R3:W-:Y:S01]  /*0b80*/  STL [R1+0x3c], R52 ;  /* 0x00003c3401007387 */ /* 0x0007e20000100800 */
[----:B------:R-:W-:Y:S02]  /*0b90*/  SHF.R.U32.HI R53, RZ, 0x10, R15 ;  /* 0x00000010ff357819 */ /* 0x000fe4000001160f */
[----:B--2---:R-:W-:Y:S01]  /*0ba0*/  SHF.L.U32 R54, R62, 0x10, RZ ;  /* 0x000000103e367819 */ /* 0x004fe200000006ff */
[----:B------:R-:W-:Y:S01]  /*0bb0*/  STL [R1+0x2c], R56 ;  /* 0x00002c3801007387 */ /* 0x000fe20000100800 */
[----:B---3--:R-:W-:Y:S01]  /*0bc0*/  IMAD.U32 R52, R60, 0x10000, RZ ;  /* 0x000100003c347824 */ /* 0x008fe200078e00ff */
[--C-:B------:R-:W-:Y:S02]  /*0bd0*/  SHF.R.U64 R59, R16, 0x10, R17.reuse ;  /* 0x00000010103b7819 */ /* 0x100fe40000001211 */
[----:B------:R2:W-:Y:S01]  /*0be0*/  STL [R1+0x5c], R54 ;  /* 0x00005c3601007387 */ /* 0x0005e20000100800 */
[----:B------:R-:W-:-:S03]  /*0bf0*/  SHF.R.U32.HI R57, RZ, 0x10, R17 ;  /* 0x00000010ff397819 */ /* 0x000fc60000011611 */
[----:B------:R3:W-:Y:S01]  /*0c00*/  STL [R1+0x4c], R52 ;  /* 0x00004c3401007387 */ /* 0x0007e20000100800 */
[----:B------:R-:W-:-:S03]  /*0c10*/  SHF.R.U64 R63, R18, 0x10, R19 ;  /* 0x00000010123f7819 */ /* 0x000fc60000001213 */
[----:B------:R4:W-:Y:S01]  /*0c20*/  STL [R1], R0 ;  /* 0x0000000001007387 */ /* 0x0009e20000100800 */
[----:B--2---:R-:W-:Y:S02]  /*0c30*/  SHF.L.U32 R54, R55, 0x10, RZ ;  /* 0x0000001037367819 */ /* 0x004fe400000006ff */
[----:B---3--:R-:W-:-:S03]  /*0c40*/  SHF.L.U32 R52, R53, 0x10, RZ ;  /* 0x0000001035347819 */ /* 0x008fc600000006ff */
[----:B------:R-:W-:Y:S01]  /*0c50*/  STL [R1+0x20], R54 ;  /* 0x0000203601007387 */ /* 0x000fe20000100800 */
[----:B------:R-:W-:Y:S02]  /*0c60*/  SHF.R.U32.HI R61, RZ, 0x10, R19 ;  /* 0x00000010ff3d7819 */ /* 0x000fe40000011613 */
[----:B----4-:R-:W-:Y:S01]  /*0c70*/  SHF.L.U32 R0, R59, 0x10, RZ ;  /* 0x000000103b007819 */ /* 0x010fe200000006ff */
[----:B------:R2:W-:Y:S01]  /*0c80*/  STL [R1+0x10], R52 ;  /* 0x0000103401007387 */ /* 0x0005e20000100800 */
[----:B------:R-:W-:-:S03]  /*0c90*/  SHF.L.U32 R53, R57, 0x10, RZ ;  /* 0x0000001039357819 */ /* 0x000fc600000006ff */
[----:B------:R3:W-:Y:S01]  /*0ca0*/  STL [R1+0x40], R0 ;  /* 0x0000400001007387 */ /* 0x0007e20000100800 */
[----:B--2---:R-:W-:-:S03]  /*0cb0*/  SHF.L.U32 R52, R63, 0x10, RZ ;  /* 0x000000103f347819 */ /* 0x004fc600000006ff */
[----:B------:R2:W-:Y:S01]  /*0cc0*/  STL [R1+0x30], R53 ;  /* 0x0000303501007387 */ /* 0x0005e20000100800 */
[----:B---3--:R-:W-:-:S03]  /*0cd0*/  SHF.L.U32 R0, R61, 0x10, RZ ;  /* 0x000000103d007819 */ /* 0x008fc600000006ff */
[----:B------:R2:W-:Y:S04]  /*0ce0*/  STL [R1+0x60], R52 ;  /* 0x0000603401007387 */ /* 0x0005e80000100800 */
[----:B------:R2:W-:Y:S01]  /*0cf0*/  STL [R1+0x50], R0 ;  /* 0x0000500001007387 */ /* 0x0005e20000100800 */
[----:B------:R-:W-:Y:S02]  /*0d00*/  SHF.R.U64 R223, R218, 0x10, R219 ;  /* 0x00000010dadf7819 */ /* 0x000fe400000012db */
[----:B------:R-:W-:Y:S02]  /*0d10*/  SHF.L.U32 R221, R219, 0x10, RZ ;  /* 0x00000010dbdd7819 */ /* 0x000fe400000006ff */
[----:B------:R-:W-:Y:S02]  /*0d20*/  SHF.R.U64 R231, R226, 0x10, R227 ;  /* 0x00000010e2e77819 */ /* 0x000fe400000012e3 */
[----:B------:R-:W-:-:S02]  /*0d30*/  SHF.L.U32 R229, R227, 0x10, RZ ;  /* 0x00000010e3e57819 */ /* 0x000fc400000006ff */
[----:B------:R-:W-:Y:S02]  /*0d40*/  SHF.R.U64 R242, R234, 0x10, R235 ;  /* 0x00000010eaf27819 */ /* 0x000fe400000012eb */
[----:B------:R-:W-:Y:S02]  /*0d50*/  SHF.L.U32 R240, R235, 0x10, RZ ;  /* 0x00000010ebf07819 */ /* 0x000fe400000006ff */
[----:B------:R-:W-:Y:S02]  /*0d60*/  SHF.R.U64 R243, R238, 0x10, R239 ;  /* 0x00000010eef37819 */ /* 0x000fe400000012ef */
[----:B------:R-:W-:Y:S02]  /*0d70*/  SHF.L.U32 R241, R239, 0x10, RZ ;  /* 0x00000010eff17819 */ /* 0x000fe400000006ff */
[----:B------:R-:W-:Y:S02]  /*0d80*/  SHF.R.U32.HI R219, RZ, 0x10, R219 ;  /* 0x00000010ffdb7819 */ /* 0x000fe400000116db */
[----:B------:R-:W-:-:S02]  /*0d90*/  SHF.R.U32.HI R227, RZ, 0x10, R227 ;  /* 0x00000010ffe37819 */ /* 0x000fc400000116e3 */
[----:B------:R-:W-:Y:S02]  /*0da0*/  SHF.R.U32.HI R235, RZ, 0x10, R235 ;  /* 0x00000010ffeb7819 */ /* 0x000fe400000116eb */
[--C-:B------:R-:W-:Y:S02]  /*0db0*/  SHF.R.U64 R250, R10, 0x10, R11.reuse ;  /* 0x000000100afa7819 */ /* 0x100fe4000000120b */
[----:B------:R-:W-:Y:S02]  /*0dc0*/  SHF.R.U32.HI R246, RZ, 0x10, R11 ;  /* 0x00000010fff67819 */ /* 0x000fe4000001160b */
[--C-:B------:R-:W-:Y:S02]  /*0dd0*/  SHF.R.U64 R224, R6, 0x10, R7.reuse ;  /* 0x0000001006e07819 */ /* 0x100fe40000001207 */
[----:B------:R-:W-:Y:S02]  /*0de0*/  SHF.R.U32.HI R220, RZ, 0x10, R7 ;  /* 0x00000010ffdc7819 */ /* 0x000fe40000011607 */
[----:B------:R-:W-:-:S02]  /*0df0*/  SHF.R.U64 R232, R8, 0x10, R9 ;  /* 0x0000001008e87819 */ /* 0x000fc40000001209 */
[----:B------:R-:W-:Y:S02]  /*0e00*/  SHF.R.U32.HI R228, RZ, 0x10, R9 ;  /* 0x00000010ffe47819 */ /* 0x000fe40000011609 */
[----:B------:R-:W-:Y:S02]  /*0e10*/  SHF.R.U32.HI R239, RZ, 0x10, R239 ;  /* 0x00000010ffef7819 */ /* 0x000fe400000116ef */
[----:B------:R-:W-:Y:S02]  /*0e20*/  SHF.R.U32.HI R247, RZ, 0x10, R13 ;  /* 0x00000010fff77819 */ /* 0x000fe4000001160d */
[----:B------:R-:W-:Y:S01]  /*0e30*/  SHF.L.U32 R225, R218, 0x10, RZ ;  /* 0x00000010dae17819 */ /* 0x000fe200000006ff */
[----:B------:R-:W-:Y:S01]  /*0e40*/  HFMA2 R218, -RZ, RZ, 0, 0 ;  /* 0x00000000ffda7431 */ /* 0x000fe200000001ff */
[----:B------:R-:W-:Y:S02]  /*0e50*/  SHF.L.U32 R233, R226, 0x10, RZ ;  /* 0x00000010e2e97819 */ /* 0x000fe400000006ff */
        /* <DEDUP_REMOVED lines=30> */
[----:B012---:R-:W-:-:S07]  /*1040*/  SHF.L.U32 R247, R247, 0x10, RZ ;  /* 0x00000010f7f77819 */ /* 0x007fce00000006ff */
.L_x_2429:
[----:B------:R-:W-:Y:S01]  /*1050*/  UIMAD.WIDE UR6, UR4, 0x4, UR16 ;  /* 0x00000004040678a5 */ /* 0x000fe2000f8e0210 */
[----:B0-----:R-:W0:Y:S01]  /*1060*/  LDC.64 R176, c[0x0][0x430] ;  /* 0x00010c00ffb07b82 */ /* 0x001e220000000a00 */
[----:B------:R-:W-:Y:S01]  /*1070*/  UIMAD UR5, UR4, UR21, URZ ;  /* 0x00000015040572a4 */ /* 0x000fe2000f8e02ff */
[----:B------:R-:W2:Y:S03]  /*1080*/  LDL R168, [R1+0x5c] ;  /* 0x00005c0001a87983 */ /* 0x000ea60000100800 */
[----:B-1----:R-:W-:Y:S01]  /*1090*/  MOV R52, UR6 ;  /* 0x0000000600347c02 */ /* 0x002fe20008000f00 */
[----:B------:R-:W3:Y:S02]  /*10a0*/  LDL R170, [R1+0x60] ;  /* 0x0000600001aa7983 */ /* 0x000ee40000100800 */
[----:B------:R-:W1:Y:S01]  /*10b0*/  LDC.64 R236, c[0x0][0x3a8] ;  /* 0x0000ea00ffec7b82 */ /* 0x000e620000000a00 */
[----:B------:R-:W-:Y:S01]  /*10c0*/  USHF.R.S32.HI UR6, URZ, 0x1f, UR5 ;  /* 0x0000001fff067899 */ /* 0x000fe20008011405 */
[----:B------:R-:W-:Y:S01]  /*10d0*/  MOV R53, UR7 ;  /* 0x0000000700357c02 */ /* 0x000fe20008000f00 */
[----:B------:R-:W-:Y:S01]  /*10e0*/  UIMAD.WIDE UR8, UR4, 0x4, UR18 ;  /* 0x00000004040878a5 */ /* 0x000fe2000f8e0212 */
[----:B------:R-:W-:Y:S01]  /*10f0*/  ISETP.NE.U32.AND P0, PT, RZ, UR22, PT ;  /* 0x00000016ff007c0c */ /* 0x000fe2000bf05070 */
[----:B------:R-:W-:Y:S01]  /*1100*/  ULEA.HI UR6, UR6, UR5, URZ, 0x2 ;  /* 0x0000000506067291 */ /* 0x000fe2000f8f10ff */
[----:B------:R-:W4:Y:S02]  /*1110*/  LDL R171, [R1+0x54] ;  /* 0x0000540001ab7983 */ /* 0x000f240000100800 */
[----:B------:R-:W1:Y:S02]  /*1120*/  LDC.64 R174, c[0x0][0x428] ;  /* 0x00010a00ffae7b82 */ /* 0x000e640000000a00 */
[----:B------:R0:W2:Y:S01]  /*1130*/  LDG.E R135, desc[UR14][R52.64] ;  /* 0x0000000e34877981 */ /* 0x0000a2000c1e1900 */
[----:B------:R-:W-:-:S02]  /*1140*/  MOV R132, UR6 ;  /* 0x0000000600847c02 */ /* 0x000fc40008000f00 */
[----:B------:R-:W-:Y:S01]  /*1150*/  ISETP.NE.AND P2, PT, RZ, UR20, PT ;  /* 0x00000014ff007c0c */ /* 0x000fe2000bf45270 */
[----:B------:R-:W4:Y:S01]  /*1160*/  LDL R169, [R1+0x58] ;  /* 0x0000580001a97983 */ /* 0x000f220000100800 */
[----:B------:R-:W-:-:S03]  /*1170*/  LEA.HI.SX32 R132, R132, R251, 0x1e ;  /* 0x000000fb84847211 */ /* 0x000fc600078ff2ff */
[----:B------:R-:W4:Y:S01]  /*1180*/  LDL R173, [R1+0x64] ;  /* 0x0000640001ad7983 */ /* 0x000f220000100800 */
[----:B0-----:R-:W-:Y:S02]  /*1190*/  MOV R52, UR8 ;  /* 0x0000000800347c02 */ /* 0x001fe40008000f00 */
[----:B------:R-:W-:Y:S01]  /*11a0*/  MOV R53, UR9 ;  /* 0x0000000900357c02 */ /* 0x000fe20008000f00 */
[C---:B------:R-:W-:Y:S01]  /*11b0*/  IMAD.WIDE.U32 R144, R132.reuse, 0x8, R176 ;  /* 0x0000000884907825 */ /* 0x040fe200078e00b0 */
[----:B------:R-:W4:Y:S04]  /*11c0*/  LDL R172, [R1+0x68] ;  /* 0x0000680001ac7983 */ /* 0x000f280000100800 */
[----:B------:R-:W3:Y:S01]  /*11d0*/  LDG.E R0, desc[UR14][R52.64] ;  /* 0x0000000e34007981 */ /* 0x000ee2000c1e1900 */
[----:B-1----:R-:W-:-:S03]  /*11e0*/  IMAD.WIDE.U32 R100, R132, 0x10, R236 ;  /* 0x0000001084647825 */ /* 0x002fc600078e00ec */
[----:B------:R-:W4:Y:S04]  /*11f0*/  LDG.E.64 R144, desc[UR14][R144.64] ;  /* 0x0000000e90907981 */ /* 0x000f28000c1e1b00 */
[----:B------:R-:W4:Y:S01]  /*1200*/  LDG.E.128 R100, desc[UR14][R100.64] ;  /* 0x0000000e64647981 */ /* 0x000f22000c1e1d00 */
[----:B------:R-:W-:Y:S01]  /*1210*/  ISETP.NE.AND.EX P0, PT, RZ, UR23, PT, P0 ;  /* 0x00000017ff007c0c */ /* 0x000fe2000bf05300 */
[C---:B------:R-:W-:Y:S02]  /*1220*/  IMAD.WIDE.U32 R146, R132.reuse, 0x8, R174 ;  /* 0x0000000884927825 */ /* 0x040fe400078e00ae */
[----:B------:R-:W4:Y:S04]  /*1230*/  LDL R183, [R1+0x44] ;  /* 0x0000440001b77983 */ /* 0x000f280000100800 */
[----:B------:R-:W4:Y:S04]  /*1240*/  LDG.E.64 R146, desc[UR14][R146.64] ;  /* 0x0000000e92927981 */ /* 0x000f28000c1e1b00 */
[----:B------:R-:W4:Y:S02]  /*1250*/  LDL R179, [R1+0x40] ;  /* 0x0000400001b37983 */ /* 0x000f240000100800 */
[----:B------:R-:W0:Y:S02]  /*1260*/  @P0 LDC.64 R140, c[0x0][0x438] ;  /* 0x00010e00ff8c0b82 */ /* 0x000e240000000a00 */
[----:B------:R-:W4:Y:S04]  /*1270*/  LDL R182, [R1+0x34] ;  /* 0x0000340001b67983 */ /* 0x000f280000100800 */
[----:B------:R-:W4:Y:S02]  /*1280*/  LDL R238, [R1+0x24] ;  /* 0x0000240001ee7983 */ /* 0x000f240000100800 */
[----:B------:R-:W1:Y:S01]  /*1290*/  @P0 LDC.64 R162, c[0x0][0x438] ;  /* 0x00010e00ffa20b82 */ /* 0x000e620000000a00 */
[----:B------:R-:W-:-:S05]  /*12a0*/  IADD3 R136, PT, PT, R132, 0x300, RZ ;  /* 0x0000030084887810 */ /* 0x000fca0007ffe0ff */
[----:B------:R-:W-:Y:S01]  /*12b0*/  IMAD.WIDE.U32 R156, R136, 0x8, R174 ;  /* 0x00000008889c7825 */ /* 0x000fe200078e00ae */
[----:B--2---:R-:W-:-:S03]  /*12c0*/  FSEL R135, R135, RZ, !P2 ;  /* 0x000000ff87877208 */ /* 0x004fc60005000000 */
[----:B------:R-:W-:Y:S01]  /*12d0*/  IMAD.WIDE.U32 R158, R136, 0x8, R176 ;  /* 0x00000008889e7825 */ /* 0x000fe200078e00b0 */
[----:B------:R-:W-:Y:S01]  /*12e0*/  IADD3 R133, PT, PT, R132, 0x100, RZ ;  /* 0x0000010084857810 */ /* 0x000fe20007ffe0ff */
[----:B------:R-:W2:Y:S01]  /*12f0*/  @P0 LDC.64 R164, c[0x0][0x438] ;  /* 0x00010e00ffa40b82 */ /* 0x000ea20000000a00 */
[----:B------:R-:W-:Y:S01]  /*1300*/  R2UR UR5, R135 ;  /* 0x00000000870572ca */ /* 0x000fe200000e0000 */
[----:B------:R-:W-:Y:S01]  /*1310*/  IMAD.WIDE.U32 R60, R136, 0x10, R236 ;  /* 0x00000010883c7825 */ /* 0x000fe200078e00ec */
[----:B------:R-:W-:Y:S01]  /*1320*/  IADD3 R134, PT, PT, R132, 0x200, RZ ;  /* 0x0000020084867810 */ /* 0x000fe20007ffe0ff */
[----:B------:R-:W2:Y:S02]  /*1330*/  LDG.E.64 R156, desc[UR14][R156.64] ;  /* 0x0000000e9c9c7981 */ /* 0x000ea4000c1e1b00 */
[----:B0-----:R-:W-:Y:S01]  /*1340*/  @P0 IMAD.WIDE.U32 R140, R136, 0x10, R140 ;  /* 0x00000010888c0825 */ /* 0x001fe200078e008c */
[----:B------:R-:W-:Y:S01]  /*1350*/  IADD3 R136, PT, PT, R132, 0x500, RZ ;  /* 0x0000050084887810 */ /* 0x000fe20007ffe0ff */
[----:B------:R-:W0:Y:S01]  /*1360*/  @P0 LDC.64 R142, c[0x0][0x438] ;  /* 0x00010e00ff8e0b82 */ /* 0x000e220000000a00 */
[----:B------:R-:W2:Y:S03]  /*1370*/  LDG.E.64 R158, desc[UR14][R158.64] ;  /* 0x0000000e9e9e7981 */ /* 0x000ea6000c1e1b00 */
[----:B-1----:R-:W-:Y:S01]  /*1380*/  @P0 IMAD.WIDE.U32 R162, R136, 0x10, R162 ;  /* 0x0000001088a20825 */ /* 0x002fe200078e00a2 */
[----:B-----5:R-:W5:Y:S01]  /*1390*/  @P0 LDG.E.128 R68, desc[UR14][R140.64] ;  /* 0x0000000e8c440981 */ /* 0x020f62000c1e1d00 */
[----:B---3--:R-:W-:-:S02]  /*13a0*/  R2UR UR9, R0 ;  /* 0x00000000000972ca */ /* 0x008fc400000e0000 */
[----:B------:R-:W1:Y:S01]  /*13b0*/  @P0 LDC.64 R64, c[0x0][0x438] ;  /* 0x00010e00ff400b82 */ /* 0x000e620000000a00 */
[----:B------:R3:W5:Y:S01]  /*13c0*/  @P0 LDG.E.128 R88, desc[UR14][R162.64] ;  /* 0x0000000ea2580981 */ /* 0x000762000c1e1d00 */
[----:B------:R-:W-:Y:S01]  /*13d0*/  IMAD.WIDE.U32 R150, R133, 0x8, R176 ;  /* 0x0000000885967825 */ /* 0x000fe200078e00b0 */
[----:B----4-:R-:W-:Y:S02]  /*13e0*/  SHF.R.U32.HI R167, RZ, 0x10, R145 ;  /* 0x00000010ffa77819 */ /* 0x010fe40000011691 */
[----:B------:R-:W4:Y:S01]  /*13f0*/  LDG.E.128 R60, desc[UR14][R60.64] ;  /* 0x0000000e3c3c7981 */ /* 0x000f22000c1e1d00 */
[----:B------:R-:W-:Y:S01]  /*1400*/  FADD.FTZ R101, R101, -UR5 ;  /* 0x8000000565657e21 */ /* 0x000fe20008010000 */
[C---:B------:R-:W-:Y:S01]  /*1410*/  IMAD.WIDE.U32 R148, R133.reuse, 0x8, R174 ;  /* 0x0000000885947825 */ /* 0x040fe200078e00ae */
[----:B------:R-:W1:Y:S01]  /*1420*/  @P0 LDC.64 R66, c[0x0][0x438] ;  /* 0x00010e00ff420b82 */ /* 0x000e620000000a00 */
[----:B------:R-:W-:Y:S02]  /*1430*/  MOV R161, R146 ;  /* 0x0000009200a17202 */ /* 0x000fe40000000f00 */
[----:B------:R-:W-:Y:S01]  /*1440*/  IMAD.WIDE.U32 R52, R133, 0x10, R236 ;  /* 0x0000001085347825 */ /* 0x000fe200078e00ec */
[----:B---3--:R-:W-:-:S03]  /*1450*/  MOV R163, R144 ;  /* 0x0000009000a37202 */ /* 0x008fc60000000f00 */
[----:B------:R-:W-:Y:S01]  /*1460*/  FADD.FTZ R0, R100, -UR5 ;  /* 0x8000000564007e21 */ /* 0x000fe20008010000 */
[----:B------:R-:W-:Y:S01]  /*1470*/  SHF.R.U64 R162, R144, 0x10, R145 ;  /* 0x0000001090a27819 */ /* 0x000fe20000001291 */
[----:B------:R-:W3:Y:S01]  /*1480*/  LDG.E.64 R150, desc[UR14][R150.64] ;  /* 0x0000000e96967981 */ /* 0x000ee2000c1e1b00 */
[----:B------:R-:W-:Y:S01]  /*1490*/  SHF.L.U32 R144, R163, 0x10, RZ ;  /* 0x00000010a3907819 */ /* 0x000fe200000006ff */
[----:B------:R-:W-:Y:S01]  /*14a0*/  FMUL.FTZ R163, R101, UR9 ;  /* 0x0000000965a37c20 */ /* 0x000fe20008410000 */
[----:B------:R-:W-:Y:S01]  /*14b0*/  SHF.L.U32 R162, R162, 0x10, RZ ;  /* 0x00000010a2a27819 */ /* 0x000fe200000006ff */
[----:B------:R-:W2:Y:S04]  /*14c0*/  LDG.E.64 R148, desc[UR14][R148.64] ;  /* 0x0000000e94947981 */ /* 0x000ea8000c1e1b00 */
[-C--:B------:R-:W-:Y:S01]  /*14d0*/  FFMA.FTZ R22, R163, R162.reuse, R22 ;  /* 0x000000a2a3167223 */ /* 0x080fe20000010016 */
[----:B------:R-:W-:Y:S01]  /*14e0*/  FADD.FTZ R199, R162, R199 ;  /* 0x000000c7a2c77221 */ /* 0x000fe20000010000 */
[----:B------:R-:W-:Y:S01]  /*14f0*/  FMUL.FTZ R162, R168, R162 ;  /* 0x000000a2a8a27220 */ /* 0x000fe20000410000 */
[----:B------:R-:W-:Y:S01]  /*1500*/  SHF.R.U64 R146, R146, 0x10, R147 ;  /* 0x0000001092927819 */ /* 0x000fe20000001293 */
[----:B------:R-:W4:Y:S03]  /*1510*/  LDL R168, [R1+0x4c] ;  /* 0x00004c0001a87983 */ /* 0x000f260000100800 */
[----:B------:R-:W-:Y:S01]  /*1520*/  SHF.L.U32 R146, R146, 0x10, RZ ;  /* 0x0000001092927819 */ /* 0x000fe200000006ff */
[----:B------:R-:W2:Y:S01]  /*1530*/  LDG.E.128 R52, desc[UR14][R52.64] ;  /* 0x0000000e34347981 */ /* 0x000ea2000c1e1d00 */
[----:B------:R-:W-:-:S02]  /*1540*/  MOV R100, R147 ;  /* 0x0000009300647202 */ /* 0x000fc40000000f00 */
[----:B------:R-:W-:Y:S01]  /*1550*/  SHF.R.U32.HI R166, RZ, 0x10, R147 ;  /* 0x00000010ffa67819 */ /* 0x000fe20000011693 */
[----:B------:R-:W-:Y:S01]  /*1560*/  FFMA.FTZ R162, R170, R146, R162 ;  /* 0x00000092aaa27223 */ /* 0x000fe200000100a2 */
[----:B------:R-:W-:Y:S01]  /*1570*/  MOV R147, R145 ;  /* 0x0000009100937202 */ /* 0x000fe20000000f00 */
[----:B------:R-:W3:Y:S03]  /*1580*/  LDL R170, [R1+0x50] ;  /* 0x0000500001aa7983 */ /* 0x000ee60000100800 */
[----:B------:R-:W-:Y:S02]  /*1590*/  SHF.L.U32 R147, R147, 0x10, RZ ;  /* 0x0000001093937819 */ /* 0x000fe400000006ff */
[----:B------:R-:W-:-:S03]  /*15a0*/  SHF.L.U32 R100, R100, 0x10, RZ ;  /* 0x0000001064647819 */ /* 0x000fc600000006ff */
[----:B------:R-:W-:-:S04]  /*15b0*/  FMUL.FTZ R178, R171, R147 ;  /* 0x00000093abb27220 */ /* 0x000fc80000410000 */
[----:B------:R-:W-:Y:S02]  /*15c0*/  FFMA.FTZ R178, R169, R100, R178 ;  /* 0x00000064a9b27223 */ /* 0x000fe400000100b2 */
[----:B------:R-:W2:Y:S01]  /*15d0*/  LDL R169, [R1+0x48] ;  /* 0x0000480001a97983 */ /* 0x000ea20000100800 */
[----:B------:R-:W-:Y:S01]  /*15e0*/  SHF.L.U32 R167, R167, 0x10, RZ ;  /* 0x00000010a7a77819 */ /* 0x000fe200000006ff */
[----:B------:R-:W-:Y:S01]  /*15f0*/  FMUL.FTZ R0, R0, UR9 ;  /* 0x0000000900007c20 */ /* 0x000fe20008410000 */
[----:B------:R-:W-:Y:S01]  /*1600*/  FADD.FTZ R187, R103, -UR5 ;  /* 0x8000000567bb7e21 */ /* 0x000fe20008010000 */
[----:B------:R-:W-:Y:S01]  /*1610*/  SHF.L.U32 R161, R161, 0x10, RZ ;  /* 0x00000010a1a17819 */ /* 0x000fe200000006ff */
[----:B------:R-:W-:Y:S01]  /*1620*/  FADD.FTZ R200, R144, R200 ;  /* 0x000000c890c87221 */ /* 0x000fe20000010000 */
[-C--:B------:R-:W-:Y:S01]  /*1630*/  FFMA.FTZ R23, R0, R144.reuse, R23 ;  /* 0x0000009000177223 */ /* 0x080fe20000010017 */
[----:B----4-:R-:W-:Y:S02]  /*1640*/  FMUL.FTZ R188, R168, R167 ;  /* 0x000000a7a8bc7220 */ /* 0x010fe40000410000 */
[----:B------:R-:W4:Y:S01]  /*1650*/  LDL R168, [R1+0x3c] ;  /* 0x00003c0001a87983 */ /* 0x000f220000100800 */
[----:B------:R-:W-:Y:S01]  /*1660*/  FMUL.FTZ R144, R173, R144 ;  /* 0x00000090ad907220 */ /* 0x000fe20000410000 */
[----:B------:R-:W-:Y:S01]  /*1670*/  SHF.L.U32 R166, R166, 0x10, RZ ;  /* 0x00000010a6a67819 */ /* 0x000fe200000006ff */
[----:B------:R-:W-:Y:S01]  /*1680*/  FMUL.FTZ R187, R187, UR9 ;  /* 0x00000009bbbb7c20 */ /* 0x000fe20008410000 */
[-C--:B------:R-:W-:Y:S01]  /*1690*/  FFMA.FTZ R131, R0, R161.reuse, R131 ;  /* 0x000000a100837223 */ /* 0x080fe20000010083 */
[----:B------:R-:W-:Y:S01]  /*16a0*/  FADD.FTZ R51, R161, R51 ;  /* 0x00000033a1337221 */ /* 0x000fe20000010000 */
[----:B------:R-:W-:Y:S01]  /*16b0*/  FFMA.FTZ R161, R172, R161, R144 ;  /* 0x000000a1aca17223 */ /* 0x000fe20000010090 */
[CC--:B------:R-:W-:Y:S01]  /*16c0*/  FFMA.FTZ R128, R187.reuse, R166.reuse, R128 ;  /* 0x000000a6bb807223 */ /* 0x0c0fe20000010080 */
[----:B------:R-:W-:Y:S01]  /*16d0*/  FADD.FTZ R48, R166, R48 ;  /* 0x00000030a6307221 */ /* 0x000fe20000010000 */
[----:B---3--:R-:W-:Y:S01]  /*16e0*/  FFMA.FTZ R188, R170, R166, R188 ;  /* 0x000000a6aabc7223 */ /* 0x008fe200000100bc */
[----:B------:R-:W3:Y:S01]  /*16f0*/  @P0 LDC.64 R144, c[0x0][0x438] ;  /* 0x00010e00ff900b82 */ /* 0x000ee20000000a00 */
[----:B------:R-:W-:Y:S01]  /*1700*/  FFMA.FTZ R20, R187, R167, R20 ;  /* 0x000000a7bb147223 */ /* 0x000fe20000010014 */
[----:B------:R-:W-:Y:S01]  /*1710*/  FADD.FTZ R197, R167, R197 ;  /* 0x000000c5a7c57221 */ /* 0x000fe20000010000 */
[----:B------:R-:W-:Y:S01]  /*1720*/  MOV R166, R150 ;  /* 0x0000009600a67202 */ /* 0x000fe20000000f00 */
[----:B--2---:R-:W-:Y:S01]  /*1730*/  FADD.FTZ R52, R52, -UR5 ;  /* 0x8000000534347e21 */ /* 0x004fe20008010000 */
[----:B------:R-:W-:-:S02]  /*1740*/  MOV R167, R148 ;  /* 0x0000009400a77202 */ /* 0x000fc40000000f00 */
[--C-:B------:R-:W-:Y:S02]  /*1750*/  SHF.R.U64 R148, R148, 0x10, R149.reuse ;  /* 0x0000001094947819 */ /* 0x100fe40000001295 */
[----:B------:R-:W-:Y:S02]  /*1760*/  MOV R170, R149 ;  /* 0x0000009500aa7202 */ /* 0x000fe40000000f00 */
[----:B------:R-:W-:Y:S02]  /*1770*/  SHF.R.U32.HI R171, RZ, 0x10, R149 ;  /* 0x00000010ffab7819 */ /* 0x000fe40000011695 */
[----:B------:R-:W-:Y:S02]  /*1780*/  SHF.R.U64 R149, R150, 0x10, R151 ;  /* 0x0000001096957819 */ /* 0x000fe40000001297 */
[----:B------:R-:W-:Y:S01]  /*1790*/  SHF.L.U32 R150, R166, 0x10, RZ ;  /* 0x00000010a6967819 */ /* 0x000fe200000006ff */
[----:B------:R-:W-:Y:S01]  /*17a0*/  FMUL.FTZ R166, R52, UR9 ;  /* 0x0000000934a67c20 */ /* 0x000fe20008410000 */
[----:B------:R-:W-:Y:S01]  /*17b0*/  SHF.L.U32 R167, R167, 0x10, RZ ;  /* 0x00000010a7a77819 */ /* 0x000fe200000006ff */
[----:B------:R-:W-:-:S02]  /*17c0*/  VIADD R135, R132, 0x400 ;  /* 0x0000040084877836 */ /* 0x000fc40000000000 */
[----:B------:R-:W-:Y:S01]  /*17d0*/  FADD.FTZ R53, R53, -UR5 ;  /* 0x8000000535357e21 */ /* 0x000fe20008010000 */
[----:B------:R-:W-:Y:S01]  /*17e0*/  FFMA.FTZ R19, R166, R150, R19 ;  /* 0x00000096a6137223 */ /* 0x000fe20000010013 */
[----:B------:R-:W-:Y:S01]  /*17f0*/  FADD.FTZ R196, R150, R196 ;  /* 0x000000c496c47221 */ /* 0x000fe20000010000 */
[----:B------:R-:W-:-:S04]  /*1800*/  IMAD.WIDE.U32 R152, R134, 0x8, R174 ;  /* 0x0000000886987825 */ /* 0x000fc800078e00ae */
[----:B------:R-:W-:Y:S01]  /*1810*/  FMUL.FTZ R150, R183, R150 ;  /* 0x00000096b7967220 */ /* 0x000fe20000410000 */
[----:B------:R-:W-:Y:S01]  /*1820*/  FFMA.FTZ R127, R166, R167, R127 ;  /* 0x000000a7a67f7223 */ /* 0x000fe2000001007f */
[----:B------:R-:W-:-:S04]  /*1830*/  IMAD.WIDE.U32 R154, R134, 0x8, R176 ;  /* 0x00000008869a7825 */ /* 0x000fc800078e00b0 */
[----:B------:R-:W-:Y:S01]  /*1840*/  FADD.FTZ R47, R167, R47 ;  /* 0x0000002fa72f7221 */ /* 0x000fe20000010000 */
[----:B------:R-:W-:Y:S01]  /*1850*/  FFMA.FTZ R167, R169, R167, R150 ;  /* 0x000000a7a9a77223 */ /* 0x000fe20000010096 */
[----:B------:R-:W2:Y:S01]  /*1860*/  LDL R183, [R1+0x38] ;  /* 0x0000380001b77983 */ /* 0x000ea20000100800 */
[----:B------:R-:W-:-:S04]  /*1870*/  IMAD.WIDE.U32 R56, R134, 0x10, R236 ;  /* 0x0000001086387825 */ /* 0x000fc800078e00ec */
[----:B------:R-:W-:Y:S01]  /*1880*/  FMUL.FTZ R169, R53, UR9 ;  /* 0x0000000935a97c20 */ /* 0x000fe20008410000 */
[----:B------:R-:W2:Y:S01]  /*1890*/  LDG.E.64 R152, desc[UR14][R152.64] ;  /* 0x0000000e98987981 */ /* 0x000ea2000c1e1b00 */
[----:B------:R-:W-:-:S03]  /*18a0*/  @P0 IMAD.WIDE.U32 R164, R135, 0x10, R164 ;  /* 0x0000001087a40825 */ /* 0x000fc600078e00a4 */
[----:B------:R-:W2:Y:S01]  /*18b0*/  LDL R53, [R1+0x2c] ;  /* 0x00002c0001357983 */ /* 0x000ea20000100800 */
[----:B------:R-:W-:-:S03]  /*18c0*/  SHF.L.U32 R149, R149, 0x10, RZ ;  /* 0x0000001095957819 */ /* 0x000fc600000006ff */
[----:B------:R-:W2:Y:S04]  /*18d0*/  LDG.E.64 R154, desc[UR14][R154.64] ;  /* 0x0000000e9a9a7981 */ /* 0x000ea8000c1e1b00 */
[----:B------:R-:W2:Y:S04]  /*18e0*/  LDG.E.128 R56, desc[UR14][R56.64] ;  /* 0x0000000e38387981 */ /* 0x000ea8000c1e1d00 */
[----:B------:R0:W5:Y:S04]  /*18f0*/  @P0 LDG.E.128 R84, desc[UR14][R164.64] ;  /* 0x0000000ea4540981 */ /* 0x000168000c1e1d00 */
[----:B------:R-:W2:Y:S01]  /*1900*/  LDL R52, [R1+0x30] ;  /* 0x0000300001347983 */ /* 0x000ea20000100800 */
[----:B------:R-:W-:-:S02]  /*1910*/  SHF.L.U32 R148, R148, 0x10, RZ ;  /* 0x0000001094947819 */ /* 0x000fc400000006ff */
[----:B0-----:R-:W-:-:S05]  /*1920*/  IADD3 R164, PT, PT, R132, 0x600, RZ ;  /* 0x0000060084a47810 */ /* 0x001fca0007ffe0ff */
[----:B---3--:R-:W-:-:S04]  /*1930*/  @P0 IMAD.WIDE.U32 R144, R164, 0x10, R144 ;  /* 0x00000010a4900825 */ /* 0x008fc800078e0090 */
[----:B------:R-:W-:Y:S01]  /*1940*/  FFMA.FTZ R18, R169, R149, R18 ;  /* 0x00000095a9127223 */ /* 0x000fe20000010012 */
[----:B------:R-:W-:Y:S01]  /*1950*/  FADD.FTZ R195, R149, R195 ;  /* 0x000000c395c37221 */ /* 0x000fe20000010000 */
[----:B------:R-:W-:Y:S01]  /*1960*/  FFMA.FTZ R126, R169, R148, R126 ;  /* 0x00000094a97e7223 */ /* 0x000fe2000001007e */
[----:B------:R-:W-:Y:S01]  /*1970*/  FADD.FTZ R46, R148, R46 ;  /* 0x0000002e942e7221 */ /* 0x000fe20000010000 */
[----:B------:R0:W5:Y:S01]  /*1980*/  @P0 LDG.E.128 R92, desc[UR14][R144.64] ;  /* 0x0000000e905c0981 */ /* 0x000162000c1e1d00 */
[----:B------:R-:W-:-:S04]  /*1990*/  IMAD.WIDE.U32 R140, R135, 0x8, R174 ;  /* 0x00000008878c7825 */ /* 0x000fc800078e00ae */
[----:B------:R-:W-:Y:S01]  /*19a0*/  FADD.FTZ R102, R102, -UR5 ;  /* 0x8000000566667e21 */ /* 0x000fe20008010000 */
[----:B0-----:R-:W-:-:S04]  /*19b0*/  IMAD.WIDE.U32 R144, R136, 0x8, R174 ;  /* 0x0000000888907825 */ /* 0x001fc800078e00ae */
[----:B------:R-:W-:Y:S01]  /*19c0*/  FMUL.FTZ R165, R102, UR9 ;  /* 0x0000000966a57c20 */ /* 0x000fe20008410000 */
[----:B------:R-:W-:-:S04]  /*19d0*/  @P0 IMAD.WIDE.U32 R142, R132, 0x10, R142 ;  /* 0x00000010848e0825 */ /* 0x000fc800078e008e */
[----:B------:R-:W-:Y:S01]  /*19e0*/  FFMA.FTZ R130, R163, R146, R130 ;  /* 0x00000092a3827223 */ /* 0x000fe20000010082 */
[----:B------:R-:W-:Y:S01]  /*19f0*/  FADD.FTZ R50, R146, R50 ;  /* 0x0000003292327221 */ /* 0x000fe20000010000 */
[----:B------:R-:W-:Y:S01]  /*1a00*/  FFMA.FTZ R21, R165, R147, R21 ;  /* 0x00000093a5157223 */ /* 0x000fe20000010015 */
[----:B------:R-:W-:Y:S01]  /*1a10*/  FADD.FTZ R198, R147, R198 ;  /* 0x000000c693c67221 */ /* 0x000fe20000010000 */
[----:B------:R0:W5:Y:S01]  /*1a20*/  @P0 LDG.E.128 R72, desc[UR14][R142.64] ;  /* 0x0000000e8e480981 */ /* 0x000162000c1e1d00 */
[----:B------:R-:W-:Y:S01]  /*1a30*/  MOV R173, R151 ;  /* 0x0000009700ad7202 */ /* 0x000fe20000000f00 */
[----:B------:R-:W-:Y:S01]  /*1a40*/  IMAD.WIDE.U32 R146, R136, 0x8, R176 ;  /* 0x0000000888927825 */ /* 0x000fe200078e00b0 */
[----:B------:R-:W-:-:S03]  /*1a50*/  SHF.R.U32.HI R172, RZ, 0x10, R151 ;  /* 0x00000010ffac7819 */ /* 0x000fc60000011697 */
[----:B------:R-:W-:Y:S01]  /*1a60*/  FADD.FTZ R54, R54, -UR5 ;  /* 0x8000000536367e21 */ /* 0x000fe20008010000 */
[----:B------:R-:W-:Y:S01]  /*1a70*/  SHF.L.U32 R170, R170, 0x10, RZ ;  /* 0x00000010aaaa7819 */ /* 0x000fe200000006ff */
[----:B------:R-:W-:Y:S01]  /*1a80*/  IMAD.WIDE.U32 R150, R164, 0x8, R176 ;  /* 0x00000008a4967825 */ /* 0x000fe200078e00b0 */
[----:B------:R-:W-:-:S03]  /*1a90*/  SHF.L.U32 R171, R171, 0x10, RZ ;  /* 0x00000010abab7819 */ /* 0x000fc600000006ff */
[----:B------:R-:W-:Y:S01]  /*1aa0*/  FADD.FTZ R55, R55, -UR5 ;  /* 0x8000000537377e21 */ /* 0x000fe20008010000 */
[----:B------:R-:W3:Y:S01]  /*1ab0*/  LDG.E.64 R140, desc[UR14][R140.64] ;  /* 0x0000000e8c8c7981 */ /* 0x000ee2000c1e1b00 */
[----:B0-----:R-:W-:-:S03]  /*1ac0*/  IMAD.WIDE.U32 R142, R135, 0x8, R176 ;  /* 0x00000008878e7825 */ /* 0x001fc600078e00b0 */
[----:B------:R-:W3:Y:S04]  /*1ad0*/  LDL R177, [R1+0x1c] ;  /* 0x00001c0001b17983 */ /* 0x000ee80000100800 */
[----:B------:R-:W3:Y:S01]  /*1ae0*/  LDL R176, [R1+0x20] ;  /* 0x0000200001b07983 */ /* 0x000ee20000100800 */
[----:B----4-:R-:W-:Y:S01]  /*1af0*/  FMUL.FTZ R168, R168, R149 ;  /* 0x00000095a8a87220 */ /* 0x010fe20000410000 */
[----:B------:R-:W-:Y:S01]  /*1b00*/  IMAD.U32 R173, R173, 0x10000, RZ ;  /* 0x00010000adad7824 */ /* 0x000fe200078e00ff */
[----:B------:R-:W-:Y:S01]  /*1b10*/  SHF.L.U32 R172, R172, 0x10, RZ ;  /* 0x00000010acac7819 */ /* 0x000fe200000006ff */
[----:B------:R-:W-:Y:S01]  /*1b20*/  FADD.FTZ R45, R170, R45 ;  /* 0x0000002daa2d7221 */ /* 0x000fe20000010000 */
[----:B------:R-:W-:Y:S01]  /*1b30*/  FFMA.FTZ R168, R179, R148, R168 ;  /* 0x00000094b3a87223 */ /* 0x000fe200000100a8 */
[----:B------:R-:W-:Y:S01]  /*1b40*/  IMAD.WIDE.U32 R148, R164, 0x8, R174 ;  /* 0x00000008a4947825 */ /* 0x000fe200078e00ae */
[----:B------:R-:W4:Y:S04]  /*1b50*/  LDG.E.64 R142, desc[UR14][R142.64] ;  /* 0x0000000e8e8e7981 */ /* 0x000f28000c1e1b00 */
[----:B------:R-:W4:Y:S04]  /*1b60*/  LDL R174, [R1+0x28] ;  /* 0x0000280001ae7983 */ /* 0x000f280000100800 */
[----:B------:R-:W4:Y:S01]  /*1b70*/  LDL R175, [R1+0x14] ;  /* 0x0000140001af7983 */ /* 0x000f220000100800 */
[----:B------:R-:W-:Y:S01]  /*1b80*/  FMUL.FTZ R179, R54, UR9 ;  /* 0x0000000936b37c20 */ /* 0x000fe20008410000 */
[----:B------:R-:W-:Y:S01]  /*1b90*/  FMUL.FTZ R182, R182, R173 ;  /* 0x000000adb6b67220 */ /* 0x000fe20000410000 */
[----:B------:R-:W-:Y:S01]  /*1ba0*/  FADD.FTZ R194, R173, R194 ;  /* 0x000000c2adc27221 */ /* 0x000fe20000010000 */
[----:B--2---:R-:W-:Y:S01]  /*1bb0*/  FADD.FTZ R56, R56, -UR5 ;  /* 0x8000000538387e21 */ /* 0x004fe20008010000 */
[-C--:B------:R-:W-:Y:S01]  /*1bc0*/  FFMA.FTZ R125, R179, R170.reuse, R125 ;  /* 0x000000aab37d7223 */ /* 0x080fe2000001007d */
[----:B------:R-:W-:Y:S01]  /*1bd0*/  FFMA.FTZ R182, R183, R170, R182 ;  /* 0x000000aab7b67223 */ /* 0x000fe200000100b6 */
[----:B------:R-:W-:Y:S01]  /*1be0*/  FMUL.FTZ R184, R53, R172 ;  /* 0x000000ac35b87220 */ /* 0x000fe20000410000 */
[----:B------:R-:W-:Y:S01]  /*1bf0*/  MOV R170, R152 ;  /* 0x0000009800aa7202 */ /* 0x000fe20000000f00 */
[----:B------:R-:W-:Y:S01]  /*1c00*/  FADD.FTZ R57, R57, -UR5 ;  /* 0x8000000539397e21 */ /* 0x000fe20008010000 */
[----:B------:R-:W-:Y:S01]  /*1c10*/  SHF.R.U64 R54, R152, 0x10, R153 ;  /* 0x0000001098367819 */ /* 0x000fe20000001299 */
[----:B------:R-:W-:Y:S01]  /*1c20*/  FADD.FTZ R193, R172, R193 ;  /* 0x000000c1acc17221 */ /* 0x000fe20000010000 */
[----:B------:R-:W-:Y:S01]  /*1c30*/  MOV R152, R154 ;  /* 0x0000009a00987202 */ /* 0x000fe20000000f00 */
[----:B------:R-:W-:Y:S01]  /*1c40*/  FFMA.FTZ R184, R52, R171, R184 ;  /* 0x000000ab34b87223 */ /* 0x000fe200000100b8 */
[----:B------:R-:W-:Y:S01]  /*1c50*/  MOV R52, R153 ;  /* 0x0000009900347202 */ /* 0x000fe20000000f00 */
[----:B-1----:R-:W-:Y:S01]  /*1c60*/  @P0 IMAD.WIDE.U32 R64, R133, 0x10, R64 ;  /* 0x0000001085400825 */ /* 0x002fe200078e0040 */
[----:B------:R-:W-:-:S03]  /*1c70*/  SHF.R.U32.HI R53, RZ, 0x10, R153 ;  /* 0x00000010ff357819 */ /* 0x000fc60000011699 */
[----:B------:R-:W-:Y:S01]  /*1c80*/  FMUL.FTZ R153, R56, UR9 ;  /* 0x0000000938997c20 */ /* 0x000fe20008410000 */
[----:B------:R-:W-:Y:S01]  /*1c90*/  SHF.L.U32 R152, R152, 0x10, RZ ;  /* 0x0000001098987819 */ /* 0x000fe200000006ff */
[----:B------:R-:W-:Y:S01]  /*1ca0*/  FFMA.FTZ R17, R179, R173, R17 ;  /* 0x000000adb3117223 */ /* 0x000fe20000010011 */
[----:B------:R-:W-:Y:S01]  /*1cb0*/  SHF.L.U32 R170, R170, 0x10, RZ ;  /* 0x00000010aaaa7819 */ /* 0x000fe200000006ff */
[----:B------:R-:W2:Y:S02]  /*1cc0*/  LDL R173, [R1+0x18] ;  /* 0x0000180001ad7983 */ /* 0x000ea40000100800 */
[-C--:B------:R-:W-:Y:S01]  /*1cd0*/  FFMA.FTZ R15, R153, R152.reuse, R15 ;  /* 0x00000098990f7223 */ /* 0x080fe2000001000f */
[----:B------:R-:W-:Y:S01]  /*1ce0*/  FADD.FTZ R192, R152, R192 ;  /* 0x000000c098c07221 */ /* 0x000fe20000010000 */
[----:B------:R-:W-:Y:S01]  /*1cf0*/  FMUL.FTZ R152, R238, R152 ;  /* 0x00000098ee987220 */ /* 0x000fe20000410000 */
[----:B------:R-:W2:Y:S01]  /*1d00*/  LDL R56, [R1+0x10] ;  /* 0x0000100001387983 */ /* 0x000ea20000100800 */
[----:B------:R-:W-:Y:S01]  /*1d10*/  FMUL.FTZ R183, R55, UR9 ;  /* 0x0000000937b77c20 */ /* 0x000fe20008410000 */
[----:B------:R-:W-:-:S02]  /*1d20*/  SHF.R.U64 R154, R154, 0x10, R155 ;  /* 0x000000109a9a7819 */ /* 0x000fc4000000129b */
[----:B------:R-:W-:Y:S01]  /*1d30*/  MOV R55, R155 ;  /* 0x0000009b00377202 */ /* 0x000fe20000000f00 */
[----:B------:R-:W-:Y:S01]  /*1d40*/  FFMA.FTZ R16, R183, R172, R16 ;  /* 0x000000acb7107223 */ /* 0x000fe20000010010 */
[----:B------:R-:W-:Y:S01]  /*1d50*/  SHF.R.U32.HI R172, RZ, 0x10, R155 ;  /* 0x00000010ffac7819 */ /* 0x000fe2000001169b */
[----:B------:R-:W-:Y:S01]  /*1d60*/  FMUL.FTZ R155, R57, UR9 ;  /* 0x00000009399b7c20 */ /* 0x000fe20008410000 */
[----:B------:R-:W-:Y:S01]  /*1d70*/  SHF.L.U32 R154, R154, 0x10, RZ ;  /* 0x000000109a9a7819 */ /* 0x000fe200000006ff */
[----:B------:R0:W5:Y:S04]  /*1d80*/  @P0 LDG.E.128 R76, desc[UR14][R64.64] ;  /* 0x0000000e404c0981 */ /* 0x000168000c1e1d00 */
[----:B------:R-:W-:Y:S01]  /*1d90*/  FFMA.FTZ R14, R155, R154, R14 ;  /* 0x0000009a9b0e7223 */ /* 0x000fe2000001000e */
[----:B------:R-:W-:Y:S01]  /*1da0*/  FADD.FTZ R191, R154, R191 ;  /* 0x000000bf9abf7221 */ /* 0x000fe20000010000 */
[----:B------:R-:W-:Y:S01]  /*1db0*/  SHF.L.U32 R55, R55, 0x10, RZ ;  /* 0x0000001037377819 */ /* 0x000fe200000006ff */
[----:B------:R-:W-:Y:S01]  /*1dc0*/  @P0 IMAD.WIDE.U32 R66, R134, 0x10, R66 ;  /* 0x0000001086420825 */ /* 0x000fe200078e0042 */
[----:B------:R-:W-:-:S03]  /*1dd0*/  SHF.L.U32 R54, R54, 0x10, RZ ;  /* 0x0000001036367819 */ /* 0x000fc600000006ff */
[----:B------:R-:W-:Y:S01]  /*1de0*/  FFMA.FTZ R123, R153, R170, R123 ;  /* 0x000000aa997b7223 */ /* 0x000fe2000001007b */
[----:B------:R-:W-:Y:S01]  /*1df0*/  FADD.FTZ R43, R170, R43 ;  /* 0x0000002baa2b7221 */ /* 0x000fe20000010000 */
[----:B0-----:R-:W-:Y:S01]  /*1e00*/  IMAD.WIDE.U32 R64, R135, 0x10, R236 ;  /* 0x0000001087407825 */ /* 0x001fe200078e00ec */
[----:B------:R0:W5:Y:S03]  /*1e10*/  @P0 LDG.E.128 R80, desc[UR14][R66.64] ;  /* 0x0000000e42500981 */ /* 0x000166000c1e1d00 */
[----:B------:R-:W-:Y:S01]  /*1e20*/  FFMA.FTZ R129, R165, R100, R129 ;  /* 0x00000064a5817223 */ /* 0x000fe20000010081 */
[----:B------:R-:W-:Y:S01]  /*1e30*/  FADD.FTZ R49, R100, R49 ;  /* 0x0000003164317221 */ /* 0x000fe20000010000 */
[----:B------:R-:W2:Y:S04]  /*1e40*/  LDG.E.64 R144, desc[UR14][R144.64] ;  /* 0x0000000e90907981 */ /* 0x000ea8000c1e1b00 */
[----:B------:R-:W2:Y:S04]  /*1e50*/  LDG.E.64 R146, desc[UR14][R146.64] ;  /* 0x0000000e92927981 */ /* 0x000ea8000c1e1b00 */
[----:B------:R-:W2:Y:S01]  /*1e60*/  LDG.E.128 R64, desc[UR14][R64.64] ;  /* 0x0000000e40407981 */ /* 0x000ea2000c1e1d00 */
[----:B---3--:R-:W-:-:S03]  /*1e70*/  FMUL.FTZ R154, R177, R154 ;  /* 0x0000009ab19a7220 */ /* 0x008fc60000410000 */
[----:B------:R-:W3:Y:S01]  /*1e80*/  LDL R177, [R1+0x4] ;  /* 0x0000040001b17983 */ /* 0x000ee20000100800 */
[----:B------:R-:W-:-:S03]  /*1e90*/  FFMA.FTZ R154, R176, R54, R154 ;  /* 0x00000036b09a7223 */ /* 0x000fc6000001009a */
[----:B------:R-:W3:Y:S01]  /*1ea0*/  LDL R176, [R1+0x8] ;  /* 0x0000080001b07983 */ /* 0x000ee20000100800 */
[----:B------:R-:W-:-:S03]  /*1eb0*/  IMAD.WIDE.U32 R100, R136, 0x10, R236 ;  /* 0x0000001088647825 */ /* 0x000fc600078e00ec */
[----:B------:R-:W3:Y:S04]  /*1ec0*/  LDG.E.64 R148, desc[UR14][R148.64] ;  /* 0x0000000e94947981 */ /* 0x000ee8000c1e1b00 */
[----:B------:R-:W3:Y:S01]  /*1ed0*/  LDG.E.128 R100, desc[UR14][R100.64] ;  /* 0x0000000e64647981 */ /* 0x000ee2000c1e1d00 */
[----:B------:R-:W-:Y:S01]  /*1ee0*/  FADD.FTZ R59, R59, -UR5 ;  /* 0x800000053b3b7e21 */ /* 0x000fe20008010000 */
[----:B------:R-:W-:Y:S02]  /*1ef0*/  FADD.FTZ R58, R58, -UR5 ;  /* 0x800000053a3a7e21 */ /* 0x000fe40008010000 */
[----:B------:R-:W3:Y:S01]  /*1f00*/  LDG.E.64 R150, desc[UR14][R150.64] ;  /* 0x0000000e96967981 */ /* 0x000ee2000c1e1b00 */
[----:B----4-:R-:W-:-:S03]  /*1f10*/  FFMA.FTZ R152, R174, R170, R152 ;  /* 0x000000aaae987223 */ /* 0x010fc60000010098 */
[----:B------:R-:W4:Y:S01]  /*1f20*/  LDL R174, [R1+0xc] ;  /* 0x00000c0001ae7983 */ /* 0x000f220000100800 */
[----:B------:R-:W-:-:S03]  /*1f30*/  FMUL.FTZ R170, R175, R55 ;  /* 0x00000037afaa7220 */ /* 0x000fc60000410000 */
[----:B------:R-:W4:Y:S01]  /*1f40*/  LDL R175, [R1] ;  /* 0x0000000001af7983 */ /* 0x000f220000100800 */
[----:B------:R-:W-:Y:S02]  /*1f50*/  SHF.L.U32 R52, R52, 0x10, RZ ;  /* 0x0000001034347819 */ /* 0x000fe400000006ff */
[----:B------:R-:W-:Y:S01]  /*1f60*/  SHF.L.U32 R172, R172, 0x10, RZ ;  /* 0x00000010acac7819 */ /* 0x000fe200000006ff */
[----:B------:R-:W-:Y:S01]  /*1f70*/  FFMA.FTZ R124, R183, R171, R124 ;  /* 0x000000abb77c7223 */ /* 0x000fe2000001007c */
[----:B------:R-:W-:Y:S01]  /*1f80*/  FADD.FTZ R44, R171, R44 ;  /* 0x0000002cab2c7221 */ /* 0x000fe20000010000 */
[----:B------:R-:W-:Y:S01]  /*1f90*/  SHF.L.U32 R53, R53, 0x10, RZ ;  /* 0x0000001035357819 */ /* 0x000fe200000006ff */
[----:B------:R-:W-:Y:S01]  /*1fa0*/  FMUL.FTZ R171, R58, UR9 ;  /* 0x000000093aab7c20 */ /* 0x000fe20008410000 */
[----:B------:R-:W-:Y:S01]  /*1fb0*/  FADD.FTZ R189, R172, R189 ;  /* 0x000000bdacbd7221 */ /* 0x000fe20000010000 */
[----:B------:R-:W-:Y:S02]  /*1fc0*/  FADD.FTZ R41, R52, R41 ;  /* 0x0000002934297221 */ /* 0x000fe40000010000 */
[----:B------:R-:W-:Y:S01]  /*1fd0*/  FFMA.FTZ R121, R171, R52, R121 ;  /* 0x00000034ab797223 */ /* 0x000fe20000010079 */
[----:B------:R-:W-:Y:S01]  /*1fe0*/  FADD.FTZ R40, R53, R40 ;  /* 0x0000002835287221 */ /* 0x000fe20000010000 */
[----:B------:R-:W-:Y:S01]  /*1ff0*/  FFMA.FTZ R122, R155, R54, R122 ;  /* 0x000000369b7a7223 */ /* 0x000fe2000001007a */
[----:B------:R-:W-:Y:S01]  /*2000*/  FADD.FTZ R42, R54, R42 ;  /* 0x0000002a362a7221 */ /* 0x000fe20000010000 */
[----:B------:R-:W-:Y:S01]  /*2010*/  FFMA.FTZ R13, R171, R55, R13 ;  /* 0x00000037ab0d7223 */ /* 0x000fe2000001000d */
[----:B------:R-:W-:Y:S01]  /*2020*/  FADD.FTZ R190, R55, R190 ;  /* 0x000000be37be7221 */ /* 0x000fe20000010000 */
[----:B--2---:R-:W-:Y:S01]  /*2030*/  FFMA.FTZ R170, R173, R52, R170 ;  /* 0x00000034adaa7223 */ /* 0x004fe200000100aa */
[----:B------:R-:W-:-:S04]  /*2040*/  FMUL.FTZ R173, R59, UR9 ;  /* 0x000000093bad7c20 */ /* 0x000fc80008410000 */
[C---:B------:R-:W-:Y:S01]  /*2050*/  FFMA.FTZ R12, R173.reuse, R172, R12 ;  /* 0x000000acad0c7223 */ /* 0x040fe2000001000c */
[----:B------:R-:W-:Y:S01]  /*2060*/  FFMA.FTZ R120, R173, R53, R120 ;  /* 0x00000035ad787223 */ /* 0x000fe20000010078 */
[--C-:B------:R-:W-:Y:S01]  /*2070*/  SHF.R.U64 R58, R156, 0x10, R157.reuse ;  /* 0x000000109c3a7819 */ /* 0x100fe2000000129d */
[----:B------:R-:W-:Y:S01]  /*2080*/  FADD.FTZ R60, R60, -UR5 ;  /* 0x800000053c3c7e21 */ /* 0x000fe20008010000 */
[----:B------:R-:W-:Y:S01]  /*2090*/  SHF.R.U32.HI R57, RZ, 0x10, R157 ;  /* 0x00000010ff397819 */ /* 0x000fe2000001169d */
[----:B------:R-:W-:Y:S01]  /*20a0*/  FADD.FTZ R61, R61, -UR5 ;  /* 0x800000053d3d7e21 */ /* 0x000fe20008010000 */
[----:B------:R-:W-:Y:S01]  /*20b0*/  MOV R59, R159 ;  /* 0x0000009f003b7202 */ /* 0x000fe20000000f00 */
[----:B------:R-:W-:-:S03]  /*20c0*/  FADD.FTZ R62, R62, -UR5 ;  /* 0x800000053e3e7e21 */ /* 0x000fc60008010000 */
[----:B------:R-:W-:Y:S01]  /*20d0*/  SHF.L.U32 R59, R59, 0x10, RZ ;  /* 0x000000103b3b7819 */ /* 0x000fe200000006ff */
[----:B------:R-:W-:Y:S01]  /*20e0*/  FADD.FTZ R63, R63, -UR5 ;  /* 0x800000053f3f7e21 */ /* 0x000fe20008010000 */
[----:B------:R-:W-:Y:S01]  /*20f0*/  SHF.L.U32 R57, R57, 0x10, RZ ;  /* 0x0000001039397819 */ /* 0x000fe200000006ff */
[----:B------:R-:W-:Y:S02]  /*2100*/  IMAD.U32 R58, R58, 0x10000, RZ ;  /* 0x000100003a3a7824 */ /* 0x000fe400078e00ff */
[----:B------:R-:W-:Y:S02]  /*2110*/  FADD.FTZ R202, R59, R202 ;  /* 0x000000ca3bca7221 */ /* 0x000fe40000010000 */
[----:B------:R-:W-:Y:S01]  /*2120*/  FADD.FTZ R38, R58, R38 ;  /* 0x000000263a267221 */ /* 0x000fe20000010000 */
[----:B------:R-:W-:Y:S01]  /*2130*/  FADD.FTZ R36, R57, R36 ;  /* 0x0000002439247221 */ /* 0x000fe20000010000 */
[----:B------:R-:W-:Y:S01]  /*2140*/  FADD.FTZ R65, R65, -UR5 ;  /* 0x8000000541417e21 */ /* 0x000fe20008010000 */
[----:B0-----:R-:W-:Y:S01]  /*2150*/  FADD.FTZ R67, R67, -UR5 ;  /* 0x8000000543437e21 */ /* 0x001fe20008010000 */
[----:B------:R-:W-:Y:S01]  /*2160*/  FADD.FTZ R64, R64, -UR5 ;  /* 0x8000000540407e21 */ /* 0x000fe20008010000 */
[----:B------:R-:W-:Y:S01]  /*2170*/  FADD.FTZ R66, R66, -UR5 ;  /* 0x8000000542427e21 */ /* 0x000fe20008010000 */
[----:B------:R-:W-:Y:S01]  /*2180*/  FMUL.FTZ R65, R65, UR9 ;  /* 0x0000000941417c20 */ /* 0x000fe20008410000 */
[----:B------:R-:W-:Y:S01]  /*2190*/  FMUL.FTZ R67, R67, UR9 ;  /* 0x0000000943437c20 */ /* 0x000fe20008410000 */
[----:B------:R-:W-:Y:S01]  /*21a0*/  FMUL.FTZ R64, R64, UR9 ;  /* 0x0000000940407c20 */ /* 0x000fe20008410000 */
[----:B------:R-:W-:Y:S01]  /*21b0*/  FMUL.FTZ R66, R66, UR9 ;  /* 0x0000000942427c20 */ /* 0x000fe20008410000 */
[----:B---3--:R-:W-:Y:S01]  /*21c0*/  FADD.FTZ R101, R101, -UR5 ;  /* 0x8000000565657e21 */ /* 0x008fe20008010000 */
[----:B----4-:R-:W-:-:S04]  /*21d0*/  FMUL.FTZ R172, R174, R172 ;  /* 0x000000acaeac7220 */ /* 0x010fc80000410000 */
[----:B------:R-:W-:Y:S01]  /*21e0*/  FFMA.FTZ R172, R56, R53, R172 ;  /* 0x0000003538ac7223 */ /* 0x000fe200000100ac */
[----:B------:R-:W-:-:S06]  /*21f0*/  IMAD.WIDE.U32 R52, R164, 0x10, R236 ;  /* 0x00000010a4347825 */ /* 0x000fcc00078e00ec */
[----:B------:R-:W2:Y:S01]  /*2200*/  LDG.E.128 R52, desc[UR14][R52.64] ;  /* 0x0000000e34347981 */ /* 0x000ea2000c1e1d00 */
[----:B------:R-:W-:Y:S02]  /*2210*/  MOV R174, R156 ;  /* 0x0000009c00ae7202 */ /* 0x000fe40000000f00 */
[----:B------:R-:W-:Y:S02]  /*2220*/  MOV R156, R158 ;  /* 0x0000009e009c7202 */ /* 0x000fe40000000f00 */
[----:B------:R-:W-:Y:S02]  /*2230*/  MOV R56, R157 ;  /* 0x0000009d00387202 */ /* 0x000fe40000000f00 */
[----:B------:R-:W-:Y:S02]  /*2240*/  SHF.R.U64 R157, R158, 0x10, R159 ;  /* 0x000000109e9d7819 */ /* 0x000fe4000000129f */
[----:B------:R-:W-:Y:S01]  /*2250*/  SHF.L.U32 R158, R156, 0x10, RZ ;  /* 0x000000109c9e7819 */ /* 0x000fe200000006ff */
[----:B------:R-:W-:-:S04]  /*2260*/  FMUL.FTZ R156, R60, UR9 ;  /* 0x000000093c9c7c20 */ /* 0x000fc80008410000 */
[-C--:B------:R-:W-:Y:S01]  /*2270*/  FFMA.FTZ R11, R156, R158.reuse, R11 ;  /* 0x0000009e9c0b7223 */ /* 0x080fe2000001000b */
[----:B------:R-:W-:Y:S01]  /*2280*/  FADD.FTZ R204, R158, R204 ;  /* 0x000000cc9ecc7221 */ /* 0x000fe20000010000 */
[----:B------:R-:W-:Y:S01]  /*2290*/  FMUL.FTZ R60, R177, R158 ;  /* 0x0000009eb13c7220 */ /* 0x000fe20000410000 */
[----:B------:R-:W-:Y:S01]  /*22a0*/  SHF.L.U32 R158, R157, 0x10, RZ ;  /* 0x000000109d9e7819 */ /* 0x000fe200000006ff */
[----:B------:R-:W-:Y:S01]  /*22b0*/  FMUL.FTZ R157, R61, UR9 ;  /* 0x000000093d9d7c20 */ /* 0x000fe20008410000 */
[----:B------:R-:W-:-:S03]  /*22c0*/  SHF.L.U32 R56, R56, 0x10, RZ ;  /* 0x0000001038387819 */ /* 0x000fc600000006ff */
[-C--:B------:R-:W-:Y:S01]  /*22d0*/  FFMA.FTZ R10, R157, R158.reuse, R10 ;  /* 0x0000009e9d0a7223 */ /* 0x080fe2000001000a */
[----:B------:R-:W-:Y:S01]  /*22e0*/  FADD.FTZ R203, R158, R203 ;  /* 0x000000cb9ecb7221 */ /* 0x000fe20000010000 */
[----:B------:R-:W-:Y:S01]  /*22f0*/  FMUL.FTZ R61, R250, R158 ;  /* 0x0000009efa3d7220 */ /* 0x000fe20000410000 */
[----:B------:R-:W-:Y:S01]  /*2300*/  FMUL.FTZ R158, R62, UR9 ;  /* 0x000000093e9e7c20 */ /* 0x000fe20008410000 */
[----:B------:R-:W-:Y:S01]  /*2310*/  FMUL.FTZ R62, R248, R59 ;  /* 0x0000003bf83e7220 */ /* 0x000fe20000410000 */
[----:B------:R-:W-:Y:S01]  /*2320*/  SHF.R.U32.HI R159, RZ, 0x10, R159 ;  /* 0x00000010ff9f7819 */ /* 0x000fe2000001169f */
[----:B------:R-:W-:Y:S01]  /*2330*/  FADD.FTZ R37, R56, R37 ;  /* 0x0000002538257221 */ /* 0x000fe20000010000 */
[-C--:B------:R-:W-:Y:S01]  /*2340*/  FFMA.FTZ R117, R158, R56.reuse, R117 ;  /* 0x000000389e757223 */ /* 0x080fe20000010075 */
[----:B------:R-:W-:Y:S01]  /*2350*/  FFMA.FTZ R62, R249, R56, R62 ;  /* 0x00000038f93e7223 */ /* 0x000fe2000001003e */
[----:B------:R-:W-:Y:S01]  /*2360*/  SHF.L.U32 R56, R159, 0x10, RZ ;  /* 0x000000109f387819 */ /* 0x000fe200000006ff */
[----:B------:R-:W-:Y:S01]  /*2370*/  FMUL.FTZ R159, R63, UR9 ;  /* 0x000000093f9f7c20 */ /* 0x000fe20008410000 */
[----:B------:R-:W-:-:S03]  /*2380*/  SHF.L.U32 R174, R174, 0x10, RZ ;  /* 0x00000010aeae7819 */ /* 0x000fc600000006ff */
[----:B------:R-:W-:Y:S01]  /*2390*/  FMUL.FTZ R63, R246, R56 ;  /* 0x00000038f63f7220 */ /* 0x000fe20000410000 */
[-C--:B------:R-:W-:Y:S01]  /*23a0*/  FFMA.FTZ R118, R157, R58.reuse, R118 ;  /* 0x0000003a9d767223 */ /* 0x080fe20000010076 */
[----:B------:R-:W-:Y:S01]  /*23b0*/  FFMA.FTZ R61, R175, R58, R61 ;  /* 0x0000003aaf3d7223 */ /* 0x000fe2000001003d */
[C---:B------:R-:W-:Y:S01]  /*23c0*/  FFMA.FTZ R211, R159.reuse, R56, R211 ;  /* 0x000000389fd37223 */ /* 0x040fe200000100d3 */
[----:B------:R-:W-:Y:S01]  /*23d0*/  FADD.FTZ R201, R56, R201 ;  /* 0x000000c938c97221 */ /* 0x000fe20000010000 */
[-C--:B------:R-:W-:Y:S01]  /*23e0*/  FFMA.FTZ R116, R159, R57.reuse, R116 ;  /* 0x000000399f747223 */ /* 0x080fe20000010074 */
[----:B------:R-:W-:Y:S01]  /*23f0*/  FFMA.FTZ R63, R247, R57, R63 ;  /* 0x00000039f73f7223 */ /* 0x000fe2000001003f */
[----:B------:R-:W-:Y:S01]  /*2400*/  FFMA.FTZ R212, R158, R59, R212 ;  /* 0x0000003b9ed47223 */ /* 0x000fe200000100d4 */
[----:B------:R-:W-:Y:S01]  /*2410*/  SHF.R.U64 R58, R140, 0x10, R141 ;  /* 0x000000108c3a7819 */ /* 0x000fe2000000128d */
[-C--:B------:R-:W-:Y:S01]  /*2420*/  FFMA.FTZ R119, R156, R174.reuse, R119 ;  /* 0x000000ae9c777223 */ /* 0x080fe20000010077 */
[----:B------:R-:W-:Y:S01]  /*2430*/  MOV R56, R141 ;  /* 0x0000008d00387202 */ /* 0x000fe20000000f00 */
[----:B------:R-:W-:Y:S01]  /*2440*/  FADD.FTZ R39, R174, R39 ;  /* 0x00000027ae277221 */ /* 0x000fe20000010000 */
[----:B------:R-:W-:Y:S01]  /*2450*/  SHF.R.U32.HI R57, RZ, 0x10, R141 ;  /* 0x00000010ff397819 */ /* 0x000fe2000001168d */
[----:B------:R-:W-:Y:S01]  /*2460*/  FFMA.FTZ R60, R176, R174, R60 ;  /* 0x000000aeb03c7223 */ /* 0x000fe2000001003c */
[----:B------:R-:W-:-:S02]  /*2470*/  SHF.R.U64 R141, R142, 0x10, R143 ;  /* 0x000000108e8d7819 */ /* 0x000fc4000000128f */
[----:B------:R-:W-:Y:S02]  /*2480*/  MOV R59, R143 ;  /* 0x0000008f003b7202 */ /* 0x000fe40000000f00 */
[----:B------:R-:W-:Y:S02]  /*2490*/  MOV R174, R140 ;  /* 0x0000008c00ae7202 */ /* 0x000fe40000000f00 */
[----:B------:R-:W-:Y:S02]  /*24a0*/  SHF.R.U32.HI R143, RZ, 0x10, R143 ;  /* 0x00000010ff8f7819 */ /* 0x000fe4000001168f */
[----:B------:R-:W-:Y:S02]  /*24b0*/  MOV R140, R142 ;  /* 0x0000008e008c7202 */ /* 0x000fe40000000f00 */
[----:B------:R-:W-:Y:S02]  /*24c0*/  SHF.L.U32 R141, R141, 0x10, RZ ;  /* 0x000000108d8d7819 */ /* 0x000fe400000006ff */
[----:B------:R-:W-:-:S02]  /*24d0*/  SHF.L.U32 R143, R143, 0x10, RZ ;  /* 0x000000108f8f7819 */ /* 0x000fc400000006ff */
[----:B------:R-:W-:Y:S02]  /*24e0*/  SHF.L.U32 R140, R140, 0x10, RZ ;  /* 0x000000108c8c7819 */ /* 0x000fe400000006ff */
[----:B------:R-:W-:Y:S01]  /*24f0*/  SHF.L.U32 R59, R59, 0x10, RZ ;  /* 0x000000103b3b7819 */ /* 0x000fe200000006ff */
[----:B------:R-:W-:Y:S01]  /*2500*/  FFMA.FTZ R217, R65, R141, R217 ;  /* 0x0000008d41d97223 */ /* 0x000fe200000100d9 */
[----:B------:R-:W-:Y:S01]  /*2510*/  SHF.L.U32 R58, R58, 0x10, RZ ;  /* 0x000000103a3a7819 */ /* 0x000fe200000006ff */
[----:B------:R-:W-:Y:S01]  /*2520*/  FADD.FTZ R185, R141, R185 ;  /* 0x000000b98db97221 */ /* 0x000fe20000010000 */
[----:B------:R-:W-:Y:S01]  /*2530*/  SHF.L.U32 R56, R56, 0x10, RZ ;  /* 0x0000001038387819 */ /* 0x000fe200000006ff */
[----:B------:R-:W-:Y:S01]  /*2540*/  FFMA.FTZ R215, R67, R143, R215 ;  /* 0x0000008f43d77223 */ /* 0x000fe200000100d7 */
[----:B------:R-:W-:Y:S01]  /*2550*/  SHF.L.U32 R57, R57, 0x10, RZ ;  /* 0x0000001039397819 */ /* 0x000fe200000006ff */
[----:B------:R-:W-:Y:S01]  /*2560*/  FADD.FTZ R180, R143, R180 ;  /* 0x000000b48fb47221 */ /* 0x000fe20000010000 */
[----:B------:R-:W-:Y:S01]  /*2570*/  SHF.L.U32 R174, R174, 0x10, RZ ;  /* 0x00000010aeae7819 */ /* 0x000fe200000006ff */
[-C--:B------:R-:W-:Y:S01]  /*2580*/  FFMA.FTZ R218, R64, R140.reuse, R218 ;  /* 0x0000008c40da7223 */ /* 0x080fe200000100da */
[----:B------:R-:W-:Y:S01]  /*2590*/  FADD.FTZ R186, R140, R186 ;  /* 0x000000ba8cba7221 */ /* 0x000fe20000010000 */
[----:B------:R-:W-:Y:S01]  /*25a0*/  FMUL.FTZ R141, R242, R141 ;  /* 0x0000008df28d7220 */ /* 0x000fe20000410000 */
[----:B------:R-:W-:Y:S01]  /*25b0*/  FMUL.FTZ R142, R240, R59 ;  /* 0x0000003bf08e7220 */ /* 0x000fe20000410000 */
[----:B------:R-:W-:Y:S01]  /*25c0*/  FMUL.FTZ R143, R235, R143 ;  /* 0x0000008feb8f7220 */ /* 0x000fe20000410000 */
[----:B------:R-:W-:Y:S01]  /*25d0*/  FMUL.FTZ R140, R244, R140 ;  /* 0x0000008cf48c7220 */ /* 0x000fe20000410000 */
[-C--:B------:R-:W-:Y:S01]  /*25e0*/  FFMA.FTZ R114, R65, R58.reuse, R114 ;  /* 0x0000003a41727223 */ /* 0x080fe20000010072 */
[----:B------:R-:W-:Y:S01]  /*25f0*/  FADD.FTZ R34, R58, R34 ;  /* 0x000000223a227221 */ /* 0x000fe20000010000 */
[----:B------:R-:W-:Y:S01]  /*2600*/  FFMA.FTZ R141, R243, R58, R141 ;  /* 0x0000003af38d7223 */ /* 0x000fe2000001008d */
        /* <DEDUP_REMOVED lines=9> */
[----:B------:R-:W-:-:S02]  /*26a0*/  SHF.R.U64 R58, R144, 0x10, R145 ;  /* 0x00000010903a7819 */ /* 0x000fc40000001291 */
[----:B------:R-:W-:Y:S02]  /*26b0*/  MOV R56, R145 ;  /* 0x0000009100387202 */ /* 0x000fe40000000f00 */
[----:B------:R-:W-:Y:S02]  /*26c0*/  SHF.R.U32.HI R57, RZ, 0x10, R145 ;  /* 0x00000010ff397819 */ /* 0x000fe40000011691 */
[----:B------:R-:W-:Y:S02]  /*26d0*/  MOV R174, R144 ;  /* 0x0000009000ae7202 */ /* 0x000fe40000000f00 */
[----:B------:R-:W-:Y:S02]  /*26e0*/  SHF.R.U64 R145, R146, 0x10, R147 ;  /* 0x0000001092917819 */ /* 0x000fe40000001293 */
[----:B------:R-:W-:Y:S01]  /*26f0*/  MOV R144, R146 ;  /* 0x0000009200907202 */ /* 0x000fe20000000f00 */
[----:B------:R-:W-:Y:S01]  /*2700*/  FADD.FTZ R102, R102, -UR5 ;  /* 0x8000000566667e21 */ /* 0x000fe20008010000 */
[----:B------:R-:W-:Y:S01]  /*2710*/  MOV R146, R147 ;  /* 0x0000009300927202 */ /* 0x000fe20000000f00 */
[----:B------:R-:W-:-:S02]  /*2720*/  IMAD.U32 R145, R145, 0x10000, RZ ;  /* 0x0001000091917824 */ /* 0x000fc400078e00ff */
[----:B------:R-:W-:Y:S01]  /*2730*/  FMUL.FTZ R101, R101, UR9 ;  /* 0x0000000965657c20 */ /* 0x000fe20008410000 */
[----:B------:R-:W-:Y:S01]  /*2740*/  FMUL.FTZ R102, R102, UR9 ;  /* 0x0000000966667c20 */ /* 0x000fe20008410000 */
[----:B------:R-:W-:Y:S01]  /*2750*/  SHF.L.U32 R146, R146, 0x10, RZ ;  /* 0x0000001092927819 */ /* 0x000fe200000006ff */
[----:B------:R-:W-:Y:S01]  /*2760*/  FADD.FTZ R3, R145, R3 ;  /* 0x0000000391037221 */ /* 0x000fe20000010000 */
[----:B------:R-:W-:Y:S01]  /*2770*/  SHF.L.U32 R58, R58, 0x10, RZ ;  /* 0x000000103a3a7819 */ /* 0x000fe200000006ff */
[-C--:B------:R-:W-:Y:S01]  /*2780*/  FFMA.FTZ R213, R101, R145.reuse, R213 ;  /* 0x0000009165d57223 */ /* 0x080fe200000100d5 */
[----:B------:R-:W-:Y:S01]  /*2790*/  FMUL.FTZ R145, R231, R145 ;  /* 0x00000091e7917220 */ /* 0x000fe20000410000 */
[----:B------:R-:W-:Y:S01]  /*27a0*/  SHF.L.U32 R56, R56, 0x10, RZ ;  /* 0x0000001038387819 */ /* 0x000fe200000006ff */
[-C--:B------:R-:W-:Y:S01]  /*27b0*/  FFMA.FTZ R210, R102, R146.reuse, R210 ;  /* 0x0000009266d27223 */ /* 0x080fe200000100d2 */
[----:B------:R-:W-:Y:S01]  /*27c0*/  FADD.FTZ R4, R146, R4 ;  /* 0x0000000492047221 */ /* 0x000fe20000010000 */
[----:B------:R-:W-:Y:S01]  /*27d0*/  FMUL.FTZ R146, R229, R146 ;  /* 0x00000092e5927220 */ /* 0x000fe20000410000 */
[-C--:B------:R-:W-:Y:S01]  /*27e0*/  FFMA.FTZ R110, R101, R58.reuse, R110 ;  /* 0x0000003a656e7223 */ /* 0x080fe2000001006e */
[----:B------:R-:W-:Y:S01]  /*27f0*/  FADD.FTZ R30, R58, R30 ;  /* 0x0000001e3a1e7221 */ /* 0x000fe20000010000 */
[----:B------:R-:W-:Y:S01]  /*2800*/  FFMA.FTZ R145, R232, R58, R145 ;  /* 0x0000003ae8917223 */ /* 0x000fe20000010091 */
[----:B------:R-:W-:Y:S01]  /*2810*/  FADD.FTZ R58, R103, -UR5 ;  /* 0x80000005673a7e21 */ /* 0x000fe20008010000 */
[-C--:B------:R-:W-:Y:S01]  /*2820*/  FFMA.FTZ R109, R102, R56.reuse, R109 ;  /* 0x00000038666d7223 */ /* 0x080fe2000001006d */
[----:B------:R-:W-:Y:S01]  /*2830*/  FADD.FTZ R29, R56, R29 ;  /* 0x0000001d381d7221 */ /* 0x000fe20000010000 */
[----:B------:R-:W-:Y:S01]  /*2840*/  FFMA.FTZ R103, R230, R56, R146 ;  /* 0x00000038e6677223 */ /* 0x000fe20000010092 */
[----:B------:R-:W-:Y:S01]  /*2850*/  FFMA.FTZ R216, R66, R59, R216 ;  /* 0x0000003b42d87223 */ /* 0x000fe200000100d8 */
[----:B------:R-:W-:Y:S01]  /*2860*/  FADD.FTZ R181, R59, R181 ;  /* 0x000000b53bb57221 */ /* 0x000fe20000010000 */
[----:B------:R-:W-:Y:S01]  /*2870*/  FADD.FTZ R56, RZ, R161 ;  /* 0x000000a1ff387221 */ /* 0x000fe20000010000 */
[----:B------:R-:W-:-:S03]  /*2880*/  SHF.R.U32.HI R59, RZ, 0x10, R147 ;  /* 0x00000010ff3b7819 */ /* 0x000fc60000011693 */
[----:B------:R-:W-:Y:S01]  /*2890*/  FADD.FTZ R56, R162, R56 ;  /* 0x00000038a2387221 */ /* 0x000fe20000010000 */
[----:B------:R-:W-:Y:S01]  /*28a0*/  SHF.L.U32 R59, R59, 0x10, RZ ;  /* 0x000000103b3b7819 */ /* 0x000fe200000006ff */
[----:B------:R-:W-:Y:S01]  /*28b0*/  FMUL.FTZ R146, R58, UR9 ;  /* 0x000000093a927c20 */ /* 0x000fe20008410000 */
[----:B------:R-:W-:Y:S01]  /*28c0*/  SHF.L.U32 R57, R57, 0x10, RZ ;  /* 0x0000001039397819 */ /* 0x000fe200000006ff */
[----:B------:R-:W-:Y:S02]  /*28d0*/  FADD.FTZ R56, R178, R56 ;  /* 0x00000038b2387221 */ /* 0x000fe40000010000 */
[----:B------:R-:W-:Y:S02]  /*28e0*/  FMUL.FTZ R147, R227, R59 ;  /* 0x0000003be3937220 */ /* 0x000fe40000410000 */
[----:B------:R-:W-:Y:S01]  /*28f0*/  FADD.FTZ R58, R188, R56 ;  /* 0x00000038bc3a7221 */ /* 0x000fe20000010000 */
[-C--:B------:R-:W-:Y:S01]  /*2900*/  FFMA.FTZ R108, R146, R57.reuse, R108 ;  /* 0x00000039926c7223 */ /* 0x080fe2000001006c */
[----:B------:R-:W-:Y:S01]  /*2910*/  FADD.FTZ R28, R57, R28 ;  /* 0x0000001c391c7221 */ /* 0x000fe20000010000 */
[----:B------:R-:W-:Y:S01]  /*2920*/  FFMA.FTZ R147, R228, R57, R147 ;  /* 0x00000039e4937223 */ /* 0x000fe20000010093 */
[----:B------:R-:W-:-:S02]  /*2930*/  MOV R251, R148 ;  /* 0x0000009400fb7202 */ /* 0x000fc40000000f00 */
[--C-:B------:R-:W-:Y:S01]  /*2940*/  SHF.R.U64 R57, R148, 0x10, R149.reuse ;  /* 0x0000001094397819 */ /* 0x100fe20000001295 */
[----:B------:R-:W-:Y:S01]  /*2950*/  FADD.FTZ R148, R167, R58 ;  /* 0x0000003aa7947221 */ /* 0x000fe20000010000 */
[----:B------:R-:W-:Y:S02]  /*2960*/  MOV R56, R149 ;  /* 0x0000009500387202 */ /* 0x000fe40000000f00 */
[----:B------:R-:W-:Y:S01]  /*2970*/  SHF.R.U32.HI R236, RZ, 0x10, R149 ;  /* 0x00000010ffec7819 */ /* 0x000fe20000011695 */
[----:B------:R-:W-:Y:S01]  /*2980*/  FADD.FTZ R149, R168, R148 ;  /* 0x00000094a8957221 */ /* 0x000fe20000010000 */
[----:B------:R-:W-:-:S04]  /*2990*/  FFMA.FTZ R148, R0, R161, RZ ;  /* 0x000000a100947223 */ /* 0x000fc800000100ff */
[----:B------:R-:W-:-:S04]  /*29a0*/  FFMA.FTZ R148, R163, R162, R148 ;  /* 0x000000a2a3947223 */ /* 0x000fc80000010094 */
[----:B------:R-:W-:-:S04]  /*29b0*/  FFMA.FTZ R148, R165, R178, R148 ;  /* 0x000000b2a5947223 */ /* 0x000fc80000010094 */
[----:B------:R-:W-:-:S04]  /*29c0*/  FFMA.FTZ R148, R187, R188, R148 ;  /* 0x000000bcbb947223 */ /* 0x000fc80000010094 */
        /* <DEDUP_REMOVED lines=21> */
[----:B------:R-:W-:Y:S01]  /*2b20*/  FADD.FTZ R100, R100, -UR5 ;  /* 0x8000000564647e21 */ /* 0x000fe20008010000 */
[----:B------:R-:W-:Y:S02]  /*2b30*/  FADD.FTZ R149, R140, R149 ;  /* 0x000000958c957221 */ /* 0x000fe40000010000 */
[----:B------:R-:W-:Y:S01]  /*2b40*/  FFMA.FTZ R148, R159, R63, R148 ;  /* 0x0000003f9f947223 */ /* 0x000fe20000010094 */
[----:B------:R-:W-:Y:S01]  /*2b50*/  SHF.L.U32 R144, R144, 0x10, RZ ;  /* 0x0000001090907819 */ /* 0x000fe200000006ff */
[----:B------:R-:W-:Y:S01]  /*2b60*/  FMUL.FTZ R100, R100, UR9 ;  /* 0x0000000964647c20 */ /* 0x000fe20008410000 */
[----:B------:R-:W-:Y:S01]  /*2b70*/  FADD.FTZ R149, R141, R149 ;  /* 0x000000958d957221 */ /* 0x000fe20000010000 */
[----:B------:R-:W-:Y:S01]  /*2b80*/  FFMA.FTZ R176, R64, R140, R148 ;  /* 0x0000008c40b07223 */ /* 0x000fe20000010094 */
[----:B------:R-:W-:Y:S01]  /*2b90*/  SHF.L.U32 R174, R174, 0x10, RZ ;  /* 0x00000010aeae7819 */ /* 0x000fe200000006ff */
[-C--:B------:R-:W-:Y:S01]  /*2ba0*/  FFMA.FTZ R214, R100, R144.reuse, R214 ;  /* 0x0000009064d67223 */ /* 0x080fe200000100d6 */
[----:B------:R-:W-:Y:S01]  /*2bb0*/  FADD.FTZ R2, R144, R2 ;  /* 0x0000000290027221 */ /* 0x000fe20000010000 */
[----:B------:R-:W-:Y:S01]  /*2bc0*/  FMUL.FTZ R144, R233, R144 ;  /* 0x00000090e9907220 */ /* 0x000fe20000410000 */
[----:B------:R-:W-:Y:S01]  /*2bd0*/  FADD.FTZ R149, R142, R149 ;  /* 0x000000958e957221 */ /* 0x000fe20000010000 */
[----:B------:R-:W-:-:S02]  /*2be0*/  FFMA.FTZ R176, R65, R141, R176 ;  /* 0x0000008d41b07223 */ /* 0x000fc400000100b0 */
[----:B------:R-:W-:Y:S01]  /*2bf0*/  FFMA.FTZ R144, R234, R174, R144 ;  /* 0x000000aeea907223 */ /* 0x000fe20000010090 */
[----:B------:R-:W-:Y:S01]  /*2c00*/  FADD.FTZ R149, R143, R149 ;  /* 0x000000958f957221 */ /* 0x000fe20000010000 */
[----:B------:R-:W-:Y:S01]  /*2c10*/  FFMA.FTZ R176, R66, R142, R176 ;  /* 0x0000008e42b07223 */ /* 0x000fe200000100b0 */
[----:B------:R-:W-:Y:S01]  /*2c20*/  FFMA.FTZ R209, R146, R59, R209 ;  /* 0x0000003b92d17223 */ /* 0x000fe200000100d1 */
[----:B------:R-:W-:Y:S01]  /*2c30*/  FADD.FTZ R5, R59, R5 ;  /* 0x000000053b057221 */ /* 0x000fe20000010000 */
[----:B------:R-:W-:Y:S01]  /*2c40*/  MOV R59, R150 ;  /* 0x00000096003b7202 */ /* 0x000fe20000000f00 */
[----:B------:R-:W-:Y:S01]  /*2c50*/  FADD.FTZ R149, R144, R149 ;  /* 0x0000009590957221 */ /* 0x000fe20000010000 */
[----:B------:R-:W-:Y:S01]  /*2c60*/  FFMA.FTZ R176, R67, R143, R176 ;  /* 0x0000008f43b07223 */ /* 0x000fe200000100b0 */
[----:B------:R-:W-:Y:S02]  /*2c70*/  SHF.R.U64 R58, R150, 0x10, R151 ;  /* 0x00000010963a7819 */ /* 0x000fe40000001297 */
[----:B------:R-:W-:Y:S01]  /*2c80*/  SHF.L.U32 R59, R59, 0x10, RZ ;  /* 0x000000103b3b7819 */ /* 0x000fe200000006ff */
[----:B------:R-:W-:Y:S01]  /*2c90*/  FADD.FTZ R149, R145, R149 ;  /* 0x0000009591957221 */ /* 0x000fe20000010000 */
[----:B------:R-:W-:Y:S01]  /*2ca0*/  FFMA.FTZ R176, R100, R144, R176 ;  /* 0x0000009064b07223 */ /* 0x000fe200000100b0 */
[----:B------:R-:W-:-:S02]  /*2cb0*/  MOV R237, R151 ;  /* 0x0000009700ed7202 */ /* 0x000fc40000000f00 */
[----:B------:R-:W-:Y:S01]  /*2cc0*/  SHF.L.U32 R251, R251, 0x10, RZ ;  /* 0x00000010fbfb7819 */ /* 0x000fe200000006ff */
[----:B------:R-:W-:Y:S01]  /*2cd0*/  FMUL.FTZ R148, R225, R59 ;  /* 0x0000003be1947220 */ /* 0x000fe20000410000 */
[----:B------:R-:W-:Y:S01]  /*2ce0*/  SHF.L.U32 R58, R58, 0x10, RZ ;  /* 0x000000103a3a7819 */ /* 0x000fe200000006ff */
[----:B------:R-:W-:Y:S01]  /*2cf0*/  FADD.FTZ R252, R103, R149 ;  /* 0x0000009567fc7221 */ /* 0x000fe20000010000 */
[----:B------:R-:W-:Y:S01]  /*2d00*/  FFMA.FTZ R176, R101, R145, R176 ;  /* 0x0000009165b07223 */ /* 0x000fe200000100b0 */
[----:B------:R-:W-:Y:S01]  /*2d10*/  FFMA.FTZ R111, R100, R174, R111 ;  /* 0x000000ae646f7223 */ /* 0x000fe2000001006f */
[----:B------:R-:W-:Y:S01]  /*2d20*/  FADD.FTZ R31, R174, R31 ;  /* 0x0000001fae1f7221 */ /* 0x000fe20000010000 */
[----:B------:R-:W-:Y:S01]  /*2d30*/  SHF.R.U32.HI R238, RZ, 0x10, R151 ;  /* 0x00000010ffee7819 */ /* 0x000fe20000011697 */
[----:B------:R-:W-:Y:S01]  /*2d40*/  FFMA.FTZ R148, R226, R251, R148 ;  /* 0x000000fbe2947223 */ /* 0x000fe20000010094 */
[----:B------:R-:W-:Y:S01]  /*2d50*/  SHF.L.U32 R57, R57, 0x10, RZ ;  /* 0x0000001039397819 */ /* 0x000fe200000006ff */
[----:B------:R-:W-:Y:S01]  /*2d60*/  FADD.FTZ R252, R147, R252 ;  /* 0x000000fc93fc7221 */ /* 0x000fe20000010000 */
[----:B------:R-:W-:Y:S01]  /*2d70*/  SHF.L.U32 R237, R237, 0x10, RZ ;  /* 0x00000010eded7819 */ /* 0x000fe200000006ff */
[----:B------:R-:W-:Y:S01]  /*2d80*/  FMUL.FTZ R149, R223, R58 ;  /* 0x0000003adf957220 */ /* 0x000fe20000410000 */
[----:B------:R-:W-:Y:S01]  /*2d90*/  FFMA.FTZ R176, R102, R103, R176 ;  /* 0x0000006766b07223 */ /* 0x000fe200000100b0 */
[----:B------:R-:W-:Y:S01]  /*2da0*/  SHF.L.U32 R56, R56, 0x10, RZ ;  /* 0x0000001038387819 */ /* 0x000fe200000006ff */
[----:B------:R-:W-:Y:S01]  /*2db0*/  FADD.FTZ R252, R148, R252 ;  /* 0x000000fc94fc7221 */ /* 0x000fe20000010000 */
[----:B------:R-:W-:Y:S01]  /*2dc0*/  SHF.L.U32 R238, R238, 0x10, RZ ;  /* 0x00000010eeee7819 */ /* 0x000fe200000006ff */
[----:B------:R-:W-:Y:S01]  /*2dd0*/  FMUL.FTZ R150, R221, R237 ;  /* 0x000000eddd967220 */ /* 0x000fe20000410000 */
[----:B------:R-:W-:Y:S01]  /*2de0*/  FFMA.FTZ R149, R224, R57, R149 ;  /* 0x00000039e0957223 */ /* 0x000fe20000010095 */
[----:B------:R-:W-:-:S02]  /*2df0*/  SHF.L.U32 R236, R236, 0x10, RZ ;  /* 0x00000010ecec7819 */ /* 0x000fc400000006ff */
[----:B------:R-:W-:Y:S01]  /*2e00*/  FFMA.FTZ R150, R222, R56, R150 ;  /* 0x00000038de967223 */ /* 0x000fe20000010096 */
[----:B------:R-:W-:Y:S01]  /*2e10*/  FMUL.FTZ R151, R219, R238 ;  /* 0x000000eedb977220 */ /* 0x000fe20000410000 */
[----:B------:R-:W-:-:S03]  /*2e20*/  FADD.FTZ R252, R252, R149 ;  /* 0x00000095fcfc7221 */ /* 0x000fc60000010000 */
[----:B------:R-:W-:Y:S01]  /*2e30*/  FFMA.FTZ R151, R220, R236, R151 ;  /* 0x000000ecdc977223 */ /* 0x000fe20000010097 */
[----:B------:R-:W-:-:S04]  /*2e40*/  FADD.FTZ R252, R252, R150 ;  /* 0x00000096fcfc7221 */ /* 0x000fc80000010000 */
[----:B------:R-:W-:Y:S01]  /*2e50*/  FADD.FTZ R252, R252, R151 ;  /* 0x00000097fcfc7221 */ /* 0x000fe20000010000 */
[----:B--2---:R-:W-:Y:S01]  /*2e60*/  FADD.FTZ R174, R52, -UR5 ;  /* 0x8000000534ae7e21 */ /* 0x004fe20008010000 */
[----:B------:R-:W-:Y:S01]  /*2e70*/  FADD.FTZ R175, R53, -UR5 ;  /* 0x8000000535af7e21 */ /* 0x000fe20008010000 */
[----:B------:R-:W-:Y:S02]  /*2e80*/  FFMA.FTZ R53, R146, R147, R176 ;  /* 0x0000009392357223 */ /* 0x000fe400000100b0 */
[----:B------:R-:W-:Y:S01]  /*2e90*/  FMUL.FTZ R174, R174, UR9 ;  /* 0x00000009aeae7c20 */ /* 0x000fe20008410000 */
[----:B------:R-:W-:Y:S01]  /*2ea0*/  FADD.FTZ R54, R54, -UR5 ;  /* 0x8000000536367e21 */ /* 0x000fe20008010000 */
[----:B------:R-:W-:Y:S02]  /*2eb0*/  FMUL.FTZ R175, R175, UR9 ;  /* 0x00000009afaf7c20 */ /* 0x000fe40008410000 */
[----:B------:R-:W-:Y:S01]  /*2ec0*/  FFMA.FTZ R53, R174, R148, R53 ;  /* 0x00000094ae357223 */ /* 0x000fe20000010035 */
[----:B------:R-:W-:Y:S01]  /*2ed0*/  FADD.FTZ R55, R55, -UR5 ;  /* 0x8000000537377e21 */ /* 0x000fe20008010000 */
[----:B------:R-:W-:-:S02]  /*2ee0*/  FMUL.FTZ R176, R54, UR9 ;  /* 0x0000000936b07c20 */ /* 0x000fc40008410000 */
[----:B------:R-:W-:Y:S01]  /*2ef0*/  FFMA.FTZ R53, R175, R149, R53 ;  /* 0x00000095af357223 */ /* 0x000fe20000010035 */
[----:B------:R-:W-:-:S03]  /*2f00*/  FMUL.FTZ R177, R55, UR9 ;  /* 0x0000000937b17c20 */ /* 0x000fc60008410000 */
[----:B------:R-:W-:Y:S01]  /*2f10*/  FFMA.FTZ R53, R176, R150, R53 ;  /* 0x00000096b0357223 */ /* 0x000fe20000010035 */
[----:B------:R-:W0:Y:S03]  /*2f20*/  SHFL.DOWN PT, R52, R252, 0x10, 0x1f ;  /* 0x0a001f00fc347f89 */ /* 0x000e2600000e0000 */
[----:B------:R-:W-:-:S05]  /*2f30*/  FFMA.FTZ R53, R177, R151, R53 ;  /* 0x00000097b1357223 */ /* 0x000fca0000010035 */
[----:B------:R-:W1:Y:S01]  /*2f40*/  SHFL.DOWN PT, R54, R53, 0x10, 0x1f ;  /* 0x0a001f0035367f89 */ /* 0x000e6200000e0000 */
[----:B0-----:R-:W-:Y:S01]  /*2f50*/  FADD.FTZ R52, R252, R52 ;  /* 0x00000034fc347221 */ /* 0x001fe20000010000 */
[----:B-1----:R-:W-:-:S04]  /*2f60*/  FADD.FTZ R53, R53, R54 ;  /* 0x0000003635357221 */ /* 0x002fc80000010000 */
        /* <DEDUP_REMOVED lines=8> */
[----:B------:R-:W0:Y:S01]  /*2ff0*/  SHFL.DOWN PT, R53, R54, 0x2, 0x1f ;  /* 0x08401f0036357f89 */ /* 0x000e2200000e0000 */
[----:B------:R-:W-:Y:S01]  /*3000*/  FADD.FTZ R27, R251, R27 ;  /* 0x0000001bfb1b7221 */ /* 0x000fe20000010000 */
[----:B------:R-:W-:Y:S02]  /*3010*/  FFMA.FTZ R107, R174, R251, R107 ;  /* 0x000000fbae6b7223 */ /* 0x000fe4000001006b */
[----:B------:R-:W1:Y:S01]  /*3020*/  S2R R251, SR_TID.X ;  /* 0x0000000000fb7919 */ /* 0x000e620000002100 */
[----:B0-----:R-:W-:Y:S02]  /*3030*/  FADD.FTZ R53, R54, R53 ;  /* 0x0000003536357221 */ /* 0x001fe40000010000 */
        /* <DEDUP_REMOVED lines=17> */
.L_x_2365:
[----:B------:R-:W-:Y:S05]  /*3150*/  BSYNC.RECONVERGENT B0 ;  /* 0x0000000000007941 */ /* 0x000fea0003800200 */
.L_x_2364:
        /* <DEDUP_REMOVED lines=9> */
[----:B------:R-:W-:Y:S01]  /*31f0*/  FADD.FTZ R25, R56, R25 ;  /* 0x0000001938197221 */ /* 0x000fe20000010000 */
        /* <DEDUP_REMOVED lines=32> */
[----:B------:R-:W-:-:S07]  /*3400*/  FADD.FTZ R53, R58, R53 ;  /* 0x000000353a357221 */ /* 0x000fce0000010000 */
[----:B------:R-:W0:Y:S01]  /*3410*/  LDS.128 R56, [UR6] ;  /* 0x00000006ff387984 */ /* 0x000e220008000c00 */
[----:B------:R-:W-:Y:S01]  /*3420*/  FADD.FTZ R52, R54, R52 ;  /* 0x0000003436347221 */ /* 0x000fe20000010000 */
[----:B------:R-:W-:-:S03]  /*3430*/  FADD.FTZ R53, R55, R53 ;  /* 0x0000003537357221 */ /* 0x000fc60000010000 */
        /* <DEDUP_REMOVED lines=22> */
[----:B------:R-:W-:Y:S01]  /*35a0*/  FFMA.FTZ R52, R0, R52, UR30 ;  /* 0x0000001e00347e23 */ /* 0x000fe20008010034 */
[----:B------:R-:W-:Y:S01]  /*35b0*/  MOV R0, UR27 ;  /* 0x0000001b00007c02 */ /* 0x000fe20008000f00 */
[----:B------:R-:W-:Y:S02]  /*35c0*/  FFMA.FTZ R53, R187, R53, UR30 ;  /* 0x0000001ebb357e23 */ /* 0x000fe40008010035 */
[----:B------:R-:W-:Y:S02]  /*35d0*/  FADD.FTZ R52, R161, -R52 ;  /* 0x80000034a1347221 */ /* 0x000fe40000010000 */
[----:B------:R-:W-:Y:S01]  /*35e0*/  FFMA.FTZ R0, R163, R0, UR30 ;  /* 0x0000001ea3007e23 */ /* 0x000fe20008010000 */
[----:B------:R-:W-:Y:S01]  /*35f0*/  FADD.FTZ R53, R188, -R53 ;  /* 0x80000035bc357221 */ /* 0x000fe20000010000 */
[----:B------:R-:W-:Y:S02]  /*3600*/  FMUL.FTZ R52, R52, UR9 ;  /* 0x0000000934347c20 */ /* 0x000fe40008410000 */
[----:B------:R-:W-:Y:S01]  /*3610*/  FADD.FTZ R0, R162, -R0 ;  /* 0x80000000a2007221 */ /* 0x000fe20000010000 */
[----:B------:R-:W-:-:S03]  /*3620*/  FMUL.FTZ R53, R53, UR9 ;  /* 0x0000000935357c20 */ /* 0x000fc60008410000 */
[----:B------:R-:W-:-:S05]  /*3630*/  FMUL.FTZ R0, R0, UR9 ;  /* 0x0000000900007c20 */ /* 0x000fca0008410000 */
[----:B------:R-:W-:Y:S02]  /*3640*/  F2FP.BF16.F32.PACK_AB R0, R0, R52 ;  /* 0x000000340000723e */ /* 0x000fe400000010ff */
[----:B------:R-:W-:-:S05]  /*3650*/  MOV R52, UR27 ;  /* 0x0000001b00347c02 */ /* 0x000fca0008000f00 */
[----:B------:R-:W-:-:S04]  /*3660*/  FFMA.FTZ R52, R165, R52, UR30 ;  /* 0x0000001ea5347e23 */ /* 0x000fc80008010034 */
[----:B------:R-:W-:-:S04]  /*3670*/  FADD.FTZ R52, R178, -R52 ;  /* 0x80000034b2347221 */ /* 0x000fc80000010000 */
[----:B------:R-:W-:-:S05]  /*3680*/  FMUL.FTZ R52, R52, UR9 ;  /* 0x0000000934347c20 */ /* 0x000fca0008410000 */
[----:B------:R-:W-:Y:S02]  /*3690*/  F2FP.BF16.F32.PACK_AB R53, R53, R52 ;  /* 0x000000343535723e */ /* 0x000fe400000010ff */
[----:B------:R-:W-:Y:S02]  /*36a0*/  PRMT R52, R0, 0x7632, R52 ;  /* 0x0000763200347816 */ /* 0x000fe40000000034 */
[----:B------:R-:W-:Y:S01]  /*36b0*/  PRMT R54, R53, 0x7632, R54 ;  /* 0x0000763235367816 */ /* 0x000fe20000000036 */
[----:B------:R-:W-:Y:S06]  /*36c0*/  BRA `(.L_x_2369) ;  /* 0x0000000800d87947 */ /* 0x000fec0003800000 */
.L_x_2368:
[----:B------:R-:W-:Y:S02]  /*36d0*/  MOV R52, UR27 ;  /* 0x0000001b00347c02 */ /* 0x000fe40008000f00 */
[----:B------:R-:W-:-:S03]  /*36e0*/  MOV R53, UR27 ;  /* 0x0000001b00357c02 */ /* 0x000fc60008000f00 */
[----:B------:R-:W-:Y:S01]  /*36f0*/  FFMA.FTZ R52, R0, R52, UR30 ;  /* 0x0000001e00347e23 */ /* 0x000fe20008010034 */
[----:B------:R-:W-:Y:S02]  /*3700*/  IMAD.U32 R0, RZ, RZ, UR27 ;  /* 0x0000001bff007e24 */ /* 0x000fe4000f8e00ff */
[----:B------:R-:W-:Y:S01]  /*3710*/  FFMA.FTZ R53, R187, R53, UR30 ;  /* 0x0000001ebb357e23 */ /* 0x000fe20008010035 */
[----:B------:R-:W-:Y:S01]  /*3720*/  FADD.FTZ R52, R161, -R52 ;  /* 0x80000034a1347221 */ /* 0x000fe20000010000 */
[----:B------:R-:W-:Y:S02]  /*3730*/  FFMA.FTZ R0, R163, R0, UR30 ;  /* 0x0000001ea3007e23 */ /* 0x000fe40008010000 */
[----:B------:R-:W-:Y:S01]  /*3740*/  FADD.FTZ R53, R188, -R53 ;  /* 0x80000035bc357221 */ /* 0x000fe20000010000 */
[----:B------:R-:W-:Y:S01]  /*3750*/  FMUL.FTZ R52, R52, UR9 ;  /* 0x0000000934347c20 */ /* 0x000fe20008410000 */
[----:B------:R-:W-:Y:S02]  /*3760*/  FADD.FTZ R0, R162, -R0 ;  /* 0x80000000a2007221 */ /* 0x000fe40000010000 */
[----:B------:R-:W-:-:S02]  /*3770*/  FMUL.FTZ R53, R53, UR9 ;  /* 0x0000000935357c20 */ /* 0x000fc40008410000 */
[----:B------:R-:W-:-:S05]  /*3780*/  FMUL.FTZ R0, R0, UR9 ;  /* 0x0000000900007c20 */ /* 0x000fca0008410000 */
[----:B------:R-:W-:Y:S02]  /*3790*/  F2FP.BF16.F32.PACK_AB R0, R0, R52 ;  /* 0x000000340000723e */ /* 0x000fe400000010ff */
[----:B------:R-:W-:Y:S02]  /*37a0*/  MOV R52, UR27 ;  /* 0x0000001b00347c02 */ /* 0x000fe40008000f00 */
[----:B------:R-:W-:-:S03]  /*37b0*/  PRMT R160, R0, 0x7610, R160 ;  /* 0x0000761000a07816 */ /* 0x000fc600000000a0 */
[----:B------:R-:W-:-:S04]  /*37c0*/  FFMA.FTZ R52, R165, R52, UR30 ;  /* 0x0000001ea5347e23 */ /* 0x000fc80008010034 */
[----:B------:R-:W-:-:S04]  /*37d0*/  FADD.FTZ R52, R178, -R52 ;  /* 0x80000034b2347221 */ /* 0x000fc80000010000 */
[----:B------:R-:W-:-:S05]  /*37e0*/  FMUL.FTZ R52, R52, UR9 ;  /* 0x0000000934347c20 */ /* 0x000fca0008410000 */
[----:B------:R-:W-:Y:S02]  /*37f0*/  F2FP.BF16.F32.PACK_AB R53, R53, R52 ;  /* 0x000000343535723e */ /* 0x000fe400000010ff */
[----:B------:R-:W-:Y:S02]  /*3800*/  PRMT R52, R0, 0x7632, R52 ;  /* 0x0000763200347816 */ /* 0x000fe40000000034 */
[C---:B------:R-:W-:Y:S02]  /*3810*/  PRMT R54, R53.reuse, 0x7632, R54 ;  /* 0x0000763235367816 */ /* 0x040fe40000000036 */
[----:B------:R-:W-:Y:S02]  /*3820*/  PRMT R138, R53, 0x7610, R138 ;  /* 0x00007610358a7816 */ /* 0x000fe4000000008a */
[----:B------:R-:W-:Y:S02]  /*3830*/  PRMT R137, R54, 0x7610, R137 ;  /* 0x0000761036897816 */ /* 0x000fe40000000089 */
[----:B------:R-:W-:Y:S01]  /*3840*/  PRMT R139, R52, 0x7610, R139 ;  /* 0x00007610348b7816 */ /* 0x000fe2000000008b */
[----:B------:R-:W-:Y:S06]  /*3850*/  BRA `(.L_x_2369) ;  /* 0x0000000800747947 */ /* 0x000fec0003800000 */
.L_x_2367:
[----:B------:R-:W-:Y:S01]  /*3860*/  UMOV UR7, UR12 ;  /* 0x0000000c00077c82 */ /* 0x000fe20008000000 */
[----:B------:R-:W-:Y:S01]  /*3870*/  UMOV UR8, UR13 ;  /* 0x0000000d00087c82 */ /* 0x000fe20008000000 */
[----:B------:R-:W-:-:S04]  /*3880*/  UISETP.NE.U32.AND UP0, UPT, UR7, URZ, UPT ;  /* 0x000000ff0700728c */ /* 0x000fc8000bf05070 */
[----:B------:R-:W-:-:S09]  /*3890*/  UISETP.NE.AND.EX UP0, UPT, UR8, URZ, UPT, UP0 ;  /* 0x000000ff0800728c */ /* 0x000fd2000bf05300 */
[----:B------:R-:W-:Y:S05]  /*38a0*/  BRA.U UP0, `(.L_x_2370) ;  /* 0x0000000100547547 */ /* 0x000fea000b800000 */
[----:B------:R-:W-:-:S05]  /*38b0*/  MOV R52, UR27 ;  /* 0x0000001b00347c02 */ /* 0x000fca0008000f00 */
[----:B------:R-:W-:Y:S01]  /*38c0*/  FFMA.FTZ R52, R0, R52, UR30 ;  /* 0x0000001e00347e23 */ /* 0x000fe20008010034 */
[----:B------:R-:W-:-:S03]  /*38d0*/  MOV R0, UR27 ;  /* 0x0000001b00007c02 */ /* 0x000fc60008000f00 */
[----:B------:R-:W-:Y:S02]  /*38e0*/  FADD.FTZ R52, R161, -R52 ;  /* 0x80000034a1347221 */ /* 0x000fe40000010000 */
[----:B------:R-:W-:Y:S02]  /*38f0*/  FFMA.FTZ R0, R163, R0, UR30 ;  /* 0x0000001ea3007e23 */ /* 0x000fe40008010000 */
[----:B------:R-:W-:Y:S02]  /*3900*/  FMUL.FTZ R96, R52, UR9 ;  /* 0x0000000934607c20 */ /* 0x000fe40008410000 */
[----:B------:R-:W-:Y:S01]  /*3910*/  FADD.FTZ R97, R162, -R0 ;  /* 0x80000000a2617221 */ /* 0x000fe20000010000 */
[----:B------:R-:W-:-:S03]  /*3920*/  MOV R0, UR27 ;  /* 0x0000001b00007c02 */ /* 0x000fc60008000f00 */
[----:B------:R-:W-:Y:S02]  /*3930*/  FMUL.FTZ R97, R97, UR9 ;  /* 0x0000000961617c20 */ /* 0x000fe40008410000 */
[----:B------:R-:W-:-:S04]  /*3940*/  FFMA.FTZ R0, R165, R0, UR30 ;  /* 0x0000001ea5007e23 */ /* 0x000fc80008010000 */
[----:B------:R-:W-:Y:S01]  /*3950*/  FADD.FTZ R98, R178, -R0 ;  /* 0x80000000b2627221 */ /* 0x000fe20000010000 */
[----:B------:R-:W-:-:S03]  /*3960*/  MOV R0, UR27 ;  /* 0x0000001b00007c02 */ /* 0x000fc60008000f00 */
[----:B------:R-:W-:Y:S02]  /*3970*/  FMUL.FTZ R98, R98, UR9 ;  /* 0x0000000962627c20 */ /* 0x000fe40008410000 */
[----:B------:R-:W-:-:S04]  /*3980*/  FFMA.FTZ R0, R187, R0, UR30 ;  /* 0x0000001ebb007e23 */ /* 0x000fc80008010000 */
[----:B------:R-:W-:Y:S01]  /*3990*/  FADD.FTZ R99, R188, -R0 ;  /* 0x80000000bc637221 */ /* 0x000fe20000010000 */
[----:B------:R-:W-:-:S03]  /*39a0*/  F2FP.BF16.F32.PACK_AB R0, R97, R96 ;  /* 0x000000606100723e */ /* 0x000fc600000010ff */
[----:B------:R-:W-:Y:S01]  /*39b0*/  FMUL.FTZ R99, R99, UR9 ;  /* 0x0000000963637c20 */ /* 0x000fe20008410000 */
[----:B------:R-:W-:-:S04]  /*39c0*/  PRMT R52, R0, 0x7632, R52 ;  /* 0x0000763200347816 */ /* 0x000fc80000000034 */
[----:B------:R-:W-:-:S04]  /*39d0*/  F2FP.BF16.F32.PACK_AB R53, R99, R98 ;  /* 0x000000626335723e */ /* 0x000fc800000010ff */
[----:B------:R-:W-:Y:S01]  /*39e0*/  PRMT R54, R53, 0x7632, R54 ;  /* 0x0000763235367816 */ /* 0x000fe20000000036 */
[----:B------:R-:W-:Y:S06]  /*39f0*/  BRA `(.L_x_2369) ;  /* 0x00000008000c7947 */ /* 0x000fec0003800000 */
.L_x_2370:
        /* <DEDUP_REMOVED lines=25> */
.L_x_2366:
        /* <DEDUP_REMOVED lines=18> */
[----:B-----5:R-:W-:Y:S02]  /*3cb0*/  FFMA.FTZ R52, R52, UR9, R72 ;  /* 0x0000000934347c23 */ /* 0x020fe40008010048 */
[----:B------:R-:W-:Y:S01]  /*3cc0*/  FADD.FTZ R0, R162, -R0 ;  /* 0x80000000a2007221 */ /* 0x000fe20000010000 */
[----:B------:R-:W-:-:S03]  /*3cd0*/  FFMA.FTZ R53, R53, UR9, R75 ;  /* 0x0000000935357c23 */ /* 0x000fc6000801004b */
[----:B------:R-:W-:-:S05]  /*3ce0*/  FFMA.FTZ R0, R0, UR9, R73 ;  /* 0x0000000900007c23 */ /* 0x000fca0008010049 */
[----:B------:R-:W-:Y:S02]  /*3cf0*/  F2FP.BF16.F32.PACK_AB R0, R0, R52 ;  /* 0x000000340000723e */ /* 0x000fe400000010ff */
[----:B------:R-:W-:-:S05]  /*3d00*/  MOV R52, UR27 ;  /* 0x0000001b00347c02 */ /* 0x000fca0008000f00 */
[----:B------:R-:W-:-:S04]  /*3d10*/  FFMA.FTZ R52, R165, R52, UR30 ;  /* 0x0000001ea5347e23 */ /* 0x000fc80008010034 */
[----:B------:R-:W-:-:S04]  /*3d20*/  FADD.FTZ R52, R178, -R52 ;  /* 0x80000034b2347221 */ /* 0x000fc80000010000 */
[----:B------:R-:W-:-:S05]  /*3d30*/  FFMA.FTZ R52, R52, UR9, R74 ;  /* 0x0000000934347c23 */ /* 0x000fca000801004a */
[----:B------:R-:W-:Y:S02]  /*3d40*/  F2FP.BF16.F32.PACK_AB R53, R53, R52 ;  /* 0x000000343535723e */ /* 0x000fe400000010ff */
[----:B------:R-:W-:Y:S02]  /*3d50*/  PRMT R52, R0, 0x7632, R52 ;  /* 0x0000763200347816 */ /* 0x000fe40000000034 */
[----:B------:R-:W-:Y:S01]  /*3d60*/  PRMT R54, R53, 0x7632, R54 ;  /* 0x0000763235367816 */ /* 0x000fe20000000036 */
[----:B------:R-:W-:Y:S06]  /*3d70*/  BRA `(.L_x_2369) ;  /* 0x00000004002c7947 */ /* 0x000fec0003800000 */
.L_x_2372:
        /* <DEDUP_REMOVED lines=13> */
[----:B------:R-:W-:Y:S02]  /*3e50*/  MOV R52, UR27 ;  /* 0x0000001b00347c02 */ /* 0x000fe40008000f00 */
[----:B------:R-:W-:-:S03]  /*3e60*/  PRMT R160, R0, 0x7610, R160 ;  /* 0x0000761000a07816 */ /* 0x000fc600000000a0 */
[----:B------:R-:W-:-:S04]  /*3e70*/  FFMA.FTZ R52, R165, R52, UR30 ;  /* 0x0000001ea5347e23 */ /* 0x000fc80008010034 */
[----:B------:R-:W-:-:S04]  /*3e80*/  FADD.FTZ R52, R178, -R52 ;  /* 0x80000034b2347221 */ /* 0x000fc80000010000 */
[----:B------:R-:W-:-:S05]  /*3e90*/  FFMA.FTZ R52, R52, UR9, R74 ;  /* 0x0000000934347c23 */ /* 0x000fca000801004a */
[----:B------:R-:W-:Y:S02]  /*3ea0*/  F2FP.BF16.F32.PACK_AB R53, R53, R52 ;  /* 0x000000343535723e */ /* 0x000fe400000010ff */
[----:B------:R-:W-:Y:S02]  /*3eb0*/  PRMT R52, R0, 0x7632, R52 ;  /* 0x0000763200347816 */ /* 0x000fe40000000034 */
[C---:B------:R-:W-:Y:S02]  /*3ec0*/  PRMT R54, R53.reuse, 0x7632, R54 ;  /* 0x0000763235367816 */ /* 0x040fe40000000036 */
[----:B------:R-:W-:Y:S02]  /*3ed0*/  PRMT R138, R53, 0x7610, R138 ;  /* 0x00007610358a7816 */ /* 0x000fe4000000008a */
[----:B------:R-:W-:Y:S02]  /*3ee0*/  PRMT R137, R54, 0x7610, R137 ;  /* 0x0000761036897816 */ /* 0x000fe40000000089 */
[----:B------:R-:W-:Y:S01]  /*3ef0*/  PRMT R139, R52, 0x7610, R139 ;  /* 0x00007610348b7816 */ /* 0x000fe2000000008b */
[----:B------:R-:W-:Y:S06]  /*3f00*/  BRA `(.L_x_2369) ;  /* 0x0000000000c87947 */ /* 0x000fec0003800000 */
.L_x_2371:
        /* <DEDUP_REMOVED lines=10> */
[----:B-----5:R-:W-:Y:S02]  /*3fb0*/  FFMA.FTZ R96, R52, UR9, R72 ;  /* 0x0000000934607c23 */ /* 0x020fe40008010048 */
[----:B------:R-:W-:Y:S01]  /*3fc0*/  FADD.FTZ R97, R162, -R0 ;  /* 0x80000000a2617221 */ /* 0x000fe20000010000 */
[----:B------:R-:W-:-:S03]  /*3fd0*/  MOV R0, UR27 ;  /* 0x0000001b00007c02 */ /* 0x000fc60008000f00 */
[----:B------:R-:W-:Y:S02]  /*3fe0*/  FFMA.FTZ R97, R97, UR9, R73 ;  /* 0x0000000961617c23 */ /* 0x000fe40008010049 */
[----:B------:R-:W-:-:S04]  /*3ff0*/  FFMA.FTZ R0, R165, R0, UR30 ;  /* 0x0000001ea5007e23 */ /* 0x000fc80008010000 */
[----:B------:R-:W-:Y:S01]  /*4000*/  FADD.FTZ R98, R178, -R0 ;  /* 0x80000000b2627221 */ /* 0x000fe20000010000 */
[----:B------:R-:W-:-:S03]  /*4010*/  MOV R0, UR27 ;  /* 0x0000001b00007c02 */ /* 0x000fc60008000f00 */
[----:B------:R-:W-:Y:S02]  /*4020*/  FFMA.FTZ R98, R98, UR9, R74 ;  /* 0x0000000962627c23 */ /* 0x000fe4000801004a */
[----:B------:R-:W-:-:S04]  /*4030*/  FFMA.FTZ R0, R187, R0, UR30 ;  /* 0x0000001ebb007e23 */ /* 0x000fc80008010000 */
[----:B------:R-:W-:Y:S01]  /*4040*/  FADD.FTZ R99, R188, -R0 ;  /* 0x80000000bc637221 */ /* 0x000fe20000010000 */
[----:B------:R-:W-:-:S03]  /*4050*/  F2FP.BF16.F32.PACK_AB R0, R97, R96 ;  /* 0x000000606100723e */ /* 0x000fc600000010ff */
[----:B------:R-:W-:Y:S01]  /*4060*/  FFMA.FTZ R99, R99, UR9, R75 ;  /* 0x0000000963637c23 */ /* 0x000fe2000801004b */
[----:B------:R-:W-:-:S04]  /*4070*/  PRMT R52, R0, 0x7632, R52 ;  /* 0x0000763200347816 */ /* 0x000fc80000000034 */
[----:B------:R-:W-:-:S04]  /*4080*/  F2FP.BF16.F32.PACK_AB R53, R99, R98 ;  /* 0x000000626335723e */ /* 0x000fc800000010ff */
[----:B------:R-:W-:Y:S01]  /*4090*/  PRMT R54, R53, 0x7632, R54 ;  /* 0x0000763235367816 */ /* 0x000fe20000000036 */
[----:B------:R-:W-:Y:S06]  /*40a0*/  BRA `(.L_x_2369) ;  /* 0x0000000000607947 */ /* 0x000fec0003800000 */
.L_x_2373:
[----:B------:R-:W-:Y:S02]  /*40b0*/  MOV R52, UR27 ;  /* 0x0000001b00347c02 */ /* 0x000fe40008000f00 */
[----:B------:R-:W-:Y:S02]  /*40c0*/  MOV R53, UR27 ;  /* 0x0000001b00357c02 */ /* 0x000fe40008000f00 */
[----:B------:R-:W-:Y:S01]  /*40d0*/  MOV R54, UR27 ;  /* 0x0000001b00367c02 */ /* 0x000fe20008000f00 */
[----:B------:R-:W-:Y:S01]  /*40e0*/  FFMA.FTZ R52, R0, R52, UR30 ;  /* 0x0000001e00347e23 */ /* 0x000fe20008010034 */
[----:B------:R-:W-:Y:S02]  /*40f0*/  IMAD.U32 R0, RZ, RZ, UR27 ;  /* 0x0000001bff007e24 */ /* 0x000fe4000f8e00ff */
[----:B------:R-:W-:Y:S01]  /*4100*/  FFMA.FTZ R53, R165, R53, UR30 ;  /* 0x0000001ea5357e23 */ /* 0x000fe20008010035 */
[----:B------:R-:W-:Y:S01]  /*4110*/  FFMA.FTZ R54, R187, R54, UR30 ;  /* 0x0000001ebb367e23 */ /* 0x000fe20008010036 */
[----:B------:R-:W-:-:S02]  /*4120*/  FFMA.FTZ R0, R163, R0, UR30 ;  /* 0x0000001ea3007e23 */ /* 0x000fc40008010000 */
[----:B------:R-:W-:Y:S01]  /*4130*/  FADD.FTZ R53, R178, -R53 ;  /* 0x80000035b2357221 */ /* 0x000fe20000010000 */
[----:B------:R-:W-:Y:S01]  /*4140*/  FADD.FTZ R52, R161, -R52 ;  /* 0x80000034a1347221 */ /* 0x000fe20000010000 */
[----:B------:R-:W-:Y:S01]  /*4150*/  FADD.FTZ R54, R188, -R54 ;  /* 0x80000036bc367221 */ /* 0x000fe20000010000 */
[----:B------:R-:W-:Y:S01]  /*4160*/  FADD.FTZ R0, R162, -R0 ;  /* 0x80000000a2007221 */ /* 0x000fe20000010000 */
[----:B-----5:R-:W-:Y:S01]  /*4170*/  FFMA.FTZ R98, R53, UR9, R74 ;  /* 0x0000000935627c23 */ /* 0x020fe2000801004a */
[----:B------:R-:W-:Y:S01]  /*4180*/  FFMA.FTZ R96, R52, UR9, R72 ;  /* 0x0000000934607c23 */ /* 0x000fe20008010048 */
[----:B------:R-:W-:Y:S01]  /*4190*/  FFMA.FTZ R99, R54, UR9, R75 ;  /* 0x0000000936637c23 */ /* 0x000fe2000801004b */
[----:B------:R-:W-:-:S04]  /*41a0*/  FFMA.FTZ R97, R0, UR9, R73 ;  /* 0x0000000900617c23 */ /* 0x000fc80008010049 */
[----:B------:R-:W-:Y:S02]  /*41b0*/  F2FP.BF16.F32.PACK_AB R53, R99, R98 ;  /* 0x000000626335723e */ /* 0x000fe400000010ff */
[----:B------:R-:W-:Y:S02]  /*41c0*/  F2FP.BF16.F32.PACK_AB R0, R97, R96 ;  /* 0x000000606100723e */ /* 0x000fe400000010ff */
[C---:B------:R-:W-:Y:S02]  /*41d0*/  PRMT R54, R53.reuse, 0x7632, R54 ;  /* 0x0000763235367816 */ /* 0x040fe40000000036 */
[----:B------:R-:W-:Y:S02]  /*41e0*/  PRMT R52, R0, 0x7632, R52 ;  /* 0x0000763200347816 */ /* 0x000fe40000000034 */
[----:B------:R-:W-:Y:S02]  /*41f0*/  PRMT R137, R54, 0x7610, R137 ;  /* 0x0000761036897816 */ /* 0x000fe40000000089 */
[----:B------:R-:W-:-:S02]  /*4200*/  PRMT R138, R53, 0x7610, R138 ;  /* 0x00007610358a7816 */ /* 0x000fc4000000008a */
[----:B------:R-:W-:Y:S02]  /*4210*/  PRMT R139, R52, 0x7610, R139 ;  /* 0x00007610348b7816 */ /* 0x000fe4000000008b */
[----:B------:R-:W-:-:S07]  /*4220*/  PRMT R160, R0, 0x7610, R160 ;  /* 0x0000761000a07816 */ /* 0x000fce00000000a0 */
.L_x_2369:
[----:B------:R-:W-:Y:S01]  /*4230*/  ISETP.NE.U32.AND P1, PT, RZ, UR5, PT ;  /* 0x00000005ff007c0c */ /* 0x000fe2000bf25070 */
[----:B------:R-:W-:Y:S01]  /*4240*/  HFMA2 R57, -RZ, RZ, 0, 4.76837158203125e-07 ;  /* 0x00000008ff397431 */ /* 0x000fe200000001ff */
[----:B------:R-:W-:Y:S01]  /*4250*/  LOP3.LUT R52, R52, 0xffff, RZ, 0xc0, !PT ;  /* 0x0000ffff34347812 */ /* 0x000fe200078ec0ff */
[----:B------:R-:W-:Y:S01]  /*4260*/  UISETP.NE.U32.AND UP0, UPT, UR7, URZ, UPT ;  /* 0x000000ff0700728c */ /* 0x000fe2000bf05070 */
[----:B------:R-:W-:Y:S02]  /*4270*/  ISETP.NE.AND.EX P1, PT, RZ, UR6, PT, P1 ;  /* 0x00000006ff007c0c */ /* 0x000fe4000bf25310 */
[----:B------:R-:W-:Y:S01]  /*4280*/  PRMT R54, R53, 0x5410, R54 ;  /* 0x0000541035367816 */ /* 0x000fe20000000036 */
[----:B------:R-:W-:Y:S01]  /*4290*/  IMAD.WIDE.U32 R52, R52, 0x10000, RZ ;  /* 0x0001000034347825 */ /* 0x000fe200078e00ff */
[----:B------:R-:W-:-:S04]  /*42a0*/  UISETP.NE.AND.EX UP0, UPT, UR8, URZ, UPT, UP0 ;  /* 0x000000ff0800728c */ /* 0x000fc8000bf05300 */
[----:B------:R-:W-:Y:S02]  /*42b0*/  LOP3.LUT R53, R54, R53, RZ, 0xfc, !PT ;  /* 0x0000003536357212 */ /* 0x000fe400078efcff */
[----:B------:R-:W-:-:S03]  /*42c0*/  LOP3.LUT R52, R52, 0xffff, R0, 0xf8, !PT ;  /* 0x0000ffff34347812 */ /* 0x000fc600078ef800 */
[----:B------:R-:W0:Y:S02]  /*42d0*/  @P1 LDC.64 R54, c[0x0][0x478] ;  /* 0x00011e00ff361b82 */ /* 0x000e240000000a00 */
[----:B0-----:R-:W-:-:S05]  /*42e0*/  @P1 IMAD.WIDE.U32 R54, R132, 0x10, R54 ;  /* 0x0000001084361825 */ /* 0x001fca00078e0036 */
[----:B------:R0:W-:Y:S02]  /*42f0*/  @P1 STG.E.128 desc[UR14][R54.64], R96 ;  /* 0x0000006036001986 */ /* 0x0001e4000c101d0e */
[----:B0-----:R-:W-:-:S05]  /*4300*/  IMAD.WIDE.U32 R54, R132, R57, UR28 ;  /* 0x0000001c84367e25 */ /* 0x001fca000f8e0039 */
        /* <DEDUP_REMOVED lines=10> */
.L_x_2374:
[----:B------:R-:W-:Y:S05]  /*43b0*/  @!P0 BRA `(.L_x_2375) ;  /* 0x0000000400788947 */ /* 0x000fea0003800000 */
[----:B------:R-:W-:Y:S05]  /*43c0*/  @!P1 BRA `(.L_x_2376) ;  /* 0x0000000000b49947 */ /* 0x000fea0003800000 */
[----:B------:R-:W-:Y:S05]  /*43d0*/  BRA.U !UP0, `(.L_x_2377) ;  /* 0x00000001085c7547 */ /* 0x000fea000b800000 */
[----:B01----:R-:W-:Y:S02]  /*43e0*/  MOV R53, UR27 ;  /* 0x0000001b00357c02 */ /* 0x003fe40008000f00 */
[----:B------:R-:W-:-:S03]  /*43f0*/  MOV R0, UR27 ;  /* 0x0000001b00007c02 */ /* 0x000fc60008000f00 */
[----:B------:R-:W-:Y:S02]  /*4400*/  FFMA.FTZ R166, R166, R53, UR30 ;  /* 0x0000001ea6a67e23 */ /* 0x000fe40008010035 */
[-C--:B------:R-:W-:Y:S01]  /*4410*/  FFMA.FTZ R169, R169, R0.reuse, UR30 ;  /* 0x0000001ea9a97e23 */ /* 0x080fe20008010000 */
[-C--:B------:R-:W-:Y:S01]  /*4420*/  FFMA.FTZ R53, R179, R0.reuse, UR30 ;  /* 0x0000001eb3357e23 */ /* 0x080fe20008010000 */
[----:B------:R-:W-:Y:S01]  /*4430*/  FFMA.FTZ R183, R183, R0, UR30 ;  /* 0x0000001eb7b77e23 */ /* 0x000fe20008010000 */
[----:B------:R-:W-:Y:S01]  /*4440*/  FADD.FTZ R167, R167, -R166 ;  /* 0x800000a6a7a77221 */ /* 0x000fe20000010000 */
[----:B------:R-:W-:Y:S01]  /*4450*/  FADD.FTZ R168, R168, -R169 ;  /* 0x800000a9a8a87221 */ /* 0x000fe20000010000 */
[----:B------:R-:W-:Y:S01]  /*4460*/  FADD.FTZ R53, R182, -R53 ;  /* 0x80000035b6357221 */ /* 0x000fe20000010000 */
[----:B------:R-:W-:Y:S01]  /*4470*/  FADD.FTZ R184, R184, -R183 ;  /* 0x800000b7b8b87221 */ /* 0x000fe20000010000 */
[----:B-----5:R-:W-:Y:S01]  /*4480*/  FFMA.FTZ R96, R167, UR9, R76 ;  /* 0x00000009a7607c23 */ /* 0x020fe2000801004c */
[----:B------:R-:W-:Y:S01]  /*4490*/  FFMA.FTZ R97, R168, UR9, R77 ;  /* 0x00000009a8617c23 */ /* 0x000fe2000801004d */
[----:B------:R-:W-:Y:S01]  /*44a0*/  FFMA.FTZ R98, R53, UR9, R78 ;  /* 0x0000000935627c23 */ /* 0x000fe2000801004e */
[----:B------:R-:W-:-:S03]  /*44b0*/  FFMA.FTZ R99, R184, UR9, R79 ;  /* 0x00000009b8637c23 */ /* 0x000fc6000801004f */
[----:B------:R-:W-:Y:S02]  /*44c0*/  F2FP.BF16.F32.PACK_AB R0, R97, R96 ;  /* 0x000000606100723e */ /* 0x000fe400000010ff */
[----:B------:R-:W-:Y:S02]  /*44d0*/  F2FP.BF16.F32.PACK_AB R53, R99, R98 ;  /* 0x000000626335723e */ /* 0x000fe400000010ff */
[----:B------:R-:W-:Y:S02]  /*44e0*/  PRMT R52, R0, 0x7632, R52 ;  /* 0x0000763200347816 */ /* 0x000fe40000000034 */
[C---:B------:R-:W-:Y:S02]  /*44f0*/  PRMT R54, R53.reuse, 0x7632, R54 ;  /* 0x0000763235367816 */ /* 0x040fe40000000036 */
[----:B------:R-:W-:Y:S02]  /*4500*/  PRMT R138, R53, 0x7610, R138 ;  /* 0x00007610358a7816 */ /* 0x000fe4000000008a */
[----:B------:R-:W-:-:S02]  /*4510*/  PRMT R137, R54, 0x7610, R137 ;  /* 0x0000761036897816 */ /* 0x000fc40000000089 */
[----:B------:R-:W-:Y:S02]  /*4520*/  PRMT R139, R52, 0x7610, R139 ;  /* 0x00007610348b7816 */ /* 0x000fe4000000008b */
[----:B------:R-:W-:Y:S01]  /*4530*/  PRMT R160, R0, 0x7610, R160 ;  /* 0x0000761000a07816 */ /* 0x000fe200000000a0 */
[----:B------:R-:W-:Y:S06]  /*4540*/  BRA `(.L_x_2378) ;  /* 0x0000000800847947 */ /* 0x000fec0003800000 */
.L_x_2377:
[----:B01----:R-:W-:Y:S02]  /*4550*/  MOV R52, UR27 ;  /* 0x0000001b00347c02 */ /* 0x003fe40008000f00 */
[----:B------:R-:W-:-:S03]  /*4560*/  MOV R0, UR27 ;  /* 0x0000001b00007c02 */ /* 0x000fc60008000f00 */
[----:B------:R-:W-:Y:S02]  /*4570*/  FFMA.FTZ R52, R169, R52, UR30 ;  /* 0x0000001ea9347e23 */ /* 0x000fe40008010034 */
[----:B------:R-:W-:Y:S02]  /*4580*/  FFMA.FTZ R0, R166, R0, UR30 ;  /* 0x0000001ea6007e23 */ /* 0x000fe40008010000 */
[----:B------:R-:W-:Y:S01]  /*4590*/  FADD.FTZ R97, R168, -R52 ;  /* 0x80000034a8617221 */ /* 0x000fe20000010000 */
[----:B------:R-:W-:Y:S01]  /*45a0*/  MOV R52, UR27 ;  /* 0x0000001b00347c02 */ /* 0x000fe20008000f00 */
[----:B------:R-:W-:Y:S02]  /*45b0*/  FADD.FTZ R0, R167, -R0 ;  /* 0x80000000a7007221 */ /* 0x000fe40000010000 */
[----:B-----5:R-:W-:Y:S02]  /*45c0*/  FFMA.FTZ R97, R97, UR9, R77 ;  /* 0x0000000961617c23 */ /* 0x020fe4000801004d */
[----:B------:R-:W-:Y:S01]  /*45d0*/  FFMA.FTZ R52, R179, R52, UR30 ;  /* 0x0000001eb3347e23 */ /* 0x000fe20008010034 */
[----:B------:R-:W-:-:S03]  /*45e0*/  FFMA.FTZ R96, R0, UR9, R76 ;  /* 0x0000000900607c23 */ /* 0x000fc6000801004c */
[----:B------:R-:W-:Y:S01]  /*45f0*/  FADD.FTZ R98, R182, -R52 ;  /* 0x80000034b6627221 */ /* 0x000fe20000010000 */
[----:B------:R-:W-:Y:S02]  /*4600*/  MOV R52, UR27 ;  /* 0x0000001b00347c02 */ /* 0x000fe40008000f00 */
[----:B------:R-:W-:Y:S01]  /*4610*/  F2FP.BF16.F32.PACK_AB R0, R97, R96 ;  /* 0x000000606100723e */ /* 0x000fe200000010ff */
[----:B------:R-:W-:Y:S02]  /*4620*/  FFMA.FTZ R98, R98, UR9, R78 ;  /* 0x0000000962627c23 */ /* 0x000fe4000801004e */
[----:B------:R-:W-:Y:S01]  /*4630*/  FFMA.FTZ R99, R183, R52, UR30 ;  /* 0x0000001eb7637e23 */ /* 0x000fe20008010034 */
[----:B------:R-:W-:-:S03]  /*4640*/  PRMT R52, R0, 0x7632, R52 ;  /* 0x0000763200347816 */ /* 0x000fc60000000034 */
[----:B------:R-:W-:-:S04]  /*4650*/  FADD.FTZ R99, R184, -R99 ;  /* 0x80000063b8637221 */ /* 0x000fc80000010000 */
[----:B------:R-:W-:-:S05]  /*4660*/  FFMA.FTZ R99, R99, UR9, R79 ;  /* 0x0000000963637c23 */ /* 0x000fca000801004f */
[----:B------:R-:W-:-:S04]  /*4670*/  F2FP.BF16.F32.PACK_AB R53, R99, R98 ;  /* 0x000000626335723e */ /* 0x000fc800000010ff */
[----:B------:R-:W-:Y:S01]  /*4680*/  PRMT R54, R53, 0x7632, R54 ;  /* 0x0000763235367816 */ /* 0x000fe20000000036 */
[----:B------:R-:W-:Y:S06]  /*4690*/  BRA `(.L_x_2378) ;  /* 0x0000000800307947 */ /* 0x000fec0003800000 */
.L_x_2376:
[----:B------:R-:W-:Y:S05]  /*46a0*/  BRA.U !UP0, `(.L_x_2379) ;  /* 0x0000000108687547 */ /* 0x000fea000b800000 */
[----:B------:R-:W-:Y:S02]  /*46b0*/  MOV R0, UR27 ;  /* 0x0000001b00007c02 */ /* 0x000fe40008000f00 */
[----:B01----:R-:W-:Y:S02]  /*46c0*/  MOV R52, UR27 ;  /* 0x0000001b00347c02 */ /* 0x003fe40008000f00 */
[----:B------:R-:W-:Y:S01]  /*46d0*/  MOV R53, UR27 ;  /* 0x0000001b00357c02 */ /* 0x000fe20008000f00 */
[----:B------:R-:W-:Y:S02]  /*46e0*/  FFMA.FTZ R0, R166, R0, UR30 ;  /* 0x0000001ea6007e23 */ /* 0x000fe40008010000 */
[----:B------:R-:W-:Y:S02]  /*46f0*/  FFMA.FTZ R52, R169, R52, UR30 ;  /* 0x0000001ea9347e23 */ /* 0x000fe40008010034 */
[----:B------:R-:W-:Y:S01]  /*4700*/  FADD.FTZ R0, R167, -R0 ;  /* 0x80000000a7007221 */ /* 0x000fe20000010000 */
[----:B------:R-:W-:Y:S01]  /*4710*/  FFMA.FTZ R53, R183, R53, UR30 ;  /* 0x0000001eb7357e23 */ /* 0x000fe20008010035 */
[----:B------:R-:W-:-:S02]  /*4720*/  FADD.FTZ R52, R168, -R52 ;  /* 0x80000034a8347221 */ /* 0x000fc40000010000 */
[----:B-----5:R-:W-:Y:S01]  /*4730*/  FFMA.FTZ R0, R0, UR9, R76 ;  /* 0x0000000900007c23 */ /* 0x020fe2000801004c */
[----:B------:R-:W-:Y:S01]  /*4740*/  FADD.FTZ R184, R184, -R53 ;  /* 0x80000035b8b87221 */ /* 0x000fe20000010000 */
[----:B------:R-:W-:-:S03]  /*4750*/  FFMA.FTZ R52, R52, UR9, R77 ;  /* 0x0000000934347c23 */ /* 0x000fc6000801004d */
[----:B------:R-:W-:Y:S02]  /*4760*/  FFMA.FTZ R184, R184, UR9, R79 ;  /* 0x00000009b8b87c23 */ /* 0x000fe4000801004f */
[----:B------:R-:W-:Y:S02]  /*4770*/  F2FP.BF16.F32.PACK_AB R0, R52, R0 ;  /* 0x000000003400723e */ /* 0x000fe400000010ff */
[----:B------:R-:W-:Y:S02]  /*4780*/  MOV R52, UR27 ;  /* 0x0000001b00347c02 */ /* 0x000fe40008000f00 */
[----:B------:R-:W-:-:S03]  /*4790*/  PRMT R160, R0, 0x7610, R160 ;  /* 0x0000761000a07816 */ /* 0x000fc600000000a0 */
[----:B------:R-:W-:-:S04]  /*47a0*/  FFMA.FTZ R52, R179, R52, UR30 ;  /* 0x0000001eb3347e23 */ /* 0x000fc80008010034 */
[--C-:B------:R-:W-:Y:S01]  /*47b0*/  FADD.FTZ R55, R182, -R52.reuse ;  /* 0x80000034b6377221 */ /* 0x100fe20000010000 */
[----:B------:R-:W-:-:S03]  /*47c0*/  PRMT R52, R0, 0x7632, R52 ;  /* 0x0000763200347816 */ /* 0x000fc60000000034 */
[----:B------:R-:W-:Y:S01]  /*47d0*/  FFMA.FTZ R55, R55, UR9, R78 ;  /* 0x0000000937377c23 */ /* 0x000fe2000801004e */
[----:B------:R-:W-:-:S04]  /*47e0*/  PRMT R139, R52, 0x7610, R139 ;  /* 0x00007610348b7816 */ /* 0x000fc8000000008b */
[----:B------:R-:W-:-:S04]  /*47f0*/  F2FP.BF16.F32.PACK_AB R55, R184, R55 ;  /* 0x00000037b837723e */ /* 0x000fc800000010ff */
[C---:B------:R-:W-:Y:S02]  /*4800*/  PRMT R54, R55.reuse, 0x7632, R54 ;  /* 0x0000763237367816 */ /* 0x040fe40000000036 */
[----:B------:R-:W-:Y:S02]  /*4810*/  PRMT R53, R55, 0x7610, R53 ;  /* 0x0000761037357816 */ /* 0x000fe40000000035 */
[----:B------:R-:W-:Y:S02]  /*4820*/  PRMT R137, R54, 0x7610, R137 ;  /* 0x0000761036897816 */ /* 0x000fe40000000089 */
[----:B------:R-:W-:Y:S01]  /*4830*/  PRMT R138, R53, 0x7610, R138 ;  /* 0x00007610358a7816 */ /* 0x000fe2000000008a */
[----:B------:R-:W-:Y:S06]  /*4840*/  BRA `(.L_x_2378) ;  /* 0x0000000400c47947 */ /* 0x000fec0003800000 */
.L_x_2379:
        /* <DEDUP_REMOVED lines=21> */
.L_x_2375:
        /* <DEDUP_REMOVED lines=25> */
.L_x_2381:
[----:B01----:R-:W-:Y:S02]  /*4b30*/  MOV R52, UR27 ;  /* 0x0000001b00347c02 */ /* 0x003fe40008000f00 */
[----:B------:R-:W-:-:S03]  /*4b40*/  MOV R0, UR27 ;  /* 0x0000001b00007c02 */ /* 0x000fc60008000f00 */
[----:B------:R-:W-:Y:S02]  /*4b50*/  FFMA.FTZ R52, R169, R52, UR30 ;  /* 0x0000001ea9347e23 */ /* 0x000fe40008010034 */
[----:B------:R-:W-:Y:S02]  /*4b60*/  FFMA.FTZ R0, R166, R0, UR30 ;  /* 0x0000001ea6007e23 */ /* 0x000fe40008010000 */
[----:B------:R-:W-:Y:S01]  /*4b70*/  FADD.FTZ R97, R168, -R52 ;  /* 0x80000034a8617221 */ /* 0x000fe20000010000 */
[----:B------:R-:W-:Y:S01]  /*4b80*/  MOV R52, UR27 ;  /* 0x0000001b00347c02 */ /* 0x000fe20008000f00 */
[----:B------:R-:W-:Y:S02]  /*4b90*/  FADD.FTZ R0, R167, -R0 ;  /* 0x80000000a7007221 */ /* 0x000fe40000010000 */
[----:B------:R-:W-:Y:S02]  /*4ba0*/  FMUL.FTZ R97, R97, UR9 ;  /* 0x0000000961617c20 */ /* 0x000fe40008410000 */
[----:B------:R-:W-:Y:S01]  /*4bb0*/  FFMA.FTZ R52, R179, R52, UR30 ;  /* 0x0000001eb3347e23 */ /* 0x000fe20008010034 */
[----:B------:R-:W-:-:S03]  /*4bc0*/  FMUL.FTZ R96, R0, UR9 ;  /* 0x0000000900607c20 */ /* 0x000fc60008410000 */
[----:B------:R-:W-:Y:S01]  /*4bd0*/  FADD.FTZ R98, R182, -R52 ;  /* 0x80000034b6627221 */ /* 0x000fe20000010000 */
[----:B------:R-:W-:Y:S02]  /*4be0*/  MOV R52, UR27 ;  /* 0x0000001b00347c02 */ /* 0x000fe40008000f00 */
[----:B------:R-:W-:Y:S01]  /*4bf0*/  F2FP.BF16.F32.PACK_AB R0, R97, R96 ;  /* 0x000000606100723e */ /* 0x000fe200000010ff */
[----:B------:R-:W-:Y:S02]  /*4c00*/  FMUL.FTZ R98, R98, UR9 ;  /* 0x0000000962627c20 */ /* 0x000fe40008410000 */
[----:B------:R-:W-:Y:S01]  /*4c10*/  FFMA.FTZ R99, R183, R52, UR30 ;  /* 0x0000001eb7637e23 */ /* 0x000fe20008010034 */
[----:B------:R-:W-:-:S03]  /*4c20*/  PRMT R52, R0, 0x7632, R52 ;  /* 0x0000763200347816 */ /* 0x000fc60000000034 */
[----:B------:R-:W-:-:S04]  /*4c30*/  FADD.FTZ R99, R184, -R99 ;  /* 0x80000063b8637221 */ /* 0x000fc80000010000 */
[----:B------:R-:W-:-:S05]  /*4c40*/  FMUL.FTZ R99, R99, UR9 ;  /* 0x0000000963637c20 */ /* 0x000fca0008410000 */
[----:B------:R-:W-:-:S04]  /*4c50*/  F2FP.BF16.F32.PACK_AB R53, R99, R98 ;  /* 0x000000626335723e */ /* 0x000fc800000010ff */
[----:B------:R-:W-:Y:S01]  /*4c60*/  PRMT R54, R53, 0x7632, R54 ;  /* 0x0000763235367816 */ /* 0x000fe20000000036 */
[----:B------:R-:W-:Y:S06]  /*4c70*/  BRA `(.L_x_2378) ;  /* 0x0000000000b87947 */ /* 0x000fec0003800000 */
.L_x_2380:
[----:B------:R-:W-:Y:S05]  /*4c80*/  BRA.U !UP0, `(.L_x_2382) ;  /* 0x0000000108647547 */ /* 0x000fea000b800000 */
[----:B01----:R-:W-:Y:S01]  /*4c90*/  MOV R52, UR27 ;  /* 0x0000001b00347c02 */ /* 0x003fe20008000f00 */
[----:B------:R-:W-:Y:S01]  /*4ca0*/  IMAD.U32 R0, RZ, RZ, UR27 ;  /* 0x0000001bff007e24 */ /* 0x000fe2000f8e00ff */
[----:B------:R-:W-:-:S03]  /*4cb0*/  MOV R53, UR27 ;  /* 0x0000001b00357c02 */ /* 0x000fc60008000f00 */
[----:B------:R-:W-:Y:S01]  /*4cc0*/  FFMA.FTZ R0, R166, R0, UR30 ;  /* 0x0000001ea6007e23 */ /* 0x000fe20008010000 */
[----:B------:R-:W-:Y:S01]  /*4cd0*/  FFMA.FTZ R52, R169, R52, UR30 ;  /* 0x0000001ea9347e23 */ /* 0x000fe20008010034 */
[----:B------:R-:W-:Y:S02]  /*4ce0*/  FFMA.FTZ R53, R183, R53, UR30 ;  /* 0x0000001eb7357e23 */ /* 0x000fe40008010035 */
[----:B------:R-:W-:Y:S01]  /*4cf0*/  FADD.FTZ R0, R167, -R0 ;  /* 0x80000000a7007221 */ /* 0x000fe20000010000 */
[----:B------:R-:W-:Y:S01]  /*4d00*/  FADD.FTZ R52, R168, -R52 ;  /* 0x80000034a8347221 */ /* 0x000fe20000010000 */
[----:B------:R-:W-:Y:S02]  /*4d10*/  FADD.FTZ R53, R184, -R53 ;  /* 0x80000035b8357221 */ /* 0x000fe40000010000 */
[----:B------:R-:W-:Y:S01]  /*4d20*/  FMUL.FTZ R0, R0, UR9 ;  /* 0x0000000900007c20 */ /* 0x000fe20008410000 */
[----:B------:R-:W-:Y:S01]  /*4d30*/  FMUL.FTZ R52, R52, UR9 ;  /* 0x0000000934347c20 */ /* 0x000fe20008410000 */
[----:B------:R-:W-:-:S04]  /*4d40*/  FMUL.FTZ R53, R53, UR9 ;  /* 0x0000000935357c20 */ /* 0x000fc80008410000 */
        /* <DEDUP_REMOVED lines=13> */
.L_x_2382:
        /* <DEDUP_REMOVED lines=10> */
[----:B------:R-:W-:-:S03]  /*4ec0*/  FMUL.FTZ R52, R52, UR9 ;  /* 0x0000000934347c20 */ /* 0x000fc60008410000 */
[----:B------:R-:W-:Y:S02]  /*4ed0*/  FMUL.FTZ R53, R53, UR9 ;  /* 0x0000000935357c20 */ /* 0x000fe40008410000 */
[----:B------:R-:W-:Y:S02]  /*4ee0*/  F2FP.BF16.F32.PACK_AB R0, R52, R0 ;  /* 0x000000003400723e */ /* 0x000fe400000010ff */
[----:B------:R-:W-:-:S05]  /*4ef0*/  MOV R52, UR27 ;  /* 0x0000001b00347c02 */ /* 0x000fca0008000f00 */
[----:B------:R-:W-:-:S04]  /*4f00*/  FFMA.FTZ R52, R179, R52, UR30 ;  /* 0x0000001eb3347e23 */ /* 0x000fc80008010034 */
[----:B------:R-:W-:-:S04]  /*4f10*/  FADD.FTZ R52, R182, -R52 ;  /* 0x80000034b6347221 */ /* 0x000fc80000010000 */
[----:B------:R-:W-:-:S05]  /*4f20*/  FMUL.FTZ R52, R52, UR9 ;  /* 0x0000000934347c20 */ /* 0x000fca0008410000 */
[----:B------:R-:W-:Y:S02]  /*4f30*/  F2FP.BF16.F32.PACK_AB R53, R53, R52 ;  /* 0x000000343535723e */ /* 0x000fe400000010ff */
[----:B------:R-:W-:Y:S02]  /*4f40*/  PRMT R52, R0, 0x7632, R52 ;  /* 0x0000763200347816 */ /* 0x000fe40000000034 */
[----:B------:R-:W-:-:S07]  /*4f50*/  PRMT R54, R53, 0x7632, R54 ;  /* 0x0000763235367816 */ /* 0x000fce0000000036 */
.L_x_2378:
[----:B------:R-:W-:Y:S02]  /*4f60*/  LOP3.LUT R52, R52, 0xffff, RZ, 0xc0, !PT ;  /* 0x0000ffff34347812 */ /* 0x000fe400078ec0ff */
[----:B------:R-:W-:-:S03]  /*4f70*/  PRMT R54, R53, 0x5410, R54 ;  /* 0x0000541035367816 */ /* 0x000fc60000000036 */
[----:B------:R-:W-:-:S05]  /*4f80*/  IMAD.WIDE.U32 R52, R52, 0x10000, RZ ;  /* 0x0001000034347825 */ /* 0x000fca00078e00ff */
[----:B------:R-:W-:Y:S02]  /*4f90*/  LOP3.LUT R53, R54, R53, RZ, 0xfc, !PT ;  /* 0x0000003536357212 */ /* 0x000fe400078efcff */
[----:B------:R-:W0:Y:S01]  /*4fa0*/  @P1 LDC.64 R54, c[0x0][0x478] ;  /* 0x00011e00ff361b82 */ /* 0x000e220000000a00 */
[----:B------:R-:W-:Y:S01]  /*4fb0*/  LOP3.LUT R52, R52, 0xffff, R0, 0xf8, !PT ;  /* 0x0000ffff34347812 */ /* 0x000fe200078ef800 */
[----:B0-----:R-:W-:-:S05]  /*4fc0*/  @P1 IMAD.WIDE.U32 R54, R133, 0x10, R54 ;  /* 0x0000001085361825 */ /* 0x001fca00078e0036 */
[----:B------:R0:W-:Y:S02]  /*4fd0*/  @P1 STG.E.128 desc[UR14][R54.64], R96 ;  /* 0x0000006036001986 */ /* 0x0001e4000c101d0e */
[----:B0-----:R-:W-:-:S05]  /*4fe0*/  MOV R54, 0x8 ;  /* 0x0000000800367802 */ /* 0x001fca0000000f00 */
[----:B------:R-:W-:-:S05]  /*4ff0*/  IMAD.WIDE.U32 R54, R133, R54, UR28 ;  /* 0x0000001c85367e25 */ /* 0x000fca000f8e0036 */
        /* <DEDUP_REMOVED lines=10> */
.L_x_2383:
[----:B------:R-:W-:Y:S05]  /*50a0*/  @!P0 BRA `(.L_x_2384) ;  /* 0x0000000400688947 */ /* 0x000fea0003800000 */
[----:B------:R-:W-:Y:S05]  /*50b0*/  @!P1 BRA `(.L_x_2385) ;  /* 0x0000000000ac9947 */ /* 0x000fea0003800000 */
[----:B------:R-:W-:Y:S05]  /*50c0*/  BRA.U !UP0, `(.L_x_2386) ;  /* 0x00000001085c7547 */ /* 0x000fea000b800000 */
[----:B------:R-:W-:Y:S02]  /*50d0*/  MOV R0, UR27 ;  /* 0x0000001b00007c02 */ /* 0x000fe40008000f00 */
[----:B01----:R-:W-:-:S03]  /*50e0*/  MOV R52, UR27 ;  /* 0x0000001b00347c02 */ /* 0x003fc60008000f00 */
        /* <DEDUP_REMOVED lines=14> */
[----:B------:R-:W-:Y:S02]  /*51d0*/  PRMT R0, R55, 0x7632, R0 ;  /* 0x0000763237007816 */ /* 0x000fe40000000000 */
[----:B------:R-:W-:Y:S02]  /*51e0*/  PRMT R54, R57, 0x7632, R54 ;  /* 0x0000763239367816 */ /* 0x000fe40000000036 */
[----:B------:R-:W-:Y:S02]  /*51f0*/  PRMT R137, R0, 0x7610, R137 ;  /* 0x0000761000897816 */ /* 0x000fe40000000089 */
[----:B------:R-:W-:-:S02]  /*5200*/  PRMT R138, R55, 0x7610, R138 ;  /* 0x00007610378a7816 */ /* 0x000fc4000000008a */
[----:B------:R-:W-:Y:S02]  /*5210*/  PRMT R139, R54, 0x7610, R139 ;  /* 0x00007610368b7816 */ /* 0x000fe4000000008b */
[----:B------:R-:W-:Y:S01]  /*5220*/  PRMT R160, R57, 0x7610, R160 ;  /* 0x0000761039a07816 */ /* 0x000fe200000000a0 */
[----:B------:R-:W-:Y:S06]  /*5230*/  BRA `(.L_x_2387) ;  /* 0x0000000800687947 */ /* 0x000fec0003800000 */
.L_x_2386:
        /* <DEDUP_REMOVED lines=17> */
[----:B------:R-:W-:Y:S01]  /*5350*/  PRMT R0, R55, 0x7632, R0 ;  /* 0x0000763237007816 */ /* 0x000fe20000000000 */
[----:B------:R-:W-:Y:S06]  /*5360*/  BRA `(.L_x_2387) ;  /* 0x00000008001c7947 */ /* 0x000fec0003800000 */
.L_x_2385:
        /* <DEDUP_REMOVED lines=26> */
.L_x_2388:
[----:B------:R-:W-:-:S05]  /*5510*/  MOV R0, UR27 ;  /* 0x0000001b00007c02 */ /* 0x000fca0008000f00 */
[-C--:B01----:R-:W-:Y:S01]  /*5520*/  FFMA.FTZ R53, R153, R0.reuse, UR30 ;  /* 0x0000001e99357e23 */ /* 0x083fe20008010000 */
        /* <DEDUP_REMOVED lines=13> */
[C---:B------:R-:W-:Y:S02]  /*5600*/  PRMT R54, R53.reuse, 0x7632, R54 ;  /* 0x0000763235367816 */ /* 0x040fe40000000036 */
[----:B------:R-:W-:Y:S02]  /*5610*/  PRMT R57, R53, 0x7610, R57 ;  /* 0x0000761035397816 */ /* 0x000fe40000000039 */
[C---:B------:R-:W-:Y:S02]  /*5620*/  PRMT R0, R171.reuse, 0x7632, R0 ;  /* 0x00007632ab007816 */ /* 0x040fe40000000000 */
[----:B------:R-:W-:Y:S01]  /*5630*/  PRMT R55, R171, 0x7610, R55 ;  /* 0x00007610ab377816 */ /* 0x000fe20000000037 */
[----:B------:R-:W-:Y:S06]  /*5640*/  BRA `(.L_x_2387) ;  /* 0x0000000400647947 */ /* 0x000fec0003800000 */
.L_x_2384:
        /* <DEDUP_REMOVED lines=25> */
.L_x_2390:
        /* <DEDUP_REMOVED lines=17> */
[----:B------:R-:W-:Y:S01]  /*58f0*/  PRMT R0, R55, 0x7632, R0 ;  /* 0x0000763237007816 */ /* 0x000fe20000000000 */
[----:B------:R-:W-:Y:S06]  /*5900*/  BRA `(.L_x_2387) ;  /* 0x0000000000b47947 */ /* 0x000fec0003800000 */
.L_x_2389:
        /* <DEDUP_REMOVED lines=26> */
.L_x_2391:
[----:B------:R-:W-:-:S05]  /*5ab0*/  MOV R0, UR27 ;  /* 0x0000001b00007c02 */ /* 0x000fca0008000f00 */
[-C--:B------:R-:W-:Y:S01]  /*5ac0*/  FFMA.FTZ R153, R153, R0.reuse, UR30 ;  /* 0x0000001e99997e23 */ /* 0x080fe20008010000 */
        /* <DEDUP_REMOVED lines=8> */
[----:B01----:R-:W-:Y:S01]  /*5b50*/  FMUL.FTZ R53, R154, UR9 ;  /* 0x000000099a357c20 */ /* 0x003fe20008410000 */
        /* <DEDUP_REMOVED lines=8> */
.L_x_2387:
[----:B------:R-:W0:Y:S01]  /*5be0*/  @P1 LDC.64 R52, c[0x0][0x478] ;  /* 0x00011e00ff341b82 */ /* 0x000e220000000a00 */
[----:B------:R-:W-:Y:S02]  /*5bf0*/  LOP3.LUT R54, R54, 0xffff, RZ, 0xc0, !PT ;  /* 0x0000ffff36367812 */ /* 0x000fe400078ec0ff */
[----:B------:R-:W-:-:S03]  /*5c00*/  PRMT R59, R55, 0x5410, R0 ;  /* 0x00005410373b7816 */ /* 0x000fc60000000000 */
[----:B------:R-:W-:-:S03]  /*5c10*/  IMAD.WIDE.U32 R54, R54, 0x10000, RZ ;  /* 0x0001000036367825 */ /* 0x000fc600078e00ff */
[----:B------:R-:W-:Y:S01]  /*5c20*/  LOP3.LUT R54, R54, 0xffff, R57, 0xf8, !PT ;  /* 0x0000ffff36367812 */ /* 0x000fe200078ef839 */
[----:B------:R-:W-:Y:S01]  /*5c30*/  HFMA2 R57, -RZ, RZ, 0, 4.76837158203125e-07 ;  /* 0x00000008ff397431 */ /* 0x000fe200000001ff */
[----:B------:R-:W-:Y:S01]  /*5c40*/  LOP3.LUT R55, R59, R55, RZ, 0xfc, !PT ;  /* 0x000000373b377212 */ /* 0x000fe200078efcff */
        /* <DEDUP_REMOVED lines=13> */
.L_x_2392:
[----:B------:R-:W-:Y:S05]  /*5d20*/  @!P0 BRA `(.L_x_2393) ;  /* 0x00000004008c8947 */ /* 0x000fea0003800000 */
[----:B------:R-:W-:Y:S05]  /*5d30*/  @!P1 BRA `(.L_x_2394) ;  /* 0x0000000000bc9947 */ /* 0x000fea0003800000 */
[----:B------:R-:W-:Y:S05]  /*5d40*/  BRA.U !UP0, `(.L_x_2395) ;  /* 0x0000000108647547 */ /* 0x000fea000b800000 */
[----:B01----:R-:W-:Y:S01]  /*5d50*/  MOV R52, UR27 ;  /* 0x0000001b00347c02 */ /* 0x003fe20008000f00 */
        /* <DEDUP_REMOVED lines=24> */
.L_x_2395:
        /* <DEDUP_REMOVED lines=21> */
.L_x_2394:
        /* <DEDUP_REMOVED lines=28> */
.L_x_2397:
        /* <DEDUP_REMOVED lines=21> */
[----:B------:R-:W-:Y:S01]  /*6340*/  PRMT R54, R52, 0x7610, R54 ;  /* 0x0000761034367816 */ /* 0x000fe20000000036 */
[----:B------:R-:W-:Y:S06]  /*6350*/  BRA `(.L_x_2396) ;  /* 0x0000000400887947 */ /* 0x000fec0003800000 */
.L_x_2393:
[----:B------:R-:W-:Y:S05]  /*6360*/  @!P1 BRA `(.L_x_2398) ;  /* 0x0000000000bc9947 */ /* 0x000fea0003800000 */
        /* <DEDUP_REMOVED lines=19> */
[C---:B------:R-:W-:Y:S02]  /*64a0*/  PRMT R55, R54.reuse, 0x7632, R55 ;  /* 0x0000763236377816 */ /* 0x040fe40000000037 */
[----:B------:R-:W-:Y:S02]  /*64b0*/  PRMT R0, R57, 0x7632, R0 ;  /* 0x0000763239007816 */ /* 0x000fe40000000000 */
[----:B------:R-:W-:Y:S02]  /*64c0*/  PRMT R137, R55, 0x7610, R137 ;  /* 0x0000761037897816 */ /* 0x000fe40000000089 */
[----:B------:R-:W-:Y:S02]  /*64d0*/  PRMT R138, R54, 0x7610, R138 ;  /* 0x00007610368a7816 */ /* 0x000fe4000000008a */
[----:B------:R-:W-:-:S02]  /*64e0*/  PRMT R139, R0, 0x7610, R139 ;  /* 0x00007610008b7816 */ /* 0x000fc4000000008b */
[----:B------:R-:W-:Y:S01]  /*64f0*/  PRMT R160, R57, 0x7610, R160 ;  /* 0x0000761039a07816 */ /* 0x000fe200000000a0 */
[----:B------:R-:W-:Y:S06]  /*6500*/  BRA `(.L_x_2396) ;  /* 0x00000004001c7947 */ /* 0x000fec0003800000 */
.L_x_2399:
        /* <DEDUP_REMOVED lines=21> */
.L_x_2398:
        /* <DEDUP_REMOVED lines=28> */
.L_x_2400:
        /* <DEDUP_REMOVED lines=20> */
[C---:B------:R-:W-:Y:S02]  /*6960*/  PRMT R55, R52.reuse, 0x7632, R55 ;  /* 0x0000763234377816 */ /* 0x040fe40000000037 */
[----:B------:R-:W-:-:S07]  /*6970*/  PRMT R54, R52, 0x7610, R54 ;  /* 0x0000761034367816 */ /* 0x000fce0000000036 */
.L_x_2396:
[----:B------:R-:W0:Y:S01]  /*6980*/  @P1 LDC.64 R52, c[0x0][0x478] ;  /* 0x00011e00ff341b82 */ /* 0x000e220000000a00 */
[----:B------:R-:W-:Y:S02]  /*6990*/  LOP3.LUT R0, R0, 0xffff, RZ, 0xc0, !PT ;  /* 0x0000ffff00007812 */ /* 0x000fe400078ec0ff */
[----:B------:R-:W-:-:S03]  /*69a0*/  PRMT R59, R54, 0x5410, R55 ;  /* 0x00005410363b7816 */ /* 0x000fc60000000037 */
[----:B------:R-:W-:Y:S01]  /*69b0*/  IMAD.WIDE.U32 R54, R0, 0x10000, RZ ;  /* 0x0001000000367825 */ /* 0x000fe200078e00ff */
[----:B------:R-:W-:-:S04]  /*69c0*/  MOV R0, 0x8 ;  /* 0x0000000800007802 */ /* 0x000fc80000000f00 */
[----:B------:R-:W-:Y:S02]  /*69d0*/  LOP3.LUT R55, R59, R55, RZ, 0xfc, !PT ;  /* 0x000000373b377212 */ /* 0x000fe400078efcff */
[----:B------:R-:W-:Y:S02]  /*69e0*/  IADD3 R59, PT, PT, R132, 0x300, RZ ;  /* 0x00000300843b7810 */ /* 0x000fe40007ffe0ff */
[----:B------:R-:W-:-:S03]  /*69f0*/  LOP3.LUT R54, R54, 0xffff, R57, 0xf8, !PT ;  /* 0x0000ffff36367812 */ /* 0x000fc600078ef839 */
        /* <DEDUP_REMOVED lines=13> */
.L_x_2401:
[----:B------:R-:W-:Y:S05]  /*6ad0*/  @!P0 BRA `(.L_x_2402) ;  /* 0x00000004008c8947 */ /* 0x000fea0003800000 */
        /* <DEDUP_REMOVED lines=27> */
.L_x_2404:
        /* <DEDUP_REMOVED lines=21> */
.L_x_2403:
        /* <DEDUP_REMOVED lines=28> */
.L_x_2406:
        /* <DEDUP_REMOVED lines=23> */
.L_x_2402:
        /* <DEDUP_REMOVED lines=27> */
.L_x_2408:
        /* <DEDUP_REMOVED lines=21> */
.L_x_2407:
        /* <DEDUP_REMOVED lines=28> */
.L_x_2409:
        /* <DEDUP_REMOVED lines=22> */
.L_x_2405:
[----:B------:R-:W0:Y:S01]  /*7730*/  @P1 LDC.64 R52, c[0x0][0x478] ;  /* 0x00011e00ff341b82 */ /* 0x000e220000000a00 */
[----:B------:R-:W-:Y:S02]  /*7740*/  LOP3.LUT R54, R0, 0xffff, RZ, 0xc0, !PT ;  /* 0x0000ffff00367812 */ /* 0x000fe400078ec0ff */
[----:B------:R-:W-:Y:S01]  /*7750*/  PRMT R59, R56, 0x5410, R59 ;  /* 0x00005410383b7816 */ /* 0x000fe2000000003b */
[----:B------:R-:W-:Y:S02]  /*7760*/  HFMA2 R56, -RZ, RZ, 0, 4.76837158203125e-07 ;  /* 0x00000008ff387431 */ /* 0x000fe400000001ff */
[----:B------:R-:W-:-:S03]  /*7770*/  IMAD.WIDE.U32 R54, R54, 0x10000, RZ ;  /* 0x0001000036367825 */ /* 0x000fc600078e00ff */
[----:B------:R-:W-:Y:S02]  /*7780*/  LOP3.LUT R54, R54, 0xffff, R57, 0xf8, !PT ;  /* 0x0000ffff36367812 */ /* 0x000fe400078ef839 */
[----:B------:R-:W-:Y:S01]  /*7790*/  LOP3.LUT R55, R59, R55, RZ, 0xfc, !PT ;  /* 0x000000373b377212 */ /* 0x000fe200078efcff */
[----:B------:R-:W-:-:S04]  /*77a0*/  IMAD.WIDE.U32 R56, R135, R56, UR28 ;  /* 0x0000001c87387e25 */ /* 0x000fc8000f8e0038 */
[----:B0-----:R-:W-:-:S05]  /*77b0*/  @P1 IMAD.WIDE.U32 R52, R135, 0x10, R52 ;  /* 0x0000001087341825 */ /* 0x001fca00078e0034 */
[----:B------:R0:W-:Y:S04]  /*77c0*/  @P1 STG.E.128 desc[UR14][R52.64], R96 ;  /* 0x0000006034001986 */ /* 0x0001e8000c101d0e */
        /* <DEDUP_REMOVED lines=10> */
.L_x_2410:
        /* <DEDUP_REMOVED lines=28> */
.L_x_2413:
        /* <DEDUP_REMOVED lines=19> */
[----:B------:R-:W-:Y:S01]  /*7b60*/  PRMT R59, R56, 0x7632, R59 ;  /* 0x00007632383b7816 */ /* 0x000fe2000000003b */
[----:B------:R-:W-:Y:S06]  /*7b70*/  BRA `(.L_x_2414) ;  /* 0x0000000800547947 */ /* 0x000fec0003800000 */
.L_x_2412:
        /* <DEDUP_REMOVED lines=28> */
.L_x_2415:
        /* <DEDUP_REMOVED lines=23> */
.L_x_2411:
        /* <DEDUP_REMOVED lines=27> */
.L_x_2417:
        /* <DEDUP_REMOVED lines=21> */
.L_x_2416:
        /* <DEDUP_REMOVED lines=28> */
.L_x_2418:
        /* <DEDUP_REMOVED lines=22> */
.L_x_2414:
[----:B------:R-:W0:Y:S01]  /*84d0*/  @P1 LDC.64 R52, c[0x0][0x478] ;  /* 0x00011e00ff341b82 */ /* 0x000e220000000a00 */
[----:B------:R-:W-:Y:S02]  /*84e0*/  LOP3.LUT R54, R0, 0xffff, RZ, 0xc0, !PT ;  /* 0x0000ffff00367812 */ /* 0x000fe400078ec0ff */
[----:B------:R-:W-:Y:S02]  /*84f0*/  MOV R61, 0x8 ;  /* 0x00000008003d7802 */ /* 0x000fe40000000f00 */
[----:B------:R-:W-:Y:S01]  /*8500*/  PRMT R59, R56, 0x5410, R59 ;  /* 0x00005410383b7816 */ /* 0x000fe2000000003b */
[----:B------:R-:W-:-:S03]  /*8510*/  IMAD.WIDE.U32 R54, R54, 0x10000, RZ ;  /* 0x0001000036367825 */ /* 0x000fc600078e00ff */
[----:B------:R-:W-:Y:S01]  /*8520*/  LOP3.LUT R54, R54, 0xffff, R57, 0xf8, !PT ;  /* 0x0000ffff36367812 */ /* 0x000fe200078ef839 */
[----:B------:R-:W-:Y:S01]  /*8530*/  IMAD.WIDE.U32 R56, R136, R61, UR28 ;  /* 0x0000001c88387e25 */ /* 0x000fe2000f8e003d */
[----:B------:R-:W-:-:S03]  /*8540*/  LOP3.LUT R55, R59, R55, RZ, 0xfc, !PT ;  /* 0x000000373b377212 */ /* 0x000fc600078efcff */
        /* <DEDUP_REMOVED lines=12> */
.L_x_2419:
        /* <DEDUP_REMOVED lines=28> */
.L_x_2422:
        /* <DEDUP_REMOVED lines=21> */
.L_x_2421:
        /* <DEDUP_REMOVED lines=28> */
.L_x_2424:
        /* <DEDUP_REMOVED lines=23> */
.L_x_2420:
        /* <DEDUP_REMOVED lines=27> */
.L_x_2426:
        /* <DEDUP_REMOVED lines=19> */
[----:B------:R-:W-:Y:S01]  /*8f30*/  PRMT R59, R56, 0x7632, R59 ;  /* 0x00007632383b7816 */ /* 0x000fe2000000003b */
[----:B------:R-:W-:Y:S06]  /*8f40*/  BRA `(.L_x_2423) ;  /* 0x0000000000c87947 */ /* 0x000fec0003800000 */
.L_x_2425:
        /* <DEDUP_REMOVED lines=28> */
.L_x_2427:
        /* <DEDUP_REMOVED lines=22> */
.L_x_2423:
[----:B------:R-:W0:Y:S01]  /*9270*/  @P1 LDC.64 R52, c[0x0][0x478] ;  /* 0x00011e00ff341b82 */ /* 0x000e220000000a00 */
[----:B------:R-:W-:Y:S01]  /*9280*/  LOP3.LUT R54, R0, 0xffff, RZ, 0xc0, !PT ;  /* 0x0000ffff00367812 */ /* 0x000fe200078ec0ff */
[----:B------:R-:W-:Y:S01]  /*9290*/  HFMA2 R61, -RZ, RZ, 0, 4.76837158203125e-07 ;  /* 0x00000008ff3d7431 */ /* 0x000fe200000001ff */
[----:B------:R-:W-:-:S03]  /*92a0*/  PRMT R59, R56, 0x5410, R59 ;  /* 0x00005410383b7816 */ /* 0x000fc6000000003b */
        /* <DEDUP_REMOVED lines=16> */
.L_x_2428:
[----:B------:R-:W-:Y:S01]  /*93b0*/  UPLOP3.LUT UP1, UPT, UPT, UPT, UP1, 0x40, 0x4 ;  /* 0x000000000004789c */ /* 0x000fe20003f2e810 */
[----:B------:R-:W-:Y:S10]  /*93c0*/  BRA.U !UP2, `(.L_x_2429) ;  /* 0xffffff7d0a207547 */ /* 0x000ff4000b83ffff */
[----:B-----5:R-:W-:Y:S01]  /*93d0*/  MOV R85, R50 ;  /* 0x0000003200557202 */ /* 0x020fe20000000f00 */
[----:B------:R-:W-:Y:S01]  /*93e0*/  IMAD.MOV.U32 R70, RZ, RZ, R198 ;  /* 0x000000ffff467224 */ /* 0x000fe200078e00c6 */
[----:B------:R-:W-:Y:S01]  /*93f0*/  MOV R72, R23 ;  /* 0x0000001700487202 */ /* 0x000fe20000000f00 */
[----:B0-----:R-:W-:Y:S01]  /*9400*/  IMAD.MOV.U32 R97, RZ, RZ, R3 ;  /* 0x000000ffff617224 */ /* 0x001fe200078e0003 */
[----:B------:R-:W-:Y:S02]  /*9410*/  MOV R73, R22 ;  /* 0x0000001600497202 */ /* 0x000fe40000000f00 */
[----:B------:R-:W-:Y:S01]  /*9420*/  MOV R74, R21 ;  /* 0x00000015004a7202 */ /* 0x000fe20000000f00 */
[----:B------:R-:W-:Y:S01]  /*9430*/  IMAD.MOV.U32 R21, RZ, RZ, R42 ;  /* 0x000000ffff157224 */ /* 0x000fe200078e002a */
        /* <DEDUP_REMOVED lines=100> */
.L_x_2363:
        /* <DEDUP_REMOVED lines=41> */
.L_x_2430:
        /* <DEDUP_REMOVED lines=15> */
.L_x_7249:


//--------------------- .text._ZN10layer_norm31ln_parallel_residual_bwd_kernelINS_13Kernel_traitsI13__nv_bfloat16S2_fS2_fjLj7168ELj1ELj1ELj8ELj8ENS_18Kernel_traits_baseILj7168ES2_S2_fS2_fjLj256EEEEELb0ELb1ELb0EEEvNS_9BwdParamsE --------------------------
	.section	.text._ZN10layer_norm31ln_parallel_residual_bwd_kernelINS_13Kernel_traitsI13__nv_bfloat16S2_fS2_fjLj7168ELj1ELj1ELj8ELj8ENS_18Kernel_traits_baseILj7168ES2_S2_fS2_fjLj256EEEEELb0ELb1ELb0EEEvNS_9BwdParamsE,"ax",@progbits
	.align	128
        .global         _ZN10layer_norm31ln_parallel_residual_bwd_kernelINS_13Kernel_traitsI13__nv_bfloat16S2_fS2_fjLj7168ELj1ELj1ELj8ELj8ENS_18Kernel_traits_baseILj7168ES2_S2_fS2_fjLj256EEEEELb0ELb1ELb0EEEvNS_9BwdParamsE
        .type           _ZN10layer_norm31ln_parallel_residual_bwd_kernelINS_13Kernel_traitsI13__nv_bfloat16S2_fS2_fjLj7168ELj1ELj1ELj8ELj8ENS_18Kernel_traits_baseILj7168ES2_S2_fS2_fjLj256EEEEELb0ELb1ELb0EEEvNS_9BwdParamsE,@function
        .size           _ZN10layer_norm31ln_parallel_residual_bwd_kernelINS_13Kernel_traitsI13__nv_bfloat16S2_fS2_fjLj7168ELj1ELj1ELj8ELj8ENS_18Kernel_traits_baseILj7168ES2_S2_fS2_fjLj256EEEEELb0ELb1ELb0EEEvNS_9BwdParamsE,(.L_x_7250 - _ZN10layer_norm31ln_parallel_residual_bwd_kernelINS_13Kernel_traitsI13__nv_bfloat16S2_fS2_fjLj7168ELj1ELj1ELj8ELj8ENS_18Kernel_traits_baseILj7168ES2_S2_fS2_fjLj256EEEEELb0ELb1ELb0EEEvNS_9BwdParamsE)
        .other          _ZN10layer_norm31ln_parallel_residual_bwd_kernelINS_13Kernel_traitsI13__nv_bfloat16S2_fS2_fjLj7168ELj1ELj1ELj8ELj8ENS_18Kernel_traits_baseILj7168ES2_S2_fS2_fjLj256EEEEELb0ELb1ELb0EEEvNS_9BwdParamsE,@"STO_CUDA_ENTRY STV_DEFAULT"
_ZN10layer_norm31ln_parallel_residual_bwd_kernelINS_13Kernel_traitsI13__nv_bfloat16S2_fS2_fjLj7168ELj1ELj1ELj8ELj8ENS_18Kernel_traits_baseILj7168ES2_S2_fS2_fjLj256EEEEELb0ELb1ELb0EEEvNS_9BwdParamsE:
.text._ZN10layer_norm31ln_parallel_residual_bwd_kernelINS_13Kernel_traitsI13__nv_bfloat16S2_fS2_fjLj7168ELj1ELj1ELj8ELj8ENS_18Kernel_traits_baseILj7168ES2_S2_fS2_fjLj256EEEEELb0ELb1ELb0EEEvNS_9BwdParamsE:
        /* <DEDUP_REMOVED lines=18> */
[----:B------:R-:W0:Y:S01]  /*0120*/  @P6 LDC.64 R2, c[0x0][0x3d0] ;  /* 0x0000f400ff026b82 */ /* 0x000e220000000a00 */
[----:B------:R-:W-:Y:S02]  /*0130*/  P2R R135, PR, RZ, 0x40 ;  /* 0x00000040ff877803 */ /* 0x000fe40000000000 */
        /* <DEDUP_REMOVED lines=8> */
[C---:B-1----:R-:W-:Y:S01]  /*01c0*/  @P0 IMAD.WIDE.U32 R20, R31.reuse, 0x8, R16 ;  /* 0x000000081f140825 */ /* 0x042fe200078e0010 */
[----:B------:R-:W-:-:S04]  /*01d0*/  @P0 IADD3 R31, PT, PT, R31, 0x100, RZ ;  /* 0x000001001f1f0810 */ /* 0x000fc80007ffe0ff */
[----:B------:R0:W5:Y:S02]  /*01e0*/  @P0 LDG.E.64 R6, desc[UR12][R20.64] ;  /* 0x0000000c14060981 */ /* 0x000164000c1e1b00 */
[----:B------:R-:W1:Y:S01]  /*01f0*/  @P4 LDC.64 R28, c[0x0][0x3d0] ;  /* 0x0000f400ff1c4b82 */ /* 0x000e620000000a00 */
[C---:B----4-:R-:W-:Y:S01]  /*0200*/  @P1 IMAD.WIDE.U32 R22, R31.reuse, 0x8, R22 ;  /* 0x000000081f161825 */ /* 0x050fe200078e0016 */
[----:B------:R-:W-:-:S04]  /*0210*/  @P1 IADD3 R31, PT, PT, R31, 0x100, RZ ;  /* 0x000001001f1f1810 */ /* 0x000fc80007ffe0ff */
[----:B------:R0:W5:Y:S01]  /*0220*/  @P1 LDG.E.64 R8, desc[UR12][R22.64] ;  /* 0x0000000c16081981 */ /* 0x000162000c1e1b00 */
[C---:B---3--:R-:W-:Y:S01]  /*0230*/  @P2 IMAD.WIDE.U32 R24, R31.reuse, 0x8, R24 ;  /* 0x000000081f182825 */ /* 0x048fe200078e0018 */
[----:B------:R-:W-:Y:S01]  /*0240*/  @P2 IADD3 R31, PT, PT, R31, 0x100, RZ ;  /* 0x000001001f1f2810 */ /* 0x000fe20007ffe0ff */
[----:B------:R-:W3:Y:S03]  /*0250*/  @P5 LDC.64 R16, c[0x0][0x3d0] ;  /* 0x0000f400ff105b82 */ /* 0x000ee60000000a00 */
[----:B------:R0:W5:Y:S01]  /*0260*/  @P2 LDG.E.64 R10, desc[UR12][R24.64] ;  /* 0x0000000c180a2981 */ /* 0x000162000c1e1b00 */
[C---:B--2---:R-:W-:Y:S01]  /*0270*/  @P3 IMAD.WIDE.U32 R26, R31.reuse, 0x8, R26 ;  /* 0x000000081f1a3825 */ /* 0x044fe200078e001a */
[----:B------:R-:W-:-:S04]  /*0280*/  @P3 IADD3 R31, PT, PT, R31, 0x100, RZ ;  /* 0x000001001f1f3810 */ /* 0x000fc80007ffe0ff */
[----:B------:R0:W5:Y:S01]  /*0290*/  @P3 LDG.E.64 R12, desc[UR12][R26.64] ;  /* 0x0000000c1a0c3981 */ /* 0x000162000c1e1b00 */
[C---:B-1----:R-:W-:Y:S01]  /*02a0*/  @P4 IMAD.WIDE.U32 R28, R31.reuse, 0x8, R28 ;  /* 0x000000081f1c4825 */ /* 0x042fe200078e001c */
[----:B------:R-:W1:Y:S01]  /*02b0*/  S2UR UR4, SR_CTAID.X ;  /* 0x00000000000479c3 */ /* 0x000e620000002500 */
[----:B------:R-:W-:-:S03]  /*02c0*/  @P4 IADD3 R31, PT, PT, R31, 0x100, RZ ;  /* 0x000001001f1f4810 */ /* 0x000fc60007ffe0ff */
[----:B------:R0:W5:Y:S02]  /*02d0*/  @P4 LDG.E.64 R14, desc[UR12][R28.64] ;  /* 0x0000000c1c0e4981 */ /* 0x000164000c1e1b00 */
[----:B---3--:R-:W-:-:S05]  /*02e0*/  @P5 IMAD.WIDE.U32 R16, R31, 0x8, R16 ;  /* 0x000000081f105825 */ /* 0x008fca00078e0010 */
[----:B------:R0:W5:Y:S01]  /*02f0*/  @P5 LDG.E.64 R18, desc[UR12][R16.64] ;  /* 0x0000000c10125981 */ /* 0x000162000c1e1b00 */
        /* <DEDUP_REMOVED lines=46> */
[----:B------:R-:W-:Y:S02]  /*05e0*/  SHF.R.U64 R3, R12, 0x10, R13 ;  /* 0x000000100c037819 */ /* 0x000fe4000000120d */
[----:B------:R-:W-:Y:S02]  /*05f0*/  CS2R R110, SRZ ;  /* 0x00000000006e7805 */ /* 0x000fe4000001ff00 */
[----:B------:R-:W-:Y:S01]  /*0600*/  SHF.R.U32.HI R5, RZ, 0x10, R19 ;  /* 0x00000010ff057819 */ /* 0x000fe20000011613 */
[----:B0-----:R-:W-:Y:S01]  /*0610*/  UISETP.NE.AND UP0, UPT, UR4, URZ, UPT ;  /* 0x000000ff0400728c */ /* 0x001fe2000bf05270 */
[----:B------:R-:W-:-:S02]  /*0620*/  SHF.R.U32.HI R17, RZ, 0x10, R11 ;  /* 0x00000010ff117819 */ /* 0x000fc4000001160b */
[----:B------:R-:W-:Y:S02]  /*0630*/  CS2R R104, SRZ ;  /* 0x0000000000687805 */ /* 0x000fe4000001ff00 */
[----:B------:R-:W-:Y:S02]  /*0640*/  MOV R16, R12 ;  /* 0x0000000c00107202 */ /* 0x000fe40000000f00 */
[----:B------:R-:W-:Y:S02]  /*0650*/  CS2R R106, SRZ ;  /* 0x00000000006a7805 */ /* 0x000fe4000001ff00 */
[----:B------:R-:W-:Y:S02]  /*0660*/  MOV R28, R6 ;  /* 0x00000006001c7202 */ /* 0x000fe40000000f00 */
[----:B------:R-:W-:Y:S02]  /*0670*/  CS2R R100, SRZ ;  /* 0x0000000000647805 */ /* 0x000fe4000001ff00 */
[----:B------:R-:W-:-:S02]  /*0680*/  PLOP3.LUT P0, PT, PT, PT, UP0, 0x80, 0x8 ;  /* 0x000000000008781c */ /* 0x000fc40003f0f008 */
        /* <DEDUP_REMOVED lines=31> */
[----:B------:R-:W-:Y:S02]  /*0880*/  PRMT R14, R4, 0x7610, R14 ;  /* 0x00007610040e7816 */ /* 0x000fe4000000000e */
[----:B------:R-:W-:Y:S02]  /*0890*/  CS2R R70, SRZ ;  /* 0x0000000000467805 */ /* 0x000fe4000001ff00 */
[----:B------:R-:W-:Y:S01]  /*08a0*/  SHF.R.U32.HI R13, RZ, 0x10, R13 ;  /* 0x00000010ff0d7819 */ /* 0x000fe2000001160d */
[----:B------:R-:W-:Y:S01]  /*08b0*/  UPLOP3.LUT UP1, UPT, UPT, UPT, UPT, 0x40, 0x4 ;  /* 0x000000000004789c */ /* 0x000fe20003f2e870 */
[----:B------:R-:W-:Y:S01]  /*08c0*/  PRMT R19, R0, 0x7610, R19 ;  /* 0x0000761000137816 */ /* 0x000fe20000000013 */
[----:B------:R-:W0:Y:S01]  /*08d0*/  LDCU UR11, c[0x0][0x400] ;  /* 0x00008000ff0b77ac */ /* 0x000e220008000800 */
[----:B------:R-:W-:-:S02]  /*08e0*/  PRMT R18, R2, 0x7610, R18 ;  /* 0x0000761002127816 */ /* 0x000fc40000000012 */
[----:B------:R-:W-:Y:S01]  /*08f0*/  PRMT R15, R3, 0x7610, R15 ;  /* 0x00007610030f7816 */ /* 0x000fe2000000000f */
[----:B------:R-:W1:Y:S01]  /*0900*/  LDCU.64 UR6, c[0x0][0x470] ;  /* 0x00008e00ff0677ac */ /* 0x000e620008000a00 */
[----:B------:R-:W-:Y:S02]  /*0910*/  P2R R134, PR, RZ, 0x1 ;  /* 0x00000001ff867803 */ /* 0x000fe40000000000 */
[----:B------:R-:W-:Y:S01]  /*0920*/  PRMT R4, R5, 0x7610, R4 ;  /* 0x0000761005047816 */ /* 0x000fe20000000004 */
[----:B------:R-:W2:Y:S01]  /*0930*/  LDCU.64 UR14, c[0x0][0x438] ;  /* 0x00008700ff0e77ac */ /* 0x000ea20008000a00 */
[----:B------:R-:W3:Y:S05]  /*0940*/  LDCU.64 UR8, c[0x0][0x478] ;  /* 0x00008f00ff0877ac */ /* 0x000eea0008000a00 */
.L_x_2524:
[----:B0123--:R-:W4:Y:S01]  /*0950*/  LDC.64 R128, c[0x0][0x3c0] ;  /* 0x0000f000ff807b82 */ /* 0x00ff220000000a00 */
[----:B------:R-:W-:Y:S02]  /*0960*/  ISETP.NE.AND P5, PT, R135, RZ, PT ;  /* 0x000000ff8700720c */ /* 0x000fe40003fa5270 */
[----:B------:R-:W-:-:S05]  /*0970*/  ISETP.NE.AND P6, PT, R134, RZ, PT ;  /* 0x000000ff8600720c */ /* 0x000fca0003fc5270 */
[----:B------:R-:W0:Y:S01]  /*0980*/  LDC R36, c[0x0][0x388] ;  /* 0x0000e200ff247b82 */ /* 0x000e220000000800 */
[----:B----4-:R-:W-:-:S07]  /*0990*/  IMAD.WIDE R130, R33, 0x4, R128 ;  /* 0x0000000421827825 */ /* 0x010fce00078e0280 */
[----:B------:R-:W4:Y:S01]  /*09a0*/  LDC.64 R128, c[0x0][0x3c8] ;  /* 0x0000f200ff807b82 */ /* 0x000f220000000a00 */
[----:B------:R-:W2:Y:S01]  /*09b0*/  LDG.E R130, desc[UR12][R130.64] ;  /* 0x0000000c82827981 */ /* 0x000ea2000c1e1900 */
[C---:B------:R-:W-:Y:S01]  /*09c0*/  ISETP.GE.U32.AND P0, PT, R34.reuse, 0x200, PT ;  /* 0x000002002200780c */ /* 0x040fe20003f06070 */
[----:B0-----:R-:W-:Y:S01]  /*09d0*/  IMAD R0, R33, R36, RZ ;  /* 0x0000002421007224 */ /* 0x001fe200078e02ff */
[C---:B------:R-:W-:Y:S02]  /*09e0*/  ISETP.GE.U32.AND P1, PT, R34.reuse, 0x300, PT ;  /* 0x000003002200780c */ /* 0x040fe40003f26070 */
[C---:B------:R-:W-:Y:S02]  /*09f0*/  ISETP.GE.U32.AND P2, PT, R34.reuse, 0x400, PT ;  /* 0x000004002200780c */ /* 0x040fe40003f46070 */
[----:B-----5:R-:W-:Y:S02]  /*0a00*/  SHF.R.S32.HI R5, RZ, 0x1f, R0 ;  /* 0x0000001fff057819 */ /* 0x020fe40000011400 */
[----:B------:R-:W-:-:S02]  /*0a10*/  ISETP.GE.U32.AND P3, PT, R34, 0x500, PT ;  /* 0x000005002200780c */ /* 0x000fc40003f66070 */
[----:B------:R-:W-:Y:S01]  /*0a20*/  LEA.HI R0, R5, R0, RZ, 0x2 ;  /* 0x0000000005007211 */ /* 0x000fe200078f10ff */
[----:B------:R-:W-:Y:S01]  /*0a30*/  BSSY.RECONVERGENT B0, `(.L_x_2432) ;  /* 0x0000040000007945 */ /* 0x000fe20003800200 */
[----:B------:R-:W-:Y:S01]  /*0a40*/  HFMA2 R137, -RZ, RZ, 0, 0 ;  /* 0x00000000ff897431 */ /* 0x000fe200000001ff */
[----:B------:R-:W-:Y:S02]  /*0a50*/  ISETP.GE.U32.AND P4, PT, R34, 0x600, PT ;  /* 0x000006002200780c */ /* 0x000fe40003f86070 */
[----:B------:R-:W-:Y:S01]  /*0a60*/  LEA.HI.SX32 R2, R0, R199, 0x1e ;  /* 0x000000c700027211 */ /* 0x000fe200078ff2ff */
[----:B----4-:R-:W-:-:S05]  /*0a70*/  IMAD.WIDE R128, R33, 0x4, R128 ;  /* 0x0000000421807825 */ /* 0x010fca00078e0280 */
[----:B------:R0:W5:Y:S01]  /*0a80*/  LDG.E R5, desc[UR12][R128.64] ;  /* 0x0000000c80057981 */ /* 0x000162000c1e1900 */
[----:B------:R-:W-:Y:S02]  /*0a90*/  MOV R138, RZ ;  /* 0x000000ff008a7202 */ /* 0x000fe40000000f00 */
[----:B------:R-:W-:Y:S02]  /*0aa0*/  MOV R139, R2 ;  /* 0x00000002008b7202 */ /* 0x000fe40000000f00 */
[----:B--2---:R-:W-:Y:S02]  /*0ab0*/  FSEL R136, R130, RZ, !P6 ;  /* 0x000000ff82887208 */ /* 0x004fe40007000000 */
[----:B------:R-:W-:-:S04]  /*0ac0*/  ISETP.GE.U32.AND P6, PT, R34, 0x700, PT ;  /* 0x000007002200780c */ /* 0x000fc80003fc6070 */
[----:B------:R-:W-:Y:S01]  /*0ad0*/  P2R R0, PR, RZ, 0x40 ;  /* 0x00000040ff007803 */ /* 0x000fe20000000000 */
[----:B0-----:R-:W-:Y:S08]  /*0ae0*/  @!P5 BRA `(.L_x_2433) ;  /* 0x0000000000d0d947 */ /* 0x001ff00003800000 */
[----:B------:R-:W0:Y:S01]  /*0af0*/  LDC.64 R132, c[0x0][0x428] ;  /* 0x00010a00ff847b82 */ /* 0x000e220000000a00 */
[----:B------:R-:W-:-:S07]  /*0b00*/  ISETP.NE.U32.AND P5, PT, RZ, UR14, PT ;  /* 0x0000000eff007c0c */ /* 0x000fce000bfa5070 */
[----:B------:R-:W2:Y:S01]  /*0b10*/  LDC.64 R128, c[0x0][0x3a8] ;  /* 0x0000ea00ff807b82 */ /* 0x000ea20000000a00 */
[----:B------:R-:W-:-:S13]  /*0b20*/  ISETP.NE.AND.EX P5, PT, RZ, UR15, PT, P5 ;  /* 0x0000000fff007c0c */ /* 0x000fda000bfa5350 */
[----:B------:R-:W4:Y:S01]  /*0b30*/  @P5 LDC.64 R134, c[0x0][0x438] ;  /* 0x00010e00ff865b82 */ /* 0x000f220000000a00 */
[----:B0-----:R-:W-:-:S06]  /*0b40*/  IMAD.WIDE.U32 R132, R2, 0x8, R132 ;  /* 0x0000000802847825 */ /* 0x001fcc00078e0084 */
[----:B------:R-:W3:Y:S01]  /*0b50*/  LDG.E.64 R132, desc[UR12][R132.64] ;  /* 0x0000000c84847981 */ /* 0x000ee2000c1e1b00 */
[----:B--2---:R-:W-:-:S06]  /*0b60*/  IMAD.WIDE.U32 R128, R2, 0x10, R128 ;  /* 0x0000001002807825 */ /* 0x004fcc00078e0080 */
[----:B------:R-:W2:Y:S01]  /*0b70*/  LDG.E.128 R128, desc[UR12][R128.64] ;  /* 0x0000000c80807981 */ /* 0x000ea2000c1e1d00 */
[----:B----4-:R-:W-:-:S05]  /*0b80*/  @P5 IMAD.WIDE.U32 R134, R2, 0x10, R134 ;  /* 0x0000001002865825 */ /* 0x010fca00078e0086 */
[----:B------:R0:W5:Y:S01]  /*0b90*/  @P5 LDG.E.128 R64, desc[UR12][R134.64] ;  /* 0x0000000c86405981 */ /* 0x000162000c1e1d00 */
[----:B------:R-:W-:Y:S02]  /*0ba0*/  SHF.L.U32 R144, R32, 0x10, RZ ;  /* 0x0000001020907819 */ /* 0x000fe400000006ff */
[----:B------:R-:W-:Y:S02]  /*0bb0*/  SHF.L.U32 R145, R31, 0x10, RZ ;  /* 0x000000101f917819 */ /* 0x000fe400000006ff */
[----:B------:R-:W-:Y:S02]  /*0bc0*/  SHF.L.U32 R148, R30, 0x10, RZ ;  /* 0x000000101e947819 */ /* 0x000fe400000006ff */
[----:B------:R-:W-:Y:S02]  /*0bd0*/  SHF.L.U32 R149, R29, 0x10, RZ ;  /* 0x000000101d957819 */ /* 0x000fe400000006ff */
[----:B---3--:R-:W-:Y:S02]  /*0be0*/  MOV R3, R132 ;  /* 0x0000008400037202 */ /* 0x008fe40000000f00 */
[----:B------:R-:W-:Y:S01]  /*0bf0*/  SHF.R.U64 R139, R132, 0x10, R133 ;  /* 0x00000010848b7819 */ /* 0x000fe20000001285 */
[C---:B--2---:R-:W-:Y:S01]  /*0c00*/  FADD.FTZ R146, -R136.reuse, R129 ;  /* 0x0000008188927221 */ /* 0x044fe20000010100 */
[----:B------:R-:W-:Y:S01]  /*0c10*/  SHF.L.U32 R129, R3, 0x10, RZ ;  /* 0x0000001003817819 */ /* 0x000fe200000006ff */
[----:B------:R-:W-:Y:S01]  /*0c20*/  FADD.FTZ R132, -R136, R128 ;  /* 0x0000008088847221 */ /* 0x000fe20000010100 */
[----:B------:R-:W-:Y:S01]  /*0c30*/  SHF.L.U32 R128, R139, 0x10, RZ ;  /* 0x000000108b807819 */ /* 0x000fe200000006ff */
[C---:B-----5:R-:W-:Y:S01]  /*0c40*/  FMUL.FTZ R146, R5.reuse, R146 ;  /* 0x0000009205927220 */ /* 0x060fe20000410000 */
[----:B------:R-:W-:Y:S01]  /*0c50*/  MOV R137, R133 ;  /* 0x0000008500897202 */ /* 0x000fe20000000f00 */
[----:B------:R-:W-:Y:S01]  /*0c60*/  FMUL.FTZ R3, R5, R132 ;  /* 0x0000008405037220 */ /* 0x000fe20000410000 */
[-C--:B------:R-:W-:Y:S01]  /*0c70*/  FMUL.FTZ R144, R144, R129.reuse ;  /* 0x0000008190907220 */ /* 0x080fe20000410000 */
[-C--:B------:R-:W-:Y:S01]  /*0c80*/  FMUL.FTZ R145, R145, R128.reuse ;  /* 0x0000008091917220 */ /* 0x080fe20000410000 */
[----:B------:R-:W-:Y:S01]  /*0c90*/  FADD.FTZ R93, R93, R128 ;  /* 0x000000805d5d7221 */ /* 0x000fe20000010000 */
[----:B------:R-:W-:Y:S01]  /*0ca0*/  FFMA.FTZ R121, R146, R128, R121 ;  /* 0x0000008092797223 */ /* 0x000fe20000010079 */
[----:B------:R-:W-:Y:S01]  /*0cb0*/  SHF.R.U32.HI R138, RZ, 0x10, R133 ;  /* 0x00000010ff8a7819 */ /* 0x000fe20000011685 */
[----:B------:R-:W-:Y:S01]  /*0cc0*/  FADD.FTZ R92, R92, R129 ;  /* 0x000000815c5c7221 */ /* 0x000fe20000010000 */
[----:B------:R-:W-:Y:S01]  /*0cd0*/  FFMA.FTZ R120, R3, R129, R120 ;  /* 0x0000008103787223 */ /* 0x000fe20000010078 */
[----:B------:R-:W-:Y:S01]  /*0ce0*/  SHF.L.U32 R137, R137, 0x10, RZ ;  /* 0x0000001089897819 */ /* 0x000fe200000006ff */
[----:B------:R-:W-:Y:S01]  /*0cf0*/  FADD.FTZ R128, RZ, R144 ;  /* 0x00000090ff807221 */ /* 0x000fe20000010000 */
[C---:B------:R-:W-:Y:S01]  /*0d00*/  FADD.FTZ R130, -R136.reuse, R130 ;  /* 0x0000008288827221 */ /* 0x040fe20000010100 */
[----:B------:R-:W-:Y:S01]  /*0d10*/  FFMA.FTZ R129, R3, R144, RZ ;  /* 0x0000009003817223 */ /* 0x000fe200000100ff */
[----:B------:R-:W-:Y:S01]  /*0d20*/  FADD.FTZ R150, -R136, R131 ;  /* 0x0000008388967221 */ /* 0x000fe20000010100 */
[----:B------:R-:W-:Y:S01]  /*0d30*/  SHF.L.U32 R132, R138, 0x10, RZ ;  /* 0x000000108a847819 */ /* 0x000fe200000006ff */
[----:B------:R-:W-:Y:S01]  /*0d40*/  FADD.FTZ R131, R128, R145 ;  /* 0x0000009180837221 */ /* 0x000fe20000010000 */
[C---:B------:R-:W-:Y:S01]  /*0d50*/  FMUL.FTZ R147, R5.reuse, R130 ;  /* 0x0000008205937220 */ /* 0x040fe20000410000 */
[----:B------:R-:W-:Y:S01]  /*0d60*/  FMUL.FTZ R148, R148, R137 ;  /* 0x0000008994947220 */ /* 0x000fe20000410000 */
        /* <DEDUP_REMOVED lines=9> */
[----:B------:R-:W-:Y:S01]  /*0e00*/  IADD3 R139, PT, PT, R2, 0x100, RZ ;  /* 0x00000100028b7810 */ /* 0x000fe20007ffe0ff */
[----:B------:R-:W-:Y:S01]  /*0e10*/  FADD.FTZ R137, R130, R149 ;  /* 0x0000009582897221 */ /* 0x000fe20000010000 */
[----:B0-----:R-:W-:-:S07]  /*0e20*/  FFMA.FTZ R138, R150, R149, R128 ;  /* 0x00000095968a7223 */ /* 0x001fce0000010080 */
.L_x_2433:
[----:B-1-3--:R-:W-:Y:S05]  /*0e30*/  BSYNC.RECONVERGENT B0 ;  /* 0x0000000000007941 */ /* 0x00afea0003800200 */
.L_x_2432:
[----:B------:R-:W-:Y:S04]  /*0e40*/  BSSY.RECONVERGENT B0, `(.L_x_2434) ;  /* 0x0000036000007945 */ /* 0x000fe80003800200 */
[----:B------:R-:W-:Y:S05]  /*0e50*/  @!P0 BRA `(.L_x_2435) ;  /* 0x0000000000d08947 */ /* 0x000fea0003800000 */
[----:B------:R-:W0:Y:S01]  /*0e60*/  LDC.64 R134, c[0x0][0x428] ;  /* 0x00010a00ff867b82 */ /* 0x000e220000000a00 */
[----:B------:R-:W-:-:S07]  /*0e70*/  ISETP.NE.U32.AND P5, PT, RZ, UR14, PT ;  /* 0x0000000eff007c0c */ /* 0x000fce000bfa5070 */
[----:B------:R-:W1:Y:S01]  /*0e80*/  LDC.64 R128, c[0x0][0x3a8] ;  /* 0x0000ea00ff807b82 */ /* 0x000e620000000a00 */
[----:B0-----:R-:W-:-:S06]  /*0e90*/  IMAD.WIDE.U32 R134, R139, 0x8, R134 ;  /* 0x000000088b867825 */ /* 0x001fcc00078e0086 */
[----:B------:R-:W2:Y:S01]  /*0ea0*/  LDG.E.64 R134, desc[UR12][R134.64] ;  /* 0x0000000c86867981 */ /* 0x000ea2000c1e1b00 */
[----:B-1----:R-:W-:-:S06]  /*0eb0*/  IMAD.WIDE.U32 R128, R139, 0x10, R128 ;  /* 0x000000108b807825 */ /* 0x002fcc00078e0080 */
[----:B------:R-:W3:Y:S01]  /*0ec0*/  LDG.E.128 R128, desc[UR12][R128.64] ;  /* 0x0000000c80807981 */ /* 0x000ee2000c1e1d00 */
[----:B------:R-:W-:-:S13]  /*0ed0*/  ISETP.NE.AND.EX P5, PT, RZ, UR15, PT, P5 ;  /* 0x0000000fff007c0c */ /* 0x000fda000bfa5350 */
[----:B------:R-:W0:Y:S01]  /*0ee0*/  @P5 LDC.64 R132, c[0x0][0x438] ;  /* 0x00010e00ff845b82 */ /* 0x000e220000000a00 */
[----:B------:R-:W-:Y:S02]  /*0ef0*/  SHF.L.U32 R152, R28, 0x10, RZ ;  /* 0x000000101c987819 */ /* 0x000fe400000006ff */
[----:B------:R-:W-:Y:S02]  /*0f00*/  SHF.L.U32 R153, R27, 0x10, RZ ;  /* 0x000000101b997819 */ /* 0x000fe400000006ff */
[----:B------:R-:W-:Y:S02]  /*0f10*/  SHF.L.U32 R156, R26, 0x10, RZ ;  /* 0x000000101a9c7819 */ /* 0x000fe400000006ff */
[----:B------:R-:W-:Y:S01]  /*0f20*/  SHF.L.U32 R157, R25, 0x10, RZ ;  /* 0x00000010199d7819 */ /* 0x000fe200000006ff */
[----:B0-----:R-:W-:-:S05]  /*0f30*/  @P5 IMAD.WIDE.U32 R132, R139, 0x10, R132 ;  /* 0x000000108b845825 */ /* 0x001fca00078e0084 */
[----:B------:R0:W5:Y:S01]  /*0f40*/  @P5 LDG.E.128 R60, desc[UR12][R132.64] ;  /* 0x0000000c843c5981 */ /* 0x000162000c1e1d00 */
[----:B------:R-:W-:Y:S02]  /*0f50*/  IADD3 R139, PT, PT, R139, 0x100, RZ ;  /* 0x000001008b8b7810 */ /* 0x000fe40007ffe0ff */
[----:B--2---:R-:W-:Y:S02]  /*0f60*/  MOV R140, R134 ;  /* 0x00000086008c7202 */ /* 0x004fe40000000f00 */
[----:B------:R-:W-:Y:S01]  /*0f70*/  SHF.R.U64 R143, R134, 0x10, R135 ;  /* 0x00000010868f7819 */ /* 0x000fe20000001287 */
[----:B---3--:R-:W-:Y:S01]  /*0f80*/  FADD.FTZ R154, -R136, R129 ;  /* 0x00000081889a7221 */ /* 0x008fe20000010100 */
        /* <DEDUP_REMOVED lines=14> */
[----:B------:R-:W-:Y:S01]  /*1070*/  FADD.FTZ R128, R137, R152 ;  /* 0x0000009889807221 */ /* 0x000fe20000010000 */
[C---:B------:R-:W-:Y:S01]  /*1080*/  FADD.FTZ R130, -R136.reuse, R130 ;  /* 0x0000008288827221 */ /* 0x040fe20000010100 */
[----:B------:R-:W-:Y:S01]  /*1090*/  FFMA.FTZ R129, R151, R152, R138 ;  /* 0x0000009897817223 */ /* 0x000fe2000001008a */
[----:B------:R-:W-:Y:S01]  /*10a0*/  FADD.FTZ R158, -R136, R131 ;  /* 0x00000083889e7221 */ /* 0x000fe20000010100 */
[----:B0-----:R-:W-:Y:S01]  /*10b0*/  SHF.L.U32 R132, R142, 0x10, RZ ;  /* 0x000000108e847819 */ /* 0x001fe200000006ff */
        /* <DEDUP_REMOVED lines=14> */
.L_x_2435:
[----:B------:R-:W-:Y:S05]  /*11a0*/  BSYNC.RECONVERGENT B0 ;  /* 0x0000000000007941 */ /* 0x000fea0003800200 */
.L_x_2434:
        /* <DEDUP_REMOVED lines=54> */
.L_x_2437:
[----:B------:R-:W-:Y:S05]  /*1510*/  BSYNC.RECONVERGENT B0 ;  /* 0x0000000000007941 */ /* 0x000fea0003800200 */
.L_x_2436:
        /* <DEDUP_REMOVED lines=54> */
.L_x_2439:
[----:B------:R-:W-:Y:S05]  /*1880*/  BSYNC.RECONVERGENT B0 ;  /* 0x0000000000007941 */ /* 0x000fea0003800200 */
.L_x_2438:
        /* <DEDUP_REMOVED lines=54> */
.L_x_2441:
[----:B------:R-:W-:Y:S05]  /*1bf0*/  BSYNC.RECONVERGENT B0 ;  /* 0x0000000000007941 */ /* 0x000fea0003800200 */
.L_x_2440:
        /* <DEDUP_REMOVED lines=54> */
.L_x_2443:
[----:B------:R-:W-:Y:S05]  /*1f60*/  BSYNC.RECONVERGENT B0 ;  /* 0x0000000000007941 */ /* 0x000fea0003800200 */
.L_x_2442:
[----:B------:R-:W-:Y:S01]  /*1f70*/  ISETP.NE.AND P5, PT, R0, RZ, PT ;  /* 0x000000ff0000720c */ /* 0x000fe20003fa5270 */
[----:B------:R-:W-:-:S12]  /*1f80*/  BSSY.RECONVERGENT B0, `(.L_x_2444) ;  /* 0x0000035000007945 */ /* 0x000fd80003800200 */
        /* <DEDUP_REMOVED lines=12> */
[----:B------:R-:W-:Y:S01]  /*2050*/  SHF.L.U32 R196, R6, 0x10, RZ ;  /* 0x0000001006c47819 */ /* 0x000fe200000006ff */
[----:B0-----:R-:W-:Y:S01]  /*2060*/  @P5 IMAD.WIDE.U32 R132, R139, 0x10, R132 ;  /* 0x000000108b845825 */ /* 0x001fe200078e0084 */
[----:B------:R-:W-:-:S04]  /*2070*/  SHF.L.U32 R197, R4, 0x10, RZ ;  /* 0x0000001004c57819 */ /* 0x000fc800000006ff */
[----:B------:R0:W5:Y:S01]  /*2080*/  @P5 LDG.E.128 R40, desc[UR12][R132.64] ;  /* 0x0000000c84285981 */ /* 0x000162000c1e1d00 */
[----:B--2---:R-:W-:Y:S02]  /*2090*/  MOV R139, R134 ;  /* 0x00000086008b7202 */ /* 0x004fe40000000f00 */
[----:B------:R-:W-:Y:S02]  /*20a0*/  SHF.R.U64 R142, R134, 0x10, R135 ;  /* 0x00000010868e7819 */ /* 0x000fe40000001287 */
[----:B------:R-:W-:Y:S01]  /*20b0*/  SHF.L.U32 R139, R139, 0x10, RZ ;  /* 0x000000108b8b7819 */ /* 0x000fe200000006ff */
[C---:B---3--:R-:W-:Y:S01]  /*20c0*/  FADD.FTZ R194, -R136.reuse, R129 ;  /* 0x0000008188c27221 */ /* 0x048fe20000010100 */
[C---:B------:R-:W-:Y:S01]  /*20d0*/  FADD.FTZ R134, -R136.reuse, R128 ;  /* 0x0000008088867221 */ /* 0x040fe20000010100 */
[----:B------:R-:W-:Y:S01]  /*20e0*/  MOV R140, R135 ;  /* 0x00000087008c7202 */ /* 0x000fe20000000f00 */
[----:B------:R-:W-:Y:S01]  /*20f0*/  FADD.FTZ R130, -R136, R130 ;  /* 0x0000008288827221 */ /* 0x000fe20000010100 */
[----:B------:R-:W-:Y:S01]  /*2100*/  SHF.L.U32 R128, R142, 0x10, RZ ;  /* 0x000000108e807819 */ /* 0x000fe200000006ff */
[C---:B-----5:R-:W-:Y:S01]  /*2110*/  FMUL.FTZ R194, R5.reuse, R194 ;  /* 0x000000c205c27220 */ /* 0x060fe20000410000 */
[----:B------:R-:W-:Y:S01]  /*2120*/  FMUL.FTZ R192, R192, R139 ;  /* 0x0000008bc0c07220 */ /* 0x000fe20000410000 */
[----:B------:R-:W-:Y:S01]  /*2130*/  FADD.FTZ R198, -R136, R131 ;  /* 0x0000008388c67221 */ /* 0x000fe20000010100 */
[----:B------:R-:W-:Y:S01]  /*2140*/  FMUL.FTZ R191, R5, R134 ;  /* 0x0000008605bf7220 */ /* 0x000fe20000410000 */
[----:B------:R-:W-:Y:S01]  /*2150*/  SHF.L.U32 R131, R140, 0x10, RZ ;  /* 0x000000108c837819 */ /* 0x000fe200000006ff */
[-C--:B------:R-:W-:Y:S01]  /*2160*/  FMUL.FTZ R193, R193, R128.reuse ;  /* 0x00000080c1c17220 */ /* 0x080fe20000410000 */
[----:B------:R-:W-:Y:S01]  /*2170*/  FADD.FTZ R69, R69, R128 ;  /* 0x0000008045457221 */ /* 0x000fe20000010000 */
[----:B------:R-:W-:Y:S01]  /*2180*/  FFMA.FTZ R97, R194, R128, R97 ;  /* 0x00000080c2617223 */ /* 0x000fe20000010061 */
[----:B------:R-:W-:Y:S01]  /*2190*/  FMUL.FTZ R195, R5, R130 ;  /* 0x0000008205c37220 */ /* 0x000fe20000410000 */
[----:B------:R-:W-:Y:S01]  /*21a0*/  SHF.R.U32.HI R141, RZ, 0x10, R135 ;  /* 0x00000010ff8d7819 */ /* 0x000fe20000011687 */
[----:B------:R-:W-:Y:S01]  /*21b0*/  FADD.FTZ R128, R137, R192 ;  /* 0x000000c089807221 */ /* 0x000fe20000010000 */
[----:B------:R-:W-:Y:S01]  /*21c0*/  FFMA.FTZ R129, R191, R192, R138 ;  /* 0x000000c0bf817223 */ /* 0x000fe2000001008a */
[-C--:B------:R-:W-:Y:S01]  /*21d0*/  FMUL.FTZ R196, R196, R131.reuse ;  /* 0x00000083c4c47220 */ /* 0x080fe20000410000 */
[----:B------:R-:W-:Y:S01]  /*21e0*/  FADD.FTZ R70, R70, R131 ;  /* 0x0000008346467221 */ /* 0x000fe20000010000 */
[----:B------:R-:W-:Y:S01]  /*21f0*/  FFMA.FTZ R98, R195, R131, R98 ;  /* 0x00000083c3627223 */ /* 0x000fe20000010062 */
[----:B0-----:R-:W-:Y:S01]  /*2200*/  SHF.L.U32 R132, R141, 0x10, RZ ;  /* 0x000000108d847819 */ /* 0x001fe200000006ff */
        /* <DEDUP_REMOVED lines=12> */
.L_x_2445:
[----:B------:R-:W-:Y:S05]  /*22d0*/  BSYNC.RECONVERGENT B0 ;  /* 0x0000000000007941 */ /* 0x000fea0003800200 */
.L_x_2444:
        /* <DEDUP_REMOVED lines=32> */
.L_x_2447:
[----:B------:R-:W-:Y:S05]  /*24e0*/  BSYNC.RECONVERGENT B0 ;  /* 0x0000000000007941 */ /* 0x000fea0003800200 */
.L_x_2446:
        /* <DEDUP_REMOVED lines=40> */
[----:B------:R-:W-:Y:S02]  /*2770*/  ISETP.GE.U32.AND P5, PT, R34, 0x100, PT ;  /* 0x000001002200780c */ /* 0x000fe40003fa6070 */
[----:B-1----:R-:W-:Y:S02]  /*2780*/  IADD3 R33, PT, PT, R33, R128, RZ ;  /* 0x0000008021217210 */ /* 0x002fe40007ffe0ff */
[----:B------:R-:W-:Y:S02]  /*2790*/  P2R R135, PR, RZ, 0x20 ;  /* 0x00000020ff877803 */ /* 0x000fe40000000000 */
[----:B------:R-:W-:-:S04]  /*27a0*/  ISETP.GE.AND P6, PT, R33, R129, PT ;  /* 0x000000812100720c */ /* 0x000fc80003fc6270 */
[----:B------:R-:W-:-:S03]  /*27b0*/  P2R R136, PR, RZ, 0x40 ;  /* 0x00000040ff887803 */ /* 0x000fc60000000000 */
        /* <DEDUP_REMOVED lines=31> */
.L_x_2452:
        /* <DEDUP_REMOVED lines=23> */
.L_x_2451:
        /* <DEDUP_REMOVED lines=18> */
[----:B------:R-:W-:Y:S01]  /*2c40*/  PRMT R141, R140, 0x7632, R141 ;  /* 0x000076328c8d7816 */ /* 0x000fe2000000008d */
[----:B------:R-:W-:Y:S06]  /*2c50*/  BRA `(.L_x_2453) ;  /* 0x0000000400bc7947 */ /* 0x000fec0003800000 */
.L_x_2454:
        /* <DEDUP_REMOVED lines=21> */
.L_x_2450:
        /* <DEDUP_REMOVED lines=25> */
[----:B------:R-:W-:Y:S01]  /*2f40*/  PRMT R140, R131, 0x7610, R140 ;  /* 0x00007610838c7816 */ /* 0x000fe2000000008c */
[----:B------:R-:W-:Y:S06]  /*2f50*/  BRA `(.L_x_2453) ;  /* 0x0000000000fc7947 */ /* 0x000fec0003800000 */
.L_x_2456:
        /* <DEDUP_REMOVED lines=23> */
.L_x_2455:
        /* <DEDUP_REMOVED lines=17> */
[----:B------:R-:W-:Y:S02]  /*31e0*/  PRMT R130, R137, 0x7632, R130 ;  /* 0x0000763289827816 */ /* 0x000fe40000000082 */
[----:B------:R-:W-:Y:S01]  /*31f0*/  PRMT R141, R140, 0x7632, R141 ;  /* 0x000076328c8d7816 */ /* 0x000fe2000000008d */
[----:B------:R-:W-:Y:S06]  /*3200*/  BRA `(.L_x_2453) ;  /* 0x0000000000507947 */ /* 0x000fec0003800000 */
.L_x_2457:
        /* <DEDUP_REMOVED lines=20> */
.L_x_2453:
        /* <DEDUP_REMOVED lines=10> */
[----:B0-----:R-:W-:-:S06]  /*33f0*/  @P5 IMAD.WIDE.U32 R138, R2, 0x10, R128 ;  /* 0x00000010028a5825 */ /* 0x001fcc00078e0080 */
[----:B------:R-:W0:Y:S01]  /*3400*/  LDC.64 R128, c[0x0][0x468] ;  /* 0x00011a00ff807b82 */ /* 0x000e220000000a00 */
[----:B------:R1:W-:Y:S01]  /*3410*/  @P5 STG.E.128 desc[UR12][R138.64], R124 ;  /* 0x0000007c8a005986 */ /* 0x0003e2000c101d0c */
[----:B0-----:R-:W-:-:S05]  /*3420*/  IMAD.WIDE.U32 R128, R2, 0x8, R128 ;  /* 0x0000000802807825 */ /* 0x001fca00078e0080 */
[----:B------:R1:W-:Y:S01]  /*3430*/  STG.E.64 desc[UR12][R128.64], R130 ;  /* 0x0000008280007986 */ /* 0x0003e2000c101b0c */
[----:B------:R-:W-:Y:S05]  /*3440*/  BRA.U !UP0, `(.L_x_2458) ;  /* 0x0000000108207547 */ /* 0x000fea000b800000 */
[----:B-1----:R-:W0:Y:S01]  /*3450*/  LDC.64 R128, c[0x0][0x470] ;  /* 0x00011c00ff807b82 */ /* 0x002e220000000a00 */
[----:B------:R-:W-:Y:S02]  /*3460*/  LOP3.LUT R130, R37, 0xffff, RZ, 0xc0, !PT ;  /* 0x0000ffff25827812 */ /* 0x000fe400078ec0ff */
[----:B------:R-:W-:-:S03]  /*3470*/  PRMT R137, R38, 0x5410, R35 ;  /* 0x0000541026897816 */ /* 0x000fc60000000023 */
[----:B------:R-:W-:-:S05]  /*3480*/  IMAD.WIDE.U32 R130, R130, 0x10000, RZ ;  /* 0x0001000082827825 */ /* 0x000fca00078e00ff */
[----:B------:R-:W-:Y:S02]  /*3490*/  LOP3.LUT R131, R137, R131, RZ, 0xfc, !PT ;  /* 0x0000008389837212 */ /* 0x000fe400078efcff */
[----:B------:R-:W-:Y:S01]  /*34a0*/  LOP3.LUT R130, R130, 0xffff, R39, 0xf8, !PT ;  /* 0x0000ffff82827812 */ /* 0x000fe200078ef827 */
[----:B0-----:R-:W-:-:S05]  /*34b0*/  IMAD.WIDE.U32 R128, R2, 0x8, R128 ;  /* 0x0000000802807825 */ /* 0x001fca00078e0080 */
[----:B------:R0:W-:Y:S02]  /*34c0*/  STG.E.64 desc[UR12][R128.64], R130 ;  /* 0x0000008280007986 */ /* 0x0001e4000c101b0c */
.L_x_2458:
[----:B------:R-:W-:-:S07]  /*34d0*/  IADD3 R2, PT, PT, R2, 0x100, RZ ;  /* 0x0000010002027810 */ /* 0x000fce0007ffe0ff */
.L_x_2449:
[----:B------:R-:W-:Y:S05]  /*34e0*/  BSYNC.RECONVERGENT B0 ;  /* 0x0000000000007941 */ /* 0x000fea0003800200 */
.L_x_2448:
        /* <DEDUP_REMOVED lines=12> */
[-CC-:B-1----:R-:W-:Y:S01]  /*35b0*/  FFMA.FTZ R124, R158, R133.reuse, R132.reuse ;  /* 0x000000859e7c7223 */ /* 0x182fe20000010084 */
        /* <DEDUP_REMOVED lines=14> */
[----:B0-----:R-:W-:Y:S02]  /*36a0*/  PRMT R130, R137, 0x7632, R130 ;  /* 0x0000763289827816 */ /* 0x001fe40000000082 */
[----:B------:R-:W-:Y:S02]  /*36b0*/  PRMT R35, R141, 0x7610, R35 ;  /* 0x000076108d237816 */ /* 0x000fe40000000023 */
[----:B------:R-:W-:-:S02]  /*36c0*/  PRMT R38, R140, 0x7610, R38 ;  /* 0x000076108c267816 */ /* 0x000fc40000000026 */
[----:B------:R-:W-:Y:S02]  /*36d0*/  PRMT R37, R130, 0x7610, R37 ;  /* 0x0000761082257816 */ /* 0x000fe40000000025 */
[----:B------:R-:W-:Y:S01]  /*36e0*/  PRMT R39, R137, 0x7610, R39 ;  /* 0x0000761089277816 */ /* 0x000fe20000000027 */
[----:B------:R-:W-:Y:S06]  /*36f0*/  BRA `(.L_x_2464) ;  /* 0x00000008005c7947 */ /* 0x000fec0003800000 */
.L_x_2463:
        /* <DEDUP_REMOVED lines=17> */
.L_x_2462:
[----:B------:R-:W-:-:S04]  /*3810*/  UISETP.NE.U32.AND UP0, UPT, UR6, URZ, UPT ;  /* 0x000000ff0600728c */ /* 0x000fc8000bf05070 */
[----:B------:R-:W-:-:S09]  /*3820*/  UISETP.NE.AND.EX UP0, UPT, UR7, URZ, UPT, UP0 ;  /* 0x000000ff0700728c */ /* 0x000fd2000bf05300 */
[----:B------:R-:W-:Y:S05]  /*3830*/  BRA.U !UP0, `(.L_x_2465) ;  /* 0x00000001085c7547 */ /* 0x000fea000b800000 */
[-CC-:B------:R-:W-:Y:S01]  /*3840*/  FFMA.FTZ R37, R155, R133.reuse, R132.reuse ;  /* 0x000000859b257223 */ /* 0x180fe20000010084 */
[-CC-:B01----:R-:W-:Y:S01]  /*3850*/  FFMA.FTZ R128, R158, R133.reuse, R132.reuse ;  /* 0x000000859e807223 */ /* 0x183fe20000010084 */
        /* <DEDUP_REMOVED lines=21> */
.L_x_2465:
        /* <DEDUP_REMOVED lines=19> */
.L_x_2461:
[----:B01----:R-:W0:Y:S02]  /*3ae0*/  LDC.64 R128, c[0x0][0x478] ;  /* 0x00011e00ff807b82 */ /* 0x003e240000000a00 */
[----:B0-----:R-:W-:-:S04]  /*3af0*/  ISETP.NE.U32.AND P5, PT, R128, RZ, PT ;  /* 0x000000ff8000720c */ /* 0x001fc80003fa5070 */
[----:B------:R-:W-:-:S13]  /*3b00*/  ISETP.NE.AND.EX P5, PT, R129, RZ, PT, P5 ;  /* 0x000000ff8100720c */ /* 0x000fda0003fa5350 */
[----:B------:R-:W-:Y:S05]  /*3b10*/  @!P5 BRA `(.L_x_2466) ;  /* 0x0000000000a4d947 */ /* 0x000fea0003800000 */
        /* <DEDUP_REMOVED lines=24> */
.L_x_2467:
        /* <DEDUP_REMOVED lines=17> */
.L_x_2466:
        /* <DEDUP_REMOVED lines=26> */
.L_x_2468:
        /* <DEDUP_REMOVED lines=18> */
.L_x_2464:
[----:B------:R-:W0:Y:S01]  /*4070*/  @P5 LDC.64 R138, c[0x0][0x478] ;  /* 0x00011e00ff8a5b82 */ /* 0x000e220000000a00 */
[----:B------:R-:W-:Y:S02]  /*4080*/  LOP3.LUT R130, R130, 0xffff, RZ, 0xc0, !PT ;  /* 0x0000ffff82827812 */ /* 0x000fe400078ec0ff */
[----:B------:R-:W-:-:S03]  /*4090*/  PRMT R141, R140, 0x5410, R141 ;  /* 0x000054108c8d7816 */ /* 0x000fc6000000008d */
[----:B------:R-:W-:Y:S02]  /*40a0*/  IMAD.WIDE.U32 R130, R130, 0x10000, RZ ;  /* 0x0001000082827825 */ /* 0x000fe400078e00ff */
[----:B------:R-:W1:Y:S03]  /*40b0*/  LDC.64 R128, c[0x0][0x468] ;  /* 0x00011a00ff807b82 */ /* 0x000e660000000a00 */
[----:B------:R-:W-:Y:S02]  /*40c0*/  LOP3.LUT R131, R141, R131, RZ, 0xfc, !PT ;  /* 0x000000838d837212 */ /* 0x000fe400078efcff */
[----:B------:R-:W-:Y:S01]  /*40d0*/  LOP3.LUT R130, R130, 0xffff, R137, 0xf8, !PT ;  /* 0x0000ffff82827812 */ /* 0x000fe200078ef889 */
[----:B0-----:R-:W-:-:S05]  /*40e0*/  @P5 IMAD.WIDE.U32 R138, R2, 0x10, R138 ;  /* 0x00000010028a5825 */ /* 0x001fca00078e008a */
[----:B------:R0:W-:Y:S01]  /*40f0*/  @P5 STG.E.128 desc[UR12][R138.64], R124 ;  /* 0x0000007c8a005986 */ /* 0x0001e2000c101d0c */
[----:B-1----:R-:W-:-:S05]  /*4100*/  IMAD.WIDE.U32 R128, R2, 0x8, R128 ;  /* 0x0000000802807825 */ /* 0x002fca00078e0080 */
        /* <DEDUP_REMOVED lines=10> */
.L_x_2469:
[----:B------:R-:W-:-:S07]  /*41b0*/  IADD3 R2, PT, PT, R2, 0x100, RZ ;  /* 0x0000010002027810 */ /* 0x000fce0007ffe0ff */
.L_x_2460:
[----:B------:R-:W-:Y:S05]  /*41c0*/  BSYNC.RECONVERGENT B0 ;  /* 0x0000000000007941 */ /* 0x000fea0003800200 */
.L_x_2459:
        /* <DEDUP_REMOVED lines=33> */
.L_x_2474:
        /* <DEDUP_REMOVED lines=17> */
.L_x_2473:
        /* <DEDUP_REMOVED lines=26> */
.L_x_2476:
        /* <DEDUP_REMOVED lines=19> */
.L_x_2472:
        /* <DEDUP_REMOVED lines=28> */
.L_x_2478:
        /* <DEDUP_REMOVED lines=17> */
.L_x_2477:
        /* <DEDUP_REMOVED lines=26> */
.L_x_2479:
        /* <DEDUP_REMOVED lines=18> */
.L_x_2475:
        /* <DEDUP_REMOVED lines=20> */
.L_x_2480:
[----:B------:R-:W-:-:S07]  /*4e90*/  IADD3 R2, PT, PT, R2, 0x100, RZ ;  /* 0x0000010002027810 */ /* 0x000fce0007ffe0ff */
.L_x_2471:
[----:B------:R-:W-:Y:S05]  /*4ea0*/  BSYNC.RECONVERGENT B0 ;  /* 0x0000000000007941 */ /* 0x000fea0003800200 */
.L_x_2470:
        /* <DEDUP_REMOVED lines=33> */
.L_x_2485:
        /* <DEDUP_REMOVED lines=17> */
.L_x_2484:
        /* <DEDUP_REMOVED lines=26> */
.L_x_2487:
        /* <DEDUP_REMOVED lines=19> */
.L_x_2483:
        /* <DEDUP_REMOVED lines=28> */
.L_x_2489:
        /* <DEDUP_REMOVED lines=17> */
.L_x_2488:
        /* <DEDUP_REMOVED lines=26> */
.L_x_2490:
        /* <DEDUP_REMOVED lines=18> */
.L_x_2486:
        /* <DEDUP_REMOVED lines=20> */
.L_x_2491:
[----:B------:R-:W-:-:S07]  /*5b70*/  IADD3 R2, PT, PT, R2, 0x100, RZ ;  /* 0x0000010002027810 */ /* 0x000fce0007ffe0ff */
.L_x_2482:
[----:B------:R-:W-:Y:S05]  /*5b80*/  BSYNC.RECONVERGENT B0 ;  /* 0x0000000000007941 */ /* 0x000fea0003800200 */
.L_x_2481:
        /* <DEDUP_REMOVED lines=33> */
.L_x_2496:
        /* <DEDUP_REMOVED lines=17> */
.L_x_2495:
        /* <DEDUP_REMOVED lines=26> */
.L_x_2498:
        /* <DEDUP_REMOVED lines=19> */
.L_x_2494:
        /* <DEDUP_REMOVED lines=28> */
.L_x_2500:
        /* <DEDUP_REMOVED lines=17> */
.L_x_2499:
        /* <DEDUP_REMOVED lines=26> */
.L_x_2501:
        /* <DEDUP_REMOVED lines=18> */
.L_x_2497:
        /* <DEDUP_REMOVED lines=20> */
.L_x_2502:
[----:B------:R-:W-:-:S07]  /*6850*/  IADD3 R2, PT, PT, R2, 0x100, RZ ;  /* 0x0000010002027810 */ /* 0x000fce0007ffe0ff */
.L_x_2493:
[----:B------:R-:W-:Y:S05]  /*6860*/  BSYNC.RECONVERGENT B0 ;  /* 0x0000000000007941 */ /* 0x000fea0003800200 */
.L_x_2492:
        /* <DEDUP_REMOVED lines=33> */
.L_x_2507:
        /* <DEDUP_REMOVED lines=17> */
.L_x_2506:
        /* <DEDUP_REMOVED lines=26> */
.L_x_2509:
        /* <DEDUP_REMOVED lines=19> */
.L_x_2505:
        /* <DEDUP_REMOVED lines=28> */
.L_x_2511:
        /* <DEDUP_REMOVED lines=17> */
.L_x_2510:
        /* <DEDUP_REMOVED lines=26> */
.L_x_2512:
        /* <DEDUP_REMOVED lines=18> */
.L_x_2508:
        /* <DEDUP_REMOVED lines=20> */
.L_x_2513:
[----:B------:R-:W-:-:S07]  /*7530*/  IADD3 R2, PT, PT, R2, 0x100, RZ ;  /* 0x0000010002027810 */ /* 0x000fce0007ffe0ff */
.L_x_2504:
[----:B------:R-:W-:Y:S05]  /*7540*/  BSYNC.RECONVERGENT B0 ;  /* 0x0000000000007941 */ /* 0x000fea0003800200 */
.L_x_2503:
        /* <DEDUP_REMOVED lines=21> */
[C---:B01---5:R-:W-:Y:S01]  /*76a0*/  FFMA.FTZ R127, R5.reuse, R38, R43 ;  /* 0x00000026057f7223 */ /* 0x063fe2000001002b */
[C---:B------:R-:W-:Y:S01]  /*76b0*/  FFMA.FTZ R126, R5.reuse, R37, R42 ;  /* 0x00000025057e7223 */ /* 0x040fe2000001002a */
[C---:B------:R-:W-:Y:S01]  /*76c0*/  FFMA.FTZ R124, R5.reuse, R35, R40 ;  /* 0x00000023057c7223 */ /* 0x040fe20000010028 */
[----:B------:R-:W-:-:S03]  /*76d0*/  FFMA.FTZ R125, R5, R132, R41 ;  /* 0x00000084057d7223 */ /* 0x000fc60000010029 */
        /* <DEDUP_REMOVED lines=9> */
.L_x_2518:
        /* <DEDUP_REMOVED lines=17> */
.L_x_2517:
        /* <DEDUP_REMOVED lines=17> */
[C---:B01----:R-:W-:Y:S02]  /*7990*/  PRMT R138, R37.reuse, 0x7632, R138 ;  /* 0x00007632258a7816 */ /* 0x043fe4000000008a */
        /* <DEDUP_REMOVED lines=8> */
.L_x_2520:
        /* <DEDUP_REMOVED lines=19> */
.L_x_2516:
        /* <DEDUP_REMOVED lines=28> */
.L_x_2522:
        /* <DEDUP_REMOVED lines=17> */
.L_x_2521:
        /* <DEDUP_REMOVED lines=25> */
.L_x_2523:
        /* <DEDUP_REMOVED lines=18> */
.L_x_2519:
[----:B------:R-:W0:Y:S01]  /*80d0*/  @P5 LDC.64 R128, c[0x0][0x478] ;  /* 0x00011e00ff805b82 */ /* 0x000e220000000a00 */
[----:B------:R-:W-:Y:S02]  /*80e0*/  LOP3.LUT R130, R130, 0xffff, RZ, 0xc0, !PT ;  /* 0x0000ffff82827812 */ /* 0x000fe400078ec0ff */
[----:B------:R-:W-:-:S03]  /*80f0*/  PRMT R137, R137, 0x5410, R138 ;  /* 0x0000541089897816 */ /* 0x000fc6000000008a */
[----:B------:R-:W-:-:S05]  /*8100*/  IMAD.WIDE.U32 R130, R130, 0x10000, RZ ;  /* 0x0001000082827825 */ /* 0x000fca00078e00ff */
[----:B------:R-:W-:Y:S02]  /*8110*/  LOP3.LUT R131, R137, R131, RZ, 0xfc, !PT ;  /* 0x0000008389837212 */ /* 0x000fe400078efcff */
[----:B------:R-:W-:Y:S01]  /*8120*/  LOP3.LUT R130, R130, 0xffff, R5, 0xf8, !PT ;  /* 0x0000ffff82827812 */ /* 0x000fe200078ef805 */
[C---:B0-----:R-:W-:Y:S02]  /*8130*/  @P5 IMAD.WIDE.U32 R132, R2.reuse, 0x10, R128 ;  /* 0x0000001002845825 */ /* 0x041fe400078e0080 */
[----:B------:R-:W0:Y:S03]  /*8140*/  LDC.64 R128, c[0x0][0x468] ;  /* 0x00011a00ff807b82 */ /* 0x000e260000000a00 */
[----:B------:R2:W-:Y:S01]  /*8150*/  @P5 STG.E.128 desc[UR12][R132.64], R124 ;  /* 0x0000007c84005986 */ /* 0x0005e2000c101d0c */
[----:B0-----:R-:W-:-:S05]  /*8160*/  IMAD.WIDE.U32 R128, R2, 0x8, R128 ;  /* 0x0000000802807825 */ /* 0x001fca00078e0080 */
[----:B------:R2:W-:Y:S01]  /*8170*/  STG.E.64 desc[UR12][R128.64], R130 ;  /* 0x0000008280007986 */ /* 0x0005e2000c101b0c */
[----:B------:R-:W-:Y:S05]  /*8180*/  BRA.U !UP0, `(.L_x_2515) ;  /* 0x0000000108207547 */ /* 0x000fea000b800000 */
[----:B--2---:R-:W0:Y:S01]  /*8190*/  LDC.64 R130, c[0x0][0x470] ;  /* 0x00011c00ff827b82 */ /* 0x004e220000000a00 */
[----:B------:R-:W-:Y:S02]  /*81a0*/  LOP3.LUT R128, R37, 0xffff, RZ, 0xc0, !PT ;  /* 0x0000ffff25807812 */ /* 0x000fe400078ec0ff */
[----:B------:R-:W-:-:S03]  /*81b0*/  PRMT R5, R38, 0x5410, R35 ;  /* 0x0000541026057816 */ /* 0x000fc60000000023 */
[----:B------:R-:W-:-:S05]  /*81c0*/  IMAD.WIDE.U32 R128, R128, 0x10000, RZ ;  /* 0x0001000080807825 */ /* 0x000fca00078e00ff */
[----:B------:R-:W-:Y:S02]  /*81d0*/  LOP3.LUT R129, R5, R129, RZ, 0xfc, !PT ;  /* 0x0000008105817212 */ /* 0x000fe400078efcff */
[----:B------:R-:W-:Y:S01]  /*81e0*/  LOP3.LUT R128, R128, 0xffff, R39, 0xf8, !PT ;  /* 0x0000ffff80807812 */ /* 0x000fe200078ef827 */
[----:B0-----:R-:W-:-:S05]  /*81f0*/  IMAD.WIDE.U32 R130, R2, 0x8, R130 ;  /* 0x0000000802827825 */ /* 0x001fca00078e0082 */
[----:B------:R3:W-:Y:S02]  /*8200*/  STG.E.64 desc[UR12][R130.64], R128 ;  /* 0x0000008082007986 */ /* 0x0007e4000c101b0c */
.L_x_2515:
[----:B------:R-:W-:Y:S05]  /*8210*/  BSYNC.RECONVERGENT B0 ;  /* 0x0000000000007941 */ /* 0x000fea0003800200 */
.L_x_2514:
[----:B------:R-:W-:Y:S01]  /*8220*/  ISETP.NE.AND P5, PT, R136, RZ, PT ;  /* 0x000000ff8800720c */ /* 0x000fe20003fa5270 */
[----:B------:R-:W-:-:S12]  /*8230*/  UPLOP3.LUT UP1, UPT, UPT, UPT, UP1, 0x40, 0x4 ;  /* 0x000000000004789c */ /* 0x000fd80003f2e810 */
[----:B------:R-:W-:Y:S05]  /*8240*/  @!P5 BRA `(.L_x_2524) ;  /* 0xffffff8400c0d947 */ /* 0x000fea000383ffff */
.L_x_2431:
[----:B------:R-:W4:Y:S01]  /*8250*/  S2UR UR4, SR_CTAID.X ;  /* 0x00000000000479c3 */ /* 0x000f220000002500 */
[----:B------:R-:W-:Y:S02]  /*8260*/  ISETP.NE.AND P6, PT, R135, RZ, PT ;  /* 0x000000ff8700720c */ /* 0x000fe40003fc5270 */
[----:B------:R-:W-:-:S05]  /*8270*/  ISETP.NE.AND P5, PT, R0, RZ, PT ;  /* 0x000000ff0000720c */ /* 0x000fca0003fa5270 */
[----:B------:R-:W0:Y:S08]  /*8280*/  LDC.64 R2, c[0x0][0x440] ;  /* 0x00011000ff027b82 */ /* 0x000e300000000a00 */
[----:B-----5:R-:W1:Y:S08]  /*8290*/  LDC.64 R4, c[0x0][0x448] ;  /* 0x00011200ff047b82 */ /* 0x020e700000000a00 */
[----:B------:R-:W2:Y:S01]  /*82a0*/  LDC.64 R6, c[0x0][0x440] ;  /* 0x00011000ff067b82 */ /* 0x000ea20000000a00 */
[----:B----4-:R-:W-:-:S05]  /*82b0*/  IMAD R36, R36, UR4, RZ ;  /* 0x0000000424247c24 */ /* 0x010fca000f8e02ff */
[----:B------:R-:W-:Y:S02]  /*82c0*/  LEA.HI R199, R36, R199, RZ, 0x1e ;  /* 0x000000c724c77211 */ /* 0x000fe400078ff0ff */
[----:B------:R-:W4:Y:S03]  /*82d0*/  LDC.64 R8, c[0x0][0x448] ;  /* 0x00011200ff087b82 */ /* 0x000f260000000a00 */
[----:B0-----:R-:W-:-:S05]  /*82e0*/  @P6 IMAD.WIDE.U32 R2, R199, 0x10, R2 ;  /* 0x00000010c7026825 */ /* 0x001fca00078e0002 */
[----:B------:R-:W0:Y:S01]  /*82f0*/  LDC.64 R10, c[0x0][0x440] ;  /* 0x00011000ff0a7b82 */ /* 0x000e220000000a00 */
[C---:B-1----:R-:W-:Y:S01]  /*8300*/  @P6 IMAD.WIDE.U32 R4, R199.reuse, 0x10, R4 ;  /* 0x00000010c7046825 */ /* 0x042fe200078e0004 */
[----:B------:R-:W-:Y:S01]  /*8310*/  @P6 IADD3 R199, PT, PT, R199, 0x100, RZ ;  /* 0x00000100c7c76810 */ /* 0x000fe20007ffe0ff */
[----:B------:R1:W-:Y:S04]  /*8320*/  @P6 STG.E.128 desc[UR12][R2.64], R92 ;  /* 0x0000005c02006986 */ /* 0x0003e8000c101d0c */
[----:B------:R1:W-:Y:S01]  /*8330*/  @P6 STG.E.128 desc[UR12][R4.64], R120 ;  /* 0x0000007804006986 */ /* 0x0003e2000c101d0c */
[----:B------:R-:W3:Y:S01]  /*8340*/  LDC.64 R12, c[0x0][0x448] ;  /* 0x00011200ff0c7b82 */ /* 0x000ee20000000a00 */
[----:B--2---:R-:W-:-:S05]  /*8350*/  @P0 IMAD.WIDE.U32 R6, R199, 0x10, R6 ;  /* 0x00000010c7060825 */ /* 0x004fca00078e0006 */
[----:B------:R1:W-:Y:S02]  /*8360*/  @P0 STG.E.128 desc[UR12][R6.64], R88 ;  /* 0x0000005806000986 */ /* 0x0003e4000c101d0c */
[----:B------:R-:W2:Y:S01]  /*8370*/  LDC.64 R14, c[0x0][0x440] ;  /* 0x00011000ff0e7b82 */ /* 0x000ea20000000a00 */
[C---:B----4-:R-:W-:Y:S01]  /*8380*/  @P0 IMAD.WIDE.U32 R8, R199.reuse, 0x10, R8 ;  /* 0x00000010c7080825 */ /* 0x050fe200078e0008 */
[----:B------:R-:W-:-:S04]  /*8390*/  @P0 IADD3 R199, PT, PT, R199, 0x100, RZ ;  /* 0x00000100c7c70810 */ /* 0x000fc80007ffe0ff */
[----:B------:R1:W-:Y:S02]  /*83a0*/  @P0 STG.E.128 desc[UR12][R8.64], R116 ;  /* 0x0000007408000986 */ /* 0x0003e4000c101d0c */
[----:B------:R-:W4:Y:S01]  /*83b0*/  LDC.64 R16, c[0x0][0x448] ;  /* 0x00011200ff107b82 */ /* 0x000f220000000a00 */
[----:B0-----:R-:W-:-:S05]  /*83c0*/  @P1 IMAD.WIDE.U32 R10, R199, 0x10, R10 ;  /* 0x00000010c70a1825 */ /* 0x001fca00078e000a */
[----:B------:R1:W-:Y:S02]  /*83d0*/  @P1 STG.E.128 desc[UR12][R10.64], R84 ;  /* 0x000000540a001986 */ /* 0x0003e4000c101d0c */
[----:B------:R-:W0:Y:S01]  /*83e0*/  LDC.64 R18, c[0x0][0x440] ;  /* 0x00011000ff127b82 */ /* 0x000e220000000a00 */
[C---:B---3--:R-:W-:Y:S01]  /*83f0*/  @P1 IMAD.WIDE.U32 R12, R199.reuse, 0x10, R12 ;  /* 0x00000010c70c1825 */ /* 0x048fe200078e000c */
[----:B------:R-:W-:-:S04]  /*8400*/  @P1 IADD3 R199, PT, PT, R199, 0x100, RZ ;  /* 0x00000100c7c71810 */ /* 0x000fc80007ffe0ff */
[----:B------:R1:W-:Y:S02]  /*8410*/  @P1 STG.E.128 desc[UR12][R12.64], R112 ;  /* 0x000000700c001986 */ /* 0x0003e4000c101d0c */
        /* <DEDUP_REMOVED lines=9> */
[----:B------:R1:W-:Y:S01]  /*84b0*/  @P3 STG.E.128 desc[UR12][R18.64], R76 ;  /* 0x0000004c12003986 */ /* 0x0003e2000c101d0c */
[C---:B---3--:R-:W-:Y:S01]  /*84c0*/  @P3 IMAD.WIDE.U32 R20, R199.reuse, 0x10, R20 ;  /* 0x00000010c7143825 */ /* 0x048fe200078e0014 */
[----:B------:R-:W-:-:S04]  /*84d0*/  @P3 IADD3 R199, PT, PT, R199, 0x100, RZ ;  /* 0x00000100c7c73810 */ /* 0x000fc80007ffe0ff */
[----:B------:R1:W-:Y:S01]  /*84e0*/  @P3 STG.E.128 desc[UR12][R20.64], R104 ;  /* 0x0000006814003986 */ /* 0x0003e2000c101d0c */
[----:B--2---:R-:W-:-:S05]  /*84f0*/  @P4 IMAD.WIDE.U32 R22, R199, 0x10, R22 ;  /* 0x00000010c7164825 */ /* 0x004fca00078e0016 */
[----:B------:R1:W-:Y:S01]  /*8500*/  @P4 STG.E.128 desc[UR12][R22.64], R72 ;  /* 0x0000004816004986 */ /* 0x0003e2000c101d0c */
[----:B----4-:R-:W-:-:S05]  /*8510*/  @P4 IMAD.WIDE.U32 R24, R199, 0x10, R24 ;  /* 0x00000010c7184825 */ /* 0x010fca00078e0018 */
[----:B------:R1:W-:Y:S01]  /*8520*/  @P4 STG.E.128 desc[UR12][R24.64], R100 ;  /* 0x0000006418004986 */ /* 0x0003e2000c101d0c */
[----:B------:R-:W-:Y:S05]  /*8530*/  @!P5 EXIT ;  /* 0x000000000000d94d */ /* 0x000fea0003800000 */
[----:B-1----:R-:W0:Y:S01]  /*8540*/  LDC.64 R2, c[0x0][0x440] ;  /* 0x00011000ff027b82 */ /* 0x002e220000000a00 */
[----:B------:R-:W-:-:S07]  /*8550*/  @P4 IADD3 R199, PT, PT, R199, 0x100, RZ ;  /* 0x00000100c7c74810 */ /* 0x000fce0007ffe0ff */
[----:B------:R-:W1:Y:S01]  /*8560*/  LDC.64 R4, c[0x0][0x448] ;  /* 0x00011200ff047b82 */ /* 0x000e620000000a00 */
[----:B0-----:R-:W-:-:S05]  /*8570*/  IMAD.WIDE.U32 R2, R199, 0x10, R2 ;  /* 0x00000010c7027825 */ /* 0x001fca00078e0002 */
[----:B------:R-:W-:Y:S01]  /*8580*/  STG.E.128 desc[UR12][R2.64], R68 ;  /* 0x0000004402007986 */ /* 0x000fe2000c101d0c */
[----:B-1----:R-:W-:-:S05]  /*8590*/  IMAD.WIDE.U32 R4, R199, 0x10, R4 ;  /* 0x00000010c7047825 */ /* 0x002fca00078e0004 */
[----:B------:R-:W-:Y:S01]  /*85a0*/  STG.E.128 desc[UR12][R4.64], R96 ;  /* 0x0000006004007986 */ /* 0x000fe2000c101d0c */
[----:B------:R-:W-:Y:S05]  /*85b0*/  EXIT ;  /* 0x000000000000794d */ /* 0x000fea0003800000 */
.L_x_2525:
        /* <DEDUP_REMOVED lines=12> */
.L_x_7250:


//--------------------- .text._ZN10layer_norm31ln_parallel_residual_bwd_kernelINS_13Kernel_traitsI13__nv_bfloat16S2_fS2_fjLj7168ELj1ELj1ELj8ELj8ENS_18Kernel_traits_baseILj7168ES2_S2_fS2_fjLj256EEEEELb0ELb1ELb1EEEvNS_9BwdParamsE --------------------------
	.section	.text._ZN10layer_norm31ln_parallel_residual_bwd_kernelINS_13Kernel_traitsI13__nv_bfloat16S2_fS2_fjLj7168ELj1ELj1ELj8ELj8ENS_18Kernel_traits_baseILj7168ES2_S2_fS2_fjLj256EEEEELb0ELb1ELb1EEEvNS_9BwdParamsE,"ax",@progbits
	.align	128
        .global         _ZN10layer_norm31ln_parallel_residual_bwd_kernelINS_13Kernel_traitsI13__nv_bfloat16S2_fS2_fjLj7168ELj1ELj1ELj8ELj8ENS_18Kernel_traits_baseILj7168ES2_S2_fS2_fjLj256EEEEELb0ELb1ELb1EEEvNS_9BwdParamsE
        .type           _ZN10layer_norm31ln_parallel_residual_bwd_kernelINS_13Kernel_traitsI13__nv_bfloat16S2_fS2_fjLj7168ELj1ELj1ELj8ELj8ENS_18Kernel_traits_baseILj7168ES2_S2_fS2_fjLj256EEEEELb0ELb1ELb1EEEvNS_9BwdParamsE,@function
        .size           _ZN10layer_norm31ln_parallel_residual_bwd_kernelINS_13Kernel_traitsI13__nv_bfloat16S2_fS2_fjLj7168ELj1ELj1ELj8ELj8ENS_18Kernel_traits_baseILj7168ES2_S2_fS2_fjLj256EEEEELb0ELb1ELb1EEEvNS_9BwdParamsE,(.L_x_7251 - _ZN10layer_norm31ln_parallel_residual_bwd_kernelINS_13Kernel_traitsI13__nv_bfloat16S2_fS2_fjLj7168ELj1ELj1ELj8ELj8ENS_18Kernel_traits_baseILj7168ES2_S2_fS2_fjLj256EEEEELb0ELb1ELb1EEEvNS_9BwdParamsE)
        .other          _ZN10layer_norm31ln_parallel_residual_bwd_kernelINS_13Kernel_traitsI13__nv_bfloat16S2_fS2_fjLj7168ELj1ELj1ELj8ELj8ENS_18Kernel_traits_baseILj7168ES2_S2_fS2_fjLj256EEEEELb0ELb1ELb1EEEvNS_9BwdParamsE,@"STO_CUDA_ENTRY STV_DEFAULT"
_ZN10layer_norm31ln_parallel_residual_bwd_kernelINS_13Kernel_traitsI13__nv_bfloat16S2_fS2_fjLj7168ELj1ELj1ELj8ELj8ENS_18Kernel_traits_baseILj7168ES2_S2_fS2_fjLj256EEEEELb0ELb1ELb1EEEvNS_9BwdParamsE:
.text._ZN10layer_norm31ln_parallel_residual_bwd_kernelINS_13Kernel_traitsI13__nv_bfloat16S2_fS2_fjLj7168ELj1ELj1ELj8ELj8ENS_18Kernel_traits_baseILj7168ES2_S2_fS2_fjLj256EEEEELb0ELb1ELb1EEEvNS_9BwdParamsE:
        /* <DEDUP_REMOVED lines=36> */
[----:B------:R-:W-:Y:S02]  /*0240*/  MOV R15, UR4 ;  /* 0x00000004000f7c02 */ /* 0x000fe40008000f00 */
        /* <DEDUP_REMOVED lines=27> */
[----:B0-----:R-:W2:Y:S01]  /*0400*/  LDG.E.64 R132, desc[UR12][R6.64+0x3000] ;  /* 0x0030000c06847981 */ /* 0x001ea2000c1e1b00 */
[----:B------:R-:W-:Y:S02]  /*0410*/  CS2R R128, SRZ ;  /* 0x0000000000807805 */ /* 0x000fe4000001ff00 */
[----:B------:R-:W-:Y:S01]  /*0420*/  CS2R R130, SRZ ;  /* 0x0000000000827805 */ /* 0x000fe2000001ff00 */
[----:B------:R-:W-:Y:S01]  /*0430*/  UPLOP3.LUT UP1, UPT, UPT, UPT, UPT, 0x40, 0x4 ;  /* 0x000000000004789c */ /* 0x000fe20003f2e870 */
[----:B------:R-:W3:Y:S01]  /*0440*/  LDG.E.64 R134, desc[UR12][R6.64+0x2800] ;  /* 0x0028000c06867981 */ /* 0x000ee2000c1e1b00 */
[----:B------:R-:W0:Y:S03]  /*0450*/  LDCU UR16, c[0x0][0x388] ;  /* 0x00007100ff1077ac */ /* 0x000e260008000800 */
[----:B------:R-:W4:Y:S01]  /*0460*/  LDG.E.64 R136, desc[UR12][R6.64+0x2000] ;  /* 0x0020000c06887981 */ /* 0x000f22000c1e1b00 */
[----:B------:R-:W1:Y:S03]  /*0470*/  LDCU.U8 UR11, c[0x0][0x410] ;  /* 0x00008200ff0b77ac */ /* 0x000e660008000000 */
        /* <DEDUP_REMOVED lines=8> */
[----:B--2---:R-:W-:-:S02]  /*0500*/  SHF.L.U32 R0, R132, 0x10, RZ ;  /* 0x0000001084007819 */ /* 0x004fc400000006ff */
[----:B------:R-:W-:Y:S02]  /*0510*/  SHF.R.U64 R132, R132, 0x10, R133 ;  /* 0x0000001084847819 */ /* 0x000fe40000001285 */
[----:B---3--:R-:W-:Y:S02]  /*0520*/  SHF.L.U32 R3, R134, 0x10, RZ ;  /* 0x0000001086037819 */ /* 0x008fe400000006ff */
[----:B------:R-:W-:Y:S02]  /*0530*/  SHF.L.U32 R2, R133, 0x10, RZ ;  /* 0x0000001085027819 */ /* 0x000fe400000006ff */
[----:B----4-:R-:W-:Y:S02]  /*0540*/  SHF.L.U32 R5, R136, 0x10, RZ ;  /* 0x0000001088057819 */ /* 0x010fe400000006ff */
[----:B------:R-:W-:Y:S02]  /*0550*/  SHF.R.U64 R134, R134, 0x10, R135 ;  /* 0x0000001086867819 */ /* 0x000fe40000001287 */
[----:B-----5:R-:W-:-:S02]  /*0560*/  SHF.L.U32 R7, R138, 0x10, RZ ;  /* 0x000000108a077819 */ /* 0x020fc400000006ff */
[----:B------:R-:W-:Y:S02]  /*0570*/  SHF.L.U32 R4, R135, 0x10, RZ ;  /* 0x0000001087047819 */ /* 0x000fe400000006ff */
[----:B------:R-:W-:Y:S02]  /*0580*/  SHF.L.U32 R9, R140, 0x10, RZ ;  /* 0x000000108c097819 */ /* 0x000fe400000006ff */
[----:B------:R-:W-:Y:S02]  /*0590*/  SHF.R.U64 R136, R136, 0x10, R137 ;  /* 0x0000001088887819 */ /* 0x000fe40000001289 */
[----:B------:R-:W-:Y:S02]  /*05a0*/  SHF.L.U32 R11, R142, 0x10, RZ ;  /* 0x000000108e0b7819 */ /* 0x000fe400000006ff */
[----:B------:R-:W-:Y:S02]  /*05b0*/  SHF.L.U32 R6, R137, 0x10, RZ ;  /* 0x0000001089067819 */ /* 0x000fe400000006ff */
[----:B------:R-:W-:-:S02]  /*05c0*/  SHF.L.U32 R13, R144, 0x10, RZ ;  /* 0x00000010900d7819 */ /* 0x000fc400000006ff */
[----:B------:R-:W-:Y:S02]  /*05d0*/  SHF.R.U64 R138, R138, 0x10, R139 ;  /* 0x000000108a8a7819 */ /* 0x000fe4000000128b */
[----:B------:R-:W-:Y:S02]  /*05e0*/  SHF.L.U32 R8, R139, 0x10, RZ ;  /* 0x000000108b087819 */ /* 0x000fe400000006ff */
[----:B------:R-:W-:Y:S02]  /*05f0*/  SHF.R.U64 R140, R140, 0x10, R141 ;  /* 0x000000108c8c7819 */ /* 0x000fe4000000128d */
[----:B------:R-:W-:Y:S02]  /*0600*/  SHF.L.U32 R10, R141, 0x10, RZ ;  /* 0x000000108d0a7819 */ /* 0x000fe400000006ff */
[----:B------:R-:W-:Y:S02]  /*0610*/  SHF.R.U64 R142, R142, 0x10, R143 ;  /* 0x000000108e8e7819 */ /* 0x000fe4000000128f */
[----:B------:R-:W-:-:S02]  /*0620*/  SHF.L.U32 R12, R143, 0x10, RZ ;  /* 0x000000108f0c7819 */ /* 0x000fc400000006ff */
[----:B------:R-:W-:Y:S02]  /*0630*/  SHF.R.U64 R144, R144, 0x10, R145 ;  /* 0x0000001090907819 */ /* 0x000fe40000001291 */
[----:B------:R-:W-:Y:S02]  /*0640*/  SHF.L.U32 R14, R145, 0x10, RZ ;  /* 0x00000010910e7819 */ /* 0x000fe400000006ff */
[----:B------:R-:W-:Y:S02]  /*0650*/  SHF.R.U32.HI R133, RZ, 0x10, R133 ;  /* 0x00000010ff857819 */ /* 0x000fe40000011685 */
[----:B------:R-:W-:Y:S02]  /*0660*/  SHF.R.U32.HI R135, RZ, 0x10, R135 ;  /* 0x00000010ff877819 */ /* 0x000fe40000011687 */
[----:B------:R-:W-:Y:S02]  /*0670*/  SHF.R.U32.HI R137, RZ, 0x10, R137 ;  /* 0x00000010ff897819 */ /* 0x000fe40000011689 */
[----:B------:R-:W-:-:S02]  /*0680*/  SHF.R.U32.HI R139, RZ, 0x10, R139 ;  /* 0x00000010ff8b7819 */ /* 0x000fc4000001168b */
[----:B------:R-:W-:Y:S02]  /*0690*/  SHF.R.U32.HI R141, RZ, 0x10, R141 ;  /* 0x00000010ff8d7819 */ /* 0x000fe4000001168d */
[----:B------:R-:W-:Y:S02]  /*06a0*/  SHF.R.U32.HI R143, RZ, 0x10, R143 ;  /* 0x00000010ff8f7819 */ /* 0x000fe4000001168f */
[----:B------:R-:W-:Y:S02]  /*06b0*/  SHF.R.U32.HI R145, RZ, 0x10, R145 ;  /* 0x00000010ff917819 */ /* 0x000fe40000011691 */
        /* <DEDUP_REMOVED lines=13> */
[----:B01----:R-:W-:-:S07]  /*0790*/  SHF.L.U32 R145, R145, 0x10, RZ ;  /* 0x0000001091917819 */ /* 0x003fce00000006ff */
.L_x_2592:
[----:B0-----:R-:W0:Y:S01]  /*07a0*/  LDC.64 R88, c[0x0][0x3c0] ;  /* 0x0000f000ff587b82 */ /* 0x001e220000000a00 */
[----:B-1----:R-:W-:-:S05]  /*07b0*/  IMAD R80, R15, UR16, RZ ;  /* 0x000000100f507c24 */ /* 0x002fca000f8e02ff */
[----:B------:R-:W-:Y:S02]  /*07c0*/  SHF.R.S32.HI R81, RZ, 0x1f, R80 ;  /* 0x0000001fff517819 */ /* 0x000fe40000011450 */
[----:B------:R-:W1:Y:S02]  /*07d0*/  LDC.64 R104, c[0x0][0x3a8] ;  /* 0x0000ea00ff687b82 */ /* 0x000e640000000a00 */
[----:B------:R-:W-:-:S04]  /*07e0*/  LEA.HI R81, R81, R80, RZ, 0x2 ;  /* 0x0000005051517211 */ /* 0x000fc800078f10ff */
[----:B------:R-:W-:Y:S02]  /*07f0*/  LEA.HI.SX32 R173, R81, R96, 0x1e ;  /* 0x0000006051ad7211 */ /* 0x000fe400078ff2ff */
[----:B------:R-:W2:Y:S01]  /*0800*/  LDC.64 R100, c[0x0][0x428] ;  /* 0x00010a00ff647b82 */ /* 0x000ea20000000a00 */
[----:B0-----:R-:W-:Y:S01]  /*0810*/  IMAD.WIDE R88, R15, 0x4, R88 ;  /* 0x000000040f587825 */ /* 0x001fe200078e0258 */
[----:B------:R-:W-:-:S06]  /*0820*/  IADD3 R171, PT, PT, R173, 0x100, RZ ;  /* 0x00000100adab7810 */ /* 0x000fcc0007ffe0ff */
[----:B------:R-:W0:Y:S01]  /*0830*/  LDC.64 R162, c[0x0][0x3c8] ;  /* 0x0000f200ffa27b82 */ /* 0x000e220000000a00 */
[----:B------:R-:W3:Y:S01]  /*0840*/  LDG.E R189, desc[UR12][R88.64] ;  /* 0x0000000c58bd7981 */ /* 0x000ee2000c1e1900 */
[----:B-1----:R-:W-:-:S04]  /*0850*/  IMAD.WIDE.U32 R80, R173, 0x10, R104 ;  /* 0x00000010ad507825 */ /* 0x002fc800078e0068 */
[----:B------:R-:W-:Y:S02]  /*0860*/  IMAD.WIDE.U32 R84, R171, 0x10, R104 ;  /* 0x00000010ab547825 */ /* 0x000fe400078e0068 */
[----:B------:R-:W4:Y:S01]  /*0870*/  LDG.E.128 R80, desc[UR12][R80.64] ;  /* 0x0000000c50507981 */ /* 0x000f22000c1e1d00 */
[C---:B------:R-:W-:Y:S01]  /*0880*/  IADD3 R146, PT, PT, R173.reuse, 0x200, RZ ;  /* 0x00000200ad927810 */ /* 0x040fe20007ffe0ff */
[C---:B--2---:R-:W-:Y:S02]  /*0890*/  IMAD.WIDE.U32 R148, R173.reuse, 0x8, R100 ;  /* 0x00000008ad947825 */ /* 0x044fe400078e0064 */
[----:B------:R-:W2:Y:S02]  /*08a0*/  LDG.E.128 R84, desc[UR12][R84.64] ;  /* 0x0000000c54547981 */ /* 0x000ea4000c1e1d00 */
[--C-:B------:R-:W-:Y:S01]  /*08b0*/  IMAD.WIDE.U32 R90, R146, 0x10, R104.reuse ;  /* 0x00000010925a7825 */ /* 0x100fe200078e0068 */
[----:B------:R-:W-:Y:S01]  /*08c0*/  IADD3 R147, PT, PT, R173, 0x300, RZ ;  /* 0x00000300ad937810 */ /* 0x000fe20007ffe0ff */
[----:B------:R-:W2:Y:S04]  /*08d0*/  LDG.E.64 R148, desc[UR12][R148.64] ;  /* 0x0000000c94947981 */ /* 0x000ea8000c1e1b00 */
[----:B------:R-:W2:Y:S01]  /*08e0*/  LDG.E.128 R88, desc[UR12][R90.64] ;  /* 0x0000000c5a587981 */ /* 0x000ea2000c1e1d00 */
[----:B------:R-:W-:Y:S01]  /*08f0*/  IMAD.WIDE.U32 R92, R147, 0x10, R104 ;  /* 0x00000010935c7825 */ /* 0x000fe200078e0068 */
[----:B------:R-:W-:-:S02]  /*0900*/  IADD3 R164, PT, PT, R173, 0x400, RZ ;  /* 0x00000400ada47810 */ /* 0x000fc40007ffe0ff */
[C---:B------:R-:W-:Y:S02]  /*0910*/  IADD3 R165, PT, PT, R173.reuse, 0x500, RZ ;  /* 0x00000500ada57810 */ /* 0x040fe40007ffe0ff */
[----:B------:R-:W-:Y:S01]  /*0920*/  IADD3 R167, PT, PT, R173, 0x600, RZ ;  /* 0x00000600ada77810 */ /* 0x000fe20007ffe0ff */
[----:B------:R-:W-:Y:S01]  /*0930*/  IMAD.WIDE.U32 R154, R147, 0x8, R100 ;  /* 0x00000008939a7825 */ /* 0x000fe200078e0064 */
[----:B------:R-:W2:Y:S03]  /*0940*/  LDG.E.128 R92, desc[UR12][R92.64] ;  /* 0x0000000c5c5c7981 */ /* 0x000ea6000c1e1d00 */
[----:B0-----:R-:W-:Y:S02]  /*0950*/  IMAD.WIDE R162, R15, 0x4, R162 ;  /* 0x000000040fa27825 */ /* 0x001fe400078e02a2 */
[----:B------:R-:W2:Y:S02]  /*0960*/  LDG.E.64 R154, desc[UR12][R154.64] ;  /* 0x0000000c9a9a7981 */ /* 0x000ea4000c1e1b00 */
[----:B------:R-:W-:-:S02]  /*0970*/  IMAD.WIDE.U32 R150, R171, 0x8, R100 ;  /* 0x00000008ab967825 */ /* 0x000fc400078e0064 */
[----:B------:R-:W2:Y:S02]  /*0980*/  LDG.E R163, desc[UR12][R162.64] ;  /* 0x0000000ca2a37981 */ /* 0x000ea4000c1e1900 */
[--C-:B------:R-:W-:Y:S02]  /*0990*/  IMAD.WIDE.U32 R152, R146, 0x8, R100.reuse ;  /* 0x0000000892987825 */ /* 0x100fe400078e0064 */
[----:B------:R-:W2:Y:S02]  /*09a0*/  LDG.E.64 R150, desc[UR12][R150.64] ;  /* 0x0000000c96967981 */ /* 0x000ea4000c1e1b00 */
[--C-:B------:R-:W-:Y:S02]  /*09b0*/  IMAD.WIDE.U32 R156, R164, 0x8, R100.reuse ;  /* 0x00000008a49c7825 */ /* 0x100fe400078e0064 */
[----:B------:R-:W2:Y:S02]  /*09c0*/  LDG.E.64 R152, desc[UR12][R152.64] ;  /* 0x0000000c98987981 */ /* 0x000ea4000c1e1b00 */
[----:B------:R-:W-:-:S02]  /*09d0*/  IMAD.WIDE.U32 R158, R165, 0x8, R100 ;  /* 0x00000008a59e7825 */ /* 0x000fc400078e0064 */
[----:B------:R-:W2:Y:S02]  /*09e0*/  LDG.E.64 R156, desc[UR12][R156.64] ;  /* 0x0000000c9c9c7981 */ /* 0x000ea4000c1e1b00 */
[----:B------:R-:W-:Y:S02]  /*09f0*/  IMAD.WIDE.U32 R160, R167, 0x8, R100 ;  /* 0x00000008a7a07825 */ /* 0x000fe400078e0064 */
[----:B------:R-:W2:Y:S02]  /*0a00*/  LDG.E.64 R158, desc[UR12][R158.64] ;  /* 0x0000000c9e9e7981 */ /* 0x000ea4000c1e1b00 */
[--C-:B------:R-:W-:Y:S02]  /*0a10*/  IMAD.WIDE.U32 R96, R164, 0x10, R104.reuse ;  /* 0x00000010a4607825 */ /* 0x100fe400078e0068 */
[----:B------:R-:W2:Y:S02]  /*0a20*/  LDG.E.64 R160, desc[UR12][R160.64] ;  /* 0x0000000ca0a07981 */ /* 0x000ea4000c1e1b00 */
[----:B------:R-:W-:-:S02]  /*0a30*/  IMAD.WIDE.U32 R100, R165, 0x10, R104 ;  /* 0x00000010a5647825 */ /* 0x000fc400078e0068 */
[----:B------:R-:W2:Y:S02]  /*0a40*/  LDG.E.128 R96, desc[UR12][R96.64] ;  /* 0x0000000c60607981 */ /* 0x000ea4000c1e1d00 */
[----:B------:R-:W-:Y:S02]  /*0a50*/  IMAD.WIDE.U32 R104, R167, 0x10, R104 ;  /* 0x00000010a7687825 */ /* 0x000fe400078e0068 */
[----:B------:R-:W2:Y:S04]  /*0a60*/  LDG.E.128 R100, desc[UR12][R100.64] ;  /* 0x0000000c64647981 */ /* 0x000ea8000c1e1d00 */
[----:B------:R-:W2:Y:S01]  /*0a70*/  LDG.E.128 R104, desc[UR12][R104.64] ;  /* 0x0000000c68687981 */ /* 0x000ea2000c1e1d00 */
[----:B------:R-:W-:-:S04]  /*0a80*/  ISETP.NE.U32.AND P0, PT, RZ, UR14, PT ;  /* 0x0000000eff007c0c */ /* 0x000fc8000bf05070 */
[----:B------:R-:W-:Y:S02]  /*0a90*/  ISETP.NE.AND.EX P0, PT, RZ, UR15, PT, P0 ;  /* 0x0000000fff007c0c */ /* 0x000fe4000bf05300 */
[----:B------:R-:W-:-:S04]  /*0aa0*/  ISETP.NE.AND P1, PT, RZ, UR11, PT ;  /* 0x0000000bff007c0c */ /* 0x000fc8000bf25270 */
[----:B---3--:R-:W-:-:S05]  /*0ab0*/  FSEL R189, R189, RZ, !P1 ;  /* 0x000000ffbdbd7208 */ /* 0x008fca0004800000 */
[C---:B----4-:R-:W-:Y:S01]  /*0ac0*/  FADD.FTZ R194, -R189.reuse, R82 ;  /* 0x00000052bdc27221 */ /* 0x050fe20000010100 */
[C---:B------:R-:W-:Y:S02]  /*0ad0*/  FADD.FTZ R190, -R189.reuse, R83 ;  /* 0x00000053bdbe7221 */ /* 0x040fe40000010100 */
[----:B------:R-:W0:Y:S01]  /*0ae0*/  @P0 LDC.64 R82, c[0x0][0x438] ;  /* 0x00010e00ff520b82 */ /* 0x000e220000000a00 */
[C---:B--2---:R-:W-:Y:S01]  /*0af0*/  FADD.FTZ R176, -R189.reuse, R86 ;  /* 0x00000056bdb07221 */ /* 0x044fe20000010100 */
[C---:B------:R-:W-:Y:S01]  /*0b00*/  FADD.FTZ R178, -R189.reuse, R87 ;  /* 0x00000057bdb27221 */ /* 0x040fe20000010100 */
[C---:B------:R-:W-:Y:S01]  /*0b10*/  FADD.FTZ R222, -R189.reuse, R80 ;  /* 0x00000050bdde7221 */ /* 0x040fe20000010100 */
[C---:B------:R-:W-:Y:S01]  /*0b20*/  FADD.FTZ R192, -R189.reuse, R81 ;  /* 0x00000051bdc07221 */ /* 0x040fe20000010100 */
[----:B------:R-:W-:-:S03]  /*0b30*/  FADD.FTZ R172, -R189, R84 ;  /* 0x00000054bdac7221 */ /* 0x000fc60000010100 */
[----:B------:R-:W1:Y:S01]  /*0b40*/  @P0 LDC.64 R86, c[0x0][0x438] ;  /* 0x00010e00ff560b82 */ /* 0x000e620000000a00 */
[----:B------:R-:W-:-:S07]  /*0b50*/  FADD.FTZ R174, -R189, R85 ;  /* 0x00000055bdae7221 */ /* 0x000fce0000010100 */
[----:B------:R-:W2:Y:S01]  /*0b60*/  @P0 LDC.64 R80, c[0x0][0x438] ;  /* 0x00010e00ff500b82 */ /* 0x000ea20000000a00 */
[----:B------:R-:W-:-:S07]  /*0b70*/  FADD.FTZ R184, -R189, R88 ;  /* 0x00000058bdb87221 */ /* 0x000fce0000010100 */
[----:B------:R-:W3:Y:S01]  /*0b80*/  @P0 LDC.64 R84, c[0x0][0x438] ;  /* 0x00010e00ff540b82 */ /* 0x000ee20000000a00 */
[C---:B------:R-:W-:Y:S01]  /*0b90*/  FADD.FTZ R186, -R189.reuse, R89 ;  /* 0x00000059bdba7221 */ /* 0x040fe20000010100 */
[C---:B------:R-:W-:Y:S01]  /*0ba0*/  FADD.FTZ R196, -R189.reuse, R90 ;  /* 0x0000005abdc47221 */ /* 0x040fe20000010100 */
[----:B------:R-:W-:Y:S01]  /*0bb0*/  FADD.FTZ R198, -R189, R91 ;  /* 0x0000005bbdc67221 */ /* 0x000fe20000010100 */
[----:B0-----:R-:W-:-:S04]  /*0bc0*/  @P0 IMAD.WIDE.U32 R82, R173, 0x10, R82 ;  /* 0x00000010ad520825 */ /* 0x001fc800078e0052 */
[----:B------:R-:W0:Y:S01]  /*0bd0*/  @P0 LDC.64 R88, c[0x0][0x438] ;  /* 0x00010e00ff580b82 */ /* 0x000e220000000a00 */
[----:B------:R-:W-:Y:S01]  /*0be0*/  MOV R187, R148 ;  /* 0x0000009400bb7202 */ /* 0x000fe20000000f00 */
[C---:B------:R-:W-:Y:S01]  /*0bf0*/  FADD.FTZ R208, -R189.reuse, R92 ;  /* 0x0000005cbdd07221 */ /* 0x040fe20000010100 */
[----:B------:R-:W-:Y:S01]  /*0c00*/  FADD.FTZ R210, -R189, R93 ;  /* 0x0000005dbdd27221 */ /* 0x000fe20000010100 */
[----:B-----5:R4:W5:Y:S04]  /*0c10*/  @P0 LDG.E.128 R48, desc[UR12][R82.64] ;  /* 0x0000000c52300981 */ /* 0x020968000c1e1d00 */
[----:B------:R-:W0:Y:S01]  /*0c20*/  @P0 LDC.64 R90, c[0x0][0x438] ;  /* 0x00010e00ff5a0b82 */ /* 0x000e220000000a00 */
[----:B------:R-:W-:Y:S01]  /*0c30*/  SHF.R.U64 R183, R148, 0x10, R149 ;  /* 0x0000001094b77819 */ /* 0x000fe20000001295 */
[----:B-1----:R-:W-:Y:S01]  /*0c40*/  @P0 IMAD.WIDE.U32 R86, R167, 0x10, R86 ;  /* 0x00000010a7560825 */ /* 0x002fe200078e0056 */
[----:B----4-:R-:W-:-:S03]  /*0c50*/  SHF.L.U32 R82, R187, 0x10, RZ ;  /* 0x00000010bb527819 */ /* 0x010fc600000006ff */
[----:B--2---:R-:W-:Y:S02]  /*0c60*/  @P0 IMAD.WIDE.U32 R80, R171, 0x10, R80 ;  /* 0x00000010ab500825 */ /* 0x004fe400078e0050 */
[----:B------:R-:W1:Y:S01]  /*0c70*/  @P0 LDC.64 R92, c[0x0][0x438] ;  /* 0x00010e00ff5c0b82 */ /* 0x000e620000000a00 */
[----:B------:R-:W-:Y:S01]  /*0c80*/  MOV R181, R149 ;  /* 0x0000009500b57202 */ /* 0x000fe20000000f00 */
[----:B------:R2:W5:Y:S01]  /*0c90*/  @P0 LDG.E.128 R72, desc[UR12][R86.64] ;  /* 0x0000000c56480981 */ /* 0x000562000c1e1d00 */
[----:B------:R-:W-:Y:S01]  /*0ca0*/  SHF.L.U32 R83, R183, 0x10, RZ ;  /* 0x00000010b7537819 */ /* 0x000fe200000006ff */
[----:B------:R-:W-:Y:S01]  /*0cb0*/  FMUL.FTZ R203, R13, R82 ;  /* 0x000000520dcb7220 */ /* 0x000fe20000410000 */
[----:B------:R-:W-:Y:S01]  /*0cc0*/  MOV R202, R154 ;  /* 0x0000009a00ca7202 */ /* 0x000fe20000000f00 */
[----:B---3--:R-:W-:Y:S01]  /*0cd0*/  @P0 IMAD.WIDE.U32 R84, R165, 0x10, R84 ;  /* 0x00000010a5540825 */ /* 0x008fe200078e0054 */
[----:B------:R-:W-:-:S03]  /*0ce0*/  SHF.R.U64 R200, R154, 0x10, R155 ;  /* 0x000000109ac87819 */ /* 0x000fc6000000129b */
[C---:B------:R-:W-:Y:S01]  /*0cf0*/  FMUL.FTZ R154, R163.reuse, R222 ;  /* 0x000000dea39a7220 */ /* 0x040fe20000410000 */
[----:B------:R-:W-:Y:S01]  /*0d00*/  SHF.R.U32.HI R185, RZ, 0x10, R149 ;  /* 0x00000010ffb97819 */ /* 0x000fe20000011695 */
[----:B------:R3:W5:Y:S01]  /*0d10*/  @P0 LDG.E.128 R52, desc[UR12][R80.64] ;  /* 0x0000000c50340981 */ /* 0x000762000c1e1d00 */
[----:B------:R-:W-:Y:S01]  /*0d20*/  FMUL.FTZ R201, R163, R190 ;  /* 0x000000bea3c97220 */ /* 0x000fe20000410000 */
[----:B--2---:R-:W-:Y:S01]  /*0d30*/  SHF.L.U32 R86, R181, 0x10, RZ ;  /* 0x00000010b5567819 */ /* 0x004fe200000006ff */
[----:B------:R-:W-:Y:S01]  /*0d40*/  FADD.FTZ R226, -R189, R104 ;  /* 0x00000068bde27221 */ /* 0x000fe20000010100 */
[----:B------:R-:W-:Y:S01]  /*0d50*/  FMUL.FTZ R190, R144, R83 ;  /* 0x0000005390be7220 */ /* 0x000fe20000410000 */
[----:B------:R-:W-:Y:S01]  /*0d60*/  FMUL.FTZ R199, R163, R192 ;  /* 0x000000c0a3c77220 */ /* 0x000fe20000410000 */
[----:B------:R-:W-:Y:S01]  /*0d70*/  FFMA.FTZ R104, R154, R203, RZ ;  /* 0x000000cb9a687223 */ /* 0x000fe200000100ff */
[----:B------:R2:W5:Y:S01]  /*0d80*/  @P0 LDG.E.128 R68, desc[UR12][R84.64] ;  /* 0x0000000c54440981 */ /* 0x000562000c1e1d00 */
[----:B---3--:R-:W-:Y:S01]  /*0d90*/  FADD.FTZ R81, RZ, R203 ;  /* 0x000000cbff517221 */ /* 0x008fe20000010000 */
[----:B------:R-:W-:Y:S01]  /*0da0*/  MOV R148, R150 ;  /* 0x0000009600947202 */ /* 0x000fe20000000f00 */
[----:B------:R-:W-:Y:S01]  /*0db0*/  FMUL.FTZ R192, R14, R86 ;  /* 0x000000560ec07220 */ /* 0x000fe20000410000 */
[----:B0-----:R-:W-:-:S04]  /*0dc0*/  @P0 IMAD.WIDE.U32 R88, R164, 0x10, R88 ;  /* 0x00000010a4580825 */ /* 0x001fc800078e0058 */
[----:B------:R-:W-:Y:S01]  /*0dd0*/  FADD.FTZ R81, R190, R81 ;  /* 0x00000051be517221 */ /* 0x000fe20000010000 */
[----:B------:R-:W-:Y:S01]  /*0de0*/  FMUL.FTZ R197, R163, R194 ;  /* 0x000000c2a3c57220 */ /* 0x000fe20000410000 */
[----:B--2---:R-:W-:Y:S01]  /*0df0*/  SHF.L.U32 R84, R185, 0x10, RZ ;  /* 0x00000010b9547819 */ /* 0x004fe200000006ff */
[----:B------:R-:W-:Y:S01]  /*0e00*/  FFMA.FTZ R104, R199, R190, R104 ;  /* 0x000000bec7687223 */ /* 0x000fe20000010068 */
[----:B------:R-:W-:Y:S01]  /*0e10*/  @P0 IMAD.WIDE.U32 R90, R147, 0x10, R90 ;  /* 0x00000010935a0825 */ /* 0x000fe200078e005a */
[----:B------:R-:W-:-:S03]  /*0e20*/  SHF.R.U64 R149, R150, 0x10, R151 ;  /* 0x0000001096957819 */ /* 0x000fc60000001297 */
[----:B------:R-:W-:Y:S01]  /*0e30*/  FADD.FTZ R81, R192, R81 ;  /* 0x00000051c0517221 */ /* 0x000fe20000010000 */
[----:B------:R-:W-:Y:S01]  /*0e40*/  SHF.L.U32 R222, R148, 0x10, RZ ;  /* 0x0000001094de7819 */ /* 0x000fe200000006ff */
[----:B------:R-:W-:Y:S01]  /*0e50*/  FMUL.FTZ R194, R145, R84 ;  /* 0x0000005491c27220 */ /* 0x000fe20000410000 */
[----:B------:R-:W-:Y:S01]  /*0e60*/  FFMA.FTZ R104, R197, R192, R104 ;  /* 0x000000c0c5687223 */ /* 0x000fe20000010068 */
[----:B------:R0:W5:Y:S01]  /*0e70*/  @P0 LDG.E.128 R64, desc[UR12][R88.64] ;  /* 0x0000000c58400981 */ /* 0x000162000c1e1d00 */
[----:B------:R-:W-:Y:S01]  /*0e80*/  MOV R162, R151 ;  /* 0x0000009700a27202 */ /* 0x000fe20000000f00 */
[----:B------:R-:W-:Y:S01]  /*0e90*/  FADD.FTZ R232, -R189, R100 ;  /* 0x00000064bde87221 */ /* 0x000fe20000010100 */
[----:B------:R-:W-:Y:S01]  /*0ea0*/  FMUL.FTZ R183, R163, R196 ;  /* 0x000000c4a3b77220 */ /* 0x000fe20000410000 */
[----:B------:R2:W5:Y:S01]  /*0eb0*/  @P0 LDG.E.128 R60, desc[UR12][R90.64] ;  /* 0x0000000c5a3c0981 */ /* 0x000562000c1e1d00 */
[C---:B------:R-:W-:Y:S01]  /*0ec0*/  FADD.FTZ R212, -R189.reuse, R94 ;  /* 0x0000005ebdd47221 */ /* 0x040fe20000010100 */
[C---:B------:R-:W-:Y:S01]  /*0ed0*/  FADD.FTZ R214, -R189.reuse, R95 ;  /* 0x0000005fbdd67221 */ /* 0x040fe20000010100 */
[C---:B------:R-:W-:Y:S01]  /*0ee0*/  FADD.FTZ R220, -R189.reuse, R96 ;  /* 0x00000060bddc7221 */ /* 0x040fe20000010100 */
[C---:B------:R-:W-:Y:S01]  /*0ef0*/  FADD.FTZ R218, -R189.reuse, R97 ;  /* 0x00000061bdda7221 */ /* 0x040fe20000010100 */
[----:B------:R-:W-:Y:S01]  /*0f00*/  FADD.FTZ R216, -R189, R98 ;  /* 0x00000062bdd87221 */ /* 0x000fe20000010100 */
[----:B0-----:R-:W-:Y:S01]  /*0f10*/  SHF.L.U32 R89, R149, 0x10, RZ ;  /* 0x0000001095597819 */ /* 0x001fe200000006ff */
[C---:B------:R-:W-:Y:S01]  /*0f20*/  FADD.FTZ R206, -R189.reuse, R99 ;  /* 0x00000063bdce7221 */ /* 0x040fe20000010100 */
[C---:B------:R-:W-:Y:S01]  /*0f30*/  FADD.FTZ R100, -R189.reuse, R101 ;  /* 0x00000065bd647221 */ /* 0x040fe20000010100 */
[C---:B------:R-:W-:Y:S01]  /*0f40*/  FADD.FTZ R102, -R189.reuse, R102 ;  /* 0x00000066bd667221 */ /* 0x040fe20000010100 */
[C---:B------:R-:W-:Y:S01]  /*0f50*/  FADD.FTZ R228, -R189.reuse, R103 ;  /* 0x00000067bde47221 */ /* 0x040fe20000010100 */
[C---:B------:R-:W-:Y:S01]  /*0f60*/  FADD.FTZ R224, -R189.reuse, R105 ;  /* 0x00000069bde07221 */ /* 0x040fe20000010100 */
[C---:B------:R-:W-:Y:S01]  /*0f70*/  FADD.FTZ R80, -R189.reuse, R106 ;  /* 0x0000006abd507221 */ /* 0x040fe20000010100 */
[----:B--2---:R-:W-:Y:S01]  /*0f80*/  FADD.FTZ R90, -R189, R107 ;  /* 0x0000006bbd5a7221 */ /* 0x004fe20000010100 */
[----:B------:R-:W-:Y:S01]  /*0f90*/  FMUL.FTZ R196, R11, R222 ;  /* 0x000000de0bc47220 */ /* 0x000fe20000410000 */
[----:B------:R-:W-:Y:S01]  /*0fa0*/  FADD.FTZ R81, R194, R81 ;  /* 0x00000051c2517221 */ /* 0x000fe20000010000 */
[----:B------:R-:W-:Y:S01]  /*0fb0*/  FMUL.FTZ R189, R163, R172 ;  /* 0x000000aca3bd7220 */ /* 0x000fe20000410000 */
[----:B------:R-:W-:Y:S01]  /*0fc0*/  FFMA.FTZ R104, R201, R194, R104 ;  /* 0x000000c2c9687223 */ /* 0x000fe20000010068 */
[----:B------:R-:W-:Y:S01]  /*0fd0*/  SHF.R.U32.HI R175, RZ, 0x10, R151 ;  /* 0x00000010ffaf7819 */ /* 0x000fe20000011697 */
[----:B-1----:R-:W-:Y:S01]  /*0fe0*/  @P0 IMAD.WIDE.U32 R92, R146, 0x10, R92 ;  /* 0x00000010925c0825 */ /* 0x002fe200078e005c */
[----:B------:R-:W-:-:S03]  /*0ff0*/  SHF.L.U32 R88, R162, 0x10, RZ ;  /* 0x00000010a2587819 */ /* 0x000fc600000006ff */
[C---:B------:R-:W-:Y:S01]  /*1000*/  FMUL.FTZ R181, R163.reuse, R198 ;  /* 0x000000c6a3b57220 */ /* 0x040fe20000410000 */
[----:B------:R-:W-:Y:S01]  /*1010*/  FMUL.FTZ R198, R142, R89 ;  /* 0x000000598ec67220 */ /* 0x000fe20000410000 */
[----:B------:R-:W-:Y:S01]  /*1020*/  FADD.FTZ R81, R196, R81 ;  /* 0x00000051c4517221 */ /* 0x000fe20000010000 */
[----:B------:R-:W-:Y:S01]  /*1030*/  SHF.R.U64 R179, R152, 0x10, R153 ;  /* 0x0000001098b37819 */ /* 0x000fe20000001299 */
[----:B------:R-:W-:Y:S01]  /*1040*/  FMUL.FTZ R191, R163, R174 ;  /* 0x000000aea3bf7220 */ /* 0x000fe20000410000 */
[----:B------:R-:W-:Y:S01]  /*1050*/  FFMA.FTZ R104, R189, R196, R104 ;  /* 0x000000c4bd687223 */ /* 0x000fe20000010068 */
[----:B------:R-:W-:Y:S01]  /*1060*/  MOV R177, R152 ;  /* 0x0000009800b17202 */ /* 0x000fe20000000f00 */
[----:B------:R0:W5:Y:S01]  /*1070*/  @P0 LDG.E.128 R56, desc[UR12][R92.64] ;  /* 0x0000000c5c380981 */ /* 0x000162000c1e1d00 */
[----:B------:R-:W-:Y:S01]  /*1080*/  SHF.L.U32 R91, R175, 0x10, RZ ;  /* 0x00000010af5b7819 */ /* 0x000fe200000006ff */
[----:B------:R-:W-:Y:S01]  /*1090*/  FADD.FTZ R81, R198, R81 ;  /* 0x00000051c6517221 */ /* 0x000fe20000010000 */
[----:B------:R-:W-:Y:S01]  /*10a0*/  SHF.L.U32 R207, R200, 0x10, RZ ;  /* 0x00000010c8cf7819 */ /* 0x000fe200000006ff */
[----:B------:R-:W-:Y:S01]  /*10b0*/  FMUL.FTZ R200, R12, R88 ;  /* 0x000000580cc87220 */ /* 0x000fe20000410000 */
[----:B------:R-:W-:Y:S01]  /*10c0*/  FMUL.FTZ R193, R163, R176 ;  /* 0x000000b0a3c17220 */ /* 0x000fe20000410000 */
[----:B------:R-:W-:Y:S01]  /*10d0*/  FFMA.FTZ R104, R191, R198, R104 ;  /* 0x000000c6bf687223 */ /* 0x000fe20000010068 */
[----:B------:R-:W-:-:S02]  /*10e0*/  MOV R180, R153 ;  /* 0x0000009900b47202 */ /* 0x000fc40000000f00 */
[----:B0-----:R-:W-:Y:S01]  /*10f0*/  SHF.L.U32 R93, R179, 0x10, RZ ;  /* 0x00000010b35d7819 */ /* 0x001fe200000006ff */
[----:B------:R-:W-:Y:S01]  /*1100*/  FMUL.FTZ R179, R163, R208 ;  /* 0x000000d0a3b37220 */ /* 0x000fe20000410000 */
[----:B------:R-:W-:Y:S01]  /*1110*/  SHF.L.U32 R92, R177, 0x10, RZ ;  /* 0x00000010b15c7819 */ /* 0x000fe200000006ff */
[----:B------:R-:W-:Y:S01]  /*1120*/  FADD.FTZ R81, R200, R81 ;  /* 0x00000051c8517221 */ /* 0x000fe20000010000 */
[----:B------:R-:W-:Y:S01]  /*1130*/  SHF.L.U32 R208, R202, 0x10, RZ ;  /* 0x00000010cad07819 */ /* 0x000fe200000006ff */
[----:B------:R-:W-:Y:S01]  /*1140*/  FMUL.FTZ R202, R143, R91 ;  /* 0x0000005b8fca7220 */ /* 0x000fe20000410000 */
[----:B------:R-:W-:Y:S01]  /*1150*/  MOV R204, R155 ;  /* 0x0000009b00cc7202 */ /* 0x000fe20000000f00 */
[----:B------:R-:W-:Y:S01]  /*1160*/  FMUL.FTZ R195, R163, R178 ;  /* 0x000000b2a3c37220 */ /* 0x000fe20000410000 */
[----:B------:R-:W-:Y:S01]  /*1170*/  SHF.R.U32.HI R155, RZ, 0x10, R155 ;  /* 0x00000010ff9b7819 */ /* 0x000fe2000001169b */
[----:B------:R-:W-:Y:S01]  /*1180*/  FFMA.FTZ R104, R193, R200, R104 ;  /* 0x000000c8c1687223 */ /* 0x000fe20000010068 */
[----:B------:R-:W-:Y:S01]  /*1190*/  MOV R182, R156 ;  /* 0x0000009c00b67202 */ /* 0x000fe20000000f00 */
[----:B------:R-:W-:Y:S01]  /*11a0*/  FADD.FTZ R81, R202, R81 ;  /* 0x00000051ca517221 */ /* 0x000fe20000010000 */
[----:B------:R-:W-:Y:S01]  /*11b0*/  SHF.L.U32 R230, R180, 0x10, RZ ;  /* 0x00000010b4e67819 */ /* 0x000fe200000006ff */
[----:B------:R-:W-:Y:S01]  /*11c0*/  FMUL.FTZ R180, R9, R92 ;  /* 0x0000005c09b47220 */ /* 0x000fe20000410000 */
[----:B------:R-:W-:Y:S01]  /*11d0*/  FMUL.FTZ R187, R163, R184 ;  /* 0x000000b8a3bb7220 */ /* 0x000fe20000410000 */
[----:B------:R-:W-:Y:S01]  /*11e0*/  SHF.L.U32 R209, R155, 0x10, RZ ;  /* 0x000000109bd17819 */ /* 0x000fe200000006ff */
[----:B------:R-:W-:Y:S01]  /*11f0*/  FFMA.FTZ R104, R195, R202, R104 ;  /* 0x000000cac3687223 */ /* 0x000fe20000010068 */
[C---:B------:R-:W-:Y:S01]  /*1200*/  FMUL.FTZ R155, R163.reuse, R206 ;  /* 0x000000cea39b7220 */ /* 0x040fe20000410000 */
        /* <DEDUP_REMOVED lines=9> */
[----:B------:R-:W-:-:S02]  /*12a0*/  FFMA.FTZ R104, R185, R182, R104 ;  /* 0x000000b6b9687223 */ /* 0x000fc40000010068 */
[----:B------:R-:W-:Y:S01]  /*12b0*/  FMUL.FTZ R186, R141, R205 ;  /* 0x000000cd8dba7220 */ /* 0x000fe20000410000 */
[----:B------:R-:W-:Y:S01]  /*12c0*/  FADD.FTZ R81, R184, R81 ;  /* 0x00000051b8517221 */ /* 0x000fe20000010000 */
[----:B------:R-:W-:Y:S01]  /*12d0*/  FFMA.FTZ R104, R183, R184, R104 ;  /* 0x000000b8b7687223 */ /* 0x000fe20000010068 */
[----:B------:R-:W-:Y:S02]  /*12e0*/  FMUL.FTZ R172, R7, R208 ;  /* 0x000000d007ac7220 */ /* 0x000fe40000410000 */
[----:B------:R-:W-:Y:S01]  /*12f0*/  FADD.FTZ R81, R186, R81 ;  /* 0x00000051ba517221 */ /* 0x000fe20000010000 */
        /* <DEDUP_REMOVED lines=10> */
[----:B------:R-:W-:-:S02]  /*13a0*/  SHF.R.U64 R150, R156, 0x10, R157 ;  /* 0x000000109c967819 */ /* 0x000fc4000000129d */
[----:B------:R-:W-:Y:S02]  /*13b0*/  MOV R97, R157 ;  /* 0x0000009d00617202 */ /* 0x000fe40000000f00 */
[----:B------:R-:W-:Y:S01]  /*13c0*/  SHF.R.U32.HI R151, RZ, 0x10, R157 ;  /* 0x00000010ff977819 */ /* 0x000fe2000001169d */
[----:B------:R-:W-:Y:S01]  /*13d0*/  FMUL.FTZ R178, R139, R209 ;  /* 0x000000d18bb27220 */ /* 0x000fe20000410000 */
[----:B------:R-:W-:Y:S01]  /*13e0*/  MOV R94, R159 ;  /* 0x0000009f005e7202 */ /* 0x000fe20000000f00 */
[----:B------:R-:W-:Y:S01]  /*13f0*/  FADD.FTZ R81, R176, R81 ;  /* 0x00000051b0517221 */ /* 0x000fe20000010000 */
[----:B------:R-:W-:Y:S01]  /*1400*/  MOV R157, R160 ;  /* 0x000000a0009d7202 */ /* 0x000fe20000000f00 */
[----:B------:R-:W-:Y:S01]  /*1410*/  FFMA.FTZ R104, R175, R176, R104 ;  /* 0x000000b0af687223 */ /* 0x000fe20000010068 */
[----:B------:R-:W-:Y:S02]  /*1420*/  SHF.R.U64 R152, R160, 0x10, R161 ;  /* 0x00000010a0987819 */ /* 0x000fe400000012a1 */
[----:B------:R-:W-:-:S02]  /*1430*/  MOV R99, R161 ;  /* 0x000000a100637202 */ /* 0x000fc40000000f00 */
[----:B------:R-:W-:Y:S01]  /*1440*/  SHF.R.U32.HI R188, RZ, 0x10, R161 ;  /* 0x00000010ffbc7819 */ /* 0x000fe200000116a1 */
[----:B------:R-:W-:Y:S01]  /*1450*/  FMUL.FTZ R161, R163, R214 ;  /* 0x000000d6a3a17220 */ /* 0x000fe20000410000 */
[----:B------:R-:W-:Y:S02]  /*1460*/  SHF.L.U32 R211, R150, 0x10, RZ ;  /* 0x0000001096d37819 */ /* 0x000fe400000006ff */
[----:B------:R-:W-:Y:S01]  /*1470*/  SHF.L.U32 R215, R94, 0x10, RZ ;  /* 0x000000105ed77819 */ /* 0x000fe200000006ff */
[----:B------:R-:W-:Y:S01]  /*1480*/  FADD.FTZ R94, R178, R81 ;  /* 0x00000051b25e7221 */ /* 0x000fe20000010000 */
[----:B------:R-:W-:Y:S01]  /*1490*/  SHF.L.U32 R217, R157, 0x10, RZ ;  /* 0x000000109dd97819 */ /* 0x000fe200000006ff */
[----:B------:R-:W-:Y:S01]  /*14a0*/  FMUL.FTZ R157, R5, R206 ;  /* 0x000000ce059d7220 */ /* 0x000fe20000410000 */
[----:B------:R-:W-:Y:S01]  /*14b0*/  FMUL.FTZ R156, R163, R220 ;  /* 0x000000dca39c7220 */ /* 0x000fe20000410000 */
[----:B------:R-:W-:Y:S01]  /*14c0*/  FFMA.FTZ R85, R161, R178, R104 ;  /* 0x000000b2a1557223 */ /* 0x000fe20000010068 */
[--C-:B------:R-:W-:Y:S01]  /*14d0*/  SHF.R.U32.HI R96, RZ, 0x10, R159.reuse ;  /* 0x00000010ff607819 */ /* 0x100fe2000001169f */
[----:B------:R-:W-:Y:S01]  /*14e0*/  FMUL.FTZ R160, R136, R211 ;  /* 0x000000d388a07220 */ /* 0x000fe20000410000 */
[----:B------:R-:W-:Y:S01]  /*14f0*/  SHF.L.U32 R210, R97, 0x10, RZ ;  /* 0x0000001061d27819 */ /* 0x000fe200000006ff */
[----:B------:R-:W-:Y:S01]  /*1500*/  FADD.FTZ R81, R157, R94 ;  /* 0x0000005e9d517221 */ /* 0x000fe20000010000 */
[----:B------:R-:W-:Y:S01]  /*1510*/  MOV R98, R158 ;  /* 0x0000009e00627202 */ /* 0x000fe20000000f00 */
[C---:B------:R-:W-:Y:S01]  /*1520*/  FMUL.FTZ R153, R163.reuse, R218 ;  /* 0x000000daa3997220 */ /* 0x040fe20000410000 */
[----:B------:R-:W-:Y:S01]  /*1530*/  SHF.R.U64 R95, R158, 0x10, R159 ;  /* 0x000000109e5f7819 */ /* 0x000fe2000000129f */
[----:B------:R-:W-:Y:S01]  /*1540*/  FFMA.FTZ R94, R156, R157, R85 ;  /* 0x0000009d9c5e7223 */ /* 0x000fe20000010055 */
[----:B------:R-:W-:Y:S01]  /*1550*/  FMUL.FTZ R158, R163, R216 ;  /* 0x000000d8a39e7220 */ /* 0x000fe20000410000 */
[----:B------:R-:W-:Y:S01]  /*1560*/  SHF.L.U32 R212, R151, 0x10, RZ ;  /* 0x0000001097d47819 */ /* 0x000fe200000006ff */
[----:B------:R-:W-:Y:S01]  /*1570*/  FMUL.FTZ R159, R6, R210 ;  /* 0x000000d2069f7220 */ /* 0x000fe20000410000 */
[----:B------:R-:W-:Y:S01]  /*1580*/  SHF.L.U32 R216, R96, 0x10, RZ ;  /* 0x0000001060d87819 */ /* 0x000fe200000006ff */
        /* <DEDUP_REMOVED lines=31> */
[C---:B------:R-:W-:Y:S01]  /*1780*/  FMUL.FTZ R107, R163.reuse, R224 ;  /* 0x000000e0a36b7220 */ /* 0x040fe20000410000 */
[----:B------:R-:W-:Y:S01]  /*1790*/  FFMA.FTZ R94, R106, R105, R85 ;  /* 0x000000696a5e7223 */ /* 0x000fe20000010055 */
[----:B------:R-:W-:Y:S01]  /*17a0*/  FMUL.FTZ R150, R163, R80 ;  /* 0x00000050a3967220 */ /* 0x000fe20000410000 */
[----:B------:R-:W-:Y:S01]  /*17b0*/  SHF.L.U32 R188, R188, 0x10, RZ ;  /* 0x00000010bcbc7819 */ /* 0x000fe200000006ff */
        /* <DEDUP_REMOVED lines=41> */
.L_x_2528:
[----:B------:R-:W-:Y:S05]  /*1a50*/  BSYNC.RECONVERGENT B0 ;  /* 0x0000000000007941 */ /* 0x000fea0003800200 */
.L_x_2527:
[----:B------:R-:W1:Y:S08]  /*1a60*/  S2UR UR5, SR_CgaCtaId ;  /* 0x00000000000579c3 */ /* 0x000e700000008800 */
[----:B------:R-:W-:Y:S01]  /*1a70*/  BAR.SYNC.DEFER_BLOCKING 0x0 ;  /* 0x0000000000007b1d */ /* 0x000fe20000010000 */
[----:B------:R-:W-:Y:S01]  /*1a80*/  FFMA.FTZ R131, R154, R82, R131 ;  /* 0x000000529a837223 */ /* 0x000fe20000010083 */
[----:B------:R-:W-:Y:S01]  /*1a90*/  FADD.FTZ R43, R82, R43 ;  /* 0x0000002b522b7221 */ /* 0x000fe20000010000 */
[----:B------:R-:W-:Y:S01]  /*1aa0*/  FFMA.FTZ R130, R199, R83, R130 ;  /* 0x00000053c7827223 */ /* 0x000fe20000010082 */
[----:B------:R-:W-:Y:S01]  /*1ab0*/  FADD.FTZ R42, R83, R42 ;  /* 0x0000002a532a7221 */ /* 0x000fe20000010000 */
[----:B------:R-:W-:Y:S01]  /*1ac0*/  FFMA.FTZ R129, R197, R86, R129 ;  /* 0x00000056c5817223 */ /* 0x000fe20000010081 */
[----:B------:R-:W-:-:S02]  /*1ad0*/  UMOV UR4, 0x400 ;  /* 0x0000040000047882 */ /* 0x000fc40000000000 */
[----:B0-----:R-:W0:Y:S01]  /*1ae0*/  LDC.64 R80, c[0x0][0x380] ;  /* 0x0000e000ff507b82 */ /* 0x001e220000000a00 */
        /* <DEDUP_REMOVED lines=15> */
[----:B-1----:R-:W-:Y:S01]  /*1be0*/  ULEA UR4, UR5, UR4, 0x18 ;  /* 0x0000000405047291 */ /* 0x002fe2000f8ec0ff */
[----:B------:R-:W-:Y:S01]  /*1bf0*/  FFMA.FTZ R127, R189, R222, R127 ;  /* 0x000000debd7f7223 */ /* 0x000fe2000001007f */
[----:B------:R-:W-:Y:S01]  /*1c00*/  UISETP.NE.U32.AND UP0, UPT, UR14, URZ, UPT ;  /* 0x000000ff0e00728c */ /* 0x000fe2000bf05070 */
[----:B------:R-:W-:Y:S01]  /*1c10*/  FADD.FTZ R39, R222, R39 ;  /* 0x00000027de277221 */ /* 0x000fe20000010000 */
[----:B------:R-:W-:Y:S01]  /*1c20*/  UIADD3 UR5, UPT, UPT, UR4, 0x7040, URZ ;  /* 0x0000704004057890 */ /* 0x000fe2000fffe0ff */
[----:B------:R-:W-:Y:S01]  /*1c30*/  FFMA.FTZ R121, R183, R230, R121 ;  /* 0x000000e6b7797223 */ /* 0x000fe20000010079 */
[----:B------:R-:W-:Y:S01]  /*1c40*/  @!UP1 UIADD3 UR5, UPT, UPT, UR4, 0x7000, URZ ;  /* 0x0000700004059890 */ /* 0x000fe2000fffe0ff */
[----:B------:R-:W-:Y:S01]  /*1c50*/  FADD.FTZ R33, R230, R33 ;  /* 0x00000021e6217221 */ /* 0x000fe20000010000 */
[----:B0-----:R-:W-:Y:S01]  /*1c60*/  IADD3 R15, PT, PT, R15, R80, RZ ;  /* 0x000000500f0f7210 */ /* 0x001fe20007ffe0ff */
[----:B------:R-:W-:Y:S01]  /*1c70*/  UIADD3 UR10, UPT, UPT, UR4, 0x7050, URZ ;  /* 0x00007050040a7890 */ /* 0x000fe2000fffe0ff */
[----:B------:R-:W-:Y:S01]  /*1c80*/  FFMA.FTZ R119, R179, R208, R119 ;  /* 0x000000d0b3777223 */ /* 0x000fe20000010077 */
[----:B------:R-:W-:Y:S01]  /*1c90*/  @!UP1 UIADD3 UR10, UPT, UPT, UR4, 0x7010, URZ ;  /* 0x00007010040a9890 */ /* 0x000fe2000fffe0ff */
[----:B------:R-:W-:Y:S01]  /*1ca0*/  ISETP.GE.AND P2, PT, R15, R81, PT ;  /* 0x000000510f00720c */ /* 0x000fe20003f46270 */
[----:B------:R-:W-:Y:S01]  /*1cb0*/  UISETP.NE.AND.EX UP0, UPT, UR15, URZ, UPT, UP0 ;  /* 0x000000ff0f00728c */ /* 0x000fe2000bf05300 */
[----:B------:R-:W-:Y:S01]  /*1cc0*/  FADD.FTZ R31, R208, R31 ;  /* 0x0000001fd01f7221 */ /* 0x000fe20000010000 */
        /* <DEDUP_REMOVED lines=10> */
[----:B------:R-:W-:Y:S01]  /*1d70*/  FFMA.FTZ R116, R161, R209, R116 ;  /* 0x000000d1a1747223 */ /* 0x000fe20000010074 */
[----:B------:R-:W-:Y:S01]  /*1d80*/  FADD.FTZ R28, R209, R28 ;  /* 0x0000001cd11c7221 */ /* 0x000fe20000010000 */
[----:B------:R-:W2:Y:S01]  /*1d90*/  LDS.128 R88, [UR5] ;  /* 0x00000005ff587984 */ /* 0x000ea20008000c00 */
[----:B------:R-:W-:Y:S01]  /*1da0*/  FFMA.FTZ R115, R156, R206, R115 ;  /* 0x000000ce9c737223 */ /* 0x000fe20000010073 */
[----:B------:R-:W-:Y:S01]  /*1db0*/  FADD.FTZ R27, R206, R27 ;  /* 0x0000001bce1b7221 */ /* 0x000fe20000010000 */
[----:B------:R-:W-:Y:S01]  /*1dc0*/  FFMA.FTZ R114, R153, R211, R114 ;  /* 0x000000d399727223 */ /* 0x000fe20000010072 */
[----:B------:R-:W-:Y:S01]  /*1dd0*/  FADD.FTZ R26, R211, R26 ;  /* 0x0000001ad31a7221 */ /* 0x000fe20000010000 */
[----:B------:R-:W3:Y:S01]  /*1de0*/  LDS.128 R92, [UR10] ;  /* 0x0000000aff5c7984 */ /* 0x000ee20008000c00 */
[----:B------:R-:W-:Y:S01]  /*1df0*/  FFMA.FTZ R113, R158, R210, R113 ;  /* 0x000000d29e717223 */ /* 0x000fe20000010071 */
[----:B------:R-:W-:Y:S01]  /*1e00*/  FADD.FTZ R25, R210, R25 ;  /* 0x00000019d2197221 */ /* 0x000fe20000010000 */
[----:B------:R-:W-:Y:S01]  /*1e10*/  FFMA.FTZ R112, R155, R212, R112 ;  /* 0x000000d49b707223 */ /* 0x000fe20000010070 */
[----:B------:R-:W-:Y:S01]  /*1e20*/  FADD.FTZ R24, R212, R24 ;  /* 0x00000018d4187221 */ /* 0x000fe20000010000 */
        /* <DEDUP_REMOVED lines=63> */
.L_x_2531:
        /* <DEDUP_REMOVED lines=23> */
.L_x_2530:
        /* <DEDUP_REMOVED lines=20> */
.L_x_2533:
        /* <DEDUP_REMOVED lines=21> */
.L_x_2529:
        /* <DEDUP_REMOVED lines=27> */
.L_x_2535:
        /* <DEDUP_REMOVED lines=23> */
.L_x_2534:
        /* <DEDUP_REMOVED lines=20> */
.L_x_2536:
        /* <DEDUP_REMOVED lines=20> */
.L_x_2532:
[----:B------:R-:W-:Y:S01]  /*2bc0*/  ISETP.NE.U32.AND P1, PT, RZ, UR4, PT ;  /* 0x00000004ff007c0c */ /* 0x000fe2000bf25070 */
[----:B------:R-:W0:Y:S01]  /*2bd0*/  LDC.64 R80, c[0x0][0x468] ;  /* 0x00011a00ff507b82 */ /* 0x000e220000000a00 */
[----:B------:R-:W-:Y:S01]  /*2be0*/  LOP3.LUT R82, R82, 0xffff, RZ, 0xc0, !PT ;  /* 0x0000ffff52527812 */ /* 0x000fe200078ec0ff */
[----:B------:R-:W-:Y:S01]  /*2bf0*/  UISETP.NE.U32.AND UP0, UPT, UR6, URZ, UPT ;  /* 0x000000ff0600728c */ /* 0x000fe2000bf05070 */
[----:B------:R-:W-:Y:S02]  /*2c00*/  ISETP.NE.AND.EX P1, PT, RZ, UR5, PT, P1 ;  /* 0x00000005ff007c0c */ /* 0x000fe4000bf25310 */
[----:B------:R-:W-:Y:S01]  /*2c10*/  PRMT R91, R86, 0x5410, R91 ;  /* 0x00005410565b7816 */ /* 0x000fe2000000005b */
[----:B------:R-:W-:Y:S01]  /*2c20*/  IMAD.WIDE.U32 R82, R82, 0x10000, RZ ;  /* 0x0001000052527825 */ /* 0x000fe200078e00ff */
[----:B------:R-:W-:Y:S02]  /*2c30*/  UISETP.NE.AND.EX UP0, UPT, UR7, URZ, UPT, UP0 ;  /* 0x000000ff0700728c */ /* 0x000fe4000bf05300 */
[----:B------:R-:W-:-:S02]  /*2c40*/  LOP3.LUT R82, R82, 0xffff, R87, 0xf8, !PT ;  /* 0x0000ffff52527812 */ /* 0x000fc400078ef857 */
[----:B------:R-:W-:-:S05]  /*2c50*/  LOP3.LUT R83, R91, R83, RZ, 0xfc, !PT ;  /* 0x000000535b537212 */ /* 0x000fca00078efcff */
[----:B------:R-:W1:Y:S01]  /*2c60*/  @P1 LDC.64 R84, c[0x0][0x478] ;  /* 0x00011e00ff541b82 */ /* 0x000e620000000a00 */
[----:B0-----:R-:W-:-:S04]  /*2c70*/  IMAD.WIDE.U32 R86, R173, 0x8, R80 ;  /* 0x00000008ad567825 */ /* 0x001fc800078e0050 */
[----:B-1----:R-:W-:-:S05]  /*2c80*/  @P1 IMAD.WIDE.U32 R84, R173, 0x10, R84 ;  /* 0x00000010ad541825 */ /* 0x002fca00078e0054 */
        /* <DEDUP_REMOVED lines=11> */
.L_x_2537:
[----:B------:R-:W-:Y:S05]  /*2d40*/  @!P0 BRA `(.L_x_2538) ;  /* 0x00000004004c8947 */ /* 0x000fea0003800000 */
[----:B------:R-:W-:Y:S05]  /*2d50*/  @!P1 BRA `(.L_x_2539) ;  /* 0x00000000009c9947 */ /* 0x000fea0003800000 */
        /* <DEDUP_REMOVED lines=9> */
[C---:B0----5:R-:W-:Y:S01]  /*2df0*/  FFMA.FTZ R78, R163.reuse, R193, R54 ;  /* 0x000000c1a34e7223 */ /* 0x061fe20000010036 */
[C---:B------:R-:W-:Y:S01]  /*2e00*/  FFMA.FTZ R79, R163.reuse, R202, R55 ;  /* 0x000000caa34f7223 */ /* 0x040fe20000010037 */
[C---:B------:R-:W-:Y:S01]  /*2e10*/  FFMA.FTZ R76, R163.reuse, R189, R52 ;  /* 0x000000bda34c7223 */ /* 0x040fe20000010034 */
[----:B------:R-:W-:-:S03]  /*2e20*/  FFMA.FTZ R77, R163, R198, R53 ;  /* 0x000000c6a34d7223 */ /* 0x000fc60000010035 */
[----:B------:R-:W-:Y:S02]  /*2e30*/  F2FP.BF16.F32.PACK_AB R86, R79, R78 ;  /* 0x0000004e4f56723e */ /* 0x000fe400000010ff */
[----:B------:R-:W-:Y:S02]  /*2e40*/  F2FP.BF16.F32.PACK_AB R87, R77, R76 ;  /* 0x0000004c4d57723e */ /* 0x000fe400000010ff */
[C---:B------:R-:W-:Y:S02]  /*2e50*/  PRMT R91, R86.reuse, 0x7632, R91 ;  /* 0x00007632565b7816 */ /* 0x040fe4000000005b */
[----:B-1----:R-:W-:Y:S02]  /*2e60*/  PRMT R84, R87, 0x7632, R84 ;  /* 0x0000763257547816 */ /* 0x002fe40000000054 */
[----:B------:R-:W-:Y:S02]  /*2e70*/  PRMT R166, R91, 0x7610, R166 ;  /* 0x000076105ba67816 */ /* 0x000fe400000000a6 */
[----:B------:R-:W-:-:S02]  /*2e80*/  PRMT R169, R86, 0x7610, R169 ;  /* 0x0000761056a97816 */ /* 0x000fc400000000a9 */
[----:B------:R-:W-:Y:S02]  /*2e90*/  PRMT R168, R84, 0x7610, R168 ;  /* 0x0000761054a87816 */ /* 0x000fe400000000a8 */
[----:B------:R-:W-:Y:S01]  /*2ea0*/  PRMT R170, R87, 0x7610, R170 ;  /* 0x0000761057aa7816 */ /* 0x000fe200000000aa */
[----:B------:R-:W-:Y:S06]  /*2eb0*/  BRA `(.L_x_2541) ;  /* 0x0000000800387947 */ /* 0x000fec0003800000 */
.L_x_2540:
        /* <DEDUP_REMOVED lines=14> */
[----:B-1----:R-:W-:Y:S02]  /*2fa0*/  PRMT R84, R87, 0x7632, R84 ;  /* 0x0000763257547816 */ /* 0x002fe40000000054 */
[----:B------:R-:W-:Y:S01]  /*2fb0*/  PRMT R91, R86, 0x7632, R91 ;  /* 0x00007632565b7816 */ /* 0x000fe2000000005b */
[----:B------:R-:W-:Y:S06]  /*2fc0*/  BRA `(.L_x_2541) ;  /* 0x0000000400f47947 */ /* 0x000fec0003800000 */
.L_x_2539:
        /* <DEDUP_REMOVED lines=17> */
[C---:B-1----:R-:W-:Y:S02]  /*30e0*/  PRMT R84, R189.reuse, 0x7632, R84 ;  /* 0x00007632bd547816 */ /* 0x042fe40000000054 */
[----:B------:R-:W-:-:S02]  /*30f0*/  PRMT R87, R189, 0x7610, R87 ;  /* 0x00007610bd577816 */ /* 0x000fc40000000057 */
[----:B------:R-:W-:Y:S02]  /*3100*/  PRMT R166, R91, 0x7610, R166 ;  /* 0x000076105ba67816 */ /* 0x000fe400000000a6 */
[----:B------:R-:W-:Y:S02]  /*3110*/  PRMT R169, R86, 0x7610, R169 ;  /* 0x0000761056a97816 */ /* 0x000fe400000000a9 */
[----:B------:R-:W-:Y:S02]  /*3120*/  PRMT R168, R84, 0x7610, R168 ;  /* 0x0000761054a87816 */ /* 0x000fe400000000a8 */
[----:B------:R-:W-:Y:S01]  /*3130*/  PRMT R170, R87, 0x7610, R170 ;  /* 0x0000761057aa7816 */ /* 0x000fe200000000aa */
[----:B------:R-:W-:Y:S06]  /*3140*/  BRA `(.L_x_2541) ;  /* 0x0000000400947947 */ /* 0x000fec0003800000 */
.L_x_2542:
        /* <DEDUP_REMOVED lines=17> */
[----:B------:R-:W-:Y:S01]  /*3260*/  PRMT R86, R193, 0x7610, R86 ;  /* 0x00007610c1567816 */ /* 0x000fe20000000056 */
[----:B------:R-:W-:Y:S06]  /*3270*/  BRA `(.L_x_2541) ;  /* 0x0000000400487947 */ /* 0x000fec0003800000 */
.L_x_2538:
[----:B------:R-:W-:Y:S05]  /*3280*/  @!P1 BRA `(.L_x_2543) ;  /* 0x00000000009c9947 */ /* 0x000fea0003800000 */
[----:B------:R-:W-:Y:S05]  /*3290*/  BRA.U !UP0, `(.L_x_2544) ;  /* 0x0000000108547547 */ /* 0x000fea000b800000 */
[-CC-:B------:R-:W-:Y:S01]  /*32a0*/  FFMA.FTZ R193, R193, R89.reuse, R88.reuse ;  /* 0x00000059c1c17223 */ /* 0x180fe20000010058 */
[-CC-:B------:R-:W-:Y:S01]  /*32b0*/  FFMA.FTZ R195, R195, R89.reuse, R88.reuse ;  /* 0x00000059c3c37223 */ /* 0x180fe20000010058 */
[-CC-:B------:R-:W-:Y:S01]  /*32c0*/  FFMA.FTZ R189, R189, R89.reuse, R88.reuse ;  /* 0x00000059bdbd7223 */ /* 0x180fe20000010058 */
[----:B------:R-:W-:Y:S01]  /*32d0*/  FFMA.FTZ R191, R191, R89, R88 ;  /* 0x00000059bfbf7223 */ /* 0x000fe20000010058 */
[----:B0-----:R-:W-:Y:S01]  /*32e0*/  FADD.FTZ R78, R200, -R193 ;  /* 0x800000c1c84e7221 */ /* 0x001fe20000010000 */
        /* <DEDUP_REMOVED lines=16> */
.L_x_2544:
        /* <DEDUP_REMOVED lines=14> */
[----:B-1----:R-:W-:Y:S02]  /*34d0*/  PRMT R84, R87, 0x7632, R84 ;  /* 0x0000763257547816 */ /* 0x002fe40000000054 */
[----:B------:R-:W-:Y:S01]  /*34e0*/  PRMT R91, R86, 0x7632, R91 ;  /* 0x00007632565b7816 */ /* 0x000fe2000000005b */
[----:B------:R-:W-:Y:S06]  /*34f0*/  BRA `(.L_x_2541) ;  /* 0x0000000000a87947 */ /* 0x000fec0003800000 */
.L_x_2543:
        /* <DEDUP_REMOVED lines=10> */
[C---:B01----:R-:W-:Y:S01]  /*35a0*/  FMUL.FTZ R85, R163.reuse, R202 ;  /* 0x000000caa3557220 */ /* 0x043fe20000410000 */
        /* <DEDUP_REMOVED lines=13> */
.L_x_2545:
        /* <DEDUP_REMOVED lines=18> */
.L_x_2541:
[----:B------:R-:W0:Y:S01]  /*37a0*/  @P1 LDC.64 R82, c[0x0][0x478] ;  /* 0x00011e00ff521b82 */ /* 0x000e220000000a00 */
[----:B------:R-:W-:Y:S02]  /*37b0*/  LOP3.LUT R84, R84, 0xffff, RZ, 0xc0, !PT ;  /* 0x0000ffff54547812 */ /* 0x000fe400078ec0ff */
[----:B------:R-:W-:-:S03]  /*37c0*/  PRMT R91, R86, 0x5410, R91 ;  /* 0x00005410565b7816 */ /* 0x000fc6000000005b */
[----:B------:R-:W-:-:S03]  /*37d0*/  IMAD.WIDE.U32 R84, R84, 0x10000, RZ ;  /* 0x0001000054547825 */ /* 0x000fc600078e00ff */
[----:B------:R-:W-:Y:S01]  /*37e0*/  LOP3.LUT R84, R84, 0xffff, R87, 0xf8, !PT ;  /* 0x0000ffff54547812 */ /* 0x000fe200078ef857 */
[----:B------:R-:W-:Y:S01]  /*37f0*/  IMAD.WIDE.U32 R86, R171, 0x8, R80 ;  /* 0x00000008ab567825 */ /* 0x000fe200078e0050 */
        /* <DEDUP_REMOVED lines=13> */
.L_x_2546:
        /* <DEDUP_REMOVED lines=24> */
.L_x_2549:
        /* <DEDUP_REMOVED lines=17> */
.L_x_2548:
        /* <DEDUP_REMOVED lines=24> */
.L_x_2551:
        /* <DEDUP_REMOVED lines=19> */
.L_x_2547:
        /* <DEDUP_REMOVED lines=23> */
.L_x_2553:
        /* <DEDUP_REMOVED lines=17> */
.L_x_2552:
        /* <DEDUP_REMOVED lines=24> */
.L_x_2554:
        /* <DEDUP_REMOVED lines=18> */
.L_x_2550:
        /* <DEDUP_REMOVED lines=19> */
.L_x_2555:
        /* <DEDUP_REMOVED lines=24> */
.L_x_2558:
        /* <DEDUP_REMOVED lines=17> */
.L_x_2557:
        /* <DEDUP_REMOVED lines=24> */
.L_x_2560:
        /* <DEDUP_REMOVED lines=19> */
.L_x_2556:
        /* <DEDUP_REMOVED lines=23> */
.L_x_2562:
        /* <DEDUP_REMOVED lines=17> */
.L_x_2561:
        /* <DEDUP_REMOVED lines=24> */
.L_x_2563:
        /* <DEDUP_REMOVED lines=18> */
.L_x_2559:
        /* <DEDUP_REMOVED lines=19> */
.L_x_2564:
        /* <DEDUP_REMOVED lines=24> */
.L_x_2567:
        /* <DEDUP_REMOVED lines=17> */
.L_x_2566:
        /* <DEDUP_REMOVED lines=10> */
[C---:B01----:R-:W-:Y:S01]  /*5320*/  FFMA.FTZ R83, R163.reuse, R162, R67 ;  /* 0x000000a2a3537223 */ /* 0x043fe20000010043 */
        /* <DEDUP_REMOVED lines=13> */
.L_x_2569:
        /* <DEDUP_REMOVED lines=19> */
.L_x_2565:
        /* <DEDUP_REMOVED lines=10> */
[C---:B0-----:R-:W-:Y:S01]  /*55d0*/  FMUL.FTZ R78, R163.reuse, R158 ;  /* 0x0000009ea34e7220 */ /* 0x041fe20000410000 */
        /* <DEDUP_REMOVED lines=12> */
.L_x_2571:
        /* <DEDUP_REMOVED lines=17> */
.L_x_2570:
        /* <DEDUP_REMOVED lines=24> */
.L_x_2572:
        /* <DEDUP_REMOVED lines=18> */
.L_x_2568:
        /* <DEDUP_REMOVED lines=19> */
.L_x_2573:
        /* <DEDUP_REMOVED lines=24> */
.L_x_2576:
        /* <DEDUP_REMOVED lines=17> */
.L_x_2575:
        /* <DEDUP_REMOVED lines=24> */
.L_x_2578:
        /* <DEDUP_REMOVED lines=19> */
.L_x_2574:
        /* <DEDUP_REMOVED lines=23> */
.L_x_2580:
        /* <DEDUP_REMOVED lines=17> */
.L_x_2579:
        /* <DEDUP_REMOVED lines=24> */
.L_x_2581:
        /* <DEDUP_REMOVED lines=18> */
.L_x_2577:
[----:B------:R-:W0:Y:S01]  /*65e0*/  @P1 LDC.64 R82, c[0x0][0x478] ;  /* 0x00011e00ff521b82 */ /* 0x000e220000000a00 */
[----:B------:R-:W-:Y:S02]  /*65f0*/  LOP3.LUT R84, R84, 0xffff, RZ, 0xc0, !PT ;  /* 0x0000ffff54547812 */ /* 0x000fe400078ec0ff */
[----:B------:R-:W-:-:S03]  /*6600*/  PRMT R87, R86, 0x5410, R87 ;  /* 0x0000541056577816 */ /* 0x000fc60000000057 */
[----:B------:R-:W-:-:S05]  /*6610*/  IMAD.WIDE.U32 R84, R84, 0x10000, RZ ;  /* 0x0001000054547825 */ /* 0x000fca00078e00ff */
[----:B------:R-:W-:Y:S02]  /*6620*/  LOP3.LUT R87, R87, R85, RZ, 0xfc, !PT ;  /* 0x0000005557577212 */ /* 0x000fe400078efcff */
[----:B------:R-:W-:Y:S01]  /*6630*/  LOP3.LUT R86, R84, 0xffff, R91, 0xf8, !PT ;  /* 0x0000ffff54567812 */ /* 0x000fe200078ef85b */
[----:B------:R-:W-:-:S04]  /*6640*/  IMAD.WIDE.U32 R84, R165, 0x8, R80 ;  /* 0x00000008a5547825 */ /* 0x000fc800078e0050 */
        /* <DEDUP_REMOVED lines=12> */
.L_x_2582:
        /* <DEDUP_REMOVED lines=15> */
[----:B-1----:R-:W-:Y:S02]  /*6800*/  F2FP.BF16.F32.PACK_AB R86, R79, R78 ;  /* 0x0000004e4f56723e */ /* 0x002fe400000010ff */
        /* <DEDUP_REMOVED lines=8> */
.L_x_2585:
        /* <DEDUP_REMOVED lines=14> */
[----:B------:R-:W-:Y:S02]  /*6970*/  PRMT R84, R87, 0x7632, R84 ;  /* 0x0000763257547816 */ /* 0x000fe40000000054 */
[----:B------:R-:W-:Y:S01]  /*6980*/  PRMT R89, R86, 0x7632, R89 ;  /* 0x0000763256597816 */ /* 0x000fe20000000059 */
[----:B------:R-:W-:Y:S06]  /*6990*/  BRA `(.L_x_2586) ;  /* 0x0000000400f47947 */ /* 0x000fec0003800000 */
.L_x_2584:
        /* <DEDUP_REMOVED lines=24> */
.L_x_2587:
        /* <DEDUP_REMOVED lines=19> */
.L_x_2583:
        /* <DEDUP_REMOVED lines=23> */
.L_x_2589:
        /* <DEDUP_REMOVED lines=14> */
[----:B------:R-:W-:Y:S02]  /*6ea0*/  PRMT R84, R87, 0x7632, R84 ;  /* 0x0000763257547816 */ /* 0x000fe40000000054 */
[----:B------:R-:W-:Y:S01]  /*6eb0*/  PRMT R89, R86, 0x7632, R89 ;  /* 0x0000763256597816 */ /* 0x000fe20000000059 */
[----:B------:R-:W-:Y:S06]  /*6ec0*/  BRA `(.L_x_2586) ;  /* 0x0000000000a87947 */ /* 0x000fec0003800000 */
.L_x_2588:
        /* <DEDUP_REMOVED lines=24> */
.L_x_2590:
        /* <DEDUP_REMOVED lines=18> */
.L_x_2586:
[----:B------:R-:W0:Y:S01]  /*7170*/  @P1 LDC.64 R82, c[0x0][0x478] ;  /* 0x00011e00ff521b82 */ /* 0x000e220000000a00 */
[----:B------:R-:W-:Y:S01]  /*7180*/  LOP3.LUT R84, R84, 0xffff, RZ, 0xc0, !PT ;  /* 0x0000ffff54547812 */ /* 0x000fe200078ec0ff */
[----:B------:R-:W-:Y:S01]  /*7190*/  IMAD.WIDE.U32 R80, R167, 0x8, R80 ;  /* 0x00000008a7507825 */ /* 0x000fe200078e0050 */
[----:B------:R-:W-:-:S03]  /*71a0*/  PRMT R89, R86, 0x5410, R89 ;  /* 0x0000541056597816 */ /* 0x000fc60000000059 */
[----:B------:R-:W-:-:S05]  /*71b0*/  IMAD.WIDE.U32 R84, R84, 0x10000, RZ ;  /* 0x0001000054547825 */ /* 0x000fca00078e00ff */
[----:B------:R-:W-:Y:S02]  /*71c0*/  LOP3.LUT R85, R89, R85, RZ, 0xfc, !PT ;  /* 0x0000005559557212 */ /* 0x000fe400078efcff */
[----:B------:R-:W-:Y:S01]  /*71d0*/  LOP3.LUT R84, R84, 0xffff, R87, 0xf8, !PT ;  /* 0x0000ffff54547812 */ /* 0x000fe200078ef857 */
        /* <DEDUP_REMOVED lines=12> */
.L_x_2591:
[----:B------:R-:W-:Y:S01]  /*72a0*/  UPLOP3.LUT UP1, UPT, UPT, UPT, UP1, 0x40, 0x4 ;  /* 0x000000000004789c */ /* 0x000fe20003f2e810 */
[----:B------:R-:W-:Y:S10]  /*72b0*/  @!P2 BRA `(.L_x_2592) ;  /* 0xffffff940038a947 */ /* 0x000ff4000383ffff */
        /* <DEDUP_REMOVED lines=32> */
[----:B-----5:R-:W-:Y:S02]  /*74c0*/  MOV R64, R123 ;  /* 0x0000007b00407202 */ /* 0x020fe40000000f00 */
        /* <DEDUP_REMOVED lines=22> */
[----:B------:R-:W-:-:S07]  /*7630*/  MOV R23, R16 ;  /* 0x0000001000177202 */ /* 0x000fce0000000f00 */
.L_x_2526:
[----:B------:R-:W2:Y:S08]  /*7640*/  S2UR UR4, SR_CTAID.X ;  /* 0x00000000000479c3 */ /* 0x000eb00000002500 */
[----:B------:R-:W2:Y:S08]  /*7650*/  LDC R19, c[0x0][0x388] ;  /* 0x0000e200ff137b82 */ /* 0x000eb00000000800 */
[----:B------:R-:W3:Y:S08]  /*7660*/  LDC.64 R2, c[0x0][0x440] ;  /* 0x00011000ff027b82 */ /* 0x000ef00000000a00 */
[----:B------:R-:W4:Y:S01]  /*7670*/  LDC.64 R16, c[0x0][0x448] ;  /* 0x00011200ff107b82 */ /* 0x000f220000000a00 */
[----:B--2---:R-:W-:-:S05]  /*7680*/  IMAD R19, R19, UR4, RZ ;  /* 0x0000000413137c24 */ /* 0x004fca000f8e02ff */
[----:B------:R-:W-:-:S05]  /*7690*/  LEA.HI R19, R19, R96, RZ, 0x1e ;  /* 0x0000006013137211 */ /* 0x000fca00078ff0ff */
        /* <DEDUP_REMOVED lines=17> */
.L_x_2593:
        /* <DEDUP_REMOVED lines=13> */
.L_x_7251:


//--------------------- .text._ZN10layer_norm31ln_parallel_residual_bwd_kernelINS_13Kernel_traitsI13__nv_bfloat16S2_fS2_fjLj7168ELj1ELj1ELj8ELj8ENS_18Kernel_traits_baseILj7168ES2_S2_fS2_fjLj256EEEEELb1ELb0ELb0EEEvNS_9BwdParamsE --------------------------
	.section	.text._ZN10layer_norm31ln_parallel_residual_bwd_kernelINS_13Kernel_traitsI13__nv_bfloat16S2_fS2_fjLj7168ELj1ELj1ELj8ELj8ENS_18Kernel_traits_baseILj7168ES2_S2_fS2_fjLj256EEEEELb1ELb0ELb0EEEvNS_9BwdParamsE,"ax",@progbits
	.align	128
        .global         _ZN10layer_norm31ln_parallel_residual_bwd_kernelINS_13Kernel_traitsI13__nv_bfloat16S2_fS2_fjLj7168ELj1ELj1ELj8ELj8ENS_18Kernel_traits_baseILj7168ES2_S2_fS2_fjLj256EEEEELb1ELb0ELb0EEEvNS_9BwdParamsE
        .type           _ZN10layer_norm31ln_parallel_residual_bwd_kernelINS_13Kernel_traitsI13__nv_bfloat16S2_fS2_fjLj7168ELj1ELj1ELj8ELj8ENS_18Kernel_traits_baseILj7168ES2_S2_fS2_fjLj256EEEEELb1ELb0ELb0EEEvNS_9BwdParamsE,@function
        .size           _ZN10layer_norm31ln_parallel_residual_bwd_kernelINS_13Kernel_traitsI13__nv_bfloat16S2_fS2_fjLj7168ELj1ELj1ELj8ELj8ENS_18Kernel_traits_baseILj7168ES2_S2_fS2_fjLj256EEEEELb1ELb0ELb0EEEvNS_9BwdParamsE,(.L_x_7252 - _ZN10layer_norm31ln_parallel_residual_bwd_kernelINS_13Kernel_traitsI13__nv_bfloat16S2_fS2_fjLj7168ELj1ELj1ELj8ELj8ENS_18Kernel_traits_baseILj7168ES2_S2_fS2_fjLj256EEEEELb1ELb0ELb0EEEvNS_9BwdParamsE)
        .other          _ZN10layer_norm31ln_parallel_residual_bwd_kernelINS_13Kernel_traitsI13__nv_bfloat16S2_fS2_fjLj7168ELj1ELj1ELj8ELj8ENS_18Kernel_traits_baseILj7168ES2_S2_fS2_fjLj256EEEEELb1ELb0ELb0EEEvNS_9BwdParamsE,@"STO_CUDA_ENTRY STV_DEFAULT"
_ZN10layer_norm31ln_parallel_residual_bwd_kernelINS_13Kernel_traitsI13__nv_bfloat16S2_fS2_fjLj7168ELj1ELj1ELj8ELj8ENS_18Kernel_traits_baseILj7168ES2_S2_fS2_fjLj256EEEEELb1ELb0ELb0EEEvNS_9BwdParamsE:
.text._ZN10layer_norm31ln_parallel_residual_bwd_kernelINS_13Kernel_traitsI13__nv_bfloat16S2_fS2_fjLj7168ELj1ELj1ELj8ELj8ENS_18Kernel_traits_baseILj7168ES2_S2_fS2_fjLj256EEEEELb1ELb0ELb0EEEvNS_9BwdParamsE:
        /* <DEDUP_REMOVED lines=39> */
[----:B------:R-:W-:-:S07]  /*0270*/  @P3 IMAD.WIDE.U32 R40, R59, 0x8, R40 ;  /* 0x000000083b283825 */ /* 0x000fce00078e0028 */
        /* <DEDUP_REMOVED lines=8> */
[----:B------:R-:W5:Y:S04]  /*0300*/  @P2 LDG.E.64 R30, desc[UR10][R36.64] ;  /* 0x0000000a241e2981 */ /* 0x000f68000c1e1b00 */
[C---:B----4-:R-:W-:Y:S01]  /*0310*/  @P5 IMAD.WIDE.U32 R46, R59.reuse, 0x8, R46 ;  /* 0x000000083b2e5825 */ /* 0x050fe200078e002e */
[----:B------:R-:W5:Y:S03]  /*0320*/  @P3 LDG.E.64 R32, desc[UR10][R38.64] ;  /* 0x0000000a26203981 */ /* 0x000f66000c1e1b00 */
[C---:B0-----:R-:W-:Y:S01]  /*0330*/  @P5 IMAD.WIDE.U32 R48, R59.reuse, 0x8, R48 ;  /* 0x000000083b305825 */ /* 0x041fe200078e0030 */
[----:B------:R-:W0:Y:S01]  /*0340*/  S2UR UR9, SR_CTAID.X ;  /* 0x00000000000979c3 */ /* 0x000e220000002500 */
[----:B------:R-:W5:Y:S02]  /*0350*/  @P3 LDG.E.64 R18, desc[UR10][R40.64] ;  /* 0x0000000a28123981 */ /* 0x000f64000c1e1b00 */
[----:B------:R-:W-:Y:S01]  /*0360*/  @P5 VIADD R59, R59, 0x100 ;  /* 0x000001003b3b5836 */ /* 0x000fe20000000000 */
[----:B------:R-:W-:Y:S01]  /*0370*/  P2R R228, PR, RZ, 0x1 ;  /* 0x00000001ffe47803 */ /* 0x000fe20000000000 */
[----:B------:R-:W5:Y:S02]  /*0380*/  @P4 LDG.E.64 R6, desc[UR10][R42.64] ;  /* 0x0000000a2a064981 */ /* 0x000f64000c1e1b00 */
[C---:B--2---:R-:W-:Y:S01]  /*0390*/  @P6 IMAD.WIDE.U32 R50, R59.reuse, 0x8, R50 ;  /* 0x000000083b326825 */ /* 0x044fe200078e0032 */
[----:B------:R-:W-:Y:S01]  /*03a0*/  CS2R R224, SRZ ;  /* 0x0000000000e07805 */ /* 0x000fe2000001ff00 */
[----:B------:R2:W5:Y:S02]  /*03b0*/  @P4 LDG.E.64 R14, desc[UR10][R44.64] ;  /* 0x0000000a2c0e4981 */ /* 0x000564000c1e1b00 */
[C---:B------:R-:W-:Y:S01]  /*03c0*/  @P6 IMAD.WIDE.U32 R52, R59.reuse, 0x8, R52 ;  /* 0x000000083b346825 */ /* 0x040fe200078e0034 */
[----:B------:R-:W-:Y:S01]  /*03d0*/  CS2R R226, SRZ ;  /* 0x0000000000e27805 */ /* 0x000fe2000001ff00 */
[----:B------:R3:W5:Y:S02]  /*03e0*/  @P5 LDG.E.64 R4, desc[UR10][R46.64] ;  /* 0x0000000a2e045981 */ /* 0x000764000c1e1b00 */
[----:B------:R-:W-:Y:S01]  /*03f0*/  @P6 VIADD R59, R59, 0x100 ;  /* 0x000001003b3b6836 */ /* 0x000fe20000000000 */
[----:B------:R-:W-:Y:S01]  /*0400*/  CS2R R220, SRZ ;  /* 0x0000000000dc7805 */ /* 0x000fe2000001ff00 */
[----:B------:R4:W5:Y:S02]  /*0410*/  @P5 LDG.E.64 R16, desc[UR10][R48.64] ;  /* 0x0000000a30105981 */ /* 0x000964000c1e1b00 */
[----:B-1----:R-:W-:Y:S01]  /*0420*/  @P0 IMAD.WIDE.U32 R20, R59, 0x8, R54 ;  /* 0x000000083b140825 */ /* 0x002fe200078e0036 */
[----:B0-----:R-:W-:-:S03]  /*0430*/  UISETP.GE.AND UP0, UPT, UR9, UR4, UPT ;  /* 0x000000040900728c */ /* 0x001fc6000bf06270 */
[----:B------:R-:W-:Y:S01]  /*0440*/  @P0 IMAD.WIDE.U32 R24, R59, 0x8, R56 ;  /* 0x000000083b180825 */ /* 0x000fe200078e0038 */
        /* <DEDUP_REMOVED lines=20> */
[----:B---3--:R-:W-:Y:S02]  /*0590*/  CS2R R46, SRZ ;  /* 0x00000000002e7805 */ /* 0x008fe4000001ff00 */
[----:B----4-:R-:W-:Y:S02]  /*05a0*/  CS2R R48, SRZ ;  /* 0x0000000000307805 */ /* 0x010fe4000001ff00 */
[----:B0-----:R-:W-:Y:S02]  /*05b0*/  CS2R R50, SRZ ;  /* 0x0000000000327805 */ /* 0x001fe4000001ff00 */
[----:B-1----:R-:W-:Y:S02]  /*05c0*/  CS2R R52, SRZ ;  /* 0x0000000000347805 */ /* 0x002fe4000001ff00 */
        /* <DEDUP_REMOVED lines=40> */
[----:B------:R-:W-:Y:S01]  /*0850*/  PRMT R136, R0, 0x7610, R136 ;  /* 0x0000761000887816 */ /* 0x000fe20000000088 */
[----:B------:R-:W-:Y:S01]  /*0860*/  IMAD.MOV.U32 R36, RZ, RZ, R31 ;  /* 0x000000ffff247224 */ /* 0x000fe200078e001f */
[----:B------:R-:W-:Y:S01]  /*0870*/  SHF.R.U64 R22, R26, 0x10, R27 ;  /* 0x000000101a167819 */ /* 0x000fe2000000121b */
[----:B------:R-:W-:Y:S01]  /*0880*/  IMAD.MOV.U32 R119, RZ, RZ, R7 ;  /* 0x000000ffff777224 */ /* 0x000fe200078e0007 */
[----:B------:R-:W-:Y:S01]  /*0890*/  PRMT R135, R21, 0x7610, R135 ;  /* 0x0000761015877816 */ /* 0x000fe20000000087 */
[----:B------:R0:W-:Y:S01]  /*08a0*/  STL.S16 [R1+0x88], R136 ;  /* 0x0000888801007387 */ /* 0x0001e20000100600 */
[----:B------:R-:W-:Y:S01]  /*08b0*/  MOV R23, R27 ;  /* 0x0000001b00177202 */ /* 0x000fe20000000f00 */
[----:B------:R-:W-:Y:S01]  /*08c0*/  IMAD.MOV.U32 R250, RZ, RZ, R17 ;  /* 0x000000fffffa7224 */ /* 0x000fe200078e0011 */
[----:B------:R-:W-:Y:S01]  /*08d0*/  SHF.R.U32.HI R26, RZ, 0x10, R27 ;  /* 0x00000010ff1a7819 */ /* 0x000fe2000001161b */
[----:B------:R-:W-:Y:S01]  /*08e0*/  IMAD.MOV.U32 R27, RZ, RZ, R28 ;  /* 0x000000ffff1b7224 */ /* 0x000fe200078e001c */
[----:B------:R-:W-:Y:S01]  /*08f0*/  PRMT R134, R24, 0x7610, R134 ;  /* 0x0000761018867816 */ /* 0x000fe20000000086 */
[----:B------:R0:W-:Y:S01]  /*0900*/  STL.S16 [R1+0x80], R135 ;  /* 0x0000808701007387 */ /* 0x0001e20000100600 */
[----:B------:R-:W-:Y:S01]  /*0910*/  PRMT R133, R25, 0x7610, R133 ;  /* 0x0000761019857816 */ /* 0x000fe20000000085 */
[----:B------:R-:W-:Y:S01]  /*0920*/  IMAD.MOV.U32 R235, RZ, RZ, R13 ;  /* 0x000000ffffeb7224 */ /* 0x000fe200078e000d */
[----:B------:R-:W-:Y:S01]  /*0930*/  PRMT R132, R20, 0x7610, R132 ;  /* 0x0000761014847816 */ /* 0x000fe20000000084 */
[----:B------:R0:W-:Y:S01]  /*0940*/  STL.S16 [R1+0x78], R134 ;  /* 0x0000788601007387 */ /* 0x0001e20000100600 */
[----:B------:R-:W-:Y:S01]  /*0950*/  SHF.R.U64 R34, R28, 0x10, R29 ;  /* 0x000000101c227819 */ /* 0x000fe2000000121d */
[----:B------:R-:W-:Y:S01]  /*0960*/  IMAD.MOV.U32 R247, RZ, RZ, R10 ;  /* 0x000000fffff77224 */ /* 0x000fe200078e000a */
[----:B------:R-:W-:Y:S01]  /*0970*/  PRMT R131, R22, 0x7610, R131 ;  /* 0x0000761016837816 */ /* 0x000fe20000000083 */
[----:B------:R0:W-:Y:S01]  /*0980*/  STL.S16 [R1+0x70], R133 ;  /* 0x0000708501007387 */ /* 0x0001e20000100600 */
[----:B------:R-:W-:Y:S01]  /*0990*/  PRMT R130, R23, 0x7610, R130 ;  /* 0x0000761017827816 */ /* 0x000fe20000000082 */
[----:B------:R-:W-:Y:S01]  /*09a0*/  IMAD.MOV.U32 R242, RZ, RZ, R9 ;  /* 0x000000fffff27224 */ /* 0x000fe200078e0009 */
[----:B------:R-:W-:Y:S01]  /*09b0*/  SHF.R.U32.HI R37, RZ, 0x10, R29 ;  /* 0x00000010ff257819 */ /* 0x000fe2000001161d */
[----:B------:R0:W-:Y:S01]  /*09c0*/  STL.S16 [R1+0x84], R132 ;  /* 0x0000848401007387 */ /* 0x0001e20000100600 */
[----:B------:R-:W-:Y:S01]  /*09d0*/  PRMT R129, R26, 0x7610, R129 ;  /* 0x000076101a817816 */ /* 0x000fe20000000081 */
[----:B------:R-:W-:Y:S01]  /*09e0*/  IMAD.MOV.U32 R246, RZ, RZ, R8 ;  /* 0x000000fffff67224 */ /* 0x000fe200078e0008 */
[----:B------:R-:W-:Y:S01]  /*09f0*/  PRMT R128, R27, 0x7610, R128 ;  /* 0x000076101b807816 */ /* 0x000fe20000000080 */
[----:B------:R0:W-:Y:S01]  /*0a00*/  STL.S16 [R1+0x7c], R131 ;  /* 0x00007c8301007387 */ /* 0x0001e20000100600 */
[----:B------:R-:W-:Y:S01]  /*0a10*/  MOV R28, R30 ;  /* 0x0000001e001c7202 */ /* 0x000fe20000000f00 */
[----:B------:R-:W-:Y:S01]  /*0a20*/  IMAD.MOV.U32 R251, RZ, RZ, R5 ;  /* 0x000000fffffb7224 */ /* 0x000fe200078e0005 */
[----:B------:R-:W-:Y:S01]  /*0a30*/  SHF.R.U64 R29, R30, 0x10, R31 ;  /* 0x000000101e1d7819 */ /* 0x000fe2000000121f */
[----:B------:R0:W-:Y:S01]  /*0a40*/  STL.S16 [R1+0x74], R130 ;  /* 0x0000748201007387 */ /* 0x0001e20000100600 */
[----:B------:R-:W-:Y:S01]  /*0a50*/  PRMT R127, R34, 0x7610, R127 ;  /* 0x00007610227f7816 */ /* 0x000fe2000000007f */
[----:B------:R-:W-:Y:S01]  /*0a60*/  IMAD.MOV.U32 R238, RZ, RZ, R2 ;  /* 0x000000ffffee7224 */ /* 0x000fe200078e0002 */
[----:B------:R-:W-:Y:S01]  /*0a70*/  SHF.R.U32.HI R30, RZ, 0x10, R31 ;  /* 0x00000010ff1e7819 */ /* 0x000fe2000001161f */
[----:B------:R-:W-:Y:S01]  /*0a80*/  IMAD.MOV.U32 R31, RZ, RZ, R32 ;  /* 0x000000ffff1f7224 */ /* 0x000fe200078e0020 */
[----:B------:R-:W-:Y:S01]  /*0a90*/  PRMT R34, R37, 0x7610, R34 ;  /* 0x0000761025227816 */ /* 0x000fe20000000022 */
[----:B------:R0:W-:Y:S01]  /*0aa0*/  STL.S16 [R1+0x6c], R129 ;  /* 0x00006c8101007387 */ /* 0x0001e20000100600 */
[----:B------:R-:W-:Y:S01]  /*0ab0*/  SHF.R.U64 R38, R32, 0x10, R33 ;  /* 0x0000001020267819 */ /* 0x000fe20000001221 */
[----:B------:R-:W-:Y:S01]  /*0ac0*/  IMAD.MOV.U32 R32, RZ, RZ, R18 ;  /* 0x000000ffff207224 */ /* 0x000fe200078e0012 */
[----:B------:R-:W-:Y:S01]  /*0ad0*/  PRMT R27, R29, 0x7610, R27 ;  /* 0x000076101d1b7816 */ /* 0x000fe2000000001b */
[----:B------:R0:W-:Y:S01]  /*0ae0*/  STL.S16 [R1+0x68], R128 ;  /* 0x0000688001007387 */ /* 0x0001e20000100600 */
[----:B------:R-:W-:Y:S01]  /*0af0*/  MOV R39, R33 ;  /* 0x0000002100277202 */ /* 0x000fe20000000f00 */
[----:B------:R-:W1:Y:S01]  /*0b00*/  LDCU.U8 UR6, c[0x0][0x410] ;  /* 0x00008200ff0677ac */ /* 0x000e620008000000 */
[----:B------:R-:W-:Y:S01]  /*0b10*/  PRMT R26, R36, 0x7610, R26 ;  /* 0x00007610241a7816 */ /* 0x000fe2000000001a */
[----:B------:R0:W-:Y:S01]  /*0b20*/  STL.S16 [R1+0x60], R127 ;  /* 0x0000607f01007387 */ /* 0x0001e20000100600 */
[----:B------:R-:W-:Y:S01]  /*0b30*/  SHF.R.U32.HI R116, RZ, 0x10, R33 ;  /* 0x00000010ff747819 */ /* 0x000fe20000011621 */
[----:B------:R-:W-:Y:S01]  /*0b40*/  IMAD.MOV.U32 R33, RZ, RZ, R19 ;  /* 0x000000ffff217224 */ /* 0x000fe200078e0013 */
[----:B------:R-:W-:Y:S01]  /*0b50*/  PRMT R25, R30, 0x7610, R25 ;  /* 0x000076101e197816 */ /* 0x000fe20000000019 */
[----:B------:R0:W-:Y:S01]  /*0b60*/  STL.S16 [R1+0x58], R35 ;  /* 0x0000582301007387 */ /* 0x0001e20000100600 */
[----:B------:R-:W-:-:S02]  /*0b70*/  PRMT R24, R31, 0x7610, R24 ;  /* 0x000076101f187816 */ /* 0x000fc40000000018 */
[----:B------:R-:W-:Y:S02]  /*0b80*/  CS2R R224, SRZ ;  /* 0x0000000000e07805 */ /* 0x000fe4000001ff00 */
[----:B------:R-:W-:Y:S01]  /*0b90*/  SHF.R.U64 R18, R18, 0x10, R19 ;  /* 0x0000001012127819 */ /* 0x000fe20000001213 */
[----:B------:R0:W-:Y:S01]  /*0ba0*/  STL.S16 [R1+0x50], R34 ;  /* 0x0000502201007387 */ /* 0x0001e20000100600 */
[----:B------:R-:W-:Y:S02]  /*0bb0*/  MOV R117, R6 ;  /* 0x0000000600757202 */ /* 0x000fe40000000f00 */
[----:B------:R-:W-:Y:S02]  /*0bc0*/  CS2R R226, SRZ ;  /* 0x0000000000e27805 */ /* 0x000fe4000001ff00 */
[--C-:B------:R-:W-:Y:S01]  /*0bd0*/  SHF.R.U64 R118, R6, 0x10, R7.reuse ;  /* 0x0000001006767819 */ /* 0x100fe20000001207 */
[----:B------:R0:W-:Y:S01]  /*0be0*/  STL.S16 [R1+0x64], R28 ;  /* 0x0000641c01007387 */ /* 0x0001e20000100600 */
[----:B------:R-:W-:Y:S01]  /*0bf0*/  SHF.R.U32.HI R125, RZ, 0x10, R7 ;  /* 0x00000010ff7d7819 */ /* 0x000fe20000011607 */
[----:B------:R-:W-:Y:S01]  /*0c00*/  IMAD.MOV.U32 R6, RZ, RZ, R14 ;  /* 0x000000ffff067224 */ /* 0x000fe200078e000e */
[----:B------:R-:W-:Y:S01]  /*0c10*/  PRMT R23, R38, 0x7610, R23 ;  /* 0x0000761026177816 */ /* 0x000fe20000000017 */
[----:B------:R0:W-:Y:S01]  /*0c20*/  STL.S16 [R1+0x5c], R27 ;  /* 0x00005c1b01007387 */ /* 0x0001e20000100600 */
[----:B------:R-:W-:-:S02]  /*0c30*/  SHF.R.U64 R7, R14, 0x10, R15 ;  /* 0x000000100e077819 */ /* 0x000fc4000000120f */
[----:B------:R-:W-:Y:S02]  /*0c40*/  CS2R R220, SRZ ;  /* 0x0000000000dc7805 */ /* 0x000fe4000001ff00 */
[----:B------:R-:W-:Y:S01]  /*0c50*/  PRMT R22, R39, 0x7610, R22 ;  /* 0x0000761027167816 */ /* 0x000fe20000000016 */
[----:B------:R0:W-:Y:S01]  /*0c60*/  STL.S16 [R1+0x54], R26 ;  /* 0x0000541a01007387 */ /* 0x0001e20000100600 */
[----:B------:R-:W-:Y:S02]  /*0c70*/  SHF.R.U32.HI R19, RZ, 0x10, R19 ;  /* 0x00000010ff137819 */ /* 0x000fe40000011613 */
[----:B------:R-:W-:Y:S02]  /*0c80*/  CS2R R222, SRZ ;  /* 0x0000000000de7805 */ /* 0x000fe4000001ff00 */
[----:B------:R-:W-:Y:S01]  /*0c90*/  MOV R124, R15 ;  /* 0x0000000f007c7202 */ /* 0x000fe20000000f00 */
[----:B------:R0:W-:Y:S01]  /*0ca0*/  STL.S16 [R1+0x4c], R25 ;  /* 0x00004c1901007387 */ /* 0x0001e20000100600 */
[----:B------:R-:W-:Y:S01]  /*0cb0*/  SHF.R.U32.HI R14, RZ, 0x10, R15 ;  /* 0x00000010ff0e7819 */ /* 0x000fe2000001160f */
[----:B------:R-:W-:Y:S01]  /*0cc0*/  IMAD.MOV.U32 R15, RZ, RZ, R4 ;  /* 0x000000ffff0f7224 */ /* 0x000fe200078e0004 */
[----:B------:R-:W-:Y:S01]  /*0cd0*/  PRMT R21, R116, 0x7610, R21 ;  /* 0x0000761074157816 */ /* 0x000fe20000000015 */
[----:B------:R0:W-:Y:S01]  /*0ce0*/  STL.S16 [R1+0x48], R24 ;  /* 0x0000481801007387 */ /* 0x0001e20000100600 */
[----:B------:R-:W-:-:S02]  /*0cf0*/  SHF.R.U64 R126, R4, 0x10, R5 ;  /* 0x00000010047e7819 */ /* 0x000fc40000001205 */
        /* <DEDUP_REMOVED lines=13> */
[----:B------:R-:W-:Y:S01]  /*0dd0*/  SHF.R.U32.HI R233, RZ, 0x10, R13 ;  /* 0x00000010ffe97819 */ /* 0x000fe2000001160d */
[----:B------:R0:W-:Y:S01]  /*0de0*/  STL.S16 [R1+0x44], R20 ;  /* 0x0000441401007387 */ /* 0x0001e20000100600 */
[----:B------:R-:W-:-:S02]  /*0df0*/  PRMT R16, R33, 0x7610, R16 ;  /* 0x0000761021107816 */ /* 0x000fc40000000010 */
[----:B------:R-:W-:Y:S02]  /*0e00*/  CS2R R208, SRZ ;  /* 0x0000000000d07805 */ /* 0x000fe4000001ff00 */
[----:B------:R-:W-:Y:S01]  /*0e10*/  MOV R239, R12 ;  /* 0x0000000c00ef7202 */ /* 0x000fe20000000f00 */
[----:B------:R0:W-:Y:S01]  /*0e20*/  STL.S16 [R1+0x3c], R17 ;  /* 0x00003c1101007387 */ /* 0x0001e20000100600 */
[----:B------:R-:W-:Y:S02]  /*0e30*/  PRMT R13, R19, 0x7610, R13 ;  /* 0x00007610130d7816 */ /* 0x000fe4000000000d */
[----:B------:R-:W-:Y:S02]  /*0e40*/  CS2R R210, SRZ ;  /* 0x0000000000d27805 */ /* 0x000fe4000001ff00 */
[----:B------:R-:W-:Y:S01]  /*0e50*/  SHF.R.U64 R245, R10, 0x10, R11 ;  /* 0x000000100af57819 */ /* 0x000fe2000000120b */
[----:B------:R0:W-:Y:S01]  /*0e60*/  STL.S16 [R1+0x34], R16 ;  /* 0x0000341001007387 */ /* 0x0001e20000100600 */
[----:B------:R-:W-:-:S02]  /*0e70*/  MOV R243, R11 ;  /* 0x0000000b00f37202 */ /* 0x000fc40000000f00 */
        /* <DEDUP_REMOVED lines=9> */
[--C-:B------:R-:W-:Y:S02]  /*0f10*/  SHF.R.U32.HI R240, RZ, 0x10, R9.reuse ;  /* 0x00000010fff07819 */ /* 0x100fe40000011609 */
[----:B------:R-:W-:Y:S02]  /*0f20*/  CS2R R198, SRZ ;  /* 0x0000000000c67805 */ /* 0x000fe4000001ff00 */
[----:B------:R-:W-:Y:S01]  /*0f30*/  PRMT R10, R119, 0x7610, R10 ;  /* 0x00007610770a7816 */ /* 0x000fe2000000000a */
[----:B------:R0:W-:Y:S01]  /*0f40*/  STL.S16 [R1+0x20], R11 ;  /* 0x0000200b01007387 */ /* 0x0001e20000100600 */
[----:B------:R-:W-:Y:S02]  /*0f50*/  PRMT R9, R125, 0x7610, R9 ;  /* 0x000076107d097816 */ /* 0x000fe40000000009 */
[----:B------:R-:W-:-:S02]  /*0f60*/  CS2R R192, SRZ ;  /* 0x0000000000c07805 */ /* 0x000fc4000001ff00 */
[----:B------:R-:W-:Y:S01]  /*0f70*/  PRMT R8, R6, 0x7610, R8 ;  /* 0x0000761006087816 */ /* 0x000fe20000000008 */
[----:B------:R0:W-:Y:S01]  /*0f80*/  STL.S16 [R1+0x18], R10 ;  /* 0x0000180a01007387 */ /* 0x0001e20000100600 */
[----:B------:R-:W-:Y:S02]  /*0f90*/  SHF.R.U32.HI R249, RZ, 0x10, R5 ;  /* 0x00000010fff97819 */ /* 0x000fe40000011605 */
[----:B------:R-:W-:Y:S02]  /*0fa0*/  CS2R R194, SRZ ;  /* 0x0000000000c27805 */ /* 0x000fe4000001ff00 */
[----:B------:R-:W-:Y:S01]  /*0fb0*/  PRMT R6, R124, 0x7610, R6 ;  /* 0x000076107c067816 */ /* 0x000fe20000000006 */
[----:B------:R0:W-:Y:S01]  /*0fc0*/  STL.S16 [R1+0x10], R9 ;  /* 0x0000100901007387 */ /* 0x0001e20000100600 */
[----:B------:R-:W-:Y:S02]  /*0fd0*/  SHF.R.U64 R236, R2, 0x10, R3 ;  /* 0x0000001002ec7819 */ /* 0x000fe40000001203 */
[----:B------:R-:W-:-:S02]  /*0fe0*/  CS2R R120, SRZ ;  /* 0x0000000000787805 */ /* 0x000fc4000001ff00 */
[----:B------:R-:W-:Y:S01]  /*0ff0*/  MOV R234, R3 ;  /* 0x0000000300ea7202 */ /* 0x000fe20000000f00 */
[----:B------:R0:W-:Y:S01]  /*1000*/  STL.S16 [R1+0x24], R8 ;  /* 0x0000240801007387 */ /* 0x0001e20000100600 */
[----:B------:R-:W-:Y:S02]  /*1010*/  SHF.R.U32.HI R232, RZ, 0x10, R3 ;  /* 0x00000010ffe87819 */ /* 0x000fe40000011603 */
[----:B------:R-:W-:Y:S02]  /*1020*/  CS2R R122, SRZ ;  /* 0x00000000007a7805 */ /* 0x000fe4000001ff00 */
[----:B------:R-:W-:Y:S01]  /*1030*/  PRMT R5, R14, 0x7610, R5 ;  /* 0x000076100e057816 */ /* 0x000fe20000000005 */
[----:B------:R0:W-:Y:S01]  /*1040*/  STL.S16 [R1+0x1c], R7 ;  /* 0x00001c0701007387 */ /* 0x0001e20000100600 */
[----:B------:R-:W-:Y:S02]  /*1050*/  PRMT R3, R15, 0x7610, R3 ;  /* 0x000076100f037816 */ /* 0x000fe40000000003 */
[----:B------:R-:W-:-:S02]  /*1060*/  CS2R R44, SRZ ;  /* 0x00000000002c7805 */ /* 0x000fc4000001ff00 */
[----:B------:R-:W-:Y:S01]  /*1070*/  PRMT R2, R126, 0x7610, R2 ;  /* 0x000076107e027816 */ /* 0x000fe20000000002 */
[----:B------:R0:W-:Y:S01]  /*1080*/  STL.S16 [R1+0x14], R6 ;  /* 0x0000140601007387 */ /* 0x0001e20000100600 */
[----:B------:R-:W-:Y:S02]  /*1090*/  PRMT R0, R4, 0x7610, R0 ;  /* 0x0000761004007816 */ /* 0x000fe40000000000 */
[----:B------:R-:W-:Y:S02]  /*10a0*/  CS2R R46, SRZ ;  /* 0x00000000002e7805 */ /* 0x000fe4000001ff00 */
[----:B------:R-:W-:Y:S01]  /*10b0*/  CS2R R48, SRZ ;  /* 0x0000000000307805 */ /* 0x000fe2000001ff00 */
[----:B------:R0:W-:Y:S01]  /*10c0*/  STL.S16 [R1+0xc], R5 ;  /* 0x00000c0501007387 */ /* 0x0001e20000100600 */
[----:B------:R-:W-:Y:S02]  /*10d0*/  CS2R R50, SRZ ;  /* 0x0000000000327805 */ /* 0x000fe4000001ff00 */
[----:B------:R-:W-:-:S02]  /*10e0*/  CS2R R52, SRZ ;  /* 0x0000000000347805 */ /* 0x000fc4000001ff00 */
[----:B------:R-:W-:Y:S01]  /*10f0*/  CS2R R54, SRZ ;  /* 0x0000000000367805 */ /* 0x000fe2000001ff00 */
[----:B------:R0:W-:Y:S01]  /*1100*/  STL.S16 [R1+0x8], R3 ;  /* 0x0000080301007387 */ /* 0x0001e20000100600 */
[----:B------:R-:W-:Y:S02]  /*1110*/  CS2R R56, SRZ ;  /* 0x0000000000387805 */ /* 0x000fe4000001ff00 */
[----:B------:R-:W-:Y:S02]  /*1120*/  CS2R R58, SRZ ;  /* 0x00000000003a7805 */ /* 0x000fe4000001ff00 */
[----:B------:R-:W-:Y:S01]  /*1130*/  CS2R R60, SRZ ;  /* 0x00000000003c7805 */ /* 0x000fe2000001ff00 */
[----:B------:R0:W-:Y:S01]  /*1140*/  STL.S16 [R1], R2 ;  /* 0x0000000201007387 */ /* 0x0001e20000100600 */
[----:B------:R-:W-:Y:S02]  /*1150*/  CS2R R62, SRZ ;  /* 0x00000000003e7805 */ /* 0x000fe4000001ff00 */
[----:B------:R-:W-:-:S02]  /*1160*/  CS2R R64, SRZ ;  /* 0x0000000000407805 */ /* 0x000fc4000001ff00 */
[----:B------:R-:W-:Y:S01]  /*1170*/  CS2R R66, SRZ ;  /* 0x0000000000427805 */ /* 0x000fe2000001ff00 */
[----:B------:R0:W-:Y:S01]  /*1180*/  STL.S16 [R1+0x4], R0 ;  /* 0x0000040001007387 */ /* 0x0001e20000100600 */
        /* <DEDUP_REMOVED lines=37> */
.L_x_2687:
[----:B0-----:R-:W-:-:S06]  /*13e0*/  UIMAD.WIDE UR6, UR9, 0x4, UR12 ;  /* 0x00000004090678a5 */ /* 0x001fcc000f8e020c */
[----:B-123--:R-:W-:Y:S02]  /*13f0*/  IMAD.U32 R148, RZ, RZ, UR6 ;  /* 0x00000006ff947e24 */ /* 0x00efe4000f8e00ff */
        /* <DEDUP_REMOVED lines=17> */
[----:B-----5:R-:W-:-:S04]  /*1510*/  FSEL R5, R5, RZ, P0 ;  /* 0x000000ff05057208 */ /* 0x020fc80000000000 */
[----:B------:R-:W-:Y:S01]  /*1520*/  R2UR UR25, R5 ;  /* 0x00000000051972ca */ /* 0x000fe200000e0000 */
[----:B------:R-:W-:-:S05]  /*1530*/  IMAD.U32 R5, RZ, RZ, UR7 ;  /* 0x00000007ff057e24 */ /* 0x000fca000f8e00ff */
[----:B------:R-:W-:-:S04]  /*1540*/  LEA.HI.SX32 R5, R5, R206, 0x1e ;  /* 0x000000ce05057211 */ /* 0x000fc800078ff2ff */
[----:B------:R-:W-:Y:S02]  /*1550*/  MOV R206, R5 ;  /* 0x0000000500ce7202 */ /* 0x000fe40000000f00 */
[----:B--2---:R-:W-:Y:S01]  /*1560*/  R2UR UR24, R148 ;  /* 0x00000000941872ca */ /* 0x004fe200000e0000 */
[----:B------:R-:W-:-:S14]  /*1570*/  @!P1 BRA `(.L_x_2596) ;  /* 0x00000004007c9947 */ /* 0x000fdc0003800000 */
[----:B------:R-:W-:Y:S01]  /*1580*/  ISETP.NE.U32.AND P0, PT, RZ, UR18, PT ;  /* 0x00000012ff007c0c */ /* 0x000fe2000bf05070 */
[----:B------:R-:W0:Y:S01]  /*1590*/  LDC.64 R160, c[0x0][0x428] ;  /* 0x00010a00ffa07b82 */ /* 0x000e220000000a00 */
[----:B------:R-:W-:Y:S01]  /*15a0*/  ISETP.NE.U32.AND P1, PT, RZ, UR16, PT ;  /* 0x00000010ff007c0c */ /* 0x000fe2000bf25070 */
[----:B------:R-:W2:Y:S01]  /*15b0*/  LDL R206, [R1+0x88] ;  /* 0x0000880001ce7983 */ /* 0x000ea20000100800 */
[----:B------:R-:W-:Y:S02]  /*15c0*/  ISETP.NE.AND.EX P0, PT, RZ, UR19, PT, P0 ;  /* 0x00000013ff007c0c */ /* 0x000fe4000bf05300 */
[----:B------:R-:W-:-:S03]  /*15d0*/  ISETP.NE.AND.EX P1, PT, RZ, UR17, PT, P1 ;  /* 0x00000011ff007c0c */ /* 0x000fc6000bf25310 */
[----:B------:R-:W1:Y:S08]  /*15e0*/  LDC.64 R162, c[0x0][0x430] ;  /* 0x00010c00ffa27b82 */ /* 0x000e700000000a00 */
[----:B------:R-:W3:Y:S08]  /*15f0*/  @P0 LDC.64 R204, c[0x0][0x3b8] ;  /* 0x0000ee00ffcc0b82 */ /* 0x000ef00000000a00 */
[----:B------:R-:W4:Y:S01]  /*1600*/  LDC.64 R148, c[0x0][0x3a8] ;  /* 0x0000ea00ff947b82 */ /* 0x000f220000000a00 */
[----:B0-----:R-:W-:-:S06]  /*1610*/  IMAD.WIDE.U32 R160, R5, 0x8, R160 ;  /* 0x0000000805a07825 */ /* 0x001fcc00078e00a0 */
[----:B------:R-:W2:Y:S01]  /*1620*/  LDG.E.64 R160, desc[UR10][R160.64] ;  /* 0x0000000aa0a07981 */ /* 0x000ea2000c1e1b00 */
[----:B------:R-:W0:Y:S01]  /*1630*/  @P1 LDC.64 R228, c[0x0][0x438] ;  /* 0x00010e00ffe41b82 */ /* 0x000e220000000a00 */
[----:B-1----:R-:W-:-:S06]  /*1640*/  IMAD.WIDE.U32 R162, R5, 0x8, R162 ;  /* 0x0000000805a27825 */ /* 0x002fcc00078e00a2 */
[----:B------:R-:W2:Y:S01]  /*1650*/  LDG.E.64 R162, desc[UR10][R162.64] ;  /* 0x0000000aa2a27981 */ /* 0x000ea2000c1e1b00 */
[C---:B---3--:R-:W-:Y:S01]  /*1660*/  @P0 IMAD.WIDE.U32 R204, R5.reuse, 0x4, R204 ;  /* 0x0000000405cc0825 */ /* 0x048fe200078e00cc */
[----:B------:R-:W1:Y:S04]  /*1670*/  LDC.64 R230, c[0x0][0x3b0] ;  /* 0x0000ec00ffe67b82 */ /* 0x000e680000000a00 */
[----:B------:R0:W5:Y:S01]  /*1680*/  @P0 LDG.E R7, desc[UR10][R204.64] ;  /* 0x0000000acc070981 */ /* 0x000162000c1e1900 */
[----:B----4-:R-:W-:-:S06]  /*1690*/  IMAD.WIDE.U32 R148, R5, 0x10, R148 ;  /* 0x0000001005947825 */ /* 0x010fcc00078e0094 */
[----:B------:R-:W3:Y:S01]  /*16a0*/  LDG.E.128 R148, desc[UR10][R148.64] ;  /* 0x0000000a94947981 */ /* 0x000ee2000c1e1d00 */
[----:B0-----:R-:W-:-:S03]  /*16b0*/  @P1 IMAD.WIDE.U32 R204, R5, 0x10, R228 ;  /* 0x0000001005cc1825 */ /* 0x001fc600078e00e4 */
[----:B------:R-:W4:Y:S04]  /*16c0*/  LDL R228, [R1+0x84] ;  /* 0x0000840001e47983 */ /* 0x000f280000100800 */
[----:B------:R-:W4:Y:S04]  /*16d0*/  LDL R229, [R1+0x7c] ;  /* 0x00007c0001e57983 */ /* 0x000f280000100800 */
[----:B------:R1:W5:Y:S02]  /*16e0*/  @P1 LDG.E.128 R116, desc[UR10][R204.64] ;  /* 0x0000000acc741981 */ /* 0x000364000c1e1d00 */
[----:B-1----:R-:W-:-:S02]  /*16f0*/  IMAD.WIDE.U32 R204, R5, 0x4, R230 ;  /* 0x0000000405cc7825 */ /* 0x002fc400078e00e6 */
[----:B------:R-:W4:Y:S04]  /*1700*/  LDL R231, [R1+0x80] ;  /* 0x0000800001e77983 */ /* 0x000f280000100800 */
[----:B------:R0:W5:Y:S04]  /*1710*/  LDG.E R8, desc[UR10][R204.64] ;  /* 0x0000000acc087981 */ /* 0x000168000c1e1900 */
[----:B------:R-:W4:Y:S01]  /*1720*/  LDL R230, [R1+0x74] ;  /* 0x0000740001e67983 */ /* 0x000f220000100800 */
[----:B--2---:R-:W-:Y:S02]  /*1730*/  IMAD.U32 R206, R206, 0x10000, RZ ;  /* 0x00010000cece7824 */ /* 0x004fe400078e00ff */
[----:B------:R-:W-:Y:S01]  /*1740*/  IMAD.MOV.U32 R0, RZ, RZ, R160 ;  /* 0x000000ffff007224 */ /* 0x000fe200078e00a0 */
[--C-:B------:R-:W-:Y:S01]  /*1750*/  SHF.R.U64 R160, R160, 0x10, R161.reuse ;  /* 0x00000010a0a07819 */ /* 0x100fe200000012a1 */
[--C-:B------:R-:W-:Y:S01]  /*1760*/  IMAD.MOV.U32 R173, RZ, RZ, R161.reuse ;  /* 0x000000ffffad7224 */ /* 0x100fe200078e00a1 */
[----:B------:R-:W-:-:S02]  /*1770*/  SHF.R.U32.HI R174, RZ, 0x10, R161 ;  /* 0x00000010ffae7819 */ /* 0x000fc400000116a1 */
[----:B------:R-:W-:Y:S02]  /*1780*/  MOV R31, R162 ;  /* 0x000000a2001f7202 */ /* 0x000fe40000000f00 */
[--C-:B------:R-:W-:Y:S01]  /*1790*/  SHF.R.U64 R161, R162, 0x10, R163.reuse ;  /* 0x00000010a2a17819 */ /* 0x100fe200000012a3 */
[--C-:B------:R-:W-:Y:S01]  /*17a0*/  IMAD.MOV.U32 R162, RZ, RZ, R163.reuse ;  /* 0x000000ffffa27224 */ /* 0x100fe200078e00a3 */
[----:B0-----:R-:W-:Y:S02]  /*17b0*/  SHF.R.U32.HI R204, RZ, 0x10, R163 ;  /* 0x00000010ffcc7819 */ /* 0x001fe400000116a3 */
[----:B------:R-:W-:Y:S01]  /*17c0*/  SHF.L.U32 R163, R31, 0x10, RZ ;  /* 0x000000101fa37819 */ /* 0x000fe200000006ff */
[----:B---3--:R-:W-:Y:S01]  /*17d0*/  FADD.FTZ R205, R148, -UR25 ;  /* 0x8000001994cd7e21 */ /* 0x008fe20008010000 */
[----:B------:R-:W-:Y:S01]  /*17e0*/  SHF.L.U32 R148, R0, 0x10, RZ ;  /* 0x0000001000947819 */ /* 0x000fe200000006ff */
[----:B----4-:R-:W-:Y:S02]  /*17f0*/  IMAD.U32 R31, R228, 0x10000, RZ ;  /* 0x00010000e41f7824 */ /* 0x010fe400078e00ff */
[----:B------:R-:W-:-:S02]  /*1800*/  FMUL.FTZ R0, R205, UR24 ;  /* 0x00000018cd007c20 */ /* 0x000fc40008410000 */
[----:B------:R-:W-:Y:S01]  /*1810*/  FADD.FTZ R192, R192, R148 ;  /* 0x00000094c0c07221 */ /* 0x000fe20000010000 */
[----:B------:R-:W2:Y:S01]  /*1820*/  LDL R228, [R1+0x6c] ;  /* 0x00006c0001e47983 */ /* 0x000ea20000100800 */
[----:B------:R-:W-:Y:S01]  /*1830*/  FMUL.FTZ R31, R31, R163 ;  /* 0x000000a31f1f7220 */ /* 0x000fe20000410000 */
[----:B------:R-:W-:-:S03]  /*1840*/  FFMA.FTZ R224, R0, R148, R224 ;  /* 0x0000009400e07223 */ /* 0x000fc600000100e0 */
[----:B------:R-:W-:Y:S01]  /*1850*/  FFMA.FTZ R31, R206, R148, R31 ;  /* 0x00000094ce1f7223 */ /* 0x000fe2000001001f */
[----:B------:R-:W-:Y:S01]  /*1860*/  SHF.L.U32 R148, R161, 0x10, RZ ;  /* 0x00000010a1947819 */ /* 0x000fe200000006ff */
[----:B------:R-:W-:Y:S01]  /*1870*/  IMAD.U32 R161, R229, 0x10000, RZ ;  /* 0x00010000e5a17824 */ /* 0x000fe200078e00ff */
[----:B------:R-:W3:Y:S04]  /*1880*/  LDL R206, [R1+0x70] ;  /* 0x0000700001ce7983 */ /* 0x000ee80000100800 */
[----:B------:R-:W4:Y:S01]  /*1890*/  LDL R229, [R1+0x78] ;  /* 0x0000780001e57983 */ /* 0x000f220000100800 */
[----:B------:R-:W-:Y:S01]  /*18a0*/  FADD.FTZ R88, R88, R163 ;  /* 0x000000a358587221 */ /* 0x000fe20000010000 */
[----:B------:R-:W-:Y:S01]  /*18b0*/  FFMA.FTZ R64, R0, R163, R64 ;  /* 0x000000a300407223 */ /* 0x000fe20000010040 */
[----:B------:R-:W-:Y:S01]  /*18c0*/  FADD.FTZ R163, R149, -UR25 ;  /* 0x8000001995a37e21 */ /* 0x000fe20008010000 */
[----:B------:R-:W-:Y:S01]  /*18d0*/  SHF.L.U32 R149, R160, 0x10, RZ ;  /* 0x00000010a0957819 */ /* 0x000fe200000006ff */
[----:B------:R-:W-:Y:S01]  /*18e0*/  FMUL.FTZ R160, R161, R148 ;  /* 0x00000094a1a07220 */ /* 0x000fe20000410000 */
[----:B------:R-:W-:-:S02]  /*18f0*/  IMAD.U32 R205, R231, 0x10000, RZ ;  /* 0x00010000e7cd7824 */ /* 0x000fc400078e00ff */
[----:B------:R-:W-:Y:S01]  /*1900*/  FMUL.FTZ R161, R163, UR24 ;  /* 0x00000018a3a17c20 */ /* 0x000fe20008410000 */
[----:B------:R-:W-:Y:S01]  /*1910*/  FADD.FTZ R89, R89, R148 ;  /* 0x0000009459597221 */ /* 0x000fe20000010000 */
[----:B------:R-:W-:Y:S01]  /*1920*/  FADD.FTZ R193, R193, R149 ;  /* 0x00000095c1c17221 */ /* 0x000fe20000010000 */
[-C--:B------:R-:W-:Y:S01]  /*1930*/  FFMA.FTZ R160, R205, R149.reuse, R160 ;  /* 0x00000095cda07223 */ /* 0x080fe200000100a0 */
[C---:B------:R-:W-:Y:S01]  /*1940*/  FFMA.FTZ R65, R161.reuse, R148, R65 ;  /* 0x00000094a1417223 */ /* 0x040fe20000010041 */
[----:B------:R-:W-:Y:S01]  /*1950*/  FFMA.FTZ R225, R161, R149, R225 ;  /* 0x00000095a1e17223 */ /* 0x000fe200000100e1 */
[----:B------:R-:W-:Y:S01]  /*1960*/  SHF.L.U32 R148, R162, 0x10, RZ ;  /* 0x00000010a2947819 */ /* 0x000fe200000006ff */
[----:B------:R-:W-:Y:S02]  /*1970*/  IMAD.U32 R149, R230, 0x10000, RZ ;  /* 0x00010000e6957824 */ /* 0x000fe400078e00ff */
[----:B------:R-:W-:Y:S01]  /*1980*/  FADD.FTZ R150, R150, -UR25 ;  /* 0x8000001996967e21 */ /* 0x000fe20008010000 */
[----:B------:R-:W-:Y:S01]  /*1990*/  SHF.L.U32 R173, R173, 0x10, RZ ;  /* 0x00000010adad7819 */ /* 0x000fe200000006ff */
[----:B------:R-:W-:Y:S01]  /*19a0*/  FADD.FTZ R151, R151, -UR25 ;  /* 0x8000001997977e21 */ /* 0x000fe20008010000 */
[----:B------:R-:W-:Y:S01]  /*19b0*/  FMUL.FTZ R149, R149, R148 ;  /* 0x0000009495957220 */ /* 0x000fe20000410000 */
[----:B------:R-:W-:Y:S01]  /*19c0*/  FMUL.FTZ R162, R150, UR24 ;  /* 0x0000001896a27c20 */ /* 0x000fe20008410000 */
[----:B------:R-:W-:Y:S01]  /*19d0*/  SHF.L.U32 R204, R204, 0x10, RZ ;  /* 0x00000010cccc7819 */ /* 0x000fe200000006ff */
[----:B------:R-:W-:-:S02]  /*19e0*/  FADD.FTZ R194, R194, R173 ;  /* 0x000000adc2c27221 */ /* 0x000fc40000010000 */
[----:B------:R-:W-:Y:S01]  /*19f0*/  FFMA.FTZ R226, R162, R173, R226 ;  /* 0x000000ada2e27223 */ /* 0x000fe200000100e2 */
[----:B------:R-:W-:Y:S01]  /*1a00*/  FFMA.FTZ R205, R0, R31, RZ ;  /* 0x0000001f00cd7223 */ /* 0x000fe200000100ff */
[----:B------:R-:W-:Y:S01]  /*1a10*/  FADD.FTZ R91, R91, R204 ;  /* 0x000000cc5b5b7221 */ /* 0x000fe20000010000 */
[----:B------:R-:W-:Y:S01]  /*1a20*/  FADD.FTZ R90, R90, R148 ;  /* 0x000000945a5a7221 */ /* 0x000fe20000010000 */
[----:B------:R-:W-:Y:S01]  /*1a30*/  FFMA.FTZ R66, R162, R148, R66 ;  /* 0x00000094a2427223 */ /* 0x000fe20000010042 */
[----:B------:R-:W-:Y:S01]  /*1a40*/  SHF.L.U32 R148, R174, 0x10, RZ ;  /* 0x00000010ae947819 */ /* 0x000fe200000006ff */
[----:B------:R-:W-:-:S04]  /*1a50*/  FFMA.FTZ R205, R161, R160, R205 ;  /* 0x000000a0a1cd7223 */ /* 0x000fc800000100cd */
[----:B------:R-:W-:Y:S01]  /*1a60*/  FADD.FTZ R195, R195, R148 ;  /* 0x00000094c3c37221 */ /* 0x000fe20000010000 */
[----:B----4-:R-:W-:-:S04]  /*1a70*/  IMAD.U32 R163, R229, 0x10000, RZ ;  /* 0x00010000e5a37824 */ /* 0x010fc800078e00ff */
[----:B------:R-:W-:Y:S01]  /*1a80*/  FFMA.FTZ R163, R163, R173, R149 ;  /* 0x000000ada3a37223 */ /* 0x000fe20000010095 */
[----:B--2---:R-:W-:Y:S02]  /*1a90*/  IMAD.U32 R149, R228, 0x10000, RZ ;  /* 0x00010000e4957824 */ /* 0x004fe400078e00ff */
[----:B------:R-:W-:Y:S02]  /*1aa0*/  FMUL.FTZ R173, R151, UR24 ;  /* 0x0000001897ad7c20 */ /* 0x000fe40008410000 */
[-C--:B------:R-:W-:Y:S02]  /*1ab0*/  FMUL.FTZ R149, R149, R204.reuse ;  /* 0x000000cc95957220 */ /* 0x080fe40000410000 */
[----:B------:R-:W-:Y:S01]  /*1ac0*/  FFMA.FTZ R67, R173, R204, R67 ;  /* 0x000000ccad437223 */ /* 0x000fe20000010043 */
[----:B------:R-:W-:Y:S01]  /*1ad0*/  FADD.FTZ R204, RZ, R31 ;  /* 0x0000001fffcc7221 */ /* 0x000fe20000010000 */
[----:B---3--:R-:W-:-:S03]  /*1ae0*/  IMAD.U32 R174, R206, 0x10000, RZ ;  /* 0x00010000ceae7824 */ /* 0x008fc600078e00ff */
        /* <DEDUP_REMOVED lines=8> */
.L_x_2596:
[----:B----4-:R-:W-:Y:S05]  /*1b70*/  BSYNC.RECONVERGENT B0 ;  /* 0x0000000000007941 */ /* 0x010fea0003800200 */
.L_x_2595:
[----:B------:R-:W-:Y:S04]  /*1b80*/  BSSY.RECONVERGENT B0, `(.L_x_2597) ;  /* 0x0000061000007945 */ /* 0x000fe80003800200 */
[----:B------:R-:W-:Y:S05]  /*1b90*/  @!P2 BRA `(.L_x_2598) ;  /* 0x00000004007ca947 */ /* 0x000fea0003800000 */
[----:B------:R-:W-:Y:S01]  /*1ba0*/  ISETP.NE.U32.AND P0, PT, RZ, UR18, PT ;  /* 0x00000012ff007c0c */ /* 0x000fe2000bf05070 */
[----:B------:R-:W0:Y:S01]  /*1bb0*/  LDC.64 R158, c[0x0][0x428] ;  /* 0x00010a00ff9e7b82 */ /* 0x000e220000000a00 */
[----:B------:R-:W-:Y:S02]  /*1bc0*/  ISETP.NE.U32.AND P1, PT, RZ, UR16, PT ;  /* 0x00000010ff007c0c */ /* 0x000fe4000bf25070 */
[----:B------:R-:W-:Y:S02]  /*1bd0*/  ISETP.NE.AND.EX P0, PT, RZ, UR19, PT, P0 ;  /* 0x00000013ff007c0c */ /* 0x000fe4000bf05300 */
[----:B------:R-:W-:-:S03]  /*1be0*/  ISETP.NE.AND.EX P1, PT, RZ, UR17, PT, P1 ;  /* 0x00000011ff007c0c */ /* 0x000fc6000bf25310 */
[----:B------:R-:W1:Y:S08]  /*1bf0*/  LDC.64 R164, c[0x0][0x430] ;  /* 0x00010c00ffa47b82 */ /* 0x000e700000000a00 */
[----:B------:R-:W2:Y:S08]  /*1c00*/  @P0 LDC.64 R228, c[0x0][0x3b8] ;  /* 0x0000ee00ffe40b82 */ /* 0x000eb00000000a00 */
[----:B------:R-:W3:Y:S01]  /*1c10*/  @P1 LDC.64 R230, c[0x0][0x438] ;  /* 0x00010e00ffe61b82 */ /* 0x000ee20000000a00 */
[----:B0-----:R-:W-:-:S06]  /*1c20*/  IMAD.WIDE.U32 R158, R206, 0x8, R158 ;  /* 0x00000008ce9e7825 */ /* 0x001fcc00078e009e */
[----:B------:R-:W4:Y:S01]  /*1c30*/  LDG.E.64 R158, desc[UR10][R158.64] ;  /* 0x0000000a9e9e7981 */ /* 0x000f22000c1e1b00 */
[----:B------:R-:W0:Y:S01]  /*1c40*/  LDC.64 R148, c[0x0][0x3a8] ;  /* 0x0000ea00ff947b82 */ /* 0x000e220000000a00 */
[----:B-1----:R-:W-:-:S06]  /*1c50*/  IMAD.WIDE.U32 R164, R206, 0x8, R164 ;  /* 0x00000008cea47825 */ /* 0x002fcc00078e00a4 */
[----:B------:R-:W4:Y:S01]  /*1c60*/  LDG.E.64 R164, desc[UR10][R164.64] ;  /* 0x0000000aa4a47981 */ /* 0x000f22000c1e1b00 */
[----:B--2---:R-:W-:-:S05]  /*1c70*/  @P0 IMAD.WIDE.U32 R228, R206, 0x4, R228 ;  /* 0x00000004cee40825 */ /* 0x004fca00078e00e4 */
[----:B------:R3:W5:Y:S02]  /*1c80*/  @P0 LDG.E R9, desc[UR10][R228.64] ;  /* 0x0000000ae4090981 */ /* 0x000764000c1e1900 */
[C---:B---3--:R-:W-:Y:S02]  /*1c90*/  @P1 IMAD.WIDE.U32 R228, R206.reuse, 0x10, R230 ;  /* 0x00000010cee41825 */ /* 0x048fe400078e00e6 */
[----:B------:R-:W2:Y:S04]  /*1ca0*/  LDL R230, [R1+0x68] ;  /* 0x0000680001e67983 */ /* 0x000ea80000100800 */
[----:B------:R1:W5:Y:S01]  /*1cb0*/  @P1 LDG.E.128 R36, desc[UR10][R228.64] ;  /* 0x0000000ae4241981 */ /* 0x000362000c1e1d00 */
[----:B0-----:R-:W-:-:S03]  /*1cc0*/  IMAD.WIDE.U32 R148, R206, 0x10, R148 ;  /* 0x00000010ce947825 */ /* 0x001fc600078e0094 */
[----:B------:R-:W3:Y:S04]  /*1cd0*/  LDL R231, [R1+0x60] ;  /* 0x0000600001e77983 */ /* 0x000ee80000100800 */
[----:B------:R-:W2:Y:S01]  /*1ce0*/  LDG.E.128 R148, desc[UR10][R148.64] ;  /* 0x0000000a94947981 */ /* 0x000ea2000c1e1d00 */
[----:B-1----:R-:W0:Y:S02]  /*1cf0*/  LDC.64 R228, c[0x0][0x3b0] ;  /* 0x0000ec00ffe47b82 */ /* 0x002e240000000a00 */
[----:B0-----:R-:W-:-:S05]  /*1d00*/  IMAD.WIDE.U32 R228, R206, 0x4, R228 ;  /* 0x00000004cee47825 */ /* 0x001fca00078e00e4 */
[----:B------:R0:W5:Y:S04]  /*1d10*/  LDG.E R10, desc[UR10][R228.64] ;  /* 0x0000000ae40a7981 */ /* 0x000168000c1e1900 */
[----:B------:R-:W3:Y:S01]  /*1d20*/  LDL R229, [R1+0x64] ;  /* 0x0000640001e57983 */ /* 0x000ee20000100800 */
[----:B----4-:R-:W-:Y:S01]  /*1d30*/  IMAD.MOV.U32 R29, RZ, RZ, R158 ;  /* 0x000000ffff1d7224 */ /* 0x010fe200078e009e */
[--C-:B------:R-:W-:Y:S02]  /*1d40*/  SHF.R.U64 R158, R158, 0x10, R159.reuse ;  /* 0x000000109e9e7819 */ /* 0x100fe4000000129f */
[----:B------:R-:W-:Y:S02]  /*1d50*/  MOV R175, R159 ;  /* 0x0000009f00af7202 */ /* 0x000fe40000000f00 */
[----:B------:R-:W-:Y:S01]  /*1d60*/  SHF.R.U32.HI R176, RZ, 0x10, R159 ;  /* 0x00000010ffb07819 */ /* 0x000fe2000001169f */
[----:B------:R-:W-:Y:S01]  /*1d70*/  IMAD.MOV.U32 R30, RZ, RZ, R164 ;  /* 0x000000ffff1e7224 */ /* 0x000fe200078e00a4 */
[----:B------:R-:W-:-:S02]  /*1d80*/  SHF.R.U64 R159, R164, 0x10, R165 ;  /* 0x00000010a49f7819 */ /* 0x000fc400000012a5 */
[----:B------:R-:W-:Y:S02]  /*1d90*/  MOV R164, R165 ;  /* 0x000000a500a47202 */ /* 0x000fe40000000f00 */
[----:B0-----:R-:W-:Y:S01]  /*1da0*/  SHF.R.U32.HI R228, RZ, 0x10, R165 ;  /* 0x00000010ffe47819 */ /* 0x001fe200000116a5 */
[----:B------:R-:W-:Y:S01]  /*1db0*/  IMAD.U32 R165, R30, 0x10000, RZ ;  /* 0x000100001ea57824 */ /* 0x000fe200078e00ff */
[----:B---3--:R-:W-:Y:S01]  /*1dc0*/  SHF.L.U32 R30, R229, 0x10, RZ ;  /* 0x00000010e51e7819 */ /* 0x008fe200000006ff */
[----:B--2---:R-:W-:Y:S01]  /*1dd0*/  FADD.FTZ R229, R148, -UR25 ;  /* 0x8000001994e57e21 */ /* 0x004fe20008010000 */
[----:B------:R-:W-:-:S03]  /*1de0*/  IMAD.U32 R148, R29, 0x10000, RZ ;  /* 0x000100001d947824 */ /* 0x000fc600078e00ff */
[----:B------:R-:W-:Y:S01]  /*1df0*/  FMUL.FTZ R29, R30, R165 ;  /* 0x000000a51e1d7220 */ /* 0x000fe20000410000 */
[----:B------:R-:W-:Y:S02]  /*1e00*/  FMUL.FTZ R30, R229, UR24 ;  /* 0x00000018e51e7c20 */ /* 0x000fe40008410000 */
[----:B------:R-:W2:Y:S01]  /*1e10*/  LDL R229, [R1+0x5c] ;  /* 0x00005c0001e57983 */ /* 0x000ea20000100800 */
[----:B------:R-:W-:Y:S01]  /*1e20*/  SHF.L.U32 R230, R230, 0x10, RZ ;  /* 0x00000010e6e67819 */ /* 0x000fe200000006ff */
[----:B------:R-:W-:Y:S01]  /*1e30*/  FADD.FTZ R120, R120, R148 ;  /* 0x0000009478787221 */ /* 0x000fe20000010000 */
[----:B------:R-:W-:-:S03]  /*1e40*/  FFMA.FTZ R220, R30, R148, R220 ;  /* 0x000000941edc7223 */ /* 0x000fc600000100dc */
[----:B------:R-:W-:Y:S01]  /*1e50*/  FFMA.FTZ R29, R230, R148, R29 ;  /* 0x00000094e61d7223 */ /* 0x000fe2000001001d */
[----:B------:R-:W-:Y:S02]  /*1e60*/  IMAD.U32 R148, R159, 0x10000, RZ ;  /* 0x000100009f947824 */ /* 0x000fe400078e00ff */
[----:B------:R-:W-:Y:S01]  /*1e70*/  FADD.FTZ R40, R40, R165 ;  /* 0x000000a528287221 */ /* 0x000fe20000010000 */
[----:B------:R-:W-:Y:S01]  /*1e80*/  FFMA.FTZ R92, R30, R165, R92 ;  /* 0x000000a51e5c7223 */ /* 0x000fe2000001005c */
[----:B------:R-:W-:Y:S01]  /*1e90*/  FADD.FTZ R165, R149, -UR25 ;  /* 0x8000001995a57e21 */ /* 0x000fe20008010000 */
[----:B------:R-:W-:Y:S01]  /*1ea0*/  IMAD.U32 R149, R158, 0x10000, RZ ;  /* 0x000100009e957824 */ /* 0x000fe200078e00ff */
[----:B------:R-:W3:Y:S01]  /*1eb0*/  LDL R230, [R1+0x50] ;  /* 0x0000500001e67983 */ /* 0x000ee20000100800 */
[----:B--2---:R-:W-:Y:S02]  /*1ec0*/  SHF.L.U32 R159, R229, 0x10, RZ ;  /* 0x00000010e59f7819 */ /* 0x004fe400000006ff */
[----:B------:R-:W-:-:S02]  /*1ed0*/  SHF.L.U32 R229, R231, 0x10, RZ ;  /* 0x00000010e7e57819 */ /* 0x000fc400000006ff */
[----:B------:R-:W2:Y:S01]  /*1ee0*/  LDL R231, [R1+0x4c] ;  /* 0x00004c0001e77983 */ /* 0x000ea20000100800 */
[----:B------:R-:W-:-:S04]  /*1ef0*/  FMUL.FTZ R158, R159, R148 ;  /* 0x000000949f9e7220 */ /* 0x000fc80000410000 */
[----:B------:R-:W-:Y:S02]  /*1f00*/  FFMA.FTZ R158, R229, R149, R158 ;  /* 0x00000095e59e7223 */ /* 0x000fe4000001009e */
[----:B------:R-:W4:Y:S01]  /*1f10*/  LDL R229, [R1+0x54] ;  /* 0x0000540001e57983 */ /* 0x000f220000100800 */
[----:B------:R-:W-:-:S03]  /*1f20*/  FMUL.FTZ R159, R165, UR24 ;  /* 0x00000018a59f7c20 */ /* 0x000fc60008410000 */
[----:B------:R-:W3:Y:S01]  /*1f30*/  LDL R165, [R1+0x58] ;  /* 0x0000580001a57983 */ /* 0x000ee20000100800 */
[----:B------:R-:W-:Y:S01]  /*1f40*/  FADD.FTZ R121, R121, R149 ;  /* 0x0000009579797221 */ /* 0x000fe20000010000 */
[----:B------:R-:W-:Y:S01]  /*1f50*/  FFMA.FTZ R221, R159, R149, R221 ;  /* 0x000000959fdd7223 */ /* 0x000fe200000100dd */
[----:B------:R-:W-:Y:S01]  /*1f60*/  FADD.FTZ R41, R41, R148 ;  /* 0x0000009429297221 */ /* 0x000fe20000010000 */
[----:B------:R-:W-:Y:S01]  /*1f70*/  FFMA.FTZ R93, R159, R148, R93 ;  /* 0x000000949f5d7223 */ /* 0x000fe2000001005d */
[----:B------:R-:W-:Y:S02]  /*1f80*/  IMAD.U32 R148, R164, 0x10000, RZ ;  /* 0x00010000a4947824 */ /* 0x000fe400078e00ff */
[----:B------:R-:W-:Y:S01]  /*1f90*/  FADD.FTZ R150, R150, -UR25 ;  /* 0x8000001996967e21 */ /* 0x000fe20008010000 */
[----:B------:R-:W-:-:S03]  /*1fa0*/  IMAD.U32 R175, R175, 0x10000, RZ ;  /* 0x00010000afaf7824 */ /* 0x000fc600078e00ff */
[----:B------:R-:W-:Y:S01]  /*1fb0*/  FMUL.FTZ R164, R150, UR24 ;  /* 0x0000001896a47c20 */ /* 0x000fe20008410000 */
[----:B------:R-:W-:Y:S02]  /*1fc0*/  IMAD.U32 R228, R228, 0x10000, RZ ;  /* 0x00010000e4e47824 */ /* 0x000fe400078e00ff */
[----:B------:R-:W-:Y:S01]  /*1fd0*/  FADD.FTZ R204, R204, R29 ;  /* 0x0000001dcccc7221 */ /* 0x000fe20000010000 */
[----:B------:R-:W-:Y:S01]  /*1fe0*/  FFMA.FTZ R205, R30, R29, R205 ;  /* 0x0000001d1ecd7223 */ /* 0x000fe200000100cd */
[----:B------:R-:W-:Y:S01]  /*1ff0*/  FADD.FTZ R42, R42, R148 ;  /* 0x000000942a2a7221 */ /* 0x000fe20000010000 */
[----:B------:R-:W-:Y:S01]  /*2000*/  FFMA.FTZ R94, R164, R148, R94 ;  /* 0x00000094a45e7223 */ /* 0x000fe2000001005e */
[----:B------:R-:W-:Y:S01]  /*2010*/  FADD.FTZ R151, R151, -UR25 ;  /* 0x8000001997977e21 */ /* 0x000fe20008010000 */
[----:B------:R-:W-:Y:S01]  /*2020*/  FADD.FTZ R204, R204, R158 ;  /* 0x0000009ecccc7221 */ /* 0x000fe20000010000 */
[----:B------:R-:W-:Y:S01]  /*2030*/  FFMA.FTZ R205, R159, R158, R205 ;  /* 0x0000009e9fcd7223 */ /* 0x000fe200000100cd */
[----:B------:R-:W-:Y:S01]  /*2040*/  FADD.FTZ R122, R122, R175 ;  /* 0x000000af7a7a7221 */ /* 0x000fe20000010000 */
[----:B------:R-:W-:Y:S01]  /*2050*/  FFMA.FTZ R222, R164, R175, R222 ;  /* 0x000000afa4de7223 */ /* 0x000fe200000100de */
[----:B------:R-:W-:Y:S01]  /*2060*/  FADD.FTZ R43, R43, R228 ;  /* 0x000000e42b2b7221 */ /* 0x000fe20000010000 */
[----:B------:R-:W-:Y:S01]  /*2070*/  VIADD R206, R206, 0x100 ;  /* 0x00000100cece7836 */ /* 0x000fe20000000000 */
[----:B----4-:R-:W-:-:S02]  /*2080*/  SHF.L.U32 R149, R229, 0x10, RZ ;  /* 0x00000010e5957819 */ /* 0x010fc400000006ff */
[----:B---3--:R-:W-:-:S03]  /*2090*/  SHF.L.U32 R165, R165, 0x10, RZ ;  /* 0x00000010a5a57819 */ /* 0x008fc600000006ff */
[----:B------:R-:W-:-:S04]  /*20a0*/  FMUL.FTZ R149, R149, R148 ;  /* 0x0000009495957220 */ /* 0x000fc80000410000 */
[----:B------:R-:W-:Y:S01]  /*20b0*/  FFMA.FTZ R165, R165, R175, R149 ;  /* 0x000000afa5a57223 */ /* 0x000fe20000010095 */
[----:B--2---:R-:W-:Y:S01]  /*20c0*/  SHF.L.U32 R149, R231, 0x10, RZ ;  /* 0x00000010e7957819 */ /* 0x004fe200000006ff */
[----:B------:R-:W-:Y:S01]  /*20d0*/  IMAD.U32 R148, R176, 0x10000, RZ ;  /* 0x00010000b0947824 */ /* 0x000fe200078e00ff */
[----:B------:R-:W-:-:S03]  /*20e0*/  SHF.L.U32 R176, R230, 0x10, RZ ;  /* 0x00000010e6b07819 */ /* 0x000fc600000006ff */
[----:B------:R-:W-:Y:S01]  /*20f0*/  FMUL.FTZ R149, R149, R228 ;  /* 0x000000e495957220 */ /* 0x000fe20000410000 */
[----:B------:R-:W-:Y:S01]  /*2100*/  FMUL.FTZ R175, R151, UR24 ;  /* 0x0000001897af7c20 */ /* 0x000fe20008410000 */
[----:B------:R-:W-:Y:S01]  /*2110*/  FADD.FTZ R204, R204, R165 ;  /* 0x000000a5cccc7221 */ /* 0x000fe20000010000 */
[----:B------:R-:W-:Y:S01]  /*2120*/  FFMA.FTZ R205, R164, R165, R205 ;  /* 0x000000a5a4cd7223 */ /* 0x000fe200000100cd */
[-C--:B------:R-:W-:Y:S01]  /*2130*/  FFMA.FTZ R176, R176, R148.reuse, R149 ;  /* 0x00000094b0b07223 */ /* 0x080fe20000010095 */
[----:B------:R-:W-:Y:S01]  /*2140*/  FADD.FTZ R123, R123, R148 ;  /* 0x000000947b7b7221 */ /* 0x000fe20000010000 */
[C---:B------:R-:W-:Y:S01]  /*2150*/  FFMA.FTZ R223, R175.reuse, R148, R223 ;  /* 0x00000094afdf7223 */ /* 0x040fe200000100df */
[C---:B------:R-:W-:Y:S01]  /*2160*/  FFMA.FTZ R95, R175.reuse, R228, R95 ;  /* 0x000000e4af5f7223 */ /* 0x040fe2000001005f */
[----:B------:R-:W-:Y:S01]  /*2170*/  FADD.FTZ R204, R204, R176 ;  /* 0x000000b0cccc7221 */ /* 0x000fe20000010000 */
[----:B------:R-:W-:-:S07]  /*2180*/  FFMA.FTZ R205, R175, R176, R205 ;  /* 0x000000b0afcd7223 */ /* 0x000fce00000100cd */
.L_x_2598:
[----:B------:R-:W-:Y:S05]  /*2190*/  BSYNC.RECONVERGENT B0 ;  /* 0x0000000000007941 */ /* 0x000fea0003800200 */
.L_x_2597:
        /* <DEDUP_REMOVED lines=27> */
[----:B----4-:R-:W-:Y:S01]  /*2350*/  MOV R27, R156 ;  /* 0x0000009c001b7202 */ /* 0x010fe20000000f00 */
[--C-:B------:R-:W-:Y:S01]  /*2360*/  IMAD.MOV.U32 R177, RZ, RZ, R157.reuse ;  /* 0x000000ffffb17224 */ /* 0x100fe200078e009d */
[--C-:B------:R-:W-:Y:S02]  /*2370*/  SHF.R.U64 R156, R156, 0x10, R157.reuse ;  /* 0x000000109c9c7819 */ /* 0x100fe4000000129d */
[----:B------:R-:W-:Y:S02]  /*2380*/  SHF.R.U32.HI R178, RZ, 0x10, R157 ;  /* 0x00000010ffb27819 */ /* 0x000fe4000001169d */
[----:B------:R-:W-:-:S02]  /*2390*/  MOV R28, R166 ;  /* 0x000000a6001c7202 */ /* 0x000fc40000000f00 */
[--C-:B------:R-:W-:Y:S01]  /*23a0*/  SHF.R.U64 R157, R166, 0x10, R167.reuse ;  /* 0x00000010a69d7819 */ /* 0x100fe200000012a7 */
[--C-:B------:R-:W-:Y:S01]  /*23b0*/  IMAD.MOV.U32 R166, RZ, RZ, R167.reuse ;  /* 0x000000ffffa67224 */ /* 0x100fe200078e00a7 */
[----:B0-----:R-:W-:Y:S02]  /*23c0*/  SHF.R.U32.HI R228, RZ, 0x10, R167 ;  /* 0x00000010ffe47819 */ /* 0x001fe400000116a7 */
[----:B------:R-:W-:Y:S01]  /*23d0*/  SHF.L.U32 R167, R28, 0x10, RZ ;  /* 0x000000101ca77819 */ /* 0x000fe200000006ff */
[----:B---3--:R-:W-:Y:S02]  /*23e0*/  IMAD.U32 R28, R229, 0x10000, RZ ;  /* 0x00010000e51c7824 */ /* 0x008fe400078e00ff */
[----:B--2---:R-:W-:Y:S01]  /*23f0*/  FADD.FTZ R229, R148, -UR25 ;  /* 0x8000001994e57e21 */ /* 0x004fe20008010000 */
[----:B------:R-:W-:Y:S01]  /*2400*/  SHF.L.U32 R148, R27, 0x10, RZ ;  /* 0x000000101b947819 */ /* 0x000fe200000006ff */
[----:B------:R-:W-:Y:S02]  /*2410*/  FMUL.FTZ R27, R28, R167 ;  /* 0x000000a71c1b7220 */ /* 0x000fe40000410000 */
[----:B------:R-:W-:-:S02]  /*2420*/  FMUL.FTZ R28, R229, UR24 ;  /* 0x00000018e51c7c20 */ /* 0x000fc40008410000 */
[----:B------:R-:W2:Y:S01]  /*2430*/  LDL R229, [R1+0x3c] ;  /* 0x00003c0001e57983 */ /* 0x000ea20000100800 */
[----:B------:R-:W-:Y:S02]  /*2440*/  IMAD.U32 R230, R230, 0x10000, RZ ;  /* 0x00010000e6e67824 */ /* 0x000fe400078e00ff */
[----:B------:R-:W-:Y:S01]  /*2450*/  FADD.FTZ R44, R44, R148 ;  /* 0x000000942c2c7221 */ /* 0x000fe20000010000 */
[-C--:B------:R-:W-:Y:S01]  /*2460*/  FFMA.FTZ R216, R28, R148.reuse, R216 ;  /* 0x000000941cd87223 */ /* 0x080fe200000100d8 */
[----:B------:R-:W-:Y:S01]  /*2470*/  FFMA.FTZ R27, R230, R148, R27 ;  /* 0x00000094e61b7223 */ /* 0x000fe2000001001b */
[----:B------:R-:W-:Y:S01]  /*2480*/  SHF.L.U32 R148, R157, 0x10, RZ ;  /* 0x000000109d947819 */ /* 0x000fe200000006ff */
[----:B------:R-:W-:Y:S01]  /*2490*/  FADD.FTZ R96, R96, R167 ;  /* 0x000000a760607221 */ /* 0x000fe20000010000 */
[----:B------:R-:W-:Y:S01]  /*24a0*/  FFMA.FTZ R68, R28, R167, R68 ;  /* 0x000000a71c447223 */ /* 0x000fe20000010044 */
[----:B------:R-:W-:Y:S01]  /*24b0*/  FADD.FTZ R167, R149, -UR25 ;  /* 0x8000001995a77e21 */ /* 0x000fe20008010000 */
[----:B------:R-:W-:Y:S01]  /*24c0*/  SHF.L.U32 R149, R156, 0x10, RZ ;  /* 0x000000109c957819 */ /* 0x000fe200000006ff */
[----:B------:R-:W3:Y:S01]  /*24d0*/  LDL R230, [R1+0x30] ;  /* 0x0000300001e67983 */ /* 0x000ee20000100800 */
[----:B--2---:R-:W-:-:S02]  /*24e0*/  IMAD.U32 R157, R229, 0x10000, RZ ;  /* 0x00010000e59d7824 */ /* 0x004fc400078e00ff */
[----:B------:R-:W-:Y:S02]  /*24f0*/  IMAD.U32 R229, R231, 0x10000, RZ ;  /* 0x00010000e7e57824 */ /* 0x000fe400078e00ff */
[----:B------:R-:W-:Y:S01]  /*2500*/  FMUL.FTZ R156, R157, R148 ;  /* 0x000000949d9c7220 */ /* 0x000fe20000410000 */
[----:B------:R-:W2:Y:S03]  /*2510*/  LDL R231, [R1+0x2c] ;  /* 0x00002c0001e77983 */ /* 0x000ea60000100800 */
        /* <DEDUP_REMOVED lines=8> */
[----:B------:R-:W-:Y:S01]  /*25a0*/  SHF.L.U32 R148, R166, 0x10, RZ ;  /* 0x00000010a6947819 */ /* 0x000fe200000006ff */
[----:B------:R-:W-:Y:S01]  /*25b0*/  FADD.FTZ R150, R150, -UR25 ;  /* 0x8000001996967e21 */ /* 0x000fe20008010000 */
[----:B------:R-:W-:Y:S01]  /*25c0*/  SHF.L.U32 R177, R177, 0x10, RZ ;  /* 0x00000010b1b17819 */ /* 0x000fe200000006ff */
[----:B------:R-:W-:Y:S01]  /*25d0*/  FADD.FTZ R204, R204, R27 ;  /* 0x0000001bcccc7221 */ /* 0x000fe20000010000 */
[----:B------:R-:W-:Y:S01]  /*25e0*/  SHF.L.U32 R228, R228, 0x10, RZ ;  /* 0x00000010e4e47819 */ /* 0x000fe200000006ff */
[----:B------:R-:W-:Y:S01]  /*25f0*/  FMUL.FTZ R166, R150, UR24 ;  /* 0x0000001896a67c20 */ /* 0x000fe20008410000 */
[----:B------:R-:W-:Y:S01]  /*2600*/  FFMA.FTZ R205, R28, R27, R205 ;  /* 0x0000001b1ccd7223 */ /* 0x000fe200000100cd */
[----:B------:R-:W-:-:S02]  /*2610*/  FADD.FTZ R98, R98, R148 ;  /* 0x0000009462627221 */ /* 0x000fc40000010000 */
[----:B------:R-:W-:Y:S01]  /*2620*/  FFMA.FTZ R70, R166, R148, R70 ;  /* 0x00000094a6467223 */ /* 0x000fe20000010046 */
[----:B------:R-:W-:Y:S01]  /*2630*/  FADD.FTZ R151, R151, -UR25 ;  /* 0x8000001997977e21 */ /* 0x000fe20008010000 */
[----:B------:R-:W-:Y:S01]  /*2640*/  FADD.FTZ R204, R204, R156 ;  /* 0x0000009ccccc7221 */ /* 0x000fe20000010000 */
[----:B------:R-:W-:Y:S01]  /*2650*/  FFMA.FTZ R205, R157, R156, R205 ;  /* 0x0000009c9dcd7223 */ /* 0x000fe200000100cd */
[----:B------:R-:W-:Y:S01]  /*2660*/  FADD.FTZ R46, R46, R177 ;  /* 0x000000b12e2e7221 */ /* 0x000fe20000010000 */
[----:B------:R-:W-:Y:S01]  /*2670*/  FFMA.FTZ R218, R166, R177, R218 ;  /* 0x000000b1a6da7223 */ /* 0x000fe200000100da */
[----:B------:R-:W-:Y:S01]  /*2680*/  FADD.FTZ R99, R99, R228 ;  /* 0x000000e463637221 */ /* 0x000fe20000010000 */
[----:B------:R-:W-:Y:S01]  /*2690*/  IADD3 R206, PT, PT, R206, 0x100, RZ ;  /* 0x00000100cece7810 */ /* 0x000fe20007ffe0ff */
[----:B----4-:R-:W-:-:S04]  /*26a0*/  IMAD.U32 R149, R229, 0x10000, RZ ;  /* 0x00010000e5957824 */ /* 0x010fc800078e00ff */
[----:B------:R-:W-:Y:S01]  /*26b0*/  FMUL.FTZ R149, R149, R148 ;  /* 0x0000009495957220 */ /* 0x000fe20000410000 */
[----:B---3--:R-:W-:-:S04]  /*26c0*/  IMAD.U32 R167, R167, 0x10000, RZ ;  /* 0x00010000a7a77824 */ /* 0x008fc800078e00ff */
[----:B------:R-:W-:Y:S01]  /*26d0*/  FFMA.FTZ R167, R167, R177, R149 ;  /* 0x000000b1a7a77223 */ /* 0x000fe20000010095 */
[----:B--2---:R-:W-:Y:S01]  /*26e0*/  IMAD.U32 R149, R231, 0x10000, RZ ;  /* 0x00010000e7957824 */ /* 0x004fe200078e00ff */
[----:B------:R-:W-:Y:S01]  /*26f0*/  SHF.L.U32 R148, R178, 0x10, RZ ;  /* 0x00000010b2947819 */ /* 0x000fe200000006ff */
[----:B------:R-:W-:Y:S02]  /*2700*/  IMAD.U32 R178, R230, 0x10000, RZ ;  /* 0x00010000e6b27824 */ /* 0x000fe400078e00ff */
        /* <DEDUP_REMOVED lines=10> */
.L_x_2600:
[----:B------:R-:W-:Y:S05]  /*27b0*/  BSYNC.RECONVERGENT B0 ;  /* 0x0000000000007941 */ /* 0x000fea0003800200 */
.L_x_2599:
        /* <DEDUP_REMOVED lines=97> */
.L_x_2602:
[----:B------:R-:W-:Y:S05]  /*2dd0*/  BSYNC.RECONVERGENT B0 ;  /* 0x0000000000007941 */ /* 0x000fea0003800200 */
.L_x_2601:
        /* <DEDUP_REMOVED lines=21> */
[----:B------:R-:W3:Y:S04]  /*2f30*/  LDL R231, [R1] ;  /* 0x0000000001e77983 */ /* 0x000ee80000100800 */
[----:B------:R-:W3:Y:S01]  /*2f40*/  LDG.E.128 R148, desc[UR10][R148.64] ;  /* 0x0000000a94947981 */ /* 0x000ee2000c1e1d00 */
[----:B-1----:R-:W0:Y:S02]  /*2f50*/  LDC.64 R228, c[0x0][0x3b0] ;  /* 0x0000ec00ffe47b82 */ /* 0x002e240000000a00 */
[----:B0-----:R-:W-:-:S05]  /*2f60*/  IMAD.WIDE.U32 R228, R206, 0x4, R228 ;  /* 0x00000004cee47825 */ /* 0x001fca00078e00e4 */
[----:B------:R0:W5:Y:S04]  /*2f70*/  LDG.E R2, desc[UR10][R228.64] ;  /* 0x0000000ae4027981 */ /* 0x000168000c1e1900 */
[----:B------:R-:W3:Y:S01]  /*2f80*/  LDL R229, [R1+0x4] ;  /* 0x0000040001e57983 */ /* 0x000ee20000100800 */
[----:B------:R-:W-:Y:S02]  /*2f90*/  IADD3 R206, PT, PT, R206, 0x100, RZ ;  /* 0x00000100cece7810 */ /* 0x000fe40007ffe0ff */
[----:B----4-:R-:W-:Y:S01]  /*2fa0*/  MOV R23, R152 ;  /* 0x0000009800177202 */ /* 0x010fe20000000f00 */
[--C-:B------:R-:W-:Y:S01]  /*2fb0*/  IMAD.MOV.U32 R181, RZ, RZ, R153.reuse ;  /* 0x000000ffffb57224 */ /* 0x100fe200078e0099 */
[--C-:B------:R-:W-:Y:S02]  /*2fc0*/  SHF.R.U64 R152, R152, 0x10, R153.reuse ;  /* 0x0000001098987819 */ /* 0x100fe40000001299 */
[----:B------:R-:W-:-:S02]  /*2fd0*/  SHF.R.U32.HI R182, RZ, 0x10, R153 ;  /* 0x00000010ffb67819 */ /* 0x000fc40000011699 */
[----:B------:R-:W-:Y:S02]  /*2fe0*/  MOV R24, R170 ;  /* 0x000000aa00187202 */ /* 0x000fe40000000f00 */
[--C-:B------:R-:W-:Y:S01]  /*2ff0*/  SHF.R.U64 R153, R170, 0x10, R171.reuse ;  /* 0x00000010aa997819 */ /* 0x100fe200000012ab */
[--C-:B------:R-:W-:Y:S01]  /*3000*/  IMAD.MOV.U32 R170, RZ, RZ, R171.reuse ;  /* 0x000000ffffaa7224 */ /* 0x100fe200078e00ab */
[----:B0-----:R-:W-:Y:S02]  /*3010*/  SHF.R.U32.HI R228, RZ, 0x10, R171 ;  /* 0x00000010ffe47819 */ /* 0x001fe400000116ab */
[----:B------:R-:W-:-:S05]  /*3020*/  SHF.L.U32 R171, R24, 0x10, RZ ;  /* 0x0000001018ab7819 */ /* 0x000fca00000006ff */
[----:B------:R-:W-:Y:S01]  /*3030*/  FADD.FTZ R104, R104, R171 ;  /* 0x000000ab68687221 */ /* 0x000fe20000010000 */
[----:B--2---:R-:W-:Y:S01]  /*3040*/  IMAD.U32 R230, R230, 0x10000, RZ ;  /* 0x00010000e6e67824 */ /* 0x004fe200078e00ff */
[----:B------:R-:W-:Y:S02]  /*3050*/  SHF.L.U32 R181, R181, 0x10, RZ ;  /* 0x00000010b5b57819 */ /* 0x000fe400000006ff */
[----:B------:R-:W-:Y:S01]  /*3060*/  SHF.L.U32 R228, R228, 0x10, RZ ;  /* 0x00000010e4e47819 */ /* 0x000fe200000006ff */
[----:B---3--:R-:W-:Y:S01]  /*3070*/  FADD.FTZ R150, R150, -UR25 ;  /* 0x8000001996967e21 */ /* 0x008fe20008010000 */
[----:B------:R-:W-:Y:S01]  /*3080*/  FADD.FTZ R151, R151, -UR25 ;  /* 0x8000001997977e21 */ /* 0x000fe20008010000 */
[----:B------:R-:W-:Y:S01]  /*3090*/  FADD.FTZ R54, R54, R181 ;  /* 0x000000b536367221 */ /* 0x000fe20000010000 */
[----:B------:R-:W-:Y:S02]  /*30a0*/  IMAD.U32 R24, R229, 0x10000, RZ ;  /* 0x00010000e5187824 */ /* 0x000fe400078e00ff */
[----:B------:R-:W-:Y:S01]  /*30b0*/  FADD.FTZ R229, R148, -UR25 ;  /* 0x8000001994e57e21 */ /* 0x000fe20008010000 */
[----:B------:R-:W-:Y:S01]  /*30c0*/  SHF.L.U32 R148, R23, 0x10, RZ ;  /* 0x0000001017947819 */ /* 0x000fe200000006ff */
[----:B------:R-:W-:-:S02]  /*30d0*/  FMUL.FTZ R23, R24, R171 ;  /* 0x000000ab18177220 */ /* 0x000fc40000410000 */
[----:B------:R-:W-:Y:S02]  /*30e0*/  FMUL.FTZ R24, R229, UR24 ;  /* 0x00000018e5187c20 */ /* 0x000fe40008410000 */
[----:B------:R-:W-:Y:S01]  /*30f0*/  FADD.FTZ R52, R52, R148 ;  /* 0x0000009434347221 */ /* 0x000fe20000010000 */
[-C--:B------:R-:W-:Y:S01]  /*3100*/  FFMA.FTZ R23, R230, R148.reuse, R23 ;  /* 0x00000094e6177223 */ /* 0x080fe20000010017 */
[C---:B------:R-:W-:Y:S01]  /*3110*/  FFMA.FTZ R208, R24.reuse, R148, R208 ;  /* 0x0000009418d07223 */ /* 0x040fe200000100d0 */
[----:B------:R-:W-:Y:S01]  /*3120*/  SHF.L.U32 R148, R153, 0x10, RZ ;  /* 0x0000001099947819 */ /* 0x000fe200000006ff */
[----:B------:R-:W-:Y:S01]  /*3130*/  FFMA.FTZ R76, R24, R171, R76 ;  /* 0x000000ab184c7223 */ /* 0x000fe2000001004c */
[----:B------:R-:W-:Y:S02]  /*3140*/  IMAD.U32 R153, R252, 0x10000, RZ ;  /* 0x00010000fc997824 */ /* 0x000fe400078e00ff */
[----:B------:R-:W-:Y:S01]  /*3150*/  FADD.FTZ R171, R149, -UR25 ;  /* 0x8000001995ab7e21 */ /* 0x000fe20008010000 */
[----:B------:R-:W-:Y:S01]  /*3160*/  SHF.L.U32 R149, R152, 0x10, RZ ;  /* 0x0000001098957819 */ /* 0x000fe200000006ff */
[----:B------:R-:W-:-:S02]  /*3170*/  FMUL.FTZ R152, R153, R148 ;  /* 0x0000009499987220 */ /* 0x000fc40000410000 */
[----:B------:R-:W-:Y:S01]  /*3180*/  FMUL.FTZ R153, R171, UR24 ;  /* 0x00000018ab997c20 */ /* 0x000fe20008410000 */
[----:B------:R-:W-:Y:S02]  /*3190*/  IMAD.U32 R229, R231, 0x10000, RZ ;  /* 0x00010000e7e57824 */ /* 0x000fe400078e00ff */
[----:B------:R-:W-:Y:S01]  /*31a0*/  FADD.FTZ R105, R105, R148 ;  /* 0x0000009469697221 */ /* 0x000fe20000010000 */
[----:B------:R-:W-:Y:S01]  /*31b0*/  FADD.FTZ R53, R53, R149 ;  /* 0x0000009535357221 */ /* 0x000fe20000010000 */
[----:B------:R-:W-:Y:S01]  /*31c0*/  FFMA.FTZ R77, R153, R148, R77 ;  /* 0x00000094994d7223 */ /* 0x000fe2000001004d */
[-C--:B------:R-:W-:Y:S01]  /*31d0*/  FFMA.FTZ R152, R229, R149.reuse, R152 ;  /* 0x00000095e5987223 */ /* 0x080fe20000010098 */
[----:B------:R-:W-:Y:S01]  /*31e0*/  FFMA.FTZ R209, R153, R149, R209 ;  /* 0x0000009599d17223 */ /* 0x000fe200000100d1 */
[----:B------:R-:W-:Y:S01]  /*31f0*/  SHF.L.U32 R148, R170, 0x10, RZ ;  /* 0x00000010aa947819 */ /* 0x000fe200000006ff */
[----:B------:R-:W-:Y:S02]  /*3200*/  IMAD.U32 R149, R250, 0x10000, RZ ;  /* 0x00010000fa957824 */ /* 0x000fe400078e00ff */
[----:B------:R-:W-:-:S02]  /*3210*/  IMAD.U32 R171, R251, 0x10000, RZ ;  /* 0x00010000fbab7824 */ /* 0x000fc400078e00ff */
[-C--:B------:R-:W-:Y:S01]  /*3220*/  FMUL.FTZ R149, R149, R148.reuse ;  /* 0x0000009495957220 */ /* 0x080fe20000410000 */
[----:B------:R-:W-:Y:S01]  /*3230*/  FMUL.FTZ R170, R150, UR24 ;  /* 0x0000001896aa7c20 */ /* 0x000fe20008410000 */
[----:B------:R-:W-:Y:S01]  /*3240*/  FADD.FTZ R204, R204, R23 ;  /* 0x00000017cccc7221 */ /* 0x000fe20000010000 */
[----:B------:R-:W-:Y:S01]  /*3250*/  FFMA.FTZ R205, R24, R23, R205 ;  /* 0x0000001718cd7223 */ /* 0x000fe200000100cd */
[----:B------:R-:W-:Y:S01]  /*3260*/  FFMA.FTZ R171, R171, R181, R149 ;  /* 0x000000b5abab7223 */ /* 0x000fe20000010095 */
[----:B------:R-:W-:Y:S02]  /*3270*/  IMAD.U32 R149, R248, 0x10000, RZ ;  /* 0x00010000f8957824 */ /* 0x000fe400078e00ff */
[----:B------:R-:W-:Y:S01]  /*3280*/  FADD.FTZ R106, R106, R148 ;  /* 0x000000946a6a7221 */ /* 0x000fe20000010000 */
[----:B------:R-:W-:Y:S01]  /*3290*/  FFMA.FTZ R78, R170, R148, R78 ;  /* 0x00000094aa4e7223 */ /* 0x000fe2000001004e */
[----:B------:R-:W-:Y:S01]  /*32a0*/  SHF.L.U32 R148, R182, 0x10, RZ ;  /* 0x00000010b6947819 */ /* 0x000fe200000006ff */
[----:B------:R-:W-:Y:S01]  /*32b0*/  FMUL.FTZ R149, R149, R228 ;  /* 0x000000e495957220 */ /* 0x000fe20000410000 */
[----:B------:R-:W-:-:S02]  /*32c0*/  IMAD.U32 R182, R249, 0x10000, RZ ;  /* 0x00010000f9b67824 */ /* 0x000fc400078e00ff */
[----:B------:R-:W-:Y:S01]  /*32d0*/  FADD.FTZ R204, R204, R152 ;  /* 0x00000098cccc7221 */ /* 0x000fe20000010000 */
[----:B------:R-:W-:Y:S01]  /*32e0*/  FFMA.FTZ R205, R153, R152, R205 ;  /* 0x0000009899cd7223 */ /* 0x000fe200000100cd */
[----:B------:R-:W-:Y:S01]  /*32f0*/  FFMA.FTZ R210, R170, R181, R210 ;  /* 0x000000b5aad27223 */ /* 0x000fe200000100d2 */
[----:B------:R-:W-:Y:S01]  /*3300*/  FMUL.FTZ R181, R151, UR24 ;  /* 0x0000001897b57c20 */ /* 0x000fe20008410000 */
[-C--:B------:R-:W-:Y:S01]  /*3310*/  FFMA.FTZ R182, R182, R148.reuse, R149 ;  /* 0x00000094b6b67223 */ /* 0x080fe20000010095 */
[----:B------:R-:W-:Y:S01]  /*3320*/  FADD.FTZ R204, R204, R171 ;  /* 0x000000abcccc7221 */ /* 0x000fe20000010000 */
[----:B------:R-:W-:Y:S01]  /*3330*/  FFMA.FTZ R205, R170, R171, R205 ;  /* 0x000000abaacd7223 */ /* 0x000fe200000100cd */
[----:B------:R-:W-:Y:S01]  /*3340*/  FADD.FTZ R55, R55, R148 ;  /* 0x0000009437377221 */ /* 0x000fe20000010000 */
[----:B------:R-:W-:Y:S01]  /*3350*/  FFMA.FTZ R211, R181, R148, R211 ;  /* 0x00000094b5d37223 */ /* 0x000fe200000100d3 */
[----:B------:R-:W-:Y:S01]  /*3360*/  FADD.FTZ R107, R107, R228 ;  /* 0x000000e46b6b7221 */ /* 0x000fe20000010000 */
[C---:B------:R-:W-:Y:S01]  /*3370*/  FFMA.FTZ R79, R181.reuse, R228, R79 ;  /* 0x000000e4b54f7223 */ /* 0x040fe2000001004f */
[----:B------:R-:W-:Y:S01]  /*3380*/  FADD.FTZ R204, R204, R182 ;  /* 0x000000b6cccc7221 */ /* 0x000fe20000010000 */
[----:B------:R-:W-:-:S07]  /*3390*/  FFMA.FTZ R205, R181, R182, R205 ;  /* 0x000000b6b5cd7223 */ /* 0x000fce00000100cd */
.L_x_2604:
[----:B------:R-:W-:Y:S05]  /*33a0*/  BSYNC.RECONVERGENT B0 ;  /* 0x0000000000007941 */ /* 0x000fea0003800200 */
.L_x_2603:
        /* <DEDUP_REMOVED lines=11> */
[----:B------:R-:W-:Y:S02]  /*3460*/  ISETP.NE.U32.AND P0, PT, RZ, UR18, PT ;  /* 0x00000012ff007c0c */ /* 0x000fe4000bf05070 */
[----:B------:R-:W-:Y:S02]  /*3470*/  ISETP.NE.U32.AND P1, PT, RZ, UR16, PT ;  /* 0x00000010ff007c0c */ /* 0x000fe4000bf25070 */
[----:B------:R-:W-:Y:S02]  /*3480*/  ISETP.NE.AND.EX P0, PT, RZ, UR19, PT, P0 ;  /* 0x00000013ff007c0c */ /* 0x000fe4000bf05300 */
[----:B------:R-:W-:-:S11]  /*3490*/  ISETP.NE.AND.EX P1, PT, RZ, UR17, PT, P1 ;  /* 0x00000011ff007c0c */ /* 0x000fd6000bf25310 */
[----:B------:R-:W0:Y:S08]  /*34a0*/  @P0 LDC.64 R228, c[0x0][0x3b8] ;  /* 0x0000ee00ffe40b82 */ /* 0x000e300000000a00 */
[----:B------:R-:W1:Y:S01]  /*34b0*/  @P1 LDC.64 R230, c[0x0][0x438] ;  /* 0x00010e00ffe61b82 */ /* 0x000e620000000a00 */
[----:B0-----:R-:W-:-:S05]  /*34c0*/  @P0 IMAD.WIDE.U32 R228, R206, 0x4, R228 ;  /* 0x00000004cee40825 */ /* 0x001fca00078e00e4 */
[----:B------:R1:W5:Y:S02]  /*34d0*/  @P0 LDG.E R17, desc[UR10][R228.64] ;  /* 0x0000000ae4110981 */ /* 0x000364000c1e1900 */
[----:B-1----:R-:W-:Y:S02]  /*34e0*/  @P1 IMAD.WIDE.U32 R228, R206, 0x10, R230 ;  /* 0x00000010cee41825 */ /* 0x002fe400078e00e6 */
[----:B------:R-:W0:Y:S03]  /*34f0*/  LDC.64 R230, c[0x0][0x3b0] ;  /* 0x0000ec00ffe67b82 */ /* 0x000e260000000a00 */
[----:B------:R0:W5:Y:S01]  /*3500*/  @P1 LDG.E.128 R136, desc[UR10][R228.64] ;  /* 0x0000000ae4881981 */ /* 0x000162000c1e1d00 */
[----:B------:R-:W-:Y:S01]  /*3510*/  SHF.L.U32 R22, R246, 0x10, RZ ;  /* 0x00000010f6167819 */ /* 0x000fe200000006ff */
[----:B0-----:R-:W-:-:S05]  /*3520*/  IMAD.WIDE.U32 R228, R206, 0x4, R230 ;  /* 0x00000004cee47825 */ /* 0x001fca00078e00e6 */
[----:B------:R3:W5:Y:S01]  /*3530*/  LDG.E R18, desc[UR10][R228.64] ;  /* 0x0000000ae4127981 */ /* 0x000762000c1e1900 */
[----:B------:R-:W-:Y:S01]  /*3540*/  SHF.L.U32 R230, R247, 0x10, RZ ;  /* 0x00000010f7e67819 */ /* 0x000fe200000006ff */
[----:B------:R-:W-:Y:S02]  /*3550*/  VIADD R206, R206, 0x100 ;  /* 0x00000100cece7836 */ /* 0x000fe40000000000 */
[----:B---3--:R-:W-:-:S04]  /*3560*/  IMAD.MOV.U32 R228, RZ, RZ, R150 ;  /* 0x000000ffffe47224 */ /* 0x008fc800078e0096 */
[----:B------:R-:W-:Y:S02]  /*3570*/  IMAD.U32 R228, R228, 0x10000, RZ ;  /* 0x00010000e4e47824 */ /* 0x000fe400078e00ff */
[----:B----4-:R-:W-:Y:S01]  /*3580*/  IMAD.MOV.U32 R21, RZ, RZ, R148 ;  /* 0x000000ffff157224 */ /* 0x010fe200078e0094 */
[----:B------:R-:W-:Y:S01]  /*3590*/  SHF.R.U64 R183, R150, 0x10, R151 ;  /* 0x0000001096b77819 */ /* 0x000fe20000001297 */
[----:B--2---:R-:W-:Y:S02]  /*35a0*/  FADD.FTZ R229, R32, -UR25 ;  /* 0x8000001920e57e21 */ /* 0x004fe40008010000 */
[----:B------:R-:W-:Y:S02]  /*35b0*/  IMAD.U32 R32, R21, 0x10000, RZ ;  /* 0x0001000015207824 */ /* 0x000fe400078e00ff */
[----:B------:R-:W-:Y:S01]  /*35c0*/  FMUL.FTZ R21, R22, R228 ;  /* 0x000000e416157220 */ /* 0x000fe20000410000 */
[----:B------:R-:W-:Y:S01]  /*35d0*/  FMUL.FTZ R22, R229, UR24 ;  /* 0x00000018e5167c20 */ /* 0x000fe20008410000 */
[----:B------:R-:W-:-:S02]  /*35e0*/  FADD.FTZ R56, R56, R32 ;  /* 0x0000002038387221 */ /* 0x000fc40000010000 */
[-C--:B------:R-:W-:Y:S01]  /*35f0*/  FFMA.FTZ R21, R230, R32.reuse, R21 ;  /* 0x00000020e6157223 */ /* 0x080fe20000010015 */
[----:B------:R-:W-:Y:S01]  /*3600*/  SHF.R.U64 R172, R148, 0x10, R149 ;  /* 0x0000001094ac7819 */ /* 0x000fe20000001295 */
[----:B------:R-:W-:Y:S01]  /*3610*/  FFMA.FTZ R200, R22, R32, R200 ;  /* 0x0000002016c87223 */ /* 0x000fe200000100c8 */
[----:B------:R-:W-:Y:S01]  /*3620*/  SHF.L.U32 R32, R244, 0x10, RZ ;  /* 0x00000010f4207819 */ /* 0x000fe200000006ff */
[----:B------:R-:W-:Y:S02]  /*3630*/  IMAD.U32 R183, R183, 0x10000, RZ ;  /* 0x00010000b7b77824 */ /* 0x000fe400078e00ff */
[----:B------:R-:W-:Y:S01]  /*3640*/  FADD.FTZ R33, R33, -UR25 ;  /* 0x8000001921217e21 */ /* 0x000fe20008010000 */
[----:B------:R-:W-:Y:S01]  /*3650*/  FADD.FTZ R108, R108, R228 ;  /* 0x000000e46c6c7221 */ /* 0x000fe20000010000 */
[----:B------:R-:W-:Y:S01]  /*3660*/  FFMA.FTZ R80, R22, R228, R80 ;  /* 0x000000e416507223 */ /* 0x000fe20000010050 */
[----:B------:R-:W-:Y:S01]  /*3670*/  SHF.L.U32 R228, R245, 0x10, RZ ;  /* 0x00000010f5e47819 */ /* 0x000fe200000006ff */
[----:B------:R-:W-:-:S02]  /*3680*/  IMAD.U32 R172, R172, 0x10000, RZ ;  /* 0x00010000acac7824 */ /* 0x000fc400078e00ff */
[----:B------:R-:W-:Y:S01]  /*3690*/  FMUL.FTZ R32, R32, R183 ;  /* 0x000000b720207220 */ /* 0x000fe20000410000 */
[----:B------:R-:W-:Y:S01]  /*36a0*/  FMUL.FTZ R33, R33, UR24 ;  /* 0x0000001821217c20 */ /* 0x000fe20008410000 */
[----:B------:R-:W-:Y:S01]  /*36b0*/  MOV R150, R151 ;  /* 0x0000009700967202 */ /* 0x000fe20000000f00 */
[----:B------:R-:W-:Y:S01]  /*36c0*/  FADD.FTZ R57, R57, R172 ;  /* 0x000000ac39397221 */ /* 0x000fe20000010000 */
[-C--:B------:R-:W-:Y:S01]  /*36d0*/  FFMA.FTZ R32, R228, R172.reuse, R32 ;  /* 0x000000ace4207223 */ /* 0x080fe20000010020 */
[----:B------:R-:W-:Y:S01]  /*36e0*/  FFMA.FTZ R201, R33, R172, R201 ;  /* 0x000000ac21c97223 */ /* 0x000fe200000100c9 */
[----:B------:R-:W-:Y:S01]  /*36f0*/  MOV R148, R149 ;  /* 0x0000009500947202 */ /* 0x000fe20000000f00 */
[----:B------:R-:W-:Y:S01]  /*3700*/  IMAD.U32 R150, R150, 0x10000, RZ ;  /* 0x0001000096967824 */ /* 0x000fe200078e00ff */
[----:B------:R-:W-:Y:S01]  /*3710*/  SHF.L.U32 R172, R242, 0x10, RZ ;  /* 0x00000010f2ac7819 */ /* 0x000fe200000006ff */
[----:B------:R-:W-:Y:S01]  /*3720*/  FADD.FTZ R34, R34, -UR25 ;  /* 0x8000001922227e21 */ /* 0x000fe20008010000 */
[----:B------:R-:W-:Y:S01]  /*3730*/  FADD.FTZ R109, R109, R183 ;  /* 0x000000b76d6d7221 */ /* 0x000fe20000010000 */
[----:B------:R-:W-:Y:S01]  /*3740*/  FFMA.FTZ R81, R33, R183, R81 ;  /* 0x000000b721517223 */ /* 0x000fe20000010051 */
[----:B------:R-:W-:Y:S01]  /*3750*/  SHF.L.U32 R183, R243, 0x10, RZ ;  /* 0x00000010f3b77819 */ /* 0x000fe200000006ff */
[----:B------:R-:W-:-:S02]  /*3760*/  IMAD.U32 R148, R148, 0x10000, RZ ;  /* 0x0001000094947824 */ /* 0x000fc400078e00ff */
[----:B------:R-:W-:Y:S01]  /*3770*/  FMUL.FTZ R172, R172, R150 ;  /* 0x00000096acac7220 */ /* 0x000fe20000410000 */
[----:B------:R-:W-:Y:S01]  /*3780*/  FMUL.FTZ R34, R34, UR24 ;  /* 0x0000001822227c20 */ /* 0x000fe20008410000 */
[----:B------:R-:W-:Y:S01]  /*3790*/  SHF.R.U32.HI R151, RZ, 0x10, R151 ;  /* 0x00000010ff977819 */ /* 0x000fe20000011697 */
[----:B------:R-:W-:Y:S01]  /*37a0*/  FADD.FTZ R58, R58, R148 ;  /* 0x000000943a3a7221 */ /* 0x000fe20000010000 */
[-C--:B------:R-:W-:Y:S01]  /*37b0*/  FFMA.FTZ R172, R183, R148.reuse, R172 ;  /* 0x00000094b7ac7223 */ /* 0x080fe200000100ac */
[----:B------:R-:W-:Y:S01]  /*37c0*/  FFMA.FTZ R202, R34, R148, R202 ;  /* 0x0000009422ca7223 */ /* 0x000fe200000100ca */
[----:B------:R-:W-:Y:S01]  /*37d0*/  SHF.R.U32.HI R149, RZ, 0x10, R149 ;  /* 0x00000010ff957819 */ /* 0x000fe20000011695 */
[----:B------:R-:W-:Y:S01]  /*37e0*/  IMAD.U32 R151, R151, 0x10000, RZ ;  /* 0x0001000097977824 */ /* 0x000fe200078e00ff */
[----:B------:R-:W-:Y:S01]  /*37f0*/  SHF.L.U32 R148, R240, 0x10, RZ ;  /* 0x00000010f0947819 */ /* 0x000fe200000006ff */
[----:B------:R-:W-:Y:S01]  /*3800*/  FADD.FTZ R204, R204, R21 ;  /* 0x00000015cccc7221 */ /* 0x000fe20000010000 */
[----:B------:R-:W-:Y:S01]  /*3810*/  FFMA.FTZ R205, R22, R21, R205 ;  /* 0x0000001516cd7223 */ /* 0x000fe200000100cd */
[----:B------:R-:W-:Y:S01]  /*3820*/  SHF.L.U32 R183, R241, 0x10, RZ ;  /* 0x00000010f1b77819 */ /* 0x000fe200000006ff */
[----:B------:R-:W-:Y:S01]  /*3830*/  FADD.FTZ R35, R35, -UR25 ;  /* 0x8000001923237e21 */ /* 0x000fe20008010000 */
[----:B------:R-:W-:-:S02]  /*3840*/  IMAD.U32 R149, R149, 0x10000, RZ ;  /* 0x0001000095957824 */ /* 0x000fc400078e00ff */
[----:B------:R-:W-:Y:S01]  /*3850*/  FMUL.FTZ R148, R148, R151 ;  /* 0x0000009794947220 */ /* 0x000fe20000410000 */
[----:B------:R-:W-:Y:S01]  /*3860*/  FADD.FTZ R204, R204, R32 ;  /* 0x00000020cccc7221 */ /* 0x000fe20000010000 */
        /* <DEDUP_REMOVED lines=13> */
.L_x_2606:
[----:B------:R-:W-:Y:S05]  /*3940*/  BSYNC.RECONVERGENT B0 ;  /* 0x0000000000007941 */ /* 0x000fea0003800200 */
.L_x_2605:
        /* <DEDUP_REMOVED lines=15> */
[----:B------:R-:W0:Y:S02]  /*3a40*/  @P0 LDC.64 R188, c[0x0][0x438] ;  /* 0x00010e00ffbc0b82 */ /* 0x000e240000000a00 */
[----:B0-----:R-:W-:-:S05]  /*3a50*/  @P0 IMAD.WIDE.U32 R188, R206, 0x10, R188 ;  /* 0x00000010cebc0825 */ /* 0x001fca00078e00bc */
[----:B------:R0:W5:Y:S01]  /*3a60*/  @P0 LDG.E.128 R140, desc[UR10][R188.64] ;  /* 0x0000000abc8c0981 */ /* 0x000162000c1e1d00 */
        /* <DEDUP_REMOVED lines=8> */
[----:B------:R-:W-:Y:S01]  /*3af0*/  IMAD.U32 R230, R239, 0x10000, RZ ;  /* 0x00010000efe67824 */ /* 0x000fe200078e00ff */
[----:B---3--:R-:W-:Y:S02]  /*3b00*/  MOV R229, R184 ;  /* 0x000000b800e57202 */ /* 0x008fe40000000f00 */
[----:B0-----:R-:W-:Y:S02]  /*3b10*/  SHF.R.U64 R189, R184, 0x10, R185 ;  /* 0x00000010b8bd7819 */ /* 0x001fe400000012b9 */
[----:B----4-:R-:W-:Y:S01]  /*3b20*/  MOV R184, R186 ;  /* 0x000000ba00b87202 */ /* 0x010fe20000000f00 */
[--C-:B-1----:R-:W-:Y:S01]  /*3b30*/  IMAD.MOV.U32 R191, RZ, RZ, R187.reuse ;  /* 0x000000ffffbf7224 */ /* 0x102fe200078e00bb */
[--C-:B------:R-:W-:Y:S02]  /*3b40*/  SHF.R.U64 R186, R186, 0x10, R187.reuse ;  /* 0x00000010baba7819 */ /* 0x100fe400000012bb */
[----:B------:R-:W-:-:S02]  /*3b50*/  SHF.R.U32.HI R206, RZ, 0x10, R187 ;  /* 0x00000010ffce7819 */ /* 0x000fc400000116bb */
[----:B------:R-:W-:Y:S01]  /*3b60*/  SHF.L.U32 R187, R184, 0x10, RZ ;  /* 0x00000010b8bb7819 */ /* 0x000fe200000006ff */
[----:B------:R-:W-:Y:S02]  /*3b70*/  IMAD.U32 R184, R238, 0x10000, RZ ;  /* 0x00010000eeb87824 */ /* 0x000fe400078e00ff */
[----:B--2---:R-:W-:Y:S01]  /*3b80*/  FADD.FTZ R148, R148, -UR25 ;  /* 0x8000001994947e21 */ /* 0x004fe20008010000 */
[--C-:B------:R-:W-:Y:S01]  /*3b90*/  IMAD.MOV.U32 R188, RZ, RZ, R185.reuse ;  /* 0x000000ffffbc7224 */ /* 0x100fe200078e00b9 */
[----:B------:R-:W-:Y:S01]  /*3ba0*/  SHF.R.U32.HI R190, RZ, 0x10, R185 ;  /* 0x00000010ffbe7819 */ /* 0x000fe200000116b9 */
[----:B------:R-:W-:Y:S01]  /*3bb0*/  FMUL.FTZ R184, R184, R187 ;  /* 0x000000bbb8b87220 */ /* 0x000fe20000410000 */
[----:B------:R-:W-:Y:S01]  /*3bc0*/  SHF.L.U32 R229, R229, 0x10, RZ ;  /* 0x00000010e5e57819 */ /* 0x000fe200000006ff */
[----:B------:R-:W-:Y:S01]  /*3bd0*/  FMUL.FTZ R185, R148, UR24 ;  /* 0x0000001894b97c20 */ /* 0x000fe20008410000 */
[----:B------:R-:W-:Y:S01]  /*3be0*/  SHF.L.U32 R148, R186, 0x10, RZ ;  /* 0x00000010ba947819 */ /* 0x000fe200000006ff */
[----:B------:R-:W-:Y:S01]  /*3bf0*/  FADD.FTZ R149, R149, -UR25 ;  /* 0x8000001995957e21 */ /* 0x000fe20008010000 */
[----:B------:R-:W-:-:S02]  /*3c00*/  IMAD.U32 R186, R236, 0x10000, RZ ;  /* 0x00010000ecba7824 */ /* 0x000fc400078e00ff */
[----:B------:R-:W-:Y:S01]  /*3c10*/  FADD.FTZ R112, R112, R187 ;  /* 0x000000bb70707221 */ /* 0x000fe20000010000 */
[C---:B------:R-:W-:Y:S01]  /*3c20*/  FFMA.FTZ R84, R185.reuse, R187, R84 ;  /* 0x000000bbb9547223 */ /* 0x040fe20000010054 */
[-C--:B------:R-:W-:Y:S01]  /*3c30*/  FFMA.FTZ R184, R230, R229.reuse, R184 ;  /* 0x000000e5e6b87223 */ /* 0x080fe200000100b8 */
[----:B------:R-:W-:Y:S01]  /*3c40*/  FADD.FTZ R60, R60, R229 ;  /* 0x000000e53c3c7221 */ /* 0x000fe20000010000 */
[----:B------:R-:W-:Y:S01]  /*3c50*/  FFMA.FTZ R196, R185, R229, R196 ;  /* 0x000000e5b9c47223 */ /* 0x000fe200000100c4 */
[----:B------:R-:W-:Y:S01]  /*3c60*/  SHF.L.U32 R189, R189, 0x10, RZ ;  /* 0x00000010bdbd7819 */ /* 0x000fe200000006ff */
[----:B------:R-:W-:Y:S01]  /*3c70*/  FMUL.FTZ R187, R149, UR24 ;  /* 0x0000001895bb7c20 */ /* 0x000fe20008410000 */
[----:B------:R-:W-:Y:S01]  /*3c80*/  FMUL.FTZ R186, R186, R148 ;  /* 0x00000094baba7220 */ /* 0x000fe20000410000 */
[----:B------:R-:W-:Y:S01]  /*3c90*/  IMAD.U32 R229, R237, 0x10000, RZ ;  /* 0x00010000ede57824 */ /* 0x000fe200078e00ff */
[----:B------:R-:W-:Y:S01]  /*3ca0*/  SHF.L.U32 R191, R191, 0x10, RZ ;  /* 0x00000010bfbf7819 */ /* 0x000fe200000006ff */
[----:B------:R-:W-:-:S02]  /*3cb0*/  IMAD.U32 R149, R234, 0x10000, RZ ;  /* 0x00010000ea957824 */ /* 0x000fc400078e00ff */
[----:B------:R-:W-:Y:S01]  /*3cc0*/  FADD.FTZ R113, R113, R148 ;  /* 0x0000009471717221 */ /* 0x000fe20000010000 */
[----:B------:R-:W-:Y:S01]  /*3cd0*/  FFMA.FTZ R85, R187, R148, R85 ;  /* 0x00000094bb557223 */ /* 0x000fe20000010055 */
[-C--:B------:R-:W-:Y:S01]  /*3ce0*/  FFMA.FTZ R186, R229, R189.reuse, R186 ;  /* 0x000000bde5ba7223 */ /* 0x080fe200000100ba */
[----:B------:R-:W-:Y:S01]  /*3cf0*/  FADD.FTZ R61, R61, R189 ;  /* 0x000000bd3d3d7221 */ /* 0x000fe20000010000 */
[----:B------:R-:W-:Y:S01]  /*3d00*/  FFMA.FTZ R197, R187, R189, R197 ;  /* 0x000000bdbbc57223 */ /* 0x000fe200000100c5 */
[----:B------:R-:W-:Y:S01]  /*3d10*/  FADD.FTZ R150, R150, -UR25 ;  /* 0x8000001996967e21 */ /* 0x000fe20008010000 */
[----:B------:R-:W-:Y:S01]  /*3d20*/  SHF.L.U32 R148, R188, 0x10, RZ ;  /* 0x00000010bc947819 */ /* 0x000fe200000006ff */
[----:B------:R-:W-:Y:S01]  /*3d30*/  FMUL.FTZ R149, R149, R191 ;  /* 0x000000bf95957220 */ /* 0x000fe20000410000 */
[----:B------:R-:W-:Y:S02]  /*3d40*/  IMAD.U32 R189, R235, 0x10000, RZ ;  /* 0x00010000ebbd7824 */ /* 0x000fe400078e00ff */
[----:B------:R-:W-:Y:S01]  /*3d50*/  FMUL.FTZ R188, R150, UR24 ;  /* 0x0000001896bc7c20 */ /* 0x000fe20008410000 */
[----:B------:R-:W-:Y:S01]  /*3d60*/  SHF.L.U32 R206, R206, 0x10, RZ ;  /* 0x00000010cece7819 */ /* 0x000fe200000006ff */
[----:B------:R-:W-:Y:S01]  /*3d70*/  FADD.FTZ R204, R204, R184 ;  /* 0x000000b8cccc7221 */ /* 0x000fe20000010000 */
[----:B------:R-:W-:Y:S01]  /*3d80*/  FFMA.FTZ R189, R189, R148, R149 ;  /* 0x00000094bdbd7223 */ /* 0x000fe20000010095 */
[----:B------:R-:W-:-:S02]  /*3d90*/  IMAD.U32 R149, R232, 0x10000, RZ ;  /* 0x00010000e8957824 */ /* 0x000fc400078e00ff */
[----:B------:R-:W-:Y:S01]  /*3da0*/  FFMA.FTZ R205, R185, R184, R205 ;  /* 0x000000b8b9cd7223 */ /* 0x000fe200000100cd */
[----:B------:R-:W-:Y:S01]  /*3db0*/  FADD.FTZ R62, R62, R148 ;  /* 0x000000943e3e7221 */ /* 0x000fe20000010000 */
[----:B------:R-:W-:Y:S01]  /*3dc0*/  FFMA.FTZ R198, R188, R148, R198 ;  /* 0x00000094bcc67223 */ /* 0x000fe200000100c6 */
[----:B------:R-:W-:Y:S01]  /*3dd0*/  FADD.FTZ R114, R114, R191 ;  /* 0x000000bf72727221 */ /* 0x000fe20000010000 */
[----:B------:R-:W-:Y:S01]  /*3de0*/  FFMA.FTZ R86, R188, R191, R86 ;  /* 0x000000bfbc567223 */ /* 0x000fe20000010056 */
[----:B------:R-:W-:Y:S01]  /*3df0*/  SHF.L.U32 R148, R190, 0x10, RZ ;  /* 0x00000010be947819 */ /* 0x000fe200000006ff */
[----:B------:R-:W-:Y:S01]  /*3e00*/  FADD.FTZ R151, R151, -UR25 ;  /* 0x8000001997977e21 */ /* 0x000fe20008010000 */
[----:B------:R-:W-:Y:S01]  /*3e10*/  FMUL.FTZ R149, R149, R206 ;  /* 0x000000ce95957220 */ /* 0x000fe20000410000 */
[----:B------:R-:W-:Y:S02]  /*3e20*/  IMAD.U32 R191, R233, 0x10000, RZ ;  /* 0x00010000e9bf7824 */ /* 0x000fe400078e00ff */
        /* <DEDUP_REMOVED lines=12> */
.L_x_2608:
[----:B------:R-:W-:Y:S05]  /*3ef0*/  BSYNC.RECONVERGENT B0 ;  /* 0x0000000000007941 */ /* 0x000fea0003800200 */
.L_x_2607:
        /* <DEDUP_REMOVED lines=32> */
.L_x_2610:
[----:B------:R-:W-:Y:S05]  /*4100*/  BSYNC.RECONVERGENT B0 ;  /* 0x0000000000007941 */ /* 0x000fea0003800200 */
.L_x_2609:
        /* <DEDUP_REMOVED lines=47> */
[----:B------:R-:W-:-:S04]  /*4400*/  UISETP.NE.U32.AND UP0, UPT, UR16, URZ, UPT ;  /* 0x000000ff1000728c */ /* 0x000fc8000bf05070 */
[----:B------:R-:W-:-:S09]  /*4410*/  UISETP.NE.AND.EX UP0, UPT, UR17, URZ, UPT, UP0 ;  /* 0x000000ff1100728c */ /* 0x000fd2000bf05300 */
[----:B------:R-:W-:Y:S05]  /*4420*/  BRA.U UP0, `(.L_x_2614) ;  /* 0x0000000500147547 */ /* 0x000fea000b800000 */
[----:B------:R-:W-:-:S04]  /*4430*/  UISETP.NE.U32.AND UP0, UPT, UR4, URZ, UPT ;  /* 0x000000ff0400728c */ /* 0x000fc8000bf05070 */
[----:B------:R-:W-:-:S09]  /*4440*/  UISETP.NE.AND.EX UP0, UPT, UR5, URZ, UPT, UP0 ;  /* 0x000000ff0500728c */ /* 0x000fd2000bf05300 */
[----:B------:R-:W-:Y:S05]  /*4450*/  BRA.U UP0, `(.L_x_2615) ;  /* 0x0000000100847547 */ /* 0x000fea000b800000 */
[----:B------:R-:W-:Y:S02]  /*4460*/  MOV R148, UR6 ;  /* 0x0000000600947c02 */ /* 0x000fe40008000f00 */
        /* <DEDUP_REMOVED lines=32> */
.L_x_2615:
        /* <DEDUP_REMOVED lines=9> */
[----:B------:R-:W-:Y:S01]  /*4700*/  FMUL.FTZ R144, R144, UR24 ;  /* 0x0000001890907c20 */ /* 0x000fe20008410000 */
[----:B------:R-:W-:Y:S01]  /*4710*/  FMUL.FTZ R145, R145, UR24 ;  /* 0x0000001891917c20 */ /* 0x000fe20008410000 */
[----:B------:R-:W-:Y:S02]  /*4720*/  FADD.FTZ R146, R163, -R146 ;  /* 0x80000092a3927221 */ /* 0x000fe40000010000 */
[----:B------:R-:W-:Y:S01]  /*4730*/  FMUL.FTZ R147, R144, UR23 ;  /* 0x0000001790937c20 */ /* 0x000fe20008410000 */
[----:B------:R-:W-:Y:S01]  /*4740*/  FMUL.FTZ R150, R145, UR23 ;  /* 0x0000001791967c20 */ /* 0x000fe20008410000 */
[----:B------:R-:W-:-:S03]  /*4750*/  FMUL.FTZ R146, R146, UR24 ;  /* 0x0000001892927c20 */ /* 0x000fc60008410000 */
[----:B------:R-:W-:Y:S01]  /*4760*/  FSEL R147, R147, RZ, P0 ;  /* 0x000000ff93937208 */ /* 0x000fe20000000000 */
[----:B------:R-:W-:Y:S01]  /*4770*/  FMUL.FTZ R149, R146, UR23 ;  /* 0x0000001792957c20 */ /* 0x000fe20008410000 */
[----:B------:R-:W-:-:S04]  /*4780*/  LOP3.LUT P0, RZ, R8, 0xff00, RZ, 0xc0, !PT ;  /* 0x0000ff0008ff7812 */ /* 0x000fc8000780c0ff */
[----:B------:R-:W-:Y:S02]  /*4790*/  FSEL R150, R150, RZ, P0 ;  /* 0x000000ff96967208 */ /* 0x000fe40000000000 */
[----:B------:R-:W-:Y:S02]  /*47a0*/  LOP3.LUT P0, RZ, R8, 0xff0000, RZ, 0xc0, !PT ;  /* 0x00ff000008ff7812 */ /* 0x000fe4000780c0ff */
[----:B------:R-:W-:Y:S01]  /*47b0*/  F2FP.BF16.F32.PACK_AB R150, R150, R147 ;  /* 0x000000939696723e */ /* 0x000fe200000010ff */
[----:B------:R-:W-:Y:S01]  /*47c0*/  IMAD.U32 R147, RZ, RZ, UR6 ;  /* 0x00000006ff937e24 */ /* 0x000fe2000f8e00ff */
[----:B------:R-:W-:Y:S02]  /*47d0*/  FSEL R149, R149, RZ, P0 ;  /* 0x000000ff95957208 */ /* 0x000fe40000000000 */
[----:B------:R-:W-:Y:S01]  /*47e0*/  ISETP.GE.U32.AND P0, PT, R8, 0x1000000, PT ;  /* 0x010000000800780c */ /* 0x000fe20003f06070 */
        /* <DEDUP_REMOVED lines=9> */
.L_x_2614:
[----:B------:R-:W-:-:S04]  /*4880*/  UISETP.NE.U32.AND UP0, UPT, UR4, URZ, UPT ;  /* 0x000000ff0400728c */ /* 0x000fc8000bf05070 */
[----:B------:R-:W-:-:S09]  /*4890*/  UISETP.NE.AND.EX UP0, UPT, UR5, URZ, UPT, UP0 ;  /* 0x000000ff0500728c */ /* 0x000fd2000bf05300 */
[----:B------:R-:W-:Y:S05]  /*48a0*/  BRA.U UP0, `(.L_x_2617) ;  /* 0x0000000100847547 */ /* 0x000fea000b800000 */
[----:B------:R-:W-:Y:S02]  /*48b0*/  MOV R148, UR6 ;  /* 0x0000000600947c02 */ /* 0x000fe40008000f00 */
[----:B-----5:R-:W-:-:S03]  /*48c0*/  LOP3.LUT P0, RZ, R8, 0xff, RZ, 0xc0, !PT ;  /* 0x000000ff08ff7812 */ /* 0x020fc6000780c0ff */
[----:B------:R-:W-:-:S04]  /*48d0*/  FFMA.FTZ R148, R0, R148, UR7 ;  /* 0x0000000700947e23 */ /* 0x000fc80008010094 */
[----:B------:R-:W-:-:S04]  /*48e0*/  FADD.FTZ R148, R31, -R148 ;  /* 0x800000941f947221 */ /* 0x000fc80000010000 */
[----:B------:R-:W-:-:S04]  /*48f0*/  FFMA.FTZ R148, R148, UR24, R116 ;  /* 0x0000001894947c23 */ /* 0x000fc80008010074 */
[----:B------:R-:W-:-:S05]  /*4900*/  FMUL.FTZ R148, R148, UR23 ;  /* 0x0000001794947c20 */ /* 0x000fca0008410000 */
[----:B------:R-:W-:Y:S01]  /*4910*/  FSEL R150, R148, RZ, P0 ;  /* 0x000000ff94967208 */ /* 0x000fe20000000000 */
[----:B------:R-:W-:Y:S01]  /*4920*/  IMAD.U32 R148, RZ, RZ, UR6 ;  /* 0x00000006ff947e24 */ /* 0x000fe2000f8e00ff */
[----:B------:R-:W-:-:S03]  /*4930*/  LOP3.LUT P0, RZ, R8, 0xff00, RZ, 0xc0, !PT ;  /* 0x0000ff0008ff7812 */ /* 0x000fc6000780c0ff */
[----:B------:R-:W-:-:S04]  /*4940*/  FFMA.FTZ R148, R161, R148, UR7 ;  /* 0x00000007a1947e23 */ /* 0x000fc80008010094 */
[----:B------:R-:W-:-:S04]  /*4950*/  FADD.FTZ R148, R160, -R148 ;  /* 0x80000094a0947221 */ /* 0x000fc80000010000 */
[----:B------:R-:W-:-:S04]  /*4960*/  FFMA.FTZ R148, R148, UR24, R117 ;  /* 0x0000001894947c23 */ /* 0x000fc80008010075 */
[----:B------:R-:W-:-:S05]  /*4970*/  FMUL.FTZ R148, R148, UR23 ;  /* 0x0000001794947c20 */ /* 0x000fca0008410000 */
        /* <DEDUP_REMOVED lines=8> */
[----:B------:R-:W-:Y:S01]  /*4a00*/  FSEL R149, R148, RZ, P0 ;  /* 0x000000ff94957208 */ /* 0x000fe20000000000 */
[----:B------:R-:W-:Y:S01]  /*4a10*/  IMAD.U32 R148, RZ, RZ, UR6 ;  /* 0x00000006ff947e24 */ /* 0x000fe2000f8e00ff */
        /* <DEDUP_REMOVED lines=10> */
.L_x_2617:
        /* <DEDUP_REMOVED lines=9> */
[----:B------:R-:W-:Y:S01]  /*4b50*/  FFMA.FTZ R144, R144, UR24, R116 ;  /* 0x0000001890907c23 */ /* 0x000fe20008010074 */
[----:B------:R-:W-:Y:S01]  /*4b60*/  FFMA.FTZ R145, R145, UR24, R117 ;  /* 0x0000001891917c23 */ /* 0x000fe20008010075 */
[----:B------:R-:W-:Y:S02]  /*4b70*/  FADD.FTZ R146, R163, -R146 ;  /* 0x80000092a3927221 */ /* 0x000fe40000010000 */
[----:B------:R-:W-:Y:S01]  /*4b80*/  FMUL.FTZ R147, R144, UR23 ;  /* 0x0000001790937c20 */ /* 0x000fe20008410000 */
[----:B------:R-:W-:Y:S01]  /*4b90*/  FMUL.FTZ R150, R145, UR23 ;  /* 0x0000001791967c20 */ /* 0x000fe20008410000 */
[----:B------:R-:W-:-:S03]  /*4ba0*/  FFMA.FTZ R146, R146, UR24, R118 ;  /* 0x0000001892927c23 */ /* 0x000fc60008010076 */
        /* <DEDUP_REMOVED lines=18> */
.L_x_2613:
[----:B------:R-:W-:-:S04]  /*4cd0*/  UISETP.NE.U32.AND UP0, UPT, UR16, URZ, UPT ;  /* 0x000000ff1000728c */ /* 0x000fc8000bf05070 */
[----:B------:R-:W-:-:S09]  /*4ce0*/  UISETP.NE.AND.EX UP0, UPT, UR17, URZ, UPT, UP0 ;  /* 0x000000ff1100728c */ /* 0x000fd2000bf05300 */
[----:B------:R-:W-:Y:S05]  /*4cf0*/  BRA.U UP0, `(.L_x_2618) ;  /* 0x0000000500747547 */ /* 0x000fea000b800000 */
[----:B------:R-:W-:-:S04]  /*4d00*/  UISETP.NE.U32.AND UP0, UPT, UR4, URZ, UPT ;  /* 0x000000ff0400728c */ /* 0x000fc8000bf05070 */
[----:B------:R-:W-:-:S09]  /*4d10*/  UISETP.NE.AND.EX UP0, UPT, UR5, URZ, UPT, UP0 ;  /* 0x000000ff0500728c */ /* 0x000fd2000bf05300 */
[----:B------:R-:W-:Y:S05]  /*4d20*/  BRA.U UP0, `(.L_x_2619) ;  /* 0x0000000100b47547 */ /* 0x000fea000b800000 */
        /* <DEDUP_REMOVED lines=8> */
[----:B------:R-:W-:Y:S01]  /*4db0*/  FMUL.FTZ R148, R4, UR23 ;  /* 0x0000001704947c20 */ /* 0x000fe20008410000 */
        /* <DEDUP_REMOVED lines=27> */
[----:B------:R-:W-:-:S03]  /*4f70*/  FMUL.FTZ R4, R4, UR24 ;  /* 0x0000001804047c20 */ /* 0x000fc60008410000 */
        /* <DEDUP_REMOVED lines=8> */
.L_x_2619:
        /* <DEDUP_REMOVED lines=15> */
[----:B------:R-:W-:Y:S01]  /*50f0*/  LOP3.LUT P0, RZ, R8, 0xff00, RZ, 0xc0, !PT ;  /* 0x0000ff0008ff7812 */ /* 0x000fe2000780c0ff */
[----:B------:R-:W-:Y:S01]  /*5100*/  FFMA.FTZ R4, R162, R4, UR7 ;  /* 0x00000007a2047e23 */ /* 0x000fe20008010004 */
[----:B------:R-:W-:Y:S01]  /*5110*/  F2FP.BF16.F32.PACK_AB R150, R150, R15 ;  /* 0x0000000f9696723e */ /* 0x000fe200000010ff */
[----:B------:R-:W-:Y:S01]  /*5120*/  IMAD.U32 R15, RZ, RZ, UR6 ;  /* 0x00000006ff0f7e24 */ /* 0x000fe2000f8e00ff */
[----:B------:R-:W-:Y:S01]  /*5130*/  FSEL R148, R6, RZ, P0 ;  /* 0x000000ff06947208 */ /* 0x000fe20000000000 */
[----:B------:R-:W-:Y:S01]  /*5140*/  FADD.FTZ R4, R163, -R4 ;  /* 0x80000004a3047221 */ /* 0x000fe20000010000 */
[----:B------:R-:W-:Y:S01]  /*5150*/  LOP3.LUT P0, RZ, R7, 0xff00, RZ, 0xc0, !PT ;  /* 0x0000ff0007ff7812 */ /* 0x000fe2000780c0ff */
[----:B------:R-:W-:-:S02]  /*5160*/  FFMA.FTZ R15, R173, R15, UR7 ;  /* 0x00000007ad0f7e23 */ /* 0x000fc4000801000f */
[----:B------:R-:W-:Y:S01]  /*5170*/  FMUL.FTZ R146, R4, UR24 ;  /* 0x0000001804927c20 */ /* 0x000fe20008410000 */
[----:B------:R-:W-:Y:S01]  /*5180*/  FSEL R6, R6, RZ, P0 ;  /* 0x000000ff06067208 */ /* 0x000fe20000000000 */
[----:B------:R-:W-:Y:S01]  /*5190*/  FADD.FTZ R147, R174, -R15 ;  /* 0x8000000fae937221 */ /* 0x000fe20000010000 */
[----:B------:R-:W-:Y:S01]  /*51a0*/  LOP3.LUT P0, RZ, R8, 0xff0000, RZ, 0xc0, !PT ;  /* 0x00ff000008ff7812 */ /* 0x000fe2000780c0ff */
[----:B------:R-:W-:Y:S01]  /*51b0*/  FMUL.FTZ R4, R146, UR23 ;  /* 0x0000001792047c20 */ /* 0x000fe20008410000 */
[----:B------:R-:W-:Y:S01]  /*51c0*/  F2FP.BF16.F32.PACK_AB R148, R6, R148 ;  /* 0x000000940694723e */ /* 0x000fe200000010ff */
[----:B------:R-:W-:-:S03]  /*51d0*/  FMUL.FTZ R147, R147, UR24 ;  /* 0x0000001893937c20 */ /* 0x000fc60008410000 */
[----:B------:R-:W-:Y:S02]  /*51e0*/  FSEL R149, R4, RZ, P0 ;  /* 0x000000ff04957208 */ /* 0x000fe40000000000 */
[----:B------:R-:W-:Y:S02]  /*51f0*/  LOP3.LUT P0, RZ, R7, 0xff0000, RZ, 0xc0, !PT ;  /* 0x00ff000007ff7812 */ /* 0x000fe4000780c0ff */
[----:B------:R-:W-:Y:S02]  /*5200*/  PRMT R15, R148, 0x7632, R15 ;  /* 0x00007632940f7816 */ /* 0x000fe4000000000f */
[----:B------:R-:W-:Y:S02]  /*5210*/  FSEL R4, R4, RZ, P0 ;  /* 0x000000ff04047208 */ /* 0x000fe40000000000 */
[----:B------:R-:W-:Y:S02]  /*5220*/  ISETP.GE.U32.AND P0, PT, R8, 0x1000000, PT ;  /* 0x010000000800780c */ /* 0x000fe40003f06070 */
[----:B------:R-:W-:Y:S01]  /*5230*/  F2FP.BF16.F32.PACK_AB R149, R4, R149 ;  /* 0x000000950495723e */ /* 0x000fe200000010ff */
[----:B------:R-:W-:-:S03]  /*5240*/  FMUL.FTZ R4, R147, UR23 ;  /* 0x0000001793047c20 */ /* 0x000fc60008410000 */
[----:B------:R-:W-:Y:S02]  /*5250*/  PRMT R16, R149, 0x7632, R16 ;  /* 0x0000763295107816 */ /* 0x000fe40000000010 */
[----:B------:R-:W-:Y:S02]  /*5260*/  FSEL R151, R4, RZ, P0 ;  /* 0x000000ff04977208 */ /* 0x000fe40000000000 */
[----:B------:R-:W-:-:S04]  /*5270*/  ISETP.GE.U32.AND P0, PT, R7, 0x1000000, PT ;  /* 0x010000000700780c */ /* 0x000fc80003f06070 */
[----:B------:R-:W-:-:S04]  /*5280*/  FSEL R4, R4, RZ, P0 ;  /* 0x000000ff04047208 */ /* 0x000fc80000000000 */
[----:B------:R-:W-:Y:S02]  /*5290*/  F2FP.BF16.F32.PACK_AB R151, R4, R151 ;  /* 0x000000970497723e */ /* 0x000fe400000010ff */
[----:B------:R-:W-:Y:S02]  /*52a0*/  PRMT R4, R150, 0x7632, R4 ;  /* 0x0000763296047816 */ /* 0x000fe40000000004 */
[----:B------:R-:W-:Y:S01]  /*52b0*/  PRMT R6, R151, 0x7632, R6 ;  /* 0x0000763297067816 */ /* 0x000fe20000000006 */
[----:B------:R-:W-:Y:S06]  /*52c0*/  BRA `(.L_x_2616) ;  /* 0x0000000400707947 */ /* 0x000fec0003800000 */
.L_x_2618:
        /* <DEDUP_REMOVED lines=9> */
[----:B------:R-:W-:Y:S01]  /*5360*/  FFMA.FTZ R4, R4, UR24, R117 ;  /* 0x0000001804047c23 */ /* 0x000fe20008010075 */
[----:B------:R-:W-:-:S03]  /*5370*/  FADD.FTZ R6, R174, -R6 ;  /* 0x80000006ae067221 */ /* 0x000fc60000010000 */
[----:B------:R-:W-:Y:S01]  /*5380*/  FMUL.FTZ R148, R4, UR23 ;  /* 0x0000001704947c20 */ /* 0x000fe20008410000 */
[----:B------:R-:W-:Y:S02]  /*5390*/  IMAD.U32 R4, RZ, RZ, UR6 ;  /* 0x00000006ff047e24 */ /* 0x000fe4000f8e00ff */
[----:B------:R-:W-:Y:S02]  /*53a0*/  FFMA.FTZ R6, R6, UR24, R119 ;  /* 0x0000001806067c23 */ /* 0x000fe40008010077 */
[----:B------:R-:W-:Y:S01]  /*53b0*/  FFMA.FTZ R4, R162, R4, UR7 ;  /* 0x00000007a2047e23 */ /* 0x000fe20008010004 */
[----:B------:R-:W-:Y:S01]  /*53c0*/  FSEL R15, R148, RZ, P0 ;  /* 0x000000ff940f7208 */ /* 0x000fe20000000000 */
[----:B------:R-:W-:Y:S01]  /*53d0*/  FMUL.FTZ R6, R6, UR23 ;  /* 0x0000001706067c20 */ /* 0x000fe20008410000 */
[----:B------:R-:W-:Y:S01]  /*53e0*/  LOP3.LUT P0, RZ, R7, 0xff00, RZ, 0xc0, !PT ;  /* 0x0000ff0007ff7812 */ /* 0x000fe2000780c0ff */
[----:B------:R-:W-:-:S03]  /*53f0*/  FADD.FTZ R4, R163, -R4 ;  /* 0x80000004a3047221 */ /* 0x000fc60000010000 */
[----:B------:R-:W-:Y:S01]  /*5400*/  FSEL R148, R148, RZ, P0 ;  /* 0x000000ff94947208 */ /* 0x000fe20000000000 */
[----:B------:R-:W-:Y:S01]  /*5410*/  FFMA.FTZ R4, R4, UR24, R118 ;  /* 0x0000001804047c23 */ /* 0x000fe20008010076 */
        /* <DEDUP_REMOVED lines=18> */
[----:B------:R-:W-:-:S03]  /*5540*/  FFMA.FTZ R4, R4, UR24, R116 ;  /* 0x0000001804047c23 */ /* 0x000fc60008010074 */
        /* <DEDUP_REMOVED lines=8> */
.L_x_2620:
[----:B------:R-:W-:Y:S02]  /*55d0*/  MOV R4, UR6 ;  /* 0x0000000600047c02 */ /* 0x000fe40008000f00 */
[----:B-----5:R-:W-:-:S03]  /*55e0*/  LOP3.LUT P0, RZ, R8, 0xff, RZ, 0xc0, !PT ;  /* 0x000000ff08ff7812 */ /* 0x020fc6000780c0ff */
[----:B------:R-:W-:-:S04]  /*55f0*/  FFMA.FTZ R4, R0, R4, UR7 ;  /* 0x0000000700047e23 */ /* 0x000fc80008010004 */
        /* <DEDUP_REMOVED lines=8> */
[----:B------:R-:W-:Y:S01]  /*5680*/  FFMA.FTZ R145, R4, UR24, R117 ;  /* 0x0000001804917c23 */ /* 0x000fe20008010075 */
        /* <DEDUP_REMOVED lines=11> */
[----:B------:R-:W-:Y:S01]  /*5740*/  FFMA.FTZ R146, R4, UR24, R118 ;  /* 0x0000001804927c23 */ /* 0x000fe20008010076 */
[----:B------:R-:W-:Y:S01]  /*5750*/  FSEL R6, R6, RZ, P0 ;  /* 0x000000ff06067208 */ /* 0x000fe20000000000 */
[----:B------:R-:W-:Y:S01]  /*5760*/  FADD.FTZ R147, R174, -R15 ;  /* 0x8000000fae937221 */ /* 0x000fe20000010000 */
[----:B------:R-:W-:Y:S01]  /*5770*/  LOP3.LUT P0, RZ, R8, 0xff0000, RZ, 0xc0, !PT ;  /* 0x00ff000008ff7812 */ /* 0x000fe2000780c0ff */
[----:B------:R-:W-:Y:S01]  /*5780*/  FMUL.FTZ R4, R146, UR23 ;  /* 0x0000001792047c20 */ /* 0x000fe20008410000 */
[----:B------:R-:W-:Y:S01]  /*5790*/  F2FP.BF16.F32.PACK_AB R148, R6, R148 ;  /* 0x000000940694723e */ /* 0x000fe200000010ff */
[----:B------:R-:W-:-:S03]  /*57a0*/  FFMA.FTZ R147, R147, UR24, R119 ;  /* 0x0000001893937c23 */ /* 0x000fc60008010077 */
        /* <DEDUP_REMOVED lines=13> */
[----:B------:R-:W-:-:S07]  /*5880*/  PRMT R6, R151, 0x7632, R6 ;  /* 0x0000763297067816 */ /* 0x000fce0000000006 */
.L_x_2616:
        /* <DEDUP_REMOVED lines=24> */
.L_x_2621:
[----:B------:R-:W-:-:S07]  /*5a10*/  IADD3 R5, PT, PT, R5, 0x100, RZ ;  /* 0x0000010005057810 */ /* 0x000fce0007ffe0ff */
.L_x_2612:
[----:B------:R-:W-:Y:S05]  /*5a20*/  BSYNC.RECONVERGENT B0 ;  /* 0x0000000000007941 */ /* 0x000fea0003800200 */
.L_x_2611:
        /* <DEDUP_REMOVED lines=12> */
[----:B-----5:R-:W-:-:S03]  /*5af0*/  LOP3.LUT P0, RZ, R10, 0xff, RZ, 0xc0, !PT ;  /* 0x000000ff0aff7812 */ /* 0x020fc6000780c0ff */
[----:B------:R-:W-:-:S04]  /*5b00*/  FFMA.FTZ R4, R30, R4, UR7 ;  /* 0x000000071e047e23 */ /* 0x000fc80008010004 */
[----:B------:R-:W-:-:S04]  /*5b10*/  FADD.FTZ R4, R29, -R4 ;  /* 0x800000041d047221 */ /* 0x000fc80000010000 */
[----:B------:R-:W-:Y:S01]  /*5b20*/  FFMA.FTZ R144, R4, UR24, R36 ;  /* 0x0000001804907c23 */ /* 0x000fe20008010024 */
[----:B------:R-:W-:-:S03]  /*5b30*/  MOV R4, UR6 ;  /* 0x0000000600047c02 */ /* 0x000fc60008000f00 */
[----:B01----:R-:W-:Y:S02]  /*5b40*/  FMUL.FTZ R150, R144, UR23 ;  /* 0x0000001790967c20 */ /* 0x003fe40008410000 */
[----:B------:R-:W-:-:S03]  /*5b50*/  FFMA.FTZ R4, R159, R4, UR7 ;  /* 0x000000079f047e23 */ /* 0x000fc60008010004 */
[----:B------:R-:W-:Y:S01]  /*5b60*/  FSEL R15, R150, RZ, P0 ;  /* 0x000000ff960f7208 */ /* 0x000fe20000000000 */
[----:B------:R-:W-:Y:S01]  /*5b70*/  FADD.FTZ R4, R158, -R4 ;  /* 0x800000049e047221 */ /* 0x000fe20000010000 */
[----:B------:R-:W-:-:S03]  /*5b80*/  LOP3.LUT P0, RZ, R9, 0xff, RZ, 0xc0, !PT ;  /* 0x000000ff09ff7812 */ /* 0x000fc6000780c0ff */
[----:B------:R-:W-:Y:S01]  /*5b90*/  FFMA.FTZ R145, R4, UR24, R37 ;  /* 0x0000001804917c23 */ /* 0x000fe20008010025 */
[----:B------:R-:W-:Y:S01]  /*5ba0*/  IMAD.U32 R4, RZ, RZ, UR6 ;  /* 0x00000006ff047e24 */ /* 0x000fe2000f8e00ff */
[----:B------:R-:W-:Y:S02]  /*5bb0*/  FSEL R150, R150, RZ, P0 ;  /* 0x000000ff96967208 */ /* 0x000fe40000000000 */
[----:B------:R-:W-:Y:S01]  /*5bc0*/  FMUL.FTZ R6, R145, UR23 ;  /* 0x0000001791067c20 */ /* 0x000fe20008410000 */
[----:B------:R-:W-:Y:S01]  /*5bd0*/  FFMA.FTZ R4, R164, R4, UR7 ;  /* 0x00000007a4047e23 */ /* 0x000fe20008010004 */
[----:B------:R-:W-:Y:S02]  /*5be0*/  LOP3.LUT P0, RZ, R10, 0xff00, RZ, 0xc0, !PT ;  /* 0x0000ff000aff7812 */ /* 0x000fe4000780c0ff */
[----:B------:R-:W-:Y:S01]  /*5bf0*/  F2FP.BF16.F32.PACK_AB R150, R150, R15 ;  /* 0x0000000f9696723e */ /* 0x000fe200000010ff */
[----:B------:R-:W-:Y:S01]  /*5c00*/  FADD.FTZ R4, R165, -R4 ;  /* 0x80000004a5047221 */ /* 0x000fe20000010000 */
[----:B------:R-:W-:-:S02]  /*5c10*/  FSEL R148, R6, RZ, P0 ;  /* 0x000000ff06947208 */ /* 0x000fc40000000000 */
[----:B------:R-:W-:Y:S01]  /*5c20*/  LOP3.LUT P0, RZ, R9, 0xff00, RZ, 0xc0, !PT ;  /* 0x0000ff0009ff7812 */ /* 0x000fe2000780c0ff */
[----:B------:R-:W-:Y:S01]  /*5c30*/  FFMA.FTZ R146, R4, UR24, R38 ;  /* 0x0000001804927c23 */ /* 0x000fe20008010026 */
[----:B------:R-:W-:Y:S02]  /*5c40*/  MOV R15, UR6 ;  /* 0x00000006000f7c02 */ /* 0x000fe40008000f00 */
[----:B------:R-:W-:Y:S01]  /*5c50*/  FSEL R6, R6, RZ, P0 ;  /* 0x000000ff06067208 */ /* 0x000fe20000000000 */
[----:B------:R-:W-:Y:S01]  /*5c60*/  FMUL.FTZ R4, R146, UR23 ;  /* 0x0000001792047c20 */ /* 0x000fe20008410000 */
[----:B------:R-:W-:Y:S01]  /*5c70*/  LOP3.LUT P0, RZ, R10, 0xff0000, RZ, 0xc0, !PT ;  /* 0x00ff00000aff7812 */ /* 0x000fe2000780c0ff */
[----:B------:R-:W-:Y:S01]  /*5c80*/  FFMA.FTZ R15, R175, R15, UR7 ;  /* 0x00000007af0f7e23 */ /* 0x000fe2000801000f */
[----:B------:R-:W-:Y:S02]  /*5c90*/  F2FP.BF16.F32.PACK_AB R148, R6, R148 ;  /* 0x000000940694723e */ /* 0x000fe400000010ff */
[----:B------:R-:W-:Y:S01]  /*5ca0*/  FSEL R151, R4, RZ, P0 ;  /* 0x000000ff04977208 */ /* 0x000fe20000000000 */
[----:B------:R-:W-:Y:S01]  /*5cb0*/  FADD.FTZ R147, R176, -R15 ;  /* 0x8000000fb0937221 */ /* 0x000fe20000010000 */
[----:B------:R-:W-:-:S02]  /*5cc0*/  LOP3.LUT P0, RZ, R9, 0xff0000, RZ, 0xc0, !PT ;  /* 0x00ff000009ff7812 */ /* 0x000fc4000780c0ff */
[----:B------:R-:W-:Y:S01]  /*5cd0*/  PRMT R15, R148, 0x7632, R15 ;  /* 0x00007632940f7816 */ /* 0x000fe2000000000f */
[----:B------:R-:W-:Y:S01]  /*5ce0*/  FFMA.FTZ R147, R147, UR24, R39 ;  /* 0x0000001893937c23 */ /* 0x000fe20008010027 */
        /* <DEDUP_REMOVED lines=12> */
.L_x_2626:
[----:B------:R-:W-:Y:S01]  /*5db0*/  IMAD.U32 R4, RZ, RZ, UR6 ;  /* 0x00000006ff047e24 */ /* 0x000fe2000f8e00ff */
[----:B-----5:R-:W-:Y:S01]  /*5dc0*/  LOP3.LUT P0, RZ, R10, 0xff00, RZ, 0xc0, !PT ;  /* 0x0000ff000aff7812 */ /* 0x020fe2000780c0ff */
[----:B------:R-:W-:Y:S02]  /*5dd0*/  IMAD.U32 R6, RZ, RZ, UR6 ;  /* 0x00000006ff067e24 */ /* 0x000fe4000f8e00ff */
[----:B------:R-:W-:Y:S02]  /*5de0*/  FFMA.FTZ R4, R159, R4, UR7 ;  /* 0x000000079f047e23 */ /* 0x000fe40008010004 */
[----:B------:R-:W-:Y:S02]  /*5df0*/  FFMA.FTZ R6, R175, R6, UR7 ;  /* 0x00000007af067e23 */ /* 0x000fe40008010006 */
[----:B------:R-:W-:Y:S02]  /*5e00*/  FADD.FTZ R4, R158, -R4 ;  /* 0x800000049e047221 */ /* 0x000fe40000010000 */
[----:B------:R-:W-:-:S02]  /*5e10*/  FADD.FTZ R6, R176, -R6 ;  /* 0x80000006b0067221 */ /* 0x000fc40000010000 */
[----:B------:R-:W-:Y:S02]  /*5e20*/  FFMA.FTZ R4, R4, UR24, R37 ;  /* 0x0000001804047c23 */ /* 0x000fe40008010025 */
[----:B------:R-:W-:Y:S02]  /*5e30*/  FFMA.FTZ R6, R6, UR24, R39 ;  /* 0x0000001806067c23 */ /* 0x000fe40008010027 */
        /* <DEDUP_REMOVED lines=9> */
[----:B------:R-:W-:Y:S01]  /*5ed0*/  FFMA.FTZ R4, R4, UR24, R38 ;  /* 0x0000001804047c23 */ /* 0x000fe20008010026 */
[----:B------:R-:W-:-:S03]  /*5ee0*/  F2FP.BF16.F32.PACK_AB R148, R148, R15 ;  /* 0x0000000f9494723e */ /* 0x000fc600000010ff */
[----:B------:R-:W-:Y:S01]  /*5ef0*/  FMUL.FTZ R4, R4, UR23 ;  /* 0x0000001704047c20 */ /* 0x000fe20008410000 */
[----:B------:R-:W-:-:S04]  /*5f00*/  PRMT R15, R148, 0x7632, R15 ;  /* 0x00007632940f7816 */ /* 0x000fc8000000000f */
        /* <DEDUP_REMOVED lines=23> */
.L_x_2625:
        /* <DEDUP_REMOVED lines=8> */
[----:B------:R-:W-:-:S03]  /*6100*/  MOV R4, UR6 ;  /* 0x0000000600047c02 */ /* 0x000fc60008000f00 */
[----:B01----:R-:W-:Y:S02]  /*6110*/  FMUL.FTZ R150, R144, UR23 ;  /* 0x0000001790967c20 */ /* 0x003fe40008410000 */
[----:B------:R-:W-:-:S03]  /*6120*/  FFMA.FTZ R4, R159, R4, UR7 ;  /* 0x000000079f047e23 */ /* 0x000fc60008010004 */
[----:B------:R-:W-:Y:S01]  /*6130*/  FSEL R15, R150, RZ, P0 ;  /* 0x000000ff960f7208 */ /* 0x000fe20000000000 */
[----:B------:R-:W-:Y:S01]  /*6140*/  FADD.FTZ R4, R158, -R4 ;  /* 0x800000049e047221 */ /* 0x000fe20000010000 */
[----:B------:R-:W-:-:S03]  /*6150*/  LOP3.LUT P0, RZ, R9, 0xff, RZ, 0xc0, !PT ;  /* 0x000000ff09ff7812 */ /* 0x000fc6000780c0ff */
[----:B------:R-:W-:Y:S01]  /*6160*/  FMUL.FTZ R145, R4, UR24 ;  /* 0x0000001804917c20 */ /* 0x000fe20008410000 */
        /* <DEDUP_REMOVED lines=9> */
[----:B------:R-:W-:Y:S01]  /*6200*/  FMUL.FTZ R146, R4, UR24 ;  /* 0x0000001804927c20 */ /* 0x000fe20008410000 */
        /* <DEDUP_REMOVED lines=10> */
[----:B------:R-:W-:Y:S01]  /*62b0*/  FMUL.FTZ R147, R147, UR24 ;  /* 0x0000001893937c20 */ /* 0x000fe20008410000 */
        /* <DEDUP_REMOVED lines=12> */
.L_x_2628:
        /* <DEDUP_REMOVED lines=45> */
.L_x_2624:
        /* <DEDUP_REMOVED lines=16> */
[----:B------:R-:W-:-:S02]  /*6750*/  FFMA.FTZ R144, R144, UR24, R36 ;  /* 0x0000001890907c23 */ /* 0x000fc40008010024 */
[----:B------:R-:W-:Y:S01]  /*6760*/  FFMA.FTZ R145, R145, UR24, R37 ;  /* 0x0000001891917c23 */ /* 0x000fe20008010025 */
[----:B------:R-:W-:Y:S01]  /*6770*/  FFMA.FTZ R146, R146, UR24, R38 ;  /* 0x0000001892927c23 */ /* 0x000fe20008010026 */
[----:B------:R-:W-:Y:S02]  /*6780*/  FMUL.FTZ R147, R144, UR23 ;  /* 0x0000001790937c20 */ /* 0x000fe40008410000 */
[----:B01----:R-:W-:Y:S01]  /*6790*/  FMUL.FTZ R150, R145, UR23 ;  /* 0x0000001791967c20 */ /* 0x003fe20008410000 */
[----:B------:R-:W-:Y:S02]  /*67a0*/  FMUL.FTZ R151, R146, UR23 ;  /* 0x0000001792977c20 */ /* 0x000fe40008410000 */
[----:B------:R-:W-:Y:S02]  /*67b0*/  FSEL R147, R147, RZ, P0 ;  /* 0x000000ff93937208 */ /* 0x000fe40000000000 */
[----:B------:R-:W-:-:S04]  /*67c0*/  LOP3.LUT P0, RZ, R10, 0xff00, RZ, 0xc0, !PT ;  /* 0x0000ff000aff7812 */ /* 0x000fc8000780c0ff */
[----:B------:R-:W-:Y:S02]  /*67d0*/  FSEL R150, R150, RZ, P0 ;  /* 0x000000ff96967208 */ /* 0x000fe40000000000 */
[----:B------:R-:W-:Y:S02]  /*67e0*/  LOP3.LUT P0, RZ, R10, 0xff0000, RZ, 0xc0, !PT ;  /* 0x00ff00000aff7812 */ /* 0x000fe4000780c0ff */
[----:B------:R-:W-:Y:S02]  /*67f0*/  F2FP.BF16.F32.PACK_AB R150, R150, R147 ;  /* 0x000000939696723e */ /* 0x000fe400000010ff */
[----:B------:R-:W-:Y:S02]  /*6800*/  MOV R147, UR6 ;  /* 0x0000000600937c02 */ /* 0x000fe40008000f00 */
        /* <DEDUP_REMOVED lines=11> */
.L_x_2630:
[----:B01----:R-:W-:Y:S01]  /*68c0*/  IMAD.U32 R148, RZ, RZ, UR6 ;  /* 0x00000006ff947e24 */ /* 0x003fe2000f8e00ff */
[----:B-----5:R-:W-:-:S03]  /*68d0*/  LOP3.LUT P0, RZ, R10, 0xff, RZ, 0xc0, !PT ;  /* 0x000000ff0aff7812 */ /* 0x020fc6000780c0ff */
[----:B------:R-:W-:-:S04]  /*68e0*/  FFMA.FTZ R148, R30, R148, UR7 ;  /* 0x000000071e947e23 */ /* 0x000fc80008010094 */
[----:B------:R-:W-:-:S04]  /*68f0*/  FADD.FTZ R148, R29, -R148 ;  /* 0x800000941d947221 */ /* 0x000fc80000010000 */
[----:B------:R-:W-:-:S04]  /*6900*/  FFMA.FTZ R148, R148, UR24, R36 ;  /* 0x0000001894947c23 */ /* 0x000fc80008010024 */
[----:B------:R-:W-:-:S05]  /*6910*/  FMUL.FTZ R148, R148, UR23 ;  /* 0x0000001794947c20 */ /* 0x000fca0008410000 */
[----:B------:R-:W-:Y:S02]  /*6920*/  FSEL R150, R148, RZ, P0 ;  /* 0x000000ff94967208 */ /* 0x000fe40000000000 */
[----:B------:R-:W-:Y:S02]  /*6930*/  MOV R148, UR6 ;  /* 0x0000000600947c02 */ /* 0x000fe40008000f00 */
[----:B------:R-:W-:-:S03]  /*6940*/  LOP3.LUT P0, RZ, R10, 0xff00, RZ, 0xc0, !PT ;  /* 0x0000ff000aff7812 */ /* 0x000fc6000780c0ff */
[----:B------:R-:W-:-:S04]  /*6950*/  FFMA.FTZ R148, R159, R148, UR7 ;  /* 0x000000079f947e23 */ /* 0x000fc80008010094 */
[----:B------:R-:W-:-:S04]  /*6960*/  FADD.FTZ R148, R158, -R148 ;  /* 0x800000949e947221 */ /* 0x000fc80000010000 */
[----:B------:R-:W-:-:S04]  /*6970*/  FFMA.FTZ R148, R148, UR24, R37 ;  /* 0x0000001894947c23 */ /* 0x000fc80008010025 */
[----:B------:R-:W-:-:S05]  /*6980*/  FMUL.FTZ R148, R148, UR23 ;  /* 0x0000001794947c20 */ /* 0x000fca0008410000 */
[----:B------:R-:W-:Y:S02]  /*6990*/  FSEL R148, R148, RZ, P0 ;  /* 0x000000ff94947208 */ /* 0x000fe40000000000 */
[----:B------:R-:W-:Y:S02]  /*69a0*/  LOP3.LUT P0, RZ, R10, 0xff0000, RZ, 0xc0, !PT ;  /* 0x00ff00000aff7812 */ /* 0x000fe4000780c0ff */
[----:B------:R-:W-:Y:S01]  /*69b0*/  F2FP.BF16.F32.PACK_AB R150, R148, R150 ;  /* 0x000000969496723e */ /* 0x000fe200000010ff */
[----:B------:R-:W-:-:S04]  /*69c0*/  IMAD.U32 R148, RZ, RZ, UR6 ;  /* 0x00000006ff947e24 */ /* 0x000fc8000f8e00ff */
        /* <DEDUP_REMOVED lines=16> */
.L_x_2629:
        /* <DEDUP_REMOVED lines=13> */
[----:B------:R-:W-:-:S02]  /*6ba0*/  FMUL.FTZ R144, R144, UR24 ;  /* 0x0000001890907c20 */ /* 0x000fc40008410000 */
[----:B------:R-:W-:Y:S01]  /*6bb0*/  FMUL.FTZ R145, R145, UR24 ;  /* 0x0000001891917c20 */ /* 0x000fe20008410000 */
[----:B------:R-:W-:Y:S01]  /*6bc0*/  FMUL.FTZ R146, R146, UR24 ;  /* 0x0000001892927c20 */ /* 0x000fe20008410000 */
        /* <DEDUP_REMOVED lines=20> */
.L_x_2631:
[----:B01----:R-:W-:Y:S01]  /*6d10*/  IMAD.U32 R148, RZ, RZ, UR6 ;  /* 0x00000006ff947e24 */ /* 0x003fe2000f8e00ff */
        /* <DEDUP_REMOVED lines=31> */
.L_x_2627:
[----:B------:R-:W0:Y:S01]  /*6f10*/  @UP4 LDCU.64 UR28, c[0x0][0x478] ;  /* 0x00008f00ff1c47ac */ /* 0x000e220008000a00 */
[----:B------:R-:W-:Y:S02]  /*6f20*/  LOP3.LUT R148, R148, 0xffff, RZ, 0xc0, !PT ;  /* 0x0000ffff94947812 */ /* 0x000fe400078ec0ff */
[----:B------:R-:W-:Y:S02]  /*6f30*/  PLOP3.LUT P0, PT, PT, PT, UP4, 0x80, 0x8 ;  /* 0x000000000008781c */ /* 0x000fe40003f0f048 */
[----:B------:R-:W-:Y:S01]  /*6f40*/  PRMT R151, R151, 0x5410, R149 ;  /* 0x0000541097977816 */ /* 0x000fe20000000095 */
[----:B------:R-:W-:-:S03]  /*6f50*/  IMAD.WIDE.U32 R148, R148, 0x10000, RZ ;  /* 0x0001000094947825 */ /* 0x000fc600078e00ff */
[----:B------:R-:W-:Y:S01]  /*6f60*/  LOP3.LUT R148, R148, 0xffff, R150, 0xf8, !PT ;  /* 0x0000ffff94947812 */ /* 0x000fe200078ef896 */
[----:B------:R-:W-:Y:S01]  /*6f70*/  IMAD.MOV.U32 R150, RZ, RZ, 0x10 ;  /* 0x00000010ff967424 */ /* 0x000fe200078e00ff */
[----:B------:R-:W-:-:S05]  /*6f80*/  LOP3.LUT R149, R151, R149, RZ, 0xfc, !PT ;  /* 0x0000009597957212 */ /* 0x000fca00078efcff */
[----:B0-----:R-:W-:Y:S01]  /*6f90*/  @P0 IMAD.WIDE.U32 R150, R5, R150, UR28 ;  /* 0x0000001c05960e25 */ /* 0x001fe2000f8e0096 */
[----:B------:R-:W-:-:S13]  /*6fa0*/  PLOP3.LUT P0, PT, PT, PT, UP4, 0x80, 0x8 ;  /* 0x000000000008781c */ /* 0x000fda0003f0f048 */
        /* <DEDUP_REMOVED lines=13> */
.L_x_2632:
[----:B------:R-:W-:-:S07]  /*7080*/  IADD3 R5, PT, PT, R5, 0x100, RZ ;  /* 0x0000010005057810 */ /* 0x000fce0007ffe0ff */
.L_x_2623:
[----:B------:R-:W-:Y:S05]  /*7090*/  BSYNC.RECONVERGENT B0 ;  /* 0x0000000000007941 */ /* 0x000fea0003800200 */
.L_x_2622:
        /* <DEDUP_REMOVED lines=56> */
.L_x_2637:
        /* <DEDUP_REMOVED lines=45> */
.L_x_2636:
        /* <DEDUP_REMOVED lines=48> */
.L_x_2639:
        /* <DEDUP_REMOVED lines=45> */
.L_x_2635:
        /* <DEDUP_REMOVED lines=39> */
.L_x_2641:
        /* <DEDUP_REMOVED lines=33> */
.L_x_2640:
        /* <DEDUP_REMOVED lines=36> */
.L_x_2642:
        /* <DEDUP_REMOVED lines=32> */
.L_x_2638:
        /* <DEDUP_REMOVED lines=23> */
.L_x_2643:
[----:B------:R-:W-:-:S07]  /*86f0*/  IADD3 R5, PT, PT, R5, 0x100, RZ ;  /* 0x0000010005057810 */ /* 0x000fce0007ffe0ff */
.L_x_2634:
[----:B------:R-:W-:Y:S05]  /*8700*/  BSYNC.RECONVERGENT B0 ;  /* 0x0000000000007941 */ /* 0x000fea0003800200 */
.L_x_2633:
        /* <DEDUP_REMOVED lines=56> */
.L_x_2648:
        /* <DEDUP_REMOVED lines=45> */
.L_x_2647:
        /* <DEDUP_REMOVED lines=48> */
.L_x_2650:
        /* <DEDUP_REMOVED lines=45> */
.L_x_2646:
        /* <DEDUP_REMOVED lines=39> */
.L_x_2652:
        /* <DEDUP_REMOVED lines=33> */
.L_x_2651:
        /* <DEDUP_REMOVED lines=36> */
.L_x_2653:
        /* <DEDUP_REMOVED lines=32> */
.L_x_2649:
        /* <DEDUP_REMOVED lines=23> */
.L_x_2654:
[----:B------:R-:W-:-:S07]  /*9d60*/  IADD3 R5, PT, PT, R5, 0x100, RZ ;  /* 0x0000010005057810 */ /* 0x000fce0007ffe0ff */
.L_x_2645:
[----:B------:R-:W-:Y:S05]  /*9d70*/  BSYNC.RECONVERGENT B0 ;  /* 0x0000000000007941 */ /* 0x000fea0003800200 */
.L_x_2644:
        /* <DEDUP_REMOVED lines=56> */
.L_x_2659:
        /* <DEDUP_REMOVED lines=45> */
.L_x_2658:
        /* <DEDUP_REMOVED lines=48> */
.L_x_2661:
        /* <DEDUP_REMOVED lines=45> */
.L_x_2657:
        /* <DEDUP_REMOVED lines=39> */
.L_x_2663:
        /* <DEDUP_REMOVED lines=33> */
.L_x_2662:
        /* <DEDUP_REMOVED lines=36> */
.L_x_2664:
        /* <DEDUP_REMOVED lines=32> */
.L_x_2660:
        /* <DEDUP_REMOVED lines=23> */
.L_x_2665:
[----:B------:R-:W-:-:S07]  /*b3d0*/  IADD3 R5, PT, PT, R5, 0x100, RZ ;  /* 0x0000010005057810 */ /* 0x000fce0007ffe0ff */
.L_x_2656:
[----:B------:R-:W-:Y:S05]  /*b3e0*/  BSYNC.RECONVERGENT B0 ;  /* 0x0000000000007941 */ /* 0x000fea0003800200 */
.L_x_2655:
        /* <DEDUP_REMOVED lines=56> */
.L_x_2670:
        /* <DEDUP_REMOVED lines=45> */
.L_x_2669:
        /* <DEDUP_REMOVED lines=48> */
.L_x_2672:
        /* <DEDUP_REMOVED lines=45> */
.L_x_2668:
        /* <DEDUP_REMOVED lines=39> */
.L_x_2674:
        /* <DEDUP_REMOVED lines=33> */
.L_x_2673:
        /* <DEDUP_REMOVED lines=36> */
.L_x_2675:
        /* <DEDUP_REMOVED lines=32> */
.L_x_2671:
        /* <DEDUP_REMOVED lines=23> */
.L_x_2676:
[----:B------:R-:W-:-:S07]  /*ca40*/  IADD3 R5, PT, PT, R5, 0x100, RZ ;  /* 0x0000010005057810 */ /* 0x000fce0007ffe0ff */
.L_x_2667:
[----:B------:R-:W-:Y:S05]  /*ca50*/  BSYNC.RECONVERGENT B0 ;  /* 0x0000000000007941 */ /* 0x000fea0003800200 */
.L_x_2666:
        /* <DEDUP_REMOVED lines=57> */
.L_x_2681:
        /* <DEDUP_REMOVED lines=45> */
.L_x_2680:
        /* <DEDUP_REMOVED lines=48> */
.L_x_2683:
        /* <DEDUP_REMOVED lines=45> */
.L_x_2679:
        /* <DEDUP_REMOVED lines=39> */
.L_x_2685:
        /* <DEDUP_REMOVED lines=33> */
.L_x_2684:
        /* <DEDUP_REMOVED lines=36> */
.L_x_2686:
        /* <DEDUP_REMOVED lines=32> */
.L_x_2682:
        /* <DEDUP_REMOVED lines=23> */
.L_x_2678:
[----:B------:R-:W-:Y:S05]  /*e0c0*/  BSYNC.RECONVERGENT B0 ;  /* 0x0000000000007941 */ /* 0x000fea0003800200 */
.L_x_2677:
[----:B------:R-:W-:Y:S01]  /*e0d0*/  UPLOP3.LUT UP3, UPT, UPT, UPT, UP3, 0x40, 0x4 ;  /* 0x000000000004789c */ /* 0x000fe20003f6e830 */
[----:B------:R-:W-:Y:S10]  /*e0e0*/  BRA.U !UP1, `(.L_x_2687) ;  /* 0xffffff3109bc7547 */ /* 0x000ff4000b83ffff */
.L_x_2594:
[----:B------:R-:W4:Y:S01]  /*e0f0*/  S2UR UR4, SR_CTAID.X ;  /* 0x00000000000479c3 */ /* 0x000f220000002500 */
        /* <DEDUP_REMOVED lines=15> */
[----:B-1----:R-:W-:-:S04]  /*e1f0*/  IMAD.WIDE.U32 R8, R11, 0x10, R8 ;  /* 0x000000100b087825 */ /* 0x002fc800078e0008 */
[----:B------:R-:W-:Y:S01]  /*e200*/  VIADD R11, R11, 0x100 ;  /* 0x000001000b0b7836 */ /* 0x000fe20000000000 */
[----:B------:R4:W-:Y:S06]  /*e210*/  STG.E.128 desc[UR10][R8.64], R64 ;  /* 0x0000004008007986 */ /* 0x0009ec000c101d0a */
.L_x_2689:
[----:B------:R-:W-:Y:S05]  /*e220*/  BSYNC.RECONVERGENT B0 ;  /* 0x0000000000007941 */ /* 0x000fea0003800200 */
.L_x_2688:
        /* <DEDUP_REMOVED lines=15> */
.L_x_2691:
[----:B------:R-:W-:Y:S05]  /*e320*/  BSYNC.RECONVERGENT B0 ;  /* 0x0000000000007941 */ /* 0x000fea0003800200 */
.L_x_2690:
        /* <DEDUP_REMOVED lines=15> */
.L_x_2693:
[----:B------:R-:W-:Y:S05]  /*e420*/  BSYNC.RECONVERGENT B0 ;  /* 0x0000000000007941 */ /* 0x000fea0003800200 */
.L_x_2692:
        /* <DEDUP_REMOVED lines=15> */
.L_x_2695:
[----:B------:R-:W-:Y:S05]  /*e520*/  BSYNC.RECONVERGENT B0 ;  /* 0x0000000000007941 */ /* 0x000fea0003800200 */
.L_x_2694:
        /* <DEDUP_REMOVED lines=15> */
.L_x_2697:
[----:B------:R-:W-:Y:S05]  /*e620*/  BSYNC.RECONVERGENT B0 ;  /* 0x0000000000007941 */ /* 0x000fea0003800200 */
.L_x_2696:
        /* <DEDUP_REMOVED lines=15> */
.L_x_2699:
[----:B------:R-:W-:Y:S05]  /*e720*/  BSYNC.RECONVERGENT B0 ;  /* 0x0000000000007941 */ /* 0x000fea0003800200 */
.L_x_2698:
        /* <DEDUP_REMOVED lines=15> */
.L_x_2700:
        /* <DEDUP_REMOVED lines=14> */
.L_x_7252:


//--------------------- .text._ZN10layer_norm31ln_parallel_residual_bwd_kernelINS_13Kernel_traitsI13__nv_bfloat16S2_fS2_fjLj7168ELj1ELj1ELj8ELj8ENS_18Kernel_traits_baseILj7168ES2_S2_fS2_fjLj256EEEEELb1ELb0ELb1EEEvNS_9BwdParamsE --------------------------
	.section	.text._ZN10layer_norm31ln_parallel_residual_bwd_kernelINS_13Kernel_traitsI13__nv_bfloat16S2_fS2_fjLj7168ELj1ELj1ELj8ELj8ENS_18Kernel_traits_baseILj7168ES2_S2_fS2_fjLj256EEEEELb1ELb0ELb1EEEvNS_9BwdParamsE,"ax",@progbits
	.align	128
        .global         _ZN10layer_norm31ln_parallel_residual_bwd_kernelINS_13Kernel_traitsI13__nv_bfloat16S2_fS2_fjLj7168ELj1ELj1ELj8ELj8ENS_18Kernel_traits_baseILj7168ES2_S2_fS2_fjLj256EEEEELb1ELb0ELb1EEEvNS_9BwdParamsE
        .type           _ZN10layer_norm31ln_parallel_residual_bwd_kernelINS_13Kernel_traitsI13__nv_bfloat16S2_fS2_fjLj7168ELj1ELj1ELj8ELj8ENS_18Kernel_traits_baseILj7168ES2_S2_fS2_fjLj256EEEEELb1ELb0ELb1EEEvNS_9BwdParamsE,@function
        .size           _ZN10layer_norm31ln_parallel_residual_bwd_kernelINS_13Kernel_traitsI13__nv_bfloat16S2_fS2_fjLj7168ELj1ELj1ELj8ELj8ENS_18Kernel_traits_baseILj7168ES2_S2_fS2_fjLj256EEEEELb1ELb0ELb1EEEvNS_9BwdParamsE,(.L_x_7253 - _ZN10layer_norm31ln_parallel_residual_bwd_kernelINS_13Kernel_traitsI13__nv_bfloat16S2_fS2_fjLj7168ELj1ELj1ELj8ELj8ENS_18Kernel_traits_baseILj7168ES2_S2_fS2_fjLj256EEEEELb1ELb0ELb1EEEvNS_9BwdParamsE)
        .other          _ZN10layer_norm31ln_parallel_residual_bwd_kernelINS_13Kernel_traitsI13__nv_bfloat16S2_fS2_fjLj7168ELj1ELj1ELj8ELj8ENS_18Kernel_traits_baseILj7168ES2_S2_fS2_fjLj256EEEEELb1ELb0ELb1EEEvNS_9BwdParamsE,@"STO_CUDA_ENTRY STV_DEFAULT"
_ZN10layer_norm31ln_parallel_residual_bwd_kernelINS_13Kernel_traitsI13__nv_bfloat16S2_fS2_fjLj7168ELj1ELj1ELj8ELj8ENS_18Kernel_traits_baseILj7168ES2_S2_fS2_fjLj256EEEEELb1ELb0ELb1EEEvNS_9BwdParamsE:
.text._ZN10layer_norm31ln_parallel_residual_bwd_kernelINS_13Kernel_traitsI13__nv_bfloat16S2_fS2_fjLj7168ELj1ELj1ELj8ELj8ENS_18Kernel_traits_baseILj7168ES2_S2_fS2_fjLj256EEEEELb1ELb0ELb1EEEvNS_9BwdParamsE:
        /* <DEDUP_REMOVED lines=75> */
[----:B------:R-:W-:Y:S01]  /*04b0*/  IMAD.MOV.U32 R199, RZ, RZ, RZ ;  /* 0x000000ffffc77224 */ /* 0x000fe200078e00ff */
        /* <DEDUP_REMOVED lines=10> */
[----:B0-----:R-:W3:Y:S01]  /*0560*/  LDG.E.64 R6, desc[UR10][R4.64+0x2000] ;  /* 0x0020000a04067981 */ /* 0x001ee2000c1e1b00 */
[----:B------:R-:W-:Y:S02]  /*0570*/  CS2R R190, SRZ ;  /* 0x0000000000be7805 */ /* 0x000fe4000001ff00 */
[----:B------:R-:W-:Y:S02]  /*0580*/  CS2R R188, SRZ ;  /* 0x0000000000bc7805 */ /* 0x000fe4000001ff00 */
[----:B------:R-:W-:Y:S01]  /*0590*/  CS2R R186, SRZ ;  /* 0x0000000000ba7805 */ /* 0x000fe2000001ff00 */
[----:B------:R-:W4:Y:S01]  /*05a0*/  LDG.E.64 R8, desc[UR10][R4.64+0x1800] ;  /* 0x0018000a04087981 */ /* 0x000f22000c1e1b00 */
[----:B------:R-:W-:-:S02]  /*05b0*/  MOV R185, RZ ;  /* 0x000000ff00b97202 */ /* 0x000fc40000000f00 */
[----:B------:R-:W-:Y:S02]  /*05c0*/  CS2R R182, SRZ ;  /* 0x0000000000b67805 */ /* 0x000fe4000001ff00 */
[----:B------:R-:W-:Y:S01]  /*05d0*/  CS2R R180, SRZ ;  /* 0x0000000000b47805 */ /* 0x000fe2000001ff00 */
[----:B------:R-:W5:Y:S01]  /*05e0*/  LDG.E.64 R10, desc[UR10][R4.64+0x1000] ;  /* 0x0010000a040a7981 */ /* 0x000f62000c1e1b00 */
        /* <DEDUP_REMOVED lines=49> */
[----:B---3--:R-:W-:Y:S01]  /*0900*/  SHF.L.U32 R2, R6, 0x10, RZ ;  /* 0x0000001006027819 */ /* 0x008fe200000006ff */
[----:B------:R-:W-:-:S04]  /*0910*/  IMAD.U32 R0, R7, 0x10000, RZ ;  /* 0x0001000007007824 */ /* 0x000fc800078e00ff */
[----:B------:R4:W-:Y:S04]  /*0920*/  STL [R1+0x14], R2 ;  /* 0x0000140201007387 */ /* 0x0009e80000100800 */
[----:B------:R3:W-:Y:S01]  /*0930*/  STL [R1+0x4], R0 ;  /* 0x0000040001007387 */ /* 0x0007e20000100800 */
[----:B----4-:R-:W-:Y:S01]  /*0940*/  IMAD.U32 R2, R8, 0x10000, RZ ;  /* 0x0001000008027824 */ /* 0x010fe200078e00ff */
[----:B---3--:R-:W-:-:S04]  /*0950*/  SHF.L.U32 R0, R9, 0x10, RZ ;  /* 0x0000001009007819 */ /* 0x008fc800000006ff */
[----:B------:R5:W-:Y:S04]  /*0960*/  STL [R1+0x34], R2 ;  /* 0x0000340201007387 */ /* 0x000be80000100800 */
[----:B------:R3:W-:Y:S01]  /*0970*/  STL [R1+0x24], R0 ;  /* 0x0000240001007387 */ /* 0x0007e20000100800 */
[----:B-----5:R-:W-:Y:S02]  /*0980*/  IMAD.U32 R2, R10, 0x10000, RZ ;  /* 0x000100000a027824 */ /* 0x020fe400078e00ff */
[----:B---3--:R-:W-:-:S03]  /*0990*/  IMAD.U32 R0, R11, 0x10000, RZ ;  /* 0x000100000b007824 */ /* 0x008fc600078e00ff */
[----:B------:R3:W-:Y:S04]  /*09a0*/  STL [R1+0x54], R2 ;  /* 0x0000540201007387 */ /* 0x0007e80000100800 */
[----:B------:R4:W-:Y:S01]  /*09b0*/  STL [R1+0x44], R0 ;  /* 0x0000440001007387 */ /* 0x0009e20000100800 */
[----:B---3--:R-:W-:Y:S01]  /*09c0*/  SHF.L.U32 R2, R14, 0x10, RZ ;  /* 0x000000100e027819 */ /* 0x008fe200000006ff */
[----:B----4-:R-:W-:-:S04]  /*09d0*/  IMAD.U32 R0, R15, 0x10000, RZ ;  /* 0x000100000f007824 */ /* 0x010fc800078e00ff */
[----:B------:R2:W-:Y:S04]  /*09e0*/  STL [R1+0x74], R2 ;  /* 0x0000740201007387 */ /* 0x0005e80000100800 */
[----:B------:R3:W-:Y:S01]  /*09f0*/  STL [R1+0x64], R0 ;  /* 0x0000640001007387 */ /* 0x0007e20000100800 */
[----:B--2---:R-:W-:Y:S01]  /*0a00*/  IMAD.U32 R2, R54, 0x10000, RZ ;  /* 0x0001000036027824 */ /* 0x004fe200078e00ff */
[----:B---3--:R-:W-:-:S04]  /*0a10*/  SHF.L.U32 R0, R55, 0x10, RZ ;  /* 0x0000001037007819 */ /* 0x008fc800000006ff */
[----:B------:R-:W-:Y:S01]  /*0a20*/  STL [R1+0x94], R2 ;  /* 0x0000940201007387 */ /* 0x000fe20000100800 */
[----:B------:R-:W-:-:S03]  /*0a30*/  SHF.L.U32 R5, R21, 0x10, RZ ;  /* 0x0000001015057819 */ /* 0x000fc600000006ff */
[----:B------:R2:W-:Y:S01]  /*0a40*/  STL [R1+0x84], R0 ;  /* 0x0000840001007387 */ /* 0x0005e20000100800 */
[----:B------:R-:W-:Y:S02]  /*0a50*/  SHF.R.U64 R4, R6, 0x10, R7 ;  /* 0x0000001006047819 */ /* 0x000fe40000001207 */
[--C-:B------:R-:W-:Y:S01]  /*0a60*/  SHF.R.U64 R6, R8, 0x10, R9.reuse ;  /* 0x0000001008067819 */ /* 0x100fe20000001209 */
[----:B--2---:R-:W-:Y:S01]  /*0a70*/  IMAD.U32 R0, R20, 0x10000, RZ ;  /* 0x0001000014007824 */ /* 0x004fe200078e00ff */
[----:B------:R-:W-:Y:S01]  /*0a80*/  SHF.R.U32.HI R3, RZ, 0x10, R9 ;  /* 0x00000010ff037819 */ /* 0x000fe20000011609 */
[----:B------:R-:W-:-:S03]  /*0a90*/  IMAD.U32 R9, R23, 0x10000, RZ ;  /* 0x0001000017097824 */ /* 0x000fc600078e00ff */
[----:B------:R-:W-:Y:S04]  /*0aa0*/  STL [R1+0x18], R0 ;  /* 0x0000180001007387 */ /* 0x000fe80000100800 */
[----:B------:R2:W-:Y:S01]  /*0ab0*/  STL [R1+0x8], R5 ;  /* 0x0000080501007387 */ /* 0x0005e20000100800 */
[----:B------:R-:W-:Y:S02]  /*0ac0*/  IMAD.U32 R13, R25, 0x10000, RZ ;  /* 0x00010000190d7824 */ /* 0x000fe400078e00ff */
[----:B--2---:R-:W-:-:S05]  /*0ad0*/  IMAD.U32 R5, R22, 0x10000, RZ ;  /* 0x0001000016057824 */ /* 0x004fca00078e00ff */
[----:B------:R-:W-:Y:S04]  /*0ae0*/  STL [R1+0x38], R5 ;  /* 0x0000380501007387 */ /* 0x000fe80000100800 */
[----:B------:R2:W-:Y:S01]  /*0af0*/  STL [R1+0x28], R9 ;  /* 0x0000280901007387 */ /* 0x0005e20000100800 */
[C---:B------:R-:W-:Y:S01]  /*0b00*/  IMAD.U32 R240, R238.reuse, 0x10000, RZ ;  /* 0x00010000eef07824 */ /* 0x040fe200078e00ff */
[----:B------:R-:W-:Y:S01]  /*0b10*/  SHF.R.U64 R238, R238, 0x10, R239 ;  /* 0x00000010eeee7819 */ /* 0x000fe200000012ef */
[----:B------:R-:W-:Y:S01]  /*0b20*/  IMAD.U32 R241, R16, 0x10000, RZ ;  /* 0x0001000010f17824 */ /* 0x000fe200078e00ff */
[----:B------:R-:W-:Y:S02]  /*0b30*/  SHF.L.U32 R236, R239, 0x10, RZ ;  /* 0x00000010efec7819 */ /* 0x000fe400000006ff */
[----:B--2---:R-:W-:-:S02]  /*0b40*/  SHF.L.U32 R9, R24, 0x10, RZ ;  /* 0x0000001018097819 */ /* 0x004fc400000006ff */
[----:B------:R-:W-:-:S03]  /*0b50*/  SHF.R.U32.HI R230, RZ, 0x10, R239 ;  /* 0x00000010ffe67819 */ /* 0x000fc600000116ef */
[----:B------:R-:W-:Y:S01]  /*0b60*/  STL [R1+0x58], R9 ;  /* 0x0000580901007387 */ /* 0x000fe20000100800 */
[----:B------:R-:W-:-:S03]  /*0b70*/  SHF.R.U64 R239, R16, 0x10, R17 ;  /* 0x0000001010ef7819 */ /* 0x000fc60000001211 */
[----:B------:R2:W-:Y:S01]  /*0b80*/  STL [R1+0x48], R13 ;  /* 0x0000480d01007387 */ /* 0x0005e20000100800 */
[----:B------:R-:W-:Y:S01]  /*0b90*/  SHF.L.U32 R16, R27, 0x10, RZ ;  /* 0x000000101b107819 */ /* 0x000fe200000006ff */
[----:B------:R-:W-:Y:S01]  /*0ba0*/  IMAD.U32 R237, R17, 0x10000, RZ ;  /* 0x0001000011ed7824 */ /* 0x000fe200078e00ff */
[----:B------:R-:W-:Y:S01]  /*0bb0*/  SHF.R.U32.HI R231, RZ, 0x10, R17 ;  /* 0x00000010ffe77819 */ /* 0x000fe20000011611 */
[----:B------:R-:W-:Y:S02]  /*0bc0*/  IMAD.U32 R17, R28, 0x10000, RZ ;  /* 0x000100001c117824 */ /* 0x000fe400078e00ff */
[----:B--2---:R-:W-:Y:S02]  /*0bd0*/  IMAD.U32 R13, R26, 0x10000, RZ ;  /* 0x000100001a0d7824 */ /* 0x004fe400078e00ff */
[----:B------:R-:W-:-:S03]  /*0be0*/  IMAD.U32 R56, R4, 0x10000, RZ ;  /* 0x0001000004387824 */ /* 0x000fc600078e00ff */
[----:B------:R-:W-:Y:S01]  /*0bf0*/  STL [R1+0x78], R13 ;  /* 0x0000780d01007387 */ /* 0x000fe20000100800 */
[----:B------:R-:W-:-:S03]  /*0c00*/  IMAD.U32 R4, R6, 0x10000, RZ ;  /* 0x0001000006047824 */ /* 0x000fc600078e00ff */
[----:B------:R2:W-:Y:S01]  /*0c10*/  STL [R1+0x68], R16 ;  /* 0x0000681001007387 */ /* 0x0005e20000100800 */
[--C-:B------:R-:W-:Y:S01]  /*0c20*/  SHF.R.U64 R10, R10, 0x10, R11.reuse ;  /* 0x000000100a0a7819 */ /* 0x100fe2000000120b */
[----:B------:R-:W-:Y:S01]  /*0c30*/  IMAD.U32 R3, R3, 0x10000, RZ ;  /* 0x0001000003037824 */ /* 0x000fe200078e00ff */
[----:B------:R-:W-:Y:S01]  /*0c40*/  SHF.R.U32.HI R8, RZ, 0x10, R11 ;  /* 0x00000010ff087819 */ /* 0x000fe2000001160b */
[----:B------:R-:W-:Y:S01]  /*0c50*/  STL [R1+0x98], R17 ;  /* 0x0000981101007387 */ /* 0x000fe20000100800 */
[----:B------:R-:W-:Y:S01]  /*0c60*/  SHF.R.U64 R14, R14, 0x10, R15 ;  /* 0x000000100e0e7819 */ /* 0x000fe2000000120f */
[----:B--2---:R-:W-:Y:S01]  /*0c70*/  IMAD.U32 R16, R29, 0x10000, RZ ;  /* 0x000100001d107824 */ /* 0x004fe200078e00ff */
[----:B------:R-:W-:-:S04]  /*0c80*/  SHF.L.U32 R6, R10, 0x10, RZ ;  /* 0x000000100a067819 */ /* 0x000fc800000006ff */
[----:B------:R-:W-:Y:S01]  /*0c90*/  STL [R1+0x88], R16 ;  /* 0x0000881001007387 */ /* 0x000fe20000100800 */
[----:B------:R-:W-:-:S03]  /*0ca0*/  SHF.R.U32.HI R12, RZ, 0x10, R15 ;  /* 0x00000010ff0c7819 */ /* 0x000fc6000001160f */
[----:B------:R-:W-:Y:S01]  /*0cb0*/  STL [R1+0xc], R56 ;  /* 0x00000c3801007387 */ /* 0x000fe20000100800 */
[----:B------:R-:W-:-:S03]  /*0cc0*/  SHF.R.U64 R54, R54, 0x10, R55 ;  /* 0x0000001036367819 */ /* 0x000fc60000001237 */
[----:B------:R2:W-:Y:S01]  /*0cd0*/  STL [R1+0x2c], R4 ;  /* 0x00002c0401007387 */ /* 0x0005e20000100800 */
[----:B------:R-:W-:-:S03]  /*0ce0*/  SHF.R.U32.HI R52, RZ, 0x10, R55 ;  /* 0x00000010ff347819 */ /* 0x000fc60000011637 */
[----:B------:R3:W-:Y:S01]  /*0cf0*/  STL [R1+0x1c], R3 ;  /* 0x00001c0301007387 */ /* 0x0007e20000100800 */
[----:B--2---:R-:W-:-:S03]  /*0d00*/  IMAD.U32 R4, R8, 0x10000, RZ ;  /* 0x0001000008047824 */ /* 0x004fc600078e00ff */
[----:B------:R2:W-:Y:S01]  /*0d10*/  STL [R1+0x4c], R6 ;  /* 0x00004c0601007387 */ /* 0x0005e20000100800 */
[----:B---3--:R-:W-:-:S03]  /*0d20*/  IMAD.U32 R3, R14, 0x10000, RZ ;  /* 0x000100000e037824 */ /* 0x008fc600078e00ff */
[----:B------:R3:W-:Y:S01]  /*0d30*/  STL [R1+0x3c], R4 ;  /* 0x00003c0401007387 */ /* 0x0007e20000100800 */
[----:B------:R-:W-:-:S03]  /*0d40*/  SHF.R.U64 R2, R20, 0x10, R21 ;  /* 0x0000001014027819 */ /* 0x000fc60000001215 */
[----:B------:R4:W-:Y:S01]  /*0d50*/  STL [R1+0x6c], R3 ;  /* 0x00006c0301007387 */ /* 0x0009e20000100800 */
[----:B--2---:R-:W-:Y:S02]  /*0d60*/  SHF.L.U32 R6, R12, 0x10, RZ ;  /* 0x000000100c067819 */ /* 0x004fe400000006ff */
[----:B------:R-:W-:Y:S01]  /*0d70*/  SHF.R.U32.HI R0, RZ, 0x10, R21 ;  /* 0x00000010ff007819 */ /* 0x000fe20000011615 */
[----:B---3--:R-:W-:Y:S01]  /*0d80*/  IMAD.U32 R4, R54, 0x10000, RZ ;  /* 0x0001000036047824 */ /* 0x008fe200078e00ff */
[----:B------:R-:W-:Y:S01]  /*0d90*/  SHF.R.U32.HI R252, RZ, 0x10, R7 ;  /* 0x00000010fffc7819 */ /* 0x000fe20000011607 */
[----:B----4-:R-:W-:Y:S01]  /*0da0*/  IMAD.U32 R3, R52, 0x10000, RZ ;  /* 0x0001000034037824 */ /* 0x010fe200078e00ff */
[--C-:B------:R-:W-:Y:S01]  /*0db0*/  SHF.R.U64 R7, R22, 0x10, R23.reuse ;  /* 0x0000001016077819 */ /* 0x100fe20000001217 */
[----:B------:R-:W-:Y:S01]  /*0dc0*/  STL [R1+0x5c], R6 ;  /* 0x00005c0601007387 */ /* 0x000fe20000100800 */
[----:B------:R-:W-:-:S03]  /*0dd0*/  SHF.R.U32.HI R5, RZ, 0x10, R23 ;  /* 0x00000010ff057819 */ /* 0x000fc60000011617 */
[----:B------:R2:W-:Y:S01]  /*0de0*/  STL [R1+0x8c], R4 ;  /* 0x00008c0401007387 */ /* 0x0005e20000100800 */
[----:B------:R-:W-:-:S03]  /*0df0*/  SHF.R.U64 R11, R24, 0x10, R25 ;  /* 0x00000010180b7819 */ /* 0x000fc60000001219 */
[----:B------:R3:W-:Y:S01]  /*0e00*/  STL [R1+0x7c], R3 ;  /* 0x00007c0301007387 */ /* 0x0007e20000100800 */
[----:B------:R-:W-:Y:S01]  /*0e10*/  SHF.R.U32.HI R9, RZ, 0x10, R25 ;  /* 0x00000010ff097819 */ /* 0x000fe20000011619 */
[----:B--2---:R-:W-:Y:S01]  /*0e20*/  IMAD.U32 R4, R2, 0x10000, RZ ;  /* 0x0001000002047824 */ /* 0x004fe200078e00ff */
[----:B------:R-:W-:Y:S01]  /*0e30*/  SHF.L.U32 R2, R7, 0x10, RZ ;  /* 0x0000001007027819 */ /* 0x000fe200000006ff */
[----:B---3--:R-:W-:Y:S01]  /*0e40*/  IMAD.U32 R3, R0, 0x10000, RZ ;  /* 0x0001000000037824 */ /* 0x008fe200078e00ff */
[--C-:B------:R-:W-:Y:S01]  /*0e50*/  SHF.R.U64 R15, R26, 0x10, R27.reuse ;  /* 0x000000101a0f7819 */ /* 0x100fe2000000121b */
[----:B------:R-:W-:Y:S01]  /*0e60*/  IMAD.U32 R0, R5, 0x10000, RZ ;  /* 0x0001000005007824 */ /* 0x000fe200078e00ff */
[----:B------:R-:W-:Y:S01]  /*0e70*/  STL [R1+0x10], R4 ;  /* 0x0000100401007387 */ /* 0x000fe20000100800 */
[----:B------:R-:W-:-:S03]  /*0e80*/  SHF.R.U32.HI R13, RZ, 0x10, R27 ;  /* 0x00000010ff0d7819 */ /* 0x000fc6000001161b */
[----:B------:R2:W-:Y:S01]  /*0e90*/  STL [R1], R3 ;  /* 0x0000000301007387 */ /* 0x0005e20000100800 */
[----:B------:R-:W-:-:S03]  /*0ea0*/  SHF.R.U64 R55, R28, 0x10, R29 ;  /* 0x000000101c377819 */ /* 0x000fc6000000121d */
[----:B------:R3:W-:Y:S01]  /*0eb0*/  STL [R1+0x30], R2 ;  /* 0x0000300201007387 */ /* 0x0007e20000100800 */
[----:B------:R-:W-:-:S03]  /*0ec0*/  SHF.R.U32.HI R53, RZ, 0x10, R29 ;  /* 0x00000010ff357819 */ /* 0x000fc6000001161d */
[----:B------:R4:W-:Y:S01]  /*0ed0*/  STL [R1+0x20], R0 ;  /* 0x0000200001007387 */ /* 0x0009e20000100800 */
[----:B--2---:R-:W-:Y:S01]  /*0ee0*/  IMAD.U32 R3, R11, 0x10000, RZ ;  /* 0x000100000b037824 */ /* 0x004fe200078e00ff */
[----:B---3--:R-:W-:-:S04]  /*0ef0*/  SHF.L.U32 R2, R9, 0x10, RZ ;  /* 0x0000001009027819 */ /* 0x008fc800000006ff */
[----:B------:R2:W-:Y:S01]  /*0f00*/  STL [R1+0x50], R3 ;  /* 0x0000500301007387 */ /* 0x0005e20000100800 */
[----:B----4-:R-:W-:-:S03]  /*0f10*/  IMAD.U32 R0, R15, 0x10000, RZ ;  /* 0x000100000f007824 */ /* 0x010fc600078e00ff */
[----:B------:R3:W-:Y:S04]  /*0f20*/  STL [R1+0x40], R2 ;  /* 0x0000400201007387 */ /* 0x0007e80000100800 */
[----:B------:R4:W-:Y:S01]  /*0f30*/  STL [R1+0x70], R0 ;  /* 0x0000700001007387 */ /* 0x0009e20000100800 */
[----:B--2---:R-:W-:Y:S01]  /*0f40*/  IMAD.U32 R3, R13, 0x10000, RZ ;  /* 0x000100000d037824 */ /* 0x004fe200078e00ff */
[----:B---3--:R-:W-:-:S04]  /*0f50*/  SHF.L.U32 R2, R55, 0x10, RZ ;  /* 0x0000001037027819 */ /* 0x008fc800000006ff */
[----:B------:R2:W-:Y:S01]  /*0f60*/  STL [R1+0x60], R3 ;  /* 0x0000600301007387 */ /* 0x0005e20000100800 */
[----:B----4-:R-:W-:-:S03]  /*0f70*/  IMAD.U32 R0, R53, 0x10000, RZ ;  /* 0x0001000035007824 */ /* 0x010fc600078e00ff */
[----:B------:R2:W-:Y:S04]  /*0f80*/  STL [R1+0x90], R2 ;  /* 0x0000900201007387 */ /* 0x0005e80000100800 */
[----:B------:R2:W-:Y:S01]  /*0f90*/  STL [R1+0x80], R0 ;  /* 0x0000800001007387 */ /* 0x0005e20000100800 */
[--C-:B------:R-:W-:Y:S01]  /*0fa0*/  SHF.R.U64 R247, R242, 0x10, R243.reuse ;  /* 0x00000010f2f77819 */ /* 0x100fe200000012f3 */
[----:B------:R-:W-:Y:S01]  /*0fb0*/  IMAD.U32 R245, R243, 0x10000, RZ ;  /* 0x00010000f3f57824 */ /* 0x000fe200078e00ff */
[----:B------:R-:W-:Y:S02]  /*0fc0*/  SHF.R.U32.HI R243, RZ, 0x10, R243 ;  /* 0x00000010fff37819 */ /* 0x000fe400000116f3 */
[C-C-:B------:R-:W-:Y:S02]  /*0fd0*/  SHF.R.U64 R248, R18.reuse, 0x10, R19.reuse ;  /* 0x0000001012f87819 */ /* 0x140fe40000001213 */
[----:B------:R-:W-:Y:S01]  /*0fe0*/  SHF.R.U32.HI R244, RZ, 0x10, R19 ;  /* 0x00000010fff47819 */ /* 0x000fe20000011613 */
[----:B------:R-:W-:Y:S01]  /*0ff0*/  IMAD.U32 R246, R19, 0x10000, RZ ;  /* 0x0001000013f67824 */ /* 0x000fe200078e00ff */
[----:B------:R-:W-:Y:S01]  /*1000*/  SHF.L.U32 R250, R18, 0x10, RZ ;  /* 0x0000001012fa7819 */ /* 0x000fe200000006ff */
[----:B------:R-:W-:Y:S01]  /*1010*/  IMAD.U32 R249, R242, 0x10000, RZ ;  /* 0x00010000f2f97824 */ /* 0x000fe200078e00ff */
[----:B------:R-:W-:-:S02]  /*1020*/  CS2R R28, SRZ ;  /* 0x00000000001c7805 */ /* 0x000fc4000001ff00 */
[----:B------:R-:W-:Y:S02]  /*1030*/  CS2R R26, SRZ ;  /* 0x00000000001a7805 */ /* 0x000fe4000001ff00 */
[----:B------:R-:W-:Y:S02]  /*1040*/  CS2R R24, SRZ ;  /* 0x0000000000187805 */ /* 0x000fe4000001ff00 */
[----:B------:R-:W-:Y:S02]  /*1050*/  CS2R R22, SRZ ;  /* 0x0000000000167805 */ /* 0x000fe4000001ff00 */
[----:B------:R-:W-:Y:S02]  /*1060*/  CS2R R20, SRZ ;  /* 0x0000000000147805 */ /* 0x000fe4000001ff00 */
[----:B------:R-:W-:Y:S02]  /*1070*/  CS2R R18, SRZ ;  /* 0x0000000000127805 */ /* 0x000fe4000001ff00 */
[----:B------:R-:W-:Y:S01]  /*1080*/  CS2R R16, SRZ ;  /* 0x0000000000107805 */ /* 0x000fe2000001ff00 */
[----:B------:R-:W-:Y:S01]  /*1090*/  IMAD.U32 R238, R238, 0x10000, RZ ;  /* 0x00010000eeee7824 */ /* 0x000fe200078e00ff */
[----:B------:R-:W-:Y:S01]  /*10a0*/  SHF.L.U32 R247, R247, 0x10, RZ ;  /* 0x00000010f7f77819 */ /* 0x000fe200000006ff */
[----:B------:R-:W-:Y:S01]  /*10b0*/  IMAD.U32 R230, R230, 0x10000, RZ ;  /* 0x00010000e6e67824 */ /* 0x000fe200078e00ff */
[----:B------:R-:W-:Y:S01]  /*10c0*/  SHF.L.U32 R252, R252, 0x10, RZ ;  /* 0x00000010fcfc7819 */ /* 0x000fe200000006ff */
[----:B------:R-:W-:Y:S01]  /*10d0*/  IMAD.U32 R243, R243, 0x10000, RZ ;  /* 0x00010000f3f37824 */ /* 0x000fe200078e00ff */
[----:B------:R-:W-:Y:S01]  /*10e0*/  SHF.L.U32 R239, R239, 0x10, RZ ;  /* 0x00000010efef7819 */ /* 0x000fe200000006ff */
[----:B------:R-:W-:Y:S01]  /*10f0*/  IMAD.U32 R231, R231, 0x10000, RZ ;  /* 0x00010000e7e77824 */ /* 0x000fe200078e00ff */
[----:B------:R-:W-:Y:S01]  /*1100*/  SHF.L.U32 R244, R244, 0x10, RZ ;  /* 0x00000010f4f47819 */ /* 0x000fe200000006ff */
[----:B012---:R-:W-:-:S07]  /*1110*/  IMAD.U32 R248, R248, 0x10000, RZ ;  /* 0x00010000f8f87824 */ /* 0x007fce00078e00ff */
.L_x_2767:
[----:B0-----:R-:W0:Y:S01]  /*1120*/  S2R R8, SR_TID.X ;  /* 0x0000000000087919 */ /* 0x001e220000002100 */
[----:B-1----:R-:W1:Y:S01]  /*1130*/  LDC.64 R232, c[0x0][0x430] ;  /* 0x00010c00ffe87b82 */ /* 0x002e620000000a00 */
[----:B------:R-:W-:Y:S02]  /*1140*/  UIMAD UR5, UR4, UR19, URZ ;  /* 0x00000013040572a4 */ /* 0x000fe4000f8e02ff */
[----:B------:R-:W-:Y:S01]  /*1150*/  UIMAD.WIDE UR16, UR4, 0x4, UR14 ;  /* 0x00000004041078a5 */ /* 0x000fe2000f8e020e */
[----:B------:R-:W2:Y:S01]  /*1160*/  LDL R170, [R1+0x94] ;  /* 0x0000940001aa7983 */ /* 0x000ea20000100800 */
[----:B------:R-:W-:-:S03]  /*1170*/  USHF.R.S32.HI UR6, URZ, 0x1f, UR5 ;  /* 0x0000001fff067899 */ /* 0x000fc60008011405 */
[----:B------:R-:W3:Y:S01]  /*1180*/  LDC.64 R176, c[0x0][0x3a8] ;  /* 0x0000ea00ffb07b82 */ /* 0x000ee20000000a00 */
[----:B------:R-:W-:Y:S01]  /*1190*/  ULEA.HI UR6, UR6, UR5, URZ, 0x2 ;  /* 0x0000000506067291 */ /* 0x000fe2000f8f10ff */
[----:B------:R-:W-:Y:S01]  /*11a0*/  MOV R6, UR16 ;  /* 0x0000001000067c02 */ /* 0x000fe20008000f00 */
[----:B------:R-:W-:Y:S01]  /*11b0*/  IMAD.U32 R7, RZ, RZ, UR17 ;  /* 0x00000011ff077e24 */ /* 0x000fe2000f8e00ff */
[----:B------:R-:W-:Y:S01]  /*11c0*/  UIMAD.WIDE UR16, UR4, 0x4, UR12 ;  /* 0x00000004041078a5 */ /* 0x000fe2000f8e020c */
[----:B------:R-:W4:Y:S02]  /*11d0*/  LDL R169, [R1+0x8c] ;  /* 0x00008c0001a97983 */ /* 0x000f240000100800 */
[----:B------:R-:W-:Y:S01]  /*11e0*/  MOV R15, UR6 ;  /* 0x00000006000f7c02 */ /* 0x000fe20008000f00 */
[----:B------:R-:W3:Y:S01]  /*11f0*/  LDC.64 R178, c[0x0][0x428] ;  /* 0x00010a00ffb27b82 */ /* 0x000ee20000000a00 */
[----:B------:R0:W2:Y:S01]  /*1200*/  LDG.E R0, desc[UR10][R6.64] ;  /* 0x0000000a06007981 */ /* 0x0000a2000c1e1900 */
[----:B------:R-:W-:-:S02]  /*1210*/  ISETP.NE.U32.AND P0, PT, RZ, UR24, PT ;  /* 0x00000018ff007c0c */ /* 0x000fc4000bf05070 */
[----:B------:R-:W-:Y:S01]  /*1220*/  ISETP.NE.U32.AND P1, PT, RZ, UR20, PT ;  /* 0x00000014ff007c0c */ /* 0x000fe2000bf25070 */
[----:B------:R-:W4:Y:S01]  /*1230*/  LDL R168, [R1+0x90] ;  /* 0x0000900001a87983 */ /* 0x000f220000100800 */
[----:B------:R-:W-:-:S03]  /*1240*/  ISETP.NE.AND P3, PT, RZ, UR18, PT ;  /* 0x00000012ff007c0c */ /* 0x000fc6000bf65270 */
[----:B------:R-:W4:Y:S01]  /*1250*/  LDL R171, [R1+0x84] ;  /* 0x0000840001ab7983 */ /* 0x000f220000100800 */
[----:B0-----:R-:W-:Y:S01]  /*1260*/  IMAD.U32 R6, RZ, RZ, UR16 ;  /* 0x00000010ff067e24 */ /* 0x001fe2000f8e00ff */
[----:B------:R-:W-:Y:S02]  /*1270*/  MOV R7, UR17 ;  /* 0x0000001100077c02 */ /* 0x000fe40008000f00 */
[----:B------:R-:W4:Y:S01]  /*1280*/  LDL R172, [R1+0x98] ;  /* 0x0000980001ac7983 */ /* 0x000f220000100800 */
[----:B------:R-:W-:-:S03]  /*1290*/  LEA.HI.SX32 R15, R15, R8, 0x1e ;  /* 0x000000080f0f7211 */ /* 0x000fc600078ff2ff */
[----:B------:R0:W4:Y:S02]  /*12a0*/  LDG.E R175, desc[UR10][R6.64] ;  /* 0x0000000a06af7981 */ /* 0x000124000c1e1900 */
[C---:B-1----:R-:W-:Y:S02]  /*12b0*/  IMAD.WIDE.U32 R98, R15.reuse, 0x8, R232 ;  /* 0x000000080f627825 */ /* 0x042fe400078e00e8 */
[----:B------:R-:W4:Y:S02]  /*12c0*/  LDL R226, [R1+0x64] ;  /* 0x0000640001e27983 */ /* 0x000f240000100800 */
[----:B---3--:R-:W-:Y:S02]  /*12d0*/  IMAD.WIDE.U32 R100, R15, 0x10, R176 ;  /* 0x000000100f647825 */ /* 0x008fe400078e00b0 */
[----:B------:R-:W3:Y:S04]  /*12e0*/  LDL R198, [R1+0x68] ;  /* 0x0000680001c67983 */ /* 0x000ee80000100800 */
[----:B------:R-:W3:Y:S04]  /*12f0*/  LDG.E.64 R98, desc[UR10][R98.64] ;  /* 0x0000000a62627981 */ /* 0x000ee8000c1e1b00 */
[----:B------:R-:W3:Y:S01]  /*1300*/  LDG.E.128 R100, desc[UR10][R100.64] ;  /* 0x0000000a64647981 */ /* 0x000ee2000c1e1d00 */
[----:B------:R-:W-:-:S03]  /*1310*/  ISETP.NE.AND.EX P0, PT, RZ, UR25, PT, P0 ;  /* 0x00000019ff007c0c */ /* 0x000fc6000bf05300 */
[----:B------:R-:W3:Y:S04]  /*1320*/  LDL R212, [R1+0x5c] ;  /* 0x00005c0001d47983 */ /* 0x000ee80000100800 */
[----:B------:R-:W3:Y:S06]  /*1330*/  LDL R184, [R1+0x60] ;  /* 0x0000600001b87983 */ /* 0x000eec0000100800 */
[----:B------:R-:W1:Y:S01]  /*1340*/  @P0 LDC.64 R142, c[0x0][0x3b8] ;  /* 0x0000ee00ff8e0b82 */ /* 0x000e620000000a00 */
[----:B------:R-:W-:Y:S01]  /*1350*/  ISETP.NE.AND.EX P1, PT, RZ, UR21, PT, P1 ;  /* 0x00000015ff007c0c */ /* 0x000fe2000bf25310 */
[----:B------:R-:W-:-:S06]  /*1360*/  IMAD.WIDE.U32 R158, R15, 0x8, R178 ;  /* 0x000000080f9e7825 */ /* 0x000fcc00078e00b2 */
[----:B------:R-:W3:Y:S01]  /*1370*/  LDG.E.64 R158, desc[UR10][R158.64] ;  /* 0x0000000a9e9e7981 */ /* 0x000ee2000c1e1b00 */
[----:B------:R-:W3:Y:S01]  /*1380*/  @P0 LDC.64 R160, c[0x0][0x3b8] ;  /* 0x0000ee00ffa00b82 */ /* 0x000ee20000000a00 */
[----:B--2---:R-:W-:Y:S01]  /*1390*/  R2UR UR16, R0 ;  /* 0x00000000001072ca */ /* 0x004fe200000e0000 */
[----:B-1----:R-:W-:-:S06]  /*13a0*/  @P0 IMAD.WIDE.U32 R142, R15, 0x4, R142 ;  /* 0x000000040f8e0825 */ /* 0x002fcc00078e008e */
[----:B------:R-:W1:Y:S01]  /*13b0*/  @P0 LDC.64 R156, c[0x0][0x3b8] ;  /* 0x0000ee00ff9c0b82 */ /* 0x000e620000000a00 */
[----:B------:R2:W5:Y:S01]  /*13c0*/  @P0 LDG.E R11, desc[UR10][R142.64] ;  /* 0x0000000a8e0b0981 */ /* 0x000562000c1e1900 */
[C---:B------:R-:W-:Y:S02]  /*13d0*/  VIADD R12, R15.reuse, 0x300 ;  /* 0x000003000f0c7836 */ /* 0x040fe40000000000 */
[C---:B------:R-:W-:Y:S01]  /*13e0*/  VIADD R14, R15.reuse, 0x100 ;  /* 0x000001000f0e7836 */ /* 0x040fe20000000000 */
[----:B------:R-:W-:-:S03]  /*13f0*/  IADD3 R8, PT, PT, R15, 0x400, RZ ;  /* 0x000004000f087810 */ /* 0x000fc60007ffe0ff */
[----:B0-----:R-:W0:Y:S08]  /*1400*/  @P0 LDC.64 R6, c[0x0][0x3b8] ;  /* 0x0000ee00ff060b82 */ /* 0x001e300000000a00 */
[----:B--2---:R-:W2:Y:S01]  /*1410*/  @P1 LDC.64 R142, c[0x0][0x438] ;  /* 0x00010e00ff8e1b82 */ /* 0x004ea20000000a00 */
[----:B----4-:R-:W-:Y:S02]  /*1420*/  FSEL R175, R175, RZ, !P3 ;  /* 0x000000ffafaf7208 */ /* 0x010fe40005800000 */
[----:B------:R-:W-:-:S05]  /*1430*/  IADD3 R13, PT, PT, R15, 0x200, RZ ;  /* 0x000002000f0d7810 */ /* 0x000fca0007ffe0ff */
[----:B------:R-:W4:Y:S01]  /*1440*/  @P0 LDC.64 R152, c[0x0][0x3b8] ;  /* 0x0000ee00ff980b82 */ /* 0x000f220000000a00 */
[----:B---3--:R-:W-:Y:S01]  /*1450*/  IMAD.MOV.U32 R0, RZ, RZ, R98 ;  /* 0x000000ffff007224 */ /* 0x008fe200078e0062 */
[----:B------:R-:W-:Y:S01]  /*1460*/  SHF.R.U64 R167, R98, 0x10, R99 ;  /* 0x0000001062a77819 */ /* 0x000fe20000001263 */
[----:B------:R-:W-:-:S03]  /*1470*/  FADD.FTZ R100, -R175, R100 ;  /* 0x00000064af647221 */ /* 0x000fc60000010100 */
[----:B------:R-:W-:Y:S02]  /*1480*/  SHF.L.U32 R167, R167, 0x10, RZ ;  /* 0x00000010a7a77819 */ /* 0x000fe400000006ff */
[----:B------:R-:W-:Y:S01]  /*1490*/  SHF.R.U32.HI R163, RZ, 0x10, R99 ;  /* 0x00000010ffa37819 */ /* 0x000fe20000011663 */
[----:B------:R-:W3:Y:S01]  /*14a0*/  @P0 LDC.64 R96, c[0x0][0x3b8] ;  /* 0x0000ee00ff600b82 */ /* 0x000ee20000000a00 */
[----:B--2---:R-:W-:-:S07]  /*14b0*/  @P1 IMAD.WIDE.U32 R142, R15, 0x10, R142 ;  /* 0x000000100f8e1825 */ /* 0x004fce00078e008e */
[----:B------:R-:W2:Y:S01]  /*14c0*/  @P0 LDC.64 R154, c[0x0][0x3b8] ;  /* 0x0000ee00ff9a0b82 */ /* 0x000ea20000000a00 */
[----:B------:R1:W5:Y:S02]  /*14d0*/  @P1 LDG.E.128 R52, desc[UR10][R142.64] ;  /* 0x0000000a8e341981 */ /* 0x000364000c1e1d00 */
[----:B-1----:R-:W-:Y:S02]  /*14e0*/  IMAD.U32 R142, R0, 0x10000, RZ ;  /* 0x00010000008e7824 */ /* 0x002fe400078e00ff */
[----:B------:R-:W-:Y:S01]  /*14f0*/  FMUL.FTZ R0, R100, UR16 ;  /* 0x0000001064007c20 */ /* 0x000fe20008410000 */
[----:B------:R-:W-:Y:S01]  /*1500*/  FMUL.FTZ R143, R169, R167 ;  /* 0x000000a7a98f7220 */ /* 0x000fe20000410000 */
[----:B------:R-:W-:Y:S02]  /*1510*/  FADD.FTZ R209, R142, R209 ;  /* 0x000000d18ed17221 */ /* 0x000fe40000010000 */
[-C--:B------:R-:W-:Y:S01]  /*1520*/  FFMA.FTZ R128, R0, R142.reuse, R128 ;  /* 0x0000008e00807223 */ /* 0x080fe20000010080 */
[----:B------:R-:W-:Y:S01]  /*1530*/  FMUL.FTZ R142, R170, R142 ;  /* 0x0000008eaa8e7220 */ /* 0x000fe20000410000 */
[----:B------:R-:W4:Y:S04]  /*1540*/  LDL R169, [R1+0x7c] ;  /* 0x00007c0001a97983 */ /* 0x000f280000100800 */
[----:B------:R-:W3:Y:S01]  /*1550*/  LDL R170, [R1+0x88] ;  /* 0x0000880001aa7983 */ /* 0x000ee20000100800 */
[----:B------:R-:W-:Y:S01]  /*1560*/  @P0 IMAD.WIDE.U32 R160, R12, 0x4, R160 ;  /* 0x000000040ca00825 */ /* 0x000fe200078e00a0 */
[----:B------:R-:W-:-:S03]  /*1570*/  SHF.R.U64 R164, R158, 0x10, R159 ;  /* 0x000000109ea47819 */ /* 0x000fc6000000129f */
[C---:B------:R-:W-:Y:S01]  /*1580*/  FADD.FTZ R101, -R175.reuse, R101 ;  /* 0x00000065af657221 */ /* 0x040fe20000010100 */
[----:B------:R-:W-:Y:S01]  /*1590*/  IMAD.WIDE.U32 R104, R14, 0x8, R178 ;  /* 0x000000080e687825 */ /* 0x000fe200078e00b2 */
[----:B------:R1:W5:Y:S03]  /*15a0*/  @P0 LDG.E R5, desc[UR10][R160.64] ;  /* 0x0000000aa0050981 */ /* 0x000366000c1e1900 */
[----:B------:R-:W-:Y:S01]  /*15b0*/  FADD.FTZ R102, -R175, R102 ;  /* 0x00000066af667221 */ /* 0x000fe20000010100 */
[----:B------:R-:W-:Y:S02]  /*15c0*/  IMAD.U32 R164, R164, 0x10000, RZ ;  /* 0x00010000a4a47824 */ /* 0x000fe400078e00ff */
[----:B------:R-:W-:Y:S01]  /*15d0*/  IMAD.WIDE.U32 R106, R14, 0x8, R232 ;  /* 0x000000080e6a7825 */ /* 0x000fe200078e00e8 */
[----:B------:R-:W2:Y:S03]  /*15e0*/  LDG.E.64 R104, desc[UR10][R104.64] ;  /* 0x0000000a68687981 */ /* 0x000ea6000c1e1b00 */
[-C--:B------:R-:W-:Y:S01]  /*15f0*/  FFMA.FTZ R143, R168, R164.reuse, R143 ;  /* 0x000000a4a88f7223 */ /* 0x080fe2000001008f */
[----:B-1----:R-:W-:Y:S01]  /*1600*/  MOV R161, R99 ;  /* 0x0000006300a17202 */ /* 0x002fe20000000f00 */
[----:B------:R-:W-:Y:S01]  /*1610*/  FMUL.FTZ R160, R101, UR16 ;  /* 0x0000001065a07c20 */ /* 0x000fe20008410000 */
[----:B------:R-:W-:Y:S01]  /*1620*/  FADD.FTZ R45, R164, R45 ;  /* 0x0000002da42d7221 */ /* 0x000fe20000010000 */
[----:B------:R-:W2:Y:S01]  /*1630*/  LDL R168, [R1+0x80] ;  /* 0x0000800001a87983 */ /* 0x000ea20000100800 */
[----:B------:R-:W-:Y:S01]  /*1640*/  MOV R165, R159 ;  /* 0x0000009f00a57202 */ /* 0x000fe20000000f00 */
[----:B------:R-:W-:Y:S01]  /*1650*/  FFMA.FTZ R17, R160, R164, R17 ;  /* 0x000000a4a0117223 */ /* 0x000fe20000010011 */
[----:B------:R-:W-:-:S02]  /*1660*/  IMAD.U32 R161, R161, 0x10000, RZ ;  /* 0x00010000a1a17824 */ /* 0x000fc400078e00ff */
[----:B------:R-:W-:Y:S01]  /*1670*/  FMUL.FTZ R164, R102, UR16 ;  /* 0x0000001066a47c20 */ /* 0x000fe20008410000 */
[----:B------:R-:W2:Y:S01]  /*1680*/  LDG.E.64 R106, desc[UR10][R106.64] ;  /* 0x0000000a6a6a7981 */ /* 0x000ea2000c1e1b00 */
[----:B------:R-:W-:Y:S01]  /*1690*/  SHF.L.U32 R165, R165, 0x10, RZ ;  /* 0x00000010a5a57819 */ /* 0x000fe200000006ff */
[----:B------:R-:W-:Y:S01]  /*16a0*/  FADD.FTZ R207, R161, R207 ;  /* 0x000000cfa1cf7221 */ /* 0x000fe20000010000 */
[CC--:B------:R-:W-:Y:S01]  /*16b0*/  FFMA.FTZ R130, R164.reuse, R161.reuse, R130 ;  /* 0x000000a1a4827223 */ /* 0x0c0fe20000010082 */
[----:B------:R-:W-:Y:S01]  /*16c0*/  FMUL.FTZ R161, R171, R161 ;  /* 0x000000a1aba17220 */ /* 0x000fe20000410000 */
[----:B------:R-:W-:Y:S02]  /*16d0*/  IMAD.U32 R163, R163, 0x10000, RZ ;  /* 0x00010000a3a37824 */ /* 0x000fe400078e00ff */
[----:B------:R-:W-:Y:S01]  /*16e0*/  FFMA.FTZ R18, R164, R165, R18 ;  /* 0x000000a5a4127223 */ /* 0x000fe20000010012 */
[----:B------:R-:W-:Y:S01]  /*16f0*/  FADD.FTZ R46, R165, R46 ;  /* 0x0000002ea52e7221 */ /* 0x000fe20000010000 */
[----:B------:R-:W-:Y:S01]  /*1700*/  IMAD.WIDE.U32 R84, R14, 0x10, R176 ;  /* 0x000000100e547825 */ /* 0x000fe200078e00b0 */
[----:B------:R-:W2:Y:S03]  /*1710*/  LDL R171, [R1+0x70] ;  /* 0x0000700001ab7983 */ /* 0x000ea60000100800 */
[----:B------:R-:W-:Y:S01]  /*1720*/  FADD.FTZ R208, R167, R208 ;  /* 0x000000d0a7d07221 */ /* 0x000fe20000010000 */
[----:B------:R-:W-:Y:S01]  /*1730*/  SHF.R.U32.HI R162, RZ, 0x10, R159 ;  /* 0x00000010ffa27819 */ /* 0x000fe2000001169f */
[----:B------:R-:W-:Y:S01]  /*1740*/  @P0 IMAD.WIDE.U32 R156, R8, 0x4, R156 ;  /* 0x00000004089c0825 */ /* 0x000fe200078e009c */
[----:B------:R-:W1:Y:S01]  /*1750*/  @P1 LDC.64 R100, c[0x0][0x438] ;  /* 0x00010e00ff641b82 */ /* 0x000e620000000a00 */
[----:B------:R-:W2:Y:S02]  /*1760*/  LDG.E.128 R84, desc[UR10][R84.64] ;  /* 0x0000000a54547981 */ /* 0x000ea4000c1e1d00 */
[----:B------:R-:W-:-:S02]  /*1770*/  FFMA.FTZ R129, R160, R167, R129 ;  /* 0x000000a7a0817223 */ /* 0x000fc40000010081 */
[----:B------:R-:W2:Y:S04]  /*1780*/  LDL R167, [R1+0x74] ;  /* 0x0000740001a77983 */ /* 0x000ea80000100800 */
[----:B------:R0:W5:Y:S01]  /*1790*/  @P0 LDG.E R4, desc[UR10][R156.64] ;  /* 0x0000000a9c040981 */ /* 0x000162000c1e1900 */
[----:B------:R-:W-:Y:S02]  /*17a0*/  IMAD.MOV.U32 R166, RZ, RZ, R158 ;  /* 0x000000ffffa67224 */ /* 0x000fe400078e009e */
[----:B---3--:R-:W-:Y:S01]  /*17b0*/  FFMA.FTZ R161, R170, R165, R161 ;  /* 0x000000a5aaa17223 */ /* 0x008fe200000100a1 */
[----:B----4-:R-:W-:Y:S01]  /*17c0*/  FMUL.FTZ R165, R169, R163 ;  /* 0x000000a3a9a57220 */ /* 0x010fe20000410000 */
[----:B------:R-:W3:Y:S01]  /*17d0*/  LDL R170, [R1+0x78] ;  /* 0x0000780001aa7983 */ /* 0x000ee20000100800 */
[----:B0-----:R-:W0:Y:S03]  /*17e0*/  @P1 LDC.64 R156, c[0x0][0x438] ;  /* 0x00010e00ff9c1b82 */ /* 0x001e260000000a00 */
[----:B------:R-:W4:Y:S01]  /*17f0*/  LDL R169, [R1+0x6c] ;  /* 0x00006c0001a97983 */ /* 0x000f220000100800 */
[----:B------:R-:W-:-:S02]  /*1800*/  SHF.L.U32 R166, R166, 0x10, RZ ;  /* 0x00000010a6a67819 */ /* 0x000fc400000006ff */
[----:B------:R-:W-:Y:S02]  /*1810*/  SHF.L.U32 R162, R162, 0x10, RZ ;  /* 0x00000010a2a27819 */ /* 0x000fe400000006ff */
[----:B--2---:R-:W-:Y:S01]  /*1820*/  SHF.R.U32.HI R173, RZ, 0x10, R105 ;  /* 0x00000010ffad7819 */ /* 0x004fe20000011669 */
[-C--:B------:R-:W-:Y:S01]  /*1830*/  FFMA.FTZ R16, R0, R166.reuse, R16 ;  /* 0x000000a600107223 */ /* 0x080fe20000010010 */
[----:B------:R-:W-:Y:S01]  /*1840*/  FADD.FTZ R44, R166, R44 ;  /* 0x0000002ca62c7221 */ /* 0x000fe20000010000 */
[----:B------:R-:W-:Y:S01]  /*1850*/  FFMA.FTZ R142, R172, R166, R142 ;  /* 0x000000a6ac8e7223 */ /* 0x000fe2000001008e */
[----:B------:R-:W-:Y:S01]  /*1860*/  FADD.FTZ R166, -R175, R103 ;  /* 0x00000067afa67221 */ /* 0x000fe20000010100 */
[----:B------:R-:W-:Y:S01]  /*1870*/  FADD.FTZ R206, R163, R206 ;  /* 0x000000cea3ce7221 */ /* 0x000fe20000010000 */
[----:B------:R-:W-:Y:S01]  /*1880*/  IMAD.WIDE.U32 R144, R13, 0x8, R178 ;  /* 0x000000080d907825 */ /* 0x000fe200078e00b2 */
[----:B------:R-:W2:Y:S03]  /*1890*/  @P1 LDC.64 R158, c[0x0][0x438] ;  /* 0x00010e00ff9e1b82 */ /* 0x000ea60000000a00 */
[----:B------:R-:W-:Y:S01]  /*18a0*/  FMUL.FTZ R166, R166, UR16 ;  /* 0x00000010a6a67c20 */ /* 0x000fe20008410000 */
[----:B------:R-:W-:Y:S01]  /*18b0*/  FADD.FTZ R47, R162, R47 ;  /* 0x0000002fa22f7221 */ /* 0x000fe20000010000 */
[----:B------:R-:W-:-:S02]  /*18c0*/  FFMA.FTZ R165, R168, R162, R165 ;  /* 0x000000a2a8a57223 */ /* 0x000fc400000100a5 */
[----:B------:R-:W-:Y:S01]  /*18d0*/  FFMA.FTZ R19, R166, R162, R19 ;  /* 0x000000a2a6137223 */ /* 0x000fe20000010013 */
[----:B------:R-:W-:Y:S02]  /*18e0*/  IMAD.MOV.U32 R162, RZ, RZ, R104 ;  /* 0x000000ffffa27224 */ /* 0x000fe400078e0068 */
[----:B0-----:R-:W-:Y:S01]  /*18f0*/  @P1 IMAD.WIDE.U32 R156, R13, 0x10, R156 ;  /* 0x000000100d9c1825 */ /* 0x001fe200078e009c */
[----:B------:R-:W-:Y:S01]  /*1900*/  SHF.R.U64 R104, R104, 0x10, R105 ;  /* 0x0000001068687819 */ /* 0x000fe20000001269 */
[----:B------:R-:W2:Y:S01]  /*1910*/  LDG.E.64 R144, desc[UR10][R144.64] ;  /* 0x0000000a90907981 */ /* 0x000ea2000c1e1b00 */
[----:B------:R-:W-:Y:S02]  /*1920*/  MOV R172, R105 ;  /* 0x0000006900ac7202 */ /* 0x000fe40000000f00 */
[----:B------:R-:W-:Y:S01]  /*1930*/  SHF.R.U64 R105, R106, 0x10, R107 ;  /* 0x000000106a697819 */ /* 0x000fe2000000126b */
[----:B------:R0:W5:Y:S01]  /*1940*/  @P1 LDG.E.128 R60, desc[UR10][R156.64] ;  /* 0x0000000a9c3c1981 */ /* 0x000162000c1e1d00 */
[----:B------:R-:W-:-:S03]  /*1950*/  SHF.L.U32 R104, R104, 0x10, RZ ;  /* 0x0000001068687819 */ /* 0x000fc600000006ff */
[----:B------:R-:W-:Y:S01]  /*1960*/  IMAD.U32 R105, R105, 0x10000, RZ ;  /* 0x0001000069697824 */ /* 0x000fe200078e00ff */
[----:B0-----:R-:W0:Y:S01]  /*1970*/  @P1 LDC.64 R156, c[0x0][0x438] ;  /* 0x00010e00ff9c1b82 */ /* 0x001e220000000a00 */
[----:B------:R-:W-:Y:S01]  /*1980*/  FFMA.FTZ R131, R166, R163, R131 ;  /* 0x000000a3a6837223 */ /* 0x000fe20000010083 */
[----:B------:R-:W-:Y:S01]  /*1990*/  IMAD.MOV.U32 R163, RZ, RZ, R106 ;  /* 0x000000ffffa37224 */ /* 0x000fe200078e006a */
[----:B------:R-:W-:Y:S01]  /*19a0*/  MOV R106, R107 ;  /* 0x0000006b006a7202 */ /* 0x000fe20000000f00 */
[----:B------:R-:W-:-:S04]  /*19b0*/  IMAD.WIDE.U32 R146, R13, 0x8, R232 ;  /* 0x000000080d927825 */ /* 0x000fc800078e00e8 */
[----:B------:R-:W-:-:S04]  /*19c0*/  IMAD.WIDE.U32 R88, R13, 0x10, R176 ;  /* 0x000000100d587825 */ /* 0x000fc800078e00b0 */
[----:B------:R-:W-:Y:S01]  /*19d0*/  @P0 IMAD.WIDE.U32 R6, R14, 0x4, R6 ;  /* 0x000000040e060825 */ /* 0x000fe200078e0006 */
[----:B------:R-:W2:Y:S01]  /*19e0*/  LDG.E.64 R146, desc[UR10][R146.64] ;  /* 0x0000000a92927981 */ /* 0x000ea2000c1e1b00 */
[----:B------:R-:W-:-:S03]  /*19f0*/  SHF.L.U32 R172, R172, 0x10, RZ ;  /* 0x00000010acac7819 */ /* 0x000fc600000006ff */
[----:B------:R-:W2:Y:S01]  /*1a00*/  LDG.E.128 R88, desc[UR10][R88.64] ;  /* 0x0000000a58587981 */ /* 0x000ea2000c1e1d00 */
[----:B------:R-:W-:Y:S01]  /*1a10*/  SHF.R.U32.HI R174, RZ, 0x10, R107 ;  /* 0x00000010ffae7819 */ /* 0x000fe2000001166b */
[----:B------:R-:W-:Y:S02]  /*1a20*/  IMAD.U32 R163, R163, 0x10000, RZ ;  /* 0x00010000a3a37824 */ /* 0x000fe400078e00ff */
[----:B------:R1:W5:Y:S01]  /*1a30*/  @P0 LDG.E R10, desc[UR10][R6.64] ;  /* 0x0000000a060a0981 */ /* 0x000362000c1e1900 */
[----:B------:R-:W-:Y:S01]  /*1a40*/  FADD.FTZ R87, -R175, R87 ;  /* 0x00000057af577221 */ /* 0x000fe20000010100 */
[----:B------:R-:W-:Y:S01]  /*1a50*/  SHF.L.U32 R162, R162, 0x10, RZ ;  /* 0x00000010a2a27819 */ /* 0x000fe200000006ff */
[----:B------:R-:W-:Y:S01]  /*1a60*/  FADD.FTZ R50, R172, R50 ;  /* 0x00000032ac327221 */ /* 0x000fe20000010000 */
[----:B0-----:R-:W-:-:S04]  /*1a70*/  @P1 IMAD.WIDE.U32 R156, R8, 0x10, R156 ;  /* 0x00000010089c1825 */ /* 0x001fc800078e009c */
[----:B------:R-:W-:Y:S01]  /*1a80*/  FMUL.FTZ R167, R167, R163 ;  /* 0x000000a3a7a77220 */ /* 0x000fe20000410000 */
[C---:B------:R-:W-:Y:S01]  /*1a90*/  FADD.FTZ R84, -R175.reuse, R84 ;  /* 0x00000054af547221 */ /* 0x040fe20000010100 */
[----:B------:R-:W-:Y:S01]  /*1aa0*/  FADD.FTZ R85, -R175, R85 ;  /* 0x00000055af557221 */ /* 0x000fe20000010100 */
[----:B------:R-:W-:Y:S01]  /*1ab0*/  SHF.L.U32 R173, R173, 0x10, RZ ;  /* 0x00000010adad7819 */ /* 0x000fe200000006ff */
[----:B------:R0:W5:Y:S01]  /*1ac0*/  @P1 LDG.E.128 R68, desc[UR10][R156.64] ;  /* 0x0000000a9c441981 */ /* 0x000162000c1e1d00 */
[C---:B-1----:R-:W-:Y:S01]  /*1ad0*/  VIADD R7, R15.reuse, 0x500 ;  /* 0x000005000f077836 */ /* 0x042fe20000000000 */
[----:B------:R-:W-:-:S03]  /*1ae0*/  IADD3 R6, PT, PT, R15, 0x600, RZ ;  /* 0x000006000f067810 */ /* 0x000fc60007ffe0ff */
[----:B------:R-:W-:-:S04]  /*1af0*/  @P0 IMAD.WIDE.U32 R152, R7, 0x4, R152 ;  /* 0x0000000407980825 */ /* 0x000fc800078e0098 */
[----:B------:R-:W-:Y:S01]  /*1b00*/  FMUL.FTZ R168, R84, UR16 ;  /* 0x0000001054a87c20 */ /* 0x000fe20008410000 */
[--C-:B------:R-:W-:Y:S01]  /*1b10*/  IMAD.WIDE.U32 R148, R12, 0x8, R178.reuse ;  /* 0x000000080c947825 */ /* 0x100fe200078e00b2 */
[----:B------:R1:W5:Y:S03]  /*1b20*/  @P0 LDG.E R3, desc[UR10][R152.64] ;  /* 0x0000000a98030981 */ /* 0x000366000c1e1900 */
[----:B0-----:R-:W-:-:S04]  /*1b30*/  IMAD.WIDE.U32 R156, R7, 0x8, R178 ;  /* 0x00000008079c7825 */ /* 0x001fc800078e00b2 */
[----:B------:R-:W-:Y:S01]  /*1b40*/  FADD.FTZ R51, R173, R51 ;  /* 0x00000033ad337221 */ /* 0x000fe20000010000 */
[----:B----4-:R-:W-:Y:S01]  /*1b50*/  FMUL.FTZ R169, R169, R105 ;  /* 0x00000069a9a97220 */ /* 0x010fe20000410000 */
[----:B---3--:R-:W-:Y:S01]  /*1b60*/  FFMA.FTZ R167, R170, R162, R167 ;  /* 0x000000a2aaa77223 */ /* 0x008fe200000100a7 */
[----:B-1----:R-:W-:-:S04]  /*1b70*/  IMAD.WIDE.U32 R152, R8, 0x8, R178 ;  /* 0x0000000808987825 */ /* 0x002fc800078e00b2 */
[----:B------:R-:W-:-:S04]  /*1b80*/  @P0 IMAD.WIDE.U32 R96, R13, 0x4, R96 ;  /* 0x000000040d600825 */ /* 0x000fc800078e0060 */
[----:B------:R-:W-:Y:S01]  /*1b90*/  FFMA.FTZ R169, R171, R104, R169 ;  /* 0x00000068aba97223 */ /* 0x000fe200000100a9 */
[----:B------:R-:W-:Y:S01]  /*1ba0*/  FADD.FTZ R171, -R175, R86 ;  /* 0x00000056afab7221 */ /* 0x000fe20000010100 */
[----:B------:R-:W-:Y:S01]  /*1bb0*/  FMUL.FTZ R170, R85, UR16 ;  /* 0x0000001055aa7c20 */ /* 0x000fe20008410000 */
[----:B------:R-:W-:Y:S01]  /*1bc0*/  IMAD.U32 R86, R106, 0x10000, RZ ;  /* 0x000100006a567824 */ /* 0x000fe200078e00ff */
[----:B------:R0:W5:Y:S01]  /*1bd0*/  @P0 LDG.E R9, desc[UR10][R96.64] ;  /* 0x0000000a60090981 */ /* 0x000162000c1e1900 */
[----:B------:R-:W-:Y:S02]  /*1be0*/  FMUL.FTZ R171, R171, UR16 ;  /* 0x00000010abab7c20 */ /* 0x000fe40008410000 */
[----:B------:R-:W-:Y:S01]  /*1bf0*/  FADD.FTZ R203, R86, R203 ;  /* 0x000000cb56cb7221 */ /* 0x000fe20000010000 */
[----:B------:R-:W-:-:S04]  /*1c00*/  @P1 IMAD.WIDE.U32 R100, R6, 0x10, R100 ;  /* 0x0000001006641825 */ /* 0x000fc800078e0064 */
[CC--:B------:R-:W-:Y:S01]  /*1c10*/  FFMA.FTZ R134, R171.reuse, R86.reuse, R134 ;  /* 0x00000056ab867223 */ /* 0x0c0fe20000010086 */
[----:B------:R-:W-:Y:S01]  /*1c20*/  FMUL.FTZ R86, R226, R86 ;  /* 0x00000056e2567220 */ /* 0x000fe20000410000 */
[-C--:B------:R-:W-:Y:S01]  /*1c30*/  FFMA.FTZ R22, R171, R172.reuse, R22 ;  /* 0x000000acab167223 */ /* 0x080fe20000010016 */
[----:B------:R-:W-:Y:S01]  /*1c40*/  IMAD.WIDE.U32 R84, R6, 0x8, R178 ;  /* 0x0000000806547825 */ /* 0x000fe200078e00b2 */
[----:B------:R1:W5:Y:S03]  /*1c50*/  @P1 LDG.E.128 R76, desc[UR10][R100.64] ;  /* 0x0000000a644c1981 */ /* 0x000366000c1e1d00 */
[----:B------:R-:W-:Y:S01]  /*1c60*/  FFMA.FTZ R172, R198, R172, R86 ;  /* 0x000000acc6ac7223 */ /* 0x000fe20000010056 */
[----:B0-----:R-:W0:Y:S01]  /*1c70*/  @P1 LDC.64 R96, c[0x0][0x438] ;  /* 0x00010e00ff601b82 */ /* 0x001e220000000a00 */
[----:B------:R-:W-:Y:S02]  /*1c80*/  IMAD.U32 R86, R174, 0x10000, RZ ;  /* 0x00010000ae567824 */ /* 0x000fe400078e00ff */
[----:B------:R-:W-:Y:S01]  /*1c90*/  FMUL.FTZ R174, R87, UR16 ;  /* 0x0000001057ae7c20 */ /* 0x000fe20008410000 */
[----:B------:R-:W3:Y:S01]  /*1ca0*/  LDL R198, [R1+0x54] ;  /* 0x0000540001c67983 */ /* 0x000ee20000100800 */
[----:B------:R-:W-:-:S02]  /*1cb0*/  FADD.FTZ R202, R86, R202 ;  /* 0x000000ca56ca7221 */ /* 0x000fc40000010000 */
[-C--:B------:R-:W-:Y:S01]  /*1cc0*/  FFMA.FTZ R135, R174, R86.reuse, R135 ;  /* 0x00000056ae877223 */ /* 0x080fe20000010087 */
[----:B------:R-:W4:Y:S01]  /*1cd0*/  LDL R178, [R1+0x58] ;  /* 0x0000580001b27983 */ /* 0x000f220000100800 */
[----:B------:R-:W-:Y:S01]  /*1ce0*/  FMUL.FTZ R86, R212, R86 ;  /* 0x00000056d4567220 */ /* 0x000fe20000410000 */
[-C--:B------:R-:W-:Y:S02]  /*1cf0*/  FFMA.FTZ R23, R174, R173.reuse, R23 ;  /* 0x000000adae177223 */ /* 0x080fe40000010017 */
[----:B------:R-:W4:Y:S01]  /*1d00*/  LDL R179, [R1+0x48] ;  /* 0x0000480001b37983 */ /* 0x000f220000100800 */
[----:B------:R-:W-:-:S03]  /*1d10*/  FFMA.FTZ R173, R184, R173, R86 ;  /* 0x000000adb8ad7223 */ /* 0x000fc60000010056 */
[----:B------:R-:W4:Y:S01]  /*1d20*/  LDL R184, [R1+0x44] ;  /* 0x0000440001b87983 */ /* 0x000f220000100800 */
[C---:B------:R-:W-:Y:S01]  /*1d30*/  FFMA.FTZ R133, R170.reuse, R105, R133 ;  /* 0x00000069aa857223 */ /* 0x040fe20000010085 */
[----:B------:R-:W-:Y:S01]  /*1d40*/  FADD.FTZ R204, R105, R204 ;  /* 0x000000cc69cc7221 */ /* 0x000fe20000010000 */
[----:B------:R-:W-:Y:S01]  /*1d50*/  FFMA.FTZ R21, R170, R104, R21 ;  /* 0x00000068aa157223 */ /* 0x000fe20000010015 */
[----:B------:R-:W-:Y:S01]  /*1d60*/  FADD.FTZ R49, R104, R49 ;  /* 0x0000003168317221 */ /* 0x000fe20000010000 */
[----:B------:R-:W-:Y:S01]  /*1d70*/  IMAD.WIDE.U32 R92, R12, 0x10, R176 ;  /* 0x000000100c5c7825 */ /* 0x000fe200078e00b0 */
[----:B------:R-:W4:Y:S03]  /*1d80*/  LDL R226, [R1+0x4c] ;  /* 0x00004c0001e27983 */ /* 0x000f260000100800 */
[----:B0-----:R-:W-:Y:S01]  /*1d90*/  @P1 IMAD.WIDE.U32 R98, R14, 0x10, R96 ;  /* 0x000000100e621825 */ /* 0x001fe200078e0060 */
[----:B------:R-:W4:Y:S03]  /*1da0*/  LDG.E.64 R148, desc[UR10][R148.64] ;  /* 0x0000000a94947981 */ /* 0x000f26000c1e1b00 */
[----:B------:R-:W-:-:S04]  /*1db0*/  IMAD.WIDE.U32 R96, R8, 0x10, R176 ;  /* 0x0000001008607825 */ /* 0x000fc800078e00b0 */
[----:B--2---:R-:W-:Y:S01]  /*1dc0*/  FADD.FTZ R88, -R175, R88 ;  /* 0x00000058af587221 */ /* 0x004fe20000010100 */
[--C-:B-1----:R-:W-:Y:S01]  /*1dd0*/  IMAD.WIDE.U32 R100, R7, 0x10, R176.reuse ;  /* 0x0000001007647825 */ /* 0x102fe200078e00b0 */
[----:B------:R-:W-:Y:S01]  /*1de0*/  MOV R86, R145 ;  /* 0x0000009100567202 */ /* 0x000fe20000000f00 */
[----:B------:R-:W2:Y:S02]  /*1df0*/  LDL R212, [R1+0x50] ;  /* 0x0000500001d47983 */ /* 0x000ea40000100800 */
[----:B------:R-:W-:Y:S01]  /*1e00*/  IMAD.WIDE.U32 R104, R6, 0x10, R176 ;  /* 0x0000001006687825 */ /* 0x000fe200078e00b0 */
[----:B------:R-:W-:-:S03]  /*1e10*/  SHF.R.U64 R176, R144, 0x10, R145 ;  /* 0x0000001090b07819 */ /* 0x000fc60000001291 */
[----:B------:R-:W-:Y:S01]  /*1e20*/  FMUL.FTZ R88, R88, UR16 ;  /* 0x0000001058587c20 */ /* 0x000fe20008410000 */
[----:B------:R-:W-:Y:S01]  /*1e30*/  SHF.R.U32.HI R87, RZ, 0x10, R145 ;  /* 0x00000010ff577819 */ /* 0x000fe20000011691 */
[----:B------:R-:W-:Y:S02]  /*1e40*/  IMAD.MOV.U32 R177, RZ, RZ, R144 ;  /* 0x000000ffffb17224 */ /* 0x000fe400078e0090 */
[----:B------:R-:W-:-:S04]  /*1e50*/  IMAD.WIDE.U32 R150, R12, 0x8, R232 ;  /* 0x000000080c967825 */ /* 0x000fc800078e00e8 */
[----:B------:R-:W-:Y:S01]  /*1e60*/  FADD.FTZ R90, -R175, R90 ;  /* 0x0000005aaf5a7221 */ /* 0x000fe20000010100 */
[----:B------:R-:W2:Y:S01]  /*1e70*/  LDG.E.128 R92, desc[UR10][R92.64] ;  /* 0x0000000a5c5c7981 */ /* 0x000ea2000c1e1d00 */
[----:B------:R-:W-:Y:S01]  /*1e80*/  IMAD.MOV.U32 R144, RZ, RZ, R146 ;  /* 0x000000ffff907224 */ /* 0x000fe200078e0092 */
[----:B------:R-:W-:Y:S02]  /*1e90*/  SHF.R.U64 R145, R146, 0x10, R147 ;  /* 0x0000001092917819 */ /* 0x000fe40000001293 */
[----:B------:R-:W2:Y:S01]  /*1ea0*/  LDG.E.64 R150, desc[UR10][R150.64] ;  /* 0x0000000a96967981 */ /* 0x000ea2000c1e1b00 */
[----:B------:R-:W-:Y:S01]  /*1eb0*/  IMAD.U32 R144, R144, 0x10000, RZ ;  /* 0x0001000090907824 */ /* 0x000fe200078e00ff */
[----:B------:R-:W-:Y:S01]  /*1ec0*/  MOV R146, R147 ;  /* 0x0000009300927202 */ /* 0x000fe20000000f00 */
[----:B------:R-:W-:Y:S01]  /*1ed0*/  @P1 IMAD.WIDE.U32 R158, R12, 0x10, R158 ;  /* 0x000000100c9e1825 */ /* 0x000fe200078e009e */
[----:B------:R-:W-:-:S03]  /*1ee0*/  SHF.L.U32 R177, R177, 0x10, RZ ;  /* 0x00000010b1b17819 */ /* 0x000fc600000006ff */
[----:B------:R-:W-:Y:S01]  /*1ef0*/  FFMA.FTZ R136, R88, R144, R136 ;  /* 0x0000009058887223 */ /* 0x000fe20000010088 */
[----:B------:R-:W-:Y:S01]  /*1f00*/  FADD.FTZ R201, R144, R201 ;  /* 0x000000c990c97221 */ /* 0x000fe20000010000 */
[----:B------:R-:W-:Y:S02]  /*1f10*/  IMAD.U32 R146, R146, 0x10000, RZ ;  /* 0x0001000092927824 */ /* 0x000fe400078e00ff */
[----:B------:R-:W-:Y:S01]  /*1f20*/  FMUL.FTZ R90, R90, UR16 ;  /* 0x000000105a5a7c20 */ /* 0x000fe20008410000 */
[----:B------:R-:W-:Y:S01]  /*1f30*/  SHF.L.U32 R86, R86, 0x10, RZ ;  /* 0x0000001056567819 */ /* 0x000fe200000006ff */
[----:B------:R0:W5:Y:S01]  /*1f40*/  @P1 LDG.E.128 R64, desc[UR10][R158.64] ;  /* 0x0000000a9e401981 */ /* 0x000162000c1e1d00 */
[----:B------:R-:W-:Y:S01]  /*1f50*/  FADD.FTZ R199, R146, R199 ;  /* 0x000000c792c77221 */ /* 0x000fe20000010000 */
[----:B------:R-:W-:Y:S01]  /*1f60*/  FFMA.FTZ R180, R90, R146, R180 ;  /* 0x000000925ab47223 */ /* 0x000fe200000100b4 */
[----:B------:R-:W-:-:S04]  /*1f70*/  @P0 IMAD.WIDE.U32 R154, R6, 0x4, R154 ;  /* 0x00000004069a0825 */ /* 0x000fc800078e009a */
[----:B------:R-:W-:Y:S01]  /*1f80*/  FADD.FTZ R89, -R175, R89 ;  /* 0x00000059af597221 */ /* 0x000fe20000010100 */
[C---:B------:R-:W-:Y:S01]  /*1f90*/  FFMA.FTZ R132, R168.reuse, R163, R132 ;  /* 0x000000a3a8847223 */ /* 0x040fe20000010084 */
[----:B------:R-:W-:Y:S01]  /*1fa0*/  FADD.FTZ R205, R163, R205 ;  /* 0x000000cda3cd7221 */ /* 0x000fe20000010000 */
[----:B------:R-:W-:Y:S01]  /*1fb0*/  FFMA.FTZ R20, R168, R162, R20 ;  /* 0x000000a2a8147223 */ /* 0x000fe20000010014 */
[----:B------:R1:W5:Y:S01]  /*1fc0*/  @P0 LDG.E R2, desc[UR10][R154.64] ;  /* 0x0000000a9a020981 */ /* 0x000362000c1e1900 */
[----:B0-----:R-:W0:Y:S01]  /*1fd0*/  @P1 LDC.64 R158, c[0x0][0x438] ;  /* 0x00010e00ff9e1b82 */ /* 0x001e220000000a00 */
[----:B------:R-:W-:Y:S01]  /*1fe0*/  FADD.FTZ R48, R162, R48 ;  /* 0x00000030a2307221 */ /* 0x000fe20000010000 */
[----:B------:R-:W-:Y:S01]  /*1ff0*/  FADD.FTZ R91, -R175, R91 ;  /* 0x0000005baf5b7221 */ /* 0x000fe20000010100 */
[----:B------:R-:W2:Y:S04]  /*2000*/  LDG.E.64 R152, desc[UR10][R152.64] ;  /* 0x0000000a98987981 */ /* 0x000ea8000c1e1b00 */
[----:B------:R-:W5:Y:S04]  /*2010*/  @P1 LDG.E.128 R56, desc[UR10][R98.64] ;  /* 0x0000000a62381981 */ /* 0x000f68000c1e1d00 */
[----:B------:R-:W2:Y:S04]  /*2020*/  LDG.E.64 R156, desc[UR10][R156.64] ;  /* 0x0000000a9c9c7981 */ /* 0x000ea8000c1e1b00 */
[----:B------:R-:W2:Y:S04]  /*2030*/  LDG.E.128 R100, desc[UR10][R100.64] ;  /* 0x0000000a64647981 */ /* 0x000ea8000c1e1d00 */
[----:B------:R-:W2:Y:S04]  /*2040*/  LDG.E.128 R104, desc[UR10][R104.64] ;  /* 0x0000000a68687981 */ /* 0x000ea8000c1e1d00 */
[----:B------:R-:W2:Y:S01]  /*2050*/  LDG.E.64 R84, desc[UR10][R84.64] ;  /* 0x0000000a54547981 */ /* 0x000ea2000c1e1b00 */
[----:B---3--:R-:W-:Y:S01]  /*2060*/  FMUL.FTZ R144, R198, R144 ;  /* 0x00000090c6907220 */ /* 0x008fe20000410000 */
[----:B----4-:R-:W-:-:S02]  /*2070*/  FMUL.FTZ R146, R184, R146 ;  /* 0x00000092b8927220 */ /* 0x010fc40000410000 */
[----:B------:R-:W3:Y:S01]  /*2080*/  LDL R198, [R1+0x3c] ;  /* 0x00003c0001c67983 */ /* 0x000ee20000100800 */
[----:B------:R-:W-:-:S03]  /*2090*/  FFMA.FTZ R144, R178, R177, R144 ;  /* 0x000000b1b2907223 */ /* 0x000fc60000010090 */
[----:B------:R-:W4:Y:S01]  /*20a0*/  LDL R178, [R1+0x40] ;  /* 0x0000400001b27983 */ /* 0x000f220000100800 */
[----:B------:R-:W-:-:S03]  /*20b0*/  FFMA.FTZ R146, R179, R86, R146 ;  /* 0x00000056b3927223 */ /* 0x000fc60000010092 */
[----:B------:R-:W4:Y:S04]  /*20c0*/  LDL R184, [R1+0x34] ;  /* 0x0000340001b87983 */ /* 0x000f280000100800 */
[----:B------:R-:W4:Y:S01]  /*20d0*/  LDL R179, [R1+0x38] ;  /* 0x0000380001b37983 */ /* 0x000f220000100800 */
[----:B0-----:R-:W-:Y:S01]  /*20e0*/  @P1 IMAD.WIDE.U32 R158, R7, 0x10, R158 ;  /* 0x00000010079e1825 */ /* 0x001fe200078e009e */
[----:B------:R-:W-:-:S03]  /*20f0*/  SHF.R.U32.HI R147, RZ, 0x10, R147 ;  /* 0x00000010ff937819 */ /* 0x000fc60000011693 */
[----:B------:R-:W-:Y:S01]  /*2100*/  FMUL.FTZ R89, R89, UR16 ;  /* 0x0000001059597c20 */ /* 0x000fe20008410000 */
[----:B------:R-:W-:Y:S01]  /*2110*/  IMAD.U32 R145, R145, 0x10000, RZ ;  /* 0x0001000091917824 */ /* 0x000fe200078e00ff */
[----:B------:R0:W5:Y:S01]  /*2120*/  @P1 LDG.E.128 R72, desc[UR10][R158.64] ;  /* 0x0000000a9e481981 */ /* 0x000162000c1e1d00 */
[----:B-1----:R-:W-:Y:S01]  /*2130*/  IMAD.WIDE.U32 R154, R8, 0x8, R232 ;  /* 0x00000008089a7825 */ /* 0x002fe200078e00e8 */
[----:B------:R-:W-:-:S03]  /*2140*/  SHF.L.U32 R176, R176, 0x10, RZ ;  /* 0x00000010b0b07819 */ /* 0x000fc600000006ff */
[----:B------:R-:W-:-:S04]  /*2150*/  IMAD.WIDE.U32 R162, R6, 0x8, R232 ;  /* 0x0000000806a27825 */ /* 0x000fc800078e00e8 */
[----:B------:R-:W-:Y:S01]  /*2160*/  FFMA.FTZ R137, R89, R145, R137 ;  /* 0x0000009159897223 */ /* 0x000fe20000010089 */
[----:B------:R-:W-:Y:S01]  /*2170*/  FADD.FTZ R200, R145, R200 ;  /* 0x000000c891c87221 */ /* 0x000fe20000010000 */
[----:B------:R-:W-:Y:S01]  /*2180*/  FMUL.FTZ R91, R91, UR16 ;  /* 0x000000105b5b7c20 */ /* 0x000fe20008410000 */
[----:B------:R-:W-:Y:S01]  /*2190*/  FFMA.FTZ R24, R88, R177, R24 ;  /* 0x000000b158187223 */ /* 0x000fe20000010018 */
[----:B0-----:R-:W-:-:S04]  /*21a0*/  IMAD.WIDE.U32 R158, R7, 0x8, R232 ;  /* 0x00000008079e7825 */ /* 0x001fc800078e00e8 */
[----:B------:R-:W-:Y:S01]  /*21b0*/  FADD.FTZ R108, R177, R108 ;  /* 0x0000006cb16c7221 */ /* 0x000fe20000010000 */
[----:B------:R-:W4:Y:S01]  /*21c0*/  LDL R232, [R1+0x2c] ;  /* 0x00002c0001e87983 */ /* 0x000f220000100800 */
[----:B------:R-:W-:Y:S01]  /*21d0*/  FMUL.FTZ R145, R226, R145 ;  /* 0x00000091e2917220 */ /* 0x000fe20000410000 */
[----:B------:R-:W-:Y:S02]  /*21e0*/  IMAD.U32 R147, R147, 0x10000, RZ ;  /* 0x0001000093937824 */ /* 0x000fe400078e00ff */
[----:B------:R-:W4:Y:S01]  /*21f0*/  LDL R226, [R1+0x30] ;  /* 0x0000300001e27983 */ /* 0x000f220000100800 */
[-C--:B------:R-:W-:Y:S01]  /*2200*/  FFMA.FTZ R25, R89, R176.reuse, R25 ;  /* 0x000000b059197223 */ /* 0x080fe20000010019 */
[----:B------:R-:W-:Y:S01]  /*2210*/  FADD.FTZ R109, R176, R109 ;  /* 0x0000006db06d7221 */ /* 0x000fe20000010000 */
[----:B--2---:R-:W-:Y:S01]  /*2220*/  FFMA.FTZ R145, R212, R176, R145 ;  /* 0x000000b0d4917223 */ /* 0x004fe20000010091 */
[----:B------:R-:W-:Y:S01]  /*2230*/  SHF.L.U32 R87, R87, 0x10, RZ ;  /* 0x0000001057577819 */ /* 0x000fe200000006ff */
[----:B------:R-:W-:Y:S01]  /*2240*/  FFMA.FTZ R181, R91, R147, R181 ;  /* 0x000000935bb57223 */ /* 0x000fe200000100b5 */
[----:B------:R-:W-:Y:S01]  /*2250*/  FADD.FTZ R197, R147, R197 ;  /* 0x000000c593c57221 */ /* 0x000fe20000010000 */
[----:B------:R-:W-:Y:S01]  /*2260*/  IMAD.MOV.U32 R177, RZ, RZ, R148 ;  /* 0x000000ffffb17224 */ /* 0x000fe200078e0094 */
[----:B------:R-:W-:Y:S01]  /*2270*/  SHF.R.U64 R176, R148, 0x10, R149 ;  /* 0x0000001094b07819 */ /* 0x000fe20000001295 */
[----:B------:R-:W2:Y:S01]  /*2280*/  LDL R212, [R1+0x24] ;  /* 0x0000240001d47983 */ /* 0x000ea20000100800 */
[----:B------:R-:W-:-:S02]  /*2290*/  IMAD.MOV.U32 R148, RZ, RZ, R150 ;  /* 0x000000ffff947224 */ /* 0x000fc400078e0096 */
[----:B------:R-:W-:Y:S01]  /*22a0*/  FADD.FTZ R92, -R175, R92 ;  /* 0x0000005caf5c7221 */ /* 0x000fe20000010100 */
[----:B------:R-:W2:Y:S01]  /*22b0*/  LDG.E.64 R154, desc[UR10][R154.64] ;  /* 0x0000000a9a9a7981 */ /* 0x000ea2000c1e1b00 */
[----:B------:R-:W-:-:S03]  /*22c0*/  SHF.L.U32 R177, R177, 0x10, RZ ;  /* 0x00000010b1b17819 */ /* 0x000fc600000006ff */
[----:B------:R-:W2:Y:S01]  /*22d0*/  LDG.E.128 R96, desc[UR10][R96.64] ;  /* 0x0000000a60607981 */ /* 0x000ea2000c1e1d00 */
[----:B------:R-:W-:Y:S01]  /*22e0*/  FFMA.FTZ R26, R90, R86, R26 ;  /* 0x000000565a1a7223 */ /* 0x000fe2000001001a */
[----:B------:R-:W-:Y:S01]  /*22f0*/  FADD.FTZ R110, R86, R110 ;  /* 0x0000006e566e7221 */ /* 0x000fe20000010000 */
[C---:B------:R-:W-:Y:S01]  /*2300*/  FADD.FTZ R93, -R175.reuse, R93 ;  /* 0x0000005daf5d7221 */ /* 0x040fe20000010100 */
[C---:B------:R-:W-:Y:S01]  /*2310*/  FADD.FTZ R94, -R175.reuse, R94 ;  /* 0x0000005eaf5e7221 */ /* 0x040fe20000010100 */
[----:B------:R-:W-:Y:S01]  /*2320*/  FADD.FTZ R95, -R175, R95 ;  /* 0x0000005faf5f7221 */ /* 0x000fe20000010100 */
[----:B------:R-:W2:Y:S04]  /*2330*/  LDG.E.64 R158, desc[UR10][R158.64] ;  /* 0x0000000a9e9e7981 */ /* 0x000ea8000c1e1b00 */
[----:B------:R-:W2:Y:S01]  /*2340*/  LDG.E.64 R162, desc[UR10][R162.64] ;  /* 0x0000000aa2a27981 */ /* 0x000ea2000c1e1b00 */
[----:B---3--:R-:W-:-:S03]  /*2350*/  FMUL.FTZ R147, R198, R147 ;  /* 0x00000093c6937220 */ /* 0x008fc60000410000 */
[----:B------:R-:W3:Y:S01]  /*2360*/  LDL R198, [R1+0x28] ;  /* 0x0000280001c67983 */ /* 0x000ee20000100800 */
[----:B----4-:R-:W-:Y:S01]  /*2370*/  FFMA.FTZ R147, R178, R87, R147 ;  /* 0x00000057b2937223 */ /* 0x010fe20000010093 */
[----:B------:R-:W-:Y:S02]  /*2380*/  IMAD.U32 R178, R148, 0x10000, RZ ;  /* 0x0001000094b27824 */ /* 0x000fe400078e00ff */
[----:B------:R-:W-:Y:S02]  /*2390*/  FMUL.FTZ R148, R92, UR16 ;  /* 0x000000105c947c20 */ /* 0x000fe40008410000 */
[-C--:B------:R-:W-:Y:S02]  /*23a0*/  FMUL.FTZ R92, R184, R178.reuse ;  /* 0x000000b2b85c7220 */ /* 0x080fe40000410000 */
[----:B------:R-:W4:Y:S01]  /*23b0*/  LDL R184, [R1+0x1c] ;  /* 0x00001c0001b87983 */ /* 0x000f220000100800 */
[----:B------:R-:W-:Y:S01]  /*23c0*/  FFMA.FTZ R182, R148, R178, R182 ;  /* 0x000000b294b67223 */ /* 0x000fe200000100b6 */
[----:B------:R-:W-:Y:S01]  /*23d0*/  FADD.FTZ R221, R178, R221 ;  /* 0x000000ddb2dd7221 */ /* 0x000fe20000010000 */
[----:B------:R-:W-:Y:S01]  /*23e0*/  FFMA.FTZ R92, R179, R177, R92 ;  /* 0x000000b1b35c7223 */ /* 0x000fe2000001005c */
[----:B------:R-:W4:Y:S04]  /*23f0*/  LDL R178, [R1+0x14] ;  /* 0x0000140001b27983 */ /* 0x000f280000100800 */
[----:B------:R-:W4:Y:S01]  /*2400*/  LDL R179, [R1+0x20] ;  /* 0x0000200001b37983 */ /* 0x000f220000100800 */
[----:B------:R-:W-:Y:S01]  /*2410*/  FFMA.FTZ R27, R91, R87, R27 ;  /* 0x000000575b1b7223 */ /* 0x000fe2000001001b */
[----:B------:R-:W-:Y:S01]  /*2420*/  FADD.FTZ R111, R87, R111 ;  /* 0x0000006f576f7221 */ /* 0x000fe20000010000 */
[----:B------:R-:W-:-:S02]  /*2430*/  MOV R86, R149 ;  /* 0x0000009500567202 */ /* 0x000fc40000000f00 */
[----:B------:R-:W-:Y:S02]  /*2440*/  SHF.R.U32.HI R87, RZ, 0x10, R149 ;  /* 0x00000010ff577819 */ /* 0x000fe40000011695 */
[----:B------:R-:W-:Y:S01]  /*2450*/  SHF.R.U64 R149, R150, 0x10, R151 ;  /* 0x0000001096957819 */ /* 0x000fe20000001297 */
[----:B------:R-:W-:Y:S01]  /*2460*/  FFMA.FTZ R28, R148, R177, R28 ;  /* 0x000000b1941c7223 */ /* 0x000fe2000001001c */
[----:B------:R-:W-:-:S03]  /*2470*/  FADD.FTZ R112, R177, R112 ;  /* 0x00000070b1707221 */ /* 0x000fc60000010000 */
[----:B------:R-:W-:Y:S02]  /*2480*/  IMAD.U32 R177, R149, 0x10000, RZ ;  /* 0x0001000095b17824 */ /* 0x000fe400078e00ff */
[----:B------:R-:W-:Y:S01]  /*2490*/  FMUL.FTZ R149, R93, UR16 ;  /* 0x000000105d957c20 */ /* 0x000fe20008410000 */
[----:B------:R-:W-:Y:S02]  /*24a0*/  SHF.L.U32 R176, R176, 0x10, RZ ;  /* 0x00000010b0b07819 */ /* 0x000fe400000006ff */
[----:B------:R-:W-:Y:S01]  /*24b0*/  MOV R150, R151 ;  /* 0x0000009700967202 */ /* 0x000fe20000000f00 */
[----:B------:R-:W-:Y:S02]  /*24c0*/  FMUL.FTZ R93, R232, R177 ;  /* 0x000000b1e85d7220 */ /* 0x000fe40000410000 */
[-C--:B------:R-:W-:Y:S01]  /*24d0*/  FFMA.FTZ R29, R149, R176.reuse, R29 ;  /* 0x000000b0951d7223 */ /* 0x080fe2000001001d */
[----:B------:R-:W-:Y:S01]  /*24e0*/  FADD.FTZ R113, R176, R113 ;  /* 0x00000071b0717221 */ /* 0x000fe20000010000 */
[----:B------:R-:W-:Y:S01]  /*24f0*/  FFMA.FTZ R93, R226, R176, R93 ;  /* 0x000000b0e25d7223 */ /* 0x000fe2000001005d */
[----:B------:R-:W-:-:S02]  /*2500*/  IMAD.U32 R176, R150, 0x10000, RZ ;  /* 0x0001000096b07824 */ /* 0x000fc400078e00ff */
[----:B------:R-:W-:Y:S01]  /*2510*/  FMUL.FTZ R150, R94, UR16 ;  /* 0x000000105e967c20 */ /* 0x000fe20008410000 */
[----:B------:R-:W-:Y:S01]  /*2520*/  SHF.L.U32 R86, R86, 0x10, RZ ;  /* 0x0000001056567819 */ /* 0x000fe200000006ff */
[----:B------:R-:W-:Y:S01]  /*2530*/  FFMA.FTZ R183, R149, R177, R183 ;  /* 0x000000b195b77223 */ /* 0x000fe200000100b7 */
[----:B------:R-:W-:Y:S01]  /*2540*/  SHF.R.U32.HI R151, RZ, 0x10, R151 ;  /* 0x00000010ff977819 */ /* 0x000fe20000011697 */
[-C--:B--2---:R-:W-:Y:S01]  /*2550*/  FMUL.FTZ R94, R212, R176.reuse ;  /* 0x000000b0d45e7220 */ /* 0x084fe20000410000 */
[----:B------:R-:W-:Y:S01]  /*2560*/  FADD.FTZ R220, R177, R220 ;  /* 0x000000dcb1dc7221 */ /* 0x000fe20000010000 */
[----:B------:R-:W-:Y:S01]  /*2570*/  FFMA.FTZ R185, R150, R176, R185 ;  /* 0x000000b096b97223 */ /* 0x000fe200000100b9 */
[----:B------:R-:W-:Y:S01]  /*2580*/  FADD.FTZ R219, R176, R219 ;  /* 0x000000dbb0db7221 */ /* 0x000fe20000010000 */
[----:B------:R-:W-:Y:S01]  /*2590*/  IMAD.MOV.U32 R177, RZ, RZ, R152 ;  /* 0x000000ffffb17224 */ /* 0x000fe200078e0098 */
[----:B------:R-:W-:Y:S01]  /*25a0*/  SHF.R.U64 R176, R152, 0x10, R153 ;  /* 0x0000001098b07819 */ /* 0x000fe20000001299 */
[----:B------:R-:W-:Y:S01]  /*25b0*/  FFMA.FTZ R30, R150, R86, R30 ;  /* 0x00000056961e7223 */ /* 0x000fe2000001001e */
[----:B------:R-:W-:Y:S01]  /*25c0*/  FADD.FTZ R114, R86, R114 ;  /* 0x0000007256727221 */ /* 0x000fe20000010000 */
[----:B------:R-:W-:-:S02]  /*25d0*/  IMAD.MOV.U32 R152, RZ, RZ, R154 ;  /* 0x000000ffff987224 */ /* 0x000fc400078e009a */
[----:B------:R-:W-:Y:S01]  /*25e0*/  FADD.FTZ R96, -R175, R96 ;  /* 0x00000060af607221 */ /* 0x000fe20000010100 */
[----:B------:R-:W-:Y:S01]  /*25f0*/  SHF.L.U32 R87, R87, 0x10, RZ ;  /* 0x0000001057577819 */ /* 0x000fe200000006ff */
[----:B------:R-:W2:Y:S01]  /*2600*/  LDL R212, [R1+0xc] ;  /* 0x00000c0001d47983 */ /* 0x000ea20000100800 */
[----:B------:R-:W-:Y:S02]  /*2610*/  IMAD.U32 R152, R152, 0x10000, RZ ;  /* 0x0001000098987824 */ /* 0x000fe400078e00ff */
[----:B------:R-:W-:Y:S01]  /*2620*/  FMUL.FTZ R96, R96, UR16 ;  /* 0x0000001060607c20 */ /* 0x000fe20008410000 */
[----:B------:R-:W2:Y:S01]  /*2630*/  LDL R226, [R1+0x18] ;  /* 0x0000180001e27983 */ /* 0x000ea20000100800 */
[----:B------:R-:W-:Y:S02]  /*2640*/  FADD.FTZ R217, R152, R217 ;  /* 0x000000d998d97221 */ /* 0x000fe40000010000 */
[----:B------:R-:W-:Y:S01]  /*2650*/  FFMA.FTZ R187, R96, R152, R187 ;  /* 0x0000009860bb7223 */ /* 0x000fe200000100bb */
[----:B---3--:R-:W-:Y:S01]  /*2660*/  FFMA.FTZ R94, R198, R86, R94 ;  /* 0x00000056c65e7223 */ /* 0x008fe2000001005e */
[----:B------:R-:W-:-:S02]  /*2670*/  IMAD.U32 R86, R151, 0x10000, RZ ;  /* 0x0001000097567824 */ /* 0x000fc400078e00ff */
[----:B------:R-:W-:Y:S01]  /*2680*/  FMUL.FTZ R151, R95, UR16 ;  /* 0x000000105f977c20 */ /* 0x000fe20008410000 */
[----:B------:R-:W3:Y:S01]  /*2690*/  LDL R198, [R1+0x10] ;  /* 0x0000100001c67983 */ /* 0x000ee20000100800 */
[----:B----4-:R-:W-:-:S03]  /*26a0*/  FMUL.FTZ R95, R184, R86 ;  /* 0x00000056b85f7220 */ /* 0x010fc60000410000 */
[----:B------:R-:W4:Y:S01]  /*26b0*/  LDL R184, [R1+0x4] ;  /* 0x0000040001b87983 */ /* 0x000f220000100800 */
[----:B------:R-:W-:-:S03]  /*26c0*/  FMUL.FTZ R152, R178, R152 ;  /* 0x00000098b2987220 */ /* 0x000fc60000410000 */
[----:B------:R-:W4:Y:S01]  /*26d0*/  LDL R178, [R1] ;  /* 0x0000000001b27983 */ /* 0x000f220000100800 */
[----:B------:R-:W-:-:S03]  /*26e0*/  FFMA.FTZ R95, R179, R87, R95 ;  /* 0x00000057b35f7223 */ /* 0x000fc6000001005f */
[----:B------:R-:W4:Y:S01]  /*26f0*/  LDL R179, [R1+0x8] ;  /* 0x0000080001b37983 */ /* 0x000f220000100800 */
[C---:B------:R-:W-:Y:S01]  /*2700*/  FFMA.FTZ R186, R151.reuse, R86, R186 ;  /* 0x0000005697ba7223 */ /* 0x040fe200000100ba */
[----:B------:R-:W-:Y:S01]  /*2710*/  FADD.FTZ R218, R86, R218 ;  /* 0x000000da56da7221 */ /* 0x000fe20000010000 */
[----:B------:R-:W-:Y:S01]  /*2720*/  FFMA.FTZ R31, R151, R87, R31 ;  /* 0x00000057971f7223 */ /* 0x000fe2000001001f */
[----:B------:R-:W-:Y:S01]  /*2730*/  FADD.FTZ R115, R87, R115 ;  /* 0x0000007357737221 */ /* 0x000fe20000010000 */
[----:B------:R-:W-:Y:S02]  /*2740*/  MOV R86, R153 ;  /* 0x0000009900567202 */ /* 0x000fe40000000f00 */
[----:B------:R-:W-:Y:S02]  /*2750*/  SHF.R.U32.HI R87, RZ, 0x10, R153 ;  /* 0x00000010ff577819 */ /* 0x000fe40000011699 */
[----:B------:R-:W-:Y:S02]  /*2760*/  SHF.R.U64 R153, R154, 0x10, R155 ;  /* 0x000000109a997819 */ /* 0x000fe4000000129b */
[----:B------:R-:W-:Y:S01]  /*2770*/  MOV R154, R155 ;  /* 0x0000009b009a7202 */ /* 0x000fe20000000f00 */
[C---:B------:R-:W-:Y:S01]  /*2780*/  FADD.FTZ R97, -R175.reuse, R97 ;  /* 0x00000061af617221 */ /* 0x040fe20000010100 */
[----:B------:R-:W-:Y:S01]  /*2790*/  SHF.R.U32.HI R155, RZ, 0x10, R155 ;  /* 0x00000010ff9b7819 */ /* 0x000fe2000001169b */
[C---:B------:R-:W-:Y:S01]  /*27a0*/  FADD.FTZ R98, -R175.reuse, R98 ;  /* 0x00000062af627221 */ /* 0x040fe20000010100 */
[----:B------:R-:W-:Y:S01]  /*27b0*/  FADD.FTZ R99, -R175, R99 ;  /* 0x00000063af637221 */ /* 0x000fe20000010100 */
[----:B------:R-:W-:-:S02]  /*27c0*/  IMAD.U32 R153, R153, 0x10000, RZ ;  /* 0x0001000099997824 */ /* 0x000fc400078e00ff */
[----:B------:R-:W-:Y:S01]  /*27d0*/  FMUL.FTZ R97, R97, UR16 ;  /* 0x0000001061617c20 */ /* 0x000fe20008410000 */
[----:B------:R-:W-:Y:S02]  /*27e0*/  IMAD.U32 R154, R154, 0x10000, RZ ;  /* 0x000100009a9a7824 */ /* 0x000fe400078e00ff */
[----:B------:R-:W-:Y:S01]  /*27f0*/  FMUL.FTZ R98, R98, UR16 ;  /* 0x0000001062627c20 */ /* 0x000fe20008410000 */
[----:B------:R-:W-:Y:S02]  /*2800*/  IMAD.U32 R155, R155, 0x10000, RZ ;  /* 0x000100009b9b7824 */ /* 0x000fe400078e00ff */
[----:B------:R-:W-:Y:S01]  /*2810*/  FMUL.FTZ R99, R99, UR16 ;  /* 0x0000001063637c20 */ /* 0x000fe20008410000 */
[----:B------:R-:W-:Y:S01]  /*2820*/  SHF.L.U32 R176, R176, 0x10, RZ ;  /* 0x00000010b0b07819 */ /* 0x000fe200000006ff */
[----:B------:R-:W-:Y:S01]  /*2830*/  FFMA.FTZ R188, R97, R153, R188 ;  /* 0x0000009961bc7223 */ /* 0x000fe200000100bc */
[----:B------:R-:W-:Y:S01]  /*2840*/  FADD.FTZ R216, R153, R216 ;  /* 0x000000d899d87221 */ /* 0x000fe20000010000 */
[----:B------:R-:W-:Y:S01]  /*2850*/  SHF.L.U32 R86, R86, 0x10, RZ ;  /* 0x0000001056567819 */ /* 0x000fe200000006ff */
[----:B------:R-:W-:Y:S01]  /*2860*/  FFMA.FTZ R189, R98, R154, R189 ;  /* 0x0000009a62bd7223 */ /* 0x000fe200000100bd */
[----:B------:R-:W-:Y:S01]  /*2870*/  FADD.FTZ R215, R154, R215 ;  /* 0x000000d79ad77221 */ /* 0x000fe20000010000 */
[----:B------:R-:W-:Y:S01]  /*2880*/  SHF.L.U32 R87, R87, 0x10, RZ ;  /* 0x0000001057577819 */ /* 0x000fe200000006ff */
[-C--:B------:R-:W-:Y:S01]  /*2890*/  FFMA.FTZ R190, R99, R155.reuse, R190 ;  /* 0x0000009b63be7223 */ /* 0x080fe200000100be */
[----:B------:R-:W-:Y:S01]  /*28a0*/  FADD.FTZ R214, R155, R214 ;  /* 0x000000d69bd67221 */ /* 0x000fe20000010000 */
[----:B------:R-:W-:Y:S01]  /*28b0*/  FMUL.FTZ R155, R252, R155 ;  /* 0x0000009bfc9b7220 */ /* 0x000fe20000410000 */
[----:B------:R-:W-:Y:S01]  /*28c0*/  SHF.L.U32 R177, R177, 0x10, RZ ;  /* 0x00000010b1b17819 */ /* 0x000fe200000006ff */
[----:B--2---:R-:W-:Y:S01]  /*28d0*/  FMUL.FTZ R153, R212, R153 ;  /* 0x00000099d4997220 */ /* 0x004fe20000410000 */
[----:B------:R-:W-:Y:S01]  /*28e0*/  FFMA.FTZ R33, R97, R176, R33 ;  /* 0x000000b061217223 */ /* 0x000fe20000010021 */
[----:B------:R-:W-:Y:S01]  /*28f0*/  FADD.FTZ R117, R176, R117 ;  /* 0x00000075b0757221 */ /* 0x000fe20000010000 */
[----:B------:R-:W-:Y:S01]  /*2900*/  FFMA.FTZ R34, R98, R86, R34 ;  /* 0x0000005662227223 */ /* 0x000fe20000010022 */
[----:B------:R-:W-:Y:S01]  /*2910*/  FADD.FTZ R118, R86, R118 ;  /* 0x0000007656767221 */ /* 0x000fe20000010000 */
[----:B------:R-:W-:Y:S01]  /*2920*/  FFMA.FTZ R35, R99, R87, R35 ;  /* 0x0000005763237223 */ /* 0x000fe20000010023 */
[----:B------:R-:W-:Y:S01]  /*2930*/  FADD.FTZ R119, R87, R119 ;  /* 0x0000007757777221 */ /* 0x000fe20000010000 */
[-C--:B------:R-:W-:Y:S01]  /*2940*/  FFMA.FTZ R32, R96, R177.reuse, R32 ;  /* 0x000000b160207223 */ /* 0x080fe20000010020 */
[----:B------:R-:W-:Y:S01]  /*2950*/  FADD.FTZ R116, R177, R116 ;  /* 0x00000074b1747221 */ /* 0x000fe20000010000 */
[----:B------:R-:W-:Y:S01]  /*2960*/  FFMA.FTZ R152, R226, R177, R152 ;  /* 0x000000b1e2987223 */ /* 0x000fe20000010098 */
[----:B------:R-:W-:Y:S01]  /*2970*/  FADD.FTZ R101, -R175, R101 ;  /* 0x00000065af657221 */ /* 0x000fe20000010100 */
[----:B------:R-:W-:-:S02]  /*2980*/  IMAD.MOV.U32 R177, RZ, RZ, R156 ;  /* 0x000000ffffb17224 */ /* 0x000fc400078e009c */
[C---:B------:R-:W-:Y:S01]  /*2990*/  FADD.FTZ R102, -R175.reuse, R102 ;  /* 0x00000066af667221 */ /* 0x040fe20000010100 */
[----:B------:R-:W-:Y:S01]  /*29a0*/  FADD.FTZ R100, -R175, R100 ;  /* 0x00000064af647221 */ /* 0x000fe20000010100 */
[----:B------:R-:W-:Y:S02]  /*29b0*/  FMUL.FTZ R101, R101, UR16 ;  /* 0x0000001065657c20 */ /* 0x000fe40008410000 */
[----:B------:R-:W-:Y:S01]  /*29c0*/  FMUL.FTZ R102, R102, UR16 ;  /* 0x0000001066667c20 */ /* 0x000fe20008410000 */
[----:B------:R-:W-:Y:S01]  /*29d0*/  FMUL.FTZ R100, R100, UR16 ;  /* 0x0000001064647c20 */ /* 0x000fe20008410000 */
[----:B------:R-:W-:-:S05]  /*29e0*/  SHF.L.U32 R177, R177, 0x10, RZ ;  /* 0x00000010b1b17819 */ /* 0x000fca00000006ff */
[----:B------:R-:W-:Y:S01]  /*29f0*/  FFMA.FTZ R36, R100, R177, R36 ;  /* 0x000000b164247223 */ /* 0x000fe20000010024 */
[----:B------:R-:W-:Y:S01]  /*2a00*/  FADD.FTZ R120, R177, R120 ;  /* 0x00000078b1787221 */ /* 0x000fe20000010000 */
[----:B------:R-:W-:Y:S01]  /*2a10*/  IMAD.MOV.U32 R232, RZ, RZ, R84 ;  /* 0x000000ffffe87224 */ /* 0x000fe200078e0054 */
[----:B------:R-:W-:Y:S01]  /*2a20*/  SHF.R.U32.HI R235, RZ, 0x10, R85 ;  /* 0x00000010ffeb7819 */ /* 0x000fe20000011655 */
[----:B------:R-:W-:Y:S01]  /*2a30*/  IMAD.MOV.U32 R233, RZ, RZ, R162 ;  /* 0x000000ffffe97224 */ /* 0x000fe200078e00a2 */
[--C-:B------:R-:W-:Y:S02]  /*2a40*/  SHF.R.U64 R234, R162, 0x10, R163.reuse ;  /* 0x00000010a2ea7819 */ /* 0x100fe400000012a3 */
[----:B------:R-:W-:Y:S02]  /*2a50*/  MOV R162, R163 ;  /* 0x000000a300a27202 */ /* 0x000fe40000000f00 */
[----:B------:R-:W-:Y:S01]  /*2a60*/  SHF.R.U32.HI R163, RZ, 0x10, R163 ;  /* 0x00000010ffa37819 */ /* 0x000fe200000116a3 */
[----:B---3--:R-:W-:Y:S01]  /*2a70*/  FFMA.FTZ R153, R198, R176, R153 ;  /* 0x000000b0c6997223 */ /* 0x008fe20000010099 */
[----:B------:R-:W-:Y:S01]  /*2a80*/  SHF.R.U64 R176, R156, 0x10, R157 ;  /* 0x000000109cb07819 */ /* 0x000fe2000000129d */
[----:B----4-:R-:W-:Y:S01]  /*2a90*/  FMUL.FTZ R154, R184, R154 ;  /* 0x0000009ab89a7220 */ /* 0x010fe20000410000 */
[----:B------:R-:W-:Y:S01]  /*2aa0*/  FFMA.FTZ R155, R178, R87, R155 ;  /* 0x00000057b29b7223 */ /* 0x000fe2000001009b */
[----:B------:R-:W-:-:S02]  /*2ab0*/  SHF.R.U32.HI R87, RZ, 0x10, R157 ;  /* 0x00000010ff577819 */ /* 0x000fc4000001169d */
[----:B------:R-:W-:Y:S01]  /*2ac0*/  FFMA.FTZ R154, R179, R86, R154 ;  /* 0x00000056b39a7223 */ /* 0x000fe2000001009a */
[----:B------:R-:W-:Y:S02]  /*2ad0*/  MOV R86, R157 ;  /* 0x0000009d00567202 */ /* 0x000fe40000000f00 */
[----:B------:R-:W-:Y:S01]  /*2ae0*/  SHF.R.U64 R157, R158, 0x10, R159 ;  /* 0x000000109e9d7819 */ /* 0x000fe2000000129f */
[----:B------:R-:W-:Y:S01]  /*2af0*/  IMAD.MOV.U32 R156, RZ, RZ, R158 ;  /* 0x000000ffff9c7224 */ /* 0x000fe200078e009e */
[----:B------:R-:W-:-:S03]  /*2b00*/  MOV R158, R159 ;  /* 0x0000009f009e7202 */ /* 0x000fc60000000f00 */
[----:B------:R-:W-:Y:S01]  /*2b10*/  IMAD.U32 R157, R157, 0x10000, RZ ;  /* 0x000100009d9d7824 */ /* 0x000fe200078e00ff */
[----:B------:R-:W-:Y:S01]  /*2b20*/  SHF.L.U32 R176, R176, 0x10, RZ ;  /* 0x00000010b0b07819 */ /* 0x000fe200000006ff */
[----:B------:R-:W-:Y:S02]  /*2b30*/  IMAD.U32 R158, R158, 0x10000, RZ ;  /* 0x000100009e9e7824 */ /* 0x000fe400078e00ff */
[-C--:B------:R-:W-:Y:S01]  /*2b40*/  FFMA.FTZ R229, R101, R157.reuse, R229 ;  /* 0x0000009d65e57223 */ /* 0x080fe200000100e5 */
[----:B------:R-:W-:Y:S01]  /*2b50*/  FADD.FTZ R211, R157, R211 ;  /* 0x000000d39dd37221 */ /* 0x000fe20000010000 */
[----:B------:R-:W-:Y:S02]  /*2b60*/  IMAD.U32 R156, R156, 0x10000, RZ ;  /* 0x000100009c9c7824 */ /* 0x000fe400078e00ff */
[----:B------:R-:W-:Y:S01]  /*2b70*/  FMUL.FTZ R157, R247, R157 ;  /* 0x0000009df79d7220 */ /* 0x000fe20000410000 */
[----:B------:R-:W-:Y:S01]  /*2b80*/  SHF.L.U32 R86, R86, 0x10, RZ ;  /* 0x0000001056567819 */ /* 0x000fe200000006ff */
[----:B------:R-:W-:Y:S01]  /*2b90*/  FFMA.FTZ R228, R102, R158, R228 ;  /* 0x0000009e66e47223 */ /* 0x000fe200000100e4 */
[----:B------:R-:W-:Y:S01]  /*2ba0*/  FADD.FTZ R210, R158, R210 ;  /* 0x000000d29ed27221 */ /* 0x000fe20000010000 */
[----:B------:R-:W-:Y:S01]  /*2bb0*/  FFMA.FTZ R191, R100, R156, R191 ;  /* 0x0000009c64bf7223 */ /* 0x000fe200000100bf */
[----:B------:R-:W-:Y:S01]  /*2bc0*/  FADD.FTZ R213, R156, R213 ;  /* 0x000000d59cd57221 */ /* 0x000fe20000010000 */
[-C--:B------:R-:W-:Y:S01]  /*2bd0*/  FFMA.FTZ R37, R101, R176.reuse, R37 ;  /* 0x000000b065257223 */ /* 0x080fe20000010025 */
[----:B------:R-:W-:Y:S01]  /*2be0*/  FADD.FTZ R121, R176, R121 ;  /* 0x00000079b0797221 */ /* 0x000fe20000010000 */
[----:B------:R-:W-:Y:S01]  /*2bf0*/  FFMA.FTZ R157, R248, R176, R157 ;  /* 0x000000b0f89d7223 */ /* 0x000fe2000001009d */
[----:B------:R-:W-:Y:S01]  /*2c00*/  FMUL.FTZ R158, R245, R158 ;  /* 0x0000009ef59e7220 */ /* 0x000fe20000410000 */
[----:B------:R-:W-:Y:S01]  /*2c10*/  FMUL.FTZ R156, R249, R156 ;  /* 0x0000009cf99c7220 */ /* 0x000fe20000410000 */
[----:B------:R-:W-:-:S02]  /*2c20*/  FADD.FTZ R176, -R175, R103 ;  /* 0x00000067afb07221 */ /* 0x000fc40000010100 */
[----:B------:R-:W-:Y:S01]  /*2c30*/  FFMA.FTZ R103, R246, R86, R158 ;  /* 0x00000056f6677223 */ /* 0x000fe2000001009e */
[----:B------:R-:W-:Y:S01]  /*2c40*/  FFMA.FTZ R156, R250, R177, R156 ;  /* 0x000000b1fa9c7223 */ /* 0x000fe2000001009c */
[----:B------:R-:W-:Y:S01]  /*2c50*/  FMUL.FTZ R158, R176, UR16 ;  /* 0x00000010b09e7c20 */ /* 0x000fe20008410000 */
[C---:B------:R-:W-:Y:S01]  /*2c60*/  FADD.FTZ R176, -R175.reuse, R104 ;  /* 0x00000068afb07221 */ /* 0x040fe20000010100 */
[----:B------:R-:W-:Y:S02]  /*2c70*/  FADD.FTZ R177, -R175, R105 ;  /* 0x00000069afb17221 */ /* 0x000fe40000010100 */
[----:B------:R-:W0:Y:S01]  /*2c80*/  LDC.64 R104, c[0x0][0x3b0] ;  /* 0x0000ec00ff687b82 */ /* 0x000e220000000a00 */
[----:B------:R-:W-:-:S05]  /*2c90*/  SHF.R.U32.HI R159, RZ, 0x10, R159 ;  /* 0x00000010ff9f7819 */ /* 0x000fca000001169f */
[----:B------:R-:W-:Y:S01]  /*2ca0*/  IMAD.U32 R159, R159, 0x10000, RZ ;  /* 0x000100009f9f7824 */ /* 0x000fe200078e00ff */
[----:B------:R-:W-:-:S03]  /*2cb0*/  SHF.L.U32 R87, R87, 0x10, RZ ;  /* 0x0000001057577819 */ /* 0x000fc600000006ff */
[-C--:B------:R-:W-:Y:S01]  /*2cc0*/  FFMA.FTZ R227, R158, R159.reuse, R227 ;  /* 0x0000009f9ee37223 */ /* 0x080fe200000100e3 */
[----:B------:R-:W-:Y:S01]  /*2cd0*/  FADD.FTZ R196, R159, R196 ;  /* 0x000000c49fc47221 */ /* 0x000fe20000010000 */
[----:B------:R-:W-:Y:S01]  /*2ce0*/  FMUL.FTZ R159, R243, R159 ;  /* 0x0000009ff39f7220 */ /* 0x000fe20000410000 */
[----:B------:R-:W-:Y:S01]  /*2cf0*/  FFMA.FTZ R38, R102, R86, R38 ;  /* 0x0000005666267223 */ /* 0x000fe20000010026 */
[----:B------:R-:W-:Y:S01]  /*2d00*/  FADD.FTZ R122, R86, R122 ;  /* 0x0000007a567a7221 */ /* 0x000fe20000010000 */
[-C--:B------:R-:W-:Y:S01]  /*2d10*/  FFMA.FTZ R39, R158, R87.reuse, R39 ;  /* 0x000000579e277223 */ /* 0x080fe20000010027 */
[----:B------:R-:W-:Y:S01]  /*2d20*/  FADD.FTZ R123, R87, R123 ;  /* 0x0000007b577b7221 */ /* 0x000fe20000010000 */
[----:B------:R-:W-:Y:S01]  /*2d30*/  FFMA.FTZ R159, R244, R87, R159 ;  /* 0x00000057f49f7223 */ /* 0x000fe2000001009f */
[----:B------:R-:W-:Y:S02]  /*2d40*/  SHF.R.U64 R86, R84, 0x10, R85 ;  /* 0x0000001054567819 */ /* 0x000fe40000001255 */
[----:B------:R-:W-:Y:S01]  /*2d50*/  MOV R87, R85 ;  /* 0x0000005500577202 */ /* 0x000fe20000000f00 */
[----:B0-----:R-:W-:-:S05]  /*2d60*/  IMAD.WIDE.U32 R84, R15, 0x4, R104 ;  /* 0x000000040f547825 */ /* 0x001fca00078e0068 */
[----:B------:R0:W5:Y:S02]  /*2d70*/  LDG.E R226, desc[UR10][R84.64] ;  /* 0x0000000a54e27981 */ /* 0x000164000c1e1900 */
        /* <DEDUP_REMOVED lines=8> */
[----:B0-----:R-:W0:Y:S01]  /*2e00*/  LDC.64 R84, c[0x0][0x3b0] ;  /* 0x0000ec00ff547b82 */ /* 0x001e220000000a00 */
[----:B------:R-:W-:Y:S01]  /*2e10*/  FADD.FTZ R178, -R175, R106 ;  /* 0x0000006aafb27221 */ /* 0x000fe20000010100 */
[----:B------:R-:W-:-:S04]  /*2e20*/  FADD.FTZ R106, RZ, R142 ;  /* 0x0000008eff6a7221 */ /* 0x000fc80000010000 */
[----:B------:R-:W-:Y:S01]  /*2e30*/  FADD.FTZ R106, R143, R106 ;  /* 0x0000006a8f6a7221 */ /* 0x000fe20000010000 */
[----:B0-----:R-:W-:-:S05]  /*2e40*/  IMAD.WIDE.U32 R84, R7, 0x4, R84 ;  /* 0x0000000407547825 */ /* 0x001fca00078e0054 */
[----:B------:R0:W5:Y:S02]  /*2e50*/  LDG.E R105, desc[UR10][R84.64] ;  /* 0x0000000a54697981 */ /* 0x000164000c1e1900 */
[----:B0-----:R-:W0:Y:S01]  /*2e60*/  LDC.64 R84, c[0x0][0x3b0] ;  /* 0x0000ec00ff547b82 */ /* 0x001e220000000a00 */
[----:B------:R-:W-:Y:S01]  /*2e70*/  FADD.FTZ R106, R161, R106 ;  /* 0x0000006aa16a7221 */ /* 0x000fe20000010000 */
[----:B------:R-:W-:-:S03]  /*2e80*/  FADD.FTZ R179, -R175, R107 ;  /* 0x0000006bafb37221 */ /* 0x000fc60000010100 */
[----:B------:R-:W-:-:S04]  /*2e90*/  FADD.FTZ R106, R165, R106 ;  /* 0x0000006aa56a7221 */ /* 0x000fc80000010000 */
[----:B------:R-:W-:-:S04]  /*2ea0*/  FADD.FTZ R107, R167, R106 ;  /* 0x0000006aa76b7221 */ /* 0x000fc80000010000 */
[----:B------:R-:W-:-:S04]  /*2eb0*/  FADD.FTZ R107, R169, R107 ;  /* 0x0000006ba96b7221 */ /* 0x000fc80000010000 */
[----:B------:R-:W-:Y:S01]  /*2ec0*/  FADD.FTZ R107, R172, R107 ;  /* 0x0000006bac6b7221 */ /* 0x000fe20000010000 */
[----:B0-----:R-:W-:-:S05]  /*2ed0*/  IMAD.WIDE.U32 R84, R6, 0x4, R84 ;  /* 0x0000000406547825 */ /* 0x001fca00078e0054 */
[----:B------:R0:W5:Y:S01]  /*2ee0*/  LDG.E R106, desc[UR10][R84.64] ;  /* 0x0000000a546a7981 */ /* 0x000162000c1e1900 */
[----:B------:R-:W-:Y:S01]  /*2ef0*/  FADD.FTZ R107, R173, R107 ;  /* 0x0000006bad6b7221 */ /* 0x000fe20000010000 */
[----:B0-----:R-:W-:-:S04]  /*2f00*/  FFMA.FTZ R85, R0, R142, RZ ;  /* 0x0000008e00557223 */ /* 0x001fc800000100ff */
        /* <DEDUP_REMOVED lines=25> */
[----:B------:R-:W-:Y:S02]  /*30a0*/  IMAD.U32 R242, R87, 0x10000, RZ ;  /* 0x0001000057f27824 */ /* 0x000fe400078e00ff */
[----:B------:R-:W-:Y:S01]  /*30b0*/  FADD.FTZ R107, R156, R107 ;  /* 0x0000006b9c6b7221 */ /* 0x000fe20000010000 */
[----:B------:R-:W-:Y:S01]  /*30c0*/  FFMA.FTZ R87, R150, R94, R85 ;  /* 0x0000005e96577223 */ /* 0x000fe20000010055 */
[----:B------:R-:W-:Y:S02]  /*30d0*/  IMAD.U32 R85, R233, 0x10000, RZ ;  /* 0x00010000e9557824 */ /* 0x000fe400078e00ff */
[----:B------:R-:W-:Y:S02]  /*30e0*/  IMAD.U32 R233, R162, 0x10000, RZ ;  /* 0x00010000a2e97824 */ /* 0x000fe400078e00ff */
[----:B------:R-:W-:Y:S01]  /*30f0*/  FFMA.FTZ R87, R151, R95, R87 ;  /* 0x0000005f97577223 */ /* 0x000fe20000010057 */
[----:B------:R-:W-:Y:S01]  /*3100*/  FADD.FTZ R162, R157, R107 ;  /* 0x0000006b9da27221 */ /* 0x000fe20000010000 */
[----:B------:R-:W-:Y:S01]  /*3110*/  IMAD.U32 R84, R232, 0x10000, RZ ;  /* 0x00010000e8547824 */ /* 0x000fe200078e00ff */
[----:B------:R-:W-:Y:S01]  /*3120*/  SHF.L.U32 R232, R235, 0x10, RZ ;  /* 0x00000010ebe87819 */ /* 0x000fe200000006ff */
[----:B------:R-:W-:Y:S01]  /*3130*/  FFMA.FTZ R251, R96, R152, R87 ;  /* 0x0000009860fb7223 */ /* 0x000fe20000010057 */
[----:B------:R-:W-:Y:S01]  /*3140*/  SHF.L.U32 R235, R234, 0x10, RZ ;  /* 0x00000010eaeb7819 */ /* 0x000fe200000006ff */
[----:B------:R-:W-:Y:S01]  /*3150*/  FMUL.FTZ R107, R240, R85 ;  /* 0x00000055f06b7220 */ /* 0x000fe20000410000 */
[----:B------:R-:W-:Y:S01]  /*3160*/  FADD.FTZ R87, R103, R162 ;  /* 0x000000a267577221 */ /* 0x000fe20000010000 */
[----:B------:R-:W-:Y:S01]  /*3170*/  SHF.L.U32 R86, R86, 0x10, RZ ;  /* 0x0000001056567819 */ /* 0x000fe200000006ff */
[----:B------:R-:W-:Y:S01]  /*3180*/  FFMA.FTZ R251, R97, R153, R251 ;  /* 0x0000009961fb7223 */ /* 0x000fe200000100fb */
[----:B------:R-:W-:Y:S01]  /*3190*/  FFMA.FTZ R107, R241, R84, R107 ;  /* 0x00000054f16b7223 */ /* 0x000fe2000001006b */
[----:B------:R-:W-:Y:S01]  /*31a0*/  FADD.FTZ R87, R159, R87 ;  /* 0x000000579f577221 */ /* 0x000fe20000010000 */
[----:B------:R-:W-:Y:S01]  /*31b0*/  FMUL.FTZ R162, R238, R235 ;  /* 0x000000ebeea27220 */ /* 0x000fe20000410000 */
[----:B------:R-:W-:Y:S01]  /*31c0*/  SHF.L.U32 R234, R163, 0x10, RZ ;  /* 0x00000010a3ea7819 */ /* 0x000fe200000006ff */
[----:B------:R-:W-:Y:S01]  /*31d0*/  FMUL.FTZ R163, R236, R233 ;  /* 0x000000e9eca37220 */ /* 0x000fe20000410000 */
[----:B------:R-:W-:Y:S01]  /*31e0*/  FADD.FTZ R87, R107, R87 ;  /* 0x000000576b577221 */ /* 0x000fe20000010000 */
[----:B------:R-:W-:Y:S01]  /*31f0*/  FFMA.FTZ R162, R239, R86, R162 ;  /* 0x00000056efa27223 */ /* 0x000fe200000100a2 */
[----:B------:R-:W-:Y:S01]  /*3200*/  FFMA.FTZ R251, R98, R154, R251 ;  /* 0x0000009a62fb7223 */ /* 0x000fe200000100fb */
[----:B------:R-:W-:Y:S01]  /*3210*/  FFMA.FTZ R163, R237, R242, R163 ;  /* 0x000000f2eda37223 */ /* 0x000fe200000100a3 */
[----:B------:R-:W-:Y:S01]  /*3220*/  FMUL.FTZ R175, R230, R234 ;  /* 0x000000eae6af7220 */ /* 0x000fe20000410000 */
[----:B------:R-:W-:Y:S01]  /*3230*/  FADD.FTZ R87, R87, R162 ;  /* 0x000000a257577221 */ /* 0x000fe20000010000 */
[----:B------:R-:W-:-:S02]  /*3240*/  FFMA.FTZ R251, R99, R155, R251 ;  /* 0x0000009b63fb7223 */ /* 0x000fc400000100fb */
[----:B------:R-:W-:Y:S01]  /*3250*/  FFMA.FTZ R175, R231, R232, R175 ;  /* 0x000000e8e7af7223 */ /* 0x000fe200000100af */
[----:B------:R-:W-:Y:S01]  /*3260*/  FADD.FTZ R87, R87, R163 ;  /* 0x000000a357577221 */ /* 0x000fe20000010000 */
[----:B------:R-:W-:Y:S01]  /*3270*/  FFMA.FTZ R251, R100, R156, R251 ;  /* 0x0000009c64fb7223 */ /* 0x000fe200000100fb */
[----:B------:R-:W-:Y:S02]  /*3280*/  FMUL.FTZ R176, R176, UR16 ;  /* 0x00000010b0b07c20 */ /* 0x000fe40008410000 */
[----:B------:R-:W-:Y:S01]  /*3290*/  FADD.FTZ R87, R87, R175 ;  /* 0x000000af57577221 */ /* 0x000fe20000010000 */
[----:B------:R-:W-:Y:S01]  /*32a0*/  FFMA.FTZ R251, R101, R157, R251 ;  /* 0x0000009d65fb7223 */ /* 0x000fe200000100fb */
[----:B------:R-:W-:Y:S01]  /*32b0*/  FADD.FTZ R124, R84, R124 ;  /* 0x0000007c547c7221 */ /* 0x000fe20000010000 */
[----:B------:R-:W-:Y:S02]  /*32c0*/  FFMA.FTZ R40, R176, R84, R40 ;  /* 0x00000054b0287223 */ /* 0x000fe40000010028 */
[----:B------:R-:W-:Y:S01]  /*32d0*/  FFMA.FTZ R251, R102, R103, R251 ;  /* 0x0000006766fb7223 */ /* 0x000fe200000100fb */
[----:B------:R-:W0:Y:S03]  /*32e0*/  SHFL.DOWN PT, R84, R87, 0x10, 0x1f ;  /* 0x0a001f0057547f89 */ /* 0x000e2600000e0000 */
[----:B------:R-:W-:Y:S01]  /*32f0*/  FFMA.FTZ R251, R158, R159, R251 ;  /* 0x0000009f9efb7223 */ /* 0x000fe200000100fb */
[----:B------:R-:W-:-:S03]  /*3300*/  FMUL.FTZ R177, R177, UR16 ;  /* 0x00000010b1b17c20 */ /* 0x000fc60008410000 */
[----:B------:R-:W-:Y:S01]  /*3310*/  FFMA.FTZ R251, R176, R107, R251 ;  /* 0x0000006bb0fb7223 */ /* 0x000fe200000100fb */
[----:B------:R-:W-:-:S03]  /*3320*/  FMUL.FTZ R178, R178, UR16 ;  /* 0x00000010b2b27c20 */ /* 0x000fc60008410000 */
[----:B------:R-:W-:Y:S01]  /*3330*/  FFMA.FTZ R251, R177, R162, R251 ;  /* 0x000000a2b1fb7223 */ /* 0x000fe200000100fb */
[----:B------:R-:W-:-:S03]  /*3340*/  FMUL.FTZ R179, R179, UR16 ;  /* 0x00000010b3b37c20 */ /* 0x000fc60008410000 */
        /* <DEDUP_REMOVED lines=16> */
[----:B0-----:R-:W-:-:S02]  /*3450*/  FADD.FTZ R87, R87, R251 ;  /* 0x000000fb57577221 */ /* 0x001fc40000010000 */
[----:B------:R-:W0:Y:S04]  /*3460*/  SHFL.DOWN PT, R251, R84, 0x2, 0x1f ;  /* 0x08401f0054fb7f89 */ /* 0x000e2800000e0000 */
[----:B------:R-:W1:Y:S01]  /*3470*/  SHFL.DOWN PT, R85, R87, 0x1, 0x1f ;  /* 0x08201f0057557f89 */ /* 0x000e6200000e0000 */
[----:B0-----:R-:W-:Y:S01]  /*3480*/  FADD.FTZ R251, R84, R251 ;  /* 0x000000fb54fb7221 */ /* 0x001fe20000010000 */
[----:B-1----:R-:W-:Y:S02]  /*3490*/  FADD.FTZ R84, R87, R85 ;  /* 0x0000005557547221 */ /* 0x002fe40000010000 */
[----:B------:R-:W0:Y:S02]  /*34a0*/  S2R R87, SR_TID.X ;  /* 0x0000000000577919 */ /* 0x000e240000002100 */
        /* <DEDUP_REMOVED lines=13> */
.L_x_2703:
[----:B------:R-:W-:Y:S05]  /*3580*/  BSYNC.RECONVERGENT B0 ;  /* 0x0000000000007941 */ /* 0x000fea0003800200 */
.L_x_2702:
[----:B------:R-:W1:Y:S08]  /*3590*/  S2UR UR6, SR_CgaCtaId ;  /* 0x00000000000679c3 */ /* 0x000e700000008800 */
[----:B------:R-:W-:Y:S01]  /*35a0*/  BAR.SYNC.DEFER_BLOCKING 0x0 ;  /* 0x0000000000007b1d */ /* 0x000fe20000010000 */
[----:B------:R-:W-:Y:S01]  /*35b0*/  FADD.FTZ R125, R86, R125 ;  /* 0x0000007d567d7221 */ /* 0x000fe20000010000 */
[----:B------:R-:W-:Y:S01]  /*35c0*/  FFMA.FTZ R41, R177, R86, R41 ;  /* 0x00000056b1297223 */ /* 0x000fe20000010029 */
        /* <DEDUP_REMOVED lines=59> */
[C---:B-----5:R-:W-:Y:S02]  /*3980*/  LOP3.LUT P2, RZ, R226.reuse, 0xff, RZ, 0xc0, !PT ;  /* 0x000000ffe2ff7812 */ /* 0x060fe4000784c0ff */
[----:B------:R-:W-:Y:S01]  /*3990*/  LOP3.LUT P3, RZ, R226, 0xff00, RZ, 0xc0, !PT ;  /* 0x0000ff00e2ff7812 */ /* 0x000fe2000786c0ff */
[----:B------:R-:W-:Y:S01]  /*39a0*/  FFMA.FTZ R84, R0, R84, UR27 ;  /* 0x0000001b00547e23 */ /* 0x000fe20008010054 */
[----:B------:R-:W-:Y:S02]  /*39b0*/  MOV R0, UR17 ;  /* 0x0000001100007c02 */ /* 0x000fe40008000f00 */
[----:B------:R-:W-:Y:S01]  /*39c0*/  MOV R85, UR17 ;  /* 0x0000001100557c02 */ /* 0x000fe20008000f00 */
[----:B------:R-:W-:Y:S02]  /*39d0*/  FADD.FTZ R84, R142, -R84 ;  /* 0x800000548e547221 */ /* 0x000fe40000010000 */
[----:B------:R-:W-:-:S02]  /*39e0*/  FFMA.FTZ R0, R160, R0, UR27 ;  /* 0x0000001ba0007e23 */ /* 0x000fc40008010000 */
[----:B------:R-:W-:Y:S01]  /*39f0*/  FMUL.FTZ R84, R84, UR16 ;  /* 0x0000001054547c20 */ /* 0x000fe20008410000 */
[----:B------:R-:W-:Y:S01]  /*3a00*/  FFMA.FTZ R85, R166, R85, UR27 ;  /* 0x0000001ba6557e23 */ /* 0x000fe20008010055 */
[----:B------:R-:W-:Y:S02]  /*3a10*/  FADD.FTZ R0, R143, -R0 ;  /* 0x800000008f007221 */ /* 0x000fe40000010000 */
[----:B------:R-:W-:Y:S01]  /*3a20*/  FMUL.FTZ R84, R84, UR7 ;  /* 0x0000000754547c20 */ /* 0x000fe20008410000 */
[----:B------:R-:W-:Y:S01]  /*3a30*/  FADD.FTZ R85, R165, -R85 ;  /* 0x80000055a5557221 */ /* 0x000fe20000010000 */
[----:B------:R-:W-:-:S03]  /*3a40*/  FMUL.FTZ R0, R0, UR16 ;  /* 0x0000001000007c20 */ /* 0x000fc60008410000 */
[----:B------:R-:W-:Y:S01]  /*3a50*/  FSEL R84, R84, RZ, P2 ;  /* 0x000000ff54547208 */ /* 0x000fe20001000000 */
[----:B------:R-:W-:Y:S01]  /*3a60*/  FMUL.FTZ R0, R0, UR7 ;  /* 0x0000000700007c20 */ /* 0x000fe20008410000 */
[----:B------:R-:W-:Y:S01]  /*3a70*/  FMUL.FTZ R85, R85, UR16 ;  /* 0x0000001055557c20 */ /* 0x000fe20008410000 */
[----:B------:R-:W-:-:S03]  /*3a80*/  LOP3.LUT P2, RZ, R226, 0xff0000, RZ, 0xc0, !PT ;  /* 0x00ff0000e2ff7812 */ /* 0x000fc6000784c0ff */
[----:B------:R-:W-:Y:S01]  /*3a90*/  FSEL R0, R0, RZ, P3 ;  /* 0x000000ff00007208 */ /* 0x000fe20001800000 */
[----:B------:R-:W-:Y:S01]  /*3aa0*/  FMUL.FTZ R85, R85, UR7 ;  /* 0x0000000755557c20 */ /* 0x000fe20008410000 */
[----:B------:R-:W-:Y:S02]  /*3ab0*/  ISETP.GE.U32.AND P3, PT, R226, 0x1000000, PT ;  /* 0x01000000e200780c */ /* 0x000fe40003f66070 */
[----:B------:R-:W-:Y:S01]  /*3ac0*/  F2FP.BF16.F32.PACK_AB R0, R0, R84 ;  /* 0x000000540000723e */ /* 0x000fe200000010ff */
[----:B------:R-:W-:Y:S01]  /*3ad0*/  IMAD.U32 R84, RZ, RZ, UR17 ;  /* 0x00000011ff547e24 */ /* 0x000fe2000f8e00ff */
[----:B------:R-:W-:-:S03]  /*3ae0*/  FSEL R85, R85, RZ, P3 ;  /* 0x000000ff55557208 */ /* 0x000fc60001800000 */
        /* <DEDUP_REMOVED lines=9> */
.L_x_2706:
[----:B------:R-:W-:Y:S01]  /*3b80*/  IMAD.U32 R80, RZ, RZ, UR17 ;  /* 0x00000011ff507e24 */ /* 0x000fe2000f8e00ff */
[C---:B-----5:R-:W-:Y:S02]  /*3b90*/  LOP3.LUT P2, RZ, R226.reuse, 0xff, RZ, 0xc0, !PT ;  /* 0x000000ffe2ff7812 */ /* 0x060fe4000784c0ff */
[----:B------:R-:W-:Y:S01]  /*3ba0*/  LOP3.LUT P3, RZ, R226, 0xff00, RZ, 0xc0, !PT ;  /* 0x0000ff00e2ff7812 */ /* 0x000fe2000786c0ff */
[----:B------:R-:W-:Y:S01]  /*3bb0*/  FFMA.FTZ R80, R0, R80, UR27 ;  /* 0x0000001b00507e23 */ /* 0x000fe20008010050 */
[----:B------:R-:W-:-:S03]  /*3bc0*/  MOV R0, UR17 ;  /* 0x0000001100007c02 */ /* 0x000fc60008000f00 */
[----:B------:R-:W-:Y:S02]  /*3bd0*/  FADD.FTZ R80, R142, -R80 ;  /* 0x800000508e507221 */ /* 0x000fe40000010000 */
[----:B------:R-:W-:Y:S02]  /*3be0*/  FFMA.FTZ R0, R160, R0, UR27 ;  /* 0x0000001ba0007e23 */ /* 0x000fe40008010000 */
[----:B------:R-:W-:Y:S02]  /*3bf0*/  FMUL.FTZ R80, R80, UR16 ;  /* 0x0000001050507c20 */ /* 0x000fe40008410000 */
[----:B------:R-:W-:Y:S01]  /*3c00*/  FADD.FTZ R81, R143, -R0 ;  /* 0x800000008f517221 */ /* 0x000fe20000010000 */
[----:B------:R-:W-:Y:S02]  /*3c10*/  IMAD.U32 R0, RZ, RZ, UR17 ;  /* 0x00000011ff007e24 */ /* 0x000fe4000f8e00ff */
[----:B------:R-:W-:Y:S01]  /*3c20*/  FMUL.FTZ R84, R80, UR7 ;  /* 0x0000000750547c20 */ /* 0x000fe20008410000 */
[----:B------:R-:W-:Y:S01]  /*3c30*/  FMUL.FTZ R81, R81, UR16 ;  /* 0x0000001051517c20 */ /* 0x000fe20008410000 */
[----:B------:R-:W-:-:S03]  /*3c40*/  FFMA.FTZ R0, R164, R0, UR27 ;  /* 0x0000001ba4007e23 */ /* 0x000fc60008010000 */
[----:B------:R-:W-:Y:S01]  /*3c50*/  FSEL R84, R84, RZ, P2 ;  /* 0x000000ff54547208 */ /* 0x000fe20001000000 */
[----:B------:R-:W-:Y:S01]  /*3c60*/  FADD.FTZ R82, R161, -R0 ;  /* 0x80000000a1527221 */ /* 0x000fe20000010000 */
[----:B------:R-:W-:Y:S02]  /*3c70*/  MOV R0, UR17 ;  /* 0x0000001100007c02 */ /* 0x000fe40008000f00 */
[----:B------:R-:W-:Y:S01]  /*3c80*/  LOP3.LUT P2, RZ, R226, 0xff0000, RZ, 0xc0, !PT ;  /* 0x00ff0000e2ff7812 */ /* 0x000fe2000784c0ff */
[----:B------:R-:W-:Y:S02]  /*3c90*/  FMUL.FTZ R82, R82, UR16 ;  /* 0x0000001052527c20 */ /* 0x000fe40008410000 */
[----:B------:R-:W-:Y:S02]  /*3ca0*/  FFMA.FTZ R0, R166, R0, UR27 ;  /* 0x0000001ba6007e23 */ /* 0x000fe40008010000 */
[----:B------:R-:W-:Y:S02]  /*3cb0*/  FMUL.FTZ R85, R82, UR7 ;  /* 0x0000000752557c20 */ /* 0x000fe40008410000 */
[----:B------:R-:W-:Y:S01]  /*3cc0*/  FADD.FTZ R83, R165, -R0 ;  /* 0x80000000a5537221 */ /* 0x000fe20000010000 */
[----:B------:R-:W-:-:S02]  /*3cd0*/  FMUL.FTZ R0, R81, UR7 ;  /* 0x0000000751007c20 */ /* 0x000fc40008410000 */
[----:B------:R-:W-:Y:S01]  /*3ce0*/  FSEL R85, R85, RZ, P2 ;  /* 0x000000ff55557208 */ /* 0x000fe20001000000 */
[----:B------:R-:W-:Y:S02]  /*3cf0*/  FMUL.FTZ R83, R83, UR16 ;  /* 0x0000001053537c20 */ /* 0x000fe40008410000 */
[----:B------:R-:W-:Y:S02]  /*3d00*/  FSEL R0, R0, RZ, P3 ;  /* 0x000000ff00007208 */ /* 0x000fe40001800000 */
[----:B------:R-:W-:Y:S02]  /*3d10*/  ISETP.GE.U32.AND P3, PT, R226, 0x1000000, PT ;  /* 0x01000000e200780c */ /* 0x000fe40003f66070 */
[----:B------:R-:W-:Y:S01]  /*3d20*/  F2FP.BF16.F32.PACK_AB R0, R0, R84 ;  /* 0x000000540000723e */ /* 0x000fe200000010ff */
[----:B------:R-:W-:-:S05]  /*3d30*/  FMUL.FTZ R84, R83, UR7 ;  /* 0x0000000753547c20 */ /* 0x000fca0008410000 */
[----:B------:R-:W-:-:S04]  /*3d40*/  FSEL R84, R84, RZ, P3 ;  /* 0x000000ff54547208 */ /* 0x000fc80001800000 */
[----:B------:R-:W-:Y:S02]  /*3d50*/  F2FP.BF16.F32.PACK_AB R85, R84, R85 ;  /* 0x000000555455723e */ /* 0x000fe400000010ff */
[----:B------:R-:W-:Y:S02]  /*3d60*/  PRMT R84, R0, 0x7632, R84 ;  /* 0x0000763200547816 */ /* 0x000fe40000000054 */
[----:B------:R-:W-:Y:S01]  /*3d70*/  PRMT R86, R85, 0x7632, R86 ;  /* 0x0000763255567816 */ /* 0x000fe20000000056 */
[----:B------:R-:W-:Y:S06]  /*3d80*/  BRA `(.L_x_2707) ;  /* 0x00000010001c7947 */ /* 0x000fec0003800000 */
.L_x_2705:
        /* <DEDUP_REMOVED lines=13> */
[----:B------:R-:W-:Y:S01]  /*3e60*/  FFMA.FTZ R84, R84, UR16, R52 ;  /* 0x0000001054547c23 */ /* 0x000fe20008010034 */
[----:B------:R-:W-:Y:S01]  /*3e70*/  FFMA.FTZ R85, R166, R85, UR27 ;  /* 0x0000001ba6557e23 */ /* 0x000fe20008010055 */
[----:B------:R-:W-:Y:S02]  /*3e80*/  FADD.FTZ R0, R143, -R0 ;  /* 0x800000008f007221 */ /* 0x000fe40000010000 */
[----:B------:R-:W-:Y:S01]  /*3e90*/  FMUL.FTZ R84, R84, UR7 ;  /* 0x0000000754547c20 */ /* 0x000fe20008410000 */
[----:B------:R-:W-:Y:S01]  /*3ea0*/  FADD.FTZ R85, R165, -R85 ;  /* 0x80000055a5557221 */ /* 0x000fe20000010000 */
[----:B------:R-:W-:-:S03]  /*3eb0*/  FFMA.FTZ R0, R0, UR16, R53 ;  /* 0x0000001000007c23 */ /* 0x000fc60008010035 */
[----:B------:R-:W-:Y:S01]  /*3ec0*/  FSEL R84, R84, RZ, P2 ;  /* 0x000000ff54547208 */ /* 0x000fe20001000000 */
[----:B------:R-:W-:Y:S01]  /*3ed0*/  FMUL.FTZ R0, R0, UR7 ;  /* 0x0000000700007c20 */ /* 0x000fe20008410000 */
[----:B------:R-:W-:Y:S01]  /*3ee0*/  FFMA.FTZ R85, R85, UR16, R55 ;  /* 0x0000001055557c23 */ /* 0x000fe20008010037 */
        /* <DEDUP_REMOVED lines=16> */
.L_x_2708:
[----:B------:R-:W-:Y:S01]  /*3ff0*/  IMAD.U32 R80, RZ, RZ, UR17 ;  /* 0x00000011ff507e24 */ /* 0x000fe2000f8e00ff */
[C---:B-----5:R-:W-:Y:S02]  /*4000*/  LOP3.LUT P2, RZ, R226.reuse, 0xff, RZ, 0xc0, !PT ;  /* 0x000000ffe2ff7812 */ /* 0x060fe4000784c0ff */
[----:B------:R-:W-:Y:S01]  /*4010*/  LOP3.LUT P3, RZ, R226, 0xff00, RZ, 0xc0, !PT ;  /* 0x0000ff00e2ff7812 */ /* 0x000fe2000786c0ff */
[----:B------:R-:W-:Y:S01]  /*4020*/  FFMA.FTZ R80, R0, R80, UR27 ;  /* 0x0000001b00507e23 */ /* 0x000fe20008010050 */
[----:B------:R-:W-:-:S03]  /*4030*/  MOV R0, UR17 ;  /* 0x0000001100007c02 */ /* 0x000fc60008000f00 */
[----:B------:R-:W-:Y:S02]  /*4040*/  FADD.FTZ R80, R142, -R80 ;  /* 0x800000508e507221 */ /* 0x000fe40000010000 */
[----:B------:R-:W-:Y:S02]  /*4050*/  FFMA.FTZ R0, R160, R0, UR27 ;  /* 0x0000001ba0007e23 */ /* 0x000fe40008010000 */
[----:B------:R-:W-:Y:S02]  /*4060*/  FFMA.FTZ R80, R80, UR16, R52 ;  /* 0x0000001050507c23 */ /* 0x000fe40008010034 */
[----:B------:R-:W-:Y:S01]  /*4070*/  FADD.FTZ R81, R143, -R0 ;  /* 0x800000008f517221 */ /* 0x000fe20000010000 */
[----:B------:R-:W-:Y:S02]  /*4080*/  IMAD.U32 R0, RZ, RZ, UR17 ;  /* 0x00000011ff007e24 */ /* 0x000fe4000f8e00ff */
[----:B------:R-:W-:Y:S01]  /*4090*/  FMUL.FTZ R84, R80, UR7 ;  /* 0x0000000750547c20 */ /* 0x000fe20008410000 */
[----:B------:R-:W-:Y:S01]  /*40a0*/  FFMA.FTZ R81, R81, UR16, R53 ;  /* 0x0000001051517c23 */ /* 0x000fe20008010035 */
[----:B------:R-:W-:-:S03]  /*40b0*/  FFMA.FTZ R0, R164, R0, UR27 ;  /* 0x0000001ba4007e23 */ /* 0x000fc60008010000 */
[----:B------:R-:W-:Y:S01]  /*40c0*/  FSEL R84, R84, RZ, P2 ;  /* 0x000000ff54547208 */ /* 0x000fe20001000000 */
[----:B------:R-:W-:Y:S01]  /*40d0*/  FADD.FTZ R82, R161, -R0 ;  /* 0x80000000a1527221 */ /* 0x000fe20000010000 */
[----:B------:R-:W-:Y:S02]  /*40e0*/  MOV R0, UR17 ;  /* 0x0000001100007c02 */ /* 0x000fe40008000f00 */
[----:B------:R-:W-:Y:S01]  /*40f0*/  LOP3.LUT P2, RZ, R226, 0xff0000, RZ, 0xc0, !PT ;  /* 0x00ff0000e2ff7812 */ /* 0x000fe2000784c0ff */
[----:B------:R-:W-:Y:S02]  /*4100*/  FFMA.FTZ R82, R82, UR16, R54 ;  /* 0x0000001052527c23 */ /* 0x000fe40008010036 */
[----:B------:R-:W-:Y:S02]  /*4110*/  FFMA.FTZ R0, R166, R0, UR27 ;  /* 0x0000001ba6007e23 */ /* 0x000fe40008010000 */
[----:B------:R-:W-:Y:S02]  /*4120*/  FMUL.FTZ R85, R82, UR7 ;  /* 0x0000000752557c20 */ /* 0x000fe40008410000 */
[----:B------:R-:W-:Y:S01]  /*4130*/  FADD.FTZ R83, R165, -R0 ;  /* 0x80000000a5537221 */ /* 0x000fe20000010000 */
[----:B------:R-:W-:-:S02]  /*4140*/  FMUL.FTZ R0, R81, UR7 ;  /* 0x0000000751007c20 */ /* 0x000fc40008410000 */
[----:B------:R-:W-:Y:S01]  /*4150*/  FSEL R85, R85, RZ, P2 ;  /* 0x000000ff55557208 */ /* 0x000fe20001000000 */
[----:B------:R-:W-:Y:S02]  /*4160*/  FFMA.FTZ R83, R83, UR16, R55 ;  /* 0x0000001053537c23 */ /* 0x000fe40008010037 */
        /* <DEDUP_REMOVED lines=9> */
.L_x_2704:
        /* <DEDUP_REMOVED lines=53> */
.L_x_2710:
[----:B------:R-:W-:Y:S01]  /*4550*/  IMAD.U32 R80, RZ, RZ, UR17 ;  /* 0x00000011ff507e24 */ /* 0x000fe2000f8e00ff */
[----:B-----5:R-:W-:Y:S02]  /*4560*/  LOP3.LUT P2, RZ, R226, 0xff00, RZ, 0xc0, !PT ;  /* 0x0000ff00e2ff7812 */ /* 0x020fe4000784c0ff */
[----:B------:R-:W-:Y:S01]  /*4570*/  LOP3.LUT P3, RZ, R11, 0xff00, RZ, 0xc0, !PT ;  /* 0x0000ff000bff7812 */ /* 0x000fe2000786c0ff */
[----:B------:R-:W-:Y:S01]  /*4580*/  FFMA.FTZ R80, R160, R80, UR27 ;  /* 0x0000001ba0507e23 */ /* 0x000fe20008010050 */
[----:B------:R-:W-:-:S03]  /*4590*/  ISETP.GE.U32.AND P4, PT, R226, 0x1000000, PT ;  /* 0x01000000e200780c */ /* 0x000fc60003f86070 */
        /* <DEDUP_REMOVED lines=22> */
[----:B------:R-:W-:Y:S01]  /*4700*/  FADD.FTZ R83, R165, -R80 ;  /* 0x80000050a5537221 */ /* 0x000fe20000010000 */
[----:B------:R-:W-:-:S03]  /*4710*/  MOV R80, UR17 ;  /* 0x0000001100507c02 */ /* 0x000fc60008000f00 */
[----:B------:R-:W-:Y:S02]  /*4720*/  FMUL.FTZ R83, R83, UR16 ;  /* 0x0000001053537c20 */ /* 0x000fe40008410000 */
[----:B------:R-:W-:Y:S02]  /*4730*/  FFMA.FTZ R80, R0, R80, UR27 ;  /* 0x0000001b00507e23 */ /* 0x000fe40008010050 */
[----:B------:R-:W-:Y:S02]  /*4740*/  FMUL.FTZ R87, R83, UR7 ;  /* 0x0000000753577c20 */ /* 0x000fe40008410000 */
[----:B------:R-:W-:-:S04]  /*4750*/  FADD.FTZ R80, R142, -R80 ;  /* 0x800000508e507221 */ /* 0x000fc80000010000 */
[----:B------:R-:W-:-:S04]  /*4760*/  FMUL.FTZ R80, R80, UR16 ;  /* 0x0000001050507c20 */ /* 0x000fc80008410000 */
[----:B------:R-:W-:-:S05]  /*4770*/  FMUL.FTZ R86, R80, UR7 ;  /* 0x0000000750567c20 */ /* 0x000fca0008410000 */
[C---:B------:R-:W-:Y:S02]  /*4780*/  FSEL R0, R86.reuse, RZ, P2 ;  /* 0x000000ff56007208 */ /* 0x040fe40001000000 */
[----:B------:R-:W-:Y:S02]  /*4790*/  FSEL R86, R86, RZ, P3 ;  /* 0x000000ff56567208 */ /* 0x000fe40001800000 */
[----:B------:R-:W-:Y:S02]  /*47a0*/  ISETP.GE.U32.AND P2, PT, R11, 0x1000000, PT ;  /* 0x010000000b00780c */ /* 0x000fe40003f46070 */
[----:B------:R-:W-:Y:S02]  /*47b0*/  F2FP.BF16.F32.PACK_AB R0, R86, R0 ;  /* 0x000000005600723e */ /* 0x000fe400000010ff */
[C---:B------:R-:W-:Y:S02]  /*47c0*/  FSEL R86, R87.reuse, RZ, P4 ;  /* 0x000000ff57567208 */ /* 0x040fe40002000000 */
[----:B------:R-:W-:-:S02]  /*47d0*/  FSEL R87, R87, RZ, P2 ;  /* 0x000000ff57577208 */ /* 0x000fc40001000000 */
[----:B------:R-:W-:Y:S02]  /*47e0*/  PRMT R138, R0, 0x7632, R138 ;  /* 0x00007632008a7816 */ /* 0x000fe4000000008a */
[----:B------:R-:W-:-:S04]  /*47f0*/  F2FP.BF16.F32.PACK_AB R86, R87, R86 ;  /* 0x000000565756723e */ /* 0x000fc800000010ff */
[----:B------:R-:W-:Y:S01]  /*4800*/  PRMT R141, R86, 0x7632, R141 ;  /* 0x00007632568d7816 */ /* 0x000fe2000000008d */
[----:B------:R-:W-:Y:S06]  /*4810*/  BRA `(.L_x_2707) ;  /* 0x0000000400787947 */ /* 0x000fec0003800000 */
.L_x_2709:
        /* <DEDUP_REMOVED lines=43> */
[----:B------:R-:W-:-:S04]  /*4ad0*/  FFMA.FTZ R86, R86, UR16, R55 ;  /* 0x0000001056567c23 */ /* 0x000fc80008010037 */
[----:B------:R-:W-:-:S05]  /*4ae0*/  FMUL.FTZ R87, R86, UR7 ;  /* 0x0000000756577c20 */ /* 0x000fca0008410000 */
[C---:B------:R-:W-:Y:S02]  /*4af0*/  FSEL R86, R87.reuse, RZ, P2 ;  /* 0x000000ff57567208 */ /* 0x040fe40001000000 */
[----:B------:R-:W-:-:S04]  /*4b00*/  FSEL R87, R87, RZ, P3 ;  /* 0x000000ff57577208 */ /* 0x000fc80001800000 */
[----:B------:R-:W-:-:S04]  /*4b10*/  F2FP.BF16.F32.PACK_AB R86, R87, R86 ;  /* 0x000000565756723e */ /* 0x000fc800000010ff */
[----:B------:R-:W-:Y:S01]  /*4b20*/  PRMT R141, R86, 0x7632, R141 ;  /* 0x00007632568d7816 */ /* 0x000fe2000000008d */
[----:B------:R-:W-:Y:S06]  /*4b30*/  BRA `(.L_x_2707) ;  /* 0x0000000000b07947 */ /* 0x000fec0003800000 */
.L_x_2711:
[----:B------:R-:W-:Y:S01]  /*4b40*/  IMAD.U32 R80, RZ, RZ, UR17 ;  /* 0x00000011ff507e24 */ /* 0x000fe2000f8e00ff */
[----:B-----5:R-:W-:Y:S02]  /*4b50*/  LOP3.LUT P2, RZ, R226, 0xff00, RZ, 0xc0, !PT ;  /* 0x0000ff00e2ff7812 */ /* 0x020fe4000784c0ff */
[----:B------:R-:W-:Y:S01]  /*4b60*/  LOP3.LUT P3, RZ, R11, 0xff00, RZ, 0xc0, !PT ;  /* 0x0000ff000bff7812 */ /* 0x000fe2000786c0ff */
[----:B------:R-:W-:Y:S01]  /*4b70*/  FFMA.FTZ R80, R160, R80, UR27 ;  /* 0x0000001ba0507e23 */ /* 0x000fe20008010050 */
[----:B------:R-:W-:-:S03]  /*4b80*/  ISETP.GE.U32.AND P4, PT, R226, 0x1000000, PT ;  /* 0x01000000e200780c */ /* 0x000fc60003f86070 */
        /* <DEDUP_REMOVED lines=24> */
[----:B------:R-:W-:Y:S02]  /*4d10*/  FFMA.FTZ R83, R83, UR16, R55 ;  /* 0x0000001053537c23 */ /* 0x000fe40008010037 */
[----:B------:R-:W-:Y:S02]  /*4d20*/  FFMA.FTZ R80, R0, R80, UR27 ;  /* 0x0000001b00507e23 */ /* 0x000fe40008010050 */
[----:B------:R-:W-:Y:S02]  /*4d30*/  FMUL.FTZ R87, R83, UR7 ;  /* 0x0000000753577c20 */ /* 0x000fe40008410000 */
[----:B------:R-:W-:-:S04]  /*4d40*/  FADD.FTZ R80, R142, -R80 ;  /* 0x800000508e507221 */ /* 0x000fc80000010000 */
[----:B------:R-:W-:-:S04]  /*4d50*/  FFMA.FTZ R80, R80, UR16, R52 ;  /* 0x0000001050507c23 */ /* 0x000fc80008010034 */
        /* <DEDUP_REMOVED lines=9> */
[----:B------:R-:W-:-:S07]  /*4df0*/  PRMT R141, R86, 0x7632, R141 ;  /* 0x00007632568d7816 */ /* 0x000fce000000008d */
.L_x_2707:
[----:B------:R-:W-:Y:S02]  /*4e00*/  ISETP.NE.U32.AND P2, PT, RZ, UR5, PT ;  /* 0x00000005ff007c0c */ /* 0x000fe4000bf45070 */
[----:B------:R-:W-:Y:S02]  /*4e10*/  LOP3.LUT R84, R84, 0xffff, RZ, 0xc0, !PT ;  /* 0x0000ffff54547812 */ /* 0x000fe400078ec0ff */
[----:B------:R-:W-:Y:S02]  /*4e20*/  ISETP.NE.AND.EX P2, PT, RZ, UR6, PT, P2 ;  /* 0x00000006ff007c0c */ /* 0x000fe4000bf45320 */
[----:B------:R-:W-:Y:S01]  /*4e30*/  PRMT R86, R85, 0x5410, R86 ;  /* 0x0000541055567816 */ /* 0x000fe20000000056 */
[----:B------:R-:W-:-:S05]  /*4e40*/  IMAD.WIDE.U32 R84, R84, 0x10000, RZ ;  /* 0x0001000054547825 */ /* 0x000fca00078e00ff */
[----:B------:R-:W-:Y:S02]  /*4e50*/  LOP3.LUT R85, R86, R85, RZ, 0xfc, !PT ;  /* 0x0000005556557212 */ /* 0x000fe400078efcff */
[----:B------:R-:W-:Y:S01]  /*4e60*/  LOP3.LUT R84, R84, 0xffff, R0, 0xf8, !PT ;  /* 0x0000ffff54547812 */ /* 0x000fe200078ef800 */
[----:B------:R-:W-:Y:S02]  /*4e70*/  IMAD.MOV.U32 R0, RZ, RZ, 0x8 ;  /* 0x00000008ff007424 */ /* 0x000fe400078e00ff */
[----:B------:R-:W0:Y:S02]  /*4e80*/  @P2 LDC.64 R86, c[0x0][0x478] ;  /* 0x00011e00ff562b82 */ /* 0x000e240000000a00 */
[----:B0-----:R-:W-:-:S05]  /*4e90*/  @P2 IMAD.WIDE.U32 R86, R15, 0x10, R86 ;  /* 0x000000100f562825 */ /* 0x001fca00078e0056 */
[----:B------:R0:W-:Y:S02]  /*4ea0*/  @P2 STG.E.128 desc[UR10][R86.64], R80 ;  /* 0x0000005056002986 */ /* 0x0001e4000c101d0a */
[----:B0-----:R-:W-:-:S05]  /*4eb0*/  IMAD.WIDE.U32 R86, R15, R0, UR28 ;  /* 0x0000001c0f567e25 */ /* 0x001fca000f8e0000 */
        /* <DEDUP_REMOVED lines=10> */
.L_x_2712:
[----:B------:R-:W-:Y:S05]  /*4f60*/  @!P0 BRA `(.L_x_2713) ;  /* 0x0000000800dc8947 */ /* 0x000fea0003800000 */
[----:B------:R-:W-:Y:S05]  /*4f70*/  @!P1 BRA `(.L_x_2714) ;  /* 0x00000004006c9947 */ /* 0x000fea0003800000 */
[----:B------:R-:W-:Y:S05]  /*4f80*/  @!P2 BRA `(.L_x_2715) ;  /* 0x0000000000b4a947 */ /* 0x000fea0003800000 */
[----:B------:R-:W-:Y:S02]  /*4f90*/  MOV R0, UR17 ;  /* 0x0000001100007c02 */ /* 0x000fe40008000f00 */
[----:B------:R-:W-:Y:S02]  /*4fa0*/  LOP3.LUT P3, RZ, R212, 0xff00, RZ, 0xc0, !PT ;  /* 0x0000ff00d4ff7812 */ /* 0x000fe4000786c0ff */
        /* <DEDUP_REMOVED lines=17> */
[C---:B01----:R-:W-:Y:S02]  /*50c0*/  FSEL R84, R15.reuse, RZ, P3 ;  /* 0x000000ff0f547208 */ /* 0x043fe40001800000 */
[----:B------:R-:W-:Y:S02]  /*50d0*/  FSEL R15, R15, RZ, P4 ;  /* 0x000000ff0f0f7208 */ /* 0x000fe40002000000 */
[----:B------:R-:W-:Y:S02]  /*50e0*/  LOP3.LUT P3, RZ, R212, 0xff, RZ, 0xc0, !PT ;  /* 0x000000ffd4ff7812 */ /* 0x000fe4000786c0ff */
[----:B------:R-:W-:Y:S02]  /*50f0*/  F2FP.BF16.F32.PACK_AB R84, R15, R84 ;  /* 0x000000540f54723e */ /* 0x000fe400000010ff */
[----:B------:R-:W-:Y:S02]  /*5100*/  MOV R15, UR17 ;  /* 0x00000011000f7c02 */ /* 0x000fe40008000f00 */
[----:B------:R-:W-:-:S02]  /*5110*/  LOP3.LUT P4, RZ, R10, 0xff, RZ, 0xc0, !PT ;  /* 0x000000ff0aff7812 */ /* 0x000fc4000788c0ff */
[----:B------:R-:W-:Y:S01]  /*5120*/  PRMT R140, R84, 0x7632, R140 ;  /* 0x00007632548c7816 */ /* 0x000fe2000000008c */
[----:B------:R-:W-:-:S04]  /*5130*/  FFMA.FTZ R15, R174, R15, UR27 ;  /* 0x0000001bae0f7e23 */ /* 0x000fc8000801000f */
[----:B------:R-:W-:Y:S01]  /*5140*/  FADD.FTZ R83, R173, -R15 ;  /* 0x8000000fad537221 */ /* 0x000fe20000010000 */
[----:B------:R-:W-:-:S03]  /*5150*/  IMAD.U32 R15, RZ, RZ, UR17 ;  /* 0x00000011ff0f7e24 */ /* 0x000fc6000f8e00ff */
[----:B------:R-:W-:Y:S01]  /*5160*/  FFMA.FTZ R83, R83, UR16, R59 ;  /* 0x0000001053537c23 */ /* 0x000fe2000801003b */
[----:B------:R-:W-:-:S03]  /*5170*/  FFMA.FTZ R15, R168, R15, UR27 ;  /* 0x0000001ba80f7e23 */ /* 0x000fc6000801000f */
[----:B------:R-:W-:Y:S01]  /*5180*/  FMUL.FTZ R86, R83, UR7 ;  /* 0x0000000753567c20 */ /* 0x000fe20008410000 */
        /* <DEDUP_REMOVED lines=13> */
.L_x_2715:
[----:B------:R-:W-:Y:S01]  /*5260*/  MOV R0, UR17 ;  /* 0x0000001100007c02 */ /* 0x000fe20008000f00 */
[----:B01----:R-:W-:Y:S01]  /*5270*/  IMAD.U32 R85, RZ, RZ, UR17 ;  /* 0x00000011ff557e24 */ /* 0x003fe2000f8e00ff */
[----:B------:R-:W-:Y:S02]  /*5280*/  LOP3.LUT P3, RZ, R212, 0xff00, RZ, 0xc0, !PT ;  /* 0x0000ff00d4ff7812 */ /* 0x000fe4000786c0ff */
[----:B------:R-:W-:Y:S01]  /*5290*/  LOP3.LUT P4, RZ, R10, 0xff00, RZ, 0xc0, !PT ;  /* 0x0000ff000aff7812 */ /* 0x000fe2000788c0ff */
[----:B------:R-:W-:Y:S01]  /*52a0*/  FFMA.FTZ R0, R170, R0, UR27 ;  /* 0x0000001baa007e23 */ /* 0x000fe20008010000 */
[----:B------:R-:W-:Y:S01]  /*52b0*/  FFMA.FTZ R85, R168, R85, UR27 ;  /* 0x0000001ba8557e23 */ /* 0x000fe20008010055 */
[----:B------:R-:W-:Y:S02]  /*52c0*/  ISETP.GE.U32.AND P5, PT, R212, 0x1000000, PT ;  /* 0x01000000d400780c */ /* 0x000fe40003fa6070 */
[----:B------:R-:W-:Y:S01]  /*52d0*/  FADD.FTZ R0, R169, -R0 ;  /* 0x80000000a9007221 */ /* 0x000fe20000010000 */
[----:B------:R-:W-:-:S03]  /*52e0*/  FADD.FTZ R85, R167, -R85 ;  /* 0x80000055a7557221 */ /* 0x000fc60000010000 */
[----:B------:R-:W-:Y:S01]  /*52f0*/  FFMA.FTZ R0, R0, UR16, R57 ;  /* 0x0000001000007c23 */ /* 0x000fe20008010039 */
[----:B------:R-:W-:-:S03]  /*5300*/  FFMA.FTZ R85, R85, UR16, R56 ;  /* 0x0000001055557c23 */ /* 0x000fc60008010038 */
[----:B------:R-:W-:Y:S01]  /*5310*/  FMUL.FTZ R15, R0, UR7 ;  /* 0x00000007000f7c20 */ /* 0x000fe20008410000 */
[----:B------:R-:W-:-:S04]  /*5320*/  FMUL.FTZ R86, R85, UR7 ;  /* 0x0000000755567c20 */ /* 0x000fc80008410000 */
        /* <DEDUP_REMOVED lines=17> */
[----:B------:R-:W-:Y:S01]  /*5440*/  FSEL R85, R86, RZ, P3 ;  /* 0x000000ff56557208 */ /* 0x000fe20001800000 */
[----:B------:R-:W-:Y:S01]  /*5450*/  FFMA.FTZ R15, R174, R15, UR27 ;  /* 0x0000001bae0f7e23 */ /* 0x000fe2000801000f */
[----:B------:R-:W-:Y:S02]  /*5460*/  FSEL R86, R86, RZ, P4 ;  /* 0x000000ff56567208 */ /* 0x000fe40002000000 */
[----:B------:R-:W-:Y:S01]  /*5470*/  ISETP.GE.U32.AND P3, PT, R10, 0x1000000, PT ;  /* 0x010000000a00780c */ /* 0x000fe20003f66070 */
[----:B------:R-:W-:Y:S01]  /*5480*/  FADD.FTZ R15, R173, -R15 ;  /* 0x8000000fad0f7221 */ /* 0x000fe20000010000 */
[----:B------:R-:W-:-:S03]  /*5490*/  PRMT R140, R84, 0x7632, R140 ;  /* 0x00007632548c7816 */ /* 0x000fc6000000008c */
[----:B------:R-:W-:Y:S01]  /*54a0*/  FFMA.FTZ R87, R15, UR16, R59 ;  /* 0x000000100f577c23 */ /* 0x000fe2000801003b */
[----:B------:R-:W-:-:S03]  /*54b0*/  F2FP.BF16.F32.PACK_AB R15, R86, R85 ;  /* 0x00000055560f723e */ /* 0x000fc600000010ff */
[----:B------:R-:W-:Y:S01]  /*54c0*/  FMUL.FTZ R87, R87, UR7 ;  /* 0x0000000757577c20 */ /* 0x000fe20008410000 */
[----:B------:R-:W-:-:S04]  /*54d0*/  PRMT R138, R15, 0x7632, R138 ;  /* 0x000076320f8a7816 */ /* 0x000fc8000000008a */
[C---:B------:R-:W-:Y:S02]  /*54e0*/  FSEL R85, R87.reuse, RZ, P5 ;  /* 0x000000ff57557208 */ /* 0x040fe40002800000 */
[----:B------:R-:W-:-:S04]  /*54f0*/  FSEL R87, R87, RZ, P3 ;  /* 0x000000ff57577208 */ /* 0x000fc80001800000 */
[----:B------:R-:W-:-:S04]  /*5500*/  F2FP.BF16.F32.PACK_AB R85, R87, R85 ;  /* 0x000000555755723e */ /* 0x000fc800000010ff */
[----:B------:R-:W-:Y:S01]  /*5510*/  PRMT R141, R85, 0x7632, R141 ;  /* 0x00007632558d7816 */ /* 0x000fe2000000008d */
[----:B------:R-:W-:Y:S06]  /*5520*/  BRA `(.L_x_2716) ;  /* 0x0000000c00847947 */ /* 0x000fec0003800000 */
.L_x_2714:
[----:B------:R-:W-:Y:S05]  /*5530*/  @!P2 BRA `(.L_x_2717) ;  /* 0x0000000000b4a947 */ /* 0x000fea0003800000 */
[----:B------:R-:W-:Y:S02]  /*5540*/  MOV R0, UR17 ;  /* 0x0000001100007c02 */ /* 0x000fe40008000f00 */
[----:B------:R-:W-:Y:S02]  /*5550*/  LOP3.LUT P3, RZ, R212, 0xff00, RZ, 0xc0, !PT ;  /* 0x0000ff00d4ff7812 */ /* 0x000fe4000786c0ff */
        /* <DEDUP_REMOVED lines=27> */
[----:B------:R-:W-:Y:S01]  /*5710*/  FMUL.FTZ R83, R83, UR16 ;  /* 0x0000001053537c20 */ /* 0x000fe20008410000 */
[----:B------:R-:W-:-:S03]  /*5720*/  FFMA.FTZ R15, R168, R15, UR27 ;  /* 0x0000001ba80f7e23 */ /* 0x000fc6000801000f */
[----:B------:R-:W-:Y:S01]  /*5730*/  FMUL.FTZ R86, R83, UR7 ;  /* 0x0000000753567c20 */ /* 0x000fe20008410000 */
        /* <DEDUP_REMOVED lines=13> */
.L_x_2717:
        /* <DEDUP_REMOVED lines=9> */
[----:B------:R-:W-:Y:S01]  /*58a0*/  FMUL.FTZ R0, R0, UR16 ;  /* 0x0000001000007c20 */ /* 0x000fe20008410000 */
[----:B------:R-:W-:-:S03]  /*58b0*/  FMUL.FTZ R85, R85, UR16 ;  /* 0x0000001055557c20 */ /* 0x000fc60008410000 */
        /* <DEDUP_REMOVED lines=25> */
[----:B------:R-:W-:Y:S01]  /*5a50*/  FMUL.FTZ R87, R15, UR16 ;  /* 0x000000100f577c20 */ /* 0x000fe20008410000 */
        /* <DEDUP_REMOVED lines=8> */
.L_x_2713:
[----:B------:R-:W-:Y:S05]  /*5ae0*/  @!P1 BRA `(.L_x_2718) ;  /* 0x00000004000c9947 */ /* 0x000fea0003800000 */
[----:B------:R-:W-:Y:S05]  /*5af0*/  @!P2 BRA `(.L_x_2719) ;  /* 0x000000000084a947 */ /* 0x000fea0003800000 */
[----:B------:R-:W-:Y:S01]  /*5b00*/  IMAD.U32 R15, RZ, RZ, UR17 ;  /* 0x00000011ff0f7e24 */ /* 0x000fe2000f8e00ff */
[----:B------:R-:W-:Y:S02]  /*5b10*/  MOV R0, UR17 ;  /* 0x0000001100007c02 */ /* 0x000fe40008000f00 */
[----:B------:R-:W-:Y:S01]  /*5b20*/  LOP3.LUT P3, RZ, R212, 0xff, RZ, 0xc0, !PT ;  /* 0x000000ffd4ff7812 */ /* 0x000fe2000786c0ff */
[----:B------:R-:W-:Y:S01]  /*5b30*/  FFMA.FTZ R15, R170, R15, UR27 ;  /* 0x0000001baa0f7e23 */ /* 0x000fe2000801000f */
[----:B------:R-:W-:Y:S01]  /*5b40*/  LOP3.LUT P4, RZ, R212, 0xff00, RZ, 0xc0, !PT ;  /* 0x0000ff00d4ff7812 */ /* 0x000fe2000788c0ff */
[----:B------:R-:W-:Y:S02]  /*5b50*/  FFMA.FTZ R0, R168, R0, UR27 ;  /* 0x0000001ba8007e23 */ /* 0x000fe40008010000 */
[----:B------:R-:W-:Y:S01]  /*5b60*/  FADD.FTZ R81, R169, -R15 ;  /* 0x8000000fa9517221 */ /* 0x000fe20000010000 */
[----:B------:R-:W-:Y:S01]  /*5b70*/  MOV R15, UR17 ;  /* 0x00000011000f7c02 */ /* 0x000fe20008000f00 */
[----:B------:R-:W-:-:S02]  /*5b80*/  FADD.FTZ R0, R167, -R0 ;  /* 0x80000000a7007221 */ /* 0x000fc40000010000 */
[----:B------:R-:W-:Y:S02]  /*5b90*/  FFMA.FTZ R81, R81, UR16, R57 ;  /* 0x0000001051517c23 */ /* 0x000fe40008010039 */
[----:B------:R-:W-:Y:S01]  /*5ba0*/  FFMA.FTZ R15, R171, R15, UR27 ;  /* 0x0000001bab0f7e23 */ /* 0x000fe2000801000f */
[----:B------:R-:W-:Y:S01]  /*5bb0*/  FFMA.FTZ R80, R0, UR16, R56 ;  /* 0x0000001000507c23 */ /* 0x000fe20008010038 */
[----:B------:R-:W-:Y:S02]  /*5bc0*/  FMUL.FTZ R0, R81, UR7 ;  /* 0x0000000751007c20 */ /* 0x000fe40008410000 */
[----:B------:R-:W-:Y:S01]  /*5bd0*/  FADD.FTZ R82, R172, -R15 ;  /* 0x8000000fac527221 */ /* 0x000fe20000010000 */
[----:B------:R-:W-:Y:S02]  /*5be0*/  IMAD.U32 R15, RZ, RZ, UR17 ;  /* 0x00000011ff0f7e24 */ /* 0x000fe4000f8e00ff */
[----:B------:R-:W-:Y:S01]  /*5bf0*/  FSEL R0, R0, RZ, P4 ;  /* 0x000000ff00007208 */ /* 0x000fe20002000000 */
[----:B------:R-:W-:Y:S01]  /*5c00*/  FFMA.FTZ R82, R82, UR16, R58 ;  /* 0x0000001052527c23 */ /* 0x000fe2000801003a */
[----:B------:R-:W-:Y:S01]  /*5c10*/  FFMA.FTZ R15, R174, R15, UR27 ;  /* 0x0000001bae0f7e23 */ /* 0x000fe2000801000f */
[----:B------:R-:W-:-:S02]  /*5c20*/  ISETP.GE.U32.AND P4, PT, R212, 0x1000000, PT ;  /* 0x01000000d400780c */ /* 0x000fc40003f86070 */
[----:B01----:R-:W-:Y:S01]  /*5c30*/  FMUL.FTZ R84, R82, UR7 ;  /* 0x0000000752547c20 */ /* 0x003fe20008410000 */
[----:B------:R-:W-:Y:S01]  /*5c40*/  FADD.FTZ R83, R173, -R15 ;  /* 0x8000000fad537221 */ /* 0x000fe20000010000 */
[----:B------:R-:W-:-:S03]  /*5c50*/  FMUL.FTZ R15, R80, UR7 ;  /* 0x00000007500f7c20 */ /* 0x000fc60008410000 */
[----:B------:R-:W-:Y:S02]  /*5c60*/  FFMA.FTZ R83, R83, UR16, R59 ;  /* 0x0000001053537c23 */ /* 0x000fe4000801003b */
[----:B------:R-:W-:Y:S02]  /*5c70*/  FSEL R15, R15, RZ, P3 ;  /* 0x000000ff0f0f7208 */ /* 0x000fe40001800000 */
[----:B------:R-:W-:Y:S02]  /*5c80*/  LOP3.LUT P3, RZ, R212, 0xff0000, RZ, 0xc0, !PT ;  /* 0x00ff0000d4ff7812 */ /* 0x000fe4000786c0ff */
[----:B------:R-:W-:Y:S01]  /*5c90*/  F2FP.BF16.F32.PACK_AB R15, R0, R15 ;  /* 0x0000000f000f723e */ /* 0x000fe200000010ff */
[----:B------:R-:W-:Y:S01]  /*5ca0*/  FMUL.FTZ R0, R83, UR7 ;  /* 0x0000000753007c20 */ /* 0x000fe20008410000 */
[----:B------:R-:W-:-:S04]  /*5cb0*/  FSEL R84, R84, RZ, P3 ;  /* 0x000000ff54547208 */ /* 0x000fc80001800000 */
[----:B------:R-:W-:-:S04]  /*5cc0*/  FSEL R0, R0, RZ, P4 ;  /* 0x000000ff00007208 */ /* 0x000fc80002000000 */
[----:B------:R-:W-:Y:S02]  /*5cd0*/  F2FP.BF16.F32.PACK_AB R84, R0, R84 ;  /* 0x000000540054723e */ /* 0x000fe400000010ff */
[----:B------:R-:W-:Y:S02]  /*5ce0*/  PRMT R0, R15, 0x7632, R0 ;  /* 0x000076320f007816 */ /* 0x000fe40000000000 */
[----:B------:R-:W-:Y:S01]  /*5cf0*/  PRMT R85, R84, 0x7632, R85 ;  /* 0x0000763254557816 */ /* 0x000fe20000000055 */
[----:B------:R-:W-:Y:S06]  /*5d00*/  BRA `(.L_x_2716) ;  /* 0x00000004008c7947 */ /* 0x000fec0003800000 */
.L_x_2719:
[----:B------:R-:W-:Y:S01]  /*5d10*/  MOV R0, UR17 ;  /* 0x0000001100007c02 */ /* 0x000fe20008000f00 */
[----:B------:R-:W-:Y:S01]  /*5d20*/  IMAD.U32 R15, RZ, RZ, UR17 ;  /* 0x00000011ff0f7e24 */ /* 0x000fe2000f8e00ff */
[C---:B------:R-:W-:Y:S01]  /*5d30*/  LOP3.LUT P3, RZ, R212.reuse, 0xff, RZ, 0xc0, !PT ;  /* 0x000000ffd4ff7812 */ /* 0x040fe2000786c0ff */
[----:B01----:R-:W-:Y:S01]  /*5d40*/  IMAD.U32 R84, RZ, RZ, UR17 ;  /* 0x00000011ff547e24 */ /* 0x003fe2000f8e00ff */
[----:B------:R-:W-:Y:S01]  /*5d50*/  LOP3.LUT P4, RZ, R212, 0xff00, RZ, 0xc0, !PT ;  /* 0x0000ff00d4ff7812 */ /* 0x000fe2000788c0ff */
[----:B------:R-:W-:Y:S01]  /*5d60*/  FFMA.FTZ R0, R168, R0, UR27 ;  /* 0x0000001ba8007e23 */ /* 0x000fe20008010000 */
[----:B------:R-:W-:Y:S01]  /*5d70*/  FFMA.FTZ R15, R170, R15, UR27 ;  /* 0x0000001baa0f7e23 */ /* 0x000fe2000801000f */
[----:B------:R-:W-:Y:S02]  /*5d80*/  FFMA.FTZ R84, R174, R84, UR27 ;  /* 0x0000001bae547e23 */ /* 0x000fe40008010054 */
[----:B------:R-:W-:Y:S01]  /*5d90*/  FADD.FTZ R0, R167, -R0 ;  /* 0x80000000a7007221 */ /* 0x000fe20000010000 */
[----:B------:R-:W-:Y:S01]  /*5da0*/  FADD.FTZ R15, R169, -R15 ;  /* 0x8000000fa90f7221 */ /* 0x000fe20000010000 */
[----:B------:R-:W-:-:S02]  /*5db0*/  FADD.FTZ R84, R173, -R84 ;  /* 0x80000054ad547221 */ /* 0x000fc40000010000 */
[----:B------:R-:W-:Y:S01]  /*5dc0*/  FFMA.FTZ R0, R0, UR16, R56 ;  /* 0x0000001000007c23 */ /* 0x000fe20008010038 */
[----:B------:R-:W-:Y:S01]  /*5dd0*/  FFMA.FTZ R15, R15, UR16, R57 ;  /* 0x000000100f0f7c23 */ /* 0x000fe20008010039 */
[----:B------:R-:W-:Y:S02]  /*5de0*/  FFMA.FTZ R84, R84, UR16, R59 ;  /* 0x0000001054547c23 */ /* 0x000fe4000801003b */
[----:B------:R-:W-:Y:S01]  /*5df0*/  FMUL.FTZ R0, R0, UR7 ;  /* 0x0000000700007c20 */ /* 0x000fe20008410000 */
[----:B------:R-:W-:Y:S01]  /*5e00*/  FMUL.FTZ R15, R15, UR7 ;  /* 0x000000070f0f7c20 */ /* 0x000fe20008410000 */
[----:B------:R-:W-:-:S03]  /*5e10*/  FMUL.FTZ R84, R84, UR7 ;  /* 0x0000000754547c20 */ /* 0x000fc60008410000 */
[----:B------:R-:W-:Y:S02]  /*5e20*/  FSEL R0, R0, RZ, P3 ;  /* 0x000000ff00007208 */ /* 0x000fe40001800000 */
[----:B------:R-:W-:Y:S02]  /*5e30*/  FSEL R15, R15, RZ, P4 ;  /* 0x000000ff0f0f7208 */ /* 0x000fe40002000000 */
[C---:B------:R-:W-:Y:S02]  /*5e40*/  LOP3.LUT P3, RZ, R212.reuse, 0xff0000, RZ, 0xc0, !PT ;  /* 0x00ff0000d4ff7812 */ /* 0x040fe4000786c0ff */
[----:B------:R-:W-:Y:S02]  /*5e50*/  F2FP.BF16.F32.PACK_AB R15, R15, R0 ;  /* 0x000000000f0f723e */ /* 0x000fe400000010ff */
[----:B------:R-:W-:Y:S02]  /*5e60*/  MOV R0, UR17 ;  /* 0x0000001100007c02 */ /* 0x000fe40008000f00 */
[----:B------:R-:W-:-:S03]  /*5e70*/  ISETP.GE.U32.AND P4, PT, R212, 0x1000000, PT ;  /* 0x01000000d400780c */ /* 0x000fc60003f86070 */
[----:B------:R-:W-:Y:S01]  /*5e80*/  FFMA.FTZ R0, R171, R0, UR27 ;  /* 0x0000001bab007e23 */ /* 0x000fe20008010000 */
[----:B------:R-:W-:-:S03]  /*5e90*/  FSEL R84, R84, RZ, P4 ;  /* 0x000000ff54547208 */ /* 0x000fc60002000000 */
        /* <DEDUP_REMOVED lines=8> */
.L_x_2718:
        /* <DEDUP_REMOVED lines=10> */
[----:B------:R-:W-:Y:S02]  /*5fc0*/  FMUL.FTZ R81, R81, UR16 ;  /* 0x0000001051517c20 */ /* 0x000fe40008410000 */
[----:B------:R-:W-:Y:S01]  /*5fd0*/  FFMA.FTZ R15, R171, R15, UR27 ;  /* 0x0000001bab0f7e23 */ /* 0x000fe2000801000f */
[----:B------:R-:W-:Y:S01]  /*5fe0*/  FMUL.FTZ R80, R0, UR16 ;  /* 0x0000001000507c20 */ /* 0x000fe20008410000 */
[----:B------:R-:W-:Y:S02]  /*5ff0*/  FMUL.FTZ R0, R81, UR7 ;  /* 0x0000000751007c20 */ /* 0x000fe40008410000 */
[----:B------:R-:W-:Y:S01]  /*6000*/  FADD.FTZ R82, R172, -R15 ;  /* 0x8000000fac527221 */ /* 0x000fe20000010000 */
[----:B------:R-:W-:Y:S02]  /*6010*/  IMAD.U32 R15, RZ, RZ, UR17 ;  /* 0x00000011ff0f7e24 */ /* 0x000fe4000f8e00ff */
[----:B------:R-:W-:Y:S01]  /*6020*/  FSEL R0, R0, RZ, P4 ;  /* 0x000000ff00007208 */ /* 0x000fe20002000000 */
[----:B------:R-:W-:Y:S01]  /*6030*/  FMUL.FTZ R82, R82, UR16 ;  /* 0x0000001052527c20 */ /* 0x000fe20008410000 */
[----:B------:R-:W-:Y:S01]  /*6040*/  FFMA.FTZ R15, R174, R15, UR27 ;  /* 0x0000001bae0f7e23 */ /* 0x000fe2000801000f */
[----:B------:R-:W-:-:S02]  /*6050*/  ISETP.GE.U32.AND P4, PT, R212, 0x1000000, PT ;  /* 0x01000000d400780c */ /* 0x000fc40003f86070 */
[----:B01----:R-:W-:Y:S01]  /*6060*/  FMUL.FTZ R84, R82, UR7 ;  /* 0x0000000752547c20 */ /* 0x003fe20008410000 */
[----:B------:R-:W-:Y:S01]  /*6070*/  FADD.FTZ R83, R173, -R15 ;  /* 0x8000000fad537221 */ /* 0x000fe20000010000 */
[----:B------:R-:W-:-:S03]  /*6080*/  FMUL.FTZ R15, R80, UR7 ;  /* 0x00000007500f7c20 */ /* 0x000fc60008410000 */
[----:B------:R-:W-:Y:S02]  /*6090*/  FMUL.FTZ R83, R83, UR16 ;  /* 0x0000001053537c20 */ /* 0x000fe40008410000 */
        /* <DEDUP_REMOVED lines=10> */
.L_x_2720:
        /* <DEDUP_REMOVED lines=32> */
.L_x_2716:
        /* <DEDUP_REMOVED lines=8> */
[----:B0-----:R-:W-:-:S05]  /*63c0*/  HFMA2 R86, -RZ, RZ, 0, 4.76837158203125e-07 ;  /* 0x00000008ff567431 */ /* 0x001fca00000001ff */
[----:B------:R-:W-:-:S05]  /*63d0*/  IMAD.WIDE.U32 R86, R14, R86, UR28 ;  /* 0x0000001c0e567e25 */ /* 0x000fca000f8e0056 */
        /* <DEDUP_REMOVED lines=10> */
.L_x_2721:
[----:B------:R-:W-:Y:S05]  /*6480*/  @!P0 BRA `(.L_x_2722) ;  /* 0x0000000800dc8947 */ /* 0x000fea0003800000 */
[----:B------:R-:W-:Y:S05]  /*6490*/  @!P1 BRA `(.L_x_2723) ;  /* 0x00000004006c9947 */ /* 0x000fea0003800000 */
[----:B------:R-:W-:Y:S05]  /*64a0*/  @!P2 BRA `(.L_x_2724) ;  /* 0x0000000000b4a947 */ /* 0x000fea0003800000 */
[----:B------:R-:W-:Y:S01]  /*64b0*/  IMAD.U32 R0, RZ, RZ, UR17 ;  /* 0x00000011ff007e24 */ /* 0x000fe2000f8e00ff */
[C---:B------:R-:W-:Y:S02]  /*64c0*/  LOP3.LUT P3, RZ, R198.reuse, 0xff00, RZ, 0xc0, !PT ;  /* 0x0000ff00c6ff7812 */ /* 0x040fe4000786c0ff */
[----:B------:R-:W-:Y:S01]  /*64d0*/  LOP3.LUT P4, RZ, R9, 0xff00, RZ, 0xc0, !PT ;  /* 0x0000ff0009ff7812 */ /* 0x000fe2000788c0ff */
[----:B------:R-:W-:Y:S01]  /*64e0*/  FFMA.FTZ R0, R89, R0, UR27 ;  /* 0x0000001b59007e23 */ /* 0x000fe20008010000 */
[----:B------:R-:W-:-:S03]  /*64f0*/  ISETP.GE.U32.AND P5, PT, R198, 0x1000000, PT ;  /* 0x01000000c600780c */ /* 0x000fc60003fa6070 */
[----:B------:R-:W-:-:S04]  /*6500*/  FADD.FTZ R0, R145, -R0 ;  /* 0x8000000091007221 */ /* 0x000fc80000010000 */
[----:B------:R-:W-:-:S04]  /*6510*/  FFMA.FTZ R81, R0, UR16, R61 ;  /* 0x0000001000517c23 */ /* 0x000fc8000801003d */
[----:B-1----:R-:W-:-:S05]  /*6520*/  FMUL.FTZ R14, R81, UR7 ;  /* 0x00000007510e7c20 */ /* 0x002fca0008410000 */
        /* <DEDUP_REMOVED lines=23> */
[----:B0-----:R-:W-:Y:S02]  /*66a0*/  FMUL.FTZ R85, R83, UR7 ;  /* 0x0000000753557c20 */ /* 0x001fe40008410000 */
        /* <DEDUP_REMOVED lines=13> */
.L_x_2724:
[----:B------:R-:W-:Y:S01]  /*6780*/  IMAD.U32 R0, RZ, RZ, UR17 ;  /* 0x00000011ff007e24 */ /* 0x000fe2000f8e00ff */
[C---:B------:R-:W-:Y:S02]  /*6790*/  LOP3.LUT P3, RZ, R198.reuse, 0xff00, RZ, 0xc0, !PT ;  /* 0x0000ff00c6ff7812 */ /* 0x040fe4000786c0ff */
[----:B------:R-:W-:Y:S01]  /*67a0*/  LOP3.LUT P4, RZ, R9, 0xff00, RZ, 0xc0, !PT ;  /* 0x0000ff0009ff7812 */ /* 0x000fe2000788c0ff */
[----:B------:R-:W-:Y:S01]  /*67b0*/  FFMA.FTZ R0, R89, R0, UR27 ;  /* 0x0000001b59007e23 */ /* 0x000fe20008010000 */
[----:B01----:R-:W-:Y:S02]  /*67c0*/  MOV R84, UR17 ;  /* 0x0000001100547c02 */ /* 0x003fe40008000f00 */
[----:B------:R-:W-:Y:S01]  /*67d0*/  ISETP.GE.U32.AND P5, PT, R198, 0x1000000, PT ;  /* 0x01000000c600780c */ /* 0x000fe20003fa6070 */
[----:B------:R-:W-:Y:S02]  /*67e0*/  FADD.FTZ R0, R145, -R0 ;  /* 0x8000000091007221 */ /* 0x000fe40000010000 */
[----:B------:R-:W-:-:S02]  /*67f0*/  FFMA.FTZ R84, R88, R84, UR27 ;  /* 0x0000001b58547e23 */ /* 0x000fc40008010054 */
[----:B------:R-:W-:Y:S02]  /*6800*/  FFMA.FTZ R0, R0, UR16, R61 ;  /* 0x0000001000007c23 */ /* 0x000fe4000801003d */
[----:B------:R-:W-:Y:S02]  /*6810*/  FADD.FTZ R84, R144, -R84 ;  /* 0x8000005490547221 */ /* 0x000fe40000010000 */
[----:B------:R-:W-:Y:S02]  /*6820*/  FMUL.FTZ R14, R0, UR7 ;  /* 0x00000007000e7c20 */ /* 0x000fe40008410000 */
[----:B------:R-:W-:-:S03]  /*6830*/  FFMA.FTZ R84, R84, UR16, R60 ;  /* 0x0000001054547c23 */ /* 0x000fc6000801003c */
[----:B------:R-:W-:Y:S01]  /*6840*/  FSEL R0, R14, RZ, P3 ;  /* 0x000000ff0e007208 */ /* 0x000fe20001800000 */
[----:B------:R-:W-:Y:S01]  /*6850*/  FMUL.FTZ R85, R84, UR7 ;  /* 0x0000000754557c20 */ /* 0x000fe20008410000 */
        /* <DEDUP_REMOVED lines=16> */
[----:B------:R-:W-:Y:S01]  /*6960*/  FSEL R84, R85, RZ, P3 ;  /* 0x000000ff55547208 */ /* 0x000fe20001800000 */
[----:B------:R-:W-:Y:S01]  /*6970*/  FFMA.FTZ R15, R91, R15, UR27 ;  /* 0x0000001b5b0f7e23 */ /* 0x000fe2000801000f */
[----:B------:R-:W-:-:S02]  /*6980*/  FSEL R85, R85, RZ, P4 ;  /* 0x000000ff55557208 */ /* 0x000fc40002000000 */
[----:B------:R-:W-:Y:S01]  /*6990*/  ISETP.GE.U32.AND P3, PT, R9, 0x1000000, PT ;  /* 0x010000000900780c */ /* 0x000fe20003f66070 */
[----:B------:R-:W-:Y:S01]  /*69a0*/  FADD.FTZ R15, R147, -R15 ;  /* 0x8000000f930f7221 */ /* 0x000fe20000010000 */
[----:B------:R-:W-:Y:S02]  /*69b0*/  F2FP.BF16.F32.PACK_AB R84, R85, R84 ;  /* 0x000000545554723e */ /* 0x000fe400000010ff */
[----:B------:R-:W-:Y:S01]  /*69c0*/  PRMT R140, R14, 0x7632, R140 ;  /* 0x000076320e8c7816 */ /* 0x000fe2000000008c */
[----:B------:R-:W-:Y:S01]  /*69d0*/  FFMA.FTZ R15, R15, UR16, R63 ;  /* 0x000000100f0f7c23 */ /* 0x000fe2000801003f */
[----:B------:R-:W-:-:S03]  /*69e0*/  PRMT R138, R84, 0x7632, R138 ;  /* 0x00007632548a7816 */ /* 0x000fc6000000008a */
[----:B------:R-:W-:-:S05]  /*69f0*/  FMUL.FTZ R85, R15, UR7 ;  /* 0x000000070f557c20 */ /* 0x000fca0008410000 */
[C---:B------:R-:W-:Y:S02]  /*6a00*/  FSEL R15, R85.reuse, RZ, P5 ;  /* 0x000000ff550f7208 */ /* 0x040fe40002800000 */
[----:B------:R-:W-:-:S04]  /*6a10*/  FSEL R85, R85, RZ, P3 ;  /* 0x000000ff55557208 */ /* 0x000fc80001800000 */
[----:B------:R-:W-:-:S04]  /*6a20*/  F2FP.BF16.F32.PACK_AB R15, R85, R15 ;  /* 0x0000000f550f723e */ /* 0x000fc800000010ff */
[----:B------:R-:W-:Y:S01]  /*6a30*/  PRMT R141, R15, 0x7632, R141 ;  /* 0x000076320f8d7816 */ /* 0x000fe2000000008d */
[----:B------:R-:W-:Y:S06]  /*6a40*/  BRA `(.L_x_2725) ;  /* 0x0000000c00847947 */ /* 0x000fec0003800000 */
.L_x_2723:
[----:B------:R-:W-:Y:S05]  /*6a50*/  @!P2 BRA `(.L_x_2726) ;  /* 0x0000000000b4a947 */ /* 0x000fea0003800000 */
[----:B------:R-:W-:Y:S01]  /*6a60*/  IMAD.U32 R0, RZ, RZ, UR17 ;  /* 0x00000011ff007e24 */ /* 0x000fe2000f8e00ff */
[C---:B------:R-:W-:Y:S02]  /*6a70*/  LOP3.LUT P3, RZ, R198.reuse, 0xff00, RZ, 0xc0, !PT ;  /* 0x0000ff00c6ff7812 */ /* 0x040fe4000786c0ff */
[----:B------:R-:W-:Y:S01]  /*6a80*/  LOP3.LUT P4, RZ, R9, 0xff00, RZ, 0xc0, !PT ;  /* 0x0000ff0009ff7812 */ /* 0x000fe2000788c0ff */
[----:B------:R-:W-:Y:S01]  /*6a90*/  FFMA.FTZ R0, R89, R0, UR27 ;  /* 0x0000001b59007e23 */ /* 0x000fe20008010000 */
[----:B------:R-:W-:-:S03]  /*6aa0*/  ISETP.GE.U32.AND P5, PT, R198, 0x1000000, PT ;  /* 0x01000000c600780c */ /* 0x000fc60003fa6070 */
[----:B------:R-:W-:-:S04]  /*6ab0*/  FADD.FTZ R0, R145, -R0 ;  /* 0x8000000091007221 */ /* 0x000fc80000010000 */
[----:B------:R-:W-:-:S04]  /*6ac0*/  FMUL.FTZ R81, R0, UR16 ;  /* 0x0000001000517c20 */ /* 0x000fc80008410000 */
        /* <DEDUP_REMOVED lines=24> */
[----:B0-----:R-:W-:Y:S02]  /*6c50*/  FMUL.FTZ R85, R83, UR7 ;  /* 0x0000000753557c20 */ /* 0x001fe40008410000 */
        /* <DEDUP_REMOVED lines=13> */
.L_x_2726:
        /* <DEDUP_REMOVED lines=8> */
[----:B------:R-:W-:Y:S02]  /*6db0*/  FMUL.FTZ R0, R0, UR16 ;  /* 0x0000001000007c20 */ /* 0x000fe40008410000 */
[----:B------:R-:W-:Y:S02]  /*6dc0*/  FADD.FTZ R84, R144, -R84 ;  /* 0x8000005490547221 */ /* 0x000fe40000010000 */
[----:B------:R-:W-:Y:S02]  /*6dd0*/  FMUL.FTZ R14, R0, UR7 ;  /* 0x00000007000e7c20 */ /* 0x000fe40008410000 */
[----:B------:R-:W-:-:S03]  /*6de0*/  FMUL.FTZ R84, R84, UR16 ;  /* 0x0000001054547c20 */ /* 0x000fc60008410000 */
        /* <DEDUP_REMOVED lines=25> */
[----:B------:R-:W-:Y:S01]  /*6f80*/  FMUL.FTZ R15, R15, UR16 ;  /* 0x000000100f0f7c20 */ /* 0x000fe20008410000 */
[----:B------:R-:W-:-:S03]  /*6f90*/  PRMT R138, R84, 0x7632, R138 ;  /* 0x00007632548a7816 */ /* 0x000fc6000000008a */
[----:B------:R-:W-:-:S05]  /*6fa0*/  FMUL.FTZ R85, R15, UR7 ;  /* 0x000000070f557c20 */ /* 0x000fca0008410000 */
[C---:B------:R-:W-:Y:S02]  /*6fb0*/  FSEL R15, R85.reuse, RZ, P5 ;  /* 0x000000ff550f7208 */ /* 0x040fe40002800000 */
[----:B------:R-:W-:-:S04]  /*6fc0*/  FSEL R85, R85, RZ, P3 ;  /* 0x000000ff55557208 */ /* 0x000fc80001800000 */
[----:B------:R-:W-:-:S04]  /*6fd0*/  F2FP.BF16.F32.PACK_AB R15, R85, R15 ;  /* 0x0000000f550f723e */ /* 0x000fc800000010ff */
[----:B------:R-:W-:Y:S01]  /*6fe0*/  PRMT R141, R15, 0x7632, R141 ;  /* 0x000076320f8d7816 */ /* 0x000fe2000000008d */
[----:B------:R-:W-:Y:S06]  /*6ff0*/  BRA `(.L_x_2725) ;  /* 0x0000000800187947 */ /* 0x000fec0003800000 */
.L_x_2722:
[----:B------:R-:W-:Y:S05]  /*7000*/  @!P1 BRA `(.L_x_2727) ;  /* 0x00000004000c9947 */ /* 0x000fea0003800000 */
[----:B------:R-:W-:Y:S05]  /*7010*/  @!P2 BRA `(.L_x_2728) ;  /* 0x000000000084a947 */ /* 0x000fea0003800000 */
[----:B-1----:R-:W-:Y:S01]  /*7020*/  MOV R14, UR17 ;  /* 0x00000011000e7c02 */ /* 0x002fe20008000f00 */
[----:B------:R-:W-:Y:S01]  /*7030*/  IMAD.U32 R0, RZ, RZ, UR17 ;  /* 0x00000011ff007e24 */ /* 0x000fe2000f8e00ff */
[C---:B------:R-:W-:Y:S02]  /*7040*/  LOP3.LUT P3, RZ, R198.reuse, 0xff, RZ, 0xc0, !PT ;  /* 0x000000ffc6ff7812 */ /* 0x040fe4000786c0ff */
[----:B------:R-:W-:Y:S01]  /*7050*/  LOP3.LUT P4, RZ, R198, 0xff00, RZ, 0xc0, !PT ;  /* 0x0000ff00c6ff7812 */ /* 0x000fe2000788c0ff */
[----:B------:R-:W-:Y:S01]  /*7060*/  FFMA.FTZ R14, R89, R14, UR27 ;  /* 0x0000001b590e7e23 */ /* 0x000fe2000801000e */
[----:B------:R-:W-:-:S03]  /*7070*/  FFMA.FTZ R0, R88, R0, UR27 ;  /* 0x0000001b58007e23 */ /* 0x000fc60008010000 */
[----:B------:R-:W-:Y:S01]  /*7080*/  FADD.FTZ R81, R145, -R14 ;  /* 0x8000000e91517221 */ /* 0x000fe20000010000 */
[----:B------:R-:W-:Y:S02]  /*7090*/  IMAD.U32 R14, RZ, RZ, UR17 ;  /* 0x00000011ff0e7e24 */ /* 0x000fe4000f8e00ff */
[----:B------:R-:W-:Y:S01]  /*70a0*/  FADD.FTZ R0, R144, -R0 ;  /* 0x8000000090007221 */ /* 0x000fe20000010000 */
[----:B------:R-:W-:Y:S01]  /*70b0*/  FFMA.FTZ R81, R81, UR16, R61 ;  /* 0x0000001051517c23 */ /* 0x000fe2000801003d */
[----:B------:R-:W-:Y:S02]  /*70c0*/  FFMA.FTZ R14, R90, R14, UR27 ;  /* 0x0000001b5a0e7e23 */ /* 0x000fe4000801000e */
[----:B------:R-:W-:Y:S01]  /*70d0*/  FFMA.FTZ R80, R0, UR16, R60 ;  /* 0x0000001000507c23 */ /* 0x000fe2000801003c */
[----:B------:R-:W-:Y:S01]  /*70e0*/  FMUL.FTZ R0, R81, UR7 ;  /* 0x0000000751007c20 */ /* 0x000fe20008410000 */
[----:B------:R-:W-:Y:S01]  /*70f0*/  FADD.FTZ R82, R146, -R14 ;  /* 0x8000000e92527221 */ /* 0x000fe20000010000 */
[----:B------:R-:W-:Y:S01]  /*7100*/  MOV R14, UR17 ;  /* 0x00000011000e7c02 */ /* 0x000fe20008000f00 */
[----:B0-----:R-:W-:-:S02]  /*7110*/  FMUL.FTZ R84, R80, UR7 ;  /* 0x0000000750547c20 */ /* 0x001fc40008410000 */
[----:B------:R-:W-:Y:S01]  /*7120*/  FSEL R0, R0, RZ, P4 ;  /* 0x000000ff00007208 */ /* 0x000fe20002000000 */
[----:B------:R-:W-:Y:S01]  /*7130*/  FFMA.FTZ R82, R82, UR16, R62 ;  /* 0x0000001052527c23 */ /* 0x000fe2000801003e */
[----:B------:R-:W-:Y:S01]  /*7140*/  FFMA.FTZ R14, R91, R14, UR27 ;  /* 0x0000001b5b0e7e23 */ /* 0x000fe2000801000e */
[----:B------:R-:W-:Y:S02]  /*7150*/  FSEL R84, R84, RZ, P3 ;  /* 0x000000ff54547208 */ /* 0x000fe40001800000 */
[----:B------:R-:W-:Y:S01]  /*7160*/  LOP3.LUT P3, RZ, R198, 0xff0000, RZ, 0xc0, !PT ;  /* 0x00ff0000c6ff7812 */ /* 0x000fe2000786c0ff */
[----:B------:R-:W-:Y:S01]  /*7170*/  FADD.FTZ R83, R147, -R14 ;  /* 0x8000000e93537221 */ /* 0x000fe20000010000 */
[----:B------:R-:W-:Y:S01]  /*7180*/  F2FP.BF16.F32.PACK_AB R84, R0, R84 ;  /* 0x000000540054723e */ /* 0x000fe200000010ff */
[----:B------:R-:W-:Y:S01]  /*7190*/  FMUL.FTZ R14, R82, UR7 ;  /* 0x00000007520e7c20 */ /* 0x000fe20008410000 */
[----:B------:R-:W-:Y:S01]  /*71a0*/  ISETP.GE.U32.AND P4, PT, R198, 0x1000000, PT ;  /* 0x01000000c600780c */ /* 0x000fe20003f86070 */
[----:B------:R-:W-:-:S03]  /*71b0*/  FFMA.FTZ R83, R83, UR16, R63 ;  /* 0x0000001053537c23 */ /* 0x000fc6000801003f */
[----:B------:R-:W-:Y:S01]  /*71c0*/  FSEL R14, R14, RZ, P3 ;  /* 0x000000ff0e0e7208 */ /* 0x000fe20001800000 */
[----:B------:R-:W-:-:S05]  /*71d0*/  FMUL.FTZ R0, R83, UR7 ;  /* 0x0000000753007c20 */ /* 0x000fca0008410000 */
[----:B------:R-:W-:-:S04]  /*71e0*/  FSEL R0, R0, RZ, P4 ;  /* 0x000000ff00007208 */ /* 0x000fc80002000000 */
[----:B------:R-:W-:Y:S02]  /*71f0*/  F2FP.BF16.F32.PACK_AB R14, R0, R14 ;  /* 0x0000000e000e723e */ /* 0x000fe400000010ff */
[----:B------:R-:W-:Y:S02]  /*7200*/  PRMT R0, R84, 0x7632, R0 ;  /* 0x0000763254007816 */ /* 0x000fe40000000000 */
[----:B------:R-:W-:Y:S01]  /*7210*/  PRMT R15, R14, 0x7632, R15 ;  /* 0x000076320e0f7816 */ /* 0x000fe2000000000f */
[----:B------:R-:W-:Y:S06]  /*7220*/  BRA `(.L_x_2725) ;  /* 0x00000004008c7947 */ /* 0x000fec0003800000 */
.L_x_2728:
[----:B-1----:R-:W-:Y:S01]  /*7230*/  MOV R14, UR17 ;  /* 0x00000011000e7c02 */ /* 0x002fe20008000f00 */
[----:B------:R-:W-:Y:S01]  /*7240*/  IMAD.U32 R0, RZ, RZ, UR17 ;  /* 0x00000011ff007e24 */ /* 0x000fe2000f8e00ff */
[C---:B------:R-:W-:Y:S02]  /*7250*/  LOP3.LUT P3, RZ, R198.reuse, 0xff, RZ, 0xc0, !PT ;  /* 0x000000ffc6ff7812 */ /* 0x040fe4000786c0ff */
[----:B------:R-:W-:Y:S01]  /*7260*/  LOP3.LUT P4, RZ, R198, 0xff00, RZ, 0xc0, !PT ;  /* 0x0000ff00c6ff7812 */ /* 0x000fe2000788c0ff */
[----:B------:R-:W-:Y:S01]  /*7270*/  FFMA.FTZ R0, R88, R0, UR27 ;  /* 0x0000001b58007e23 */ /* 0x000fe20008010000 */
[----:B------:R-:W-:-:S03]  /*7280*/  FFMA.FTZ R14, R89, R14, UR27 ;  /* 0x0000001b590e7e23 */ /* 0x000fc6000801000e */
[----:B------:R-:W-:Y:S01]  /*7290*/  FADD.FTZ R0, R144, -R0 ;  /* 0x8000000090007221 */ /* 0x000fe20000010000 */
[----:B------:R-:W-:-:S03]  /*72a0*/  FADD.FTZ R14, R145, -R14 ;  /* 0x8000000e910e7221 */ /* 0x000fc60000010000 */
[----:B------:R-:W-:Y:S01]  /*72b0*/  FFMA.FTZ R0, R0, UR16, R60 ;  /* 0x0000001000007c23 */ /* 0x000fe2000801003c */
[----:B------:R-:W-:-:S03]  /*72c0*/  FFMA.FTZ R14, R14, UR16, R61 ;  /* 0x000000100e0e7c23 */ /* 0x000fc6000801003d */
[----:B------:R-:W-:Y:S01]  /*72d0*/  FMUL.FTZ R0, R0, UR7 ;  /* 0x0000000700007c20 */ /* 0x000fe20008410000 */
[----:B------:R-:W-:-:S04]  /*72e0*/  FMUL.FTZ R14, R14, UR7 ;  /* 0x000000070e0e7c20 */ /* 0x000fc80008410000 */
[----:B0-----:R-:W-:Y:S01]  /*72f0*/  FSEL R84, R0, RZ, P3 ;  /* 0x000000ff00547208 */ /* 0x001fe20001800000 */
[----:B------:R-:W-:Y:S01]  /*7300*/  IMAD.U32 R0, RZ, RZ, UR17 ;  /* 0x00000011ff007e24 */ /* 0x000fe2000f8e00ff */
[----:B------:R-:W-:Y:S02]  /*7310*/  FSEL R14, R14, RZ, P4 ;  /* 0x000000ff0e0e7208 */ /* 0x000fe40002000000 */
[----:B------:R-:W-:Y:S01]  /*7320*/  LOP3.LUT P3, RZ, R198, 0xff0000, RZ, 0xc0, !PT ;  /* 0x00ff0000c6ff7812 */ /* 0x000fe2000786c0ff */
[----:B------:R-:W-:Y:S01]  /*7330*/  FFMA.FTZ R0, R90, R0, UR27 ;  /* 0x0000001b5a007e23 */ /* 0x000fe20008010000 */
[----:B------:R-:W-:Y:S02]  /*7340*/  F2FP.BF16.F32.PACK_AB R84, R14, R84 ;  /* 0x000000540e54723e */ /* 0x000fe400000010ff */
[----:B------:R-:W-:Y:S01]  /*7350*/  MOV R14, UR17 ;  /* 0x00000011000e7c02 */ /* 0x000fe20008000f00 */
[----:B------:R-:W-:Y:S01]  /*7360*/  FADD.FTZ R0, R146, -R0 ;  /* 0x8000000092007221 */ /* 0x000fe20000010000 */
[----:B------:R-:W-:-:S03]  /*7370*/  ISETP.GE.U32.AND P4, PT, R198, 0x1000000, PT ;  /* 0x01000000c600780c */ /* 0x000fc60003f86070 */
[----:B------:R-:W-:Y:S01]  /*7380*/  FFMA.FTZ R14, R91, R14, UR27 ;  /* 0x0000001b5b0e7e23 */ /* 0x000fe2000801000e */
[----:B------:R-:W-:-:S03]  /*7390*/  FFMA.FTZ R0, R0, UR16, R62 ;  /* 0x0000001000007c23 */ /* 0x000fc6000801003e */
[----:B------:R-:W-:Y:S01]  /*73a0*/  FADD.FTZ R14, R147, -R14 ;  /* 0x8000000e930e7221 */ /* 0x000fe20000010000 */
[----:B------:R-:W-:-:S03]  /*73b0*/  FMUL.FTZ R0, R0, UR7 ;  /* 0x0000000700007c20 */ /* 0x000fc60008410000 */
[----:B------:R-:W-:Y:S02]  /*73c0*/  FFMA.FTZ R14, R14, UR16, R63 ;  /* 0x000000100e0e7c23 */ /* 0x000fe4000801003f */
[----:B------:R-:W-:Y:S02]  /*73d0*/  FSEL R0, R0, RZ, P3 ;  /* 0x000000ff00007208 */ /* 0x000fe40001800000 */
[----:B------:R-:W-:-:S05]  /*73e0*/  FMUL.FTZ R14, R14, UR7 ;  /* 0x000000070e0e7c20 */ /* 0x000fca0008410000 */
[----:B------:R-:W-:-:S04]  /*73f0*/  FSEL R14, R14, RZ, P4 ;  /* 0x000000ff0e0e7208 */ /* 0x000fc80002000000 */
[----:B------:R-:W-:Y:S02]  /*7400*/  F2FP.BF16.F32.PACK_AB R14, R14, R0 ;  /* 0x000000000e0e723e */ /* 0x000fe400000010ff */
[----:B------:R-:W-:Y:S02]  /*7410*/  PRMT R0, R84, 0x7632, R0 ;  /* 0x0000763254007816 */ /* 0x000fe40000000000 */
[----:B------:R-:W-:Y:S01]  /*7420*/  PRMT R15, R14, 0x7632, R15 ;  /* 0x000076320e0f7816 */ /* 0x000fe2000000000f */
[----:B------:R-:W-:Y:S06]  /*7430*/  BRA `(.L_x_2725) ;  /* 0x0000000400087947 */ /* 0x000fec0003800000 */
.L_x_2727:
        /* <DEDUP_REMOVED lines=10> */
[----:B------:R-:W-:Y:S01]  /*74e0*/  FMUL.FTZ R81, R81, UR16 ;  /* 0x0000001051517c20 */ /* 0x000fe20008410000 */
[----:B------:R-:W-:Y:S02]  /*74f0*/  FFMA.FTZ R14, R90, R14, UR27 ;  /* 0x0000001b5a0e7e23 */ /* 0x000fe4000801000e */
[----:B------:R-:W-:Y:S01]  /*7500*/  FMUL.FTZ R80, R0, UR16 ;  /* 0x0000001000507c20 */ /* 0x000fe20008410000 */
[----:B------:R-:W-:Y:S01]  /*7510*/  FMUL.FTZ R0, R81, UR7 ;  /* 0x0000000751007c20 */ /* 0x000fe20008410000 */
[----:B------:R-:W-:Y:S01]  /*7520*/  FADD.FTZ R82, R146, -R14 ;  /* 0x8000000e92527221 */ /* 0x000fe20000010000 */
[----:B------:R-:W-:Y:S01]  /*7530*/  MOV R14, UR17 ;  /* 0x00000011000e7c02 */ /* 0x000fe20008000f00 */
[----:B0-----:R-:W-:-:S02]  /*7540*/  FMUL.FTZ R84, R80, UR7 ;  /* 0x0000000750547c20 */ /* 0x001fc40008410000 */
[----:B------:R-:W-:Y:S01]  /*7550*/  FSEL R0, R0, RZ, P4 ;  /* 0x000000ff00007208 */ /* 0x000fe20002000000 */
[----:B------:R-:W-:Y:S01]  /*7560*/  FMUL.FTZ R82, R82, UR16 ;  /* 0x0000001052527c20 */ /* 0x000fe20008410000 */
[----:B------:R-:W-:Y:S01]  /*7570*/  FFMA.FTZ R14, R91, R14, UR27 ;  /* 0x0000001b5b0e7e23 */ /* 0x000fe2000801000e */
[----:B------:R-:W-:Y:S02]  /*7580*/  FSEL R84, R84, RZ, P3 ;  /* 0x000000ff54547208 */ /* 0x000fe40001800000 */
[----:B------:R-:W-:Y:S01]  /*7590*/  LOP3.LUT P3, RZ, R198, 0xff0000, RZ, 0xc0, !PT ;  /* 0x00ff0000c6ff7812 */ /* 0x000fe2000786c0ff */
[----:B------:R-:W-:Y:S01]  /*75a0*/  FADD.FTZ R83, R147, -R14 ;  /* 0x8000000e93537221 */ /* 0x000fe20000010000 */
[----:B------:R-:W-:Y:S01]  /*75b0*/  F2FP.BF16.F32.PACK_AB R84, R0, R84 ;  /* 0x000000540054723e */ /* 0x000fe200000010ff */
[----:B------:R-:W-:Y:S01]  /*75c0*/  FMUL.FTZ R14, R82, UR7 ;  /* 0x00000007520e7c20 */ /* 0x000fe20008410000 */
[----:B------:R-:W-:Y:S01]  /*75d0*/  ISETP.GE.U32.AND P4, PT, R198, 0x1000000, PT ;  /* 0x01000000c600780c */ /* 0x000fe20003f86070 */
[----:B------:R-:W-:-:S03]  /*75e0*/  FMUL.FTZ R83, R83, UR16 ;  /* 0x0000001053537c20 */ /* 0x000fc60008410000 */
[----:B------:R-:W-:Y:S01]  /*75f0*/  FSEL R14, R14, RZ, P3 ;  /* 0x000000ff0e0e7208 */ /* 0x000fe20001800000 */
[----:B------:R-:W-:-:S05]  /*7600*/  FMUL.FTZ R0, R83, UR7 ;  /* 0x0000000753007c20 */ /* 0x000fca0008410000 */
[----:B------:R-:W-:-:S04]  /*7610*/  FSEL R0, R0, RZ, P4 ;  /* 0x000000ff00007208 */ /* 0x000fc80002000000 */
[----:B------:R-:W-:Y:S02]  /*7620*/  F2FP.BF16.F32.PACK_AB R14, R0, R14 ;  /* 0x0000000e000e723e */ /* 0x000fe400000010ff */
[----:B------:R-:W-:Y:S02]  /*7630*/  PRMT R0, R84, 0x7632, R0 ;  /* 0x0000763254007816 */ /* 0x000fe40000000000 */
[----:B------:R-:W-:Y:S01]  /*7640*/  PRMT R15, R14, 0x7632, R15 ;  /* 0x000076320e0f7816 */ /* 0x000fe2000000000f */
[----:B------:R-:W-:Y:S06]  /*7650*/  BRA `(.L_x_2725) ;  /* 0x0000000000807947 */ /* 0x000fec0003800000 */
.L_x_2729:
        /* <DEDUP_REMOVED lines=8> */
[----:B------:R-:W-:Y:S01]  /*76e0*/  FMUL.FTZ R0, R0, UR16 ;  /* 0x0000001000007c20 */ /* 0x000fe20008410000 */
[----:B------:R-:W-:-:S03]  /*76f0*/  FMUL.FTZ R14, R14, UR16 ;  /* 0x000000100e0e7c20 */ /* 0x000fc60008410000 */
        /* <DEDUP_REMOVED lines=12> */
[----:B------:R-:W-:-:S03]  /*77c0*/  FMUL.FTZ R0, R0, UR16 ;  /* 0x0000001000007c20 */ /* 0x000fc60008410000 */
[----:B------:R-:W-:Y:S01]  /*77d0*/  FADD.FTZ R14, R147, -R14 ;  /* 0x8000000e930e7221 */ /* 0x000fe20000010000 */
[----:B------:R-:W-:-:S03]  /*77e0*/  FMUL.FTZ R0, R0, UR7 ;  /* 0x0000000700007c20 */ /* 0x000fc60008410000 */
[----:B------:R-:W-:Y:S02]  /*77f0*/  FMUL.FTZ R14, R14, UR16 ;  /* 0x000000100e0e7c20 */ /* 0x000fe40008410000 */
[----:B------:R-:W-:Y:S02]  /*7800*/  FSEL R0, R0, RZ, P3 ;  /* 0x000000ff00007208 */ /* 0x000fe40001800000 */
[----:B------:R-:W-:-:S05]  /*7810*/  FMUL.FTZ R14, R14, UR7 ;  /* 0x000000070e0e7c20 */ /* 0x000fca0008410000 */
[----:B------:R-:W-:-:S04]  /*7820*/  FSEL R14, R14, RZ, P4 ;  /* 0x000000ff0e0e7208 */ /* 0x000fc80002000000 */
[----:B------:R-:W-:Y:S02]  /*7830*/  F2FP.BF16.F32.PACK_AB R14, R14, R0 ;  /* 0x000000000e0e723e */ /* 0x000fe400000010ff */
[----:B------:R-:W-:Y:S02]  /*7840*/  PRMT R0, R84, 0x7632, R0 ;  /* 0x0000763254007816 */ /* 0x000fe40000000000 */
[----:B------:R-:W-:-:S07]  /*7850*/  PRMT R15, R14, 0x7632, R15 ;  /* 0x000076320e0f7816 */ /* 0x000fce000000000f */
.L_x_2725:
        /* <DEDUP_REMOVED lines=8> */
[----:B0-----:R-:W-:-:S04]  /*78e0*/  IMAD.MOV.U32 R84, RZ, RZ, 0x8 ;  /* 0x00000008ff547424 */ /* 0x001fc800078e00ff */
        /* <DEDUP_REMOVED lines=11> */
.L_x_2730:
[----:B------:R-:W-:Y:S05]  /*79a0*/  @!P0 BRA `(.L_x_2731) ;  /* 0x0000000800fc8947 */ /* 0x000fea0003800000 */
[----:B------:R-:W-:Y:S05]  /*79b0*/  @!P1 BRA `(.L_x_2732) ;  /* 0x0000000400809947 */ /* 0x000fea0003800000 */
[----:B------:R-:W-:Y:S05]  /*79c0*/  @!P2 BRA `(.L_x_2733) ;  /* 0x0000000000c0a947 */ /* 0x000fea0003800000 */
[----:B------:R-:W-:Y:S01]  /*79d0*/  MOV R0, UR17 ;  /* 0x0000001100007c02 */ /* 0x000fe20008000f00 */
[----:B01----:R-:W-:Y:S01]  /*79e0*/  IMAD.U32 R15, RZ, RZ, UR17 ;  /* 0x00000011ff0f7e24 */ /* 0x003fe2000f8e00ff */
        /* <DEDUP_REMOVED lines=11> */
[----:B------:R-:W-:Y:S01]  /*7aa0*/  FFMA.FTZ R81, R14, UR16, R65 ;  /* 0x000000100e517c23 */ /* 0x000fe20008010041 */
[----:B------:R-:W-:Y:S01]  /*7ab0*/  FFMA.FTZ R80, R15, UR16, R64 ;  /* 0x000000100f507c23 */ /* 0x000fe20008010040 */
[----:B------:R-:W-:Y:S01]  /*7ac0*/  LOP3.LUT P3, RZ, R184, 0xff0000, RZ, 0xc0, !PT ;  /* 0x00ff0000b8ff7812 */ /* 0x000fe2000786c0ff */
[----:B------:R-:W-:Y:S01]  /*7ad0*/  FADD.FTZ R13, R94, -R13 ;  /* 0x8000000d5e0d7221 */ /* 0x000fe20000010000 */
[----:B------:R-:W-:Y:S01]  /*7ae0*/  FMUL.FTZ R14, R81, UR7 ;  /* 0x00000007510e7c20 */ /* 0x000fe20008410000 */
[----:B------:R-:W-:-:S04]  /*7af0*/  ISETP.GE.U32.AND P5, PT, R184, 0x1000000, PT ;  /* 0x01000000b800780c */ /* 0x000fc80003fa6070 */
[----:B------:R-:W-:Y:S02]  /*7b00*/  FSEL R83, R14, RZ, P6 ;  /* 0x000000ff0e537208 */ /* 0x000fe40003000000 */
[----:B------:R-:W-:-:S04]  /*7b10*/  LOP3.LUT P6, RZ, R5, 0xff00, RZ, 0xc0, !PT ;  /* 0x0000ff0005ff7812 */ /* 0x000fc800078cc0ff */
[----:B------:R-:W-:Y:S01]  /*7b20*/  FSEL R84, R14, RZ, P6 ;  /* 0x000000ff0e547208 */ /* 0x000fe20003000000 */
[----:B------:R-:W-:Y:S01]  /*7b30*/  FMUL.FTZ R14, R80, UR7 ;  /* 0x00000007500e7c20 */ /* 0x000fe20008410000 */
[----:B------:R-:W-:-:S04]  /*7b40*/  LOP3.LUT P6, RZ, R5, 0xff, RZ, 0xc0, !PT ;  /* 0x000000ff05ff7812 */ /* 0x000fc800078cc0ff */
[C---:B------:R-:W-:Y:S02]  /*7b50*/  FSEL R15, R14.reuse, RZ, P4 ;  /* 0x000000ff0e0f7208 */ /* 0x040fe40002000000 */
[----:B------:R-:W-:Y:S02]  /*7b60*/  FSEL R82, R14, RZ, P6 ;  /* 0x000000ff0e527208 */ /* 0x000fe40003000000 */
[----:B------:R-:W-:Y:S01]  /*7b70*/  F2FP.BF16.F32.PACK_AB R14, R84, R83 ;  /* 0x00000053540e723e */ /* 0x000fe200000010ff */
[----:B------:R-:W-:Y:S01]  /*7b80*/  FFMA.FTZ R83, R0, UR16, R67 ;  /* 0x0000001000537c23 */ /* 0x000fe20008010043 */
[----:B------:R-:W-:Y:S01]  /*7b90*/  F2FP.BF16.F32.PACK_AB R15, R82, R15 ;  /* 0x0000000f520f723e */ /* 0x000fe200000010ff */
[----:B------:R-:W-:Y:S01]  /*7ba0*/  FFMA.FTZ R82, R13, UR16, R66 ;  /* 0x000000100d527c23 */ /* 0x000fe20008010042 */
[----:B------:R-:W-:Y:S01]  /*7bb0*/  LOP3.LUT P4, RZ, R5, 0xff0000, RZ, 0xc0, !PT ;  /* 0x00ff000005ff7812 */ /* 0x000fe2000788c0ff */
[----:B------:R-:W-:Y:S01]  /*7bc0*/  FMUL.FTZ R84, R83, UR7 ;  /* 0x0000000753547c20 */ /* 0x000fe20008410000 */
[----:B------:R-:W-:Y:S01]  /*7bd0*/  ISETP.GE.U32.AND P6, PT, R5, 0x1000000, PT ;  /* 0x010000000500780c */ /* 0x000fe20003fc6070 */
[----:B------:R-:W-:Y:S01]  /*7be0*/  FMUL.FTZ R0, R82, UR7 ;  /* 0x0000000752007c20 */ /* 0x000fe20008410000 */
[----:B------:R-:W-:-:S02]  /*7bf0*/  PRMT R138, R15, 0x7632, R138 ;  /* 0x000076320f8a7816 */ /* 0x000fc4000000008a */
[----:B------:R-:W-:Y:S02]  /*7c00*/  FSEL R85, R84, RZ, P5 ;  /* 0x000000ff54557208 */ /* 0x000fe40002800000 */
        /* <DEDUP_REMOVED lines=10> */
[----:B------:R-:W-:Y:S01]  /*7cb0*/  PRMT R141, R85, 0x7632, R141 ;  /* 0x00007632558d7816 */ /* 0x000fe2000000008d */
[----:B------:R-:W-:Y:S06]  /*7cc0*/  BRA `(.L_x_2734) ;  /* 0x0000001000547947 */ /* 0x000fec0003800000 */
.L_x_2733:
[----:B------:R-:W-:Y:S01]  /*7cd0*/  MOV R0, UR17 ;  /* 0x0000001100007c02 */ /* 0x000fe20008000f00 */
[----:B------:R-:W-:Y:S01]  /*7ce0*/  IMAD.U32 R13, RZ, RZ, UR17 ;  /* 0x00000011ff0d7e24 */ /* 0x000fe2000f8e00ff */
[----:B01----:R-:W-:Y:S01]  /*7cf0*/  MOV R15, UR17 ;  /* 0x00000011000f7c02 */ /* 0x003fe20008000f00 */
        /* <DEDUP_REMOVED lines=10> */
[----:B------:R-:W-:Y:S01]  /*7da0*/  FFMA.FTZ R0, R0, UR16, R65 ;  /* 0x0000001000007c23 */ /* 0x000fe20008010041 */
[----:B------:R-:W-:Y:S01]  /*7db0*/  LOP3.LUT P4, RZ, R184, 0xff, RZ, 0xc0, !PT ;  /* 0x000000ffb8ff7812 */ /* 0x000fe2000788c0ff */
        /* <DEDUP_REMOVED lines=8> */
[----:B------:R-:W-:-:S02]  /*7e40*/  FSEL R84, R0, RZ, P6 ;  /* 0x000000ff00547208 */ /* 0x000fc40003000000 */
[----:B------:R-:W-:Y:S02]  /*7e50*/  LOP3.LUT P6, RZ, R5, 0xff00, RZ, 0xc0, !PT ;  /* 0x0000ff0005ff7812 */ /* 0x000fe400078cc0ff */
[----:B------:R-:W-:Y:S02]  /*7e60*/  FSEL R14, R15, RZ, P4 ;  /* 0x000000ff0f0e7208 */ /* 0x000fe40002000000 */
[----:B------:R-:W-:Y:S02]  /*7e70*/  FSEL R85, R0, RZ, P6 ;  /* 0x000000ff00557208 */ /* 0x000fe40003000000 */
[C---:B------:R-:W-:Y:S02]  /*7e80*/  LOP3.LUT P6, RZ, R5.reuse, 0xff, RZ, 0xc0, !PT ;  /* 0x000000ff05ff7812 */ /* 0x040fe400078cc0ff */
[----:B------:R-:W-:Y:S02]  /*7e90*/  LOP3.LUT P4, RZ, R5, 0xff0000, RZ, 0xc0, !PT ;  /* 0x00ff000005ff7812 */ /* 0x000fe4000788c0ff */
[----:B------:R-:W-:-:S02]  /*7ea0*/  FSEL R15, R15, RZ, P6 ;  /* 0x000000ff0f0f7208 */ /* 0x000fc40003000000 */
[----:B------:R-:W-:Y:S02]  /*7eb0*/  ISETP.GE.U32.AND P5, PT, R184, 0x1000000, PT ;  /* 0x01000000b800780c */ /* 0x000fe40003fa6070 */
        /* <DEDUP_REMOVED lines=16> */
.L_x_2732:
[----:B------:R-:W-:Y:S05]  /*7fc0*/  @!P2 BRA `(.L_x_2735) ;  /* 0x0000000000b8a947 */ /* 0x000fea0003800000 */
[----:B------:R-:W-:Y:S01]  /*7fd0*/  MOV R0, UR17 ;  /* 0x0000001100007c02 */ /* 0x000fe20008000f00 */
[----:B------:R-:W-:Y:S01]  /*7fe0*/  IMAD.U32 R13, RZ, RZ, UR17 ;  /* 0x00000011ff0d7e24 */ /* 0x000fe2000f8e00ff */
[----:B------:R-:W-:Y:S02]  /*7ff0*/  LOP3.LUT P6, RZ, R184, 0xff00, RZ, 0xc0, !PT ;  /* 0x0000ff00b8ff7812 */ /* 0x000fe400078cc0ff */
[----:B01----:R-:W-:Y:S01]  /*8000*/  MOV R14, UR17 ;  /* 0x00000011000e7c02 */ /* 0x003fe20008000f00 */
[----:B------:R-:W-:Y:S01]  /*8010*/  FFMA.FTZ R0, R149, R0, UR27 ;  /* 0x0000001b95007e23 */ /* 0x000fe20008010000 */
[----:B------:R-:W-:Y:S01]  /*8020*/  FFMA.FTZ R13, R150, R13, UR27 ;  /* 0x0000001b960d7e23 */ /* 0x000fe2000801000d */
[----:B------:R-:W-:Y:S02]  /*8030*/  LOP3.LUT P4, RZ, R184, 0xff, RZ, 0xc0, !PT ;  /* 0x000000ffb8ff7812 */ /* 0x000fe4000788c0ff */
[----:B------:R-:W-:Y:S01]  /*8040*/  FADD.FTZ R0, R93, -R0 ;  /* 0x800000005d007221 */ /* 0x000fe20000010000 */
[----:B------:R-:W-:Y:S01]  /*8050*/  FADD.FTZ R82, R94, -R13 ;  /* 0x8000000d5e527221 */ /* 0x000fe20000010000 */
[----:B------:R-:W-:-:S02]  /*8060*/  IMAD.U32 R13, RZ, RZ, UR17 ;  /* 0x00000011ff0d7e24 */ /* 0x000fc4000f8e00ff */
[----:B------:R-:W-:Y:S01]  /*8070*/  FFMA.FTZ R14, R151, R14, UR27 ;  /* 0x0000001b970e7e23 */ /* 0x000fe2000801000e */
[----:B------:R-:W-:Y:S01]  /*8080*/  FMUL.FTZ R81, R0, UR16 ;  /* 0x0000001000517c20 */ /* 0x000fe20008410000 */
[----:B------:R-:W-:Y:S01]  /*8090*/  FMUL.FTZ R82, R82, UR16 ;  /* 0x0000001052527c20 */ /* 0x000fe20008410000 */
[----:B------:R-:W-:Y:S01]  /*80a0*/  FFMA.FTZ R13, R148, R13, UR27 ;  /* 0x0000001b940d7e23 */ /* 0x000fe2000801000d */
[----:B------:R-:W-:Y:S01]  /*80b0*/  FADD.FTZ R83, R95, -R14 ;  /* 0x8000000e5f537221 */ /* 0x000fe20000010000 */
[----:B------:R-:W-:Y:S01]  /*80c0*/  FMUL.FTZ R0, R81, UR7 ;  /* 0x0000000751007c20 */ /* 0x000fe20008410000 */
[----:B------:R-:W-:Y:S01]  /*80d0*/  LOP3.LUT P3, RZ, R184, 0xff0000, RZ, 0xc0, !PT ;  /* 0x00ff0000b8ff7812 */ /* 0x000fe2000786c0ff */
[----:B------:R-:W-:Y:S01]  /*80e0*/  FADD.FTZ R13, R92, -R13 ;  /* 0x8000000d5c0d7221 */ /* 0x000fe20000010000 */
[----:B------:R-:W-:Y:S01]  /*80f0*/  FMUL.FTZ R83, R83, UR16 ;  /* 0x0000001053537c20 */ /* 0x000fe20008410000 */
[----:B------:R-:W-:Y:S02]  /*8100*/  ISETP.GE.U32.AND P5, PT, R184, 0x1000000, PT ;  /* 0x01000000b800780c */ /* 0x000fe40003fa6070 */
[----:B------:R-:W-:Y:S01]  /*8110*/  FSEL R15, R0, RZ, P6 ;  /* 0x000000ff000f7208 */ /* 0x000fe20003000000 */
[----:B------:R-:W-:Y:S01]  /*8120*/  FMUL.FTZ R80, R13, UR16 ;  /* 0x000000100d507c20 */ /* 0x000fe20008410000 */
[----:B------:R-:W-:-:S04]  /*8130*/  LOP3.LUT P6, RZ, R5, 0xff00, RZ, 0xc0, !PT ;  /* 0x0000ff0005ff7812 */ /* 0x000fc800078cc0ff */
[----:B------:R-:W-:Y:S01]  /*8140*/  FSEL R84, R0, RZ, P6 ;  /* 0x000000ff00547208 */ /* 0x000fe20003000000 */
[----:B------:R-:W-:Y:S01]  /*8150*/  FMUL.FTZ R0, R80, UR7 ;  /* 0x0000000750007c20 */ /* 0x000fe20008410000 */
[----:B------:R-:W-:-:S04]  /*8160*/  LOP3.LUT P6, RZ, R5, 0xff, RZ, 0xc0, !PT ;  /* 0x000000ff05ff7812 */ /* 0x000fc800078cc0ff */
[C---:B------:R-:W-:Y:S02]  /*8170*/  FSEL R13, R0.reuse, RZ, P4 ;  /* 0x000000ff000d7208 */ /* 0x040fe40002000000 */
[----:B------:R-:W-:Y:S02]  /*8180*/  FSEL R14, R0, RZ, P6 ;  /* 0x000000ff000e7208 */ /* 0x000fe40003000000 */
[----:B------:R-:W-:Y:S01]  /*8190*/  F2FP.BF16.F32.PACK_AB R0, R84, R15 ;  /* 0x0000000f5400723e */ /* 0x000fe200000010ff */
[----:B------:R-:W-:Y:S01]  /*81a0*/  FMUL.FTZ R84, R83, UR7 ;  /* 0x0000000753547c20 */ /* 0x000fe20008410000 */
[----:B------:R-:W-:Y:S01]  /*81b0*/  F2FP.BF16.F32.PACK_AB R13, R14, R13 ;  /* 0x0000000d0e0d723e */ /* 0x000fe200000010ff */
[----:B------:R-:W-:Y:S01]  /*81c0*/  FMUL.FTZ R14, R82, UR7 ;  /* 0x00000007520e7c20 */ /* 0x000fe20008410000 */
[C---:B------:R-:W-:Y:S02]  /*81d0*/  LOP3.LUT P4, RZ, R5.reuse, 0xff0000, RZ, 0xc0, !PT ;  /* 0x00ff000005ff7812 */ /* 0x040fe4000788c0ff */
[----:B------:R-:W-:-:S02]  /*81e0*/  ISETP.GE.U32.AND P6, PT, R5, 0x1000000, PT ;  /* 0x010000000500780c */ /* 0x000fc40003fc6070 */
[----:B------:R-:W-:Y:S02]  /*81f0*/  FSEL R15, R14, RZ, P3 ;  /* 0x000000ff0e0f7208 */ /* 0x000fe40001800000 */
[----:B------:R-:W-:Y:S02]  /*8200*/  FSEL R85, R84, RZ, P5 ;  /* 0x000000ff54557208 */ /* 0x000fe40002800000 */
[----:B------:R-:W-:Y:S02]  /*8210*/  FSEL R14, R14, RZ, P4 ;  /* 0x000000ff0e0e7208 */ /* 0x000fe40002000000 */
[----:B------:R-:W-:Y:S02]  /*8220*/  FSEL R84, R84, RZ, P6 ;  /* 0x000000ff54547208 */ /* 0x000fe40003000000 */
[----:B------:R-:W-:Y:S02]  /*8230*/  F2FP.BF16.F32.PACK_AB R14, R14, R15 ;  /* 0x0000000f0e0e723e */ /* 0x000fe400000010ff */
[----:B------:R-:W-:-:S02]  /*8240*/  F2FP.BF16.F32.PACK_AB R85, R84, R85 ;  /* 0x000000555455723e */ /* 0x000fc400000010ff */
[----:B------:R-:W-:Y:S02]  /*8250*/  PRMT R138, R13, 0x7632, R138 ;  /* 0x000076320d8a7816 */ /* 0x000fe4000000008a */
[----:B------:R-:W-:Y:S02]  /*8260*/  PRMT R139, R0, 0x7632, R139 ;  /* 0x00007632008b7816 */ /* 0x000fe4000000008b */
[C---:B------:R-:W-:Y:S02]  /*8270*/  PRMT R140, R14.reuse, 0x7632, R140 ;  /* 0x000076320e8c7816 */ /* 0x040fe4000000008c */
[----:B------:R-:W-:Y:S02]  /*8280*/  PRMT R84, R14, 0x7610, R84 ;  /* 0x000076100e547816 */ /* 0x000fe40000000054 */
[----:B------:R-:W-:Y:S01]  /*8290*/  PRMT R141, R85, 0x7632, R141 ;  /* 0x00007632558d7816 */ /* 0x000fe2000000008d */
[----:B------:R-:W-:Y:S06]  /*82a0*/  BRA `(.L_x_2734) ;  /* 0x0000000800dc7947 */ /* 0x000fec0003800000 */
.L_x_2735:
        /* <DEDUP_REMOVED lines=20> */
[----:B------:R-:W-:Y:S01]  /*83f0*/  FMUL.FTZ R95, R95, UR7 ;  /* 0x000000075f5f7c20 */ /* 0x000fe20008410000 */
[----:B------:R-:W-:Y:S01]  /*8400*/  ISETP.GE.U32.AND P5, PT, R184, 0x1000000, PT ;  /* 0x01000000b800780c */ /* 0x000fe20003fa6070 */
[----:B------:R-:W-:Y:S01]  /*8410*/  FMUL.FTZ R94, R94, UR7 ;  /* 0x000000075e5e7c20 */ /* 0x000fe20008410000 */
[----:B------:R-:W-:-:S02]  /*8420*/  FSEL R15, R0, RZ, P6 ;  /* 0x000000ff000f7208 */ /* 0x000fc40003000000 */
[----:B------:R-:W-:Y:S02]  /*8430*/  LOP3.LUT P6, RZ, R5, 0xff00, RZ, 0xc0, !PT ;  /* 0x0000ff0005ff7812 */ /* 0x000fe400078cc0ff */
[----:B------:R-:W-:Y:S02]  /*8440*/  FSEL R14, R13, RZ, P4 ;  /* 0x000000ff0d0e7208 */ /* 0x000fe40002000000 */
[----:B------:R-:W-:Y:S02]  /*8450*/  FSEL R0, R0, RZ, P6 ;  /* 0x000000ff00007208 */ /* 0x000fe40003000000 */
[----:B------:R-:W-:Y:S02]  /*8460*/  LOP3.LUT P6, RZ, R5, 0xff, RZ, 0xc0, !PT ;  /* 0x000000ff05ff7812 */ /* 0x000fe400078cc0ff */
[----:B------:R-:W-:Y:S02]  /*8470*/  LOP3.LUT P3, RZ, R184, 0xff0000, RZ, 0xc0, !PT ;  /* 0x00ff0000b8ff7812 */ /* 0x000fe4000786c0ff */
[----:B------:R-:W-:-:S02]  /*8480*/  FSEL R13, R13, RZ, P6 ;  /* 0x000000ff0d0d7208 */ /* 0x000fc40003000000 */
[C---:B------:R-:W-:Y:S02]  /*8490*/  LOP3.LUT P4, RZ, R5.reuse, 0xff0000, RZ, 0xc0, !PT ;  /* 0x00ff000005ff7812 */ /* 0x040fe4000788c0ff */
[----:B------:R-:W-:Y:S02]  /*84a0*/  ISETP.GE.U32.AND P6, PT, R5, 0x1000000, PT ;  /* 0x010000000500780c */ /* 0x000fe40003fc6070 */
[----:B------:R-:W-:Y:S02]  /*84b0*/  F2FP.BF16.F32.PACK_AB R0, R0, R15 ;  /* 0x0000000f0000723e */ /* 0x000fe400000010ff */
[----:B------:R-:W-:Y:S02]  /*84c0*/  F2FP.BF16.F32.PACK_AB R13, R13, R14 ;  /* 0x0000000e0d0d723e */ /* 0x000fe400000010ff */
[----:B------:R-:W-:Y:S02]  /*84d0*/  FSEL R84, R95, RZ, P5 ;  /* 0x000000ff5f547208 */ /* 0x000fe40002800000 */
[----:B------:R-:W-:-:S02]  /*84e0*/  FSEL R14, R94, RZ, P3 ;  /* 0x000000ff5e0e7208 */ /* 0x000fc40001800000 */
[----:B------:R-:W-:Y:S02]  /*84f0*/  FSEL R15, R94, RZ, P4 ;  /* 0x000000ff5e0f7208 */ /* 0x000fe40002000000 */
[----:B------:R-:W-:Y:S02]  /*8500*/  FSEL R95, R95, RZ, P6 ;  /* 0x000000ff5f5f7208 */ /* 0x000fe40003000000 */
[----:B------:R-:W-:Y:S02]  /*8510*/  F2FP.BF16.F32.PACK_AB R14, R15, R14 ;  /* 0x0000000e0f0e723e */ /* 0x000fe400000010ff */
[----:B------:R-:W-:Y:S02]  /*8520*/  F2FP.BF16.F32.PACK_AB R95, R95, R84 ;  /* 0x000000545f5f723e */ /* 0x000fe400000010ff */
[----:B------:R-:W-:Y:S02]  /*8530*/  PRMT R138, R13, 0x7632, R138 ;  /* 0x000076320d8a7816 */ /* 0x000fe4000000008a */
[----:B------:R-:W-:-:S02]  /*8540*/  PRMT R139, R0, 0x7632, R139 ;  /* 0x00007632008b7816 */ /* 0x000fc4000000008b */
[C---:B------:R-:W-:Y:S02]  /*8550*/  PRMT R140, R14.reuse, 0x7632, R140 ;  /* 0x000076320e8c7816 */ /* 0x040fe4000000008c */
[----:B------:R-:W-:Y:S02]  /*8560*/  PRMT R84, R14, 0x7610, R84 ;  /* 0x000076100e547816 */ /* 0x000fe40000000054 */
[C---:B------:R-:W-:Y:S02]  /*8570*/  PRMT R141, R95.reuse, 0x7632, R141 ;  /* 0x000076325f8d7816 */ /* 0x040fe4000000008d */
[----:B------:R-:W-:Y:S01]  /*8580*/  PRMT R85, R95, 0x7610, R85 ;  /* 0x000076105f557816 */ /* 0x000fe20000000055 */
[----:B------:R-:W-:Y:S06]  /*8590*/  BRA `(.L_x_2734) ;  /* 0x0000000800207947 */ /* 0x000fec0003800000 */
.L_x_2731:
[----:B------:R-:W-:Y:S05]  /*85a0*/  @!P1 BRA `(.L_x_2736) ;  /* 0x0000000400109947 */ /* 0x000fea0003800000 */
[----:B------:R-:W-:Y:S05]  /*85b0*/  @!P2 BRA `(.L_x_2737) ;  /* 0x000000000088a947 */ /* 0x000fea0003800000 */
[----:B------:R-:W-:Y:S01]  /*85c0*/  MOV R13, UR17 ;  /* 0x00000011000d7c02 */ /* 0x000fe20008000f00 */
[----:B------:R-:W-:Y:S01]  /*85d0*/  IMAD.U32 R0, RZ, RZ, UR17 ;  /* 0x00000011ff007e24 */ /* 0x000fe2000f8e00ff */
[----:B------:R-:W-:Y:S01]  /*85e0*/  MOV R81, UR17 ;  /* 0x0000001100517c02 */ /* 0x000fe20008000f00 */
[----:B01----:R-:W-:Y:S01]  /*85f0*/  IMAD.U32 R14, RZ, RZ, UR17 ;  /* 0x00000011ff0e7e24 */ /* 0x003fe2000f8e00ff */
        /* <DEDUP_REMOVED lines=10> */
[----:B------:R-:W-:Y:S01]  /*86a0*/  FFMA.FTZ R81, R0, UR16, R65 ;  /* 0x0000001000517c23 */ /* 0x000fe20008010041 */
[----:B------:R-:W-:Y:S01]  /*86b0*/  LOP3.LUT P4, RZ, R184, 0xff00, RZ, 0xc0, !PT ;  /* 0x0000ff00b8ff7812 */ /* 0x000fe2000788c0ff */
[----:B------:R-:W-:Y:S01]  /*86c0*/  FFMA.FTZ R82, R13, UR16, R66 ;  /* 0x000000100d527c23 */ /* 0x000fe20008010042 */
[----:B------:R-:W-:Y:S01]  /*86d0*/  FMUL.FTZ R0, R80, UR7 ;  /* 0x0000000750007c20 */ /* 0x000fe20008410000 */
[----:B------:R-:W-:Y:S01]  /*86e0*/  FMUL.FTZ R15, R81, UR7 ;  /* 0x00000007510f7c20 */ /* 0x000fe20008410000 */
[----:B------:R-:W-:-:S03]  /*86f0*/  FFMA.FTZ R83, R84, UR16, R67 ;  /* 0x0000001054537c23 */ /* 0x000fc60008010043 */
[----:B------:R-:W-:Y:S01]  /*8700*/  FSEL R14, R0, RZ, P3 ;  /* 0x000000ff000e7208 */ /* 0x000fe20001800000 */
[----:B------:R-:W-:Y:S01]  /*8710*/  FMUL.FTZ R0, R82, UR7 ;  /* 0x0000000752007c20 */ /* 0x000fe20008410000 */
[----:B------:R-:W-:Y:S01]  /*8720*/  FSEL R15, R15, RZ, P4 ;  /* 0x000000ff0f0f7208 */ /* 0x000fe20002000000 */
[----:B------:R-:W-:Y:S01]  /*8730*/  FMUL.FTZ R13, R83, UR7 ;  /* 0x00000007530d7c20 */ /* 0x000fe20008410000 */
[C---:B------:R-:W-:Y:S02]  /*8740*/  LOP3.LUT P3, RZ, R184.reuse, 0xff0000, RZ, 0xc0, !PT ;  /* 0x00ff0000b8ff7812 */ /* 0x040fe4000786c0ff */
[----:B------:R-:W-:Y:S02]  /*8750*/  ISETP.GE.U32.AND P4, PT, R184, 0x1000000, PT ;  /* 0x01000000b800780c */ /* 0x000fe40003f86070 */
[----:B------:R-:W-:Y:S02]  /*8760*/  FSEL R0, R0, RZ, P3 ;  /* 0x000000ff00007208 */ /* 0x000fe40001800000 */
[----:B------:R-:W-:-:S02]  /*8770*/  FSEL R13, R13, RZ, P4 ;  /* 0x000000ff0d0d7208 */ /* 0x000fc40002000000 */
[----:B------:R-:W-:Y:S02]  /*8780*/  F2FP.BF16.F32.PACK_AB R14, R15, R14 ;  /* 0x0000000e0f0e723e */ /* 0x000fe400000010ff */
[----:B------:R-:W-:Y:S02]  /*8790*/  F2FP.BF16.F32.PACK_AB R84, R13, R0 ;  /* 0x000000000d54723e */ /* 0x000fe400000010ff */
[C---:B------:R-:W-:Y:S02]  /*87a0*/  PRMT R0, R14.reuse, 0x7632, R0 ;  /* 0x000076320e007816 */ /* 0x040fe40000000000 */
[----:B------:R-:W-:Y:S02]  /*87b0*/  PRMT R13, R14, 0x7610, R13 ;  /* 0x000076100e0d7816 */ /* 0x000fe4000000000d */
[----:B------:R-:W-:Y:S01]  /*87c0*/  PRMT R85, R84, 0x7632, R85 ;  /* 0x0000763254557816 */ /* 0x000fe20000000055 */
[----:B------:R-:W-:Y:S06]  /*87d0*/  BRA `(.L_x_2734) ;  /* 0x0000000400907947 */ /* 0x000fec0003800000 */
.L_x_2737:
[----:B------:R-:W-:Y:S01]  /*87e0*/  MOV R0, UR17 ;  /* 0x0000001100007c02 */ /* 0x000fe20008000f00 */
[----:B01----:R-:W-:Y:S01]  /*87f0*/  IMAD.U32 R15, RZ, RZ, UR17 ;  /* 0x00000011ff0f7e24 */ /* 0x003fe2000f8e00ff */
[C---:B------:R-:W-:Y:S02]  /*8800*/  LOP3.LUT P3, RZ, R184.reuse, 0xff, RZ, 0xc0, !PT ;  /* 0x000000ffb8ff7812 */ /* 0x040fe4000786c0ff */
[----:B------:R-:W-:Y:S01]  /*8810*/  LOP3.LUT P4, RZ, R184, 0xff00, RZ, 0xc0, !PT ;  /* 0x0000ff00b8ff7812 */ /* 0x000fe2000788c0ff */
[-C--:B------:R-:W-:Y:S01]  /*8820*/  FFMA.FTZ R13, R148, R0.reuse, UR27 ;  /* 0x0000001b940d7e23 */ /* 0x080fe20008010000 */
        /* <DEDUP_REMOVED lines=13> */
[----:B------:R-:W-:Y:S02]  /*8900*/  LOP3.LUT P3, RZ, R184, 0xff0000, RZ, 0xc0, !PT ;  /* 0x00ff0000b8ff7812 */ /* 0x000fe4000786c0ff */
[----:B------:R-:W-:Y:S02]  /*8910*/  F2FP.BF16.F32.PACK_AB R13, R0, R13 ;  /* 0x0000000d000d723e */ /* 0x000fe400000010ff */
[----:B------:R-:W-:Y:S02]  /*8920*/  MOV R0, UR17 ;  /* 0x0000001100007c02 */ /* 0x000fe40008000f00 */
[----:B------:R-:W-:-:S02]  /*8930*/  ISETP.GE.U32.AND P4, PT, R184, 0x1000000, PT ;  /* 0x01000000b800780c */ /* 0x000fc40003f86070 */
[----:B------:R-:W-:Y:S01]  /*8940*/  FSEL R15, R15, RZ, P3 ;  /* 0x000000ff0f0f7208 */ /* 0x000fe20001800000 */
[----:B------:R-:W-:-:S04]  /*8950*/  FFMA.FTZ R0, R151, R0, UR27 ;  /* 0x0000001b97007e23 */ /* 0x000fc80008010000 */
[----:B------:R-:W-:-:S04]  /*8960*/  FADD.FTZ R0, R95, -R0 ;  /* 0x800000005f007221 */ /* 0x000fc80000010000 */
[----:B------:R-:W-:-:S04]  /*8970*/  FFMA.FTZ R0, R0, UR16, R67 ;  /* 0x0000001000007c23 */ /* 0x000fc80008010043 */
[----:B------:R-:W-:-:S05]  /*8980*/  FMUL.FTZ R0, R0, UR7 ;  /* 0x0000000700007c20 */ /* 0x000fca0008410000 */
[----:B------:R-:W-:-:S04]  /*8990*/  FSEL R0, R0, RZ, P4 ;  /* 0x000000ff00007208 */ /* 0x000fc80002000000 */
[----:B------:R-:W-:Y:S02]  /*89a0*/  F2FP.BF16.F32.PACK_AB R15, R0, R15 ;  /* 0x0000000f000f723e */ /* 0x000fe400000010ff */
[----:B------:R-:W-:Y:S02]  /*89b0*/  PRMT R0, R13, 0x7632, R0 ;  /* 0x000076320d007816 */ /* 0x000fe40000000000 */
[C---:B------:R-:W-:Y:S02]  /*89c0*/  PRMT R85, R15.reuse, 0x7632, R85 ;  /* 0x000076320f557816 */ /* 0x040fe40000000055 */
[----:B------:R-:W-:Y:S01]  /*89d0*/  PRMT R84, R15, 0x7610, R84 ;  /* 0x000076100f547816 */ /* 0x000fe20000000054 */
[----:B------:R-:W-:Y:S06]  /*89e0*/  BRA `(.L_x_2734) ;  /* 0x00000004000c7947 */ /* 0x000fec0003800000 */
.L_x_2736:
[----:B------:R-:W-:Y:S05]  /*89f0*/  @!P2 BRA `(.L_x_2738) ;  /* 0x000000000088a947 */ /* 0x000fea0003800000 */
        /* <DEDUP_REMOVED lines=12> */
[----:B------:R-:W-:Y:S01]  /*8ac0*/  LOP3.LUT P4, RZ, R184, 0xff00, RZ, 0xc0, !PT ;  /* 0x0000ff00b8ff7812 */ /* 0x000fe2000788c0ff */
[----:B------:R-:W-:Y:S01]  /*8ad0*/  FMUL.FTZ R80, R13, UR16 ;  /* 0x000000100d507c20 */ /* 0x000fe20008410000 */
[----:B------:R-:W-:Y:S01]  /*8ae0*/  FMUL.FTZ R81, R0, UR16 ;  /* 0x0000001000517c20 */ /* 0x000fe20008410000 */
[----:B------:R-:W-:Y:S01]  /*8af0*/  FADD.FTZ R82, R94, -R15 ;  /* 0x8000000f5e527221 */ /* 0x000fe20000010000 */
[----:B------:R-:W-:Y:S01]  /*8b00*/  FMUL.FTZ R83, R83, UR16 ;  /* 0x0000001053537c20 */ /* 0x000fe20008410000 */
[----:B------:R-:W-:Y:S01]  /*8b10*/  FMUL.FTZ R0, R80, UR7 ;  /* 0x0000000750007c20 */ /* 0x000fe20008410000 */
[----:B------:R-:W-:Y:S01]  /*8b20*/  FMUL.FTZ R14, R81, UR7 ;  /* 0x00000007510e7c20 */ /* 0x000fe20008410000 */
[----:B------:R-:W-:-:S03]  /*8b30*/  FMUL.FTZ R82, R82, UR16 ;  /* 0x0000001052527c20 */ /* 0x000fc60008410000 */
[----:B------:R-:W-:Y:S01]  /*8b40*/  FSEL R13, R0, RZ, P3 ;  /* 0x000000ff000d7208 */ /* 0x000fe20001800000 */
[----:B------:R-:W-:Y:S01]  /*8b50*/  FMUL.FTZ R0, R82, UR7 ;  /* 0x0000000752007c20 */ /* 0x000fe20008410000 */
[----:B------:R-:W-:Y:S02]  /*8b60*/  FSEL R14, R14, RZ, P4 ;  /* 0x000000ff0e0e7208 */ /* 0x000fe40002000000 */
[----:B------:R-:W-:Y:S02]  /*8b70*/  LOP3.LUT P3, RZ, R184, 0xff0000, RZ, 0xc0, !PT ;  /* 0x00ff0000b8ff7812 */ /* 0x000fe4000786c0ff */
[----:B------:R-:W-:Y:S01]  /*8b80*/  F2FP.BF16.F32.PACK_AB R13, R14, R13 ;  /* 0x0000000d0e0d723e */ /* 0x000fe200000010ff */
[----:B------:R-:W-:Y:S01]  /*8b90*/  FMUL.FTZ R14, R83, UR7 ;  /* 0x00000007530e7c20 */ /* 0x000fe20008410000 */
[----:B------:R-:W-:Y:S02]  /*8ba0*/  ISETP.GE.U32.AND P4, PT, R184, 0x1000000, PT ;  /* 0x01000000b800780c */ /* 0x000fe40003f86070 */
[----:B------:R-:W-:-:S02]  /*8bb0*/  FSEL R0, R0, RZ, P3 ;  /* 0x000000ff00007208 */ /* 0x000fc40001800000 */
[----:B------:R-:W-:-:S04]  /*8bc0*/  FSEL R15, R14, RZ, P4 ;  /* 0x000000ff0e0f7208 */ /* 0x000fc80002000000 */
[----:B------:R-:W-:Y:S02]  /*8bd0*/  F2FP.BF16.F32.PACK_AB R15, R15, R0 ;  /* 0x000000000f0f723e */ /* 0x000fe400000010ff */
[----:B------:R-:W-:Y:S02]  /*8be0*/  PRMT R0, R13, 0x7632, R0 ;  /* 0x000076320d007816 */ /* 0x000fe40000000000 */
[C---:B------:R-:W-:Y:S02]  /*8bf0*/  PRMT R85, R15.reuse, 0x7632, R85 ;  /* 0x000076320f557816 */ /* 0x040fe40000000055 */
[----:B------:R-:W-:Y:S01]  /*8c00*/  PRMT R84, R15, 0x7610, R84 ;  /* 0x000076100f547816 */ /* 0x000fe20000000054 */
[----:B------:R-:W-:Y:S06]  /*8c10*/  BRA `(.L_x_2734) ;  /* 0x0000000000807947 */ /* 0x000fec0003800000 */
.L_x_2738:
[----:B------:R-:W-:Y:S01]  /*8c20*/  IMAD.U32 R0, RZ, RZ, UR17 ;  /* 0x00000011ff007e24 */ /* 0x000fe2000f8e00ff */
[C---:B------:R-:W-:Y:S02]  /*8c30*/  LOP3.LUT P3, RZ, R184.reuse, 0xff, RZ, 0xc0, !PT ;  /* 0x000000ffb8ff7812 */ /* 0x040fe4000786c0ff */
[----:B------:R-:W-:Y:S01]  /*8c40*/  LOP3.LUT P4, RZ, R184, 0xff00, RZ, 0xc0, !PT ;  /* 0x0000ff00b8ff7812 */ /* 0x000fe2000788c0ff */
[-C--:B------:R-:W-:Y:S01]  /*8c50*/  FFMA.FTZ R13, R148, R0.reuse, UR27 ;  /* 0x0000001b940d7e23 */ /* 0x080fe20008010000 */
[----:B------:R-:W-:Y:S01]  /*8c60*/  FFMA.FTZ R0, R149, R0, UR27 ;  /* 0x0000001b95007e23 */ /* 0x000fe20008010000 */
[----:B01----:R-:W-:Y:S02]  /*8c70*/  MOV R15, UR17 ;  /* 0x00000011000f7c02 */ /* 0x003fe40008000f00 */
[----:B------:R-:W-:Y:S01]  /*8c80*/  FADD.FTZ R92, R92, -R13 ;  /* 0x8000000d5c5c7221 */ /* 0x000fe20000010000 */
[----:B------:R-:W-:Y:S02]  /*8c90*/  FADD.FTZ R0, R93, -R0 ;  /* 0x800000005d007221 */ /* 0x000fe40000010000 */
[----:B------:R-:W-:Y:S01]  /*8ca0*/  FFMA.FTZ R15, R150, R15, UR27 ;  /* 0x0000001b960f7e23 */ /* 0x000fe2000801000f */
[----:B------:R-:W-:Y:S01]  /*8cb0*/  FMUL.FTZ R92, R92, UR16 ;  /* 0x000000105c5c7c20 */ /* 0x000fe20008410000 */
[----:B------:R-:W-:-:S02]  /*8cc0*/  FMUL.FTZ R0, R0, UR16 ;  /* 0x0000001000007c20 */ /* 0x000fc40008410000 */
[----:B------:R-:W-:Y:S01]  /*8cd0*/  FADD.FTZ R15, R94, -R15 ;  /* 0x8000000f5e0f7221 */ /* 0x000fe20000010000 */
[----:B------:R-:W-:Y:S01]  /*8ce0*/  FMUL.FTZ R92, R92, UR7 ;  /* 0x000000075c5c7c20 */ /* 0x000fe20008410000 */
[----:B------:R-:W-:Y:S02]  /*8cf0*/  FMUL.FTZ R0, R0, UR7 ;  /* 0x0000000700007c20 */ /* 0x000fe40008410000 */
        /* <DEDUP_REMOVED lines=8> */
[----:B------:R-:W-:Y:S01]  /*8d80*/  FSEL R15, R15, RZ, P3 ;  /* 0x000000ff0f0f7208 */ /* 0x000fe20001800000 */
[----:B------:R-:W-:-:S04]  /*8d90*/  FFMA.FTZ R0, R151, R0, UR27 ;  /* 0x0000001b97007e23 */ /* 0x000fc80008010000 */
[----:B------:R-:W-:-:S04]  /*8da0*/  FADD.FTZ R0, R95, -R0 ;  /* 0x800000005f007221 */ /* 0x000fc80000010000 */
[----:B------:R-:W-:-:S04]  /*8db0*/  FMUL.FTZ R0, R0, UR16 ;  /* 0x0000001000007c20 */ /* 0x000fc80008410000 */
[----:B------:R-:W-:-:S05]  /*8dc0*/  FMUL.FTZ R0, R0, UR7 ;  /* 0x0000000700007c20 */ /* 0x000fca0008410000 */
[----:B------:R-:W-:-:S04]  /*8dd0*/  FSEL R0, R0, RZ, P4 ;  /* 0x000000ff00007208 */ /* 0x000fc80002000000 */
[----:B------:R-:W-:Y:S02]  /*8de0*/  F2FP.BF16.F32.PACK_AB R15, R0, R15 ;  /* 0x0000000f000f723e */ /* 0x000fe400000010ff */
[----:B------:R-:W-:Y:S02]  /*8df0*/  PRMT R0, R13, 0x7632, R0 ;  /* 0x000076320d007816 */ /* 0x000fe40000000000 */
[C---:B------:R-:W-:Y:S02]  /*8e00*/  PRMT R85, R15.reuse, 0x7632, R85 ;  /* 0x000076320f557816 */ /* 0x040fe40000000055 */
[----:B------:R-:W-:-:S07]  /*8e10*/  PRMT R84, R15, 0x7610, R84 ;  /* 0x000076100f547816 */ /* 0x000fce0000000054 */
.L_x_2734:
[----:B------:R-:W0:Y:S01]  /*8e20*/  @P2 LDC.64 R14, c[0x0][0x478] ;  /* 0x00011e00ff0e2b82 */ /* 0x000e220000000a00 */
[----:B------:R-:W-:Y:S02]  /*8e30*/  LOP3.LUT R0, R0, 0xffff, RZ, 0xc0, !PT ;  /* 0x0000ffff00007812 */ /* 0x000fe400078ec0ff */
[----:B------:R-:W-:-:S03]  /*8e40*/  PRMT R87, R84, 0x5410, R85 ;  /* 0x0000541054577816 */ /* 0x000fc60000000055 */
[----:B------:R-:W-:-:S03]  /*8e50*/  IMAD.WIDE.U32 R84, R0, 0x10000, RZ ;  /* 0x0001000000547825 */ /* 0x000fc600078e00ff */
[----:B------:R-:W-:Y:S02]  /*8e60*/  LOP3.LUT R84, R84, 0xffff, R13, 0xf8, !PT ;  /* 0x0000ffff54547812 */ /* 0x000fe400078ef80d */
[----:B------:R-:W-:Y:S02]  /*8e70*/  MOV R13, 0x8 ;  /* 0x00000008000d7802 */ /* 0x000fe40000000f00 */
[----:B------:R-:W-:Y:S01]  /*8e80*/  LOP3.LUT R85, R87, R85, RZ, 0xfc, !PT ;  /* 0x0000005557557212 */ /* 0x000fe200078efcff */
        /* <DEDUP_REMOVED lines=13> */
.L_x_2739:
[----:B------:R-:W-:Y:S05]  /*8f60*/  @!P0 BRA `(.L_x_2740) ;  /* 0x0000000c00048947 */ /* 0x000fea0003800000 */
[----:B------:R-:W-:Y:S05]  /*8f70*/  @!P1 BRA `(.L_x_2741) ;  /* 0x0000000400809947 */ /* 0x000fea0003800000 */
[----:B------:R-:W-:Y:S05]  /*8f80*/  @!P2 BRA `(.L_x_2742) ;  /* 0x0000000000bca947 */ /* 0x000fea0003800000 */
[----:B------:R-:W-:Y:S01]  /*8f90*/  IMAD.U32 R0, RZ, RZ, UR17 ;  /* 0x00000011ff007e24 */ /* 0x000fe2000f8e00ff */
[----:B-1----:R-:W-:Y:S01]  /*8fa0*/  MOV R13, UR17 ;  /* 0x00000011000d7c02 */ /* 0x002fe20008000f00 */
[----:B0-----:R-:W-:Y:S01]  /*8fb0*/  IMAD.U32 R15, RZ, RZ, UR17 ;  /* 0x00000011ff0f7e24 */ /* 0x001fe2000f8e00ff */
        /* <DEDUP_REMOVED lines=9> */
[----:B------:R-:W-:Y:S01]  /*9050*/  FFMA.FTZ R81, R0, UR16, R69 ;  /* 0x0000001000517c23 */ /* 0x000fe20008010045 */
[----:B------:R-:W-:Y:S01]  /*9060*/  FADD.FTZ R84, R155, -R82 ;  /* 0x800000529b547221 */ /* 0x000fe20000010000 */
[----:B------:R-:W-:Y:S01]  /*9070*/  FFMA.FTZ R80, R13, UR16, R68 ;  /* 0x000000100d507c23 */ /* 0x000fe20008010044 */
[----:B------:R-:W-:Y:S01]  /*9080*/  LOP3.LUT P4, RZ, R104, 0xff, RZ, 0xc0, !PT ;  /* 0x000000ff68ff7812 */ /* 0x000fe2000788c0ff */
[----:B------:R-:W-:Y:S01]  /*9090*/  FMUL.FTZ R12, R81, UR7 ;  /* 0x00000007510c7c20 */ /* 0x000fe20008410000 */
[----:B------:R-:W-:Y:S01]  /*90a0*/  FFMA.FTZ R82, R83, UR16, R70 ;  /* 0x0000001053527c23 */ /* 0x000fe20008010046 */
[----:B------:R-:W-:Y:S01]  /*90b0*/  FMUL.FTZ R0, R80, UR7 ;  /* 0x0000000750007c20 */ /* 0x000fe20008410000 */
[----:B------:R-:W-:Y:S01]  /*90c0*/  FFMA.FTZ R83, R84, UR16, R71 ;  /* 0x0000001054537c23 */ /* 0x000fe20008010047 */
[----:B------:R-:W-:-:S02]  /*90d0*/  LOP3.LUT P3, RZ, R104, 0xff0000, RZ, 0xc0, !PT ;  /* 0x00ff000068ff7812 */ /* 0x000fc4000786c0ff */
[----:B------:R-:W-:Y:S02]  /*90e0*/  FSEL R14, R12, RZ, P6 ;  /* 0x000000ff0c0e7208 */ /* 0x000fe40003000000 */
[----:B------:R-:W-:Y:S02]  /*90f0*/  LOP3.LUT P6, RZ, R4, 0xff00, RZ, 0xc0, !PT ;  /* 0x0000ff0004ff7812 */ /* 0x000fe400078cc0ff */
[----:B------:R-:W-:Y:S02]  /*9100*/  ISETP.GE.U32.AND P5, PT, R104, 0x1000000, PT ;  /* 0x010000006800780c */ /* 0x000fe40003fa6070 */
[----:B------:R-:W-:Y:S02]  /*9110*/  FSEL R15, R12, RZ, P6 ;  /* 0x000000ff0c0f7208 */ /* 0x000fe40003000000 */
[----:B------:R-:W-:Y:S02]  /*9120*/  LOP3.LUT P6, RZ, R4, 0xff, RZ, 0xc0, !PT ;  /* 0x000000ff04ff7812 */ /* 0x000fe400078cc0ff */
[----:B------:R-:W-:-:S02]  /*9130*/  FSEL R12, R0, RZ, P4 ;  /* 0x000000ff000c7208 */ /* 0x000fc40002000000 */
[----:B------:R-:W-:Y:S01]  /*9140*/  FSEL R13, R0, RZ, P6 ;  /* 0x000000ff000d7208 */ /* 0x000fe20003000000 */
[----:B------:R-:W-:Y:S01]  /*9150*/  FMUL.FTZ R0, R82, UR7 ;  /* 0x0000000752007c20 */ /* 0x000fe20008410000 */
[----:B------:R-:W-:Y:S01]  /*9160*/  F2FP.BF16.F32.PACK_AB R86, R15, R14 ;  /* 0x0000000e0f56723e */ /* 0x000fe200000010ff */
[----:B------:R-:W-:Y:S01]  /*9170*/  FMUL.FTZ R14, R83, UR7 ;  /* 0x00000007530e7c20 */ /* 0x000fe20008410000 */
        /* <DEDUP_REMOVED lines=16> */
.L_x_2742:
[----:B------:R-:W-:Y:S01]  /*9280*/  IMAD.U32 R0, RZ, RZ, UR17 ;  /* 0x00000011ff007e24 */ /* 0x000fe2000f8e00ff */
[----:B-1----:R-:W-:Y:S01]  /*9290*/  MOV R12, UR17 ;  /* 0x00000011000c7c02 */ /* 0x002fe20008000f00 */
[----:B------:R-:W-:Y:S01]  /*92a0*/  IMAD.U32 R13, RZ, RZ, UR17 ;  /* 0x00000011ff0d7e24 */ /* 0x000fe2000f8e00ff */
[----:B0-----:R-:W-:Y:S01]  /*92b0*/  MOV R15, UR17 ;  /* 0x00000011000f7c02 */ /* 0x001fe20008000f00 */
        /* <DEDUP_REMOVED lines=16> */
[----:B------:R-:W-:Y:S01]  /*93c0*/  LOP3.LUT P3, RZ, R104, 0xff0000, RZ, 0xc0, !PT ;  /* 0x00ff000068ff7812 */ /* 0x000fe2000786c0ff */
[----:B------:R-:W-:Y:S01]  /*93d0*/  FMUL.FTZ R85, R85, UR7 ;  /* 0x0000000755557c20 */ /* 0x000fe20008410000 */
[----:B------:R-:W-:Y:S01]  /*93e0*/  FSEL R12, R0, RZ, P6 ;  /* 0x000000ff000c7208 */ /* 0x000fe20003000000 */
[----:B------:R-:W-:Y:S01]  /*93f0*/  FMUL.FTZ R14, R14, UR7 ;  /* 0x000000070e0e7c20 */ /* 0x000fe20008410000 */
[----:B------:R-:W-:-:S02]  /*9400*/  LOP3.LUT P6, RZ, R4, 0xff00, RZ, 0xc0, !PT ;  /* 0x0000ff0004ff7812 */ /* 0x000fc400078cc0ff */
[----:B------:R-:W-:Y:S02]  /*9410*/  ISETP.GE.U32.AND P5, PT, R104, 0x1000000, PT ;  /* 0x010000006800780c */ /* 0x000fe40003fa6070 */
[----:B------:R-:W-:Y:S02]  /*9420*/  FSEL R15, R0, RZ, P6 ;  /* 0x000000ff000f7208 */ /* 0x000fe40003000000 */
[C---:B------:R-:W-:Y:S02]  /*9430*/  LOP3.LUT P6, RZ, R4.reuse, 0xff, RZ, 0xc0, !PT ;  /* 0x000000ff04ff7812 */ /* 0x040fe400078cc0ff */
[C---:B------:R-:W-:Y:S02]  /*9440*/  FSEL R0, R13.reuse, RZ, P4 ;  /* 0x000000ff0d007208 */ /* 0x040fe40002000000 */
[----:B------:R-:W-:Y:S02]  /*9450*/  FSEL R13, R13, RZ, P6 ;  /* 0x000000ff0d0d7208 */ /* 0x000fe40003000000 */
[----:B------:R-:W-:-:S02]  /*9460*/  LOP3.LUT P4, RZ, R4, 0xff0000, RZ, 0xc0, !PT ;  /* 0x00ff000004ff7812 */ /* 0x000fc4000788c0ff */
[----:B------:R-:W-:Y:S02]  /*9470*/  ISETP.GE.U32.AND P6, PT, R4, 0x1000000, PT ;  /* 0x010000000400780c */ /* 0x000fe40003fc6070 */
[----:B------:R-:W-:Y:S02]  /*9480*/  F2FP.BF16.F32.PACK_AB R84, R15, R12 ;  /* 0x0000000c0f54723e */ /* 0x000fe400000010ff */
[----:B------:R-:W-:Y:S02]  /*9490*/  F2FP.BF16.F32.PACK_AB R15, R13, R0 ;  /* 0x000000000d0f723e */ /* 0x000fe400000010ff */
[C---:B------:R-:W-:Y:S02]  /*94a0*/  FSEL R0, R85.reuse, RZ, P3 ;  /* 0x000000ff55007208 */ /* 0x040fe40001800000 */
        /* <DEDUP_REMOVED lines=13> */
.L_x_2741:
        /* <DEDUP_REMOVED lines=48> */
.L_x_2744:
        /* <DEDUP_REMOVED lines=20> */
[----:B------:R-:W-:Y:S01]  /*99c0*/  ISETP.GE.U32.AND P5, PT, R104, 0x1000000, PT ;  /* 0x010000006800780c */ /* 0x000fe20003fa6070 */
[----:B------:R-:W-:Y:S01]  /*99d0*/  FMUL.FTZ R155, R155, UR7 ;  /* 0x000000079b9b7c20 */ /* 0x000fe20008410000 */
[----:B------:R-:W-:Y:S01]  /*99e0*/  FSEL R12, R0, RZ, P6 ;  /* 0x000000ff000c7208 */ /* 0x000fe20003000000 */
[----:B------:R-:W-:Y:S01]  /*99f0*/  FMUL.FTZ R154, R154, UR7 ;  /* 0x000000079a9a7c20 */ /* 0x000fe20008410000 */
[----:B------:R-:W-:-:S02]  /*9a00*/  LOP3.LUT P6, RZ, R4, 0xff00, RZ, 0xc0, !PT ;  /* 0x0000ff0004ff7812 */ /* 0x000fc400078cc0ff */
[----:B------:R-:W-:Y:S02]  /*9a10*/  LOP3.LUT P3, RZ, R104, 0xff0000, RZ, 0xc0, !PT ;  /* 0x00ff000068ff7812 */ /* 0x000fe4000786c0ff */
        /* <DEDUP_REMOVED lines=17> */
[C---:B------:R-:W-:Y:S02]  /*9b30*/  PRMT R140, R13.reuse, 0x7632, R140 ;  /* 0x000076320d8c7816 */ /* 0x040fe4000000008c */
[----:B------:R-:W-:Y:S02]  /*9b40*/  PRMT R14, R13, 0x7610, R14 ;  /* 0x000076100d0e7816 */ /* 0x000fe4000000000e */
[C---:B------:R-:W-:Y:S02]  /*9b50*/  PRMT R141, R12.reuse, 0x7632, R141 ;  /* 0x000076320c8d7816 */ /* 0x040fe4000000008d */
[----:B------:R-:W-:Y:S01]  /*9b60*/  PRMT R15, R12, 0x7610, R15 ;  /* 0x000076100c0f7816 */ /* 0x000fe2000000000f */
[----:B------:R-:W-:Y:S06]  /*9b70*/  BRA `(.L_x_2743) ;  /* 0x0000000800307947 */ /* 0x000fec0003800000 */
.L_x_2740:
[----:B------:R-:W-:Y:S05]  /*9b80*/  @!P1 BRA `(.L_x_2745) ;  /* 0x0000000400189947 */ /* 0x000fea0003800000 */
[----:B------:R-:W-:Y:S05]  /*9b90*/  @!P2 BRA `(.L_x_2746) ;  /* 0x000000000088a947 */ /* 0x000fea0003800000 */
[----:B------:R-:W-:Y:S01]  /*9ba0*/  MOV R0, UR17 ;  /* 0x0000001100007c02 */ /* 0x000fe20008000f00 */
[----:B-1----:R-:W-:Y:S01]  /*9bb0*/  IMAD.U32 R13, RZ, RZ, UR17 ;  /* 0x00000011ff0d7e24 */ /* 0x002fe2000f8e00ff */
        /* <DEDUP_REMOVED lines=11> */
[----:B------:R-:W-:Y:S01]  /*9c70*/  FFMA.FTZ R80, R13, UR16, R68 ;  /* 0x000000100d507c23 */ /* 0x000fe20008010044 */
[----:B------:R-:W-:Y:S01]  /*9c80*/  FFMA.FTZ R81, R0, UR16, R69 ;  /* 0x0000001000517c23 */ /* 0x000fe20008010045 */
[----:B------:R-:W-:Y:S01]  /*9c90*/  FADD.FTZ R15, R154, -R15 ;  /* 0x8000000f9a0f7221 */ /* 0x000fe20000010000 */
[----:B------:R-:W-:Y:S01]  /*9ca0*/  FFMA.FTZ R83, R14, UR16, R71 ;  /* 0x000000100e537c23 */ /* 0x000fe20008010047 */
[----:B------:R-:W-:Y:S01]  /*9cb0*/  FMUL.FTZ R0, R80, UR7 ;  /* 0x0000000750007c20 */ /* 0x000fe20008410000 */
[----:B------:R-:W-:Y:S01]  /*9cc0*/  FMUL.FTZ R12, R81, UR7 ;  /* 0x00000007510c7c20 */ /* 0x000fe20008410000 */
[----:B------:R-:W-:-:S03]  /*9cd0*/  FFMA.FTZ R82, R15, UR16, R70 ;  /* 0x000000100f527c23 */ /* 0x000fc60008010046 */
[----:B------:R-:W-:Y:S02]  /*9ce0*/  FSEL R0, R0, RZ, P3 ;  /* 0x000000ff00007208 */ /* 0x000fe40001800000 */
[----:B------:R-:W-:Y:S01]  /*9cf0*/  FSEL R13, R12, RZ, P4 ;  /* 0x000000ff0c0d7208 */ /* 0x000fe20002000000 */
[----:B------:R-:W-:Y:S01]  /*9d00*/  FMUL.FTZ R12, R83, UR7 ;  /* 0x00000007530c7c20 */ /* 0x000fe20008410000 */
[----:B------:R-:W-:Y:S02]  /*9d10*/  LOP3.LUT P3, RZ, R104, 0xff0000, RZ, 0xc0, !PT ;  /* 0x00ff000068ff7812 */ /* 0x000fe4000786c0ff */
[----:B------:R-:W-:Y:S01]  /*9d20*/  F2FP.BF16.F32.PACK_AB R85, R13, R0 ;  /* 0x000000000d55723e */ /* 0x000fe200000010ff */
[----:B------:R-:W-:Y:S01]  /*9d30*/  FMUL.FTZ R0, R82, UR7 ;  /* 0x0000000752007c20 */ /* 0x000fe20008410000 */
[----:B------:R-:W-:-:S04]  /*9d40*/  ISETP.GE.U32.AND P4, PT, R104, 0x1000000, PT ;  /* 0x010000006800780c */ /* 0x000fc80003f86070 */
[----:B------:R-:W-:Y:S02]  /*9d50*/  FSEL R0, R0, RZ, P3 ;  /* 0x000000ff00007208 */ /* 0x000fe40001800000 */
[----:B------:R-:W-:-:S04]  /*9d60*/  FSEL R13, R12, RZ, P4 ;  /* 0x000000ff0c0d7208 */ /* 0x000fc80002000000 */
[----:B------:R-:W-:Y:S02]  /*9d70*/  F2FP.BF16.F32.PACK_AB R13, R13, R0 ;  /* 0x000000000d0d723e */ /* 0x000fe400000010ff */
[----:B------:R-:W-:Y:S02]  /*9d80*/  PRMT R0, R85, 0x7632, R0 ;  /* 0x0000763255007816 */ /* 0x000fe40000000000 */
[C---:B------:R-:W-:Y:S02]  /*9d90*/  PRMT R15, R13.reuse, 0x7632, R15 ;  /* 0x000076320d0f7816 */ /* 0x040fe4000000000f */
[----:B------:R-:W-:Y:S01]  /*9da0*/  PRMT R14, R13, 0x7610, R14 ;  /* 0x000076100d0e7816 */ /* 0x000fe2000000000e */
[----:B------:R-:W-:Y:S06]  /*9db0*/  BRA `(.L_x_2743) ;  /* 0x0000000400a07947 */ /* 0x000fec0003800000 */
.L_x_2746:
        /* <DEDUP_REMOVED lines=35> */
.L_x_2745:
        /* <DEDUP_REMOVED lines=35> */
.L_x_2747:
        /* <DEDUP_REMOVED lines=33> */
[----:B------:R-:W-:-:S07]  /*a430*/  PRMT R14, R12, 0x7610, R14 ;  /* 0x000076100c0e7816 */ /* 0x000fce000000000e */
.L_x_2743:
[----:B------:R-:W0:Y:S01]  /*a440*/  @P2 LDC.64 R12, c[0x0][0x478] ;  /* 0x00011e00ff0c2b82 */ /* 0x000e220000000a00 */
[----:B------:R-:W-:Y:S02]  /*a450*/  LOP3.LUT R0, R0, 0xffff, RZ, 0xc0, !PT ;  /* 0x0000ffff00007812 */ /* 0x000fe400078ec0ff */
[----:B------:R-:W-:-:S03]  /*a460*/  PRMT R87, R14, 0x5410, R15 ;  /* 0x000054100e577816 */ /* 0x000fc6000000000f */
[----:B------:R-:W-:-:S03]  /*a470*/  IMAD.WIDE.U32 R14, R0, 0x10000, RZ ;  /* 0x00010000000e7825 */ /* 0x000fc600078e00ff */
[----:B------:R-:W-:Y:S01]  /*a480*/  LOP3.LUT R14, R14, 0xffff, R85, 0xf8, !PT ;  /* 0x0000ffff0e0e7812 */ /* 0x000fe200078ef855 */
[----:B------:R-:W-:Y:S01]  /*a490*/  IMAD.MOV.U32 R85, RZ, RZ, 0x8 ;  /* 0x00000008ff557424 */ /* 0x000fe200078e00ff */
        /* <DEDUP_REMOVED lines=14> */
.L_x_2748:
        /* <DEDUP_REMOVED lines=21> */
[----:B------:R-:W-:Y:S01]  /*a6d0*/  FFMA.FTZ R83, R158, UR16, R75 ;  /* 0x000000109e537c23 */ /* 0x000fe2000801004b */
[----:B------:R-:W-:-:S02]  /*a6e0*/  LOP3.LUT P3, RZ, R105, 0xff0000, RZ, 0xc0, !PT ;  /* 0x00ff000069ff7812 */ /* 0x000fc4000786c0ff */
[----:B------:R-:W-:Y:S01]  /*a6f0*/  ISETP.GE.U32.AND P5, PT, R105, 0x1000000, PT ;  /* 0x010000006900780c */ /* 0x000fe20003fa6070 */
[----:B------:R-:W-:Y:S01]  /*a700*/  FMUL.FTZ R12, R83, UR7 ;  /* 0x00000007530c7c20 */ /* 0x000fe20008410000 */
[----:B------:R-:W-:Y:S02]  /*a710*/  FSEL R8, R0, RZ, P6 ;  /* 0x000000ff00087208 */ /* 0x000fe40003000000 */
[----:B------:R-:W-:-:S04]  /*a720*/  LOP3.LUT P6, RZ, R3, 0xff00, RZ, 0xc0, !PT ;  /* 0x0000ff0003ff7812 */ /* 0x000fc800078cc0ff */
[----:B------:R-:W-:Y:S01]  /*a730*/  FSEL R13, R0, RZ, P6 ;  /* 0x000000ff000d7208 */ /* 0x000fe20003000000 */
[----:B------:R-:W-:Y:S01]  /*a740*/  FMUL.FTZ R0, R80, UR7 ;  /* 0x0000000750007c20 */ /* 0x000fe20008410000 */
[----:B------:R-:W-:Y:S02]  /*a750*/  LOP3.LUT P6, RZ, R3, 0xff, RZ, 0xc0, !PT ;  /* 0x000000ff03ff7812 */ /* 0x000fe400078cc0ff */
[----:B------:R-:W-:Y:S02]  /*a760*/  F2FP.BF16.F32.PACK_AB R14, R13, R8 ;  /* 0x000000080d0e723e */ /* 0x000fe400000010ff */
[C---:B------:R-:W-:Y:S02]  /*a770*/  FSEL R8, R0.reuse, RZ, P4 ;  /* 0x000000ff00087208 */ /* 0x040fe40002000000 */
[----:B------:R-:W-:Y:S01]  /*a780*/  FSEL R13, R0, RZ, P6 ;  /* 0x000000ff000d7208 */ /* 0x000fe20003000000 */
[----:B------:R-:W-:Y:S01]  /*a790*/  FMUL.FTZ R0, R82, UR7 ;  /* 0x0000000752007c20 */ /* 0x000fe20008410000 */
        /* <DEDUP_REMOVED lines=9> */
[----:B------:R-:W-:Y:S02]  /*a830*/  PRMT R138, R85, 0x7632, R138 ;  /* 0x00007632558a7816 */ /* 0x000fe4000000008a */
[C---:B------:R-:W-:Y:S02]  /*a840*/  PRMT R139, R14.reuse, 0x7632, R139 ;  /* 0x000076320e8b7816 */ /* 0x040fe4000000008b */
[----:B------:R-:W-:Y:S02]  /*a850*/  PRMT R0, R14, 0x7610, R0 ;  /* 0x000076100e007816 */ /* 0x000fe40000000000 */
[----:B------:R-:W-:-:S02]  /*a860*/  PRMT R140, R8, 0x7632, R140 ;  /* 0x00007632088c7816 */ /* 0x000fc4000000008c */
[C---:B------:R-:W-:Y:S02]  /*a870*/  PRMT R141, R15.reuse, 0x7632, R141 ;  /* 0x000076320f8d7816 */ /* 0x040fe4000000008d */
[----:B------:R-:W-:Y:S01]  /*a880*/  PRMT R87, R15, 0x7610, R87 ;  /* 0x000076100f577816 */ /* 0x000fe20000000057 */
[----:B------:R-:W-:Y:S06]  /*a890*/  BRA `(.L_x_2752) ;  /* 0x0000001000787947 */ /* 0x000fec0003800000 */
.L_x_2751:
        /* <DEDUP_REMOVED lines=24> */
[----:B------:R-:W-:Y:S02]  /*aa20*/  LOP3.LUT P6, RZ, R3, 0xff00, RZ, 0xc0, !PT ;  /* 0x0000ff0003ff7812 */ /* 0x000fe400078cc0ff */
[----:B------:R-:W-:Y:S02]  /*aa30*/  ISETP.GE.U32.AND P5, PT, R105, 0x1000000, PT ;  /* 0x010000006900780c */ /* 0x000fe40003fa6070 */
[----:B------:R-:W-:Y:S02]  /*aa40*/  FSEL R15, R0, RZ, P6 ;  /* 0x000000ff000f7208 */ /* 0x000fe40003000000 */
[----:B------:R-:W-:Y:S02]  /*aa50*/  LOP3.LUT P6, RZ, R3, 0xff, RZ, 0xc0, !PT ;  /* 0x000000ff03ff7812 */ /* 0x000fe400078cc0ff */
[----:B------:R-:W-:-:S02]  /*aa60*/  FSEL R0, R13, RZ, P4 ;  /* 0x000000ff0d007208 */ /* 0x000fc40002000000 */
[----:B------:R-:W-:Y:S02]  /*aa70*/  FSEL R13, R13, RZ, P6 ;  /* 0x000000ff0d0d7208 */ /* 0x000fe40003000000 */
[C---:B------:R-:W-:Y:S02]  /*aa80*/  LOP3.LUT P4, RZ, R3.reuse, 0xff0000, RZ, 0xc0, !PT ;  /* 0x00ff000003ff7812 */ /* 0x040fe4000788c0ff */
[----:B------:R-:W-:Y:S02]  /*aa90*/  ISETP.GE.U32.AND P6, PT, R3, 0x1000000, PT ;  /* 0x010000000300780c */ /* 0x000fe40003fc6070 */
[----:B------:R-:W-:Y:S02]  /*aaa0*/  F2FP.BF16.F32.PACK_AB R85, R13, R0 ;  /* 0x000000000d55723e */ /* 0x000fe400000010ff */
        /* <DEDUP_REMOVED lines=15> */
.L_x_2750:
        /* <DEDUP_REMOVED lines=48> */
.L_x_2753:
        /* <DEDUP_REMOVED lines=48> */
.L_x_2749:
[----:B------:R-:W-:Y:S05]  /*b1a0*/  @!P1 BRA `(.L_x_2754) ;  /* 0x00000004001c9947 */ /* 0x000fea0003800000 */
[----:B------:R-:W-:Y:S05]  /*b1b0*/  @!P2 BRA `(.L_x_2755) ;  /* 0x00000000008ca947 */ /* 0x000fea0003800000 */
[----:B01----:R-:W-:Y:S01]  /*b1c0*/  MOV R13, UR17 ;  /* 0x00000011000d7c02 */ /* 0x003fe20008000f00 */
        /* <DEDUP_REMOVED lines=34> */
.L_x_2755:
        /* <DEDUP_REMOVED lines=35> */
.L_x_2754:
        /* <DEDUP_REMOVED lines=36> */
.L_x_2756:
        /* <DEDUP_REMOVED lines=34> */
.L_x_2752:
        /* <DEDUP_REMOVED lines=20> */
.L_x_2757:
[----:B------:R-:W-:Y:S05]  /*bbc0*/  @!P0 BRA `(.L_x_2758) ;  /* 0x0000000c00008947 */ /* 0x000fea0003800000 */
[----:B------:R-:W-:Y:S05]  /*bbd0*/  @!P1 BRA `(.L_x_2759) ;  /* 0x0000000400809947 */ /* 0x000fea0003800000 */
[----:B------:R-:W-:Y:S05]  /*bbe0*/  @!P2 BRA `(.L_x_2760) ;  /* 0x0000000000bca947 */ /* 0x000fea0003800000 */
[----:B------:R-:W-:Y:S01]  /*bbf0*/  IMAD.U32 R0, RZ, RZ, UR17 ;  /* 0x00000011ff007e24 */ /* 0x000fe2000f8e00ff */
[----:B------:R-:W-:Y:S01]  /*bc00*/  MOV R7, UR17 ;  /* 0x0000001100077c02 */ /* 0x000fe20008000f00 */
[----:B01----:R-:W-:Y:S01]  /*bc10*/  IMAD.U32 R12, RZ, RZ, UR17 ;  /* 0x00000011ff0c7e24 */ /* 0x003fe2000f8e00ff */
[----:B------:R-:W-:Y:S01]  /*bc20*/  LOP3.LUT P5, RZ, R106, 0xff00, RZ, 0xc0, !PT ;  /* 0x0000ff006aff7812 */ /* 0x000fe200078ac0ff */
[----:B------:R-:W-:Y:S01]  /*bc30*/  FFMA.FTZ R177, R177, R0, UR27 ;  /* 0x0000001bb1b17e23 */ /* 0x000fe20008010000 */
[----:B------:R-:W-:Y:S01]  /*bc40*/  LOP3.LUT P6, RZ, R2, 0xff00, RZ, 0xc0, !PT ;  /* 0x0000ff0002ff7812 */ /* 0x000fe200078cc0ff */
[-C--:B------:R-:W-:Y:S01]  /*bc50*/  FFMA.FTZ R176, R176, R7.reuse, UR27 ;  /* 0x0000001bb0b07e23 */ /* 0x080fe20008010007 */
        /* <DEDUP_REMOVED lines=11> */
[----:B------:R-:W-:Y:S01]  /*bd10*/  FFMA.FTZ R83, R12, UR16, R79 ;  /* 0x000000100c537c23 */ /* 0x000fe2000801004f */
[----:B------:R-:W-:-:S02]  /*bd20*/  LOP3.LUT P1, RZ, R106, 0xff0000, RZ, 0xc0, !PT ;  /* 0x00ff00006aff7812 */ /* 0x000fc4000782c0ff */
[C---:B------:R-:W-:Y:S01]  /*bd30*/  FSEL R7, R0.reuse, RZ, P5 ;  /* 0x000000ff00077208 */ /* 0x040fe20002800000 */
[----:B------:R-:W-:Y:S01]  /*bd40*/  FMUL.FTZ R12, R83, UR7 ;  /* 0x00000007530c7c20 */ /* 0x000fe20008410000 */
[----:B------:R-:W-:Y:S01]  /*bd50*/  FSEL R8, R0, RZ, P6 ;  /* 0x000000ff00087208 */ /* 0x000fe20003000000 */
[----:B------:R-:W-:Y:S01]  /*bd60*/  FMUL.FTZ R0, R80, UR7 ;  /* 0x0000000750007c20 */ /* 0x000fe20008410000 */
[----:B------:R-:W-:Y:S02]  /*bd70*/  LOP3.LUT P5, RZ, R2, 0xff, RZ, 0xc0, !PT ;  /* 0x000000ff02ff7812 */ /* 0x000fe400078ac0ff */
[----:B------:R-:W-:Y:S01]  /*bd80*/  F2FP.BF16.F32.PACK_AB R14, R8, R7 ;  /* 0x00000007080e723e */ /* 0x000fe200000010ff */
[----:B------:R-:W-:Y:S01]  /*bd90*/  FMUL.FTZ R8, R82, UR7 ;  /* 0x0000000752087c20 */ /* 0x000fe20008410000 */
[C---:B------:R-:W-:Y:S02]  /*bda0*/  FSEL R7, R0.reuse, RZ, P4 ;  /* 0x000000ff00077208 */ /* 0x040fe40002000000 */
[----:B------:R-:W-:-:S02]  /*bdb0*/  FSEL R0, R0, RZ, P5 ;  /* 0x000000ff00007208 */ /* 0x000fc40002800000 */
        /* <DEDUP_REMOVED lines=18> */
.L_x_2760:
[----:B------:R-:W-:Y:S01]  /*bee0*/  MOV R7, UR17 ;  /* 0x0000001100077c02 */ /* 0x000fe20008000f00 */
[----:B------:R-:W-:Y:S01]  /*bef0*/  IMAD.U32 R0, RZ, RZ, UR17 ;  /* 0x00000011ff007e24 */ /* 0x000fe2000f8e00ff */
[----:B------:R-:W-:Y:S02]  /*bf00*/  MOV R8, UR17 ;  /* 0x0000001100087c02 */ /* 0x000fe40008000f00 */
        /* <DEDUP_REMOVED lines=9> */
[----:B------:R-:W-:Y:S01]  /*bfa0*/  FFMA.FTZ R107, R107, UR16, R76 ;  /* 0x000000106b6b7c23 */ /* 0x000fe2000801004c */
[----:B------:R-:W-:Y:S01]  /*bfb0*/  FFMA.FTZ R162, R162, UR16, R77 ;  /* 0x00000010a2a27c23 */ /* 0x000fe2000801004d */
[----:B------:R-:W-:Y:S01]  /*bfc0*/  FADD.FTZ R8, R175, -R8 ;  /* 0x80000008af087221 */ /* 0x000fe20000010000 */
[----:B------:R-:W-:Y:S01]  /*bfd0*/  LOP3.LUT P4, RZ, R106, 0xff00, RZ, 0xc0, !PT ;  /* 0x0000ff006aff7812 */ /* 0x000fe2000788c0ff */
[----:B------:R-:W-:Y:S01]  /*bfe0*/  FMUL.FTZ R107, R107, UR7 ;  /* 0x000000076b6b7c20 */ /* 0x000fe20008410000 */
[----:B------:R-:W-:Y:S01]  /*bff0*/  FMUL.FTZ R162, R162, UR7 ;  /* 0x00000007a2a27c20 */ /* 0x000fe20008410000 */
[----:B------:R-:W-:Y:S01]  /*c000*/  FFMA.FTZ R163, R163, UR16, R78 ;  /* 0x00000010a3a37c23 */ /* 0x000fe2000801004e */
[----:B------:R-:W-:Y:S01]  /*c010*/  FFMA.FTZ R8, R8, UR16, R79 ;  /* 0x0000001008087c23 */ /* 0x000fe2000801004f */
[----:B------:R-:W-:-:S02]  /*c020*/  LOP3.LUT P1, RZ, R106, 0xff0000, RZ, 0xc0, !PT ;  /* 0x00ff00006aff7812 */ /* 0x000fc4000782c0ff */
[----:B------:R-:W-:Y:S01]  /*c030*/  FSEL R0, R107, RZ, P5 ;  /* 0x000000ff6b007208 */ /* 0x000fe20002800000 */
[----:B------:R-:W-:Y:S01]  /*c040*/  FMUL.FTZ R163, R163, UR7 ;  /* 0x00000007a3a37c20 */ /* 0x000fe20008410000 */
[----:B------:R-:W-:Y:S01]  /*c050*/  FSEL R107, R107, RZ, P6 ;  /* 0x000000ff6b6b7208 */ /* 0x000fe20003000000 */
[----:B------:R-:W-:Y:S01]  /*c060*/  FMUL.FTZ R8, R8, UR7 ;  /* 0x0000000708087c20 */ /* 0x000fe20008410000 */
[----:B------:R-:W-:Y:S02]  /*c070*/  LOP3.LUT P5, RZ, R2, 0xff00, RZ, 0xc0, !PT ;  /* 0x0000ff0002ff7812 */ /* 0x000fe400078ac0ff */
[----:B------:R-:W-:Y:S02]  /*c080*/  F2FP.BF16.F32.PACK_AB R107, R107, R0 ;  /* 0x000000006b6b723e */ /* 0x000fe400000010ff */
[C---:B------:R-:W-:Y:S02]  /*c090*/  FSEL R0, R162.reuse, RZ, P4 ;  /* 0x000000ffa2007208 */ /* 0x040fe40002000000 */
[----:B------:R-:W-:-:S02]  /*c0a0*/  FSEL R7, R162, RZ, P5 ;  /* 0x000000ffa2077208 */ /* 0x000fc40002800000 */
[----:B------:R-:W-:Y:S02]  /*c0b0*/  ISETP.GE.U32.AND P3, PT, R106, 0x1000000, PT ;  /* 0x010000006a00780c */ /* 0x000fe40003f66070 */
[C---:B------:R-:W-:Y:S02]  /*c0c0*/  LOP3.LUT P4, RZ, R2.reuse, 0xff0000, RZ, 0xc0, !PT ;  /* 0x00ff000002ff7812 */ /* 0x040fe4000788c0ff */
[----:B------:R-:W-:Y:S02]  /*c0d0*/  ISETP.GE.U32.AND P5, PT, R2, 0x1000000, PT ;  /* 0x010000000200780c */ /* 0x000fe40003fa6070 */
[----:B01----:R-:W-:Y:S02]  /*c0e0*/  F2FP.BF16.F32.PACK_AB R14, R7, R0 ;  /* 0x00000000070e723e */ /* 0x003fe400000010ff */
        /* <DEDUP_REMOVED lines=15> */
.L_x_2759:
        /* <DEDUP_REMOVED lines=48> */
.L_x_2762:
        /* <DEDUP_REMOVED lines=34> */
[----:B01----:R-:W-:-:S02]  /*c700*/  FSEL R13, R178, RZ, P4 ;  /* 0x000000ffb20d7208 */ /* 0x003fc40002000000 */
        /* <DEDUP_REMOVED lines=12> */
.L_x_2758:
        /* <DEDUP_REMOVED lines=35> */
.L_x_2764:
        /* <DEDUP_REMOVED lines=35> */
.L_x_2763:
        /* <DEDUP_REMOVED lines=34> */
.L_x_2765:
        /* <DEDUP_REMOVED lines=34> */
.L_x_2761:
[----:B------:R-:W0:Y:S01]  /*d070*/  @P2 LDC.64 R12, c[0x0][0x478] ;  /* 0x00011e00ff0c2b82 */ /* 0x000e220000000a00 */
[----:B------:R-:W-:Y:S01]  /*d080*/  LOP3.LUT R0, R0, 0xffff, RZ, 0xc0, !PT ;  /* 0x0000ffff00007812 */ /* 0x000fe200078ec0ff */
[----:B------:R-:W-:Y:S01]  /*d090*/  IMAD.MOV.U32 R87, RZ, RZ, 0x8 ;  /* 0x00000008ff577424 */ /* 0x000fe200078e00ff */
[----:B------:R-:W-:-:S03]  /*d0a0*/  PRMT R85, R8, 0x5410, R85 ;  /* 0x0000541008557816 */ /* 0x000fc60000000055 */
[----:B------:R-:W-:-:S05]  /*d0b0*/  IMAD.WIDE.U32 R14, R0, 0x10000, RZ ;  /* 0x00010000000e7825 */ /* 0x000fca00078e00ff */
[----:B------:R-:W-:Y:S01]  /*d0c0*/  LOP3.LUT R15, R85, R15, RZ, 0xfc, !PT ;  /* 0x0000000f550f7212 */ /* 0x000fe200078efcff */
[----:B------:R-:W-:Y:S01]  /*d0d0*/  IMAD.WIDE.U32 R84, R6, R87, UR28 ;  /* 0x0000001c06547e25 */ /* 0x000fe2000f8e0057 */
[----:B------:R-:W-:-:S03]  /*d0e0*/  LOP3.LUT R14, R14, 0xffff, R7, 0xf8, !PT ;  /* 0x0000ffff0e0e7812 */ /* 0x000fc600078ef807 */
        /* <DEDUP_REMOVED lines=12> */
.L_x_2766:
[----:B------:R-:W-:Y:S01]  /*d1b0*/  UPLOP3.LUT UP1, UPT, UPT, UPT, UP1, 0x40, 0x4 ;  /* 0x000000000004789c */ /* 0x000fe20003f2e810 */
[----:B------:R-:W-:Y:S10]  /*d1c0*/  BRA.U !UP2, `(.L_x_2767) ;  /* 0xffffff3d0ad47547 */ /* 0x000ff4000b83ffff */
        /* <DEDUP_REMOVED lines=20> */
[----:B-1----:R-:W-:Y:S01]  /*d310*/  IMAD.MOV.U32 R6, RZ, RZ, R199 ;  /* 0x000000ffff067224 */ /* 0x002fe200078e00c7 */
        /* <DEDUP_REMOVED lines=34> */
[----:B------:R-:W-:-:S02]  /*d540*/  MOV R87, R43 ;  /* 0x0000002b00577202 */ /* 0x000fc40000000f00 */
[----:B------:R-:W-:-:S07]  /*d550*/  MOV R83, R192 ;  /* 0x000000c000537202 */ /* 0x000fce0000000f00 */
.L_x_2701:
        /* <DEDUP_REMOVED lines=42> */
.L_x_2768:
        /* <DEDUP_REMOVED lines=16> */
.L_x_7253:


//--------------------- .text._ZN10layer_norm22ln_bwd_finalize_kernelINS_22Kernel_traits_finalizeILj7168E13__nv_bfloat16S2_fS2_fjLb0ELj1024ELj4ENS_18Kernel_traits_baseILj7168ES2_S2_fS2_fjLj1024EEEEELb0ELb0EEEvNS_9BwdParamsE --------------------------
	.section	.text._ZN10layer_norm22ln_bwd_finalize_kernelINS_22Kernel_traits_finalizeILj7168E13__nv_bfloat16S2_fS2_fjLb0ELj1024ELj4ENS_18Kernel_traits_baseILj7168ES2_S2_fS2_fjLj1024EEEEELb0ELb0EEEvNS_9BwdParamsE,"ax",@progbits
	.align	128
        .global         _ZN10layer_norm22ln_bwd_finalize_kernelINS_22Kernel_traits_finalizeILj7168E13__nv_bfloat16S2_fS2_fjLb0ELj1024ELj4ENS_18Kernel_traits_baseILj7168ES2_S2_fS2_fjLj1024EEEEELb0ELb0EEEvNS_9BwdParamsE
        .type           _ZN10layer_norm22ln_bwd_finalize_kernelINS_22Kernel_traits_finalizeILj7168E13__nv_bfloat16S2_fS2_fjLb0ELj1024ELj4ENS_18Kernel_traits_baseILj7168ES2_S2_fS2_fjLj1024EEEEELb0ELb0EEEvNS_9BwdParamsE,@function
        .size           _ZN10layer_norm22ln_bwd_finalize_kernelINS_22Kernel_traits_finalizeILj7168E13__nv_bfloat16S2_fS2_fjLb0ELj1024ELj4ENS_18Kernel_traits_baseILj7168ES2_S2_fS2_fjLj1024EEEEELb0ELb0EEEvNS_9BwdParamsE,(.L_x_7254 - _ZN10layer_norm22ln_bwd_finalize_kernelINS_22Kernel_traits_finalizeILj7168E13__nv_bfloat16S2_fS2_fjLb0ELj1024ELj4ENS_18Kernel_traits_baseILj7168ES2_S2_fS2_fjLj1024EEEEELb0ELb0EEEvNS_9BwdParamsE)
        .other          _ZN10layer_norm22ln_bwd_finalize_kernelINS_22Kernel_traits_finalizeILj7168E13__nv_bfloat16S2_fS2_fjLb0ELj1024ELj4ENS_18Kernel_traits_baseILj7168ES2_S2_fS2_fjLj1024EEEEELb0ELb0EEEvNS_9BwdParamsE,@"STO_CUDA_ENTRY STV_DEFAULT"
_ZN10layer_norm22ln_bwd_finalize_kernelINS_22Kernel_traits_finalizeILj7168E13__nv_bfloat16S2_fS2_fjLb0ELj1024ELj4ENS_18Kernel_traits_baseILj7168ES2_S2_fS2_fjLj1024EEEEELb0ELb0EEEvNS_9BwdParamsE:
.text._ZN10layer_norm22ln_bwd_finalize_kernelINS_22Kernel_traits_finalizeILj7168E13__nv_bfloat16S2_fS2_fjLb0ELj1024ELj4ENS_18Kernel_traits_baseILj7168ES2_S2_fS2_fjLj1024EEEEELb0ELb0EEEvNS_9BwdParamsE:
        /* <DEDUP_REMOVED lines=78> */
.L_x_2773:
        /* <DEDUP_REMOVED lines=118> */
.L_x_2772:
[----:B------:R-:W-:Y:S05]  /*0c40*/  BSYNC.RECONVERGENT B1 ;  /* 0x0000000000017941 */ /* 0x000fea0003800200 */
.L_x_2771:
        /* <DEDUP_REMOVED lines=68> */
.L_x_2775:
[----:B------:R-:W-:Y:S05]  /*1090*/  BSYNC.RECONVERGENT B1 ;  /* 0x0000000000017941 */ /* 0x000fea0003800200 */
.L_x_2774:
        /* <DEDUP_REMOVED lines=37> */
.L_x_2777:
[----:B------:R-:W-:Y:S05]  /*12f0*/  BSYNC.RECONVERGENT B1 ;  /* 0x0000000000017941 */ /* 0x000fea0003800200 */
.L_x_2776:
[----:B------:R-:W-:Y:S05]  /*1300*/  @!P1 BRA `(.L_x_2770) ;  /* 0x00000000003c9947 */ /* 0x000fea0003800000 */
[----:B------:R-:W0:Y:S01]  /*1310*/  LDC.64 R8, c[0x0][0x440] ;  /* 0x00011000ff087b82 */ /* 0x000e220000000a00 */
[----:B------:R-:W-:Y:S01]  /*1320*/  IMAD R2, R2, R54, R7 ;  /* 0x0000003602027224 */ /* 0x000fe200078e0207 */
[----:B------:R-:W-:-:S04]  /*1330*/  IADD3 R0, PT, PT, -R0, RZ, RZ ;  /* 0x000000ff00007210 */ /* 0x000fc80007ffe1ff */
[----:B------:R-:W-:Y:S02]  /*1340*/  IADD3 R13, PT, PT, R57, R2, RZ ;  /* 0x00000002390d7210 */ /* 0x000fe40007ffe0ff */
[----:B------:R-:W1:Y:S05]  /*1350*/  LDC.64 R10, c[0x0][0x448] ;  /* 0x00011200ff0a7b82 */ /* 0x000e6a0000000a00 */
.L_x_2778:
        /* <DEDUP_REMOVED lines=10> */
.L_x_2770:
[----:B------:R-:W-:Y:S05]  /*1400*/  BSYNC.RECONVERGENT B0 ;  /* 0x0000000000007941 */ /* 0x000fea0003800200 */
.L_x_2769:
        /* <DEDUP_REMOVED lines=62> */
.L_x_2779:
        /* <DEDUP_REMOVED lines=9> */
.L_x_7254:


//--------------------- .text._ZN10layer_norm40ln_parallel_residual_bwd_finalize_kernelINS_22Kernel_traits_finalizeILj7168E13__nv_bfloat16S2_fS2_fjLb0ELj1024ELj4ENS_18Kernel_traits_baseILj7168ES2_S2_fS2_fjLj1024EEEEELb0EEEvNS_9BwdParamsE --------------------------
	.section	.text._ZN10layer_norm40ln_parallel_residual_bwd_finalize_kernelINS_22Kernel_traits_finalizeILj7168E13__nv_bfloat16S2_fS2_fjLb0ELj1024ELj4ENS_18Kernel_traits_baseILj7168ES2_S2_fS2_fjLj1024EEEEELb0EEEvNS_9BwdParamsE,"ax",@progbits
	.align	128
        .global         _ZN10layer_norm40ln_parallel_residual_bwd_finalize_kernelINS_22Kernel_traits_finalizeILj7168E13__nv_bfloat16S2_fS2_fjLb0ELj1024ELj4ENS_18Kernel_traits_baseILj7168ES2_S2_fS2_fjLj1024EEEEELb0EEEvNS_9BwdParamsE
        .type           _ZN10layer_norm40ln_parallel_residual_bwd_finalize_kernelINS_22Kernel_traits_finalizeILj7168E13__nv_bfloat16S2_fS2_fjLb0ELj1024ELj4ENS_18Kernel_traits_baseILj7168ES2_S2_fS2_fjLj1024EEEEELb0EEEvNS_9BwdParamsE,@function
        .size           _ZN10layer_norm40ln_parallel_residual_bwd_finalize_kernelINS_22Kernel_traits_finalizeILj7168E13__nv_bfloat16S2_fS2_fjLb0ELj1024ELj4ENS_18Kernel_traits_baseILj7168ES2_S2_fS2_fjLj1024EEEEELb0EEEvNS_9BwdParamsE,(.L_x_7255 - _ZN10layer_norm40ln_parallel_residual_bwd_finalize_kernelINS_22Kernel_traits_finalizeILj7168E13__nv_bfloat16S2_fS2_fjLb0ELj1024ELj4ENS_18Kernel_traits_baseILj7168ES2_S2_fS2_fjLj1024EEEEELb0EEEvNS_9BwdParamsE)
        .other          _ZN10layer_norm40ln_parallel_residual_bwd_finalize_kernelINS_22Kernel_traits_finalizeILj7168E13__nv_bfloat16S2_fS2_fjLb0ELj1024ELj4ENS_18Kernel_traits_baseILj7168ES2_S2_fS2_fjLj1024EEEEELb0EEEvNS_9BwdParamsE,@"STO_CUDA_ENTRY STV_DEFAULT"
_ZN10layer_norm40ln_parallel_residual_bwd_finalize_kernelINS_22Kernel_traits_finalizeILj7168E13__nv_bfloat16S2_fS2_fjLb0ELj1024ELj4ENS_18Kernel_traits_baseILj7168ES2_S2_fS2_fjLj1024EEEEELb0EEEvNS_9BwdParamsE:
.text._ZN10layer_norm40ln_parallel_residual_bwd_finalize_kernelINS_22Kernel_traits_finalizeILj7168E13__nv_bfloat16S2_fS2_fjLb0ELj1024ELj4ENS_18Kernel_traits_baseILj7168ES2_S2_fS2_fjLj1024EEEEELb0EEEvNS_9BwdParamsE:
        /* <DEDUP_REMOVED lines=58> */
.L_x_2784:
        /* <DEDUP_REMOVED lines=112> */
.L_x_2783:
[----:B------:R-:W-:Y:S05]  /*0aa0*/  BSYNC.RECONVERGENT B1 ;  /* 0x0000000000017941 */ /* 0x000fea0003800200 */
.L_x_2782:
        /* <DEDUP_REMOVED lines=66> */
.L_x_2786:
[----:B------:R-:W-:Y:S05]  /*0ed0*/  BSYNC.RECONVERGENT B1 ;  /* 0x0000000000017941 */ /* 0x000fea0003800200 */
.L_x_2785:
        /* <DEDUP_REMOVED lines=36> */
.L_x_2788:
[----:B------:R-:W-:Y:S05]  /*1120*/  BSYNC.RECONVERGENT B1 ;  /* 0x0000000000017941 */ /* 0x000fea0003800200 */
.L_x_2787:
        /* <DEDUP_REMOVED lines=18> */
.L_x_2781:
[----:B------:R-:W-:Y:S05]  /*1250*/  BSYNC.RECONVERGENT B0 ;  /* 0x0000000000007941 */ /* 0x000fea0003800200 */
.L_x_2780:
        /* <DEDUP_REMOVED lines=96> */
.L_x_2789:
        /* <DEDUP_REMOVED lines=10> */
.L_x_7255:


//--------------------- .text._ZN10layer_norm31ln_parallel_residual_bwd_kernelINS_13Kernel_traitsI13__nv_bfloat16S2_fS2_fjLj7168ELj1ELj1ELj8ELj8ENS_18Kernel_traits_baseILj7168ES2_S2_fS2_fjLj256EEEEELb1ELb1ELb0EEEvNS_9BwdParamsE --------------------------
	.section	.text._ZN10layer_norm31ln_parallel_residual_bwd_kernelINS_13Kernel_traitsI13__nv_bfloat16S2_fS2_fjLj7168ELj1ELj1ELj8ELj8ENS_18Kernel_traits_baseILj7168ES2_S2_fS2_fjLj256EEEEELb1ELb1ELb0EEEvNS_9BwdParamsE,"ax",@progbits
	.align	128
        .global         _ZN10layer_norm31ln_parallel_residual_bwd_kernelINS_13Kernel_traitsI13__nv_bfloat16S2_fS2_fjLj7168ELj1ELj1ELj8ELj8ENS_18Kernel_traits_baseILj7168ES2_S2_fS2_fjLj256EEEEELb1ELb1ELb0EEEvNS_9BwdParamsE
        .type           _ZN10layer_norm31ln_parallel_residual_bwd_kernelINS_13Kernel_traitsI13__nv_bfloat16S2_fS2_fjLj7168ELj1ELj1ELj8ELj8ENS_18Kernel_traits_baseILj7168ES2_S2_fS2_fjLj256EEEEELb1ELb1ELb0EEEvNS_9BwdParamsE,@function
        .size           _ZN10layer_norm31ln_parallel_residual_bwd_kernelINS_13Kernel_traitsI13__nv_bfloat16S2_fS2_fjLj7168ELj1ELj1ELj8ELj8ENS_18Kernel_traits_baseILj7168ES2_S2_fS2_fjLj256EEEEELb1ELb1ELb0EEEvNS_9BwdParamsE,(.L_x_7256 - _ZN10layer_norm31ln_parallel_residual_bwd_kernelINS_13Kernel_traitsI13__nv_bfloat16S2_fS2_fjLj7168ELj1ELj1ELj8ELj8ENS_18Kernel_traits_baseILj7168ES2_S2_fS2_fjLj256EEEEELb1ELb1ELb0EEEvNS_9BwdParamsE)
        .other          _ZN10layer_norm31ln_parallel_residual_bwd_kernelINS_13Kernel_traitsI13__nv_bfloat16S2_fS2_fjLj7168ELj1ELj1ELj8ELj8ENS_18Kernel_traits_baseILj7168ES2_S2_fS2_fjLj256EEEEELb1ELb1ELb0EEEvNS_9BwdParamsE,@"STO_CUDA_ENTRY STV_DEFAULT"
_ZN10layer_norm31ln_parallel_residual_bwd_kernelINS_13Kernel_traitsI13__nv_bfloat16S2_fS2_fjLj7168ELj1ELj1ELj8ELj8ENS_18Kernel_traits_baseILj7168ES2_S2_fS2_fjLj256EEEEELb1ELb1ELb0EEEvNS_9BwdParamsE:
.text._ZN10layer_norm31ln_parallel_residual_bwd_kernelINS_13Kernel_traitsI13__nv_bfloat16S2_fS2_fjLj7168ELj1ELj1ELj8ELj8ENS_18Kernel_traits_baseILj7168ES2_S2_fS2_fjLj256EEEEELb1ELb1ELb0EEEvNS_9BwdParamsE:
        /* <DEDUP_REMOVED lines=80> */
[--C-:B-----5:R-:W-:Y:S01]  /*0500*/  IMAD.MOV.U32 R2, RZ, RZ, R19.reuse ;  /* 0x000000ffff027224 */ /* 0x120fe200078e0013 */
[--C-:B------:R-:W-:Y:S01]  /*0510*/  SHF.R.U64 R0, R18, 0x10, R19.reuse ;  /* 0x0000001012007819 */ /* 0x100fe20000001213 */
[----:B------:R-:W-:Y:S01]  /*0520*/  IMAD.MOV.U32 R20, RZ, RZ, R18 ;  /* 0x000000ffff147224 */ /* 0x000fe200078e0012 */
        /* <DEDUP_REMOVED lines=57> */
[----:B------:R-:W-:Y:S01]  /*08c0*/  PRMT R19, R0, 0x7610, R19 ;  /* 0x0000761000137816 */ /* 0x000fe20000000013 */
[----:B------:R-:W0:Y:S01]  /*08d0*/  LDCU UR14, c[0x0][0x408] ;  /* 0x00008100ff0e77ac */ /* 0x000e220008000800 */
[----:B------:R-:W-:Y:S01]  /*08e0*/  PRMT R18, R2, 0x7610, R18 ;  /* 0x0000761002127816 */ /* 0x000fe20000000012 */
[----:B------:R-:W1:Y:S01]  /*08f0*/  LDCU UR9, c[0x0][0x400] ;  /* 0x00008000ff0977ac */ /* 0x000e620008000800 */
[----:B------:R-:W2:Y:S01]  /*0900*/  LDCU.64 UR6, c[0x0][0x478] ;  /* 0x00008f00ff0677ac */ /* 0x000ea20008000a00 */
[----:B------:R-:W3:Y:S01]  /*0910*/  LDCU.64 UR16, c[0x0][0x438] ;  /* 0x00008700ff1077ac */ /* 0x000ee20008000a00 */
[----:B------:R-:W4:Y:S04]  /*0920*/  LDCU.64 UR12, c[0x0][0x470] ;  /* 0x00008e00ff0c77ac */ /* 0x000f280008000a00 */
.L_x_2883:
[----:B0123--:R-:W0:Y:S01]  /*0930*/  LDC.64 R128, c[0x0][0x3c0] ;  /* 0x0000f000ff807b82 */ /* 0x00fe220000000a00 */
[----:B------:R-:W-:Y:S02]  /*0940*/  ISETP.NE.AND P5, PT, R135, RZ, PT ;  /* 0x000000ff8700720c */ /* 0x000fe40003fa5270 */
[----:B------:R-:W-:-:S05]  /*0950*/  ISETP.NE.AND P6, PT, R134, RZ, PT ;  /* 0x000000ff8600720c */ /* 0x000fca0003fc5270 */
[----:B------:R-:W1:Y:S01]  /*0960*/  LDC R152, c[0x0][0x388] ;  /* 0x0000e200ff987b82 */ /* 0x000e620000000800 */
[----:B0-----:R-:W-:-:S07]  /*0970*/  IMAD.WIDE R130, R149, 0x4, R128 ;  /* 0x0000000495827825 */ /* 0x001fce00078e0280 */
[----:B------:R-:W0:Y:S01]  /*0980*/  LDC.64 R128, c[0x0][0x3c8] ;  /* 0x0000f200ff807b82 */ /* 0x000e220000000a00 */
[----:B------:R-:W2:Y:S01]  /*0990*/  LDG.E R130, desc[UR10][R130.64] ;  /* 0x0000000a82827981 */ /* 0x000ea2000c1e1900 */
[C---:B------:R-:W-:Y:S01]  /*09a0*/  ISETP.GE.U32.AND P0, PT, R150.reuse, 0x200, PT ;  /* 0x000002009600780c */ /* 0x040fe20003f06070 */
[----:B-1---5:R-:W-:Y:S01]  /*09b0*/  IMAD R15, R149, R152, RZ ;  /* 0x00000098950f7224 */ /* 0x022fe200078e02ff */
        /* <DEDUP_REMOVED lines=9> */
[----:B------:R0:W5:Y:S01]  /*0a50*/  LDG.E R15, desc[UR10][R128.64] ;  /* 0x0000000a800f7981 */ /* 0x000162000c1e1900 */
[----:B------:R-:W-:Y:S01]  /*0a60*/  CS2R R142, SRZ ;  /* 0x00000000008e7805 */ /* 0x000fe2000001ff00 */
[----:B------:R-:W-:Y:S01]  /*0a70*/  IMAD.MOV.U32 R141, RZ, RZ, R16 ;  /* 0x000000ffff8d7224 */ /* 0x000fe200078e0010 */
[----:B--2---:R-:W-:Y:S01]  /*0a80*/  FSEL R140, R130, RZ, !P6 ;  /* 0x000000ff828c7208 */ /* 0x004fe20007000000 */
[----:B0-----:R-:W-:Y:S06]  /*0a90*/  @!P5 BRA `(.L_x_2792) ;  /* 0x0000000000f0d947 */ /* 0x001fec0003800000 */
[----:B------:R-:W0:Y:S01]  /*0aa0*/  LDC.64 R132, c[0x0][0x428] ;  /* 0x00010a00ff847b82 */ /* 0x000e220000000a00 */
[----:B---3--:R-:W-:Y:S02]  /*0ab0*/  ISETP.NE.U32.AND P6, PT, RZ, UR16, PT ;  /* 0x00000010ff007c0c */ /* 0x008fe4000bfc5070 */
[----:B----4-:R-:W-:-:S05]  /*0ac0*/  ISETP.NE.U32.AND P5, PT, RZ, UR12, PT ;  /* 0x0000000cff007c0c */ /* 0x010fca000bfa5070 */
[----:B------:R-:W1:Y:S01]  /*0ad0*/  LDC.64 R128, c[0x0][0x3a8] ;  /* 0x0000ea00ff807b82 */ /* 0x000e620000000a00 */
[----:B------:R-:W-:Y:S02]  /*0ae0*/  ISETP.NE.AND.EX P5, PT, RZ, UR13, PT, P5 ;  /* 0x0000000dff007c0c */ /* 0x000fe4000bfa5350 */
[----:B------:R-:W-:-:S05]  /*0af0*/  ISETP.NE.AND.EX P6, PT, RZ, UR17, PT, P6 ;  /* 0x00000011ff007c0c */ /* 0x000fca000bfc5360 */
[----:B------:R-:W2:Y:S01]  /*0b00*/  LDC.64 R138, c[0x0][0x3b0] ;  /* 0x0000ec00ff8a7b82 */ /* 0x000ea20000000a00 */
[----:B0-----:R-:W-:-:S07]  /*0b10*/  IMAD.WIDE.U32 R132, R16, 0x8, R132 ;  /* 0x0000000810847825 */ /* 0x001fce00078e0084 */
[----:B------:R-:W0:Y:S01]  /*0b20*/  @P5 LDC.64 R136, c[0x0][0x3b8] ;  /* 0x0000ee00ff885b82 */ /* 0x000e220000000a00 */
[----:B------:R-:W3:Y:S01]  /*0b30*/  LDG.E.64 R132, desc[UR10][R132.64] ;  /* 0x0000000a84847981 */ /* 0x000ee2000c1e1b00 */
[----:B-1----:R-:W-:-:S06]  /*0b40*/  IMAD.WIDE.U32 R128, R16, 0x10, R128 ;  /* 0x0000001010807825 */ /* 0x002fcc00078e0080 */
[----:B------:R-:W1:Y:S01]  /*0b50*/  @P6 LDC.64 R134, c[0x0][0x438] ;  /* 0x00010e00ff866b82 */ /* 0x000e620000000a00 */
[----:B------:R-:W4:Y:S01]  /*0b60*/  LDG.E.128 R128, desc[UR10][R128.64] ;  /* 0x0000000a80807981 */ /* 0x000f22000c1e1d00 */
[----:B--2---:R-:W-:-:S05]  /*0b70*/  IMAD.WIDE.U32 R138, R16, 0x4, R138 ;  /* 0x00000004108a7825 */ /* 0x004fca00078e008a */
[----:B------:R2:W5:Y:S01]  /*0b80*/  LDG.E R13, desc[UR10][R138.64] ;  /* 0x0000000a8a0d7981 */ /* 0x000562000c1e1900 */
[----:B0-----:R-:W-:-:S05]  /*0b90*/  @P5 IMAD.WIDE.U32 R136, R16, 0x4, R136 ;  /* 0x0000000410885825 */ /* 0x001fca00078e0088 */
[----:B------:R2:W5:Y:S01]  /*0ba0*/  @P5 LDG.E R14, desc[UR10][R136.64] ;  /* 0x0000000a880e5981 */ /* 0x000562000c1e1900 */
[----:B-1----:R-:W-:-:S05]  /*0bb0*/  @P6 IMAD.WIDE.U32 R134, R16, 0x10, R134 ;  /* 0x0000001010866825 */ /* 0x002fca00078e0086 */
[----:B------:R2:W5:Y:S01]  /*0bc0*/  @P6 LDG.E.128 R96, desc[UR10][R134.64] ;  /* 0x0000000a86606981 */ /* 0x000562000c1e1d00 */
[----:B------:R-:W-:Y:S02]  /*0bd0*/  IMAD.U32 R205, R148, 0x10000, RZ ;  /* 0x0001000094cd7824 */ /* 0x000fe400078e00ff */
[----:B------:R-:W-:Y:S02]  /*0be0*/  IMAD.U32 R204, R147, 0x10000, RZ ;  /* 0x0001000093cc7824 */ /* 0x000fe400078e00ff */
[----:B------:R-:W-:Y:S02]  /*0bf0*/  IMAD.U32 R201, R146, 0x10000, RZ ;  /* 0x0001000092c97824 */ /* 0x000fe400078e00ff */
[----:B------:R-:W-:Y:S02]  /*0c00*/  IMAD.U32 R200, R145, 0x10000, RZ ;  /* 0x0001000091c87824 */ /* 0x000fe400078e00ff */
[----:B---3--:R-:W-:Y:S01]  /*0c10*/  IMAD.MOV.U32 R141, RZ, RZ, R132 ;  /* 0x000000ffff8d7224 */ /* 0x008fe200078e0084 */
[----:B------:R-:W-:-:S03]  /*0c20*/  SHF.R.U64 R143, R132, 0x10, R133 ;  /* 0x00000010848f7819 */ /* 0x000fc60000001285 */
[----:B------:R-:W-:Y:S02]  /*0c30*/  IMAD.U32 R141, R141, 0x10000, RZ ;  /* 0x000100008d8d7824 */ /* 0x000fe400078e00ff */
[C---:B----4-:R-:W-:Y:S01]  /*0c40*/  FADD.FTZ R128, -R140.reuse, R128 ;  /* 0x000000808c807221 */ /* 0x050fe20000010100 */
[C---:B------:R-:W-:Y:S01]  /*0c50*/  FADD.FTZ R206, -R140.reuse, R129 ;  /* 0x000000818cce7221 */ /* 0x040fe20000010100 */
[--C-:B------:R-:W-:Y:S02]  /*0c60*/  IMAD.MOV.U32 R142, RZ, RZ, R133.reuse ;  /* 0x000000ffff8e7224 */ /* 0x100fe400078e0085 */
[----:B------:R-:W-:Y:S01]  /*0c70*/  FMUL.FTZ R205, R205, R141 ;  /* 0x0000008dcdcd7220 */ /* 0x000fe20000410000 */
[----:B-----5:R-:W-:Y:S01]  /*0c80*/  FMUL.FTZ R207, R15, R128 ;  /* 0x000000800fcf7220 */ /* 0x020fe20000410000 */
[----:B------:R-:W-:Y:S01]  /*0c90*/  IMAD.U32 R128, R143, 0x10000, RZ ;  /* 0x000100008f807824 */ /* 0x000fe200078e00ff */
[----:B------:R-:W-:Y:S01]  /*0ca0*/  SHF.R.U32.HI R132, RZ, 0x10, R133 ;  /* 0x00000010ff847819 */ /* 0x000fe20000011685 */
[C---:B------:R-:W-:Y:S01]  /*0cb0*/  FADD.FTZ R130, -R140.reuse, R130 ;  /* 0x000000828c827221 */ /* 0x040fe20000010100 */
[----:B------:R-:W-:Y:S01]  /*0cc0*/  FADD.FTZ R202, -R140, R131 ;  /* 0x000000838cca7221 */ /* 0x000fe20000010100 */
[----:B------:R-:W-:Y:S01]  /*0cd0*/  FMUL.FTZ R206, R15, R206 ;  /* 0x000000ce0fce7220 */ /* 0x000fe20000410000 */
[----:B------:R-:W-:-:S02]  /*0ce0*/  IMAD.U32 R142, R142, 0x10000, RZ ;  /* 0x000100008e8e7824 */ /* 0x000fc400078e00ff */
[-C--:B------:R-:W-:Y:S01]  /*0cf0*/  FMUL.FTZ R204, R204, R128.reuse ;  /* 0x00000080cccc7220 */ /* 0x080fe20000410000 */
[----:B------:R-:W-:Y:S01]  /*0d00*/  FADD.FTZ R129, RZ, R205 ;  /* 0x000000cdff817221 */ /* 0x000fe20000010000 */
[----:B------:R-:W-:Y:S01]  /*0d10*/  FFMA.FTZ R131, R207, R205, RZ ;  /* 0x000000cdcf837223 */ /* 0x000fe200000100ff */
[----:B------:R-:W-:Y:S01]  /*0d20*/  FADD.FTZ R65, R65, R128 ;  /* 0x0000008041417221 */ /* 0x000fe20000010000 */
        /* <DEDUP_REMOVED lines=18> */
[----:B--2---:R-:W-:-:S07]  /*0e50*/  FFMA.FTZ R142, R202, R200, R129 ;  /* 0x000000c8ca8e7223 */ /* 0x004fce0000010081 */
.L_x_2792:
[----:B---34-:R-:W-:Y:S05]  /*0e60*/  BSYNC.RECONVERGENT B0 ;  /* 0x0000000000007941 */ /* 0x018fea0003800200 */
.L_x_2791:
[----:B------:R-:W-:Y:S04]  /*0e70*/  BSSY.RECONVERGENT B0, `(.L_x_2793) ;  /* 0x000003e000007945 */ /* 0x000fe80003800200 */
[----:B------:R-:W-:Y:S05]  /*0e80*/  @!P0 BRA `(.L_x_2794) ;  /* 0x0000000000f08947 */ /* 0x000fea0003800000 */
[----:B------:R-:W0:Y:S01]  /*0e90*/  LDC.64 R132, c[0x0][0x428] ;  /* 0x00010a00ff847b82 */ /* 0x000e220000000a00 */
[----:B------:R-:W-:Y:S02]  /*0ea0*/  ISETP.NE.U32.AND P6, PT, RZ, UR16, PT ;  /* 0x00000010ff007c0c */ /* 0x000fe4000bfc5070 */
[----:B------:R-:W-:-:S05]  /*0eb0*/  ISETP.NE.U32.AND P5, PT, RZ, UR12, PT ;  /* 0x0000000cff007c0c */ /* 0x000fca000bfa5070 */
        /* <DEDUP_REMOVED lines=18> */
[----:B------:R-:W-:Y:S02]  /*0fe0*/  VIADD R141, R141, 0x100 ;  /* 0x000001008d8d7836 */ /* 0x000fe40000000000 */
        /* <DEDUP_REMOVED lines=10> */
[----:B------:R-:W-:Y:S01]  /*1090*/  FADD.FTZ R130, -R140, R130 ;  /* 0x000000828c827221 */ /* 0x000fe20000010100 */
[----:B------:R-:W-:Y:S01]  /*10a0*/  FMUL.FTZ R198, R15, R198 ;  /* 0x000000c60fc67220 */ /* 0x000fe20000410000 */
[----:B------:R-:W-:-:S02]  /*10b0*/  IMAD.U32 R193, R38, 0x10000, RZ ;  /* 0x0001000026c17824 */ /* 0x000fc400078e00ff */
[----:B------:R-:W-:Y:S01]  /*10c0*/  FMUL.FTZ R196, R196, R128 ;  /* 0x00000080c4c47220 */ /* 0x000fe20000410000 */
[----:B------:R-:W-:Y:S02]  /*10d0*/  IMAD.U32 R194, R194, 0x10000, RZ ;  /* 0x00010000c2c27824 */ /* 0x000fe400078e00ff */
[----:B------:R-:W-:Y:S01]  /*10e0*/  FADD.FTZ R143, R143, R197 ;  /* 0x000000c58f8f7221 */ /* 0x000fe20000010000 */
[C---:B------:R-:W-:Y:S01]  /*10f0*/  FFMA.FTZ R129, R199.reuse, R197, R142 ;  /* 0x000000c5c7817223 */ /* 0x040fe2000001008e */
[----:B------:R-:W-:Y:S01]  /*1100*/  FADD.FTZ R132, -R140, R131 ;  /* 0x000000838c847221 */ /* 0x000fe20000010100 */
[----:B------:R-:W-:Y:S01]  /*1110*/  FADD.FTZ R60, R60, R192 ;  /* 0x000000c03c3c7221 */ /* 0x000fe20000010000 */
[----:B------:R-:W-:Y:S01]  /*1120*/  FFMA.FTZ R88, R199, R192, R88 ;  /* 0x000000c0c7587223 */ /* 0x000fe20000010058 */
[----:B------:R-:W-:Y:S01]  /*1130*/  FADD.FTZ R61, R61, R128 ;  /* 0x000000803d3d7221 */ /* 0x000fe20000010000 */
[----:B------:R-:W-:Y:S01]  /*1140*/  FFMA.FTZ R89, R198, R128, R89 ;  /* 0x00000080c6597223 */ /* 0x000fe20000010059 */
[----:B------:R-:W-:Y:S01]  /*1150*/  FMUL.FTZ R195, R15, R130 ;  /* 0x000000820fc37220 */ /* 0x000fe20000410000 */
[----:B------:R-:W-:-:S02]  /*1160*/  IMAD.U32 R192, R37, 0x10000, RZ ;  /* 0x0001000025c07824 */ /* 0x000fc400078e00ff */
[----:B------:R-:W-:Y:S01]  /*1170*/  FMUL.FTZ R193, R193, R194 ;  /* 0x000000c2c1c17220 */ /* 0x000fe20000410000 */
[----:B------:R-:W-:Y:S02]  /*1180*/  IMAD.U32 R131, R133, 0x10000, RZ ;  /* 0x0001000085837824 */ /* 0x000fe400078e00ff */
        /* <DEDUP_REMOVED lines=9> */
[C---:B------:R-:W-:Y:S01]  /*1220*/  FFMA.FTZ R91, R194.reuse, R131, R91 ;  /* 0x00000083c25b7223 */ /* 0x040fe2000001005b */
[----:B------:R-:W-:Y:S01]  /*1230*/  FADD.FTZ R143, R143, R192 ;  /* 0x000000c08f8f7221 */ /* 0x000fe20000010000 */
[----:B--2---:R-:W-:-:S07]  /*1240*/  FFMA.FTZ R142, R194, R192, R129 ;  /* 0x000000c0c28e7223 */ /* 0x004fce0000010081 */
.L_x_2794:
[----:B------:R-:W-:Y:S05]  /*1250*/  BSYNC.RECONVERGENT B0 ;  /* 0x0000000000007941 */ /* 0x000fea0003800200 */
.L_x_2793:
[----:B------:R-:W-:Y:S04]  /*1260*/  BSSY.RECONVERGENT B0, `(.L_x_2795) ;  /* 0x000003e000007945 */ /* 0x000fe80003800200 */
[----:B------:R-:W-:Y:S05]  /*1270*/  @!P1 BRA `(.L_x_2796) ;  /* 0x0000000000f09947 */ /* 0x000fea0003800000 */
[----:B------:R-:W0:Y:S01]  /*1280*/  LDC.64 R134, c[0x0][0x428] ;  /* 0x00010a00ff867b82 */ /* 0x000e220000000a00 */
[----:B------:R-:W-:Y:S02]  /*1290*/  ISETP.NE.U32.AND P5, PT, RZ, UR12, PT ;  /* 0x0000000cff007c0c */ /* 0x000fe4000bfa5070 */
[----:B------:R-:W-:-:S05]  /*12a0*/  ISETP.NE.U32.AND P6, PT, RZ, UR16, PT ;  /* 0x00000010ff007c0c */ /* 0x000fca000bfc5070 */
[----:B------:R-:W1:Y:S01]  /*12b0*/  LDC.64 R128, c[0x0][0x3a8] ;  /* 0x0000ea00ff807b82 */ /* 0x000e620000000a00 */
[----:B------:R-:W-:-:S07]  /*12c0*/  ISETP.NE.AND.EX P5, PT, RZ, UR13, PT, P5 ;  /* 0x0000000dff007c0c */ /* 0x000fce000bfa5350 */
[----:B------:R-:W2:Y:S01]  /*12d0*/  LDC.64 R138, c[0x0][0x3b0] ;  /* 0x0000ec00ff8a7b82 */ /* 0x000ea20000000a00 */
[----:B0-----:R-:W-:-:S07]  /*12e0*/  IMAD.WIDE.U32 R134, R141, 0x8, R134 ;  /* 0x000000088d867825 */ /* 0x001fce00078e0086 */
[----:B------:R-:W0:Y:S01]  /*12f0*/  @P5 LDC.64 R136, c[0x0][0x3b8] ;  /* 0x0000ee00ff885b82 */ /* 0x000e220000000a00 */
[----:B------:R-:W3:Y:S01]  /*1300*/  LDG.E.64 R134, desc[UR10][R134.64] ;  /* 0x0000000a86867981 */ /* 0x000ee2000c1e1b00 */
[----:B-1----:R-:W-:-:S06]  /*1310*/  IMAD.WIDE.U32 R128, R141, 0x10, R128 ;  /* 0x000000108d807825 */ /* 0x002fcc00078e0080 */
[----:B------:R-:W4:Y:S01]  /*1320*/  LDG.E.128 R128, desc[UR10][R128.64] ;  /* 0x0000000a80807981 */ /* 0x000f22000c1e1d00 */
[----:B--2---:R-:W-:-:S05]  /*1330*/  IMAD.WIDE.U32 R138, R141, 0x4, R138 ;  /* 0x000000048d8a7825 */ /* 0x004fca00078e008a */
[----:B------:R-:W5:Y:S01]  /*1340*/  LDG.E R9, desc[UR10][R138.64] ;  /* 0x0000000a8a097981 */ /* 0x000f62000c1e1900 */
[----:B0-----:R-:W-:-:S05]  /*1350*/  @P5 IMAD.WIDE.U32 R136, R141, 0x4, R136 ;  /* 0x000000048d885825 */ /* 0x001fca00078e0088 */
[----:B------:R-:W5:Y:S01]  /*1360*/  @P5 LDG.E R10, desc[UR10][R136.64] ;  /* 0x0000000a880a5981 */ /* 0x000f62000c1e1900 */
[----:B------:R-:W-:-:S13]  /*1370*/  ISETP.NE.AND.EX P6, PT, RZ, UR17, PT, P6 ;  /* 0x00000011ff007c0c */ /* 0x000fda000bfc5360 */
[----:B------:R-:W0:Y:S01]  /*1380*/  @P6 LDC.64 R132, c[0x0][0x438] ;  /* 0x00010e00ff846b82 */ /* 0x000e220000000a00 */
[----:B------:R-:W-:Y:S02]  /*1390*/  IMAD.U32 R189, R36, 0x10000, RZ ;  /* 0x0001000024bd7824 */ /* 0x000fe400078e00ff */
[----:B------:R-:W-:Y:S02]  /*13a0*/  IMAD.U32 R155, R33, 0x10000, RZ ;  /* 0x00010000219b7824 */ /* 0x000fe400078e00ff */
[----:B0-----:R-:W-:-:S05]  /*13b0*/  @P6 IMAD.WIDE.U32 R132, R141, 0x10, R132 ;  /* 0x000000108d846825 */ /* 0x001fca00078e0084 */
[----:B------:R0:W5:Y:S01]  /*13c0*/  @P6 LDG.E.128 R104, desc[UR10][R132.64] ;  /* 0x0000000a84686981 */ /* 0x000162000c1e1d00 */
[----:B------:R-:W-:Y:S02]  /*13d0*/  VIADD R141, R141, 0x100 ;  /* 0x000001008d8d7836 */ /* 0x000fe40000000000 */
[----:B---3--:R-:W-:Y:S01]  /*13e0*/  IMAD.MOV.U32 R151, RZ, RZ, R134 ;  /* 0x000000ffff977224 */ /* 0x008fe200078e0086 */
[--C-:B------:R-:W-:Y:S01]  /*13f0*/  SHF.R.U64 R154, R134, 0x10, R135.reuse ;  /* 0x00000010869a7819 */ /* 0x100fe20000001287 */
[----:B------:R-:W-:Y:S02]  /*1400*/  IMAD.MOV.U32 R153, RZ, RZ, R135 ;  /* 0x000000ffff997224 */ /* 0x000fe400078e0087 */
[----:B------:R-:W-:Y:S02]  /*1410*/  IMAD.U32 R151, R151, 0x10000, RZ ;  /* 0x0001000097977824 */ /* 0x000fe400078e00ff */
[C---:B----4-:R-:W-:Y:S01]  /*1420*/  FADD.FTZ R128, -R140.reuse, R128 ;  /* 0x000000808c807221 */ /* 0x050fe20000010100 */
[C---:B------:R-:W-:Y:S01]  /*1430*/  FADD.FTZ R190, -R140.reuse, R129 ;  /* 0x000000818cbe7221 */ /* 0x040fe20000010100 */
[----:B------:R-:W-:Y:S01]  /*1440*/  FADD.FTZ R130, -R140, R130 ;  /* 0x000000828c827221 */ /* 0x000fe20000010100 */
[----:B------:R-:W-:-:S02]  /*1450*/  IMAD.U32 R129, R35, 0x10000, RZ ;  /* 0x0001000023817824 */ /* 0x000fc400078e00ff */
[C---:B-----5:R-:W-:Y:S01]  /*1460*/  FMUL.FTZ R191, R15.reuse, R128 ;  /* 0x000000800fbf7220 */ /* 0x060fe20000410000 */
[----:B------:R-:W-:Y:S02]  /*1470*/  IMAD.U32 R128, R154, 0x10000, RZ ;  /* 0x000100009a807824 */ /* 0x000fe400078e00ff */
[----:B------:R-:W-:Y:S01]  /*1480*/  FMUL.FTZ R190, R15, R190 ;  /* 0x000000be0fbe7220 */ /* 0x000fe20000410000 */
[-C--:B------:R-:W-:Y:S01]  /*1490*/  FMUL.FTZ R189, R189, R151.reuse ;  /* 0x00000097bdbd7220 */ /* 0x080fe20000410000 */
[----:B------:R-:W-:Y:S01]  /*14a0*/  FADD.FTZ R156, -R140, R131 ;  /* 0x000000838c9c7221 */ /* 0x000fe20000010100 */
[----:B------:R-:W-:Y:S01]  /*14b0*/  FADD.FTZ R56, R56, R151 ;  /* 0x0000009738387221 */ /* 0x000fe20000010000 */
[----:B------:R-:W-:Y:S01]  /*14c0*/  FFMA.FTZ R84, R191, R151, R84 ;  /* 0x00000097bf547223 */ /* 0x000fe20000010054 */
[----:B------:R-:W-:Y:S02]  /*14d0*/  IMAD.U32 R131, R153, 0x10000, RZ ;  /* 0x0001000099837824 */ /* 0x000fe400078e00ff */
[----:B------:R-:W-:Y:S01]  /*14e0*/  FMUL.FTZ R151, R129, R128 ;  /* 0x0000008081977220 */ /* 0x000fe20000410000 */
[----:B------:R-:W-:-:S02]  /*14f0*/  IMAD.U32 R154, R34, 0x10000, RZ ;  /* 0x00010000229a7824 */ /* 0x000fc400078e00ff */
        /* <DEDUP_REMOVED lines=9> */
[----:B------:R-:W-:Y:S01]  /*1590*/  FADD.FTZ R131, R128, R151 ;  /* 0x0000009780837221 */ /* 0x000fe20000010000 */
[----:B0-----:R-:W-:-:S02]  /*15a0*/  IMAD.U32 R132, R134, 0x10000, RZ ;  /* 0x0001000086847824 */ /* 0x001fc400078e00ff */
[----:B------:R-:W-:Y:S01]  /*15b0*/  FFMA.FTZ R128, R190, R151, R129 ;  /* 0x00000097be807223 */ /* 0x000fe20000010081 */
[----:B------:R-:W-:Y:S01]  /*15c0*/  FMUL.FTZ R156, R15, R156 ;  /* 0x0000009c0f9c7220 */ /* 0x000fe20000410000 */
[----:B------:R-:W-:Y:S01]  /*15d0*/  FADD.FTZ R130, R131, R154 ;  /* 0x0000009a83827221 */ /* 0x000fe20000010000 */
[----:B------:R-:W-:Y:S01]  /*15e0*/  FMUL.FTZ R155, R155, R132 ;  /* 0x000000849b9b7220 */ /* 0x000fe20000410000 */
[----:B------:R-:W-:Y:S01]  /*15f0*/  FFMA.FTZ R128, R153, R154, R128 ;  /* 0x0000009a99807223 */ /* 0x000fe20000010080 */
[----:B------:R-:W-:Y:S01]  /*1600*/  FADD.FTZ R59, R59, R132 ;  /* 0x000000843b3b7221 */ /* 0x000fe20000010000 */
[----:B------:R-:W-:Y:S01]  /*1610*/  FFMA.FTZ R87, R156, R132, R87 ;  /* 0x000000849c577223 */ /* 0x000fe20000010057 */
[----:B------:R-:W-:Y:S01]  /*1620*/  FADD.FTZ R143, R130, R155 ;  /* 0x0000009b828f7221 */ /* 0x000fe20000010000 */
[----:B------:R-:W-:-:S07]  /*1630*/  FFMA.FTZ R142, R156, R155, R128 ;  /* 0x0000009b9c8e7223 */ /* 0x000fce0000010080 */
.L_x_2796:
[----:B------:R-:W-:Y:S05]  /*1640*/  BSYNC.RECONVERGENT B0 ;  /* 0x0000000000007941 */ /* 0x000fea0003800200 */
.L_x_2795:
        /* <DEDUP_REMOVED lines=28> */
[C---:B----4-:R-:W-:Y:S01]  /*1810*/  FADD.FTZ R128, -R140.reuse, R128 ;  /* 0x000000808c807221 */ /* 0x050fe20000010100 */
[C---:B------:R-:W-:Y:S01]  /*1820*/  FADD.FTZ R160, -R140.reuse, R129 ;  /* 0x000000818ca07221 */ /* 0x040fe20000010100 */
[----:B------:R-:W-:Y:S02]  /*1830*/  IMAD.U32 R129, R157, 0x10000, RZ ;  /* 0x000100009d817824 */ /* 0x000fe400078e00ff */
[----:B------:R-:W-:Y:S01]  /*1840*/  FADD.FTZ R130, -R140, R130 ;  /* 0x000000828c827221 */ /* 0x000fe20000010100 */
[----:B-----5:R-:W-:Y:S01]  /*1850*/  FMUL.FTZ R157, R15, R128 ;  /* 0x000000800f9d7220 */ /* 0x020fe20000410000 */
[----:B------:R-:W-:-:S02]  /*1860*/  IMAD.U32 R128, R162, 0x10000, RZ ;  /* 0x00010000a2807824 */ /* 0x000fc400078e00ff */
[----:B------:R-:W-:Y:S01]  /*1870*/  FMUL.FTZ R160, R15, R160 ;  /* 0x000000a00fa07220 */ /* 0x000fe20000410000 */
[-C--:B------:R-:W-:Y:S01]  /*1880*/  FMUL.FTZ R158, R158, R129.reuse ;  /* 0x000000819e9e7220 */ /* 0x080fe20000410000 */
[----:B------:R-:W-:Y:S01]  /*1890*/  FADD.FTZ R164, -R140, R131 ;  /* 0x000000838ca47221 */ /* 0x000fe20000010100 */
[----:B------:R-:W-:Y:S02]  /*18a0*/  IMAD.U32 R131, R161, 0x10000, RZ ;  /* 0x00010000a1837824 */ /* 0x000fe400078e00ff */
[-C--:B------:R-:W-:Y:S01]  /*18b0*/  FMUL.FTZ R159, R159, R128.reuse ;  /* 0x000000809f9f7220 */ /* 0x080fe20000410000 */
[----:B------:R-:W-:Y:S02]  /*18c0*/  IMAD.U32 R162, R30, 0x10000, RZ ;  /* 0x000100001ea27824 */ /* 0x000fe400078e00ff */
[----:B------:R-:W-:Y:S01]  /*18d0*/  FADD.FTZ R53, R53, R128 ;  /* 0x0000008035357221 */ /* 0x000fe20000010000 */
[----:B------:R-:W-:Y:S01]  /*18e0*/  FFMA.FTZ R81, R160, R128, R81 ;  /* 0x00000080a0517223 */ /* 0x000fe20000010051 */
[----:B------:R-:W-:Y:S01]  /*18f0*/  FMUL.FTZ R161, R15, R130 ;  /* 0x000000820fa17220 */ /* 0x000fe20000410000 */
[----:B------:R-:W-:Y:S01]  /*1900*/  SHF.R.U32.HI R134, RZ, 0x10, R135 ;  /* 0x00000010ff867819 */ /* 0x000fe20000011687 */
[----:B------:R-:W-:Y:S01]  /*1910*/  FADD.FTZ R52, R52, R129 ;  /* 0x0000008134347221 */ /* 0x000fe20000010000 */
[----:B------:R-:W-:Y:S01]  /*1920*/  FFMA.FTZ R80, R157, R129, R80 ;  /* 0x000000819d507223 */ /* 0x000fe20000010050 */
        /* <DEDUP_REMOVED lines=16> */
.L_x_2798:
[----:B------:R-:W-:Y:S05]  /*1a30*/  BSYNC.RECONVERGENT B0 ;  /* 0x0000000000007941 */ /* 0x000fea0003800200 */
.L_x_2797:
        /* <DEDUP_REMOVED lines=62> */
.L_x_2800:
[----:B------:R-:W-:Y:S05]  /*1e20*/  BSYNC.RECONVERGENT B0 ;  /* 0x0000000000007941 */ /* 0x000fea0003800200 */
.L_x_2799:
        /* <DEDUP_REMOVED lines=9> */
[----:B0-----:R-:W-:-:S07]  /*1ec0*/  IMAD.WIDE.U32 R132, R141, 0x8, R132 ;  /* 0x000000088d847825 */ /* 0x001fce00078e0084 */
[----:B------:R-:W0:Y:S01]  /*1ed0*/  LDC.64 R136, c[0x0][0x3b0] ;  /* 0x0000ec00ff887b82 */ /* 0x000e220000000a00 */
[----:B------:R-:W3:Y:S01]  /*1ee0*/  LDG.E.64 R132, desc[UR10][R132.64] ;  /* 0x0000000a84847981 */ /* 0x000ee2000c1e1b00 */
[----:B--2---:R-:W-:-:S05]  /*1ef0*/  @P5 IMAD.WIDE.U32 R138, R141, 0x10, R138 ;  /* 0x000000108d8a5825 */ /* 0x004fca00078e008a */
[----:B------:R3:W5:Y:S01]  /*1f00*/  @P5 LDG.E.128 R116, desc[UR10][R138.64] ;  /* 0x0000000a8a745981 */ /* 0x000762000c1e1d00 */
[----:B------:R-:W-:Y:S01]  /*1f10*/  ISETP.NE.U32.AND P5, PT, RZ, UR12, PT ;  /* 0x0000000cff007c0c */ /* 0x000fe2000bfa5070 */
[----:B-1----:R-:W-:-:S03]  /*1f20*/  IMAD.WIDE.U32 R128, R141, 0x10, R128 ;  /* 0x000000108d807825 */ /* 0x002fc600078e0080 */
[----:B------:R-:W-:-:S03]  /*1f30*/  ISETP.NE.AND.EX P5, PT, RZ, UR13, PT, P5 ;  /* 0x0000000dff007c0c */ /* 0x000fc6000bfa5350 */
[----:B------:R-:W2:Y:S10]  /*1f40*/  LDG.E.128 R128, desc[UR10][R128.64] ;  /* 0x0000000a80807981 */ /* 0x000eb4000c1e1d00 */
[----:B------:R-:W1:Y:S01]  /*1f50*/  @P5 LDC.64 R134, c[0x0][0x3b8] ;  /* 0x0000ee00ff865b82 */ /* 0x000e620000000a00 */
[----:B0-----:R-:W-:-:S05]  /*1f60*/  IMAD.WIDE.U32 R136, R141, 0x4, R136 ;  /* 0x000000048d887825 */ /* 0x001fca00078e0088 */
[----:B------:R0:W5:Y:S01]  /*1f70*/  LDG.E R3, desc[UR10][R136.64] ;  /* 0x0000000a88037981 */ /* 0x000162000c1e1900 */
[----:B-1----:R-:W-:-:S05]  /*1f80*/  @P5 IMAD.WIDE.U32 R134, R141, 0x4, R134 ;  /* 0x000000048d865825 */ /* 0x002fca00078e0086 */
[----:B------:R0:W5:Y:S01]  /*1f90*/  @P5 LDG.E R4, desc[UR10][R134.64] ;  /* 0x0000000a86045981 */ /* 0x000162000c1e1900 */
[----:B------:R-:W-:Y:S02]  /*1fa0*/  IMAD.U32 R174, R24, 0x10000, RZ ;  /* 0x0001000018ae7824 */ /* 0x000fe400078e00ff */
[----:B------:R-:W-:Y:S02]  /*1fb0*/  IMAD.U32 R175, R23, 0x10000, RZ ;  /* 0x0001000017af7824 */ /* 0x000fe400078e00ff */
[----:B------:R-:W-:Y:S02]  /*1fc0*/  IMAD.U32 R178, R22, 0x10000, RZ ;  /* 0x0001000016b27824 */ /* 0x000fe400078e00ff */
[----:B------:R-:W-:Y:S02]  /*1fd0*/  IMAD.U32 R179, R21, 0x10000, RZ ;  /* 0x0001000015b37824 */ /* 0x000fe400078e00ff */
[----:B------:R-:W-:Y:S02]  /*1fe0*/  VIADD R141, R141, 0x100 ;  /* 0x000001008d8d7836 */ /* 0x000fe40000000000 */
[----:B---3--:R-:W-:Y:S01]  /*1ff0*/  IMAD.MOV.U32 R138, RZ, RZ, R132 ;  /* 0x000000ffff8a7224 */ /* 0x008fe200078e0084 */
[--C-:B------:R-:W-:Y:S01]  /*2000*/  SHF.R.U64 R177, R132, 0x10, R133.reuse ;  /* 0x0000001084b17819 */ /* 0x100fe20000001285 */
[--C-:B------:R-:W-:Y:S01]  /*2010*/  IMAD.MOV.U32 R139, RZ, RZ, R133.reuse ;  /* 0x000000ffff8b7224 */ /* 0x100fe200078e0085 */
[----:B------:R-:W-:-:S03]  /*2020*/  SHF.R.U32.HI R132, RZ, 0x10, R133 ;  /* 0x00000010ff847819 */ /* 0x000fc60000011685 */
[----:B------:R-:W-:Y:S02]  /*2030*/  IMAD.U32 R139, R139, 0x10000, RZ ;  /* 0x000100008b8b7824 */ /* 0x000fe400078e00ff */
[----:B------:R-:W-:Y:S02]  /*2040*/  IMAD.U32 R132, R132, 0x10000, RZ ;  /* 0x0001000084847824 */ /* 0x000fe400078e00ff */
[C---:B--2---:R-:W-:Y:S01]  /*2050*/  FADD.FTZ R128, -R140.reuse, R128 ;  /* 0x000000808c807221 */ /* 0x044fe20000010100 */
[----:B------:R-:W-:Y:S01]  /*2060*/  FADD.FTZ R176, -R140, R129 ;  /* 0x000000818cb07221 */ /* 0x000fe20000010100 */
[----:B------:R-:W-:Y:S02]  /*2070*/  IMAD.U32 R129, R138, 0x10000, RZ ;  /* 0x000100008a817824 */ /* 0x000fe400078e00ff */
[----:B-----5:R-:W-:Y:S01]  /*2080*/  FMUL.FTZ R173, R15, R128 ;  /* 0x000000800fad7220 */ /* 0x020fe20000410000 */
[----:B------:R-:W-:Y:S02]  /*2090*/  IMAD.U32 R128, R177, 0x10000, RZ ;  /* 0x00010000b1807824 */ /* 0x000fe400078e00ff */
[----:B------:R-:W-:Y:S01]  /*20a0*/  FMUL.FTZ R176, R15, R176 ;  /* 0x000000b00fb07220 */ /* 0x000fe20000410000 */
[-C--:B------:R-:W-:Y:S01]  /*20b0*/  FMUL.FTZ R174, R174, R129.reuse ;  /* 0x00000081aeae7220 */ /* 0x080fe20000410000 */
[----:B------:R-:W-:Y:S01]  /*20c0*/  FADD.FTZ R44, R44, R129 ;  /* 0x000000812c2c7221 */ /* 0x000fe20000010000 */
[-C--:B------:R-:W-:Y:S01]  /*20d0*/  FMUL.FTZ R175, R175, R128.reuse ;  /* 0x00000080afaf7220 */ /* 0x080fe20000410000 */
[----:B------:R-:W-:Y:S01]  /*20e0*/  FADD.FTZ R45, R45, R128 ;  /* 0x000000802d2d7221 */ /* 0x000fe20000010000 */
[----:B------:R-:W-:Y:S01]  /*20f0*/  FFMA.FTZ R73, R176, R128, R73 ;  /* 0x00000080b0497223 */ /* 0x000fe20000010049 */
[----:B------:R-:W-:Y:S01]  /*2100*/  FFMA.FTZ R72, R173, R129, R72 ;  /* 0x00000081ad487223 */ /* 0x000fe20000010048 */
[----:B------:R-:W-:Y:S01]  /*2110*/  FADD.FTZ R128, R143, R174 ;  /* 0x000000ae8f807221 */ /* 0x000fe20000010000 */
[C---:B------:R-:W-:Y:S01]  /*2120*/  FADD.FTZ R130, -R140.reuse, R130 ;  /* 0x000000828c827221 */ /* 0x040fe20000010100 */
[----:B------:R-:W-:Y:S01]  /*2130*/  FFMA.FTZ R129, R173, R174, R142 ;  /* 0x000000aead817223 */ /* 0x000fe2000001008e */
[----:B------:R-:W-:Y:S01]  /*2140*/  FADD.FTZ R180, -R140, R131 ;  /* 0x000000838cb47221 */ /* 0x000fe20000010100 */
        /* <DEDUP_REMOVED lines=14> */
.L_x_2802:
[----:B------:R-:W-:Y:S05]  /*2230*/  BSYNC.RECONVERGENT B0 ;  /* 0x0000000000007941 */ /* 0x000fea0003800200 */
.L_x_2801:
[----:B------:R-:W-:Y:S04]  /*2240*/  BSSY.RECONVERGENT B0, `(.L_x_2803) ;  /* 0x000003d000007945 */ /* 0x000fe80003800200 */
[----:B------:R-:W-:Y:S05]  /*2250*/  @!P6 BRA `(.L_x_2804) ;  /* 0x0000000000ece947 */ /* 0x000fea0003800000 */
        /* <DEDUP_REMOVED lines=59> */
.L_x_2804:
[----:B------:R-:W-:Y:S05]  /*2610*/  BSYNC.RECONVERGENT B0 ;  /* 0x0000000000007941 */ /* 0x000fea0003800200 */
.L_x_2803:
        /* <DEDUP_REMOVED lines=32> */
.L_x_2806:
[----:B------:R-:W-:Y:S05]  /*2820*/  BSYNC.RECONVERGENT B0 ;  /* 0x0000000000007941 */ /* 0x000fea0003800200 */
.L_x_2805:
        /* <DEDUP_REMOVED lines=41> */
[----:B-1----:R-:W-:-:S03]  /*2ac0*/  IMAD.IADD R149, R149, 0x1, R128 ;  /* 0x0000000195957824 */ /* 0x002fc600078e0280 */
[----:B------:R-:W-:Y:S02]  /*2ad0*/  P2R R135, PR, RZ, 0x20 ;  /* 0x00000020ff877803 */ /* 0x000fe40000000000 */
        /* <DEDUP_REMOVED lines=17> */
[----:B------:R-:W-:Y:S01]  /*2bf0*/  FFMA.FTZ R131, R202, R133, R132 ;  /* 0x00000085ca837223 */ /* 0x000fe20000010084 */
[----:B------:R-:W-:Y:S01]  /*2c00*/  FADD.FTZ R128, R205, -R128 ;  /* 0x80000080cd807221 */ /* 0x000fe20000010000 */
[----:B------:R-:W-:Y:S02]  /*2c10*/  FADD.FTZ R130, R204, -R129 ;  /* 0x80000081cc827221 */ /* 0x000fe40000010000 */
[----:B------:R-:W-:Y:S01]  /*2c20*/  FADD.FTZ R138, R200, -R131 ;  /* 0x80000083c88a7221 */ /* 0x000fe20000010000 */
[C---:B-----5:R-:W-:Y:S01]  /*2c30*/  FMUL.FTZ R128, R15.reuse, R128 ;  /* 0x000000800f807220 */ /* 0x060fe20000410000 */
[C---:B------:R-:W-:Y:S02]  /*2c40*/  FMUL.FTZ R130, R15.reuse, R130 ;  /* 0x000000820f827220 */ /* 0x040fe40000410000 */
[----:B------:R-:W-:Y:S01]  /*2c50*/  FMUL.FTZ R138, R15, R138 ;  /* 0x0000008a0f8a7220 */ /* 0x000fe20000410000 */
[----:B------:R-:W-:Y:S01]  /*2c60*/  FMUL.FTZ R128, R128, UR14 ;  /* 0x0000000e80807c20 */ /* 0x000fe20008410000 */
[----:B------:R-:W-:-:S02]  /*2c70*/  FMUL.FTZ R130, R130, UR14 ;  /* 0x0000000e82827c20 */ /* 0x000fc40008410000 */
[----:B------:R-:W-:Y:S02]  /*2c80*/  FMUL.FTZ R138, R138, UR14 ;  /* 0x0000000e8a8a7c20 */ /* 0x000fe40008410000 */
[----:B------:R-:W-:Y:S02]  /*2c90*/  FSEL R128, R128, RZ, P5 ;  /* 0x000000ff80807208 */ /* 0x000fe40002800000 */
[----:B------:R-:W-:-:S04]  /*2ca0*/  LOP3.LUT P5, RZ, R13, 0xff00, RZ, 0xc0, !PT ;  /* 0x0000ff000dff7812 */ /* 0x000fc800078ac0ff */
        /* <DEDUP_REMOVED lines=16> */
.L_x_2811:
[----:B------:R-:W-:Y:S01]  /*2db0*/  FFMA.FTZ R124, R207, R133, R132 ;  /* 0x00000085cf7c7223 */ /* 0x000fe20000010084 */
[----:B------:R-:W-:-:S03]  /*2dc0*/  LOP3.LUT P5, RZ, R13, 0xff, RZ, 0xc0, !PT ;  /* 0x000000ff0dff7812 */ /* 0x000fc600078ac0ff */
[----:B------:R-:W-:-:S04]  /*2dd0*/  FADD.FTZ R124, R205, -R124 ;  /* 0x8000007ccd7c7221 */ /* 0x000fc80000010000 */
[----:B-----5:R-:W-:-:S04]  /*2de0*/  FMUL.FTZ R124, R15, R124 ;  /* 0x0000007c0f7c7220 */ /* 0x020fc80000410000 */
[----:B------:R-:W-:-:S05]  /*2df0*/  FMUL.FTZ R125, R124, UR14 ;  /* 0x0000000e7c7d7c20 */ /* 0x000fca0008410000 */
[----:B------:R-:W-:Y:S01]  /*2e00*/  FSEL R128, R125, RZ, P5 ;  /* 0x000000ff7d807208 */ /* 0x000fe20002800000 */
[----:B------:R-:W-:Y:S01]  /*2e10*/  FFMA.FTZ R125, R206, R133, R132 ;  /* 0x00000085ce7d7223 */ /* 0x000fe20000010084 */
[----:B------:R-:W-:-:S03]  /*2e20*/  LOP3.LUT P5, RZ, R13, 0xff00, RZ, 0xc0, !PT ;  /* 0x0000ff000dff7812 */ /* 0x000fc600078ac0ff */
[----:B------:R-:W-:-:S04]  /*2e30*/  FADD.FTZ R126, R204, -R125 ;  /* 0x8000007dcc7e7221 */ /* 0x000fc80000010000 */
[----:B------:R-:W-:-:S04]  /*2e40*/  FMUL.FTZ R125, R15, R126 ;  /* 0x0000007e0f7d7220 */ /* 0x000fc80000410000 */
[----:B------:R-:W-:-:S05]  /*2e50*/  FMUL.FTZ R126, R125, UR14 ;  /* 0x0000000e7d7e7c20 */ /* 0x000fca0008410000 */
        /* <DEDUP_REMOVED lines=8> */
[----:B------:R-:W-:Y:S01]  /*2ee0*/  FSEL R130, R127, RZ, P5 ;  /* 0x000000ff7f827208 */ /* 0x000fe20002800000 */
[----:B------:R-:W-:Y:S01]  /*2ef0*/  FFMA.FTZ R127, R202, R133, R132 ;  /* 0x00000085ca7f7223 */ /* 0x000fe20000010084 */
[----:B------:R-:W-:-:S03]  /*2f00*/  ISETP.GE.U32.AND P5, PT, R13, 0x1000000, PT ;  /* 0x010000000d00780c */ /* 0x000fc60003fa6070 */
[----:B------:R-:W-:-:S04]  /*2f10*/  FADD.FTZ R138, R200, -R127 ;  /* 0x8000007fc88a7221 */ /* 0x000fc80000010000 */
[----:B------:R-:W-:-:S04]  /*2f20*/  FMUL.FTZ R127, R15, R138 ;  /* 0x0000008a0f7f7220 */ /* 0x000fc80000410000 */
[----:B------:R-:W-:-:S05]  /*2f30*/  FMUL.FTZ R131, R127, UR14 ;  /* 0x0000000e7f837c20 */ /* 0x000fca0008410000 */
[----:B------:R-:W-:-:S04]  /*2f40*/  FSEL R131, R131, RZ, P5 ;  /* 0x000000ff83837208 */ /* 0x000fc80002800000 */
[----:B------:R-:W-:Y:S02]  /*2f50*/  F2FP.BF16.F32.PACK_AB R131, R131, R130 ;  /* 0x000000828383723e */ /* 0x000fe400000010ff */
[----:B------:R-:W-:Y:S02]  /*2f60*/  PRMT R130, R128, 0x7632, R130 ;  /* 0x0000763280827816 */ /* 0x000fe40000000082 */
[C---:B------:R-:W-:Y:S02]  /*2f70*/  PRMT R141, R131.reuse, 0x7632, R141 ;  /* 0x00007632838d7816 */ /* 0x040fe4000000008d */
[----:B------:R-:W-:Y:S01]  /*2f80*/  PRMT R140, R131, 0x7610, R140 ;  /* 0x00007610838c7816 */ /* 0x000fe2000000008c */
[----:B------:R-:W-:Y:S06]  /*2f90*/  BRA `(.L_x_2812) ;  /* 0x0000000c00f47947 */ /* 0x000fec0003800000 */
.L_x_2810:
        /* <DEDUP_REMOVED lines=10> */
[----:B------:R-:W-:Y:S02]  /*3040*/  FADD.FTZ R130, R204, -R129 ;  /* 0x80000081cc827221 */ /* 0x000fe40000010000 */
[----:B------:R-:W-:Y:S01]  /*3050*/  FADD.FTZ R138, R200, -R131 ;  /* 0x80000083c88a7221 */ /* 0x000fe20000010000 */
[C---:B-----5:R-:W-:Y:S01]  /*3060*/  FFMA.FTZ R128, R15.reuse, R128, R96 ;  /* 0x000000800f807223 */ /* 0x060fe20000010060 */
[----:B------:R-:W-:Y:S01]  /*3070*/  FFMA.FTZ R129, R15, R130, R97 ;  /* 0x000000820f817223 */ /* 0x000fe20000010061 */
[----:B------:R-:W-:Y:S01]  /*3080*/  FFMA.FTZ R130, R203, R133, R132 ;  /* 0x00000085cb827223 */ /* 0x000fe20000010084 */
[----:B------:R-:W-:Y:S01]  /*3090*/  FFMA.FTZ R131, R15, R138, R99 ;  /* 0x0000008a0f837223 */ /* 0x000fe20000010063 */
[----:B------:R-:W-:Y:S01]  /*30a0*/  FMUL.FTZ R128, R128, UR14 ;  /* 0x0000000e80807c20 */ /* 0x000fe20008410000 */
[----:B------:R-:W-:Y:S01]  /*30b0*/  FMUL.FTZ R129, R129, UR14 ;  /* 0x0000000e81817c20 */ /* 0x000fe20008410000 */
[----:B------:R-:W-:Y:S01]  /*30c0*/  FADD.FTZ R130, R201, -R130 ;  /* 0x80000082c9827221 */ /* 0x000fe20000010000 */
[----:B------:R-:W-:-:S02]  /*30d0*/  FMUL.FTZ R131, R131, UR14 ;  /* 0x0000000e83837c20 */ /* 0x000fc40008410000 */
[----:B------:R-:W-:Y:S01]  /*30e0*/  FSEL R128, R128, RZ, P5 ;  /* 0x000000ff80807208 */ /* 0x000fe20002800000 */
[----:B------:R-:W-:Y:S01]  /*30f0*/  FFMA.FTZ R130, R15, R130, R98 ;  /* 0x000000820f827223 */ /* 0x000fe20000010062 */
[----:B------:R-:W-:-:S03]  /*3100*/  LOP3.LUT P5, RZ, R13, 0xff00, RZ, 0xc0, !PT ;  /* 0x0000ff000dff7812 */ /* 0x000fc600078ac0ff */
[----:B------:R-:W-:Y:S01]  /*3110*/  FMUL.FTZ R130, R130, UR14 ;  /* 0x0000000e82827c20 */ /* 0x000fe20008410000 */
[----:B------:R-:W-:Y:S02]  /*3120*/  FSEL R129, R129, RZ, P5 ;  /* 0x000000ff81817208 */ /* 0x000fe40002800000 */
[----:B------:R-:W-:Y:S02]  /*3130*/  LOP3.LUT P5, RZ, R13, 0xff0000, RZ, 0xc0, !PT ;  /* 0x00ff00000dff7812 */ /* 0x000fe400078ac0ff */
[----:B------:R-:W-:Y:S02]  /*3140*/  F2FP.BF16.F32.PACK_AB R128, R129, R128 ;  /* 0x000000808180723e */ /* 0x000fe400000010ff */
[----:B------:R-:W-:Y:S02]  /*3150*/  FSEL R130, R130, RZ, P5 ;  /* 0x000000ff82827208 */ /* 0x000fe40002800000 */
[----:B------:R-:W-:Y:S02]  /*3160*/  ISETP.GE.U32.AND P5, PT, R13, 0x1000000, PT ;  /* 0x010000000d00780c */ /* 0x000fe40003fa6070 */
[----:B------:R-:W-:-:S02]  /*3170*/  PRMT R137, R128, 0x7610, R137 ;  /* 0x0000761080897816 */ /* 0x000fc40000000089 */
[----:B------:R-:W-:-:S04]  /*3180*/  FSEL R131, R131, RZ, P5 ;  /* 0x000000ff83837208 */ /* 0x000fc80002800000 */
[----:B------:R-:W-:Y:S02]  /*3190*/  F2FP.BF16.F32.PACK_AB R131, R131, R130 ;  /* 0x000000828383723e */ /* 0x000fe400000010ff */
[----:B------:R-:W-:Y:S02]  /*31a0*/  PRMT R130, R128, 0x7632, R130 ;  /* 0x0000763280827816 */ /* 0x000fe40000000082 */
[C---:B------:R-:W-:Y:S02]  /*31b0*/  PRMT R141, R131.reuse, 0x7632, R141 ;  /* 0x00007632838d7816 */ /* 0x040fe4000000008d */
[----:B------:R-:W-:Y:S01]  /*31c0*/  PRMT R140, R131, 0x7610, R140 ;  /* 0x00007610838c7816 */ /* 0x000fe2000000008c */
[----:B------:R-:W-:Y:S06]  /*31d0*/  BRA `(.L_x_2812) ;  /* 0x0000000c00647947 */ /* 0x000fec0003800000 */
.L_x_2813:
[----:B------:R-:W-:Y:S01]  /*31e0*/  FFMA.FTZ R124, R207, R133, R132 ;  /* 0x00000085cf7c7223 */ /* 0x000fe20000010084 */
[----:B------:R-:W-:-:S03]  /*31f0*/  LOP3.LUT P5, RZ, R13, 0xff, RZ, 0xc0, !PT ;  /* 0x000000ff0dff7812 */ /* 0x000fc600078ac0ff */
[----:B------:R-:W-:-:S04]  /*3200*/  FADD.FTZ R124, R205, -R124 ;  /* 0x8000007ccd7c7221 */ /* 0x000fc80000010000 */
[----:B-----5:R-:W-:-:S04]  /*3210*/  FFMA.FTZ R124, R15, R124, R96 ;  /* 0x0000007c0f7c7223 */ /* 0x020fc80000010060 */
[----:B------:R-:W-:-:S05]  /*3220*/  FMUL.FTZ R125, R124, UR14 ;  /* 0x0000000e7c7d7c20 */ /* 0x000fca0008410000 */
[----:B------:R-:W-:Y:S01]  /*3230*/  FSEL R128, R125, RZ, P5 ;  /* 0x000000ff7d807208 */ /* 0x000fe20002800000 */
[----:B------:R-:W-:Y:S01]  /*3240*/  FFMA.FTZ R125, R206, R133, R132 ;  /* 0x00000085ce7d7223 */ /* 0x000fe20000010084 */
[----:B------:R-:W-:-:S03]  /*3250*/  LOP3.LUT P5, RZ, R13, 0xff00, RZ, 0xc0, !PT ;  /* 0x0000ff000dff7812 */ /* 0x000fc600078ac0ff */
[----:B------:R-:W-:-:S04]  /*3260*/  FADD.FTZ R126, R204, -R125 ;  /* 0x8000007dcc7e7221 */ /* 0x000fc80000010000 */
[----:B------:R-:W-:-:S04]  /*3270*/  FFMA.FTZ R125, R15, R126, R97 ;  /* 0x0000007e0f7d7223 */ /* 0x000fc80000010061 */
[----:B------:R-:W-:-:S05]  /*3280*/  FMUL.FTZ R126, R125, UR14 ;  /* 0x0000000e7d7e7c20 */ /* 0x000fca0008410000 */
        /* <DEDUP_REMOVED lines=8> */
[----:B------:R-:W-:Y:S01]  /*3310*/  FSEL R130, R127, RZ, P5 ;  /* 0x000000ff7f827208 */ /* 0x000fe20002800000 */
[----:B------:R-:W-:Y:S01]  /*3320*/  FFMA.FTZ R127, R202, R133, R132 ;  /* 0x00000085ca7f7223 */ /* 0x000fe20000010084 */
[----:B------:R-:W-:-:S03]  /*3330*/  ISETP.GE.U32.AND P5, PT, R13, 0x1000000, PT ;  /* 0x010000000d00780c */ /* 0x000fc60003fa6070 */
[----:B------:R-:W-:-:S04]  /*3340*/  FADD.FTZ R138, R200, -R127 ;  /* 0x8000007fc88a7221 */ /* 0x000fc80000010000 */
[----:B------:R-:W-:-:S04]  /*3350*/  FFMA.FTZ R127, R15, R138, R99 ;  /* 0x0000008a0f7f7223 */ /* 0x000fc80000010063 */
[----:B------:R-:W-:-:S05]  /*3360*/  FMUL.FTZ R131, R127, UR14 ;  /* 0x0000000e7f837c20 */ /* 0x000fca0008410000 */
[----:B------:R-:W-:-:S04]  /*3370*/  FSEL R131, R131, RZ, P5 ;  /* 0x000000ff83837208 */ /* 0x000fc80002800000 */
[----:B------:R-:W-:Y:S02]  /*3380*/  F2FP.BF16.F32.PACK_AB R131, R131, R130 ;  /* 0x000000828383723e */ /* 0x000fe400000010ff */
[----:B------:R-:W-:Y:S02]  /*3390*/  PRMT R130, R128, 0x7632, R130 ;  /* 0x0000763280827816 */ /* 0x000fe40000000082 */
[C---:B------:R-:W-:Y:S02]  /*33a0*/  PRMT R141, R131.reuse, 0x7632, R141 ;  /* 0x00007632838d7816 */ /* 0x040fe4000000008d */
[----:B------:R-:W-:Y:S01]  /*33b0*/  PRMT R140, R131, 0x7610, R140 ;  /* 0x00007610838c7816 */ /* 0x000fe2000000008c */
[----:B------:R-:W-:Y:S06]  /*33c0*/  BRA `(.L_x_2812) ;  /* 0x0000000800e87947 */ /* 0x000fec0003800000 */
.L_x_2809:
        /* <DEDUP_REMOVED lines=10> */
[----:B------:R-:W-:Y:S02]  /*3470*/  FFMA.FTZ R131, R202, R133, R132 ;  /* 0x00000085ca837223 */ /* 0x000fe40000010084 */
[----:B------:R-:W-:Y:S02]  /*3480*/  FADD.FTZ R128, R204, -R129 ;  /* 0x80000081cc807221 */ /* 0x000fe40000010000 */
        /* <DEDUP_REMOVED lines=36> */
[----:B------:R-:W-:-:S04]  /*36d0*/  F2FP.BF16.F32.PACK_AB R131, R131, R142 ;  /* 0x0000008e8383723e */ /* 0x000fc800000010ff */
[C---:B------:R-:W-:Y:S02]  /*36e0*/  PRMT R208, R131.reuse, 0x7632, R208 ;  /* 0x0000763283d07816 */ /* 0x040fe400000000d0 */
[----:B------:R-:W-:Y:S01]  /*36f0*/  PRMT R141, R131, 0x7610, R141 ;  /* 0x00007610838d7816 */ /* 0x000fe2000000008d */
[----:B------:R-:W-:Y:S06]  /*3700*/  BRA `(.L_x_2812) ;  /* 0x0000000800187947 */ /* 0x000fec0003800000 */
.L_x_2815:
[----:B------:R-:W-:Y:S01]  /*3710*/  FFMA.FTZ R124, R207, R133, R132 ;  /* 0x00000085cf7c7223 */ /* 0x000fe20000010084 */
[----:B------:R-:W-:-:S03]  /*3720*/  LOP3.LUT P5, RZ, R13, 0xff, RZ, 0xc0, !PT ;  /* 0x000000ff0dff7812 */ /* 0x000fc600078ac0ff */
[----:B------:R-:W-:-:S04]  /*3730*/  FADD.FTZ R124, R205, -R124 ;  /* 0x8000007ccd7c7221 */ /* 0x000fc80000010000 */
[----:B-----5:R-:W-:-:S04]  /*3740*/  FMUL.FTZ R124, R15, R124 ;  /* 0x0000007c0f7c7220 */ /* 0x020fc80000410000 */
[----:B------:R-:W-:-:S05]  /*3750*/  FMUL.FTZ R125, R124, UR14 ;  /* 0x0000000e7c7d7c20 */ /* 0x000fca0008410000 */
        /* <DEDUP_REMOVED lines=26> */
[----:B------:R-:W-:-:S03]  /*3900*/  FADD.FTZ R140, R200, -R127 ;  /* 0x8000007fc88c7221 */ /* 0x000fc60000010000 */
[----:B------:R-:W-:Y:S01]  /*3910*/  PRMT R209, R138, 0x7632, R209 ;  /* 0x000076328ad17816 */ /* 0x000fe200000000d1 */
[----:B------:R-:W-:-:S04]  /*3920*/  FMUL.FTZ R127, R15, R140 ;  /* 0x0000008c0f7f7220 */ /* 0x000fc80000410000 */
[----:B------:R-:W-:-:S05]  /*3930*/  FMUL.FTZ R137, R127, UR14 ;  /* 0x0000000e7f897c20 */ /* 0x000fca0008410000 */
[----:B------:R-:W-:Y:S02]  /*3940*/  FSEL R140, R137, RZ, P5 ;  /* 0x000000ff898c7208 */ /* 0x000fe40002800000 */
[----:B------:R-:W-:-:S04]  /*3950*/  ISETP.GE.U32.AND P5, PT, R14, 0x1000000, PT ;  /* 0x010000000e00780c */ /* 0x000fc80003fa6070 */
[----:B------:R-:W-:Y:S02]  /*3960*/  FSEL R141, R137, RZ, P5 ;  /* 0x000000ff898d7208 */ /* 0x000fe40002800000 */
[----:B------:R-:W-:Y:S02]  /*3970*/  PRMT R137, R128, 0x7610, R137 ;  /* 0x0000761080897816 */ /* 0x000fe40000000089 */
[----:B------:R-:W-:Y:S02]  /*3980*/  F2FP.BF16.F32.PACK_AB R141, R141, R140 ;  /* 0x0000008c8d8d723e */ /* 0x000fe400000010ff */
[----:B------:R-:W-:Y:S02]  /*3990*/  PRMT R140, R138, 0x7610, R140 ;  /* 0x000076108a8c7816 */ /* 0x000fe4000000008c */
[----:B------:R-:W-:Y:S01]  /*39a0*/  PRMT R208, R141, 0x7632, R208 ;  /* 0x000076328dd07816 */ /* 0x000fe200000000d0 */
[----:B------:R-:W-:Y:S06]  /*39b0*/  BRA `(.L_x_2812) ;  /* 0x00000004006c7947 */ /* 0x000fec0003800000 */
.L_x_2814:
        /* <DEDUP_REMOVED lines=10> */
[C---:B-----5:R-:W-:Y:S02]  /*3a60*/  FFMA.FTZ R128, R15.reuse, R128, R97 ;  /* 0x000000800f807223 */ /* 0x060fe40000010061 */
[----:B------:R-:W-:-:S02]  /*3a70*/  FFMA.FTZ R140, R15, R140, R99 ;  /* 0x0000008c0f8c7223 */ /* 0x000fc40000010063 */
        /* <DEDUP_REMOVED lines=37> */
.L_x_2816:
[----:B------:R-:W-:Y:S01]  /*3cd0*/  FFMA.FTZ R124, R207, R133, R132 ;  /* 0x00000085cf7c7223 */ /* 0x000fe20000010084 */
[----:B------:R-:W-:-:S03]  /*3ce0*/  LOP3.LUT P5, RZ, R13, 0xff, RZ, 0xc0, !PT ;  /* 0x000000ff0dff7812 */ /* 0x000fc600078ac0ff */
[----:B------:R-:W-:-:S04]  /*3cf0*/  FADD.FTZ R124, R205, -R124 ;  /* 0x8000007ccd7c7221 */ /* 0x000fc80000010000 */
[----:B-----5:R-:W-:-:S04]  /*3d00*/  FFMA.FTZ R124, R15, R124, R96 ;  /* 0x0000007c0f7c7223 */ /* 0x020fc80000010060 */
        /* <DEDUP_REMOVED lines=29> */
[----:B------:R-:W-:-:S04]  /*3ee0*/  FFMA.FTZ R127, R15, R140, R99 ;  /* 0x0000008c0f7f7223 */ /* 0x000fc80000010063 */
[----:B------:R-:W-:-:S05]  /*3ef0*/  FMUL.FTZ R137, R127, UR14 ;  /* 0x0000000e7f897c20 */ /* 0x000fca0008410000 */
[----:B------:R-:W-:Y:S02]  /*3f00*/  FSEL R140, R137, RZ, P5 ;  /* 0x000000ff898c7208 */ /* 0x000fe40002800000 */
[----:B------:R-:W-:-:S04]  /*3f10*/  ISETP.GE.U32.AND P5, PT, R14, 0x1000000, PT ;  /* 0x010000000e00780c */ /* 0x000fc80003fa6070 */
[----:B------:R-:W-:Y:S02]  /*3f20*/  FSEL R141, R137, RZ, P5 ;  /* 0x000000ff898d7208 */ /* 0x000fe40002800000 */
[----:B------:R-:W-:Y:S02]  /*3f30*/  PRMT R137, R128, 0x7610, R137 ;  /* 0x0000761080897816 */ /* 0x000fe40000000089 */
[----:B------:R-:W-:Y:S02]  /*3f40*/  F2FP.BF16.F32.PACK_AB R141, R141, R140 ;  /* 0x0000008c8d8d723e */ /* 0x000fe400000010ff */
[----:B------:R-:W-:Y:S02]  /*3f50*/  PRMT R140, R138, 0x7610, R140 ;  /* 0x000076108a8c7816 */ /* 0x000fe4000000008c */
[----:B------:R-:W-:-:S07]  /*3f60*/  PRMT R208, R141, 0x7632, R208 ;  /* 0x000076328dd07816 */ /* 0x000fce00000000d0 */
.L_x_2812:
        /* <DEDUP_REMOVED lines=24> */
.L_x_2817:
[----:B------:R-:W-:-:S07]  /*40f0*/  VIADD R16, R16, 0x100 ;  /* 0x0000010010107836 */ /* 0x000fce0000000000 */
.L_x_2808:
[----:B------:R-:W-:Y:S05]  /*4100*/  BSYNC.RECONVERGENT B0 ;  /* 0x0000000000007941 */ /* 0x000fea0003800200 */
.L_x_2807:
        /* <DEDUP_REMOVED lines=9> */
[----:B------:R-:W-:-:S06]  /*41a0*/  UISETP.NE.AND.EX UP2, UPT, UR7, URZ, UPT, UP2 ;  /* 0x000000ff0700728c */ /* 0x000fcc000bf45320 */
[----:B------:R-:W-:-:S13]  /*41b0*/  PLOP3.LUT P5, PT, PT, PT, UP2, 0x80, 0x8 ;  /* 0x000000000008781c */ /* 0x000fda0003faf028 */
[----:B------:R-:W-:Y:S05]  /*41c0*/  @!P5 BRA `(.L_x_2822) ;  /* 0x0000000000a8d947 */ /* 0x000fea0003800000 */
[----:B-1----:R-:W-:Y:S01]  /*41d0*/  FFMA.FTZ R124, R199, R133, R132 ;  /* 0x00000085c77c7223 */ /* 0x002fe20000010084 */
[----:B------:R-:W-:-:S03]  /*41e0*/  LOP3.LUT P6, RZ, R11, 0xff, RZ, 0xc0, !PT ;  /* 0x000000ff0bff7812 */ /* 0x000fc600078cc0ff */
[----:B------:R-:W-:-:S04]  /*41f0*/  FADD.FTZ R124, R197, -R124 ;  /* 0x8000007cc57c7221 */ /* 0x000fc80000010000 */
[----:B-----5:R-:W-:-:S04]  /*4200*/  FFMA.FTZ R124, R15, R124, R100 ;  /* 0x0000007c0f7c7223 */ /* 0x020fc80000010064 */
[----:B------:R-:W-:-:S05]  /*4210*/  FMUL.FTZ R125, R124, UR14 ;  /* 0x0000000e7c7d7c20 */ /* 0x000fca0008410000 */
[----:B0-----:R-:W-:Y:S02]  /*4220*/  FSEL R128, R125, RZ, P6 ;  /* 0x000000ff7d807208 */ /* 0x001fe40003000000 */
[----:B------:R-:W-:-:S04]  /*4230*/  LOP3.LUT P6, RZ, R12, 0xff, RZ, 0xc0, !PT ;  /* 0x000000ff0cff7812 */ /* 0x000fc800078cc0ff */
[----:B------:R-:W-:Y:S01]  /*4240*/  FSEL R129, R125, RZ, P6 ;  /* 0x000000ff7d817208 */ /* 0x000fe20003000000 */
[----:B------:R-:W-:Y:S01]  /*4250*/  FFMA.FTZ R125, R198, R133, R132 ;  /* 0x00000085c67d7223 */ /* 0x000fe20000010084 */
[----:B------:R-:W-:Y:S02]  /*4260*/  LOP3.LUT P6, RZ, R11, 0xff00, RZ, 0xc0, !PT ;  /* 0x0000ff000bff7812 */ /* 0x000fe400078cc0ff */
[----:B------:R-:W-:Y:S01]  /*4270*/  F2FP.BF16.F32.PACK_AB R128, R129, R128 ;  /* 0x000000808180723e */ /* 0x000fe200000010ff */
[----:B------:R-:W-:-:S03]  /*4280*/  FADD.FTZ R126, R196, -R125 ;  /* 0x8000007dc47e7221 */ /* 0x000fc60000010000 */
[C---:B------:R-:W-:Y:S01]  /*4290*/  PRMT R211, R128.reuse, 0x7632, R211 ;  /* 0x0000763280d37816 */ /* 0x040fe200000000d3 */
[----:B------:R-:W-:Y:S01]  /*42a0*/  FFMA.FTZ R125, R15, R126, R101 ;  /* 0x0000007e0f7d7223 */ /* 0x000fe20000010065 */
[----:B------:R-:W-:-:S03]  /*42b0*/  PRMT R141, R128, 0x7610, R141 ;  /* 0x00007610808d7816 */ /* 0x000fc6000000008d */
        /* <DEDUP_REMOVED lines=23> */
[----:B------:R-:W-:-:S04]  /*4430*/  FSEL R139, R139, RZ, P6 ;  /* 0x000000ff8b8b7208 */ /* 0x000fc80003000000 */
[----:B------:R-:W-:-:S04]  /*4440*/  F2FP.BF16.F32.PACK_AB R140, R139, R140 ;  /* 0x0000008c8b8c723e */ /* 0x000fc800000010ff */
[----:B------:R-:W-:Y:S01]  /*4450*/  PRMT R208, R140, 0x7632, R208 ;  /* 0x000076328cd07816 */ /* 0x000fe200000000d0 */
[----:B------:R-:W-:Y:S06]  /*4460*/  BRA `(.L_x_2823) ;  /* 0x0000001000207947 */ /* 0x000fec0003800000 */
.L_x_2822:
[-CC-:B01----:R-:W-:Y:S01]  /*4470*/  FFMA.FTZ R129, R198, R133.reuse, R132.reuse ;  /* 0x00000085c6817223 */ /* 0x183fe20000010084 */
        /* <DEDUP_REMOVED lines=39> */
[----:B------:R-:W-:Y:S01]  /*46f0*/  PRMT R208, R140, 0x7632, R208 ;  /* 0x000076328cd07816 */ /* 0x000fe200000000d0 */
[----:B------:R-:W-:Y:S06]  /*4700*/  BRA `(.L_x_2823) ;  /* 0x0000000c00787947 */ /* 0x000fec0003800000 */
.L_x_2821:
[----:B01----:R-:W0:Y:S02]  /*4710*/  LDC.64 R128, c[0x0][0x478] ;  /* 0x00011e00ff807b82 */ /* 0x003e240000000a00 */
[----:B0-----:R-:W-:-:S04]  /*4720*/  ISETP.NE.U32.AND P5, PT, R128, RZ, PT ;  /* 0x000000ff8000720c */ /* 0x001fc80003fa5070 */
[----:B------:R-:W-:-:S13]  /*4730*/  ISETP.NE.AND.EX P5, PT, R129, RZ, PT, P5 ;  /* 0x000000ff8100720c */ /* 0x000fda0003fa5350 */
[----:B------:R-:W-:Y:S05]  /*4740*/  @!P5 BRA `(.L_x_2824) ;  /* 0x0000000000a8d947 */ /* 0x000fea0003800000 */
        /* <DEDUP_REMOVED lines=12> */
[C---:B------:R-:W-:Y:S01]  /*4810*/  PRMT R211, R128.reuse, 0x7632, R211 ;  /* 0x0000763280d37816 */ /* 0x040fe200000000d3 */
[----:B------:R-:W-:Y:S01]  /*4820*/  FMUL.FTZ R125, R15, R126 ;  /* 0x0000007e0f7d7220 */ /* 0x000fe20000410000 */
        /* <DEDUP_REMOVED lines=25> */
[----:B------:R-:W-:-:S04]  /*49c0*/  F2FP.BF16.F32.PACK_AB R140, R139, R140 ;  /* 0x0000008c8b8c723e */ /* 0x000fc800000010ff */
[----:B------:R-:W-:Y:S01]  /*49d0*/  PRMT R208, R140, 0x7632, R208 ;  /* 0x000076328cd07816 */ /* 0x000fe200000000d0 */
[----:B------:R-:W-:Y:S06]  /*49e0*/  BRA `(.L_x_2823) ;  /* 0x0000000800c07947 */ /* 0x000fec0003800000 */
.L_x_2824:
        /* <DEDUP_REMOVED lines=42> */
.L_x_2820:
[----:B------:R-:W-:-:S04]  /*4c90*/  UISETP.NE.U32.AND UP2, UPT, UR16, URZ, UPT ;  /* 0x000000ff1000728c */ /* 0x000fc8000bf45070 */
[----:B------:R-:W-:-:S09]  /*4ca0*/  UISETP.NE.AND.EX UP2, UPT, UR17, URZ, UPT, UP2 ;  /* 0x000000ff1100728c */ /* 0x000fd2000bf45320 */
[----:B------:R-:W-:Y:S05]  /*4cb0*/  BRA.U !UP2, `(.L_x_2825) ;  /* 0x000000050a087547 */ /* 0x000fea000b800000 */
[----:B01----:R-:W0:Y:S02]  /*4cc0*/  LDC.64 R128, c[0x0][0x478] ;  /* 0x00011e00ff807b82 */ /* 0x003e240000000a00 */
[----:B0-----:R-:W-:-:S04]  /*4cd0*/  ISETP.NE.U32.AND P5, PT, R128, RZ, PT ;  /* 0x000000ff8000720c */ /* 0x001fc80003fa5070 */
[----:B------:R-:W-:-:S13]  /*4ce0*/  ISETP.NE.AND.EX P5, PT, R129, RZ, PT, P5 ;  /* 0x000000ff8100720c */ /* 0x000fda0003fa5350 */
[----:B------:R-:W-:Y:S05]  /*4cf0*/  @!P5 BRA `(.L_x_2826) ;  /* 0x00000000007cd947 */ /* 0x000fea0003800000 */
        /* <DEDUP_REMOVED lines=31> */
.L_x_2826:
[-CC-:B------:R-:W-:Y:S01]  /*4ef0*/  FFMA.FTZ R128, R199, R133.reuse, R132.reuse ;  /* 0x00000085c7807223 */ /* 0x180fe20000010084 */
[-CC-:B------:R-:W-:Y:S01]  /*4f00*/  FFMA.FTZ R129, R198, R133.reuse, R132.reuse ;  /* 0x00000085c6817223 */ /* 0x180fe20000010084 */
[----:B------:R-:W-:Y:S01]  /*4f10*/  LOP3.LUT P6, RZ, R11, 0xff, RZ, 0xc0, !PT ;  /* 0x000000ff0bff7812 */ /* 0x000fe200078cc0ff */
[----:B------:R-:W-:Y:S01]  /*4f20*/  FFMA.FTZ R131, R194, R133, R132 ;  /* 0x00000085c2837223 */ /* 0x000fe20000010084 */
[----:B------:R-:W-:Y:S01]  /*4f30*/  FADD.FTZ R128, R197, -R128 ;  /* 0x80000080c5807221 */ /* 0x000fe20000010000 */
[----:B------:R-:W-:Y:S02]  /*4f40*/  FADD.FTZ R130, R196, -R129 ;  /* 0x80000081c4827221 */ /* 0x000fe40000010000 */
[----:B------:R-:W-:Y:S01]  /*4f50*/  FADD.FTZ R138, R192, -R131 ;  /* 0x80000083c08a7221 */ /* 0x000fe20000010000 */
[C---:B-----5:R-:W-:Y:S01]  /*4f60*/  FFMA.FTZ R128, R15.reuse, R128, R100 ;  /* 0x000000800f807223 */ /* 0x060fe20000010064 */
[C---:B------:R-:W-:Y:S02]  /*4f70*/  FFMA.FTZ R130, R15.reuse, R130, R101 ;  /* 0x000000820f827223 */ /* 0x040fe40000010065 */
[----:B------:R-:W-:Y:S01]  /*4f80*/  FFMA.FTZ R138, R15, R138, R103 ;  /* 0x0000008a0f8a7223 */ /* 0x000fe20000010067 */
        /* <DEDUP_REMOVED lines=21> */
.L_x_2825:
        /* <DEDUP_REMOVED lines=35> */
.L_x_2827:
        /* <DEDUP_REMOVED lines=30> */
.L_x_2823:
        /* <DEDUP_REMOVED lines=20> */
.L_x_2828:
[----:B------:R-:W-:-:S07]  /*5630*/  VIADD R16, R16, 0x100 ;  /* 0x0000010010107836 */ /* 0x000fce0000000000 */
.L_x_2819:
[----:B------:R-:W-:Y:S05]  /*5640*/  BSYNC.RECONVERGENT B0 ;  /* 0x0000000000007941 */ /* 0x000fea0003800200 */
.L_x_2818:
        /* <DEDUP_REMOVED lines=12> */
[-CC-:B01----:R-:W-:Y:S01]  /*5710*/  FFMA.FTZ R124, R191, R133.reuse, R132.reuse ;  /* 0x00000085bf7c7223 */ /* 0x183fe20000010084 */
[----:B------:R-:W-:Y:S01]  /*5720*/  LOP3.LUT P6, RZ, R9, 0xff, RZ, 0xc0, !PT ;  /* 0x000000ff09ff7812 */ /* 0x000fe200078cc0ff */
[-CC-:B------:R-:W-:Y:S01]  /*5730*/  FFMA.FTZ R126, R190, R133.reuse, R132.reuse ;  /* 0x00000085be7e7223 */ /* 0x180fe20000010084 */
[-C--:B------:R-:W-:Y:S01]  /*5740*/  FFMA.FTZ R127, R153, R133.reuse, R132 ;  /* 0x00000085997f7223 */ /* 0x080fe20000010084 */
[----:B------:R-:W-:Y:S01]  /*5750*/  FADD.FTZ R124, R189, -R124 ;  /* 0x8000007cbd7c7221 */ /* 0x000fe20000010000 */
[----:B------:R-:W-:Y:S01]  /*5760*/  FFMA.FTZ R140, R156, R133, R132 ;  /* 0x000000859c8c7223 */ /* 0x000fe20000010084 */
[----:B------:R-:W-:Y:S01]  /*5770*/  FADD.FTZ R126, R151, -R126 ;  /* 0x8000007e977e7221 */ /* 0x000fe20000010000 */
[----:B------:R-:W-:Y:S01]  /*5780*/  FADD.FTZ R127, R154, -R127 ;  /* 0x8000007f9a7f7221 */ /* 0x000fe20000010000 */
[----:B-----5:R-:W-:Y:S01]  /*5790*/  FFMA.FTZ R124, R15, R124, R104 ;  /* 0x0000007c0f7c7223 */ /* 0x020fe20000010068 */
[----:B------:R-:W-:-:S03]  /*57a0*/  FADD.FTZ R140, R155, -R140 ;  /* 0x8000008c9b8c7221 */ /* 0x000fc60000010000 */
[----:B------:R-:W-:-:S05]  /*57b0*/  FMUL.FTZ R125, R124, UR14 ;  /* 0x0000000e7c7d7c20 */ /* 0x000fca0008410000 */
[----:B------:R-:W-:Y:S02]  /*57c0*/  FSEL R128, R125, RZ, P6 ;  /* 0x000000ff7d807208 */ /* 0x000fe40003000000 */
[----:B------:R-:W-:-:S04]  /*57d0*/  LOP3.LUT P6, RZ, R10, 0xff, RZ, 0xc0, !PT ;  /* 0x000000ff0aff7812 */ /* 0x000fc800078cc0ff */
[----:B------:R-:W-:Y:S01]  /*57e0*/  FSEL R129, R125, RZ, P6 ;  /* 0x000000ff7d817208 */ /* 0x000fe20003000000 */
[----:B------:R-:W-:Y:S01]  /*57f0*/  FFMA.FTZ R125, R15, R126, R105 ;  /* 0x0000007e0f7d7223 */ /* 0x000fe20000010069 */
[----:B------:R-:W-:Y:S02]  /*5800*/  LOP3.LUT P6, RZ, R9, 0xff00, RZ, 0xc0, !PT ;  /* 0x0000ff0009ff7812 */ /* 0x000fe400078cc0ff */
[----:B------:R-:W-:Y:S01]  /*5810*/  F2FP.BF16.F32.PACK_AB R128, R129, R128 ;  /* 0x000000808180723e */ /* 0x000fe200000010ff */
[----:B------:R-:W-:-:S03]  /*5820*/  FMUL.FTZ R126, R125, UR14 ;  /* 0x0000000e7d7e7c20 */ /* 0x000fc60008410000 */
[----:B------:R-:W-:Y:S02]  /*5830*/  PRMT R211, R128, 0x7632, R211 ;  /* 0x0000763280d37816 */ /* 0x000fe400000000d3 */
[----:B------:R-:W-:Y:S02]  /*5840*/  FSEL R130, R126, RZ, P6 ;  /* 0x000000ff7e827208 */ /* 0x000fe40003000000 */
[----:B------:R-:W-:Y:S02]  /*5850*/  LOP3.LUT P6, RZ, R10, 0xff00, RZ, 0xc0, !PT ;  /* 0x0000ff000aff7812 */ /* 0x000fe400078cc0ff */
[----:B------:R-:W-:Y:S02]  /*5860*/  PRMT R141, R128, 0x7610, R141 ;  /* 0x00007610808d7816 */ /* 0x000fe4000000008d */
[----:B------:R-:W-:Y:S01]  /*5870*/  FSEL R131, R126, RZ, P6 ;  /* 0x000000ff7e837208 */ /* 0x000fe20003000000 */
[----:B------:R-:W-:Y:S01]  /*5880*/  FFMA.FTZ R126, R15, R127, R106 ;  /* 0x0000007f0f7e7223 */ /* 0x000fe2000001006a */
[----:B------:R-:W-:-:S02]  /*5890*/  LOP3.LUT P6, RZ, R9, 0xff0000, RZ, 0xc0, !PT ;  /* 0x00ff000009ff7812 */ /* 0x000fc400078cc0ff */
[----:B------:R-:W-:Y:S01]  /*58a0*/  F2FP.BF16.F32.PACK_AB R130, R131, R130 ;  /* 0x000000828382723e */ /* 0x000fe200000010ff */
[----:B------:R-:W-:-:S03]  /*58b0*/  FMUL.FTZ R127, R126, UR14 ;  /* 0x0000000e7e7f7c20 */ /* 0x000fc60008410000 */
[----:B------:R-:W-:Y:S02]  /*58c0*/  PRMT R210, R130, 0x7632, R210 ;  /* 0x0000763282d27816 */ /* 0x000fe400000000d2 */
[----:B------:R-:W-:Y:S02]  /*58d0*/  FSEL R137, R127, RZ, P6 ;  /* 0x000000ff7f897208 */ /* 0x000fe40003000000 */
[----:B------:R-:W-:-:S04]  /*58e0*/  LOP3.LUT P6, RZ, R10, 0xff0000, RZ, 0xc0, !PT ;  /* 0x00ff00000aff7812 */ /* 0x000fc800078cc0ff */
[----:B------:R-:W-:Y:S01]  /*58f0*/  FSEL R138, R127, RZ, P6 ;  /* 0x000000ff7f8a7208 */ /* 0x000fe20003000000 */
[----:B------:R-:W-:Y:S01]  /*5900*/  FFMA.FTZ R127, R15, R140, R107 ;  /* 0x0000008c0f7f7223 */ /* 0x000fe2000001006b */
[----:B------:R-:W-:Y:S02]  /*5910*/  ISETP.GE.U32.AND P6, PT, R9, 0x1000000, PT ;  /* 0x010000000900780c */ /* 0x000fe40003fc6070 */
[----:B------:R-:W-:Y:S01]  /*5920*/  F2FP.BF16.F32.PACK_AB R137, R138, R137 ;  /* 0x000000898a89723e */ /* 0x000fe200000010ff */
[----:B------:R-:W-:-:S03]  /*5930*/  FMUL.FTZ R139, R127, UR14 ;  /* 0x0000000e7f8b7c20 */ /* 0x000fc60008410000 */
[----:B------:R-:W-:Y:S02]  /*5940*/  PRMT R209, R137, 0x7632, R209 ;  /* 0x0000763289d17816 */ /* 0x000fe400000000d1 */
[----:B------:R-:W-:Y:S02]  /*5950*/  FSEL R140, R139, RZ, P6 ;  /* 0x000000ff8b8c7208 */ /* 0x000fe40003000000 */
[----:B------:R-:W-:-:S04]  /*5960*/  ISETP.GE.U32.AND P6, PT, R10, 0x1000000, PT ;  /* 0x010000000a00780c */ /* 0x000fc80003fc6070 */
[----:B------:R-:W-:-:S04]  /*5970*/  FSEL R139, R139, RZ, P6 ;  /* 0x000000ff8b8b7208 */ /* 0x000fc80003000000 */
[----:B------:R-:W-:-:S04]  /*5980*/  F2FP.BF16.F32.PACK_AB R140, R139, R140 ;  /* 0x0000008c8b8c723e */ /* 0x000fc800000010ff */
[----:B------:R-:W-:Y:S01]  /*5990*/  PRMT R208, R140, 0x7632, R208 ;  /* 0x000076328cd07816 */ /* 0x000fe200000000d0 */
[----:B------:R-:W-:Y:S06]  /*59a0*/  BRA `(.L_x_2834) ;  /* 0x0000001000207947 */ /* 0x000fec0003800000 */
.L_x_2833:
[-CC-:B01----:R-:W-:Y:S01]  /*59b0*/  FFMA.FTZ R128, R190, R133.reuse, R132.reuse ;  /* 0x00000085be807223 */ /* 0x183fe20000010084 */
[----:B------:R-:W-:Y:S01]  /*59c0*/  LOP3.LUT P6, RZ, R9, 0xff00, RZ, 0xc0, !PT ;  /* 0x0000ff0009ff7812 */ /* 0x000fe200078cc0ff */
[-CC-:B------:R-:W-:Y:S01]  /*59d0*/  FFMA.FTZ R129, R153, R133.reuse, R132.reuse ;  /* 0x0000008599817223 */ /* 0x180fe20000010084 */
[----:B------:R-:W-:Y:S01]  /*59e0*/  FFMA.FTZ R140, R156, R133, R132 ;  /* 0x000000859c8c7223 */ /* 0x000fe20000010084 */
[----:B------:R-:W-:Y:S02]  /*59f0*/  FADD.FTZ R128, R151, -R128 ;  /* 0x8000008097807221 */ /* 0x000fe40000010000 */
[----:B------:R-:W-:Y:S01]  /*5a00*/  FADD.FTZ R129, R154, -R129 ;  /* 0x800000819a817221 */ /* 0x000fe20000010000 */
[----:B------:R-:W-:Y:S01]  /*5a10*/  FADD.FTZ R140, R155, -R140 ;  /* 0x8000008c9b8c7221 */ /* 0x000fe20000010000 */
[C---:B-----5:R-:W-:Y:S02]  /*5a20*/  FFMA.FTZ R128, R15.reuse, R128, R105 ;  /* 0x000000800f807223 */ /* 0x060fe40000010069 */
[C---:B------:R-:W-:Y:S01]  /*5a30*/  FFMA.FTZ R129, R15.reuse, R129, R106 ;  /* 0x000000810f817223 */ /* 0x040fe2000001006a */
[----:B------:R-:W-:Y:S01]  /*5a40*/  FFMA.FTZ R140, R15, R140, R107 ;  /* 0x0000008c0f8c7223 */ /* 0x000fe2000001006b */
[----:B------:R-:W-:-:S02]  /*5a50*/  FMUL.FTZ R128, R128, UR14 ;  /* 0x0000000e80807c20 */ /* 0x000fc40008410000 */
[----:B------:R-:W-:Y:S01]  /*5a60*/  FMUL.FTZ R129, R129, UR14 ;  /* 0x0000000e81817c20 */ /* 0x000fe20008410000 */
[----:B------:R-:W-:Y:S02]  /*5a70*/  FMUL.FTZ R140, R140, UR14 ;  /* 0x0000000e8c8c7c20 */ /* 0x000fe40008410000 */
[----:B------:R-:W-:Y:S02]  /*5a80*/  FSEL R130, R128, RZ, P6 ;  /* 0x000000ff80827208 */ /* 0x000fe40003000000 */
[----:B------:R-:W-:-:S04]  /*5a90*/  LOP3.LUT P6, RZ, R10, 0xff00, RZ, 0xc0, !PT ;  /* 0x0000ff000aff7812 */ /* 0x000fc800078cc0ff */
[----:B------:R-:W-:Y:S01]  /*5aa0*/  FSEL R131, R128, RZ, P6 ;  /* 0x000000ff80837208 */ /* 0x000fe20003000000 */
[----:B------:R-:W-:Y:S01]  /*5ab0*/  FFMA.FTZ R128, R191, R133, R132 ;  /* 0x00000085bf807223 */ /* 0x000fe20000010084 */
[----:B------:R-:W-:Y:S02]  /*5ac0*/  LOP3.LUT P6, RZ, R9, 0xff0000, RZ, 0xc0, !PT ;  /* 0x00ff000009ff7812 */ /* 0x000fe400078cc0ff */
[----:B------:R-:W-:Y:S01]  /*5ad0*/  F2FP.BF16.F32.PACK_AB R130, R131, R130 ;  /* 0x000000828382723e */ /* 0x000fe200000010ff */
[----:B------:R-:W-:Y:S01]  /*5ae0*/  FADD.FTZ R128, R189, -R128 ;  /* 0x80000080bd807221 */ /* 0x000fe20000010000 */
[----:B------:R-:W-:Y:S02]  /*5af0*/  FSEL R137, R129, RZ, P6 ;  /* 0x000000ff81897208 */ /* 0x000fe40003000000 */
[----:B------:R-:W-:Y:S01]  /*5b00*/  LOP3.LUT P6, RZ, R10, 0xff0000, RZ, 0xc0, !PT ;  /* 0x00ff00000aff7812 */ /* 0x000fe200078cc0ff */
[----:B------:R-:W-:Y:S01]  /*5b10*/  FFMA.FTZ R128, R15, R128, R104 ;  /* 0x000000800f807223 */ /* 0x000fe20000010068 */
[----:B------:R-:W-:-:S02]  /*5b20*/  PRMT R210, R130, 0x7632, R210 ;  /* 0x0000763282d27816 */ /* 0x000fc400000000d2 */
[----:B------:R-:W-:Y:S01]  /*5b30*/  FSEL R138, R129, RZ, P6 ;  /* 0x000000ff818a7208 */ /* 0x000fe20003000000 */
[----:B------:R-:W-:Y:S01]  /*5b40*/  FMUL.FTZ R128, R128, UR14 ;  /* 0x0000000e80807c20 */ /* 0x000fe20008410000 */
[----:B------:R-:W-:Y:S02]  /*5b50*/  LOP3.LUT P6, RZ, R9, 0xff, RZ, 0xc0, !PT ;  /* 0x000000ff09ff7812 */ /* 0x000fe400078cc0ff */
[----:B------:R-:W-:Y:S02]  /*5b60*/  F2FP.BF16.F32.PACK_AB R137, R138, R137 ;  /* 0x000000898a89723e */ /* 0x000fe400000010ff */
[----:B------:R-:W-:Y:S02]  /*5b70*/  FSEL R129, R128, RZ, P6 ;  /* 0x000000ff80817208 */ /* 0x000fe40003000000 */
[----:B------:R-:W-:Y:S02]  /*5b80*/  LOP3.LUT P6, RZ, R10, 0xff, RZ, 0xc0, !PT ;  /* 0x000000ff0aff7812 */ /* 0x000fe400078cc0ff */
[----:B------:R-:W-:-:S02]  /*5b90*/  PRMT R209, R137, 0x7632, R209 ;  /* 0x0000763289d17816 */ /* 0x000fc400000000d1 */
        /* <DEDUP_REMOVED lines=11> */
.L_x_2832:
[----:B01----:R-:W0:Y:S02]  /*5c50*/  LDC.64 R128, c[0x0][0x478] ;  /* 0x00011e00ff807b82 */ /* 0x003e240000000a00 */
[----:B0-----:R-:W-:-:S04]  /*5c60*/  ISETP.NE.U32.AND P5, PT, R128, RZ, PT ;  /* 0x000000ff8000720c */ /* 0x001fc80003fa5070 */
[----:B------:R-:W-:-:S13]  /*5c70*/  ISETP.NE.AND.EX P5, PT, R129, RZ, PT, P5 ;  /* 0x000000ff8100720c */ /* 0x000fda0003fa5350 */
[----:B------:R-:W-:Y:S05]  /*5c80*/  @!P5 BRA `(.L_x_2835) ;  /* 0x0000000000a8d947 */ /* 0x000fea0003800000 */
[-CC-:B------:R-:W-:Y:S01]  /*5c90*/  FFMA.FTZ R124, R191, R133.reuse, R132.reuse ;  /* 0x00000085bf7c7223 */ /* 0x180fe20000010084 */
[----:B------:R-:W-:Y:S01]  /*5ca0*/  LOP3.LUT P6, RZ, R9, 0xff, RZ, 0xc0, !PT ;  /* 0x000000ff09ff7812 */ /* 0x000fe200078cc0ff */
[-CC-:B------:R-:W-:Y:S01]  /*5cb0*/  FFMA.FTZ R126, R190, R133.reuse, R132.reuse ;  /* 0x00000085be7e7223 */ /* 0x180fe20000010084 */
[-C--:B------:R-:W-:Y:S01]  /*5cc0*/  FFMA.FTZ R127, R153, R133.reuse, R132 ;  /* 0x00000085997f7223 */ /* 0x080fe20000010084 */
[----:B------:R-:W-:Y:S01]  /*5cd0*/  FADD.FTZ R124, R189, -R124 ;  /* 0x8000007cbd7c7221 */ /* 0x000fe20000010000 */
[----:B------:R-:W-:Y:S01]  /*5ce0*/  FFMA.FTZ R140, R156, R133, R132 ;  /* 0x000000859c8c7223 */ /* 0x000fe20000010084 */
[----:B------:R-:W-:Y:S02]  /*5cf0*/  FADD.FTZ R126, R151, -R126 ;  /* 0x8000007e977e7221 */ /* 0x000fe40000010000 */
[----:B-----5:R-:W-:Y:S01]  /*5d00*/  FMUL.FTZ R124, R15, R124 ;  /* 0x0000007c0f7c7220 */ /* 0x020fe20000410000 */
[----:B------:R-:W-:-:S03]  /*5d10*/  FADD.FTZ R140, R155, -R140 ;  /* 0x8000008c9b8c7221 */ /* 0x000fc60000010000 */
[----:B------:R-:W-:-:S05]  /*5d20*/  FMUL.FTZ R125, R124, UR14 ;  /* 0x0000000e7c7d7c20 */ /* 0x000fca0008410000 */
[----:B------:R-:W-:Y:S02]  /*5d30*/  FSEL R128, R125, RZ, P6 ;  /* 0x000000ff7d807208 */ /* 0x000fe40003000000 */
[----:B------:R-:W-:-:S04]  /*5d40*/  LOP3.LUT P6, RZ, R10, 0xff, RZ, 0xc0, !PT ;  /* 0x000000ff0aff7812 */ /* 0x000fc800078cc0ff */
[----:B------:R-:W-:Y:S01]  /*5d50*/  FSEL R129, R125, RZ, P6 ;  /* 0x000000ff7d817208 */ /* 0x000fe20003000000 */
[----:B------:R-:W-:Y:S01]  /*5d60*/  FMUL.FTZ R125, R15, R126 ;  /* 0x0000007e0f7d7220 */ /* 0x000fe20000410000 */
        /* <DEDUP_REMOVED lines=8> */
[----:B------:R-:W-:Y:S01]  /*5df0*/  FADD.FTZ R126, R154, -R127 ;  /* 0x8000007f9a7e7221 */ /* 0x000fe20000010000 */
[----:B------:R-:W-:-:S02]  /*5e00*/  LOP3.LUT P6, RZ, R9, 0xff0000, RZ, 0xc0, !PT ;  /* 0x00ff000009ff7812 */ /* 0x000fc400078cc0ff */
[----:B------:R-:W-:Y:S01]  /*5e10*/  F2FP.BF16.F32.PACK_AB R130, R131, R130 ;  /* 0x000000828382723e */ /* 0x000fe200000010ff */
[----:B------:R-:W-:-:S03]  /*5e20*/  FMUL.FTZ R126, R15, R126 ;  /* 0x0000007e0f7e7220 */ /* 0x000fc60000410000 */
[----:B------:R-:W-:Y:S01]  /*5e30*/  PRMT R210, R130, 0x7632, R210 ;  /* 0x0000763282d27816 */ /* 0x000fe200000000d2 */
[----:B------:R-:W-:-:S05]  /*5e40*/  FMUL.FTZ R127, R126, UR14 ;  /* 0x0000000e7e7f7c20 */ /* 0x000fca0008410000 */
[----:B------:R-:W-:Y:S02]  /*5e50*/  FSEL R137, R127, RZ, P6 ;  /* 0x000000ff7f897208 */ /* 0x000fe40003000000 */
[----:B------:R-:W-:-:S04]  /*5e60*/  LOP3.LUT P6, RZ, R10, 0xff0000, RZ, 0xc0, !PT ;  /* 0x00ff00000aff7812 */ /* 0x000fc800078cc0ff */
[----:B------:R-:W-:Y:S01]  /*5e70*/  FSEL R138, R127, RZ, P6 ;  /* 0x000000ff7f8a7208 */ /* 0x000fe20003000000 */
[----:B------:R-:W-:Y:S01]  /*5e80*/  FMUL.FTZ R127, R15, R140 ;  /* 0x0000008c0f7f7220 */ /* 0x000fe20000410000 */
        /* <DEDUP_REMOVED lines=10> */
.L_x_2835:
        /* <DEDUP_REMOVED lines=42> */
.L_x_2831:
[----:B------:R-:W-:-:S04]  /*61d0*/  UISETP.NE.U32.AND UP2, UPT, UR16, URZ, UPT ;  /* 0x000000ff1000728c */ /* 0x000fc8000bf45070 */
[----:B------:R-:W-:-:S09]  /*61e0*/  UISETP.NE.AND.EX UP2, UPT, UR17, URZ, UPT, UP2 ;  /* 0x000000ff1100728c */ /* 0x000fd2000bf45320 */
[----:B------:R-:W-:Y:S05]  /*61f0*/  BRA.U !UP2, `(.L_x_2836) ;  /* 0x000000050a087547 */ /* 0x000fea000b800000 */
[----:B01----:R-:W0:Y:S02]  /*6200*/  LDC.64 R128, c[0x0][0x478] ;  /* 0x00011e00ff807b82 */ /* 0x003e240000000a00 */
[----:B0-----:R-:W-:-:S04]  /*6210*/  ISETP.NE.U32.AND P5, PT, R128, RZ, PT ;  /* 0x000000ff8000720c */ /* 0x001fc80003fa5070 */
[----:B------:R-:W-:-:S13]  /*6220*/  ISETP.NE.AND.EX P5, PT, R129, RZ, PT, P5 ;  /* 0x000000ff8100720c */ /* 0x000fda0003fa5350 */
[----:B------:R-:W-:Y:S05]  /*6230*/  @!P5 BRA `(.L_x_2837) ;  /* 0x00000000007cd947 */ /* 0x000fea0003800000 */
[-CC-:B------:R-:W-:Y:S01]  /*6240*/  FFMA.FTZ R124, R191, R133.reuse, R132.reuse ;  /* 0x00000085bf7c7223 */ /* 0x180fe20000010084 */
[-CC-:B------:R-:W-:Y:S01]  /*6250*/  FFMA.FTZ R126, R190, R133.reuse, R132.reuse ;  /* 0x00000085be7e7223 */ /* 0x180fe20000010084 */
[----:B------:R-:W-:Y:S01]  /*6260*/  LOP3.LUT P6, RZ, R9, 0xff, RZ, 0xc0, !PT ;  /* 0x000000ff09ff7812 */ /* 0x000fe200078cc0ff */
[-C--:B------:R-:W-:Y:S01]  /*6270*/  FFMA.FTZ R127, R153, R133.reuse, R132 ;  /* 0x00000085997f7223 */ /* 0x080fe20000010084 */
[----:B------:R-:W-:Y:S01]  /*6280*/  FADD.FTZ R124, R189, -R124 ;  /* 0x8000007cbd7c7221 */ /* 0x000fe20000010000 */
[----:B------:R-:W-:Y:S01]  /*6290*/  FADD.FTZ R126, R151, -R126 ;  /* 0x8000007e977e7221 */ /* 0x000fe20000010000 */
[----:B------:R-:W-:Y:S01]  /*62a0*/  FFMA.FTZ R138, R156, R133, R132 ;  /* 0x000000859c8a7223 */ /* 0x000fe20000010084 */
[----:B------:R-:W-:Y:S01]  /*62b0*/  FADD.FTZ R127, R154, -R127 ;  /* 0x8000007f9a7f7221 */ /* 0x000fe20000010000 */
[----:B-----5:R-:W-:Y:S02]  /*62c0*/  FFMA.FTZ R124, R15, R124, R104 ;  /* 0x0000007c0f7c7223 */ /* 0x020fe40000010068 */
[----:B------:R-:W-:-:S02]  /*62d0*/  FADD.FTZ R138, R155, -R138 ;  /* 0x8000008a9b8a7221 */ /* 0x000fc40000010000 */
[----:B------:R-:W-:-:S05]  /*62e0*/  FMUL.FTZ R125, R124, UR14 ;  /* 0x0000000e7c7d7c20 */ /* 0x000fca0008410000 */
[----:B------:R-:W-:Y:S01]  /*62f0*/  FSEL R128, R125, RZ, P6 ;  /* 0x000000ff7d807208 */ /* 0x000fe20003000000 */
[----:B------:R-:W-:Y:S01]  /*6300*/  FFMA.FTZ R125, R15, R126, R105 ;  /* 0x0000007e0f7d7223 */ /* 0x000fe20000010069 */
[----:B------:R-:W-:-:S03]  /*6310*/  LOP3.LUT P6, RZ, R9, 0xff00, RZ, 0xc0, !PT ;  /* 0x0000ff0009ff7812 */ /* 0x000fc600078cc0ff */
[----:B------:R-:W-:-:S05]  /*6320*/  FMUL.FTZ R126, R125, UR14 ;  /* 0x0000000e7d7e7c20 */ /* 0x000fca0008410000 */
[----:B------:R-:W-:Y:S01]  /*6330*/  FSEL R129, R126, RZ, P6 ;  /* 0x000000ff7e817208 */ /* 0x000fe20003000000 */
[----:B------:R-:W-:Y:S01]  /*6340*/  FFMA.FTZ R126, R15, R127, R106 ;  /* 0x0000007f0f7e7223 */ /* 0x000fe2000001006a */
[----:B------:R-:W-:Y:S02]  /*6350*/  LOP3.LUT P6, RZ, R9, 0xff0000, RZ, 0xc0, !PT ;  /* 0x00ff000009ff7812 */ /* 0x000fe400078cc0ff */
[----:B------:R-:W-:Y:S01]  /*6360*/  F2FP.BF16.F32.PACK_AB R128, R129, R128 ;  /* 0x000000808180723e */ /* 0x000fe200000010ff */
[----:B------:R-:W-:-:S03]  /*6370*/  FMUL.FTZ R127, R126, UR14 ;  /* 0x0000000e7e7f7c20 */ /* 0x000fc60008410000 */
[----:B------:R-:W-:Y:S02]  /*6380*/  PRMT R141, R128, 0x7610, R141 ;  /* 0x00007610808d7816 */ /* 0x000fe4000000008d */
[----:B------:R-:W-:Y:S01]  /*6390*/  FSEL R130, R127, RZ, P6 ;  /* 0x000000ff7f827208 */ /* 0x000fe20003000000 */
[----:B------:R-:W-:Y:S01]  /*63a0*/  FFMA.FTZ R127, R15, R138, R107 ;  /* 0x0000008a0f7f7223 */ /* 0x000fe2000001006b */
[----:B------:R-:W-:-:S03]  /*63b0*/  ISETP.GE.U32.AND P6, PT, R9, 0x1000000, PT ;  /* 0x010000000900780c */ /* 0x000fc60003fc6070 */
[----:B------:R-:W-:-:S05]  /*63c0*/  FMUL.FTZ R131, R127, UR14 ;  /* 0x0000000e7f837c20 */ /* 0x000fca0008410000 */
[----:B------:R-:W-:-:S04]  /*63d0*/  FSEL R131, R131, RZ, P6 ;  /* 0x000000ff83837208 */ /* 0x000fc80003000000 */
[----:B------:R-:W-:Y:S02]  /*63e0*/  F2FP.BF16.F32.PACK_AB R131, R131, R130 ;  /* 0x000000828383723e */ /* 0x000fe400000010ff */
[----:B------:R-:W-:Y:S02]  /*63f0*/  PRMT R130, R128, 0x7632, R130 ;  /* 0x0000763280827816 */ /* 0x000fe40000000082 */
[C---:B------:R-:W-:Y:S02]  /*6400*/  PRMT R140, R131.reuse, 0x7632, R140 ;  /* 0x00007632838c7816 */ /* 0x040fe4000000008c */
[----:B------:R-:W-:Y:S01]  /*6410*/  PRMT R137, R131, 0x7610, R137 ;  /* 0x0000761083897816 */ /* 0x000fe20000000089 */
[----:B------:R-:W-:Y:S06]  /*6420*/  BRA `(.L_x_2834) ;  /* 0x0000000400807947 */ /* 0x000fec0003800000 */
.L_x_2837:
        /* <DEDUP_REMOVED lines=21> */
[----:B------:R-:W-:Y:S01]  /*6580*/  ISETP.GE.U32.AND P6, PT, R9, 0x1000000, PT ;  /* 0x010000000900780c */ /* 0x000fe20003fc6070 */
[----:B------:R-:W-:Y:S01]  /*6590*/  FFMA.FTZ R130, R15, R130, R107 ;  /* 0x000000820f827223 */ /* 0x000fe2000001006b */
[----:B------:R-:W-:-:S03]  /*65a0*/  PRMT R141, R128, 0x7610, R141 ;  /* 0x00007610808d7816 */ /* 0x000fc6000000008d */
[----:B------:R-:W-:-:S05]  /*65b0*/  FMUL.FTZ R130, R130, UR14 ;  /* 0x0000000e82827c20 */ /* 0x000fca0008410000 */
[----:B------:R-:W-:-:S04]  /*65c0*/  FSEL R130, R130, RZ, P6 ;  /* 0x000000ff82827208 */ /* 0x000fc80003000000 */
[----:B------:R-:W-:Y:S02]  /*65d0*/  F2FP.BF16.F32.PACK_AB R131, R130, R131 ;  /* 0x000000838283723e */ /* 0x000fe400000010ff */
[----:B------:R-:W-:Y:S02]  /*65e0*/  PRMT R130, R128, 0x7632, R130 ;  /* 0x0000763280827816 */ /* 0x000fe40000000082 */
[C---:B------:R-:W-:Y:S02]  /*65f0*/  PRMT R140, R131.reuse, 0x7632, R140 ;  /* 0x00007632838c7816 */ /* 0x040fe4000000008c */
[----:B------:R-:W-:Y:S01]  /*6600*/  PRMT R137, R131, 0x7610, R137 ;  /* 0x0000761083897816 */ /* 0x000fe20000000089 */
[----:B------:R-:W-:Y:S06]  /*6610*/  BRA `(.L_x_2834) ;  /* 0x0000000400047947 */ /* 0x000fec0003800000 */
.L_x_2836:
        /* <DEDUP_REMOVED lines=10> */
[----:B------:R-:W-:Y:S02]  /*66c0*/  FFMA.FTZ R138, R156, R133, R132 ;  /* 0x000000859c8a7223 */ /* 0x000fe40000010084 */
[----:B-----5:R-:W-:Y:S02]  /*66d0*/  FMUL.FTZ R124, R15, R124 ;  /* 0x0000007c0f7c7220 */ /* 0x020fe40000410000 */
[----:B------:R-:W-:-:S02]  /*66e0*/  FADD.FTZ R138, R155, -R138 ;  /* 0x8000008a9b8a7221 */ /* 0x000fc40000010000 */
[----:B------:R-:W-:-:S05]  /*66f0*/  FMUL.FTZ R125, R124, UR14 ;  /* 0x0000000e7c7d7c20 */ /* 0x000fca0008410000 */
[----:B------:R-:W-:Y:S01]  /*6700*/  FSEL R128, R125, RZ, P6 ;  /* 0x000000ff7d807208 */ /* 0x000fe20003000000 */
[----:B------:R-:W-:Y:S01]  /*6710*/  FMUL.FTZ R125, R15, R126 ;  /* 0x0000007e0f7d7220 */ /* 0x000fe20000410000 */
[----:B------:R-:W-:-:S03]  /*6720*/  LOP3.LUT P6, RZ, R9, 0xff00, RZ, 0xc0, !PT ;  /* 0x0000ff0009ff7812 */ /* 0x000fc600078cc0ff */
[----:B------:R-:W-:-:S05]  /*6730*/  FMUL.FTZ R126, R125, UR14 ;  /* 0x0000000e7d7e7c20 */ /* 0x000fca0008410000 */
[----:B------:R-:W-:Y:S01]  /*6740*/  FSEL R129, R126, RZ, P6 ;  /* 0x000000ff7e817208 */ /* 0x000fe20003000000 */
[----:B------:R-:W-:Y:S01]  /*6750*/  FADD.FTZ R126, R154, -R127 ;  /* 0x8000007f9a7e7221 */ /* 0x000fe20000010000 */
[----:B------:R-:W-:Y:S02]  /*6760*/  LOP3.LUT P6, RZ, R9, 0xff0000, RZ, 0xc0, !PT ;  /* 0x00ff000009ff7812 */ /* 0x000fe400078cc0ff */
[----:B------:R-:W-:Y:S01]  /*6770*/  F2FP.BF16.F32.PACK_AB R128, R129, R128 ;  /* 0x000000808180723e */ /* 0x000fe200000010ff */
[----:B------:R-:W-:-:S03]  /*6780*/  FMUL.FTZ R126, R15, R126 ;  /* 0x0000007e0f7e7220 */ /* 0x000fc60000410000 */
[----:B------:R-:W-:Y:S01]  /*6790*/  PRMT R141, R128, 0x7610, R141 ;  /* 0x00007610808d7816 */ /* 0x000fe2000000008d */
[----:B------:R-:W-:-:S05]  /*67a0*/  FMUL.FTZ R127, R126, UR14 ;  /* 0x0000000e7e7f7c20 */ /* 0x000fca0008410000 */
[----:B------:R-:W-:Y:S01]  /*67b0*/  FSEL R130, R127, RZ, P6 ;  /* 0x000000ff7f827208 */ /* 0x000fe20003000000 */
[----:B------:R-:W-:Y:S01]  /*67c0*/  FMUL.FTZ R127, R15, R138 ;  /* 0x0000008a0f7f7220 */ /* 0x000fe20000410000 */
        /* <DEDUP_REMOVED lines=8> */
.L_x_2838:
        /* <DEDUP_REMOVED lines=30> */
.L_x_2834:
        /* <DEDUP_REMOVED lines=20> */
.L_x_2839:
[----:B------:R-:W-:-:S07]  /*6b70*/  VIADD R16, R16, 0x100 ;  /* 0x0000010010107836 */ /* 0x000fce0000000000 */
.L_x_2830:
[----:B------:R-:W-:Y:S05]  /*6b80*/  BSYNC.RECONVERGENT B0 ;  /* 0x0000000000007941 */ /* 0x000fea0003800200 */
.L_x_2829:
        /* <DEDUP_REMOVED lines=15> */
[-CC-:B------:R-:W-:Y:S01]  /*6c80*/  FFMA.FTZ R127, R161, R133.reuse, R132.reuse ;  /* 0x00000085a17f7223 */ /* 0x180fe20000010084 */
        /* <DEDUP_REMOVED lines=38> */
.L_x_2844:
[-CC-:B01----:R-:W-:Y:S01]  /*6ef0*/  FFMA.FTZ R128, R160, R133.reuse, R132.reuse ;  /* 0x00000085a0807223 */ /* 0x183fe20000010084 */
        /* <DEDUP_REMOVED lines=14> */
[----:B------:R-:W-:Y:S02]  /*6fe0*/  FSEL R131, R128, RZ, P6 ;  /* 0x000000ff80837208 */ /* 0x000fe40003000000 */
[----:B------:R-:W-:Y:S02]  /*6ff0*/  LOP3.LUT P6, RZ, R7, 0xff0000, RZ, 0xc0, !PT ;  /* 0x00ff000007ff7812 */ /* 0x000fe400078cc0ff */
[----:B------:R-:W-:Y:S02]  /*7000*/  F2FP.BF16.F32.PACK_AB R130, R131, R130 ;  /* 0x000000828382723e */ /* 0x000fe400000010ff */
[----:B------:R-:W-:Y:S02]  /*7010*/  FSEL R137, R129, RZ, P6 ;  /* 0x000000ff81897208 */ /* 0x000fe40003000000 */
[----:B------:R-:W-:Y:S02]  /*7020*/  LOP3.LUT P6, RZ, R8, 0xff0000, RZ, 0xc0, !PT ;  /* 0x00ff000008ff7812 */ /* 0x000fe400078cc0ff */
[----:B------:R-:W-:-:S02]  /*7030*/  PRMT R210, R130, 0x7632, R210 ;  /* 0x0000763282d27816 */ /* 0x000fc400000000d2 */
        /* <DEDUP_REMOVED lines=21> */
.L_x_2843:
[----:B01----:R-:W0:Y:S02]  /*7190*/  LDC.64 R128, c[0x0][0x478] ;  /* 0x00011e00ff807b82 */ /* 0x003e240000000a00 */
[----:B0-----:R-:W-:-:S04]  /*71a0*/  ISETP.NE.U32.AND P5, PT, R128, RZ, PT ;  /* 0x000000ff8000720c */ /* 0x001fc80003fa5070 */
[----:B------:R-:W-:-:S13]  /*71b0*/  ISETP.NE.AND.EX P5, PT, R129, RZ, PT, P5 ;  /* 0x000000ff8100720c */ /* 0x000fda0003fa5350 */
[----:B------:R-:W-:Y:S05]  /*71c0*/  @!P5 BRA `(.L_x_2846) ;  /* 0x0000000000a8d947 */ /* 0x000fea0003800000 */
[-CC-:B------:R-:W-:Y:S01]  /*71d0*/  FFMA.FTZ R125, R157, R133.reuse, R132.reuse ;  /* 0x000000859d7d7223 */ /* 0x180fe20000010084 */
[----:B------:R-:W-:Y:S01]  /*71e0*/  LOP3.LUT P6, RZ, R7, 0xff, RZ, 0xc0, !PT ;  /* 0x000000ff07ff7812 */ /* 0x000fe200078cc0ff */
[-CC-:B------:R-:W-:Y:S01]  /*71f0*/  FFMA.FTZ R126, R160, R133.reuse, R132.reuse ;  /* 0x00000085a07e7223 */ /* 0x180fe20000010084 */
[-CC-:B------:R-:W-:Y:S01]  /*7200*/  FFMA.FTZ R127, R161, R133.reuse, R132.reuse ;  /* 0x00000085a17f7223 */ /* 0x180fe20000010084 */
        /* <DEDUP_REMOVED lines=38> */
.L_x_2846:
        /* <DEDUP_REMOVED lines=42> */
.L_x_2842:
        /* <DEDUP_REMOVED lines=38> */
.L_x_2848:
        /* <DEDUP_REMOVED lines=8> */
[C---:B-----5:R-:W-:Y:S01]  /*79f0*/  FFMA.FTZ R129, R15.reuse, R129, R108 ;  /* 0x000000810f817223 */ /* 0x060fe2000001006c */
[C---:B------:R-:W-:Y:S01]  /*7a00*/  FFMA.FTZ R128, R15.reuse, R128, R109 ;  /* 0x000000800f807223 */ /* 0x040fe2000001006d */
[----:B------:R-:W-:Y:S01]  /*7a10*/  FFMA.FTZ R131, R15, R131, R110 ;  /* 0x000000830f837223 */ /* 0x000fe2000001006e */
[----:B------:R-:W-:Y:S01]  /*7a20*/  FADD.FTZ R130, R163, -R130 ;  /* 0x80000082a3827221 */ /* 0x000fe20000010000 */
[----:B------:R-:W-:Y:S01]  /*7a30*/  FMUL.FTZ R129, R129, UR14 ;  /* 0x0000000e81817c20 */ /* 0x000fe20008410000 */
[----:B------:R-:W-:Y:S01]  /*7a40*/  FMUL.FTZ R128, R128, UR14 ;  /* 0x0000000e80807c20 */ /* 0x000fe20008410000 */
[----:B------:R-:W-:Y:S01]  /*7a50*/  FMUL.FTZ R131, R131, UR14 ;  /* 0x0000000e83837c20 */ /* 0x000fe20008410000 */
[----:B------:R-:W-:-:S02]  /*7a60*/  FFMA.FTZ R130, R15, R130, R111 ;  /* 0x000000820f827223 */ /* 0x000fc4000001006f */
[----:B------:R-:W-:Y:S02]  /*7a70*/  FSEL R129, R129, RZ, P6 ;  /* 0x000000ff81817208 */ /* 0x000fe40003000000 */
[----:B------:R-:W-:Y:S01]  /*7a80*/  LOP3.LUT P6, RZ, R7, 0xff00, RZ, 0xc0, !PT ;  /* 0x0000ff0007ff7812 */ /* 0x000fe200078cc0ff */
[----:B------:R-:W-:-:S03]  /*7a90*/  FMUL.FTZ R130, R130, UR14 ;  /* 0x0000000e82827c20 */ /* 0x000fc60008410000 */
        /* <DEDUP_REMOVED lines=12> */
.L_x_2847:
        /* <DEDUP_REMOVED lines=35> */
.L_x_2849:
        /* <DEDUP_REMOVED lines=30> */
.L_x_2845:
        /* <DEDUP_REMOVED lines=20> */
.L_x_2850:
[----:B------:R-:W-:-:S07]  /*80b0*/  VIADD R16, R16, 0x100 ;  /* 0x0000010010107836 */ /* 0x000fce0000000000 */
.L_x_2841:
[----:B------:R-:W-:Y:S05]  /*80c0*/  BSYNC.RECONVERGENT B0 ;  /* 0x0000000000007941 */ /* 0x000fea0003800200 */
.L_x_2840:
        /* <DEDUP_REMOVED lines=54> */
.L_x_2855:
        /* <DEDUP_REMOVED lines=42> */
.L_x_2854:
        /* <DEDUP_REMOVED lines=46> */
.L_x_2857:
        /* <DEDUP_REMOVED lines=42> */
.L_x_2853:
        /* <DEDUP_REMOVED lines=38> */
.L_x_2859:
        /* <DEDUP_REMOVED lines=31> */
.L_x_2858:
        /* <DEDUP_REMOVED lines=35> */
.L_x_2860:
        /* <DEDUP_REMOVED lines=30> */
.L_x_2856:
        /* <DEDUP_REMOVED lines=20> */
.L_x_2861:
[----:B------:R-:W-:-:S07]  /*95f0*/  VIADD R16, R16, 0x100 ;  /* 0x0000010010107836 */ /* 0x000fce0000000000 */
.L_x_2852:
[----:B------:R-:W-:Y:S05]  /*9600*/  BSYNC.RECONVERGENT B0 ;  /* 0x0000000000007941 */ /* 0x000fea0003800200 */
.L_x_2851:
        /* <DEDUP_REMOVED lines=54> */
.L_x_2866:
        /* <DEDUP_REMOVED lines=42> */
.L_x_2865:
        /* <DEDUP_REMOVED lines=46> */
.L_x_2868:
        /* <DEDUP_REMOVED lines=42> */
.L_x_2864:
        /* <DEDUP_REMOVED lines=38> */
.L_x_2870:
        /* <DEDUP_REMOVED lines=31> */
.L_x_2869:
        /* <DEDUP_REMOVED lines=35> */
.L_x_2871:
        /* <DEDUP_REMOVED lines=30> */
.L_x_2867:
        /* <DEDUP_REMOVED lines=20> */
.L_x_2872:
[----:B------:R-:W-:-:S07]  /*ab30*/  VIADD R16, R16, 0x100 ;  /* 0x0000010010107836 */ /* 0x000fce0000000000 */
.L_x_2863:
[----:B------:R-:W-:Y:S05]  /*ab40*/  BSYNC.RECONVERGENT B0 ;  /* 0x0000000000007941 */ /* 0x000fea0003800200 */
.L_x_2862:
        /* <DEDUP_REMOVED lines=14> */
[----:B------:R-:W-:Y:S01]  /*ac30*/  ISETP.GE.U32.AND P6, PT, R2, 0x1000000, PT ;  /* 0x010000000200780c */ /* 0x000fe20003fc6070 */
        /* <DEDUP_REMOVED lines=10> */
[----:B------:R-:W-:-:S04]  /*ace0*/  ISETP.GE.U32.AND P6, PT, R0, 0x1000000, PT ;  /* 0x010000000000780c */ /* 0x000fc80003fc6070 */
[----:B------:R-:W-:Y:S01]  /*acf0*/  FSEL R138, R124, RZ, P6 ;  /* 0x000000ff7c8a7208 */ /* 0x000fe20003000000 */
[----:B------:R-:W-:Y:S01]  /*ad00*/  FFMA.FTZ R124, R15, R125, R120 ;  /* 0x0000007d0f7c7223 */ /* 0x000fe20000010078 */
[----:B------:R-:W-:Y:S02]  /*ad10*/  LOP3.LUT P6, RZ, R2, 0xff, RZ, 0xc0, !PT ;  /* 0x000000ff02ff7812 */ /* 0x000fe400078cc0ff */
[----:B------:R-:W-:Y:S01]  /*ad20*/  F2FP.BF16.F32.PACK_AB R138, R138, R137 ;  /* 0x000000898a8a723e */ /* 0x000fe200000010ff */
[----:B------:R-:W-:-:S03]  /*ad30*/  FMUL.FTZ R125, R124, UR14 ;  /* 0x0000000e7c7d7c20 */ /* 0x000fc60008410000 */
[----:B------:R-:W-:Y:S02]  /*ad40*/  PRMT R208, R138, 0x7632, R208 ;  /* 0x000076328ad07816 */ /* 0x000fe400000000d0 */
        /* <DEDUP_REMOVED lines=19> */
[----:B------:R-:W-:-:S04]  /*ae80*/  FSEL R15, R15, RZ, P6 ;  /* 0x000000ff0f0f7208 */ /* 0x000fc80003000000 */
[----:B------:R-:W-:Y:S02]  /*ae90*/  F2FP.BF16.F32.PACK_AB R132, R15, R132 ;  /* 0x000000840f84723e */ /* 0x000fe400000010ff */
[----:B------:R-:W-:Y:S02]  /*aea0*/  PRMT R15, R130, 0x7610, R15 ;  /* 0x00007610820f7816 */ /* 0x000fe4000000000f */
[C---:B------:R-:W-:Y:S02]  /*aeb0*/  PRMT R209, R132.reuse, 0x7632, R209 ;  /* 0x0000763284d17816 */ /* 0x040fe400000000d1 */
[----:B------:R-:W-:Y:S01]  /*aec0*/  PRMT R137, R132, 0x7610, R137 ;  /* 0x0000761084897816 */ /* 0x000fe20000000089 */
[----:B------:R-:W-:Y:S06]  /*aed0*/  BRA `(.L_x_2878) ;  /* 0x0000001000387947 */ /* 0x000fec0003800000 */
.L_x_2877:
[-CC-:B01----:R-:W-:Y:S01]  /*aee0*/  FFMA.FTZ R128, R184, R133.reuse, R132.reuse ;  /* 0x00000085b8807223 */ /* 0x183fe20000010084 */
[----:B------:R-:W-:Y:S01]  /*aef0*/  FFMA.FTZ R129, R185, R133, R132 ;  /* 0x00000085b9817223 */ /* 0x000fe20000010084 */
[----:B------:R-:W-:Y:S02]  /*af00*/  LOP3.LUT P6, RZ, R2, 0xff00, RZ, 0xc0, !PT ;  /* 0x0000ff0002ff7812 */ /* 0x000fe400078cc0ff */
[----:B------:R-:W-:Y:S01]  /*af10*/  FADD.FTZ R128, R183, -R128 ;  /* 0x80000080b7807221 */ /* 0x000fe20000010000 */
[----:B------:R-:W-:-:S03]  /*af20*/  FADD.FTZ R129, R186, -R129 ;  /* 0x80000081ba817221 */ /* 0x000fc60000010000 */
[C---:B-----5:R-:W-:Y:S01]  /*af30*/  FFMA.FTZ R128, R15.reuse, R128, R121 ;  /* 0x000000800f807223 */ /* 0x060fe20000010079 */
[----:B------:R-:W-:-:S03]  /*af40*/  FFMA.FTZ R129, R15, R129, R122 ;  /* 0x000000810f817223 */ /* 0x000fc6000001007a */
[----:B------:R-:W-:Y:S01]  /*af50*/  FMUL.FTZ R128, R128, UR14 ;  /* 0x0000000e80807c20 */ /* 0x000fe20008410000 */
[----:B------:R-:W-:-:S04]  /*af60*/  FMUL.FTZ R129, R129, UR14 ;  /* 0x0000000e81817c20 */ /* 0x000fc80008410000 */
        /* <DEDUP_REMOVED lines=16> */
[----:B------:R-:W-:Y:S01]  /*b070*/  FFMA.FTZ R132, R15, R132, R123 ;  /* 0x000000840f847223 */ /* 0x000fe2000001007b */
[----:B------:R-:W-:-:S02]  /*b080*/  PRMT R209, R137, 0x7632, R209 ;  /* 0x0000763289d17816 */ /* 0x000fc400000000d1 */
[----:B------:R-:W-:Y:S01]  /*b090*/  FMUL.FTZ R129, R129, UR14 ;  /* 0x0000000e81817c20 */ /* 0x000fe20008410000 */
[----:B------:R-:W-:-:S04]  /*b0a0*/  FMUL.FTZ R132, R132, UR14 ;  /* 0x0000000e84847c20 */ /* 0x000fc80008410000 */
        /* <DEDUP_REMOVED lines=15> */
.L_x_2876:
[----:B01----:R-:W0:Y:S02]  /*b1a0*/  LDC.64 R128, c[0x0][0x478] ;  /* 0x00011e00ff807b82 */ /* 0x003e240000000a00 */
[----:B0-----:R-:W-:-:S04]  /*b1b0*/  ISETP.NE.U32.AND P5, PT, R128, RZ, PT ;  /* 0x000000ff8000720c */ /* 0x001fc80003fa5070 */
[----:B------:R-:W-:-:S13]  /*b1c0*/  ISETP.NE.AND.EX P5, PT, R129, RZ, PT, P5 ;  /* 0x000000ff8100720c */ /* 0x000fda0003fa5350 */
[----:B------:R-:W-:Y:S05]  /*b1d0*/  @!P5 BRA `(.L_x_2879) ;  /* 0x0000000000b0d947 */ /* 0x000fea0003800000 */
[-CC-:B------:R-:W-:Y:S01]  /*b1e0*/  FFMA.FTZ R124, R188, R133.reuse, R132.reuse ;  /* 0x00000085bc7c7223 */ /* 0x180fe20000010084 */
[----:B------:R-:W-:Y:S01]  /*b1f0*/  ISETP.GE.U32.AND P6, PT, R2, 0x1000000, PT ;  /* 0x010000000200780c */ /* 0x000fe20003fc6070 */
[-CC-:B------:R-:W-:Y:S01]  /*b200*/  FFMA.FTZ R125, R181, R133.reuse, R132.reuse ;  /* 0x00000085b57d7223 */ /* 0x180fe20000010084 */
[-C--:B------:R-:W-:Y:S01]  /*b210*/  FFMA.FTZ R126, R184, R133.reuse, R132 ;  /* 0x00000085b87e7223 */ /* 0x080fe20000010084 */
[----:B------:R-:W-:Y:S01]  /*b220*/  FADD.FTZ R124, R187, -R124 ;  /* 0x8000007cbb7c7221 */ /* 0x000fe20000010000 */
[----:B------:R-:W-:Y:S02]  /*b230*/  FFMA.FTZ R133, R185, R133, R132 ;  /* 0x00000085b9857223 */ /* 0x000fe40000010084 */
[----:B------:R-:W-:Y:S01]  /*b240*/  FADD.FTZ R126, R183, -R126 ;  /* 0x8000007eb77e7221 */ /* 0x000fe20000010000 */
[----:B-----5:R-:W-:-:S04]  /*b250*/  FMUL.FTZ R127, R15, R124 ;  /* 0x0000007c0f7f7220 */ /* 0x020fc80000410000 */
[----:B------:R-:W-:-:S05]  /*b260*/  FMUL.FTZ R124, R127, UR14 ;  /* 0x0000000e7f7c7c20 */ /* 0x000fca0008410000 */
        /* <DEDUP_REMOVED lines=35> */
.L_x_2879:
        /* <DEDUP_REMOVED lines=9> */
[----:B------:R-:W-:Y:S01]  /*b530*/  FADD.FTZ R128, R186, -R129 ;  /* 0x80000081ba807221 */ /* 0x000fe20000010000 */
[----:B------:R-:W-:Y:S01]  /*b540*/  LOP3.LUT P6, RZ, R2, 0xff0000, RZ, 0xc0, !PT ;  /* 0x00ff000002ff7812 */ /* 0x000fe200078cc0ff */
[-CC-:B------:R-:W-:Y:S01]  /*b550*/  FFMA.FTZ R129, R181, R133.reuse, R132.reuse ;  /* 0x00000085b5817223 */ /* 0x180fe20000010084 */
[----:B------:R-:W-:Y:S01]  /*b560*/  FFMA.FTZ R132, R188, R133, R132 ;  /* 0x00000085bc847223 */ /* 0x000fe20000010084 */
[----:B------:R-:W-:Y:S01]  /*b570*/  FMUL.FTZ R128, R15, R128 ;  /* 0x000000800f807220 */ /* 0x000fe20000410000 */
[----:B------:R-:W-:Y:S02]  /*b580*/  F2FP.BF16.F32.PACK_AB R130, R131, R130 ;  /* 0x000000828382723e */ /* 0x000fe400000010ff */
[----:B------:R-:W-:Y:S01]  /*b590*/  FADD.FTZ R132, R187, -R132 ;  /* 0x80000084bb847221 */ /* 0x000fe20000010000 */
[----:B------:R-:W-:Y:S01]  /*b5a0*/  FMUL.FTZ R128, R128, UR14 ;  /* 0x0000000e80807c20 */ /* 0x000fe20008410000 */
[----:B------:R-:W-:-:S02]  /*b5b0*/  PRMT R210, R130, 0x7632, R210 ;  /* 0x0000763282d27816 */ /* 0x000fc400000000d2 */
[----:B------:R-:W-:Y:S02]  /*b5c0*/  FMUL.FTZ R132, R15, R132 ;  /* 0x000000840f847220 */ /* 0x000fe40000410000 */
[----:B------:R-:W-:Y:S02]  /*b5d0*/  FSEL R137, R128, RZ, P6 ;  /* 0x000000ff80897208 */ /* 0x000fe40003000000 */
[----:B------:R-:W-:Y:S01]  /*b5e0*/  LOP3.LUT P6, RZ, R0, 0xff0000, RZ, 0xc0, !PT ;  /* 0x00ff000000ff7812 */ /* 0x000fe200078cc0ff */
[----:B------:R-:W-:-:S03]  /*b5f0*/  FMUL.FTZ R132, R132, UR14 ;  /* 0x0000000e84847c20 */ /* 0x000fc60008410000 */
        /* <DEDUP_REMOVED lines=22> */
.L_x_2875:
        /* <DEDUP_REMOVED lines=38> */
.L_x_2881:
[-CC-:B------:R-:W-:Y:S01]  /*b9c0*/  FFMA.FTZ R128, R188, R133.reuse, R132.reuse ;  /* 0x00000085bc807223 */ /* 0x180fe20000010084 */
[----:B------:R-:W-:Y:S01]  /*b9d0*/  ISETP.GE.U32.AND P6, PT, R2, 0x1000000, PT ;  /* 0x010000000200780c */ /* 0x000fe20003fc6070 */
[----:B------:R-:W-:Y:S02]  /*b9e0*/  FFMA.FTZ R129, R181, R133, R132 ;  /* 0x00000085b5817223 */ /* 0x000fe40000010084 */
[----:B------:R-:W-:Y:S02]  /*b9f0*/  FADD.FTZ R128, R187, -R128 ;  /* 0x80000080bb807221 */ /* 0x000fe40000010000 */
[----:B------:R-:W-:Y:S02]  /*ba00*/  FADD.FTZ R129, R182, -R129 ;  /* 0x80000081b6817221 */ /* 0x000fe40000010000 */
[C---:B-----5:R-:W-:Y:S02]  /*ba10*/  FFMA.FTZ R128, R15.reuse, R128, R123 ;  /* 0x000000800f807223 */ /* 0x060fe4000001007b */
[----:B------:R-:W-:-:S02]  /*ba20*/  FFMA.FTZ R129, R15, R129, R120 ;  /* 0x000000810f817223 */ /* 0x000fc40000010078 */
[----:B------:R-:W-:Y:S02]  /*ba30*/  FMUL.FTZ R128, R128, UR14 ;  /* 0x0000000e80807c20 */ /* 0x000fe40008410000 */
[----:B------:R-:W-:-:S03]  /*ba40*/  FMUL.FTZ R129, R129, UR14 ;  /* 0x0000000e81817c20 */ /* 0x000fc60008410000 */
[----:B------:R-:W-:Y:S01]  /*ba50*/  FSEL R130, R128, RZ, P6 ;  /* 0x000000ff80827208 */ /* 0x000fe20003000000 */
[-CC-:B------:R-:W-:Y:S01]  /*ba60*/  FFMA.FTZ R128, R184, R133.reuse, R132.reuse ;  /* 0x00000085b8807223 */ /* 0x180fe20000010084 */
[----:B------:R-:W-:Y:S01]  /*ba70*/  FFMA.FTZ R133, R185, R133, R132 ;  /* 0x00000085b9857223 */ /* 0x000fe20000010084 */
[----:B------:R-:W-:Y:S02]  /*ba80*/  LOP3.LUT P6, RZ, R2, 0xff, RZ, 0xc0, !PT ;  /* 0x000000ff02ff7812 */ /* 0x000fe400078cc0ff */
[----:B------:R-:W-:Y:S01]  /*ba90*/  FADD.FTZ R128, R183, -R128 ;  /* 0x80000080b7807221 */ /* 0x000fe20000010000 */
[----:B------:R-:W-:Y:S01]  /*baa0*/  FADD.FTZ R133, R186, -R133 ;  /* 0x80000085ba857221 */ /* 0x000fe20000010000 */
[----:B------:R-:W-:Y:S02]  /*bab0*/  FSEL R129, R129, RZ, P6 ;  /* 0x000000ff81817208 */ /* 0x000fe40003000000 */
[C---:B------:R-:W-:Y:S01]  /*bac0*/  FFMA.FTZ R128, R15.reuse, R128, R121 ;  /* 0x000000800f807223 */ /* 0x040fe20000010079 */
[----:B------:R-:W-:Y:S01]  /*bad0*/  LOP3.LUT P6, RZ, R2, 0xff00, RZ, 0xc0, !PT ;  /* 0x0000ff0002ff7812 */ /* 0x000fe200078cc0ff */
[----:B------:R-:W-:-:S02]  /*bae0*/  FFMA.FTZ R133, R15, R133, R122 ;  /* 0x000000850f857223 */ /* 0x000fc4000001007a */
[----:B------:R-:W-:Y:S02]  /*baf0*/  FMUL.FTZ R128, R128, UR14 ;  /* 0x0000000e80807c20 */ /* 0x000fe40008410000 */
[----:B------:R-:W-:-:S03]  /*bb00*/  FMUL.FTZ R133, R133, UR14 ;  /* 0x0000000e85857c20 */ /* 0x000fc60008410000 */
[----:B------:R-:W-:Y:S02]  /*bb10*/  FSEL R128, R128, RZ, P6 ;  /* 0x000000ff80807208 */ /* 0x000fe40003000000 */
[----:B------:R-:W-:Y:S02]  /*bb20*/  LOP3.LUT P6, RZ, R2, 0xff0000, RZ, 0xc0, !PT ;  /* 0x00ff000002ff7812 */ /* 0x000fe400078cc0ff */
[----:B------:R-:W-:Y:S02]  /*bb30*/  F2FP.BF16.F32.PACK_AB R128, R128, R129 ;  /* 0x000000818080723e */ /* 0x000fe400000010ff */
[----:B------:R-:W-:Y:S02]  /*bb40*/  FSEL R133, R133, RZ, P6 ;  /* 0x000000ff85857208 */ /* 0x000fe40003000000 */
[----:B------:R-:W-:Y:S02]  /*bb50*/  PRMT R15, R128, 0x7632, R15 ;  /* 0x00007632800f7816 */ /* 0x000fe4000000000f */
[----:B------:R-:W-:-:S02]  /*bb60*/  F2FP.BF16.F32.PACK_AB R130, R130, R133 ;  /* 0x000000858282723e */ /* 0x000fc400000010ff */
[----:B------:R-:W-:Y:S02]  /*bb70*/  PRMT R139, R128, 0x7610, R139 ;  /* 0x00007610808b7816 */ /* 0x000fe4000000008b */
[C---:B------:R-:W-:Y:S02]  /*bb80*/  PRMT R138, R130.reuse, 0x7632, R138 ;  /* 0x00007632828a7816 */ /* 0x040fe4000000008a */
[----:B------:R-:W-:Y:S01]  /*bb90*/  PRMT R137, R130, 0x7610, R137 ;  /* 0x0000761082897816 */ /* 0x000fe20000000089 */
[----:B------:R-:W-:Y:S06]  /*bba0*/  BRA `(.L_x_2878) ;  /* 0x0000000400047947 */ /* 0x000fec0003800000 */
.L_x_2880:
        /* <DEDUP_REMOVED lines=35> */
.L_x_2882:
[-CC-:B------:R-:W-:Y:S01]  /*bde0*/  FFMA.FTZ R128, R188, R133.reuse, R132.reuse ;  /* 0x00000085bc807223 */ /* 0x180fe20000010084 */
[----:B------:R-:W-:Y:S01]  /*bdf0*/  ISETP.GE.U32.AND P6, PT, R2, 0x1000000, PT ;  /* 0x010000000200780c */ /* 0x000fe20003fc6070 */
[-CC-:B------:R-:W-:Y:S01]  /*be00*/  FFMA.FTZ R129, R181, R133.reuse, R132.reuse ;  /* 0x00000085b5817223 */ /* 0x180fe20000010084 */
[-C--:B------:R-:W-:Y:S01]  /*be10*/  FFMA.FTZ R130, R184, R133.reuse, R132 ;  /* 0x00000085b8827223 */ /* 0x080fe20000010084 */
[----:B------:R-:W-:Y:S01]  /*be20*/  FADD.FTZ R128, R187, -R128 ;  /* 0x80000080bb807221 */ /* 0x000fe20000010000 */
[----:B------:R-:W-:Y:S02]  /*be30*/  FFMA.FTZ R133, R185, R133, R132 ;  /* 0x00000085b9857223 */ /* 0x000fe40000010084 */
[----:B------:R-:W-:Y:S01]  /*be40*/  FADD.FTZ R130, R183, -R130 ;  /* 0x80000082b7827221 */ /* 0x000fe20000010000 */
[----:B-----5:R-:W-:-:S03]  /*be50*/  FMUL.FTZ R128, R15, R128 ;  /* 0x000000800f807220 */ /* 0x020fc60000410000 */
[----:B------:R-:W-:Y:S01]  /*be60*/  FMUL.FTZ R130, R15, R130 ;  /* 0x000000820f827220 */ /* 0x000fe20000410000 */
[----:B------:R-:W-:-:S03]  /*be70*/  FMUL.FTZ R128, R128, UR14 ;  /* 0x0000000e80807c20 */ /* 0x000fc60008410000 */
[----:B------:R-:W-:Y:S02]  /*be80*/  FMUL.FTZ R130, R130, UR14 ;  /* 0x0000000e82827c20 */ /* 0x000fe40008410000 */
[----:B------:R-:W-:Y:S01]  /*be90*/  FSEL R131, R128, RZ, P6 ;  /* 0x000000ff80837208 */ /* 0x000fe20003000000 */
[----:B------:R-:W-:Y:S01]  /*bea0*/  FADD.FTZ R128, R182, -R129 ;  /* 0x80000081b6807221 */ /* 0x000fe20000010000 */
[----:B------:R-:W-:-:S03]  /*beb0*/  LOP3.LUT P6, RZ, R2, 0xff, RZ, 0xc0, !PT ;  /* 0x000000ff02ff7812 */ /* 0x000fc600078cc0ff */
        /* <DEDUP_REMOVED lines=10> */
[----:B------:R-:W-:Y:S01]  /*bf60*/  FMUL.FTZ R130, R130, UR14 ;  /* 0x0000000e82827c20 */ /* 0x000fe20008410000 */
[----:B------:R-:W-:-:S04]  /*bf70*/  PRMT R139, R128, 0x7610, R139 ;  /* 0x00007610808b7816 */ /* 0x000fc8000000008b */
[----:B------:R-:W-:-:S04]  /*bf80*/  FSEL R130, R130, RZ, P6 ;  /* 0x000000ff82827208 */ /* 0x000fc80003000000 */
[----:B------:R-:W-:-:S04]  /*bf90*/  F2FP.BF16.F32.PACK_AB R130, R131, R130 ;  /* 0x000000828382723e */ /* 0x000fc800000010ff */
[C---:B------:R-:W-:Y:S02]  /*bfa0*/  PRMT R138, R130.reuse, 0x7632, R138 ;  /* 0x00007632828a7816 */ /* 0x040fe4000000008a */
[----:B------:R-:W-:-:S07]  /*bfb0*/  PRMT R137, R130, 0x7610, R137 ;  /* 0x0000761082897816 */ /* 0x000fce0000000089 */
.L_x_2878:
        /* <DEDUP_REMOVED lines=20> */
.L_x_2874:
[----:B------:R-:W-:Y:S05]  /*c100*/  BSYNC.RECONVERGENT B0 ;  /* 0x0000000000007941 */ /* 0x000fea0003800200 */
.L_x_2873:
[----:B------:R-:W-:Y:S01]  /*c110*/  ISETP.NE.AND P5, PT, R136, RZ, PT ;  /* 0x000000ff8800720c */ /* 0x000fe20003fa5270 */
[----:B------:R-:W-:-:S12]  /*c120*/  UPLOP3.LUT UP1, UPT, UPT, UPT, UP1, 0x40, 0x4 ;  /* 0x000000000004789c */ /* 0x000fd80003f2e810 */
[----:B------:R-:W-:Y:S05]  /*c130*/  @!P5 BRA `(.L_x_2883) ;  /* 0xffffff4400fcd947 */ /* 0x000fea000383ffff */
.L_x_2790:
        /* <DEDUP_REMOVED lines=12> */
[----:B------:R1:W-:Y:S03]  /*c200*/  @P6 STG.E.128 desc[UR10][R2.64], R64 ;  /* 0x0000004002006986 */ /* 0x0003e6000c101d0a */
[----:B------:R-:W-:Y:S01]  /*c210*/  @P6 VIADD R213, R213, 0x100 ;  /* 0x00000100d5d56836 */ /* 0x000fe20000000000 */
[----:B------:R1:W-:Y:S02]  /*c220*/  @P6 STG.E.128 desc[UR10][R4.64], R92 ;  /* 0x0000005c04006986 */ /* 0x0003e4000c101d0a */
[----:B------:R-:W3:Y:S01]  /*c230*/  LDC.64 R12, c[0x0][0x448] ;  /* 0x00011200ff0c7b82 */ /* 0x000ee20000000a00 */
[----:B--2---:R-:W-:-:S05]  /*c240*/  @P0 IMAD.WIDE.U32 R6, R213, 0x10, R6 ;  /* 0x00000010d5060825 */ /* 0x004fca00078e0006 */
[----:B------:R1:W-:Y:S02]  /*c250*/  @P0 STG.E.128 desc[UR10][R6.64], R60 ;  /* 0x0000003c06000986 */ /* 0x0003e4000c101d0a */
[----:B------:R-:W2:Y:S01]  /*c260*/  LDC.64 R14, c[0x0][0x440] ;  /* 0x00011000ff0e7b82 */ /* 0x000ea20000000a00 */
[----:B----4-:R-:W-:-:S04]  /*c270*/  @P0 IMAD.WIDE.U32 R8, R213, 0x10, R8 ;  /* 0x00000010d5080825 */ /* 0x010fc800078e0008 */
[----:B------:R-:W-:Y:S01]  /*c280*/  @P0 VIADD R213, R213, 0x100 ;  /* 0x00000100d5d50836 */ /* 0x000fe20000000000 */
[----:B------:R1:W-:Y:S02]  /*c290*/  @P0 STG.E.128 desc[UR10][R8.64], R88 ;  /* 0x0000005808000986 */ /* 0x0003e4000c101d0a */
[----:B------:R-:W4:Y:S01]  /*c2a0*/  LDC.64 R16, c[0x0][0x448] ;  /* 0x00011200ff107b82 */ /* 0x000f220000000a00 */
[----:B0-----:R-:W-:-:S05]  /*c2b0*/  @P1 IMAD.WIDE.U32 R10, R213, 0x10, R10 ;  /* 0x00000010d50a1825 */ /* 0x001fca00078e000a */
[----:B------:R1:W-:Y:S02]  /*c2c0*/  @P1 STG.E.128 desc[UR10][R10.64], R56 ;  /* 0x000000380a001986 */ /* 0x0003e4000c101d0a */
[----:B------:R-:W0:Y:S01]  /*c2d0*/  LDC.64 R18, c[0x0][0x440] ;  /* 0x00011000ff127b82 */ /* 0x000e220000000a00 */
[----:B---3--:R-:W-:-:S04]  /*c2e0*/  @P1 IMAD.WIDE.U32 R12, R213, 0x10, R12 ;  /* 0x00000010d50c1825 */ /* 0x008fc800078e000c */
        /* <DEDUP_REMOVED lines=11> */
[----:B------:R1:W-:Y:S01]  /*c3a0*/  @P3 STG.E.128 desc[UR10][R18.64], R48 ;  /* 0x0000003012003986 */ /* 0x0003e2000c101d0a */
[----:B---3--:R-:W-:-:S04]  /*c3b0*/  @P3 IMAD.WIDE.U32 R20, R213, 0x10, R20 ;  /* 0x00000010d5143825 */ /* 0x008fc800078e0014 */
[----:B------:R-:W-:Y:S01]  /*c3c0*/  @P3 VIADD R213, R213, 0x100 ;  /* 0x00000100d5d53836 */ /* 0x000fe20000000000 */
[----:B------:R1:W-:Y:S03]  /*c3d0*/  @P3 STG.E.128 desc[UR10][R20.64], R76 ;  /* 0x0000004c14003986 */ /* 0x0003e6000c101d0a */
[----:B--2---:R-:W-:-:S05]  /*c3e0*/  @P4 IMAD.WIDE.U32 R22, R213, 0x10, R22 ;  /* 0x00000010d5164825 */ /* 0x004fca00078e0016 */
[----:B------:R1:W-:Y:S01]  /*c3f0*/  @P4 STG.E.128 desc[UR10][R22.64], R44 ;  /* 0x0000002c16004986 */ /* 0x0003e2000c101d0a */
[----:B----4-:R-:W-:-:S05]  /*c400*/  @P4 IMAD.WIDE.U32 R24, R213, 0x10, R24 ;  /* 0x00000010d5184825 */ /* 0x010fca00078e0018 */
[----:B------:R1:W-:Y:S01]  /*c410*/  @P4 STG.E.128 desc[UR10][R24.64], R72 ;  /* 0x0000004818004986 */ /* 0x0003e2000c101d0a */
[----:B------:R-:W-:Y:S05]  /*c420*/  @!P5 EXIT ;  /* 0x000000000000d94d */ /* 0x000fea0003800000 */
[----:B-1----:R-:W0:Y:S01]  /*c430*/  LDC.64 R2, c[0x0][0x440] ;  /* 0x00011000ff027b82 */ /* 0x002e220000000a00 */
[----:B------:R-:W-:-:S07]  /*c440*/  @P4 VIADD R213, R213, 0x100 ;  /* 0x00000100d5d54836 */ /* 0x000fce0000000000 */
[----:B------:R-:W1:Y:S01]  /*c450*/  LDC.64 R4, c[0x0][0x448] ;  /* 0x00011200ff047b82 */ /* 0x000e620000000a00 */
[----:B0-----:R-:W-:-:S05]  /*c460*/  IMAD.WIDE.U32 R2, R213, 0x10, R2 ;  /* 0x00000010d5027825 */ /* 0x001fca00078e0002 */
[----:B------:R-:W-:Y:S01]  /*c470*/  STG.E.128 desc[UR10][R2.64], R40 ;  /* 0x0000002802007986 */ /* 0x000fe2000c101d0a */
[----:B-1----:R-:W-:-:S05]  /*c480*/  IMAD.WIDE.U32 R4, R213, 0x10, R4 ;  /* 0x00000010d5047825 */ /* 0x002fca00078e0004 */
[----:B------:R-:W-:Y:S01]  /*c490*/  STG.E.128 desc[UR10][R4.64], R68 ;  /* 0x0000004404007986 */ /* 0x000fe2000c101d0a */
[----:B------:R-:W-:Y:S05]  /*c4a0*/  EXIT ;  /* 0x000000000000794d */ /* 0x000fea0003800000 */
.L_x_2884:
        /* <DEDUP_REMOVED lines=13> */
.L_x_7256:


//--------------------- .text._ZN10layer_norm22ln_bwd_finalize_kernelINS_22Kernel_traits_finalizeILj7168E13__nv_bfloat16S2_fS2_fjLb0ELj1024ELj4ENS_18Kernel_traits_baseILj7168ES2_S2_fS2_fjLj1024EEEEELb0ELb1EEEvNS_9BwdParamsE --------------------------
	.section	.text._ZN10layer_norm22ln_bwd_finalize_kernelINS_22Kernel_traits_finalizeILj7168E13__nv_bfloat16S2_fS2_fjLb0ELj1024ELj4ENS_18Kernel_traits_baseILj7168ES2_S2_fS2_fjLj1024EEEEELb0ELb1EEEvNS_9BwdParamsE,"ax",@progbits
	.align	128
        .global         _ZN10layer_norm22ln_bwd_finalize_kernelINS_22Kernel_traits_finalizeILj7168E13__nv_bfloat16S2_fS2_fjLb0ELj1024ELj4ENS_18Kernel_traits_baseILj7168ES2_S2_fS2_fjLj1024EEEEELb0ELb1EEEvNS_9BwdParamsE
        .type           _ZN10layer_norm22ln_bwd_finalize_kernelINS_22Kernel_traits_finalizeILj7168E13__nv_bfloat16S2_fS2_fjLb0ELj1024ELj4ENS_18Kernel_traits_baseILj7168ES2_S2_fS2_fjLj1024EEEEELb0ELb1EEEvNS_9BwdParamsE,@function
        .size           _ZN10layer_norm22ln_bwd_finalize_kernelINS_22Kernel_traits_finalizeILj7168E13__nv_bfloat16S2_fS2_fjLb0ELj1024ELj4ENS_18Kernel_traits_baseILj7168ES2_S2_fS2_fjLj1024EEEEELb0ELb1EEEvNS_9BwdParamsE,(.L_x_7257 - _ZN10layer_norm22ln_bwd_finalize_kernelINS_22Kernel_traits_finalizeILj7168E13__nv_bfloat16S2_fS2_fjLb0ELj1024ELj4ENS_18Kernel_traits_baseILj7168ES2_S2_fS2_fjLj1024EEEEELb0ELb1EEEvNS_9BwdParamsE)
        .other          _ZN10layer_norm22ln_bwd_finalize_kernelINS_22Kernel_traits_finalizeILj7168E13__nv_bfloat16S2_fS2_fjLb0ELj1024ELj4ENS_18Kernel_traits_baseILj7168ES2_S2_fS2_fjLj1024EEEEELb0ELb1EEEvNS_9BwdParamsE,@"STO_CUDA_ENTRY STV_DEFAULT"
_ZN10layer_norm22ln_bwd_finalize_kernelINS_22Kernel_traits_finalizeILj7168E13__nv_bfloat16S2_fS2_fjLb0ELj1024ELj4ENS_18Kernel_traits_baseILj7168ES2_S2_fS2_fjLj1024EEEEELb0ELb1EEEvNS_9BwdParamsE:
.text._ZN10layer_norm22ln_bwd_finalize_kernelINS_22Kernel_traits_finalizeILj7168E13__nv_bfloat16S2_fS2_fjLb0ELj1024ELj4ENS_18Kernel_traits_baseILj7168ES2_S2_fS2_fjLj1024EEEEELb0ELb1EEEvNS_9BwdParamsE:
        /* <DEDUP_REMOVED lines=77> */
.L_x_2889:
        /* <DEDUP_REMOVED lines=118> */
.L_x_2888:
[----:B------:R-:W-:Y:S05]  /*0c30*/  BSYNC.RECONVERGENT B1 ;  /* 0x0000000000017941 */ /* 0x000fea0003800200 */
.L_x_2887:
        /* <DEDUP_REMOVED lines=69> */
.L_x_2891:
[----:B------:R-:W-:Y:S05]  /*1090*/  BSYNC.RECONVERGENT B1 ;  /* 0x0000000000017941 */ /* 0x000fea0003800200 */
.L_x_2890:
        /* <DEDUP_REMOVED lines=38> */
.L_x_2893:
[----:B------:R-:W-:Y:S05]  /*1300*/  BSYNC.RECONVERGENT B1 ;  /* 0x0000000000017941 */ /* 0x000fea0003800200 */
.L_x_2892:
[----:B------:R-:W-:Y:S05]  /*1310*/  @!P1 BRA `(.L_x_2886) ;  /* 0x0000000000409947 */ /* 0x000fea0003800000 */
[----:B------:R-:W0:Y:S01]  /*1320*/  LDC R12, c[0x0][0x388] ;  /* 0x0000e200ff0c7b82 */ /* 0x000e220000000800 */
[----:B------:R-:W-:-:S07]  /*1330*/  IADD3 R0, PT, PT, -R0, RZ, RZ ;  /* 0x000000ff00007210 */ /* 0x000fce0007ffe1ff */
[----:B------:R-:W1:Y:S08]  /*1340*/  LDC.64 R8, c[0x0][0x440] ;  /* 0x00011000ff087b82 */ /* 0x000e700000000a00 */
[----:B------:R-:W2:Y:S01]  /*1350*/  LDC.64 R10, c[0x0][0x448] ;  /* 0x00011200ff0a7b82 */ /* 0x000ea20000000a00 */
[----:B0-----:R-:W-:-:S05]  /*1360*/  IMAD R2, R2, R12, R5 ;  /* 0x0000000c02027224 */ /* 0x001fca00078e0205 */
[----:B------:R-:W-:-:S07]  /*1370*/  IADD3 R13, PT, PT, R57, R2, RZ ;  /* 0x00000002390d7210 */ /* 0x000fce0007ffe0ff */
.L_x_2894:
        /* <DEDUP_REMOVED lines=10> */
.L_x_2886:
[----:B------:R-:W-:Y:S05]  /*1420*/  BSYNC.RECONVERGENT B0 ;  /* 0x0000000000007941 */ /* 0x000fea0003800200 */
.L_x_2885:
        /* <DEDUP_REMOVED lines=59> */
.L_x_2895:
        /* <DEDUP_REMOVED lines=10> */
.L_x_7257:


//--------------------- .text._ZN10layer_norm40ln_parallel_residual_bwd_finalize_kernelINS_22Kernel_traits_finalizeILj7168E13__nv_bfloat16S2_fS2_fjLb0ELj1024ELj4ENS_18Kernel_traits_baseILj7168ES2_S2_fS2_fjLj1024EEEEELb1EEEvNS_9BwdParamsE --------------------------
	.section	.text._ZN10layer_norm40ln_parallel_residual_bwd_finalize_kernelINS_22Kernel_traits_finalizeILj7168E13__nv_bfloat16S2_fS2_fjLb0ELj1024ELj4ENS_18Kernel_traits_baseILj7168ES2_S2_fS2_fjLj1024EEEEELb1EEEvNS_9BwdParamsE,"ax",@progbits
	.align	128
        .global         _ZN10layer_norm40ln_parallel_residual_bwd_finalize_kernelINS_22Kernel_traits_finalizeILj7168E13__nv_bfloat16S2_fS2_fjLb0ELj1024ELj4ENS_18Kernel_traits_baseILj7168ES2_S2_fS2_fjLj1024EEEEELb1EEEvNS_9BwdParamsE
        .type           _ZN10layer_norm40ln_parallel_residual_bwd_finalize_kernelINS_22Kernel_traits_finalizeILj7168E13__nv_bfloat16S2_fS2_fjLb0ELj1024ELj4ENS_18Kernel_traits_baseILj7168ES2_S2_fS2_fjLj1024EEEEELb1EEEvNS_9BwdParamsE,@function
        .size           _ZN10layer_norm40ln_parallel_residual_bwd_finalize_kernelINS_22Kernel_traits_finalizeILj7168E13__nv_bfloat16S2_fS2_fjLb0ELj1024ELj4ENS_18Kernel_traits_baseILj7168ES2_S2_fS2_fjLj1024EEEEELb1EEEvNS_9BwdParamsE,(.L_x_7258 - _ZN10layer_norm40ln_parallel_residual_bwd_finalize_kernelINS_22Kernel_traits_finalizeILj7168E13__nv_bfloat16S2_fS2_fjLb0ELj1024ELj4ENS_18Kernel_traits_baseILj7168ES2_S2_fS2_fjLj1024EEEEELb1EEEvNS_9BwdParamsE)
        .other          _ZN10layer_norm40ln_parallel_residual_bwd_finalize_kernelINS_22Kernel_traits_finalizeILj7168E13__nv_bfloat16S2_fS2_fjLb0ELj1024ELj4ENS_18Kernel_traits_baseILj7168ES2_S2_fS2_fjLj1024EEEEELb1EEEvNS_9BwdParamsE,@"STO_CUDA_ENTRY STV_DEFAULT"
_ZN10layer_norm40ln_parallel_residual_bwd_finalize_kernelINS_22Kernel_traits_finalizeILj7168E13__nv_bfloat16S2_fS2_fjLb0ELj1024ELj4ENS_18Kernel_traits_baseILj7168ES2_S2_fS2_fjLj1024EEEEELb1EEEvNS_9BwdParamsE:
.text._ZN10layer_norm40ln_parallel_residual_bwd_finalize_kernelINS_22Kernel_traits_finalizeILj7168E13__nv_bfloat16S2_fS2_fjLb0ELj1024ELj4ENS_18Kernel_traits_baseILj7168ES2_S2_fS2_fjLj1024EEEEELb1EEEvNS_9BwdParamsE:
        /* <DEDUP_REMOVED lines=57> */
.L_x_2900:
        /* <DEDUP_REMOVED lines=112> */
.L_x_2899:
[----:B------:R-:W-:Y:S05]  /*0a90*/  BSYNC.RECONVERGENT B1 ;  /* 0x0000000000017941 */ /* 0x000fea0003800200 */
.L_x_2898:
        /* <DEDUP_REMOVED lines=67> */
.L_x_2902:
[----:B------:R-:W-:Y:S05]  /*0ed0*/  BSYNC.RECONVERGENT B1 ;  /* 0x0000000000017941 */ /* 0x000fea0003800200 */
.L_x_2901:
        /* <DEDUP_REMOVED lines=37> */
.L_x_2904:
[----:B------:R-:W-:Y:S05]  /*1130*/  BSYNC.RECONVERGENT B1 ;  /* 0x0000000000017941 */ /* 0x000fea0003800200 */
.L_x_2903:
        /* <DEDUP_REMOVED lines=19> */
.L_x_2897:
[----:B------:R-:W-:Y:S05]  /*1270*/  BSYNC.RECONVERGENT B0 ;  /* 0x0000000000007941 */ /* 0x000fea0003800200 */
.L_x_2896:
        /* <DEDUP_REMOVED lines=93> */
.L_x_2905:
        /* <DEDUP_REMOVED lines=11> */
.L_x_7258:


//--------------------- .text._ZN10layer_norm31ln_parallel_residual_bwd_kernelINS_13Kernel_traitsI13__nv_bfloat16S2_fS2_fjLj7168ELj1ELj1ELj8ELj8ENS_18Kernel_traits_baseILj7168ES2_S2_fS2_fjLj256EEEEELb1ELb1ELb1EEEvNS_9BwdParamsE --------------------------
	.section	.text._ZN10layer_norm31ln_parallel_residual_bwd_kernelINS_13Kernel_traitsI13__nv_bfloat16S2_fS2_fjLj7168ELj1ELj1ELj8ELj8ENS_18Kernel_traits_baseILj7168ES2_S2_fS2_fjLj256EEEEELb1ELb1ELb1EEEvNS_9BwdParamsE,"ax",@progbits
	.align	128
        .global         _ZN10layer_norm31ln_parallel_residual_bwd_kernelINS_13Kernel_traitsI13__nv_bfloat16S2_fS2_fjLj7168ELj1ELj1ELj8ELj8ENS_18Kernel_traits_baseILj7168ES2_S2_fS2_fjLj256EEEEELb1ELb1ELb1EEEvNS_9BwdParamsE
        .type           _ZN10layer_norm31ln_parallel_residual_bwd_kernelINS_13Kernel_traitsI13__nv_bfloat16S2_fS2_fjLj7168ELj1ELj1ELj8ELj8ENS_18Kernel_traits_baseILj7168ES2_S2_fS2_fjLj256EEEEELb1ELb1ELb1EEEvNS_9BwdParamsE,@function
        .size           _ZN10layer_norm31ln_parallel_residual_bwd_kernelINS_13Kernel_traitsI13__nv_bfloat16S2_fS2_fjLj7168ELj1ELj1ELj8ELj8ENS_18Kernel_traits_baseILj7168ES2_S2_fS2_fjLj256EEEEELb1ELb1ELb1EEEvNS_9BwdParamsE,(.L_x_7259 - _ZN10layer_norm31ln_parallel_residual_bwd_kernelINS_13Kernel_traitsI13__nv_bfloat16S2_fS2_fjLj7168ELj1ELj1ELj8ELj8ENS_18Kernel_traits_baseILj7168ES2_S2_fS2_fjLj256EEEEELb1ELb1ELb1EEEvNS_9BwdParamsE)
        .other          _ZN10layer_norm31ln_parallel_residual_bwd_kernelINS_13Kernel_traitsI13__nv_bfloat16S2_fS2_fjLj7168ELj1ELj1ELj8ELj8ENS_18Kernel_traits_baseILj7168ES2_S2_fS2_fjLj256EEEEELb1ELb1ELb1EEEvNS_9BwdParamsE,@"STO_CUDA_ENTRY STV_DEFAULT"
_ZN10layer_norm31ln_parallel_residual_bwd_kernelINS_13Kernel_traitsI13__nv_bfloat16S2_fS2_fjLj7168ELj1ELj1ELj8ELj8ENS_18Kernel_traits_baseILj7168ES2_S2_fS2_fjLj256EEEEELb1ELb1ELb1EEEvNS_9BwdParamsE:
.text._ZN10layer_norm31ln_parallel_residual_bwd_kernelINS_13Kernel_traitsI13__nv_bfloat16S2_fS2_fjLj7168ELj1ELj1ELj8ELj8ENS_18Kernel_traits_baseILj7168ES2_S2_fS2_fjLj256EEEEELb1ELb1ELb1EEEvNS_9BwdParamsE:
        /* <DEDUP_REMOVED lines=71> */
[----:B------:R-:W1:Y:S03]  /*0470*/  LDCU UR13, c[0x0][0x388] ;  /* 0x00007100ff0d77ac */ /* 0x000e660008000800 */
[----:B------:R-:W5:Y:S01]  /*0480*/  LDG.E.64 R140, desc[UR10][R8.64+0x1800] ;  /* 0x0018000a088c7981 */ /* 0x000f62000c1e1b00 */
[----:B------:R-:W0:Y:S03]  /*0490*/  LDCU.U8 UR12, c[0x0][0x410] ;  /* 0x00008200ff0c77ac */ /* 0x000e260008000000 */
[----:B------:R-:W5:Y:S01]  /*04a0*/  LDG.E.64 R144, desc[UR10][R8.64+0x800] ;  /* 0x0008000a08907981 */ /* 0x000f62000c1e1b00 */
[----:B------:R-:W0:Y:S03]  /*04b0*/  LDCU UR18, c[0x0][0x400] ;  /* 0x00008000ff1277ac */ /* 0x000e260008000800 */
[----:B------:R-:W5:Y:S01]  /*04c0*/  LDG.E.64 R146, desc[UR10][R8.64] ;  /* 0x0000000a08927981 */ /* 0x000f62000c1e1b00 */
[----:B------:R-:W0:Y:S03]  /*04d0*/  LDCU.64 UR8, c[0x0][0x478] ;  /* 0x00008f00ff0877ac */ /* 0x000e260008000a00 */
[----:B------:R1:W5:Y:S01]  /*04e0*/  LDG.E.64 R142, desc[UR10][R8.64+0x1000] ;  /* 0x0010000a088e7981 */ /* 0x000362000c1e1b00 */
[----:B------:R-:W0:Y:S01]  /*04f0*/  LDCU.64 UR14, c[0x0][0x438] ;  /* 0x00008700ff0e77ac */ /* 0x000e220008000a00 */
[----:B------:R-:W0:Y:S01]  /*0500*/  LDCU.64 UR16, c[0x0][0x470] ;  /* 0x00008e00ff1077ac */ /* 0x000e220008000a00 */
[C---:B--2---:R-:W-:Y:S01]  /*0510*/  IMAD.U32 R3, R134.reuse, 0x10000, RZ ;  /* 0x0001000086037824 */ /* 0x044fe200078e00ff */
[----:B------:R-:W-:Y:S01]  /*0520*/  SHF.R.U64 R134, R134, 0x10, R135 ;  /* 0x0000001086867819 */ /* 0x000fe20000001287 */
[----:B------:R-:W-:-:S02]  /*0530*/  IMAD.U32 R4, R135, 0x10000, RZ ;  /* 0x0001000087047824 */ /* 0x000fc400078e00ff */
[C---:B---3--:R-:W-:Y:S01]  /*0540*/  IMAD.U32 R5, R136.reuse, 0x10000, RZ ;  /* 0x0001000088057824 */ /* 0x048fe200078e00ff */
[----:B------:R-:W-:Y:S01]  /*0550*/  SHF.R.U64 R136, R136, 0x10, R137 ;  /* 0x0000001088887819 */ /* 0x000fe20000001289 */
[----:B------:R-:W-:Y:S01]  /*0560*/  IMAD.U32 R6, R137, 0x10000, RZ ;  /* 0x0001000089067824 */ /* 0x000fe200078e00ff */
[C---:B----4-:R-:W-:Y:S01]  /*0570*/  SHF.L.U32 R7, R138.reuse, 0x10, RZ ;  /* 0x000000108a077819 */ /* 0x050fe200000006ff */
[----:B-1----:R-:W-:Y:S01]  /*0580*/  IMAD.U32 R8, R139, 0x10000, RZ ;  /* 0x000100008b087824 */ /* 0x002fe200078e00ff */
[----:B------:R-:W-:Y:S01]  /*0590*/  SHF.R.U64 R138, R138, 0x10, R139 ;  /* 0x000000108a8a7819 */ /* 0x000fe2000000128b */
[C---:B-----5:R-:W-:Y:S01]  /*05a0*/  IMAD.U32 R9, R140.reuse, 0x10000, RZ ;  /* 0x000100008c097824 */ /* 0x060fe200078e00ff */
[----:B------:R-:W-:Y:S01]  /*05b0*/  SHF.R.U64 R140, R140, 0x10, R141 ;  /* 0x000000108c8c7819 */ /* 0x000fe2000000128d */
[----:B------:R-:W-:Y:S02]  /*05c0*/  IMAD.U32 R10, R141, 0x10000, RZ ;  /* 0x000100008d0a7824 */ /* 0x000fe400078e00ff */
[C---:B------:R-:W-:Y:S01]  /*05d0*/  IMAD.U32 R13, R144.reuse, 0x10000, RZ ;  /* 0x00010000900d7824 */ /* 0x040fe200078e00ff */
[----:B------:R-:W-:Y:S01]  /*05e0*/  SHF.R.U64 R144, R144, 0x10, R145 ;  /* 0x0000001090907819 */ /* 0x000fe20000001291 */
[----:B------:R-:W-:-:S02]  /*05f0*/  IMAD.U32 R14, R145, 0x10000, RZ ;  /* 0x00010000910e7824 */ /* 0x000fc400078e00ff */
[C---:B------:R-:W-:Y:S01]  /*0600*/  IMAD.U32 R15, R146.reuse, 0x10000, RZ ;  /* 0x00010000920f7824 */ /* 0x040fe200078e00ff */
[----:B------:R-:W-:Y:S01]  /*0610*/  SHF.R.U64 R146, R146, 0x10, R147 ;  /* 0x0000001092927819 */ /* 0x000fe20000001293 */
[----:B------:R-:W-:Y:S01]  /*0620*/  IMAD.U32 R16, R147, 0x10000, RZ ;  /* 0x0001000093107824 */ /* 0x000fe200078e00ff */
[----:B------:R-:W-:Y:S01]  /*0630*/  SHF.R.U32.HI R135, RZ, 0x10, R135 ;  /* 0x00000010ff877819 */ /* 0x000fe20000011687 */
[C---:B------:R-:W-:Y:S01]  /*0640*/  IMAD.U32 R11, R142.reuse, 0x10000, RZ ;  /* 0x000100008e0b7824 */ /* 0x040fe200078e00ff */
[----:B------:R-:W-:Y:S02]  /*0650*/  SHF.R.U32.HI R137, RZ, 0x10, R137 ;  /* 0x00000010ff897819 */ /* 0x000fe40000011689 */
[----:B------:R-:W-:Y:S02]  /*0660*/  SHF.R.U32.HI R139, RZ, 0x10, R139 ;  /* 0x00000010ff8b7819 */ /* 0x000fe4000001168b */
[----:B------:R-:W-:Y:S02]  /*0670*/  SHF.R.U32.HI R141, RZ, 0x10, R141 ;  /* 0x00000010ff8d7819 */ /* 0x000fe4000001168d */
[----:B------:R-:W-:-:S02]  /*0680*/  SHF.R.U64 R142, R142, 0x10, R143 ;  /* 0x000000108e8e7819 */ /* 0x000fc4000000128f */
[----:B------:R-:W-:Y:S02]  /*0690*/  SHF.L.U32 R12, R143, 0x10, RZ ;  /* 0x000000108f0c7819 */ /* 0x000fe400000006ff */
[----:B------:R-:W-:Y:S02]  /*06a0*/  SHF.R.U32.HI R145, RZ, 0x10, R145 ;  /* 0x00000010ff917819 */ /* 0x000fe40000011691 */
[----:B------:R-:W-:Y:S02]  /*06b0*/  SHF.R.U32.HI R147, RZ, 0x10, R147 ;  /* 0x00000010ff937819 */ /* 0x000fe40000011693 */
[----:B------:R-:W-:Y:S01]  /*06c0*/  SHF.R.U32.HI R143, RZ, 0x10, R143 ;  /* 0x00000010ff8f7819 */ /* 0x000fe2000001168f */
        /* <DEDUP_REMOVED lines=13> */
[----:B0-----:R-:W-:-:S07]  /*07a0*/  IMAD.U32 R147, R147, 0x10000, RZ ;  /* 0x0001000093937824 */ /* 0x001fce00078e00ff */
.L_x_2972:
[----:B0-----:R-:W0:Y:S01]  /*07b0*/  LDC.64 R94, c[0x0][0x3c0] ;  /* 0x0000f000ff5e7b82 */ /* 0x001e220000000a00 */
[----:B------:R-:W-:-:S05]  /*07c0*/  IMAD R0, R17, UR13, RZ ;  /* 0x0000000d11007c24 */ /* 0x000fca000f8e02ff */
[----:B-1----:R-:W-:Y:S02]  /*07d0*/  SHF.R.S32.HI R85, RZ, 0x1f, R0 ;  /* 0x0000001fff557819 */ /* 0x002fe40000011400 */
[----:B------:R-:W1:Y:S02]  /*07e0*/  LDC.64 R108, c[0x0][0x3a8] ;  /* 0x0000ea00ff6c7b82 */ /* 0x000e640000000a00 */
[----:B------:R-:W-:-:S04]  /*07f0*/  LEA.HI R148, R85, R0, RZ, 0x2 ;  /* 0x0000000055947211 */ /* 0x000fc800078f10ff */
[----:B------:R-:W-:Y:S02]  /*0800*/  LEA.HI.SX32 R148, R148, R233, 0x1e ;  /* 0x000000e994947211 */ /* 0x000fe400078ff2ff */
[----:B------:R-:W2:Y:S02]  /*0810*/  LDC.64 R104, c[0x0][0x428] ;  /* 0x00010a00ff687b82 */ /* 0x000ea40000000a00 */
[C---:B------:R-:W-:Y:S01]  /*0820*/  IADD3 R149, PT, PT, R148.reuse, 0x100, RZ ;  /* 0x0000010094957810 */ /* 0x040fe20007ffe0ff */
[----:B------:R-:W-:Y:S02]  /*0830*/  VIADD R150, R148, 0x200 ;  /* 0x0000020094967836 */ /* 0x000fe40000000000 */
[----:B0-----:R-:W-:-:S03]  /*0840*/  IMAD.WIDE R94, R17, 0x4, R94 ;  /* 0x00000004115e7825 */ /* 0x001fc600078e025e */
[----:B------:R-:W0:Y:S01]  /*0850*/  LDC.64 R186, c[0x0][0x3c8] ;  /* 0x0000f200ffba7b82 */ /* 0x000e220000000a00 */
[C---:B------:R-:W-:Y:S01]  /*0860*/  VIADD R151, R148.reuse, 0x300 ;  /* 0x0000030094977836 */ /* 0x040fe20000000000 */
[----:B------:R-:W3:Y:S01]  /*0870*/  LDG.E R0, desc[UR10][R94.64] ;  /* 0x0000000a5e007981 */ /* 0x000ee2000c1e1900 */
[----:B-1----:R-:W-:Y:S01]  /*0880*/  IMAD.WIDE.U32 R84, R148, 0x10, R108 ;  /* 0x0000001094547825 */ /* 0x002fe200078e006c */
[----:B------:R-:W-:-:S04]  /*0890*/  ISETP.NE.U32.AND P0, PT, RZ, UR16, PT ;  /* 0x00000010ff007c0c */ /* 0x000fc8000bf05070 */
[----:B------:R-:W1:Y:S01]  /*08a0*/  LDC.64 R196, c[0x0][0x3b0] ;  /* 0x0000ec00ffc47b82 */ /* 0x000e620000000a00 */
[----:B------:R-:W-:Y:S01]  /*08b0*/  IMAD.WIDE.U32 R88, R149, 0x10, R108 ;  /* 0x0000001095587825 */ /* 0x000fe200078e006c */
[----:B------:R-:W4:Y:S03]  /*08c0*/  LDG.E.128 R84, desc[UR10][R84.64] ;  /* 0x0000000a54547981 */ /* 0x000f26000c1e1d00 */
[--C-:B--2---:R-:W-:Y:S02]  /*08d0*/  IMAD.WIDE.U32 R192, R148, 0x8, R104.reuse ;  /* 0x0000000894c07825 */ /* 0x104fe400078e0068 */
[----:B------:R-:W2:Y:S02]  /*08e0*/  LDG.E.128 R88, desc[UR10][R88.64] ;  /* 0x0000000a58587981 */ /* 0x000ea4000c1e1d00 */
[----:B------:R-:W-:Y:S02]  /*08f0*/  IMAD.WIDE.U32 R212, R150, 0x8, R104 ;  /* 0x0000000896d47825 */ /* 0x000fe400078e0068 */
[----:B------:R-:W2:Y:S02]  /*0900*/  LDG.E.64 R192, desc[UR10][R192.64] ;  /* 0x0000000ac0c07981 */ /* 0x000ea4000c1e1b00 */
[----:B------:R-:W-:-:S02]  /*0910*/  IMAD.WIDE.U32 R96, R151, 0x10, R108 ;  /* 0x0000001097607825 */ /* 0x000fc400078e006c */
[----:B------:R-:W2:Y:S04]  /*0920*/  LDG.E.64 R212, desc[UR10][R212.64] ;  /* 0x0000000ad4d47981 */ /* 0x000ea8000c1e1b00 */
[----:B------:R-:W2:Y:S01]  /*0930*/  LDG.E.128 R96, desc[UR10][R96.64] ;  /* 0x0000000a60607981 */ /* 0x000ea2000c1e1d00 */
[----:B------:R-:W-:-:S04]  /*0940*/  IMAD.WIDE.U32 R202, R149, 0x8, R104 ;  /* 0x0000000895ca7825 */ /* 0x000fc800078e0068 */
[----:B------:R-:W-:Y:S02]  /*0950*/  IMAD.WIDE.U32 R92, R150, 0x10, R108 ;  /* 0x00000010965c7825 */ /* 0x000fe400078e006c */
[----:B------:R-:W2:Y:S01]  /*0960*/  LDG.E.64 R202, desc[UR10][R202.64] ;  /* 0x0000000acaca7981 */ /* 0x000ea2000c1e1b00 */
[----:B------:R-:W-:-:S03]  /*0970*/  IADD3 R162, PT, PT, R148, 0x600, RZ ;  /* 0x0000060094a27810 */ /* 0x000fc60007ffe0ff */
[----:B------:R-:W2:Y:S01]  /*0980*/  LDG.E.128 R92, desc[UR10][R92.64] ;  /* 0x0000000a5c5c7981 */ /* 0x000ea2000c1e1d00 */
[C---:B------:R-:W-:Y:S02]  /*0990*/  VIADD R152, R148.reuse, 0x400 ;  /* 0x0000040094987836 */ /* 0x040fe40000000000 */
[----:B------:R-:W-:Y:S02]  /*09a0*/  VIADD R153, R148, 0x500 ;  /* 0x0000050094997836 */ /* 0x000fe40000000000 */
[----:B------:R-:W-:-:S04]  /*09b0*/  IMAD.WIDE.U32 R154, R151, 0x8, R104 ;  /* 0x00000008979a7825 */ /* 0x000fc800078e0068 */
[--C-:B------:R-:W-:Y:S02]  /*09c0*/  IMAD.WIDE.U32 R156, R152, 0x8, R104.reuse ;  /* 0x00000008989c7825 */ /* 0x100fe400078e0068 */
[----:B------:R-:W2:Y:S02]  /*09d0*/  LDG.E.64 R154, desc[UR10][R154.64] ;  /* 0x0000000a9a9a7981 */ /* 0x000ea4000c1e1b00 */
[--C-:B------:R-:W-:Y:S02]  /*09e0*/  IMAD.WIDE.U32 R158, R153, 0x8, R104.reuse ;  /* 0x00000008999e7825 */ /* 0x100fe400078e0068 */
[----:B------:R-:W2:Y:S02]  /*09f0*/  LDG.E.64 R156, desc[UR10][R156.64] ;  /* 0x0000000a9c9c7981 */ /* 0x000ea4000c1e1b00 */
[----:B------:R-:W-:Y:S02]  /*0a00*/  IMAD.WIDE.U32 R160, R162, 0x8, R104 ;  /* 0x00000008a2a07825 */ /* 0x000fe400078e0068 */
[----:B------:R-:W2:Y:S02]  /*0a10*/  LDG.E.64 R158, desc[UR10][R158.64] ;  /* 0x0000000a9e9e7981 */ /* 0x000ea4000c1e1b00 */
[----:B------:R-:W-:-:S02]  /*0a20*/  IMAD.WIDE.U32 R100, R152, 0x10, R108 ;  /* 0x0000001098647825 */ /* 0x000fc400078e006c */
[----:B------:R-:W2:Y:S02]  /*0a30*/  LDG.E.64 R160, desc[UR10][R160.64] ;  /* 0x0000000aa0a07981 */ /* 0x000ea4000c1e1b00 */
[--C-:B------:R-:W-:Y:S02]  /*0a40*/  IMAD.WIDE.U32 R104, R153, 0x10, R108.reuse ;  /* 0x0000001099687825 */ /* 0x100fe400078e006c */
[----:B------:R-:W2:Y:S02]  /*0a50*/  LDG.E.128 R100, desc[UR10][R100.64] ;  /* 0x0000000a64647981 */ /* 0x000ea4000c1e1d00 */
[----:B------:R-:W-:Y:S02]  /*0a60*/  IMAD.WIDE.U32 R108, R162, 0x10, R108 ;  /* 0x00000010a26c7825 */ /* 0x000fe400078e006c */
[----:B------:R-:W2:Y:S02]  /*0a70*/  LDG.E.128 R104, desc[UR10][R104.64] ;  /* 0x0000000a68687981 */ /* 0x000ea4000c1e1d00 */
[----:B0-----:R-:W-:-:S02]  /*0a80*/  IMAD.WIDE R186, R17, 0x4, R186 ;  /* 0x0000000411ba7825 */ /* 0x001fc400078e02ba */
[----:B------:R-:W2:Y:S04]  /*0a90*/  LDG.E.128 R108, desc[UR10][R108.64] ;  /* 0x0000000a6c6c7981 */ /* 0x000ea8000c1e1d00 */
[----:B------:R0:W2:Y:S01]  /*0aa0*/  LDG.E R163, desc[UR10][R186.64] ;  /* 0x0000000abaa37981 */ /* 0x0000a2000c1e1900 */
[----:B------:R-:W-:-:S13]  /*0ab0*/  ISETP.NE.AND.EX P0, PT, RZ, UR17, PT, P0 ;  /* 0x00000011ff007c0c */ /* 0x000fda000bf05300 */
[----:B------:R-:W0:Y:S08]  /*0ac0*/  @P0 LDC.64 R180, c[0x0][0x3b8] ;  /* 0x0000ee00ffb40b82 */ /* 0x000e300000000a00 */
[----:B------:R-:W1:Y:S08]  /*0ad0*/  @P0 LDC.64 R174, c[0x0][0x3b8] ;  /* 0x0000ee00ffae0b82 */ /* 0x000e700000000a00 */
[----:B------:R-:W1:Y:S08]  /*0ae0*/  @P0 LDC.64 R184, c[0x0][0x3b8] ;  /* 0x0000ee00ffb80b82 */ /* 0x000e700000000a00 */
[----:B------:R-:W1:Y:S08]  /*0af0*/  @P0 LDC.64 R182, c[0x0][0x3b8] ;  /* 0x0000ee00ffb60b82 */ /* 0x000e700000000a00 */
[----:B------:R-:W1:Y:S08]  /*0b00*/  @P0 LDC.64 R172, c[0x0][0x3b8] ;  /* 0x0000ee00ffac0b82 */ /* 0x000e700000000a00 */
[----:B------:R-:W1:Y:S01]  /*0b10*/  @P0 LDC.64 R194, c[0x0][0x3b8] ;  /* 0x0000ee00ffc20b82 */ /* 0x000e620000000a00 */
[----:B------:R-:W-:-:S04]  /*0b20*/  ISETP.NE.U32.AND P1, PT, RZ, UR14, PT ;  /* 0x0000000eff007c0c */ /* 0x000fc8000bf25070 */
[----:B------:R-:W-:Y:S02]  /*0b30*/  ISETP.NE.AND.EX P1, PT, RZ, UR15, PT, P1 ;  /* 0x0000000fff007c0c */ /* 0x000fe4000bf25310 */
[----:B------:R-:W-:Y:S01]  /*0b40*/  ISETP.NE.AND P4, PT, RZ, UR12, PT ;  /* 0x0000000cff007c0c */ /* 0x000fe2000bf85270 */
[----:B------:R-:W1:Y:S01]  /*0b50*/  @P0 LDC.64 R170, c[0x0][0x3b8] ;  /* 0x0000ee00ffaa0b82 */ /* 0x000e620000000a00 */
[----:B0-----:R-:W-:-:S04]  /*0b60*/  @P0 IMAD.WIDE.U32 R186, R150, 0x4, R180 ;  /* 0x0000000496ba0825 */ /* 0x001fc800078e00b4 */
[----:B-1----:R-:W-:Y:S01]  /*0b70*/  @P0 IMAD.WIDE.U32 R174, R151, 0x4, R174 ;  /* 0x0000000497ae0825 */ /* 0x002fe200078e00ae */
[----:B------:R4:W5:Y:S03]  /*0b80*/  @P0 LDG.E R166, desc[UR10][R186.64] ;  /* 0x0000000abaa60981 */ /* 0x000966000c1e1900 */
[--C-:B------:R-:W-:Y:S01]  /*0b90*/  IMAD.WIDE.U32 R180, R148, 0x4, R196.reuse ;  /* 0x0000000494b47825 */ /* 0x100fe200078e00c4 */
[----:B------:R-:W5:Y:S03]  /*0ba0*/  @P0 LDG.E R167, desc[UR10][R174.64] ;  /* 0x0000000aaea70981 */ /* 0x000f66000c1e1900 */
[--C-:B------:R-:W-:Y:S02]  /*0bb0*/  IMAD.WIDE.U32 R206, R149, 0x4, R196.reuse ;  /* 0x0000000495ce7825 */ /* 0x100fe400078e00c4 */
[----:B------:R-:W5:Y:S02]  /*0bc0*/  LDG.E R180, desc[UR10][R180.64] ;  /* 0x0000000ab4b47981 */ /* 0x000f64000c1e1900 */
[----:B------:R-:W-:-:S04]  /*0bd0*/  IMAD.WIDE.U32 R204, R150, 0x4, R196 ;  /* 0x0000000496cc7825 */ /* 0x000fc800078e00c4 */
[----:B------:R-:W-:-:S04]  /*0be0*/  IMAD.WIDE.U32 R190, R151, 0x4, R196 ;  /* 0x0000000497be7825 */ /* 0x000fc800078e00c4 */
[----:B------:R-:W-:-:S04]  /*0bf0*/  IMAD.WIDE.U32 R200, R152, 0x4, R196 ;  /* 0x0000000498c87825 */ /* 0x000fc800078e00c4 */
[----:B------:R-:W-:-:S04]  /*0c00*/  IMAD.WIDE.U32 R198, R153, 0x4, R196 ;  /* 0x0000000499c67825 */ /* 0x000fc800078e00c4 */
[----:B------:R-:W-:Y:S01]  /*0c10*/  @P0 IMAD.WIDE.U32 R184, R148, 0x4, R184 ;  /* 0x0000000494b80825 */ /* 0x000fe200078e00b8 */
[----:B------:R-:W5:Y:S03]  /*0c20*/  LDG.E R174, desc[UR10][R198.64] ;  /* 0x0000000ac6ae7981 */ /* 0x000f66000c1e1900 */
[----:B------:R-:W-:Y:S01]  /*0c30*/  @P0 IMAD.WIDE.U32 R182, R149, 0x4, R182 ;  /* 0x0000000495b60825 */ /* 0x000fe200078e00b6 */
[----:B------:R-:W5:Y:S03]  /*0c40*/  @P0 LDG.E R164, desc[UR10][R184.64] ;  /* 0x0000000ab8a40981 */ /* 0x000f66000c1e1900 */
[----:B------:R-:W-:Y:S01]  /*0c50*/  IMAD.WIDE.U32 R196, R162, 0x4, R196 ;  /* 0x00000004a2c47825 */ /* 0x000fe200078e00c4 */
[----:B------:R-:W5:Y:S03]  /*0c60*/  @P0 LDG.E R165, desc[UR10][R182.64] ;  /* 0x0000000ab6a50981 */ /* 0x000f66000c1e1900 */
[----:B------:R-:W-:Y:S01]  /*0c70*/  @P0 IMAD.WIDE.U32 R188, R152, 0x4, R172 ;  /* 0x0000000498bc0825 */ /* 0x000fe200078e00ac */
[----:B------:R-:W5:Y:S03]  /*0c80*/  LDG.E R175, desc[UR10][R196.64] ;  /* 0x0000000ac4af7981 */ /* 0x000f66000c1e1900 */
[----:B------:R-:W-:Y:S01]  /*0c90*/  @P0 IMAD.WIDE.U32 R194, R162, 0x4, R194 ;  /* 0x00000004a2c20825 */ /* 0x000fe200078e00c2 */
[----:B------:R0:W5:Y:S04]  /*0ca0*/  LDG.E R172, desc[UR10][R190.64] ;  /* 0x0000000abeac7981 */ /* 0x000168000c1e1900 */
[----:B------:R-:W5:Y:S04]  /*0cb0*/  @P0 LDG.E R168, desc[UR10][R188.64] ;  /* 0x0000000abca80981 */ /* 0x000f68000c1e1900 */
[----:B------:R1:W5:Y:S01]  /*0cc0*/  @P0 LDG.E R176, desc[UR10][R194.64] ;  /* 0x0000000ac2b00981 */ /* 0x000362000c1e1900 */
[----:B------:R-:W-:-:S03]  /*0cd0*/  @P0 IMAD.WIDE.U32 R208, R153, 0x4, R170 ;  /* 0x0000000499d00825 */ /* 0x000fc600078e00aa */
[----:B------:R1:W5:Y:S04]  /*0ce0*/  LDG.E R173, desc[UR10][R200.64] ;  /* 0x0000000ac8ad7981 */ /* 0x000368000c1e1900 */
[----:B------:R1:W5:Y:S04]  /*0cf0*/  LDG.E R171, desc[UR10][R204.64] ;  /* 0x0000000accab7981 */ /* 0x000368000c1e1900 */
[----:B------:R-:W5:Y:S04]  /*0d00*/  @P0 LDG.E R169, desc[UR10][R208.64] ;  /* 0x0000000ad0a90981 */ /* 0x000f68000c1e1900 */
[----:B------:R1:W5:Y:S01]  /*0d10*/  LDG.E R170, desc[UR10][R206.64] ;  /* 0x0000000aceaa7981 */ /* 0x000362000c1e1900 */
[----:B---3--:R-:W-:-:S05]  /*0d20*/  FSEL R0, R0, RZ, !P4 ;  /* 0x000000ff00007208 */ /* 0x008fca0006000000 */
[C---:B----4-:R-:W-:Y:S01]  /*0d30*/  FADD.FTZ R186, -R0.reuse, R86 ;  /* 0x0000005600ba7221 */ /* 0x050fe20000010100 */
[C---:B0-----:R-:W-:Y:S01]  /*0d40*/  FADD.FTZ R190, -R0.reuse, R87 ;  /* 0x0000005700be7221 */ /* 0x041fe20000010100 */
[C---:B------:R-:W-:Y:S01]  /*0d50*/  FADD.FTZ R184, -R0.reuse, R84 ;  /* 0x0000005400b87221 */ /* 0x040fe20000010100 */
[C---:B------:R-:W-:Y:S01]  /*0d60*/  FADD.FTZ R182, -R0.reuse, R85 ;  /* 0x0000005500b67221 */ /* 0x040fe20000010100 */
[C---:B--2---:R-:W-:Y:S01]  /*0d70*/  FADD.FTZ R196, -R0.reuse, R90 ;  /* 0x0000005a00c47221 */ /* 0x044fe20000010100 */
[C---:B------:R-:W-:Y:S01]  /*0d80*/  FADD.FTZ R198, -R0.reuse, R91 ;  /* 0x0000005b00c67221 */ /* 0x040fe20000010100 */
[----:B------:R-:W0:Y:S01]  /*0d90*/  @P1 LDC.64 R86, c[0x0][0x438] ;  /* 0x00010e00ff561b82 */ /* 0x000e220000000a00 */
[----:B-1----:R-:W-:Y:S01]  /*0da0*/  FADD.FTZ R194, -R0, R89 ;  /* 0x0000005900c27221 */ /* 0x002fe20000010100 */
[----:B------:R-:W-:Y:S01]  /*0db0*/  IMAD.MOV.U32 R188, RZ, RZ, R192 ;  /* 0x000000ffffbc7224 */ /* 0x000fe200078e00c0 */
[--C-:B------:R-:W-:Y:S01]  /*0dc0*/  SHF.R.U64 R181, R192, 0x10, R193.reuse ;  /* 0x00000010c0b57819 */ /* 0x100fe200000012c1 */
[--C-:B------:R-:W-:Y:S01]  /*0dd0*/  IMAD.MOV.U32 R183, RZ, RZ, R193.reuse ;  /* 0x000000ffffb77224 */ /* 0x100fe200078e00c1 */
[----:B------:R-:W-:-:S03]  /*0de0*/  SHF.R.U32.HI R185, RZ, 0x10, R193 ;  /* 0x00000010ffb97819 */ /* 0x000fc600000116c1 */
[----:B------:R-:W1:Y:S01]  /*0df0*/  @P1 LDC.64 R84, c[0x0][0x438] ;  /* 0x00010e00ff541b82 */ /* 0x000e620000000a00 */
[C---:B------:R-:W-:Y:S01]  /*0e00*/  FADD.FTZ R192, -R0.reuse, R88 ;  /* 0x0000005800c07221 */ /* 0x040fe20000010100 */
[----:B------:R-:W-:Y:S01]  /*0e10*/  MOV R210, R212 ;  /* 0x000000d400d27202 */ /* 0x000fe20000000f00 */
[----:B------:R-:W-:Y:S01]  /*0e20*/  FADD.FTZ R214, -R0, R97 ;  /* 0x0000006100d67221 */ /* 0x000fe20000010100 */
[----:B------:R-:W-:-:S04]  /*0e30*/  SHF.R.U64 R193, R212, 0x10, R213 ;  /* 0x00000010d4c17819 */ /* 0x000fc800000012d5 */
[----:B------:R-:W2:Y:S01]  /*0e40*/  @P1 LDC.64 R90, c[0x0][0x438] ;  /* 0x00010e00ff5a1b82 */ /* 0x000ea20000000a00 */
[----:B------:R-:W-:-:S07]  /*0e50*/  FADD.FTZ R212, -R0, R96 ;  /* 0x0000006000d47221 */ /* 0x000fce0000010100 */
[----:B------:R-:W3:Y:S08]  /*0e60*/  @P1 LDC.64 R88, c[0x0][0x438] ;  /* 0x00010e00ff581b82 */ /* 0x000ef00000000a00 */
[----:B------:R-:W4:Y:S01]  /*0e70*/  @P1 LDC.64 R96, c[0x0][0x438] ;  /* 0x00010e00ff601b82 */ /* 0x000f220000000a00 */
[----:B------:R-:W-:Y:S01]  /*0e80*/  IMAD.MOV.U32 R200, RZ, RZ, R202 ;  /* 0x000000ffffc87224 */ /* 0x000fe200078e00ca */
[----:B------:R-:W-:Y:S01]  /*0e90*/  SHF.R.U64 R187, R202, 0x10, R203 ;  /* 0x00000010cabb7819 */ /* 0x000fe200000012cb */
[C---:B------:R-:W-:Y:S01]  /*0ea0*/  FADD.FTZ R202, -R0.reuse, R92 ;  /* 0x0000005c00ca7221 */ /* 0x040fe20000010100 */
[----:B------:R-:W-:-:S04]  /*0eb0*/  FADD.FTZ R204, -R0, R93 ;  /* 0x0000005d00cc7221 */ /* 0x000fc80000010100 */
[----:B------:R-:W4:Y:S01]  /*0ec0*/  @P1 LDC.64 R92, c[0x0][0x438] ;  /* 0x00010e00ff5c1b82 */ /* 0x000f220000000a00 */
[C---:B------:R-:W-:Y:S01]  /*0ed0*/  FADD.FTZ R206, -R0.reuse, R94 ;  /* 0x0000005e00ce7221 */ /* 0x040fe20000010100 */
[----:B------:R-:W-:Y:S01]  /*0ee0*/  FADD.FTZ R208, -R0, R95 ;  /* 0x0000005f00d07221 */ /* 0x000fe20000010100 */
[----:B0-----:R-:W-:Y:S01]  /*0ef0*/  @P1 IMAD.WIDE.U32 R86, R148, 0x10, R86 ;  /* 0x0000001094561825 */ /* 0x001fe200078e0056 */
[----:B------:R-:W-:-:S03]  /*0f00*/  SHF.L.U32 R188, R188, 0x10, RZ ;  /* 0x00000010bcbc7819 */ /* 0x000fc600000006ff */
[----:B-1----:R-:W-:Y:S01]  /*0f10*/  @P1 IMAD.WIDE.U32 R84, R149, 0x10, R84 ;  /* 0x0000001095541825 */ /* 0x002fe200078e0054 */
[----:B------:R-:W0:Y:S01]  /*0f20*/  @P1 LDC.64 R94, c[0x0][0x438] ;  /* 0x00010e00ff5e1b82 */ /* 0x000e220000000a00 */
[----:B------:R1:W5:Y:S02]  /*0f30*/  @P1 LDG.E.128 R76, desc[UR10][R86.64] ;  /* 0x0000000a564c1981 */ /* 0x000364000c1e1d00 */
[----:B--2---:R-:W-:-:S04]  /*0f40*/  @P1 IMAD.WIDE.U32 R90, R151, 0x10, R90 ;  /* 0x00000010975a1825 */ /* 0x004fc800078e005a */
[----:B------:R-:W-:Y:S01]  /*0f50*/  FADD.FTZ R98, -R0, R98 ;  /* 0x0000006200627221 */ /* 0x000fe20000010100 */
[----:B------:R2:W5:Y:S01]  /*0f60*/  @P1 LDG.E.128 R72, desc[UR10][R84.64] ;  /* 0x0000000a54481981 */ /* 0x000562000c1e1d00 */
[----:B---3--:R-:W-:-:S04]  /*0f70*/  @P1 IMAD.WIDE.U32 R88, R150, 0x10, R88 ;  /* 0x0000001096581825 */ /* 0x008fc800078e0058 */
[C---:B------:R-:W-:Y:S01]  /*0f80*/  FADD.FTZ R216, -R0.reuse, R99 ;  /* 0x0000006300d87221 */ /* 0x040fe20000010100 */
[----:B------:R3:W5:Y:S01]  /*0f90*/  @P1 LDG.E.128 R64, desc[UR10][R90.64] ;  /* 0x0000000a5a401981 */ /* 0x000762000c1e1d00 */
[----:B------:R-:W-:Y:S01]  /*0fa0*/  FADD.FTZ R100, -R0, R100 ;  /* 0x0000006400647221 */ /* 0x000fe20000010100 */
[----:B----4-:R-:W-:-:S04]  /*0fb0*/  @P1 IMAD.WIDE.U32 R96, R162, 0x10, R96 ;  /* 0x00000010a2601825 */ /* 0x010fc800078e0060 */
[C---:B------:R-:W-:Y:S01]  /*0fc0*/  FADD.FTZ R218, -R0.reuse, R101 ;  /* 0x0000006500da7221 */ /* 0x040fe20000010100 */
[C---:B------:R-:W-:Y:S01]  /*0fd0*/  FADD.FTZ R102, -R0.reuse, R102 ;  /* 0x0000006600667221 */ /* 0x040fe20000010100 */
[C---:B------:R-:W-:Y:S01]  /*0fe0*/  FADD.FTZ R220, -R0.reuse, R103 ;  /* 0x0000006700dc7221 */ /* 0x040fe20000010100 */
[----:B-1----:R-:W-:Y:S02]  /*0ff0*/  IMAD.U32 R87, R181, 0x10000, RZ ;  /* 0x00010000b5577824 */ /* 0x002fe400078e00ff */
[C---:B--2---:R-:W-:Y:S01]  /*1000*/  FADD.FTZ R84, -R0.reuse, R104 ;  /* 0x0000006800547221 */ /* 0x044fe20000010100 */
[C---:B------:R-:W-:Y:S01]  /*1010*/  FADD.FTZ R86, -R0.reuse, R105 ;  /* 0x0000006900567221 */ /* 0x040fe20000010100 */
[C---:B------:R-:W-:Y:S01]  /*1020*/  FADD.FTZ R222, -R0.reuse, R106 ;  /* 0x0000006a00de7221 */ /* 0x040fe20000010100 */
[C---:B------:R-:W-:Y:S01]  /*1030*/  FADD.FTZ R224, -R0.reuse, R107 ;  /* 0x0000006b00e07221 */ /* 0x040fe20000010100 */
[C---:B------:R-:W-:Y:S01]  /*1040*/  FADD.FTZ R108, -R0.reuse, R108 ;  /* 0x0000006c006c7221 */ /* 0x040fe20000010100 */
[C---:B------:R-:W-:Y:S01]  /*1050*/  FADD.FTZ R226, -R0.reuse, R109 ;  /* 0x0000006d00e27221 */ /* 0x040fe20000010100 */
[C---:B------:R-:W-:Y:S01]  /*1060*/  FADD.FTZ R110, -R0.reuse, R110 ;  /* 0x0000006e006e7221 */ /* 0x040fe20000010100 */
[----:B---3--:R-:W-:Y:S01]  /*1070*/  FADD.FTZ R90, -R0, R111 ;  /* 0x0000006f005a7221 */ /* 0x008fe20000010100 */
[----:B------:R-:W-:Y:S01]  /*1080*/  FMUL.FTZ R181, R15, R188 ;  /* 0x000000bc0fb57220 */ /* 0x000fe20000410000 */
[C---:B------:R-:W-:Y:S01]  /*1090*/  FMUL.FTZ R0, R163.reuse, R184 ;  /* 0x000000b8a3007220 */ /* 0x040fe20000410000 */
[----:B------:R1:W5:Y:S01]  /*10a0*/  @P1 LDG.E.128 R68, desc[UR10][R88.64] ;  /* 0x0000000a58441981 */ /* 0x000362000c1e1d00 */
[----:B------:R-:W-:Y:S01]  /*10b0*/  FMUL.FTZ R106, R146, R87 ;  /* 0x00000057926a7220 */ /* 0x000fe20000410000 */
[----:B------:R-:W-:Y:S01]  /*10c0*/  FADD.FTZ R85, RZ, R181 ;  /* 0x000000b5ff557221 */ /* 0x000fe20000010000 */
[C---:B------:R-:W-:Y:S01]  /*10d0*/  FMUL.FTZ R105, R163.reuse, R182 ;  /* 0x000000b6a3697220 */ /* 0x040fe20000410000 */
[----:B------:R2:W5:Y:S01]  /*10e0*/  @P1 LDG.E.128 R52, desc[UR10][R96.64] ;  /* 0x0000000a60341981 */ /* 0x000562000c1e1d00 */
[----:B------:R-:W-:Y:S01]  /*10f0*/  FMUL.FTZ R182, R163, R98 ;  /* 0x00000062a3b67220 */ /* 0x000fe20000410000 */
[----:B------:R-:W-:Y:S01]  /*1100*/  FADD.FTZ R98, R106, R85 ;  /* 0x000000556a627221 */ /* 0x000fe20000010000 */
[----:B-1----:R-:W-:-:S02]  /*1110*/  IMAD.U32 R89, R183, 0x10000, RZ ;  /* 0x00010000b7597824 */ /* 0x002fc400078e00ff */
[----:B--2---:R-:W-:Y:S01]  /*1120*/  FFMA.FTZ R96, R0, R181, RZ ;  /* 0x000000b500607223 */ /* 0x004fe200000100ff */
[----:B------:R-:W-:Y:S02]  /*1130*/  IMAD.U32 R88, R185, 0x10000, RZ ;  /* 0x00010000b9587824 */ /* 0x000fe400078e00ff */
[----:B------:R-:W-:Y:S01]  /*1140*/  FMUL.FTZ R111, R16, R89 ;  /* 0x00000059106f7220 */ /* 0x000fe20000410000 */
[----:B------:R-:W-:-:S04]  /*1150*/  @P1 IMAD.WIDE.U32 R92, R152, 0x10, R92 ;  /* 0x00000010985c1825 */ /* 0x000fc800078e005c */
[----:B------:R-:W-:Y:S01]  /*1160*/  FMUL.FTZ R186, R163, R186 ;  /* 0x000000baa3ba7220 */ /* 0x000fe20000410000 */
[----:B------:R-:W-:Y:S01]  /*1170*/  FFMA.FTZ R85, R105, R106, R96 ;  /* 0x0000006a69557223 */ /* 0x000fe20000010060 */
[----:B------:R-:W-:Y:S01]  /*1180*/  FMUL.FTZ R104, R147, R88 ;  /* 0x0000005893687220 */ /* 0x000fe20000410000 */
[----:B------:R-:W-:Y:S02]  /*1190*/  IMAD.MOV.U32 R199, RZ, RZ, R154 ;  /* 0x000000ffffc77224 */ /* 0x000fe400078e009a */
[----:B------:R-:W-:Y:S01]  /*11a0*/  FADD.FTZ R91, R111, R98 ;  /* 0x000000626f5b7221 */ /* 0x000fe20000010000 */
[----:B------:R-:W-:Y:S02]  /*11b0*/  IMAD.U32 R200, R200, 0x10000, RZ ;  /* 0x00010000c8c87824 */ /* 0x000fe400078e00ff */
[----:B------:R-:W-:Y:S01]  /*11c0*/  FMUL.FTZ R183, R163, R190 ;  /* 0x000000bea3b77220 */ /* 0x000fe20000410000 */
[----:B------:R-:W-:Y:S01]  /*11d0*/  FFMA.FTZ R96, R186, R111, R85 ;  /* 0x0000006fba607223 */ /* 0x000fe20000010055 */
[--C-:B------:R-:W-:Y:S01]  /*11e0*/  SHF.R.U64 R99, R154, 0x10, R155.reuse ;  /* 0x000000109a637819 */ /* 0x100fe2000000129b */
[----:B------:R1:W5:Y:S01]  /*11f0*/  @P1 LDG.E.128 R60, desc[UR10][R92.64] ;  /* 0x0000000a5c3c1981 */ /* 0x000362000c1e1d00 */
[----:B------:R-:W-:Y:S01]  /*1200*/  SHF.R.U32.HI R154, RZ, 0x10, R155 ;  /* 0x00000010ff9a7819 */ /* 0x000fe2000001169b */
[----:B------:R-:W-:-:S02]  /*1210*/  IMAD.U32 R184, R199, 0x10000, RZ ;  /* 0x00010000c7b87824 */ /* 0x000fc400078e00ff */
[----:B------:R-:W-:Y:S01]  /*1220*/  FMUL.FTZ R199, R13, R200 ;  /* 0x000000c80dc77220 */ /* 0x000fe20000410000 */
[----:B------:R-:W-:Y:S02]  /*1230*/  IMAD.MOV.U32 R189, RZ, RZ, R203 ;  /* 0x000000ffffbd7224 */ /* 0x000fe400078e00cb */
[----:B------:R-:W-:Y:S01]  /*1240*/  FADD.FTZ R98, R104, R91 ;  /* 0x0000005b68627221 */ /* 0x000fe20000010000 */
[----:B------:R-:W-:Y:S01]  /*1250*/  FMUL.FTZ R192, R163, R192 ;  /* 0x000000c0a3c07220 */ /* 0x000fe20000410000 */
[----:B------:R-:W-:Y:S01]  /*1260*/  FFMA.FTZ R85, R183, R104, R96 ;  /* 0x00000068b7557223 */ /* 0x000fe20000010060 */
[----:B-1----:R-:W-:Y:S01]  /*1270*/  SHF.L.U32 R93, R187, 0x10, RZ ;  /* 0x00000010bb5d7819 */ /* 0x002fe200000006ff */
[----:B0-----:R-:W-:-:S04]  /*1280*/  @P1 IMAD.WIDE.U32 R94, R153, 0x10, R94 ;  /* 0x00000010995e1825 */ /* 0x001fc800078e005e */
[----:B------:R-:W-:Y:S01]  /*1290*/  FMUL.FTZ R109, R163, R198 ;  /* 0x000000c6a36d7220 */ /* 0x000fe20000410000 */
[----:B------:R-:W-:Y:S01]  /*12a0*/  SHF.R.U32.HI R191, RZ, 0x10, R203 ;  /* 0x00000010ffbf7819 */ /* 0x000fe200000116cb */
[----:B------:R-:W-:Y:S01]  /*12b0*/  FADD.FTZ R91, R199, R98 ;  /* 0x00000062c75b7221 */ /* 0x000fe20000010000 */
[----:B------:R-:W-:Y:S01]  /*12c0*/  SHF.L.U32 R198, R154, 0x10, RZ ;  /* 0x000000109ac67819 */ /* 0x000fe200000006ff */
[----:B------:R-:W-:Y:S02]  /*12d0*/  IMAD.U32 R92, R189, 0x10000, RZ ;  /* 0x00010000bd5c7824 */ /* 0x000fe400078e00ff */
[----:B------:R-:W-:Y:S01]  /*12e0*/  FMUL.FTZ R154, R144, R93 ;  /* 0x0000005d909a7220 */ /* 0x000fe20000410000 */
[C---:B------:R-:W-:Y:S01]  /*12f0*/  FMUL.FTZ R107, R163.reuse, R194 ;  /* 0x000000c2a36b7220 */ /* 0x040fe20000410000 */
[----:B------:R-:W-:Y:S01]  /*1300*/  FFMA.FTZ R96, R192, R199, R85 ;  /* 0x000000c7c0607223 */ /* 0x000fe20000010055 */
[----:B------:R0:W5:Y:S01]  /*1310*/  @P1 LDG.E.128 R56, desc[UR10][R94.64] ;  /* 0x0000000a5e381981 */ /* 0x000162000c1e1d00 */
[----:B------:R-:W-:Y:S01]  /*1320*/  FMUL.FTZ R211, R14, R92 ;  /* 0x0000005c0ed37220 */ /* 0x000fe20000410000 */
[----:B------:R-:W-:Y:S01]  /*1330*/  FADD.FTZ R98, R154, R91 ;  /* 0x0000005b9a627221 */ /* 0x000fe20000010000 */
[----:B------:R-:W-:Y:S01]  /*1340*/  FMUL.FTZ R196, R163, R196 ;  /* 0x000000c4a3c47220 */ /* 0x000fe20000410000 */
[----:B------:R-:W-:Y:S01]  /*1350*/  FFMA.FTZ R85, R107, R154, R96 ;  /* 0x0000009a6b557223 */ /* 0x000fe20000010060 */
[----:B------:R-:W-:-:S02]  /*1360*/  IMAD.MOV.U32 R101, RZ, RZ, R156 ;  /* 0x000000ffff657224 */ /* 0x000fc400078e009c */
[----:B------:R-:W-:Y:S01]  /*1370*/  FADD.FTZ R91, R211, R98 ;  /* 0x00000062d35b7221 */ /* 0x000fe20000010000 */
[----:B0-----:R-:W-:Y:S02]  /*1380*/  IMAD.U32 R94, R191, 0x10000, RZ ;  /* 0x00010000bf5e7824 */ /* 0x001fe400078e00ff */
[----:B------:R-:W-:Y:S01]  /*1390*/  FFMA.FTZ R96, R196, R211, R85 ;  /* 0x000000d3c4607223 */ /* 0x000fe20000010055 */
[----:B------:R-:W-:Y:S02]  /*13a0*/  IMAD.U32 R210, R210, 0x10000, RZ ;  /* 0x00010000d2d27824 */ /* 0x000fe400078e00ff */
[----:B------:R-:W-:Y:S01]  /*13b0*/  FMUL.FTZ R194, R145, R94 ;  /* 0x0000005e91c27220 */ /* 0x000fe20000410000 */
[----:B------:R-:W-:Y:S02]  /*13c0*/  IMAD.MOV.U32 R195, RZ, RZ, R213 ;  /* 0x000000ffffc37224 */ /* 0x000fe400078e00d5 */
[----:B------:R-:W-:Y:S01]  /*13d0*/  FMUL.FTZ R187, R163, R208 ;  /* 0x000000d0a3bb7220 */ /* 0x000fe20000410000 */
[----:B------:R-:W-:-:S02]  /*13e0*/  IMAD.U32 R208, R101, 0x10000, RZ ;  /* 0x0001000065d07824 */ /* 0x000fc400078e00ff */
[----:B------:R-:W-:Y:S01]  /*13f0*/  FMUL.FTZ R101, R11, R210 ;  /* 0x000000d20b657220 */ /* 0x000fe20000410000 */
[----:B------:R-:W-:Y:S02]  /*1400*/  IMAD.U32 R193, R193, 0x10000, RZ ;  /* 0x00010000c1c17824 */ /* 0x000fe400078e00ff */
[----:B------:R-:W-:Y:S01]  /*1410*/  FADD.FTZ R98, R194, R91 ;  /* 0x0000005bc2627221 */ /* 0x000fe20000010000 */
[----:B------:R-:W-:Y:S01]  /*1420*/  FMUL.FTZ R202, R163, R202 ;  /* 0x000000caa3ca7220 */ /* 0x000fe20000410000 */
[----:B------:R-:W-:Y:S01]  /*1430*/  FFMA.FTZ R85, R109, R194, R96 ;  /* 0x000000c26d557223 */ /* 0x000fe20000010060 */
[----:B------:R-:W-:Y:S01]  /*1440*/  SHF.R.U64 R103, R156, 0x10, R157 ;  /* 0x000000109c677819 */ /* 0x000fe2000000129d */
[----:B------:R-:W-:Y:S01]  /*1450*/  FMUL.FTZ R185, R163, R204 ;  /* 0x000000cca3b97220 */ /* 0x000fe20000410000 */
[----:B------:R-:W-:Y:S01]  /*1460*/  SHF.R.U32.HI R197, RZ, 0x10, R213 ;  /* 0x00000010ffc57819 */ /* 0x000fe200000116d5 */
[----:B------:R-:W-:Y:S01]  /*1470*/  FMUL.FTZ R204, R142, R193 ;  /* 0x000000c18ecc7220 */ /* 0x000fe20000410000 */
[----:B------:R-:W-:Y:S01]  /*1480*/  SHF.L.U32 R195, R195, 0x10, RZ ;  /* 0x00000010c3c37819 */ /* 0x000fe200000006ff */
[----:B------:R-:W-:Y:S01]  /*1490*/  FADD.FTZ R91, R101, R98 ;  /* 0x00000062655b7221 */ /* 0x000fe20000010000 */
[----:B------:R-:W-:Y:S01]  /*14a0*/  FFMA.FTZ R96, R202, R101, R85 ;  /* 0x00000065ca607223 */ /* 0x000fe20000010055 */
[----:B------:R-:W-:Y:S01]  /*14b0*/  SHF.R.U32.HI R156, RZ, 0x10, R157 ;  /* 0x00000010ff9c7819 */ /* 0x000fe2000001169d */
[----:B------:R-:W-:-:S02]  /*14c0*/  IMAD.U32 R215, R103, 0x10000, RZ ;  /* 0x0001000067d77824 */ /* 0x000fc400078e00ff */
[----:B------:R-:W-:Y:S01]  /*14d0*/  FMUL.FTZ R103, R12, R195 ;  /* 0x000000c30c677220 */ /* 0x000fe20000410000 */
[----:B------:R-:W-:Y:S02]  /*14e0*/  IMAD.U32 R197, R197, 0x10000, RZ ;  /* 0x00010000c5c57824 */ /* 0x000fe400078e00ff */
[----:B------:R-:W-:Y:S01]  /*14f0*/  FADD.FTZ R98, R204, R91 ;  /* 0x0000005bcc627221 */ /* 0x000fe20000010000 */
[----:B------:R-:W-:Y:S02]  /*1500*/  IMAD.MOV.U32 R201, RZ, RZ, R155 ;  /* 0x000000ffffc97224 */ /* 0x000fe400078e009b */
[----:B------:R-:W-:Y:S01]  /*1510*/  FMUL.FTZ R206, R163, R206 ;  /* 0x000000cea3ce7220 */ /* 0x000fe20000410000 */
[----:B------:R-:W-:Y:S01]  /*1520*/  FFMA.FTZ R85, R185, R204, R96 ;  /* 0x000000ccb9557223 */ /* 0x000fe20000010060 */
[----:B------:R-:W-:Y:S01]  /*1530*/  MOV R155, R157 ;  /* 0x0000009d009b7202 */ /* 0x000fe20000000f00 */
[----:B------:R-:W-:Y:S02]  /*1540*/  IMAD.U32 R217, R156, 0x10000, RZ ;  /* 0x000100009cd97824 */ /* 0x000fe400078e00ff */
[----:B------:R-:W-:Y:S01]  /*1550*/  FMUL.FTZ R156, R143, R197 ;  /* 0x000000c58f9c7220 */ /* 0x000fe20000410000 */
[----:B------:R-:W-:Y:S01]  /*1560*/  FADD.FTZ R91, R103, R98 ;  /* 0x00000062675b7221 */ /* 0x000fe20000010000 */
[----:B------:R-:W-:-:S02]  /*1570*/  IMAD.MOV.U32 R157, RZ, RZ, R158 ;  /* 0x000000ffff9d7224 */ /* 0x000fc400078e009e */
[----:B------:R-:W-:Y:S01]  /*1580*/  FFMA.FTZ R96, R206, R103, R85 ;  /* 0x00000067ce607223 */ /* 0x000fe20000010055 */
[----:B------:R-:W-:Y:S01]  /*1590*/  SHF.R.U64 R158, R158, 0x10, R159 ;  /* 0x000000109e9e7819 */ /* 0x000fe2000000129f */
[----:B------:R-:W-:Y:S01]  /*15a0*/  FMUL.FTZ R189, R163, R214 ;  /* 0x000000d6a3bd7220 */ /* 0x000fe20000410000 */
[----:B------:R-:W-:Y:S02]  /*15b0*/  IMAD.U32 R214, R155, 0x10000, RZ ;  /* 0x000100009bd67824 */ /* 0x000fe400078e00ff */
[----:B------:R-:W-:Y:S01]  /*15c0*/  FMUL.FTZ R155, R9, R184 ;  /* 0x000000b8099b7220 */ /* 0x000fe20000410000 */
[----:B------:R-:W-:Y:S02]  /*15d0*/  IMAD.U32 R209, R99, 0x10000, RZ ;  /* 0x0001000063d17824 */ /* 0x000fe400078e00ff */
[----:B------:R-:W-:Y:S01]  /*15e0*/  FADD.FTZ R98, R156, R91 ;  /* 0x0000005b9c627221 */ /* 0x000fe20000010000 */
[----:B------:R-:W-:Y:S01]  /*15f0*/  FMUL.FTZ R212, R163, R212 ;  /* 0x000000d4a3d47220 */ /* 0x000fe20000410000 */
[----:B------:R-:W-:Y:S01]  /*1600*/  FFMA.FTZ R85, R187, R156, R96 ;  /* 0x0000009cbb557223 */ /* 0x000fe20000010060 */
[----:B------:R-:W-:-:S02]  /*1610*/  IMAD.U32 R219, R158, 0x10000, RZ ;  /* 0x000100009edb7824 */ /* 0x000fc400078e00ff */
[----:B------:R-:W-:Y:S01]  /*1620*/  FMUL.FTZ R158, R140, R209 ;  /* 0x000000d18c9e7220 */ /* 0x000fe20000410000 */
[----:B------:R-:W-:Y:S02]  /*1630*/  IMAD.U32 R190, R201, 0x10000, RZ ;  /* 0x00010000c9be7824 */ /* 0x000fe400078e00ff */
[----:B------:R-:W-:Y:S01]  /*1640*/  FADD.FTZ R91, R155, R98 ;  /* 0x000000629b5b7221 */ /* 0x000fe20000010000 */
[----:B------:R-:W-:Y:S01]  /*1650*/  FFMA.FTZ R96, R212, R155, R85 ;  /* 0x0000009bd4607223 */ /* 0x000fe20000010055 */
[----:B------:R-:W-:Y:S01]  /*1660*/  FMUL.FTZ R201, R163, R218 ;  /* 0x000000daa3c97220 */ /* 0x000fe20000410000 */
[----:B------:R-:W-:Y:S01]  /*1670*/  SHF.L.U32 R218, R157, 0x10, RZ ;  /* 0x000000109dda7819 */ /* 0x000fe200000006ff */
[----:B------:R-:W-:Y:S01]  /*1680*/  FMUL.FTZ R157, R10, R190 ;  /* 0x000000be0a9d7220 */ /* 0x000fe20000410000 */
[----:B------:R-:W-:Y:S01]  /*1690*/  FADD.FTZ R98, R158, R91 ;  /* 0x0000005b9e627221 */ /* 0x000fe20000010000 */
[--C-:B------:R-:W-:Y:S02]  /*16a0*/  IMAD.MOV.U32 R203, RZ, RZ, R159.reuse ;  /* 0x000000ffffcb7224 */ /* 0x100fe400078e009f */
[----:B------:R-:W-:Y:S01]  /*16b0*/  FFMA.FTZ R85, R189, R158, R96 ;  /* 0x0000009ebd557223 */ /* 0x000fe20000010060 */
[----:B------:R-:W-:Y:S01]  /*16c0*/  SHF.R.U32.HI R159, RZ, 0x10, R159 ;  /* 0x00000010ff9f7819 */ /* 0x000fe2000001169f */
[----:B------:R-:W-:Y:S01]  /*16d0*/  FMUL.FTZ R191, R163, R216 ;  /* 0x000000d8a3bf7220 */ /* 0x000fe20000410000 */
[----:B------:R-:W-:Y:S01]  /*16e0*/  FMUL.FTZ R216, R141, R198 ;  /* 0x000000c68dd87220 */ /* 0x000fe20000410000 */
[----:B------:R-:W-:Y:S01]  /*16f0*/  FADD.FTZ R91, R157, R98 ;  /* 0x000000629d5b7221 */ /* 0x000fe20000010000 */
[----:B------:R-:W-:Y:S01]  /*1700*/  FFMA.FTZ R96, R182, R157, R85 ;  /* 0x0000009db6607223 */ /* 0x000fe20000010055 */
[----:B------:R-:W-:Y:S01]  /*1710*/  IMAD.MOV.U32 R205, RZ, RZ, R160 ;  /* 0x000000ffffcd7224 */ /* 0x000fe200078e00a0 */
[----:B------:R-:W-:Y:S01]  /*1720*/  SHF.R.U64 R160, R160, 0x10, R161 ;  /* 0x00000010a0a07819 */ /* 0x000fe200000012a1 */
[----:B------:R-:W-:-:S02]  /*1730*/  IMAD.U32 R221, R159, 0x10000, RZ ;  /* 0x000100009fdd7824 */ /* 0x000fc400078e00ff */
        /* <DEDUP_REMOVED lines=8> */
[----:B------:R-:W-:Y:S01]  /*17c0*/  FMUL.FTZ R213, R163, R220 ;  /* 0x000000dca3d57220 */ /* 0x000fe20000410000 */
[----:B------:R-:W-:Y:S02]  /*17d0*/  IMAD.U32 R220, R203, 0x10000, RZ ;  /* 0x00010000cbdc7824 */ /* 0x000fe400078e00ff */
[----:B------:R-:W-:Y:S01]  /*17e0*/  FMUL.FTZ R203, R8, R214 ;  /* 0x000000d608cb7220 */ /* 0x000fe20000410000 */
[----:B------:R-:W-:Y:S01]  /*17f0*/  FADD.FTZ R98, R160, R85 ;  /* 0x00000055a0627221 */ /* 0x000fe20000010000 */
[----:B------:R-:W-:-:S02]  /*1800*/  IMAD.MOV.U32 R207, RZ, RZ, R161 ;  /* 0x000000ffffcf7224 */ /* 0x000fc400078e00a1 */
[----:B------:R-:W-:Y:S01]  /*1810*/  FMUL.FTZ R102, R163, R102 ;  /* 0x00000066a3667220 */ /* 0x000fe20000410000 */
[----:B------:R-:W-:Y:S01]  /*1820*/  FFMA.FTZ R85, R201, R160, R96 ;  /* 0x000000a0c9557223 */ /* 0x000fe20000010060 */
[----:B------:R-:W-:Y:S01]  /*1830*/  SHF.R.U32.HI R161, RZ, 0x10, R161 ;  /* 0x00000010ffa17819 */ /* 0x000fe200000116a1 */
[----:B------:R-:W-:Y:S01]  /*1840*/  FMUL.FTZ R228, R139, R217 ;  /* 0x000000d98be47220 */ /* 0x000fe20000410000 */
[----:B------:R-:W-:Y:S01]  /*1850*/  FADD.FTZ R91, R203, R98 ;  /* 0x00000062cb5b7221 */ /* 0x000fe20000010000 */
[----:B------:R-:W-:Y:S01]  /*1860*/  FFMA.FTZ R96, R102, R203, R85 ;  /* 0x000000cb66607223 */ /* 0x000fe20000010055 */
[----:B------:R-:W-:Y:S01]  /*1870*/  FMUL.FTZ R230, R163, R84 ;  /* 0x00000054a3e67220 */ /* 0x000fe20000410000 */
[----:B------:R-:W-:Y:S02]  /*1880*/  IMAD.U32 R227, R161, 0x10000, RZ ;  /* 0x00010000a1e37824 */ /* 0x000fe400078e00ff */
[----:B------:R-:W-:Y:S01]  /*1890*/  FMUL.FTZ R161, R5, R218 ;  /* 0x000000da05a17220 */ /* 0x000fe20000410000 */
[----:B------:R-:W-:Y:S01]  /*18a0*/  FADD.FTZ R84, R228, R91 ;  /* 0x0000005be4547221 */ /* 0x000fe20000010000 */
[----:B------:R-:W-:Y:S01]  /*18b0*/  FFMA.FTZ R85, R213, R228, R96 ;  /* 0x000000e4d5557223 */ /* 0x000fe20000010060 */
[----:B------:R-:W-:-:S02]  /*18c0*/  IMAD.U32 R236, R207, 0x10000, RZ ;  /* 0x00010000cfec7824 */ /* 0x000fc400078e00ff */
        /* <DEDUP_REMOVED lines=63> */
.L_x_2908:
[----:B------:R-:W-:Y:S05]  /*1cc0*/  BSYNC.RECONVERGENT B0 ;  /* 0x0000000000007941 */ /* 0x000fea0003800200 */
.L_x_2907:
        /* <DEDUP_REMOVED lines=18> */
[----:B------:R-:W-:Y:S01]  /*1df0*/  UISETP.NE.U32.AND UP0, UPT, UR16, URZ, UPT ;  /* 0x000000ff1000728c */ /* 0x000fe2000bf05070 */
[----:B------:R-:W-:Y:S01]  /*1e00*/  FFMA.FTZ R133, R0, R188, R133 ;  /* 0x000000bc00857223 */ /* 0x000fe20000010085 */
[----:B------:R-:W-:Y:S01]  /*1e10*/  FADD.FTZ R45, R188, R45 ;  /* 0x0000002dbc2d7221 */ /* 0x000fe20000010000 */
[----:B------:R-:W-:Y:S01]  /*1e20*/  FFMA.FTZ R129, R192, R200, R129 ;  /* 0x000000c8c0817223 */ /* 0x000fe20000010081 */
[----:B------:R-:W-:Y:S01]  /*1e30*/  UISETP.NE.AND.EX UP0, UPT, UR17, URZ, UPT, UP0 ;  /* 0x000000ff1100728c */ /* 0x000fe2000bf05300 */
[----:B------:R-:W-:Y:S01]  /*1e40*/  FADD.FTZ R41, R200, R41 ;  /* 0x00000029c8297221 */ /* 0x000fe20000010000 */
[----:B-1----:R-:W-:Y:S01]  /*1e50*/  ULEA UR4, UR5, UR4, 0x18 ;  /* 0x0000000405047291 */ /* 0x002fe2000f8ec0ff */
[----:B------:R-:W-:Y:S01]  /*1e60*/  FFMA.FTZ R125, R202, R210, R125 ;  /* 0x000000d2ca7d7223 */ /* 0x000fe2000001007d */
[----:B------:R-:W-:Y:S01]  /*1e70*/  FADD.FTZ R37, R210, R37 ;  /* 0x00000025d2257221 */ /* 0x000fe20000010000 */
[----:B------:R-:W-:Y:S01]  /*1e80*/  FFMA.FTZ R123, R206, R195, R123 ;  /* 0x000000c3ce7b7223 */ /* 0x000fe2000001007b */
[----:B------:R-:W-:Y:S01]  /*1e90*/  UIADD3 UR5, UPT, UPT, UR4, 0x7040, URZ ;  /* 0x0000704004057890 */ /* 0x000fe2000fffe0ff */
[----:B------:R-:W-:Y:S01]  /*1ea0*/  FADD.FTZ R35, R195, R35 ;  /* 0x00000023c3237221 */ /* 0x000fe20000010000 */
[----:B------:R-:W-:Y:S01]  /*1eb0*/  @!UP1 UIADD3 UR5, UPT, UPT, UR4, 0x7000, URZ ;  /* 0x0000700004059890 */ /* 0x000fe2000fffe0ff */
[----:B------:R-:W-:Y:S01]  /*1ec0*/  FFMA.FTZ R122, R187, R197, R122 ;  /* 0x000000c5bb7a7223 */ /* 0x000fe2000001007a */
[----:B0-----:R-:W-:Y:S01]  /*1ed0*/  IMAD.IADD R17, R17, 0x1, R84 ;  /* 0x0000000111117824 */ /* 0x001fe200078e0254 */
[----:B------:R-:W-:Y:S01]  /*1ee0*/  UIADD3 UR7, UPT, UPT, UR4, 0x7050, URZ ;  /* 0x0000705004077890 */ /* 0x000fe2000fffe0ff */
[----:B------:R-:W-:Y:S01]  /*1ef0*/  FADD.FTZ R34, R197, R34 ;  /* 0x00000022c5227221 */ /* 0x000fe20000010000 */
[----:B------:R-:W-:Y:S01]  /*1f00*/  @!UP1 UIADD3 UR7, UPT, UPT, UR4, 0x7010, URZ ;  /* 0x0000701004079890 */ /* 0x000fe2000fffe0ff */
[----:B------:R-:W-:Y:S01]  /*1f10*/  FFMA.FTZ R121, R212, R184, R121 ;  /* 0x000000b8d4797223 */ /* 0x000fe20000010079 */
[----:B------:R-:W-:Y:S01]  /*1f20*/  ISETP.GE.AND P3, PT, R17, R85, PT ;  /* 0x000000551100720c */ /* 0x000fe20003f66270 */
        /* <DEDUP_REMOVED lines=98> */
.L_x_2911:
        /* <DEDUP_REMOVED lines=31> */
.L_x_2910:
        /* <DEDUP_REMOVED lines=36> */
.L_x_2913:
        /* <DEDUP_REMOVED lines=31> */
.L_x_2909:
        /* <DEDUP_REMOVED lines=52> */
.L_x_2915:
[-CC-:B------:R-:W-:Y:S01]  /*2eb0*/  FFMA.FTZ R105, R105, R92.reuse, R93.reuse ;  /* 0x0000005c69697223 */ /* 0x180fe2000001005d */
[----:B-----5:R-:W-:Y:S01]  /*2ec0*/  LOP3.LUT P6, RZ, R180, 0xff00, RZ, 0xc0, !PT ;  /* 0x0000ff00b4ff7812 */ /* 0x020fe200078cc0ff */
[-CC-:B------:R-:W-:Y:S01]  /*2ed0*/  FFMA.FTZ R0, R0, R92.reuse, R93.reuse ;  /* 0x0000005c00007223 */ /* 0x180fe2000001005d */
[-C--:B------:R-:W-:Y:S01]  /*2ee0*/  FFMA.FTZ R186, R186, R92.reuse, R93 ;  /* 0x0000005cbaba7223 */ /* 0x080fe2000001005d */
[----:B------:R-:W-:Y:S01]  /*2ef0*/  FADD.FTZ R106, R106, -R105 ;  /* 0x800000696a6a7221 */ /* 0x000fe20000010000 */
[----:B------:R-:W-:Y:S01]  /*2f00*/  FFMA.FTZ R183, R183, R92, R93 ;  /* 0x0000005cb7b77223 */ /* 0x000fe2000001005d */
[----:B------:R-:W-:Y:S01]  /*2f10*/  FADD.FTZ R0, R181, -R0 ;  /* 0x80000000b5007221 */ /* 0x000fe20000010000 */
[----:B------:R-:W-:Y:S01]  /*2f20*/  FADD.FTZ R186, R111, -R186 ;  /* 0x800000ba6fba7221 */ /* 0x000fe20000010000 */
[C---:B------:R-:W-:Y:S01]  /*2f30*/  FMUL.FTZ R81, R163.reuse, R106 ;  /* 0x0000006aa3517220 */ /* 0x040fe20000410000 */
[----:B------:R-:W-:Y:S01]  /*2f40*/  FADD.FTZ R104, R104, -R183 ;  /* 0x800000b768687221 */ /* 0x000fe20000010000 */
[----:B------:R-:W-:Y:S01]  /*2f50*/  FMUL.FTZ R80, R163, R0 ;  /* 0x00000000a3507220 */ /* 0x000fe20000410000 */
[C---:B------:R-:W-:Y:S01]  /*2f60*/  LOP3.LUT P4, RZ, R180.reuse, 0xff, RZ, 0xc0, !PT ;  /* 0x000000ffb4ff7812 */ /* 0x040fe2000788c0ff */
[----:B------:R-:W-:Y:S01]  /*2f70*/  FMUL.FTZ R2, R81, UR6 ;  /* 0x0000000651027c20 */ /* 0x000fe20008410000 */
[----:B------:R-:W-:Y:S01]  /*2f80*/  LOP3.LUT P2, RZ, R180, 0xff0000, RZ, 0xc0, !PT ;  /* 0x00ff0000b4ff7812 */ /* 0x000fe2000784c0ff */
[----:B------:R-:W-:Y:S01]  /*2f90*/  FMUL.FTZ R0, R80, UR6 ;  /* 0x0000000650007c20 */ /* 0x000fe20008410000 */
[----:B------:R-:W-:-:S02]  /*2fa0*/  ISETP.GE.U32.AND P5, PT, R180, 0x1000000, PT ;  /* 0x01000000b400780c */ /* 0x000fc40003fa6070 */
[----:B------:R-:W-:Y:S02]  /*2fb0*/  FSEL R82, R2, RZ, P6 ;  /* 0x000000ff02527208 */ /* 0x000fe40003000000 */
[----:B------:R-:W-:-:S04]  /*2fc0*/  LOP3.LUT P6, RZ, R164, 0xff00, RZ, 0xc0, !PT ;  /* 0x0000ff00a4ff7812 */ /* 0x000fc800078cc0ff */
[----:B------:R-:W-:Y:S02]  /*2fd0*/  FSEL R83, R2, RZ, P6 ;  /* 0x000000ff02537208 */ /* 0x000fe40003000000 */
[----:B------:R-:W-:Y:S02]  /*2fe0*/  LOP3.LUT P6, RZ, R164, 0xff, RZ, 0xc0, !PT ;  /* 0x000000ffa4ff7812 */ /* 0x000fe400078cc0ff */
[----:B------:R-:W-:Y:S01]  /*2ff0*/  F2FP.BF16.F32.PACK_AB R86, R83, R82 ;  /* 0x000000525356723e */ /* 0x000fe200000010ff */
[C---:B------:R-:W-:Y:S01]  /*3000*/  FMUL.FTZ R82, R163.reuse, R186 ;  /* 0x000000baa3527220 */ /* 0x040fe20000410000 */
[----:B------:R-:W-:Y:S01]  /*3010*/  FMUL.FTZ R83, R163, R104 ;  /* 0x00000068a3537220 */ /* 0x000fe20000410000 */
[C---:B------:R-:W-:Y:S02]  /*3020*/  FSEL R2, R0.reuse, RZ, P4 ;  /* 0x000000ff00027208 */ /* 0x040fe40002000000 */
[----:B------:R-:W-:Y:S01]  /*3030*/  FSEL R85, R0, RZ, P6 ;  /* 0x000000ff00557208 */ /* 0x000fe20003000000 */
[----:B------:R-:W-:Y:S01]  /*3040*/  FMUL.FTZ R0, R82, UR6 ;  /* 0x0000000652007c20 */ /* 0x000fe20008410000 */
[C---:B------:R-:W-:Y:S01]  /*3050*/  LOP3.LUT P4, RZ, R164.reuse, 0xff0000, RZ, 0xc0, !PT ;  /* 0x00ff0000a4ff7812 */ /* 0x040fe2000788c0ff */
[----:B------:R-:W-:Y:S01]  /*3060*/  FMUL.FTZ R84, R83, UR6 ;  /* 0x0000000653547c20 */ /* 0x000fe20008410000 */
[----:B------:R-:W-:-:S02]  /*3070*/  ISETP.GE.U32.AND P6, PT, R164, 0x1000000, PT ;  /* 0x01000000a400780c */ /* 0x000fc40003fc6070 */
[----:B------:R-:W-:Y:S02]  /*3080*/  F2FP.BF16.F32.PACK_AB R89, R85, R2 ;  /* 0x000000025559723e */ /* 0x000fe400000010ff */
[C---:B------:R-:W-:Y:S02]  /*3090*/  FSEL R2, R0.reuse, RZ, P2 ;  /* 0x000000ff00027208 */ /* 0x040fe40001000000 */
[----:B------:R-:W-:Y:S02]  /*30a0*/  FSEL R85, R0, RZ, P4 ;  /* 0x000000ff00557208 */ /* 0x000fe40002000000 */
[C---:B------:R-:W-:Y:S02]  /*30b0*/  FSEL R0, R84.reuse, RZ, P5 ;  /* 0x000000ff54007208 */ /* 0x040fe40002800000 */
[----:B------:R-:W-:Y:S02]  /*30c0*/  FSEL R87, R84, RZ, P6 ;  /* 0x000000ff54577208 */ /* 0x000fe40003000000 */
        /* <DEDUP_REMOVED lines=10> */
.L_x_2914:
        /* <DEDUP_REMOVED lines=13> */
[C---:B------:R-:W-:Y:S01]  /*3240*/  FFMA.FTZ R106, R163.reuse, R106, R77 ;  /* 0x0000006aa36a7223 */ /* 0x040fe2000001004d */
[C---:B------:R-:W-:Y:S01]  /*3250*/  FFMA.FTZ R2, R163.reuse, R0, R76 ;  /* 0x00000000a3027223 */ /* 0x040fe2000001004c */
[----:B------:R-:W-:Y:S01]  /*3260*/  FADD.FTZ R104, R104, -R183 ;  /* 0x800000b768687221 */ /* 0x000fe20000010000 */
[----:B------:R-:W-:Y:S01]  /*3270*/  LOP3.LUT P4, RZ, R180, 0xff, RZ, 0xc0, !PT ;  /* 0x000000ffb4ff7812 */ /* 0x000fe2000788c0ff */
[----:B------:R-:W-:Y:S01]  /*3280*/  FMUL.FTZ R106, R106, UR6 ;  /* 0x000000066a6a7c20 */ /* 0x000fe20008410000 */
[----:B------:R-:W-:Y:S01]  /*3290*/  FMUL.FTZ R2, R2, UR6 ;  /* 0x0000000602027c20 */ /* 0x000fe20008410000 */
[C---:B------:R-:W-:Y:S01]  /*32a0*/  FFMA.FTZ R186, R163.reuse, R186, R78 ;  /* 0x000000baa3ba7223 */ /* 0x040fe2000001004e */
[----:B------:R-:W-:Y:S01]  /*32b0*/  FFMA.FTZ R104, R163, R104, R79 ;  /* 0x00000068a3687223 */ /* 0x000fe2000001004f */
        /* <DEDUP_REMOVED lines=28> */
.L_x_2916:
        /* <DEDUP_REMOVED lines=8> */
[C---:B------:R-:W-:Y:S01]  /*3500*/  FFMA.FTZ R81, R163.reuse, R106, R77 ;  /* 0x0000006aa3517223 */ /* 0x040fe2000001004d */
[----:B------:R-:W-:Y:S01]  /*3510*/  FADD.FTZ R104, R104, -R183 ;  /* 0x800000b768687221 */ /* 0x000fe20000010000 */
[----:B------:R-:W-:Y:S01]  /*3520*/  FFMA.FTZ R80, R163, R0, R76 ;  /* 0x00000000a3507223 */ /* 0x000fe2000001004c */
        /* <DEDUP_REMOVED lines=10> */
[C---:B------:R-:W-:Y:S01]  /*35d0*/  FFMA.FTZ R82, R163.reuse, R186, R78 ;  /* 0x000000baa3527223 */ /* 0x040fe2000001004e */
[----:B------:R-:W-:Y:S01]  /*35e0*/  FFMA.FTZ R83, R163, R104, R79 ;  /* 0x00000068a3537223 */ /* 0x000fe2000001004f */
        /* <DEDUP_REMOVED lines=19> */
[----:B------:R-:W-:-:S07]  /*3720*/  PRMT R95, R87, 0x7610, R95 ;  /* 0x00007610575f7816 */ /* 0x000fce000000005f */
.L_x_2912:
[----:B------:R-:W-:Y:S01]  /*3730*/  ISETP.NE.U32.AND P2, PT, RZ, UR4, PT ;  /* 0x00000004ff007c0c */ /* 0x000fe2000bf45070 */
[----:B------:R-:W0:Y:S01]  /*3740*/  LDC.64 R84, c[0x0][0x468] ;  /* 0x00011a00ff547b82 */ /* 0x000e220000000a00 */
[----:B------:R-:W-:Y:S02]  /*3750*/  LOP3.LUT R0, R0, 0xffff, RZ, 0xc0, !PT ;  /* 0x0000ffff00007812 */ /* 0x000fe400078ec0ff */
[----:B------:R-:W-:Y:S02]  /*3760*/  ISETP.NE.AND.EX P2, PT, RZ, UR5, PT, P2 ;  /* 0x00000005ff007c0c */ /* 0x000fe4000bf45320 */
[----:B------:R-:W-:Y:S01]  /*3770*/  PRMT R95, R88, 0x5410, R95 ;  /* 0x00005410585f7816 */ /* 0x000fe2000000005f */
[----:B------:R-:W-:-:S03]  /*3780*/  IMAD.WIDE.U32 R86, R0, 0x10000, RZ ;  /* 0x0001000000567825 */ /* 0x000fc600078e00ff */
[----:B------:R-:W-:Y:S02]  /*3790*/  LOP3.LUT R86, R86, 0xffff, R89, 0xf8, !PT ;  /* 0x0000ffff56567812 */ /* 0x000fe400078ef859 */
[----:B------:R-:W-:-:S05]  /*37a0*/  LOP3.LUT R87, R95, R87, RZ, 0xfc, !PT ;  /* 0x000000575f577212 */ /* 0x000fca00078efcff */
[----:B------:R-:W1:Y:S01]  /*37b0*/  @P2 LDC.64 R90, c[0x0][0x478] ;  /* 0x00011e00ff5a2b82 */ /* 0x000e620000000a00 */
[----:B0-----:R-:W-:-:S04]  /*37c0*/  IMAD.WIDE.U32 R88, R148, 0x8, R84 ;  /* 0x0000000894587825 */ /* 0x001fc800078e0054 */
[----:B-1----:R-:W-:-:S05]  /*37d0*/  @P2 IMAD.WIDE.U32 R90, R148, 0x10, R90 ;  /* 0x00000010945a2825 */ /* 0x002fca00078e005a */
        /* <DEDUP_REMOVED lines=11> */
.L_x_2917:
[----:B------:R-:W-:Y:S05]  /*3890*/  @!P0 BRA `(.L_x_2918) ;  /* 0x0000000800c08947 */ /* 0x000fea0003800000 */
[----:B------:R-:W-:Y:S05]  /*38a0*/  @!P1 BRA `(.L_x_2919) ;  /* 0x0000000400609947 */ /* 0x000fea0003800000 */
[----:B------:R-:W-:Y:S05]  /*38b0*/  @!P2 BRA `(.L_x_2920) ;  /* 0x0000000000aca947 */ /* 0x000fea0003800000 */
[-CC-:B------:R-:W-:Y:S01]  /*38c0*/  FFMA.FTZ R107, R107, R92.reuse, R93.reuse ;  /* 0x0000005c6b6b7223 */ /* 0x180fe2000001005d */
[-CC-:B------:R-:W-:Y:S01]  /*38d0*/  FFMA.FTZ R196, R196, R92.reuse, R93.reuse ;  /* 0x0000005cc4c47223 */ /* 0x180fe2000001005d */
[-CC-:B------:R-:W-:Y:S01]  /*38e0*/  FFMA.FTZ R192, R192, R92.reuse, R93.reuse ;  /* 0x0000005cc0c07223 */ /* 0x180fe2000001005d */
[----:B------:R-:W-:Y:S01]  /*38f0*/  FFMA.FTZ R109, R109, R92, R93 ;  /* 0x0000005c6d6d7223 */ /* 0x000fe2000001005d */
[----:B------:R-:W-:Y:S01]  /*3900*/  FADD.FTZ R154, R154, -R107 ;  /* 0x8000006b9a9a7221 */ /* 0x000fe20000010000 */
[----:B------:R-:W-:Y:S01]  /*3910*/  FADD.FTZ R211, R211, -R196 ;  /* 0x800000c4d3d37221 */ /* 0x000fe20000010000 */
[----:B------:R-:W-:Y:S01]  /*3920*/  FADD.FTZ R192, R199, -R192 ;  /* 0x800000c0c7c07221 */ /* 0x000fe20000010000 */
[C---:B------:R-:W-:Y:S01]  /*3930*/  LOP3.LUT P5, RZ, R170.reuse, 0xff00, RZ, 0xc0, !PT ;  /* 0x0000ff00aaff7812 */ /* 0x040fe200078ac0ff */
[C---:B0-----:R-:W-:Y:S01]  /*3940*/  FFMA.FTZ R81, R163.reuse, R154, R73 ;  /* 0x0000009aa3517223 */ /* 0x041fe20000010049 */
[C---:B------:R-:W-:Y:S01]  /*3950*/  FFMA.FTZ R82, R163.reuse, R211, R74 ;  /* 0x000000d3a3527223 */ /* 0x040fe2000001004a */
[----:B------:R-:W-:Y:S01]  /*3960*/  LOP3.LUT P6, RZ, R170, 0xff0000, RZ, 0xc0, !PT ;  /* 0x00ff0000aaff7812 */ /* 0x000fe200078cc0ff */
[----:B------:R-:W-:Y:S01]  /*3970*/  FFMA.FTZ R80, R163, R192, R72 ;  /* 0x000000c0a3507223 */ /* 0x000fe20000010048 */
[----:B------:R-:W-:Y:S01]  /*3980*/  FMUL.FTZ R2, R81, UR6 ;  /* 0x0000000651027c20 */ /* 0x000fe20008410000 */
[----:B-1----:R-:W-:Y:S01]  /*3990*/  FMUL.FTZ R88, R82, UR6 ;  /* 0x0000000652587c20 */ /* 0x002fe20008410000 */
[----:B------:R-:W-:Y:S01]  /*39a0*/  FADD.FTZ R194, R194, -R109 ;  /* 0x8000006dc2c27221 */ /* 0x000fe20000010000 */
[----:B------:R-:W-:Y:S01]  /*39b0*/  LOP3.LUT P4, RZ, R165, 0xff00, RZ, 0xc0, !PT ;  /* 0x0000ff00a5ff7812 */ /* 0x000fe2000788c0ff */
[----:B------:R-:W-:Y:S01]  /*39c0*/  FMUL.FTZ R0, R80, UR6 ;  /* 0x0000000650007c20 */ /* 0x000fe20008410000 */
[----:B------:R-:W-:Y:S01]  /*39d0*/  FSEL R86, R2, RZ, P5 ;  /* 0x000000ff02567208 */ /* 0x000fe20002800000 */
[----:B------:R-:W-:Y:S01]  /*39e0*/  FFMA.FTZ R83, R163, R194, R75 ;  /* 0x000000c2a3537223 */ /* 0x000fe2000001004b */
[----:B------:R-:W-:-:S02]  /*39f0*/  FSEL R90, R88, RZ, P6 ;  /* 0x000000ff585a7208 */ /* 0x000fc40003000000 */
[----:B------:R-:W-:Y:S02]  /*3a00*/  LOP3.LUT P5, RZ, R170, 0xff, RZ, 0xc0, !PT ;  /* 0x000000ffaaff7812 */ /* 0x000fe400078ac0ff */
[----:B------:R-:W-:Y:S02]  /*3a10*/  LOP3.LUT P6, RZ, R165, 0xff, RZ, 0xc0, !PT ;  /* 0x000000ffa5ff7812 */ /* 0x000fe400078cc0ff */
[----:B------:R-:W-:Y:S02]  /*3a20*/  FSEL R89, R2, RZ, P4 ;  /* 0x000000ff02597208 */ /* 0x000fe40002000000 */
[C---:B------:R-:W-:Y:S02]  /*3a30*/  FSEL R2, R0.reuse, RZ, P5 ;  /* 0x000000ff00027208 */ /* 0x040fe40002800000 */
[----:B------:R-:W-:Y:S01]  /*3a40*/  FSEL R87, R0, RZ, P6 ;  /* 0x000000ff00577208 */ /* 0x000fe20003000000 */
[----:B------:R-:W-:Y:S01]  /*3a50*/  FMUL.FTZ R0, R83, UR6 ;  /* 0x0000000653007c20 */ /* 0x000fe20008410000 */
[----:B------:R-:W-:-:S02]  /*3a60*/  ISETP.GE.U32.AND P4, PT, R170, 0x1000000, PT ;  /* 0x01000000aa00780c */ /* 0x000fc40003f86070 */
[C---:B------:R-:W-:Y:S02]  /*3a70*/  LOP3.LUT P5, RZ, R165.reuse, 0xff0000, RZ, 0xc0, !PT ;  /* 0x00ff0000a5ff7812 */ /* 0x040fe400078ac0ff */
[----:B------:R-:W-:Y:S02]  /*3a80*/  ISETP.GE.U32.AND P6, PT, R165, 0x1000000, PT ;  /* 0x01000000a500780c */ /* 0x000fe40003fc6070 */
[----:B------:R-:W-:Y:S02]  /*3a90*/  F2FP.BF16.F32.PACK_AB R86, R89, R86 ;  /* 0x000000565956723e */ /* 0x000fe400000010ff */
[----:B------:R-:W-:Y:S02]  /*3aa0*/  F2FP.BF16.F32.PACK_AB R95, R87, R2 ;  /* 0x00000002575f723e */ /* 0x000fe400000010ff */
        /* <DEDUP_REMOVED lines=12> */
.L_x_2920:
        /* <DEDUP_REMOVED lines=8> */
[C---:B------:R-:W-:Y:S01]  /*3bf0*/  FFMA.FTZ R154, R163.reuse, R154, R73 ;  /* 0x0000009aa39a7223 */ /* 0x040fe20000010049 */
[C---:B------:R-:W-:Y:S01]  /*3c00*/  FFMA.FTZ R211, R163.reuse, R211, R74 ;  /* 0x000000d3a3d37223 */ /* 0x040fe2000001004a */
[----:B------:R-:W-:Y:S01]  /*3c10*/  LOP3.LUT P6, RZ, R170, 0xff0000, RZ, 0xc0, !PT ;  /* 0x00ff0000aaff7812 */ /* 0x000fe200078cc0ff */
[----:B------:R-:W-:Y:S01]  /*3c20*/  FFMA.FTZ R192, R163, R192, R72 ;  /* 0x000000c0a3c07223 */ /* 0x000fe20000010048 */
[----:B------:R-:W-:Y:S01]  /*3c30*/  FMUL.FTZ R154, R154, UR6 ;  /* 0x000000069a9a7c20 */ /* 0x000fe20008410000 */
[----:B------:R-:W-:Y:S01]  /*3c40*/  FMUL.FTZ R211, R211, UR6 ;  /* 0x00000006d3d37c20 */ /* 0x000fe20008410000 */
[----:B------:R-:W-:Y:S01]  /*3c50*/  FADD.FTZ R194, R194, -R109 ;  /* 0x8000006dc2c27221 */ /* 0x000fe20000010000 */
[----:B------:R-:W-:Y:S01]  /*3c60*/  FMUL.FTZ R192, R192, UR6 ;  /* 0x00000006c0c07c20 */ /* 0x000fe20008410000 */
[----:B------:R-:W-:-:S02]  /*3c70*/  LOP3.LUT P4, RZ, R165, 0xff00, RZ, 0xc0, !PT ;  /* 0x0000ff00a5ff7812 */ /* 0x000fc4000788c0ff */
[----:B------:R-:W-:Y:S01]  /*3c80*/  FSEL R2, R154, RZ, P5 ;  /* 0x000000ff9a027208 */ /* 0x000fe20002800000 */
[----:B------:R-:W-:Y:S01]  /*3c90*/  FFMA.FTZ R194, R163, R194, R75 ;  /* 0x000000c2a3c27223 */ /* 0x000fe2000001004b */
[----:B01----:R-:W-:Y:S02]  /*3ca0*/  FSEL R86, R211, RZ, P6 ;  /* 0x000000ffd3567208 */ /* 0x003fe40003000000 */
[----:B------:R-:W-:Y:S01]  /*3cb0*/  LOP3.LUT P5, RZ, R170, 0xff, RZ, 0xc0, !PT ;  /* 0x000000ffaaff7812 */ /* 0x000fe200078ac0ff */
[----:B------:R-:W-:Y:S01]  /*3cc0*/  FMUL.FTZ R194, R194, UR6 ;  /* 0x00000006c2c27c20 */ /* 0x000fe20008410000 */
[----:B------:R-:W-:Y:S02]  /*3cd0*/  LOP3.LUT P6, RZ, R165, 0xff, RZ, 0xc0, !PT ;  /* 0x000000ffa5ff7812 */ /* 0x000fe400078cc0ff */
[----:B------:R-:W-:Y:S02]  /*3ce0*/  FSEL R89, R154, RZ, P4 ;  /* 0x000000ff9a597208 */ /* 0x000fe40002000000 */
[----:B------:R-:W-:-:S02]  /*3cf0*/  FSEL R0, R192, RZ, P5 ;  /* 0x000000ffc0007208 */ /* 0x000fc40002800000 */
[----:B------:R-:W-:Y:S02]  /*3d00*/  FSEL R87, R192, RZ, P6 ;  /* 0x000000ffc0577208 */ /* 0x000fe40003000000 */
[----:B------:R-:W-:Y:S02]  /*3d10*/  ISETP.GE.U32.AND P4, PT, R170, 0x1000000, PT ;  /* 0x01000000aa00780c */ /* 0x000fe40003f86070 */
[C---:B------:R-:W-:Y:S02]  /*3d20*/  LOP3.LUT P5, RZ, R165.reuse, 0xff0000, RZ, 0xc0, !PT ;  /* 0x00ff0000a5ff7812 */ /* 0x040fe400078ac0ff */
        /* <DEDUP_REMOVED lines=16> */
.L_x_2919:
        /* <DEDUP_REMOVED lines=9> */
[C---:B0-----:R-:W-:Y:S01]  /*3ec0*/  FMUL.FTZ R81, R163.reuse, R154 ;  /* 0x0000009aa3517220 */ /* 0x041fe20000410000 */
[C---:B------:R-:W-:Y:S01]  /*3ed0*/  FMUL.FTZ R82, R163.reuse, R196 ;  /* 0x000000c4a3527220 */ /* 0x040fe20000410000 */
[----:B------:R-:W-:Y:S01]  /*3ee0*/  LOP3.LUT P6, RZ, R170, 0xff0000, RZ, 0xc0, !PT ;  /* 0x00ff0000aaff7812 */ /* 0x000fe200078cc0ff */
[----:B------:R-:W-:Y:S01]  /*3ef0*/  FMUL.FTZ R80, R163, R192 ;  /* 0x000000c0a3507220 */ /* 0x000fe20000410000 */
[----:B------:R-:W-:Y:S01]  /*3f00*/  FMUL.FTZ R2, R81, UR6 ;  /* 0x0000000651027c20 */ /* 0x000fe20008410000 */
[----:B-1----:R-:W-:Y:S01]  /*3f10*/  FMUL.FTZ R88, R82, UR6 ;  /* 0x0000000652587c20 */ /* 0x002fe20008410000 */
[----:B------:R-:W-:Y:S01]  /*3f20*/  FADD.FTZ R194, R194, -R109 ;  /* 0x8000006dc2c27221 */ /* 0x000fe20000010000 */
[----:B------:R-:W-:Y:S01]  /*3f30*/  LOP3.LUT P4, RZ, R165, 0xff00, RZ, 0xc0, !PT ;  /* 0x0000ff00a5ff7812 */ /* 0x000fe2000788c0ff */
[----:B------:R-:W-:Y:S01]  /*3f40*/  FMUL.FTZ R0, R80, UR6 ;  /* 0x0000000650007c20 */ /* 0x000fe20008410000 */
[----:B------:R-:W-:Y:S01]  /*3f50*/  FSEL R86, R2, RZ, P5 ;  /* 0x000000ff02567208 */ /* 0x000fe20002800000 */
[----:B------:R-:W-:Y:S01]  /*3f60*/  FMUL.FTZ R83, R163, R194 ;  /* 0x000000c2a3537220 */ /* 0x000fe20000410000 */
        /* <DEDUP_REMOVED lines=24> */
.L_x_2922:
        /* <DEDUP_REMOVED lines=8> */
[C---:B------:R-:W-:Y:S01]  /*4170*/  FMUL.FTZ R154, R163.reuse, R154 ;  /* 0x0000009aa39a7220 */ /* 0x040fe20000410000 */
[C---:B------:R-:W-:Y:S01]  /*4180*/  FMUL.FTZ R196, R163.reuse, R196 ;  /* 0x000000c4a3c47220 */ /* 0x040fe20000410000 */
[----:B------:R-:W-:Y:S01]  /*4190*/  LOP3.LUT P6, RZ, R170, 0xff0000, RZ, 0xc0, !PT ;  /* 0x00ff0000aaff7812 */ /* 0x000fe200078cc0ff */
[----:B------:R-:W-:Y:S01]  /*41a0*/  FMUL.FTZ R192, R163, R192 ;  /* 0x000000c0a3c07220 */ /* 0x000fe20000410000 */
[----:B------:R-:W-:Y:S01]  /*41b0*/  FMUL.FTZ R154, R154, UR6 ;  /* 0x000000069a9a7c20 */ /* 0x000fe20008410000 */
[----:B------:R-:W-:Y:S01]  /*41c0*/  FMUL.FTZ R196, R196, UR6 ;  /* 0x00000006c4c47c20 */ /* 0x000fe20008410000 */
[----:B------:R-:W-:Y:S01]  /*41d0*/  FADD.FTZ R194, R194, -R109 ;  /* 0x8000006dc2c27221 */ /* 0x000fe20000010000 */
[----:B------:R-:W-:Y:S01]  /*41e0*/  FMUL.FTZ R192, R192, UR6 ;  /* 0x00000006c0c07c20 */ /* 0x000fe20008410000 */
[----:B------:R-:W-:-:S02]  /*41f0*/  LOP3.LUT P4, RZ, R165, 0xff00, RZ, 0xc0, !PT ;  /* 0x0000ff00a5ff7812 */ /* 0x000fc4000788c0ff */
[----:B------:R-:W-:Y:S01]  /*4200*/  FSEL R2, R154, RZ, P5 ;  /* 0x000000ff9a027208 */ /* 0x000fe20002800000 */
[----:B------:R-:W-:Y:S01]  /*4210*/  FMUL.FTZ R194, R163, R194 ;  /* 0x000000c2a3c27220 */ /* 0x000fe20000410000 */
        /* <DEDUP_REMOVED lines=11> */
[----:B------:R-:W-:-:S02]  /*42d0*/  F2FP.BF16.F32.PACK_AB R95, R87, R0 ;  /* 0x00000000575f723e */ /* 0x000fc400000010ff */
        /* <DEDUP_REMOVED lines=10> */
[----:B------:R-:W-:Y:S01]  /*4380*/  PRMT R179, R89, 0x7632, R179 ;  /* 0x0000763259b37816 */ /* 0x000fe200000000b3 */
[----:B------:R-:W-:Y:S06]  /*4390*/  BRA `(.L_x_2921) ;  /* 0x0000000400f07947 */ /* 0x000fec0003800000 */
.L_x_2918:
        /* <DEDUP_REMOVED lines=10> */
[C---:B0-----:R-:W-:Y:S01]  /*4440*/  FFMA.FTZ R80, R163.reuse, R192, R72 ;  /* 0x000000c0a3507223 */ /* 0x041fe20000010048 */
[----:B------:R-:W-:Y:S01]  /*4450*/  LOP3.LUT P6, RZ, R170, 0xff, RZ, 0xc0, !PT ;  /* 0x000000ffaaff7812 */ /* 0x000fe200078cc0ff */
[C---:B------:R-:W-:Y:S01]  /*4460*/  FFMA.FTZ R81, R163.reuse, R154, R73 ;  /* 0x0000009aa3517223 */ /* 0x040fe20000010049 */
[C---:B------:R-:W-:Y:S01]  /*4470*/  FFMA.FTZ R82, R163.reuse, R211, R74 ;  /* 0x000000d3a3527223 */ /* 0x040fe2000001004a */
[----:B------:R-:W-:Y:S01]  /*4480*/  FMUL.FTZ R0, R80, UR6 ;  /* 0x0000000650007c20 */ /* 0x000fe20008410000 */
[----:B------:R-:W-:Y:S01]  /*4490*/  FFMA.FTZ R83, R163, R194, R75 ;  /* 0x000000c2a3537223 */ /* 0x000fe2000001004b */
[----:B-1----:R-:W-:Y:S01]  /*44a0*/  FMUL.FTZ R86, R81, UR6 ;  /* 0x0000000651567c20 */ /* 0x002fe20008410000 */
        /* <DEDUP_REMOVED lines=15> */
.L_x_2924:
        /* <DEDUP_REMOVED lines=8> */
[C---:B------:R-:W-:Y:S01]  /*4620*/  FFMA.FTZ R192, R163.reuse, R192, R72 ;  /* 0x000000c0a3c07223 */ /* 0x040fe20000010048 */
[----:B------:R-:W-:Y:S01]  /*4630*/  LOP3.LUT P6, RZ, R170, 0xff, RZ, 0xc0, !PT ;  /* 0x000000ffaaff7812 */ /* 0x000fe200078cc0ff */
        /* <DEDUP_REMOVED lines=8> */
[----:B------:R-:W-:-:S02]  /*46c0*/  FSEL R192, R192, RZ, P6 ;  /* 0x000000ffc0c07208 */ /* 0x000fc40003000000 */
[C---:B------:R-:W-:Y:S02]  /*46d0*/  LOP3.LUT P4, RZ, R170.reuse, 0xff0000, RZ, 0xc0, !PT ;  /* 0x00ff0000aaff7812 */ /* 0x040fe4000788c0ff */
[----:B------:R-:W-:Y:S02]  /*46e0*/  ISETP.GE.U32.AND P6, PT, R170, 0x1000000, PT ;  /* 0x01000000aa00780c */ /* 0x000fe40003fc6070 */
[----:B01----:R-:W-:Y:S02]  /*46f0*/  FSEL R87, R154, RZ, P5 ;  /* 0x000000ff9a577208 */ /* 0x003fe40002800000 */
        /* <DEDUP_REMOVED lines=9> */
.L_x_2923:
        /* <DEDUP_REMOVED lines=10> */
[----:B------:R-:W-:Y:S01]  /*4830*/  LOP3.LUT P6, RZ, R170, 0xff, RZ, 0xc0, !PT ;  /* 0x000000ffaaff7812 */ /* 0x000fe200078cc0ff */
[C---:B------:R-:W-:Y:S01]  /*4840*/  FMUL.FTZ R81, R163.reuse, R154 ;  /* 0x0000009aa3517220 */ /* 0x040fe20000410000 */
[C---:B------:R-:W-:Y:S01]  /*4850*/  FMUL.FTZ R82, R163.reuse, R196 ;  /* 0x000000c4a3527220 */ /* 0x040fe20000410000 */
[----:B------:R-:W-:Y:S01]  /*4860*/  FMUL.FTZ R0, R80, UR6 ;  /* 0x0000000650007c20 */ /* 0x000fe20008410000 */
[----:B------:R-:W-:Y:S01]  /*4870*/  FMUL.FTZ R83, R163, R194 ;  /* 0x000000c2a3537220 */ /* 0x000fe20000410000 */
        /* <DEDUP_REMOVED lines=16> */
.L_x_2925:
        /* <DEDUP_REMOVED lines=9> */
[----:B------:R-:W-:Y:S01]  /*4a10*/  LOP3.LUT P6, RZ, R170, 0xff, RZ, 0xc0, !PT ;  /* 0x000000ffaaff7812 */ /* 0x000fe200078cc0ff */
[C---:B------:R-:W-:Y:S01]  /*4a20*/  FMUL.FTZ R154, R163.reuse, R154 ;  /* 0x0000009aa39a7220 */ /* 0x040fe20000410000 */
[C---:B------:R-:W-:Y:S01]  /*4a30*/  FMUL.FTZ R196, R163.reuse, R196 ;  /* 0x000000c4a3c47220 */ /* 0x040fe20000410000 */
[----:B------:R-:W-:Y:S01]  /*4a40*/  FMUL.FTZ R192, R192, UR6 ;  /* 0x00000006c0c07c20 */ /* 0x000fe20008410000 */
[----:B------:R-:W-:Y:S01]  /*4a50*/  FMUL.FTZ R194, R163, R194 ;  /* 0x000000c2a3c27220 */ /* 0x000fe20000410000 */
        /* <DEDUP_REMOVED lines=16> */
.L_x_2921:
[----:B------:R-:W0:Y:S01]  /*4b60*/  @P2 LDC.64 R90, c[0x0][0x478] ;  /* 0x00011e00ff5a2b82 */ /* 0x000e220000000a00 */
[----:B------:R-:W-:Y:S02]  /*4b70*/  LOP3.LUT R0, R0, 0xffff, RZ, 0xc0, !PT ;  /* 0x0000ffff00007812 */ /* 0x000fe400078ec0ff */
[----:B------:R-:W-:-:S03]  /*4b80*/  PRMT R89, R88, 0x5410, R89 ;  /* 0x0000541058597816 */ /* 0x000fc60000000059 */
[----:B------:R-:W-:-:S05]  /*4b90*/  IMAD.WIDE.U32 R86, R0, 0x10000, RZ ;  /* 0x0001000000567825 */ /* 0x000fca00078e00ff */
[----:B------:R-:W-:Y:S01]  /*4ba0*/  LOP3.LUT R87, R89, R87, RZ, 0xfc, !PT ;  /* 0x0000005759577212 */ /* 0x000fe200078efcff */
[----:B------:R-:W-:Y:S01]  /*4bb0*/  IMAD.WIDE.U32 R88, R149, 0x8, R84 ;  /* 0x0000000895587825 */ /* 0x000fe200078e0054 */
        /* <DEDUP_REMOVED lines=13> */
.L_x_2926:
        /* <DEDUP_REMOVED lines=10> */
[----:B------:R-:W-:Y:S01]  /*4d30*/  LOP3.LUT P5, RZ, R171, 0xff00, RZ, 0xc0, !PT ;  /* 0x0000ff00abff7812 */ /* 0x000fe200078ac0ff */
[C---:B0-----:R-:W-:Y:S01]  /*4d40*/  FFMA.FTZ R81, R163.reuse, R204, R69 ;  /* 0x000000cca3517223 */ /* 0x041fe20000010045 */
[----:B------:R-:W-:Y:S01]  /*4d50*/  FFMA.FTZ R82, R163, R103, R70 ;  /* 0x00000067a3527223 */ /* 0x000fe20000010046 */
        /* <DEDUP_REMOVED lines=33> */
.L_x_2929:
        /* <DEDUP_REMOVED lines=8> */
[C---:B------:R-:W-:Y:S01]  /*4ff0*/  FFMA.FTZ R204, R163.reuse, R204, R69 ;  /* 0x000000cca3cc7223 */ /* 0x040fe20000010045 */
[----:B------:R-:W-:Y:S01]  /*5000*/  FFMA.FTZ R103, R163, R103, R70 ;  /* 0x00000067a3677223 */ /* 0x000fe20000010046 */
        /* <DEDUP_REMOVED lines=34> */
.L_x_2928:
        /* <DEDUP_REMOVED lines=9> */
[C---:B0-----:R-:W-:Y:S01]  /*52c0*/  FMUL.FTZ R81, R163.reuse, R204 ;  /* 0x000000cca3517220 */ /* 0x041fe20000410000 */
[----:B------:R-:W-:Y:S01]  /*52d0*/  FMUL.FTZ R82, R163, R206 ;  /* 0x000000cea3527220 */ /* 0x000fe20000410000 */
        /* <DEDUP_REMOVED lines=33> */
.L_x_2931:
        /* <DEDUP_REMOVED lines=8> */
[C---:B------:R-:W-:Y:S01]  /*5570*/  FMUL.FTZ R204, R163.reuse, R204 ;  /* 0x000000cca3cc7220 */ /* 0x040fe20000410000 */
[----:B------:R-:W-:Y:S01]  /*5580*/  FMUL.FTZ R206, R163, R206 ;  /* 0x000000cea3ce7220 */ /* 0x000fe20000410000 */
        /* <DEDUP_REMOVED lines=33> */
.L_x_2927:
        /* <DEDUP_REMOVED lines=10> */
[----:B0-----:R-:W-:Y:S01]  /*5840*/  FFMA.FTZ R80, R163, R202, R68 ;  /* 0x000000caa3507223 */ /* 0x001fe20000010044 */
        /* <DEDUP_REMOVED lines=21> */
.L_x_2933:
        /* <DEDUP_REMOVED lines=8> */
[----:B------:R-:W-:Y:S01]  /*5a20*/  FFMA.FTZ R202, R163, R202, R68 ;  /* 0x000000caa3ca7223 */ /* 0x000fe20000010044 */
        /* <DEDUP_REMOVED lines=22> */
.L_x_2932:
        /* <DEDUP_REMOVED lines=9> */
[----:B0-----:R-:W-:Y:S01]  /*5c20*/  FMUL.FTZ R80, R163, R202 ;  /* 0x000000caa3507220 */ /* 0x001fe20000410000 */
        /* <DEDUP_REMOVED lines=21> */
.L_x_2934:
        /* <DEDUP_REMOVED lines=8> */
[----:B------:R-:W-:Y:S01]  /*5e00*/  FMUL.FTZ R202, R163, R202 ;  /* 0x000000caa3ca7220 */ /* 0x000fe20000410000 */
        /* <DEDUP_REMOVED lines=21> */
.L_x_2930:
        /* <DEDUP_REMOVED lines=19> */
.L_x_2935:
        /* <DEDUP_REMOVED lines=46> */
.L_x_2938:
        /* <DEDUP_REMOVED lines=44> */
.L_x_2937:
        /* <DEDUP_REMOVED lines=44> */
.L_x_2940:
        /* <DEDUP_REMOVED lines=43> */
.L_x_2936:
        /* <DEDUP_REMOVED lines=32> */
.L_x_2942:
        /* <DEDUP_REMOVED lines=31> */
.L_x_2941:
        /* <DEDUP_REMOVED lines=31> */
.L_x_2943:
        /* <DEDUP_REMOVED lines=30> */
.L_x_2939:
        /* <DEDUP_REMOVED lines=19> */
.L_x_2944:
        /* <DEDUP_REMOVED lines=46> */
.L_x_2947:
        /* <DEDUP_REMOVED lines=44> */
.L_x_2946:
        /* <DEDUP_REMOVED lines=44> */
.L_x_2949:
        /* <DEDUP_REMOVED lines=43> */
.L_x_2945:
        /* <DEDUP_REMOVED lines=32> */
.L_x_2951:
        /* <DEDUP_REMOVED lines=31> */
.L_x_2950:
        /* <DEDUP_REMOVED lines=31> */
.L_x_2952:
        /* <DEDUP_REMOVED lines=30> */
.L_x_2948:
        /* <DEDUP_REMOVED lines=19> */
.L_x_2953:
[----:B------:R-:W-:Y:S05]  /*8890*/  @!P0 BRA `(.L_x_2954) ;  /* 0x0000000800b88947 */ /* 0x000fea0003800000 */
[----:B------:R-:W-:Y:S05]  /*88a0*/  @!P1 BRA `(.L_x_2955) ;  /* 0x0000000400589947 */ /* 0x000fea0003800000 */
[----:B------:R-:W-:Y:S05]  /*88b0*/  @!P2 BRA `(.L_x_2956) ;  /* 0x0000000000aca947 */ /* 0x000fea0003800000 */
[-CC-:B------:R-:W-:Y:S01]  /*88c0*/  FFMA.FTZ R0, R207, R92.reuse, R93.reuse ;  /* 0x0000005ccf007223 */ /* 0x180fe2000001005d */
[-CC-:B0-----:R-:W-:Y:S01]  /*88d0*/  FFMA.FTZ R81, R234, R92.reuse, R93.reuse ;  /* 0x0000005cea517223 */ /* 0x181fe2000001005d */
        /* <DEDUP_REMOVED lines=41> */
.L_x_2956:
[-CC-:B------:R-:W-:Y:S01]  /*8b70*/  FFMA.FTZ R0, R207, R92.reuse, R93.reuse ;  /* 0x0000005ccf007223 */ /* 0x180fe2000001005d */
[-CC-:B01----:R-:W-:Y:S01]  /*8b80*/  FFMA.FTZ R87, R234, R92.reuse, R93.reuse ;  /* 0x0000005cea577223 */ /* 0x183fe2000001005d */
        /* <DEDUP_REMOVED lines=13> */
[----:B------:R-:W-:Y:S01]  /*8c60*/  LOP3.LUT P4, RZ, R169, 0xff00, RZ, 0xc0, !PT ;  /* 0x0000ff00a9ff7812 */ /* 0x000fe2000788c0ff */
[----:B------:R-:W-:Y:S01]  /*8c70*/  FMUL.FTZ R230, R230, UR6 ;  /* 0x00000006e6e67c20 */ /* 0x000fe20008410000 */
[----:B------:R-:W-:Y:S01]  /*8c80*/  FSEL R2, R0, RZ, P5 ;  /* 0x000000ff00027208 */ /* 0x000fe20002800000 */
[----:B------:R-:W-:Y:S01]  /*8c90*/  FFMA.FTZ R224, R163, R224, R59 ;  /* 0x000000e0a3e07223 */ /* 0x000fe2000001003b */
[----:B------:R-:W-:-:S02]  /*8ca0*/  FSEL R88, R86, RZ, P6 ;  /* 0x000000ff56587208 */ /* 0x000fc40003000000 */
[----:B------:R-:W-:Y:S01]  /*8cb0*/  LOP3.LUT P5, RZ, R174, 0xff, RZ, 0xc0, !PT ;  /* 0x000000ffaeff7812 */ /* 0x000fe200078ac0ff */
        /* <DEDUP_REMOVED lines=21> */
.L_x_2955:
        /* <DEDUP_REMOVED lines=44> */
.L_x_2958:
        /* <DEDUP_REMOVED lines=15> */
[----:B------:R-:W-:Y:S01]  /*91c0*/  LOP3.LUT P4, RZ, R169, 0xff00, RZ, 0xc0, !PT ;  /* 0x0000ff00a9ff7812 */ /* 0x000fe2000788c0ff */
[----:B------:R-:W-:Y:S01]  /*91d0*/  FMUL.FTZ R230, R230, UR6 ;  /* 0x00000006e6e67c20 */ /* 0x000fe20008410000 */
[----:B------:R-:W-:Y:S01]  /*91e0*/  FSEL R2, R0, RZ, P5 ;  /* 0x000000ff00027208 */ /* 0x000fe20002800000 */
[----:B------:R-:W-:Y:S01]  /*91f0*/  FMUL.FTZ R224, R163, R224 ;  /* 0x000000e0a3e07220 */ /* 0x000fe20000410000 */
        /* <DEDUP_REMOVED lines=24> */
.L_x_2954:
[----:B------:R-:W-:Y:S05]  /*9380*/  @!P1 BRA `(.L_x_2959) ;  /* 0x0000000000f89947 */ /* 0x000fea0003800000 */
[----:B------:R-:W-:Y:S05]  /*9390*/  @!P2 BRA `(.L_x_2960) ;  /* 0x000000000078a947 */ /* 0x000fea0003800000 */
[-CC-:B------:R-:W-:Y:S01]  /*93a0*/  FFMA.FTZ R230, R230, R92.reuse, R93.reuse ;  /* 0x0000005ce6e67223 */ /* 0x180fe2000001005d */
[-CC-:B------:R-:W-:Y:S01]  /*93b0*/  FFMA.FTZ R0, R207, R92.reuse, R93.reuse ;  /* 0x0000005ccf007223 */ /* 0x180fe2000001005d */
[-CC-:B0-----:R-:W-:Y:S01]  /*93c0*/  FFMA.FTZ R81, R234, R92.reuse, R93.reuse ;  /* 0x0000005cea517223 */ /* 0x181fe2000001005d */
[----:B------:R-:W-:Y:S01]  /*93d0*/  FFMA.FTZ R225, R225, R92, R93 ;  /* 0x0000005ce1e17223 */ /* 0x000fe2000001005d */
[----:B------:R-:W-:Y:S01]  /*93e0*/  FADD.FTZ R230, R161, -R230 ;  /* 0x800000e6a1e67221 */ /* 0x000fe20000010000 */
[----:B------:R-:W-:Y:S01]  /*93f0*/  FADD.FTZ R0, R205, -R0 ;  /* 0x80000000cd007221 */ /* 0x000fe20000010000 */
[----:B------:R-:W-:Y:S01]  /*9400*/  FADD.FTZ R83, R222, -R81 ;  /* 0x80000051de537221 */ /* 0x000fe20000010000 */
[----:B------:R-:W-:Y:S01]  /*9410*/  FADD.FTZ R224, R224, -R225 ;  /* 0x800000e1e0e07221 */ /* 0x000fe20000010000 */
[C---:B------:R-:W-:Y:S01]  /*9420*/  FFMA.FTZ R80, R163.reuse, R230, R56 ;  /* 0x000000e6a3507223 */ /* 0x040fe20000010038 */
[C---:B------:R-:W-:Y:S01]  /*9430*/  FFMA.FTZ R81, R163.reuse, R0, R57 ;  /* 0x00000000a3517223 */ /* 0x040fe20000010039 */
[C---:B------:R-:W-:Y:S01]  /*9440*/  FFMA.FTZ R82, R163.reuse, R83, R58 ;  /* 0x00000053a3527223 */ /* 0x040fe2000001003a */
[----:B------:R-:W-:Y:S01]  /*9450*/  LOP3.LUT P6, RZ, R174, 0xff, RZ, 0xc0, !PT ;  /* 0x000000ffaeff7812 */ /* 0x000fe200078cc0ff */
        /* <DEDUP_REMOVED lines=18> */
.L_x_2960:
[-CC-:B------:R-:W-:Y:S01]  /*9580*/  FFMA.FTZ R230, R230, R92.reuse, R93.reuse ;  /* 0x0000005ce6e67223 */ /* 0x180fe2000001005d */
[-CC-:B------:R-:W-:Y:S01]  /*9590*/  FFMA.FTZ R0, R207, R92.reuse, R93.reuse ;  /* 0x0000005ccf007223 */ /* 0x180fe2000001005d */
[-CC-:B01----:R-:W-:Y:S01]  /*95a0*/  FFMA.FTZ R87, R234, R92.reuse, R93.reuse ;  /* 0x0000005cea577223 */ /* 0x183fe2000001005d */
        /* <DEDUP_REMOVED lines=28> */
.L_x_2959:
        /* <DEDUP_REMOVED lines=31> */
.L_x_2961:
        /* <DEDUP_REMOVED lines=30> */
.L_x_2957:
        /* <DEDUP_REMOVED lines=19> */
.L_x_2962:
[----:B------:R-:W-:Y:S05]  /*9c70*/  @!P0 BRA `(.L_x_2963) ;  /* 0x0000000800cc8947 */ /* 0x000fea0003800000 */
[----:B------:R-:W-:Y:S05]  /*9c80*/  @!P1 BRA `(.L_x_2964) ;  /* 0x0000000400649947 */ /* 0x000fea0003800000 */
[----:B------:R-:W-:Y:S05]  /*9c90*/  @!P2 BRA `(.L_x_2965) ;  /* 0x0000000000b0a947 */ /* 0x000fea0003800000 */
[-CC-:B------:R-:W-:Y:S01]  /*9ca0*/  FFMA.FTZ R231, R231, R92.reuse, R93.reuse ;  /* 0x0000005ce7e77223 */ /* 0x180fe2000001005d */
[-CC-:B------:R-:W-:Y:S01]  /*9cb0*/  FFMA.FTZ R108, R108, R92.reuse, R93.reuse ;  /* 0x0000005c6c6c7223 */ /* 0x180fe2000001005d */
[-C--:B01----:R-:W-:Y:S01]  /*9cc0*/  FFMA.FTZ R87, R238, R92.reuse, R93 ;  /* 0x0000005cee577223 */ /* 0x083fe2000001005d */
[----:B------:R-:W-:Y:S01]  /*9cd0*/  LOP3.LUT P4, RZ, R175, 0xff00, RZ, 0xc0, !PT ;  /* 0x0000ff00afff7812 */ /* 0x000fe2000788c0ff */
[----:B------:R-:W-:Y:S01]  /*9ce0*/  FADD.FTZ R226, R226, -R231 ;  /* 0x800000e7e2e27221 */ /* 0x000fe20000010000 */
[----:B------:R-:W-:Y:S01]  /*9cf0*/  FADD.FTZ R108, R229, -R108 ;  /* 0x8000006ce56c7221 */ /* 0x000fe20000010000 */
[----:B------:R-:W-:Y:S01]  /*9d00*/  LOP3.LUT P6, RZ, R176, 0xff00, RZ, 0xc0, !PT ;  /* 0x0000ff00b0ff7812 */ /* 0x000fe200078cc0ff */
[----:B------:R-:W-:Y:S01]  /*9d10*/  FFMA.FTZ R93, R235, R92, R93 ;  /* 0x0000005ceb5d7223 */ /* 0x000fe2000001005d */
[C---:B------:R-:W-:Y:S01]  /*9d20*/  FFMA.FTZ R81, R163.reuse, R226, R53 ;  /* 0x000000e2a3517223 */ /* 0x040fe20000010035 */
[----:B------:R-:W-:Y:S01]  /*9d30*/  FFMA.FTZ R80, R163, R108, R52 ;  /* 0x0000006ca3507223 */ /* 0x000fe20000010034 */
[----:B------:R-:W-:Y:S01]  /*9d40*/  FADD.FTZ R87, R110, -R87 ;  /* 0x800000576e577221 */ /* 0x000fe20000010000 */
[----:B------:R-:W-:Y:S01]  /*9d50*/  FADD.FTZ R240, R240, -R93 ;  /* 0x8000005df0f07221 */ /* 0x000fe20000010000 */
[----:B------:R-:W-:Y:S01]  /*9d60*/  FMUL.FTZ R0, R81, UR6 ;  /* 0x0000000651007c20 */ /* 0x000fe20008410000 */
[----:B------:R-:W-:Y:S01]  /*9d70*/  LOP3.LUT P5, RZ, R175, 0xff, RZ, 0xc0, !PT ;  /* 0x000000ffafff7812 */ /* 0x000fe200078ac0ff */
[----:B------:R-:W-:Y:S01]  /*9d80*/  FFMA.FTZ R82, R163, R87, R54 ;  /* 0x00000057a3527223 */ /* 0x000fe20000010036 */
[----:B------:R-:W-:-:S02]  /*9d90*/  LOP3.LUT P1, RZ, R175, 0xff0000, RZ, 0xc0, !PT ;  /* 0x00ff0000afff7812 */ /* 0x000fc4000782c0ff */
[C---:B------:R-:W-:Y:S02]  /*9da0*/  FSEL R2, R0.reuse, RZ, P4 ;  /* 0x000000ff00027208 */ /* 0x040fe40002000000 */
[----:B------:R-:W-:Y:S01]  /*9db0*/  FSEL R83, R0, RZ, P6 ;  /* 0x000000ff00537208 */ /* 0x000fe20003000000 */
[----:B------:R-:W-:Y:S01]  /*9dc0*/  FMUL.FTZ R0, R80, UR6 ;  /* 0x0000000650007c20 */ /* 0x000fe20008410000 */
[----:B------:R-:W-:Y:S02]  /*9dd0*/  LOP3.LUT P6, RZ, R176, 0xff, RZ, 0xc0, !PT ;  /* 0x000000ffb0ff7812 */ /* 0x000fe400078cc0ff */
[----:B------:R-:W-:Y:S01]  /*9de0*/  F2FP.BF16.F32.PACK_AB R88, R83, R2 ;  /* 0x000000025358723e */ /* 0x000fe200000010ff */
[----:B------:R-:W-:Y:S01]  /*9df0*/  FFMA.FTZ R83, R163, R240, R55 ;  /* 0x000000f0a3537223 */ /* 0x000fe20000010037 */
[C---:B------:R-:W-:Y:S02]  /*9e00*/  FSEL R2, R0.reuse, RZ, P5 ;  /* 0x000000ff00027208 */ /* 0x040fe40002800000 */
[----:B------:R-:W-:Y:S01]  /*9e10*/  FSEL R87, R0, RZ, P6 ;  /* 0x000000ff00577208 */ /* 0x000fe20003000000 */
[----:B------:R-:W-:Y:S01]  /*9e20*/  FMUL.FTZ R0, R82, UR6 ;  /* 0x0000000652007c20 */ /* 0x000fe20008410000 */
[----:B------:R-:W-:Y:S01]  /*9e30*/  LOP3.LUT P5, RZ, R176, 0xff0000, RZ, 0xc0, !PT ;  /* 0x00ff0000b0ff7812 */ /* 0x000fe200078ac0ff */
[----:B------:R-:W-:Y:S01]  /*9e40*/  FMUL.FTZ R86, R83, UR6 ;  /* 0x0000000653567c20 */ /* 0x000fe20008410000 */
[----:B------:R-:W-:-:S02]  /*9e50*/  ISETP.GE.U32.AND P4, PT, R175, 0x1000000, PT ;  /* 0x01000000af00780c */ /* 0x000fc40003f86070 */
        /* <DEDUP_REMOVED lines=16> */
.L_x_2965:
[-CC-:B------:R-:W-:Y:S01]  /*9f60*/  FFMA.FTZ R231, R231, R92.reuse, R93.reuse ;  /* 0x0000005ce7e77223 */ /* 0x180fe2000001005d */
[-CC-:B------:R-:W-:Y:S01]  /*9f70*/  FFMA.FTZ R108, R108, R92.reuse, R93.reuse ;  /* 0x0000005c6c6c7223 */ /* 0x180fe2000001005d */
[----:B------:R-:W-:Y:S01]  /*9f80*/  LOP3.LUT P6, RZ, R175, 0xff00, RZ, 0xc0, !PT ;  /* 0x0000ff00afff7812 */ /* 0x000fe200078cc0ff */
[-C--:B01----:R-:W-:Y:S01]  /*9f90*/  FFMA.FTZ R87, R238, R92.reuse, R93 ;  /* 0x0000005cee577223 */ /* 0x083fe2000001005d */
[----:B------:R-:W-:Y:S01]  /*9fa0*/  FADD.FTZ R226, R226, -R231 ;  /* 0x800000e7e2e27221 */ /* 0x000fe20000010000 */
[----:B------:R-:W-:Y:S01]  /*9fb0*/  FADD.FTZ R108, R229, -R108 ;  /* 0x8000006ce56c7221 */ /* 0x000fe20000010000 */
[----:B------:R-:W-:Y:S01]  /*9fc0*/  FFMA.FTZ R93, R235, R92, R93 ;  /* 0x0000005ceb5d7223 */ /* 0x000fe2000001005d */
[----:B------:R-:W-:Y:S01]  /*9fd0*/  FADD.FTZ R110, R110, -R87 ;  /* 0x800000576e6e7221 */ /* 0x000fe20000010000 */
[C---:B------:R-:W-:Y:S01]  /*9fe0*/  FFMA.FTZ R226, R163.reuse, R226, R53 ;  /* 0x000000e2a3e27223 */ /* 0x040fe20000010035 */
[----:B------:R-:W-:Y:S01]  /*9ff0*/  FFMA.FTZ R108, R163, R108, R52 ;  /* 0x0000006ca36c7223 */ /* 0x000fe20000010034 */
        /* <DEDUP_REMOVED lines=34> */
.L_x_2964:
        /* <DEDUP_REMOVED lines=9> */
[C---:B------:R-:W-:Y:S01]  /*a2b0*/  FMUL.FTZ R81, R163.reuse, R226 ;  /* 0x000000e2a3517220 */ /* 0x040fe20000410000 */
[----:B------:R-:W-:Y:S01]  /*a2c0*/  FMUL.FTZ R80, R163, R108 ;  /* 0x0000006ca3507220 */ /* 0x000fe20000410000 */
[----:B------:R-:W-:Y:S01]  /*a2d0*/  FADD.FTZ R82, R110, -R87 ;  /* 0x800000576e527221 */ /* 0x000fe20000010000 */
[----:B------:R-:W-:Y:S01]  /*a2e0*/  FADD.FTZ R240, R240, -R93 ;  /* 0x8000005df0f07221 */ /* 0x000fe20000010000 */
[----:B------:R-:W-:Y:S01]  /*a2f0*/  FMUL.FTZ R0, R81, UR6 ;  /* 0x0000000651007c20 */ /* 0x000fe20008410000 */
[----:B------:R-:W-:Y:S01]  /*a300*/  LOP3.LUT P5, RZ, R175, 0xff, RZ, 0xc0, !PT ;  /* 0x000000ffafff7812 */ /* 0x000fe200078ac0ff */
[----:B------:R-:W-:Y:S01]  /*a310*/  FMUL.FTZ R82, R163, R82 ;  /* 0x00000052a3527220 */ /* 0x000fe20000410000 */
[----:B------:R-:W-:-:S02]  /*a320*/  LOP3.LUT P1, RZ, R175, 0xff0000, RZ, 0xc0, !PT ;  /* 0x00ff0000afff7812 */ /* 0x000fc4000782c0ff */
[C---:B------:R-:W-:Y:S02]  /*a330*/  FSEL R2, R0.reuse, RZ, P4 ;  /* 0x000000ff00027208 */ /* 0x040fe40002000000 */
[----:B------:R-:W-:Y:S01]  /*a340*/  FSEL R83, R0, RZ, P6 ;  /* 0x000000ff00537208 */ /* 0x000fe20003000000 */
[----:B------:R-:W-:Y:S01]  /*a350*/  FMUL.FTZ R0, R80, UR6 ;  /* 0x0000000650007c20 */ /* 0x000fe20008410000 */
[----:B------:R-:W-:Y:S02]  /*a360*/  LOP3.LUT P6, RZ, R176, 0xff, RZ, 0xc0, !PT ;  /* 0x000000ffb0ff7812 */ /* 0x000fe400078cc0ff */
[----:B------:R-:W-:Y:S01]  /*a370*/  F2FP.BF16.F32.PACK_AB R88, R83, R2 ;  /* 0x000000025358723e */ /* 0x000fe200000010ff */
[----:B------:R-:W-:Y:S01]  /*a380*/  FMUL.FTZ R83, R163, R240 ;  /* 0x000000f0a3537220 */ /* 0x000fe20000410000 */
        /* <DEDUP_REMOVED lines=22> */
.L_x_2967:
        /* <DEDUP_REMOVED lines=44> */
.L_x_2963:
        /* <DEDUP_REMOVED lines=13> */
[----:B------:R-:W-:Y:S01]  /*a880*/  FFMA.FTZ R83, R163, R240, R55 ;  /* 0x000000f0a3537223 */ /* 0x000fe20000010037 */
[----:B------:R-:W-:Y:S01]  /*a890*/  FMUL.FTZ R0, R80, UR6 ;  /* 0x0000000650007c20 */ /* 0x000fe20008410000 */
[----:B-1----:R-:W-:Y:S01]  /*a8a0*/  FMUL.FTZ R86, R81, UR6 ;  /* 0x0000000651567c20 */ /* 0x002fe20008410000 */
        /* <DEDUP_REMOVED lines=17> */
.L_x_2969:
        /* <DEDUP_REMOVED lines=31> */
.L_x_2968:
        /* <DEDUP_REMOVED lines=32> */
.L_x_2970:
        /* <DEDUP_REMOVED lines=29> */
[----:B------:R-:W-:-:S07]  /*af80*/  PRMT R90, R89, 0x7610, R90 ;  /* 0x00007610595a7816 */ /* 0x000fce000000005a */
.L_x_2966:
        /* <DEDUP_REMOVED lines=19> */
.L_x_2971:
[----:B------:R-:W-:Y:S01]  /*b0c0*/  UPLOP3.LUT UP1, UPT, UPT, UPT, UP1, 0x40, 0x4 ;  /* 0x000000000004789c */ /* 0x000fe20003f2e810 */
[----:B------:R-:W-:Y:S10]  /*b0d0*/  @!P3 BRA `(.L_x_2972) ;  /* 0xffffff5400b4b947 */ /* 0x000ff4000383ffff */
        /* <DEDUP_REMOVED lines=55> */
[----:B------:R-:W-:-:S07]  /*b450*/  IMAD.MOV.U32 R27, RZ, RZ, R18 ;  /* 0x000000ffff1b7224 */ /* 0x000fce00078e0012 */
.L_x_2906:
        /* <DEDUP_REMOVED lines=23> */
.L_x_2973:
        /* <DEDUP_REMOVED lines=11> */
.L_x_7259:


//--------------------- .text._ZN10layer_norm31ln_parallel_residual_bwd_kernelINS_13Kernel_traitsIf13__nv_bfloat16fS2_fjLj7168ELj1ELj1ELj8ELj8ENS_18Kernel_traits_baseILj7168EfS2_fS2_fjLj256EEEEELb0ELb0ELb0EEEvNS_9BwdParamsE --------------------------
	.section	.text._ZN10layer_norm31ln_parallel_residual_bwd_kernelINS_13Kernel_traitsIf13__nv_bfloat16fS2_fjLj7168ELj1ELj1ELj8ELj8ENS_18Kernel_traits_baseILj7168EfS2_fS2_fjLj256EEEEELb0ELb0ELb0EEEvNS_9BwdParamsE,"ax",@progbits
	.align	128
        .global         _ZN10layer_norm31ln_parallel_residual_bwd_kernelINS_13Kernel_traitsIf13__nv_bfloat16fS2_fjLj7168ELj1ELj1ELj8ELj8ENS_18Kernel_traits_baseILj7168EfS2_fS2_fjLj256EEEEELb0ELb0ELb0EEEvNS_9BwdParamsE
        .type           _ZN10layer_norm31ln_parallel_residual_bwd_kernelINS_13Kernel_traitsIf13__nv_bfloat16fS2_fjLj7168ELj1ELj1ELj8ELj8ENS_18Kernel_traits_baseILj7168EfS2_fS2_fjLj256EEEEELb0ELb0ELb0EEEvNS_9BwdParamsE,@function
        .size           _ZN10layer_norm31ln_parallel_residual_bwd_kernelINS_13Kernel_traitsIf13__nv_bfloat16fS2_fjLj7168ELj1ELj1ELj8ELj8ENS_18Kernel_traits_baseILj7168EfS2_fS2_fjLj256EEEEELb0ELb0ELb0EEEvNS_9BwdParamsE,(.L_x_7260 - _ZN10layer_norm31ln_parallel_residual_bwd_kernelINS_13Kernel_traitsIf13__nv_bfloat16fS2_fjLj7168ELj1ELj1ELj8ELj8ENS_18Kernel_traits_baseILj7168EfS2_fS2_fjLj256EEEEELb0ELb0ELb0EEEvNS_9BwdParamsE)
        .other          _ZN10layer_norm31ln_parallel_residual_bwd_kernelINS_13Kernel_traitsIf13__nv_bfloat16fS2_fjLj7168ELj1ELj1ELj8ELj8ENS_18Kernel_traits_baseILj7168EfS2_fS2_fjLj256EEEEELb0ELb0ELb0EEEvNS_9BwdParamsE,@"STO_CUDA_ENTRY STV_DEFAULT"
_ZN10layer_norm31ln_parallel_residual_bwd_kernelINS_13Kernel_traitsIf13__nv_bfloat16fS2_fjLj7168ELj1ELj1ELj8ELj8ENS_18Kernel_traits_baseILj7168EfS2_fS2_fjLj256EEEEELb0ELb0ELb0EEEvNS_9BwdParamsE:
.text._ZN10layer_norm31ln_parallel_residual_bwd_kernelINS_13Kernel_traitsIf13__nv_bfloat16fS2_fjLj7168ELj1ELj1ELj8ELj8ENS_18Kernel_traits_baseILj7168EfS2_fS2_fjLj256EEEEELb0ELb0ELb0EEEvNS_9BwdParamsE:
[----:B------:R-:W0:Y:S02]  /*0000*/  LDC R1, c[0x0][0x37c] ;  /* 0x0000df00ff017b82 */ /* 0x000e240000000800 */
[----:B0-----:R-:W-:Y:S01]  /*0010*/  IADD3 R1, PT, PT, R1, -0x50, RZ ;  /* 0xffffffb001017810 */ /* 0x001fe20007ffe0ff */
[----:B------:R-:W0:Y:S01]  /*0020*/  S2R R208, SR_TID.X ;  /* 0x0000000000d07919 */ /* 0x000e220000002100 */
[----:B------:R-:W1:Y:S04]  /*0030*/  LDCU UR6, c[0x0][0x388] ;  /* 0x00007100ff0677ac */ /* 0x000e680008000800 */
[----:B------:R-:W2:Y:S01]  /*0040*/  LDC.64 R2, c[0x0][0x3d0] ;  /* 0x0000f400ff027b82 */ /* 0x000ea20000000a00 */
[----:B------:R-:W3:Y:S04]  /*0050*/  LDL.64 R36, [R1] ;  /* 0x0000000001247983 */ /* 0x000ee80000100a00 */
[----:B------:R-:W3:Y:S03]  /*0060*/  LDL.64 R38, [R1+0x8] ;  /* 0x0000080001267983 */ /* 0x000ee60000100a00 */
[----:B------:R-:W4:Y:S01]  /*0070*/  LDC.64 R4, c[0x0][0x3d8] ;  /* 0x0000f600ff047b82 */ /* 0x000f220000000a00 */
[----:B------:R-:W3:Y:S04]  /*0080*/  LDL.64 R52, [R1+0x40] ;  /* 0x0000400001347983 */ /* 0x000ee80000100a00 */
        /* <DEDUP_REMOVED lines=9> */
[----:B------:R-:W3:Y:S01]  /*0120*/  LDL.64 R42, [R1+0x18] ;  /* 0x00001800012a7983 */ /* 0x000ee20000100a00 */
[----:B-1----:R-:W-:-:S02]  /*0130*/  USHF.R.S32.HI UR4, URZ, 0x1f, UR6 ;  /* 0x0000001fff047899 */ /* 0x002fc40008011406 */
[----:B------:R-:W1:Y:S02]  /*0140*/  LDC.64 R16, c[0x0][0x3d8] ;  /* 0x0000f600ff107b82 */ /* 0x000e640000000a00 */
[----:B------:R-:W-:Y:S01]  /*0150*/  ULEA.HI UR4, UR4, UR6, URZ, 0x2 ;  /* 0x0000000604047291 */ /* 0x000fe2000f8f10ff */
[----:B0-----:R-:W-:-:S05]  /*0160*/  LOP3.LUT R209, R208, 0xff, RZ, 0x3c, !PT ;  /* 0x000000ffd0d17812 */ /* 0x001fca00078e3cff */
[----:B------:R-:W0:Y:S01]  /*0170*/  LDC.64 R18, c[0x0][0x3d0] ;  /* 0x0000f400ff127b82 */ /* 0x000e220000000a00 */
[----:B------:R-:W-:-:S04]  /*0180*/  MOV R0, UR4 ;  /* 0x0000000400007c02 */ /* 0x000fc80008000f00 */
[----:B------:R-:W-:-:S03]  /*0190*/  LEA.HI.SX32 R209, R0, R209, 0x1e ;  /* 0x000000d100d17211 */ /* 0x000fc600078ff2ff */
[----:B------:R-:W0:Y:S01]  /*01a0*/  LDC.64 R20, c[0x0][0x3d8] ;  /* 0x0000f600ff147b82 */ /* 0x000e220000000a00 */
[----:B------:R-:W-:-:S07]  /*01b0*/  ISETP.GE.U32.AND P6, PT, R209, 0x100, PT ;  /* 0x00000100d100780c */ /* 0x000fce0003fc6070 */
[----:B------:R-:W0:Y:S01]  /*01c0*/  LDC.64 R22, c[0x0][0x3d0] ;  /* 0x0000f400ff167b82 */ /* 0x000e220000000a00 */
[----:B------:R-:W-:-:S07]  /*01d0*/  ISETP.GE.U32.AND P0, PT, R209, 0x200, PT ;  /* 0x00000200d100780c */ /* 0x000fce0003f06070 */
[----:B------:R-:W0:Y:S01]  /*01e0*/  LDC.64 R24, c[0x0][0x3d8] ;  /* 0x0000f600ff187b82 */ /* 0x000e220000000a00 */
[----:B------:R-:W-:Y:S01]  /*01f0*/  MOV R35, R208 ;  /* 0x000000d000237202 */ /* 0x000fe20000000f00 */
[----:B------:R-:W0:Y:S01]  /*0200*/  LDCU.64 UR14, c[0x0][0x358] ;  /* 0x00006b00ff0e77ac */ /* 0x000e220008000a00 */
[----:B------:R-:W-:-:S03]  /*0210*/  ISETP.GE.U32.AND P1, PT, R209, 0x300, PT ;  /* 0x00000300d100780c */ /* 0x000fc60003f26070 */
[C---:B--2---:R-:W-:Y:S01]  /*0220*/  @P6 IMAD.WIDE.U32 R2, R35.reuse, 0x10, R2 ;  /* 0x0000001023026825 */ /* 0x044fe200078e0002 */
[----:B------:R-:W2:Y:S01]  /*0230*/  LDCU UR4, c[0x0][0x384] ;  /* 0x00007080ff0477ac */ /* 0x000ea20008000800 */
[----:B------:R-:W2:Y:S02]  /*0240*/  LDC.64 R30, c[0x0][0x3d0] ;  /* 0x0000f400ff1e7b82 */ /* 0x000ea40000000a00 */
[C---:B----4-:R-:W-:Y:S01]  /*0250*/  @P6 IMAD.WIDE.U32 R4, R35.reuse, 0x10, R4 ;  /* 0x0000001023046825 */ /* 0x050fe200078e0004 */
[----:B------:R-:W-:Y:S02]  /*0260*/  @P6 LOP3.LUT R35, R35, 0x100, RZ, 0xfc, !PT ;  /* 0x0000010023236812 */ /* 0x000fe400078efcff */
[----:B------:R-:W-:-:S03]  /*0270*/  ISETP.GE.U32.AND P2, PT, R209, 0x400, PT ;  /* 0x00000400d100780c */ /* 0x000fc60003f46070 */
[C---:B------:R-:W-:Y:S01]  /*0280*/  @P0 IMAD.WIDE.U32 R10, R35.reuse, 0x10, R6 ;  /* 0x00000010230a0825 */ /* 0x040fe200078e0006 */
[----:B------:R-:W4:Y:S03]  /*0290*/  LDC.64 R32, c[0x0][0x3d8] ;  /* 0x0000f600ff207b82 */ /* 0x000f260000000a00 */
[C---:B------:R-:W-:Y:S01]  /*02a0*/  @P0 IMAD.WIDE.U32 R12, R35.reuse, 0x10, R8 ;  /* 0x00000010230c0825 */ /* 0x040fe200078e0008 */
[----:B------:R-:W-:-:S04]  /*02b0*/  @P0 IADD3 R35, PT, PT, R35, 0x100, RZ ;  /* 0x0000010023230810 */ /* 0x000fc80007ffe0ff */
[----:B------:R-:W2:Y:S01]  /*02c0*/  LDC.64 R6, c[0x0][0x3d0] ;  /* 0x0000f400ff067b82 */ /* 0x000ea20000000a00 */
[----:B------:R-:W-:Y:S01]  /*02d0*/  ISETP.GE.U32.AND P3, PT, R209, 0x500, PT ;  /* 0x00000500d100780c */ /* 0x000fe20003f66070 */
[----:B------:R-:W-:-:S06]  /*02e0*/  @P1 IMAD.WIDE.U32 R14, R35, 0x10, R14 ;  /* 0x00000010230e1825 */ /* 0x000fcc00078e000e */
[----:B------:R-:W4:Y:S01]  /*02f0*/  LDC.64 R8, c[0x0][0x3d8] ;  /* 0x0000f600ff087b82 */ /* 0x000f220000000a00 */
[C---:B-1----:R-:W-:Y:S01]  /*0300*/  @P1 IMAD.WIDE.U32 R16, R35.reuse, 0x10, R16 ;  /* 0x0000001023101825 */ /* 0x042fe200078e0010 */
[----:B------:R-:W-:Y:S02]  /*0310*/  @P1 IADD3 R35, PT, PT, R35, 0x100, RZ ;  /* 0x0000010023231810 */ /* 0x000fe40007ffe0ff */
[C---:B------:R-:W-:Y:S02]  /*0320*/  ISETP.GE.U32.AND P4, PT, R209.reuse, 0x600, PT ;  /* 0x00000600d100780c */ /* 0x040fe40003f86070 */
[----:B------:R-:W-:Y:S01]  /*0330*/  ISETP.GE.U32.AND P5, PT, R209, 0x700, PT ;  /* 0x00000700d100780c */ /* 0x000fe20003fa6070 */
[C---:B0-----:R-:W-:Y:S01]  /*0340*/  @P2 IMAD.WIDE.U32 R18, R35.reuse, 0x10, R18 ;  /* 0x0000001023122825 */ /* 0x041fe200078e0012 */
[----:B------:R-:W5:Y:S03]  /*0350*/  @P1 LDG.E.128 R248, desc[UR14][R16.64] ;  /* 0x0000000e10f81981 */ /* 0x000f66000c1e1d00 */
[C---:B------:R-:W-:Y:S01]  /*0360*/  @P2 IMAD.WIDE.U32 R20, R35.reuse, 0x10, R20 ;  /* 0x0000001023142825 */ /* 0x040fe200078e0014 */
[----:B------:R-:W-:Y:S01]  /*0370*/  @P2 IADD3 R35, PT, PT, R35, 0x100, RZ ;  /* 0x0000010023232810 */ /* 0x000fe20007ffe0ff */
[----:B------:R-:W5:Y:S04]  /*0380*/  @P2 LDG.E.128 R244, desc[UR14][R18.64] ;  /* 0x0000000e12f42981 */ /* 0x000f68000c1e1d00 */
[C---:B------:R-:W-:Y:S01]  /*0390*/  @P3 IMAD.WIDE.U32 R22, R35.reuse, 0x10, R22 ;  /* 0x0000001023163825 */ /* 0x040fe200078e0016 */
[----:B------:R-:W5:Y:S03]  /*03a0*/  @P2 LDG.E.128 R240, desc[UR14][R20.64] ;  /* 0x0000000e14f02981 */ /* 0x000f66000c1e1d00 */
[C---:B------:R-:W-:Y:S01]  /*03b0*/  @P3 IMAD.WIDE.U32 R24, R35.reuse, 0x10, R24 ;  /* 0x0000001023183825 */ /* 0x040fe200078e0018 */
[----:B------:R-:W-:Y:S01]  /*03c0*/  @P3 IADD3 R35, PT, PT, R35, 0x100, RZ ;  /* 0x0000010023233810 */ /* 0x000fe20007ffe0ff */
[----:B------:R-:W5:Y:S04]  /*03d0*/  @P3 LDG.E.128 R236, desc[UR14][R22.64] ;  /* 0x0000000e16ec3981 */ /* 0x000f68000c1e1d00 */
[C---:B--2---:R-:W-:Y:S01]  /*03e0*/  @P4 IMAD.WIDE.U32 R26, R35.reuse, 0x10, R6 ;  /* 0x00000010231a4825 */ /* 0x044fe200078e0006 */
[----:B------:R-:W5:Y:S03]  /*03f0*/  @P3 LDG.E.128 R232, desc[UR14][R24.64] ;  /* 0x0000000e18e83981 */ /* 0x000f66000c1e1d00 */
[C---:B----4-:R-:W-:Y:S01]  /*0400*/  @P4 IMAD.WIDE.U32 R28, R35.reuse, 0x10, R8 ;  /* 0x00000010231c4825 */ /* 0x050fe200078e0008 */
[----:B------:R-:W-:Y:S01]  /*0410*/  @P4 IADD3 R35, PT, PT, R35, 0x100, RZ ;  /* 0x0000010023234810 */ /* 0x000fe20007ffe0ff */
[----:B------:R-:W5:Y:S04]  /*0420*/  @P4 LDG.E.128 R228, desc[UR14][R26.64] ;  /* 0x0000000e1ae44981 */ /* 0x000f68000c1e1d00 */
[C---:B------:R-:W-:Y:S01]  /*0430*/  @P5 IMAD.WIDE.U32 R6, R35.reuse, 0x10, R30 ;  /* 0x0000001023065825 */ /* 0x040fe200078e001e */
[----:B------:R-:W0:Y:S01]  /*0440*/  S2UR UR9, SR_CTAID.X ;  /* 0x00000000000979c3 */ /* 0x000e220000002500 */
[----:B------:R1:W5:Y:S02]  /*0450*/  @P4 LDG.E.128 R224, desc[UR14][R28.64] ;  /* 0x0000000e1ce04981 */ /* 0x000364000c1e1d00 */
[----:B------:R-:W-:-:S02]  /*0460*/  @P5 IMAD.WIDE.U32 R8, R35, 0x10, R32 ;  /* 0x0000001023085825 */ /* 0x000fc400078e0020 */
[----:B------:R2:W5:Y:S04]  /*0470*/  @P5 LDG.E.128 R220, desc[UR14][R6.64] ;  /* 0x0000000e06dc5981 */ /* 0x000568000c1e1d00 */
[----:B------:R2:W5:Y:S04]  /*0480*/  @P5 LDG.E.128 R216, desc[UR14][R8.64] ;  /* 0x0000000e08d85981 */ /* 0x000568000c1e1d00 */
[----:B---3--:R-:W3:Y:S04]  /*0490*/  @P1 LDG.E.128 R36, desc[UR14][R14.64] ;  /* 0x0000000e0e241981 */ /* 0x008ee8000c1e1d00 */
[----:B------:R-:W4:Y:S04]  /*04a0*/  @P6 LDG.E.128 R52, desc[UR14][R2.64] ;  /* 0x0000000e02346981 */ /* 0x000f28000c1e1d00 */
[----:B------:R-:W2:Y:S04]  /*04b0*/  @P6 LDG.E.128 R48, desc[UR14][R4.64] ;  /* 0x0000000e04306981 */ /* 0x000ea8000c1e1d00 */
[----:B------:R-:W2:Y:S04]  /*04c0*/  @P0 LDG.E.128 R44, desc[UR14][R10.64] ;  /* 0x0000000e0a2c0981 */ /* 0x000ea8000c1e1d00 */
[----:B------:R-:W2:Y:S01]  /*04d0*/  @P0 LDG.E.128 R40, desc[UR14][R12.64] ;  /* 0x0000000e0c280981 */ /* 0x000ea2000c1e1d00 */
[----:B0-----:R-:W-:Y:S01]  /*04e0*/  UISETP.GE.AND UP0, UPT, UR9, UR4, UPT ;  /* 0x000000040900728c */ /* 0x001fe2000bf06270 */
[----:B------:R-:W-:-:S02]  /*04f0*/  P2R R202, PR, RZ, 0x40 ;  /* 0x00000040ffca7803 */ /* 0x000fc40000000000 */
[----:B------:R-:W-:Y:S02]  /*0500*/  CS2R R212, SRZ ;  /* 0x0000000000d47805 */ /* 0x000fe4000001ff00 */
[----:B------:R-:W-:Y:S02]  /*0510*/  P2R R210, PR, RZ, 0x20 ;  /* 0x00000020ffd27803 */ /* 0x000fe40000000000 */
[----:B------:R-:W-:Y:S02]  /*0520*/  CS2R R214, SRZ ;  /* 0x0000000000d67805 */ /* 0x000fe4000001ff00 */
[----:B------:R-:W-:Y:S02]  /*0530*/  CS2R R204, SRZ ;  /* 0x0000000000cc7805 */ /* 0x000fe4000001ff00 */
[----:B------:R-:W-:Y:S02]  /*0540*/  CS2R R206, SRZ ;  /* 0x0000000000ce7805 */ /* 0x000fe4000001ff00 */
[----:B------:R-:W-:-:S02]  /*0550*/  CS2R R32, SRZ ;  /* 0x0000000000207805 */ /* 0x000fc4000001ff00 */
[----:B------:R-:W-:Y:S02]  /*0560*/  CS2R R34, SRZ ;  /* 0x0000000000227805 */ /* 0x000fe4000001ff00 */
        /* <DEDUP_REMOVED lines=40> */
[----:B---3--:R0:W-:Y:S04]  /*07f0*/  @P1 STL.64 [R1], R36 ;  /* 0x0000002401001387 */ /* 0x0081e80000100a00 */
[----:B------:R1:W-:Y:S04]  /*0800*/  @P1 STL.64 [R1+0x8], R38 ;  /* 0x0000082601001387 */ /* 0x0003e80000100a00 */
[----:B----4-:R-:W-:Y:S04]  /*0810*/  @P6 STL.64 [R1+0x40], R52 ;  /* 0x0000403401006387 */ /* 0x010fe80000100a00 */
[----:B------:R-:W-:Y:S04]  /*0820*/  @P6 STL.64 [R1+0x48], R54 ;  /* 0x0000483601006387 */ /* 0x000fe80000100a00 */
[----:B--2---:R2:W-:Y:S04]  /*0830*/  @P6 STL.64 [R1+0x30], R48 ;  /* 0x0000303001006387 */ /* 0x0045e80000100a00 */
[----:B------:R3:W-:Y:S04]  /*0840*/  @P6 STL.64 [R1+0x38], R50 ;  /* 0x0000383201006387 */ /* 0x0007e80000100a00 */
[----:B------:R4:W-:Y:S01]  /*0850*/  @P0 STL.64 [R1+0x20], R44 ;  /* 0x0000202c01000387 */ /* 0x0009e20000100a00 */
[----:B0-----:R-:W-:-:S03]  /*0860*/  CS2R R36, SRZ ;  /* 0x0000000000247805 */ /* 0x001fc6000001ff00 */
[----:B------:R0:W-:Y:S01]  /*0870*/  @P0 STL.64 [R1+0x28], R46 ;  /* 0x0000282e01000387 */ /* 0x0001e20000100a00 */
[----:B-1----:R-:W-:Y:S02]  /*0880*/  CS2R R38, SRZ ;  /* 0x0000000000267805 */ /* 0x002fe4000001ff00 */
[----:B--2---:R-:W-:Y:S01]  /*0890*/  CS2R R48, SRZ ;  /* 0x0000000000307805 */ /* 0x004fe2000001ff00 */
[----:B------:R1:W-:Y:S01]  /*08a0*/  @P0 STL.64 [R1+0x10], R40 ;  /* 0x0000102801000387 */ /* 0x0003e20000100a00 */
[----:B---3--:R-:W-:Y:S02]  /*08b0*/  CS2R R50, SRZ ;  /* 0x0000000000327805 */ /* 0x008fe4000001ff00 */
[----:B------:R-:W-:Y:S02]  /*08c0*/  CS2R R52, SRZ ;  /* 0x0000000000347805 */ /* 0x000fe4000001ff00 */
[----:B------:R-:W-:Y:S01]  /*08d0*/  CS2R R54, SRZ ;  /* 0x0000000000367805 */ /* 0x000fe2000001ff00 */
[----:B------:R2:W-:Y:S01]  /*08e0*/  @P0 STL.64 [R1+0x18], R42 ;  /* 0x0000182a01000387 */ /* 0x0005e20000100a00 */
[----:B----4-:R-:W-:-:S02]  /*08f0*/  CS2R R44, SRZ ;  /* 0x00000000002c7805 */ /* 0x010fc4000001ff00 */
[----:B0-----:R-:W-:Y:S02]  /*0900*/  CS2R R46, SRZ ;  /* 0x00000000002e7805 */ /* 0x001fe4000001ff00 */
[----:B-1----:R-:W-:Y:S02]  /*0910*/  CS2R R40, SRZ ;  /* 0x0000000000287805 */ /* 0x002fe4000001ff00 */
[----:B--2---:R-:W-:Y:S01]  /*0920*/  CS2R R42, SRZ ;  /* 0x00000000002a7805 */ /* 0x004fe2000001ff00 */
        /* <DEDUP_REMOVED lines=68> */
.L_x_3067:
[----:B-1----:R-:W-:Y:S01]  /*0d70*/  UIMAD.WIDE UR4, UR9, 0x4, UR16 ;  /* 0x00000004090478a5 */ /* 0x002fe2000f8e0210 */
[----:B------:R-:W-:-:S05]  /*0d80*/  ISETP.NE.AND P5, PT, R202, RZ, PT ;  /* 0x000000ffca00720c */ /* 0x000fca0003fa5270 */
[----:B0-23--:R-:W-:Y:S02]  /*0d90*/  MOV R164, UR4 ;  /* 0x0000000400a47c02 */ /* 0x00dfe40008000f00 */
[----:B------:R-:W-:Y:S01]  /*0da0*/  MOV R165, UR5 ;  /* 0x0000000500a57c02 */ /* 0x000fe20008000f00 */
[----:B------:R-:W-:-:S04]  /*0db0*/  UIMAD.WIDE UR4, UR9, 0x4, UR18 ;  /* 0x00000004090478a5 */ /* 0x000fc8000f8e0212 */
[----:B------:R0:W2:Y:S02]  /*0dc0*/  LDG.E R5, desc[UR14][R164.64] ;  /* 0x0000000ea4057981 */ /* 0x0000a4000c1e1900 */
[----:B0-----:R-:W-:Y:S02]  /*0dd0*/  MOV R164, UR4 ;  /* 0x0000000400a47c02 */ /* 0x001fe40008000f00 */
[----:B------:R-:W-:-:S05]  /*0de0*/  MOV R165, UR5 ;  /* 0x0000000500a57c02 */ /* 0x000fca0008000f00 */
[----:B------:R-:W3:Y:S01]  /*0df0*/  LDG.E R164, desc[UR14][R164.64] ;  /* 0x0000000ea4a47981 */ /* 0x000ee2000c1e1900 */
[----:B------:R-:W-:Y:S01]  /*0e00*/  UIMAD UR4, UR9, UR6, URZ ;  /* 0x00000006090472a4 */ /* 0x000fe2000f8e02ff */
        /* <DEDUP_REMOVED lines=20> */
[----:B------:R-:W2:Y:S04]  /*0f50*/  LDL R196, [R1+0x30] ;  /* 0x0000300001c47983 */ /* 0x000ea80000100800 */
[----:B------:R-:W3:Y:S03]  /*0f60*/  LDL R197, [R1+0x40] ;  /* 0x0000400001c57983 */ /* 0x000ee60000100800 */
[----:B------:R-:W1:Y:S01]  /*0f70*/  LDC.64 R166, c[0x0][0x430] ;  /* 0x00010c00ffa67b82 */ /* 0x000e620000000a00 */
[----:B------:R-:W4:Y:S04]  /*0f80*/  LDL R208, [R1+0x48] ;  /* 0x0000480001d07983 */ /* 0x000f280000100800 */
[----:B------:R-:W4:Y:S03]  /*0f90*/  LDL R252, [R1+0x3c] ;  /* 0x00003c0001fc7983 */ /* 0x000f260000100800 */
[----:B------:R-:W1:Y:S01]  /*0fa0*/  LDC.64 R172, c[0x0][0x3a8] ;  /* 0x0000ea00ffac7b82 */ /* 0x000e620000000a00 */
[----:B------:R-:W4:Y:S01]  /*0fb0*/  LDL R211, [R1+0x4c] ;  /* 0x00004c0001d37983 */ /* 0x000f220000100800 */
[----:B0-----:R-:W-:-:S05]  /*0fc0*/  IMAD.WIDE.U32 R164, R5, 0x8, R164 ;  /* 0x0000000805a47825 */ /* 0x001fca00078e00a4 */
[----:B------:R0:W2:Y:S01]  /*0fd0*/  LDG.E.64 R184, desc[UR14][R164.64] ;  /* 0x0000000ea4b87981 */ /* 0x0000a2000c1e1b00 */
[----:B-1----:R-:W-:-:S04]  /*0fe0*/  IMAD.WIDE.U32 R166, R5, 0x8, R166 ;  /* 0x0000000805a67825 */ /* 0x002fc800078e00a6 */
[----:B0-----:R-:W-:Y:S02]  /*0ff0*/  IMAD.WIDE.U32 R164, R5, 0x10, R172 ;  /* 0x0000001005a47825 */ /* 0x001fe400078e00ac */
[----:B------:R-:W3:Y:S04]  /*1000*/  LDG.E.64 R172, desc[UR14][R166.64] ;  /* 0x0000000ea6ac7981 */ /* 0x000ee8000c1e1b00 */
[----:B------:R-:W4:Y:S01]  /*1010*/  LDG.E.128 R164, desc[UR14][R164.64] ;  /* 0x0000000ea4a47981 */ /* 0x000f22000c1e1d00 */
[----:B--2---:R-:W-:Y:S02]  /*1020*/  MOV R0, R184 ;  /* 0x000000b800007202 */ /* 0x004fe40000000f00 */
[----:B------:R-:W-:Y:S02]  /*1030*/  SHF.R.U64 R184, R184, 0x10, R185 ;  /* 0x00000010b8b87819 */ /* 0x000fe400000012b9 */
[----:B------:R-:W-:-:S02]  /*1040*/  MOV R203, R185 ;  /* 0x000000b900cb7202 */ /* 0x000fc40000000f00 */
[----:B------:R-:W-:Y:S02]  /*1050*/  SHF.R.U32.HI R202, RZ, 0x10, R185 ;  /* 0x00000010ffca7819 */ /* 0x000fe400000116b9 */
[----:B---3--:R-:W-:Y:S01]  /*1060*/  MOV R185, R172 ;  /* 0x000000ac00b97202 */ /* 0x008fe20000000f00 */
[----:B----4-:R-:W-:-:S03]  /*1070*/  FADD.FTZ R6, R164, -UR7 ;  /* 0x80000007a4067e21 */ /* 0x010fc60008010000 */
[----:B------:R-:W-:Y:S02]  /*1080*/  SHF.L.U32 R164, R185, 0x10, RZ ;  /* 0x00000010b9a47819 */ /* 0x000fe400000006ff */
[----:B------:R-:W-:Y:S01]  /*1090*/  SHF.L.U32 R185, R0, 0x10, RZ ;  /* 0x0000001000b97819 */ /* 0x000fe200000006ff */
[----:B------:R-:W-:Y:S02]  /*10a0*/  FMUL.FTZ R0, R6, UR25 ;  /* 0x0000001906007c20 */ /* 0x000fe40008410000 */
[-C--:B------:R-:W-:Y:S01]  /*10b0*/  FMUL.FTZ R6, R196, R164.reuse ;  /* 0x000000a4c4067220 */ /* 0x080fe20000410000 */
[----:B------:R-:W-:Y:S01]  /*10c0*/  FADD.FTZ R100, R100, R164 ;  /* 0x000000a464647221 */ /* 0x000fe20000010000 */
[----:B------:R-:W-:Y:S01]  /*10d0*/  FFMA.FTZ R76, R0, R164, R76 ;  /* 0x000000a4004c7223 */ /* 0x000fe2000001004c */
[----:B------:R-:W-:Y:S02]  /*10e0*/  SHF.L.U32 R164, R184, 0x10, RZ ;  /* 0x00000010b8a47819 */ /* 0x000fe400000006ff */
[----:B------:R-:W2:Y:S01]  /*10f0*/  LDL R184, [R1+0x34] ;  /* 0x0000340001b87983 */ /* 0x000ea20000100800 */
[----:B------:R-:W-:Y:S01]  /*1100*/  FFMA.FTZ R6, R197, R185, R6 ;  /* 0x000000b9c5067223 */ /* 0x000fe20000010006 */
[----:B------:R-:W-:-:S02]  /*1110*/  SHF.R.U64 R172, R172, 0x10, R173 ;  /* 0x00000010acac7819 */ /* 0x000fc400000012ad */
[----:B------:R-:W-:Y:S02]  /*1120*/  MOV R197, R173 ;  /* 0x000000ad00c57202 */ /* 0x000fe40000000f00 */
[----:B------:R-:W-:Y:S02]  /*1130*/  SHF.R.U32.HI R196, RZ, 0x10, R173 ;  /* 0x00000010ffc47819 */ /* 0x000fe400000116ad */
[----:B------:R-:W3:Y:S01]  /*1140*/  LDL R173, [R1+0x44] ;  /* 0x0000440001ad7983 */ /* 0x000ee20000100800 */
[----:B------:R-:W-:Y:S01]  /*1150*/  FADD.FTZ R165, R165, -UR7 ;  /* 0x80000007a5a57e21 */ /* 0x000fe20008010000 */
[----:B------:R-:W-:Y:S01]  /*1160*/  FADD.FTZ R52, R52, R185 ;  /* 0x000000b934347221 */ /* 0x000fe20000010000 */
[----:B------:R-:W-:Y:S01]  /*1170*/  FFMA.FTZ R212, R0, R185, R212 ;  /* 0x000000b900d47223 */ /* 0x000fe200000100d4 */
[----:B------:R-:W-:Y:S01]  /*1180*/  SHF.L.U32 R185, R172, 0x10, RZ ;  /* 0x00000010acb97819 */ /* 0x000fe200000006ff */
[----:B------:R-:W-:-:S04]  /*1190*/  FMUL.FTZ R172, R165, UR25 ;  /* 0x00000019a5ac7c20 */ /* 0x000fc80008410000 */
[----:B------:R-:W-:Y:S01]  /*11a0*/  FADD.FTZ R101, R101, R185 ;  /* 0x000000b965657221 */ /* 0x000fe20000010000 */
[----:B------:R-:W-:Y:S01]  /*11b0*/  FFMA.FTZ R77, R172, R185, R77 ;  /* 0x000000b9ac4d7223 */ /* 0x000fe2000001004d */
[----:B------:R-:W-:-:S04]  /*11c0*/  ISETP.NE.U32.AND P5, PT, RZ, UR22, PT ;  /* 0x00000016ff007c0c */ /* 0x000fc8000bfa5070 */
[----:B------:R-:W-:Y:S01]  /*11d0*/  ISETP.NE.AND.EX P5, PT, RZ, UR23, PT, P5 ;  /* 0x00000017ff007c0c */ /* 0x000fe2000bfa5350 */
[----:B------:R-:W-:Y:S01]  /*11e0*/  FADD.FTZ R53, R53, R164 ;  /* 0x000000a435357221 */ /* 0x000fe20000010000 */
[-C--:B------:R-:W-:Y:S01]  /*11f0*/  FFMA.FTZ R213, R172, R164.reuse, R213 ;  /* 0x000000a4acd57223 */ /* 0x080fe200000100d5 */
[----:B--2---:R-:W-:Y:S02]  /*1200*/  FMUL.FTZ R165, R184, R185 ;  /* 0x000000b9b8a57220 */ /* 0x004fe40000410000 */
[----:B------:R-:W2:Y:S02]  /*1210*/  LDL R185, [R1+0x38] ;  /* 0x0000380001b97983 */ /* 0x000ea40000100800 */
[----:B---3--:R-:W-:-:S06]  /*1220*/  FFMA.FTZ R173, R173, R164, R165 ;  /* 0x000000a4adad7223 */ /* 0x008fcc00000100a5 */
[----:B------:R-:W0:Y:S01]  /*1230*/  @P5 LDC.64 R164, c[0x0][0x438] ;  /* 0x00010e00ffa45b82 */ /* 0x000e220000000a00 */
[----:B------:R-:W-:-:S04]  /*1240*/  FADD.FTZ R166, R166, -UR7 ;  /* 0x80000007a6a67e21 */ /* 0x000fc80008010000 */
[----:B------:R-:W-:Y:S01]  /*1250*/  FMUL.FTZ R184, R166, UR25 ;  /* 0x00000019a6b87c20 */ /* 0x000fe20008410000 */
[----:B------:R-:W-:Y:S01]  /*1260*/  FADD.FTZ R167, R167, -UR7 ;  /* 0x80000007a7a77e21 */ /* 0x000fe20008010000 */
[----:B0-----:R-:W-:-:S05]  /*1270*/  @P5 IMAD.WIDE.U32 R164, R5, 0x10, R164 ;  /* 0x0000001005a45825 */ /* 0x001fca00078e00a4 */
[----:B------:R0:W5:Y:S02]  /*1280*/  @P5 LDG.E.128 R128, desc[UR14][R164.64] ;  /* 0x0000000ea4805981 */ /* 0x000164000c1e1d00 */
[----:B0-----:R-:W-:Y:S02]  /*1290*/  SHF.L.U32 R164, R197, 0x10, RZ ;  /* 0x00000010c5a47819 */ /* 0x001fe400000006ff */
[----:B------:R-:W-:-:S03]  /*12a0*/  SHF.L.U32 R165, R203, 0x10, RZ ;  /* 0x00000010cba57819 */ /* 0x000fc600000006ff */
[----:B------:R-:W-:Y:S01]  /*12b0*/  FADD.FTZ R102, R102, R164 ;  /* 0x000000a466667221 */ /* 0x000fe20000010000 */
[-C--:B------:R-:W-:Y:S01]  /*12c0*/  FFMA.FTZ R78, R184, R164.reuse, R78 ;  /* 0x000000a4b84e7223 */ /* 0x080fe2000001004e */
[----:B------:R-:W-:Y:S01]  /*12d0*/  FADD.FTZ R54, R54, R165 ;  /* 0x000000a536367221 */ /* 0x000fe20000010000 */
[-C--:B------:R-:W-:Y:S01]  /*12e0*/  FFMA.FTZ R214, R184, R165.reuse, R214 ;  /* 0x000000a5b8d67223 */ /* 0x080fe200000100d6 */
[----:B--2---:R-:W-:Y:S01]  /*12f0*/  FMUL.FTZ R166, R185, R164 ;  /* 0x000000a4b9a67220 */ /* 0x004fe20000410000 */
[----:B------:R-:W-:Y:S01]  /*1300*/  SHF.L.U32 R164, R196, 0x10, RZ ;  /* 0x00000010c4a47819 */ /* 0x000fe200000006ff */
[----:B------:R-:W-:Y:S02]  /*1310*/  FMUL.FTZ R196, R167, UR25 ;  /* 0x00000019a7c47c20 */ /* 0x000fe40008410000 */
[----:B------:R-:W-:Y:S01]  /*1320*/  FFMA.FTZ R185, R208, R165, R166 ;  /* 0x000000a5d0b97223 */ /* 0x000fe200000100a6 */
[----:B------:R-:W-:Y:S01]  /*1330*/  SHF.L.U32 R165, R202, 0x10, RZ ;  /* 0x00000010caa57819 */ /* 0x000fe200000006ff */
[-C--:B------:R-:W-:Y:S01]  /*1340*/  FMUL.FTZ R166, R252, R164.reuse ;  /* 0x000000a4fca67220 */ /* 0x080fe20000410000 */
[----:B------:R-:W-:Y:S01]  /*1350*/  FADD.FTZ R103, R103, R164 ;  /* 0x000000a467677221 */ /* 0x000fe20000010000 */
[----:B------:R-:W-:Y:S01]  /*1360*/  FFMA.FTZ R79, R196, R164, R79 ;  /* 0x000000a4c44f7223 */ /* 0x000fe2000001004f */
[----:B------:R-:W-:Y:S01]  /*1370*/  FFMA.FTZ R164, R0, R6, RZ ;  /* 0x0000000600a47223 */ /* 0x000fe200000100ff */
[----:B------:R-:W-:Y:S01]  /*1380*/  FADD.FTZ R55, R55, R165 ;  /* 0x000000a537377221 */ /* 0x000fe20000010000 */
[-C--:B------:R-:W-:Y:S01]  /*1390*/  FFMA.FTZ R215, R196, R165.reuse, R215 ;  /* 0x000000a5c4d77223 */ /* 0x080fe200000100d7 */
[----:B------:R-:W-:Y:S01]  /*13a0*/  FFMA.FTZ R197, R211, R165, R166 ;  /* 0x000000a5d3c57223 */ /* 0x000fe200000100a6 */
[----:B------:R-:W-:Y:S01]  /*13b0*/  FADD.FTZ R165, RZ, R6 ;  /* 0x00000006ffa57221 */ /* 0x000fe20000010000 */
[----:B------:R-:W-:-:S03]  /*13c0*/  FFMA.FTZ R164, R172, R173, R164 ;  /* 0x000000adaca47223 */ /* 0x000fc600000100a4 */
[----:B------:R-:W-:Y:S01]  /*13d0*/  FADD.FTZ R165, R165, R173 ;  /* 0x000000ada5a57221 */ /* 0x000fe20000010000 */
[----:B------:R-:W-:-:S03]  /*13e0*/  FFMA.FTZ R164, R184, R185, R164 ;  /* 0x000000b9b8a47223 */ /* 0x000fc600000100a4 */
[----:B------:R-:W-:Y:S01]  /*13f0*/  FADD.FTZ R165, R165, R185 ;  /* 0x000000b9a5a57221 */ /* 0x000fe20000010000 */
[----:B------:R-:W-:Y:S01]  /*1400*/  FFMA.FTZ R203, R196, R197, R164 ;  /* 0x000000c5c4cb7223 */ /* 0x000fe200000100a4 */
[----:B------:R-:W-:Y:S02]  /*1410*/  IADD3 R208, PT, PT, R5, 0x100, RZ ;  /* 0x0000010005d07810 */ /* 0x000fe40007ffe0ff */
[----:B------:R-:W-:-:S07]  /*1420*/  FADD.FTZ R202, R165, R197 ;  /* 0x000000c5a5ca7221 */ /* 0x000fce0000010000 */
.L_x_2976:
[----:B----4-:R-:W-:Y:S05]  /*1430*/  BSYNC.RECONVERGENT B0 ;  /* 0x0000000000007941 */ /* 0x010fea0003800200 */
.L_x_2975:
[----:B------:R-:W-:Y:S04]  /*1440*/  BSSY.RECONVERGENT B0, `(.L_x_2977) ;  /* 0x0000051000007945 */ /* 0x000fe80003800200 */
[----:B------:R-:W-:Y:S05]  /*1450*/  @!P0 BRA `(.L_x_2978) ;  /* 0x00000004003c8947 */ /* 0x000fea0003800000 */
[----:B------:R-:W0:Y:S01]  /*1460*/  LDC.64 R20, c[0x0][0x428] ;  /* 0x00010a00ff147b82 */ /* 0x000e220000000a00 */
[----:B------:R-:W2:Y:S07]  /*1470*/  LDL R201, [R1+0x20] ;  /* 0x0000200001c97983 */ /* 0x000eae0000100800 */
[----:B------:R-:W1:Y:S08]  /*1480*/  LDC.64 R166, c[0x0][0x430] ;  /* 0x00010c00ffa67b82 */ /* 0x000e700000000a00 */
[----:B------:R-:W3:Y:S01]  /*1490*/  LDC.64 R164, c[0x0][0x3a8] ;  /* 0x0000ea00ffa47b82 */ /* 0x000ee20000000a00 */
[----:B0-----:R-:W-:-:S05]  /*14a0*/  IMAD.WIDE.U32 R20, R208, 0x8, R20 ;  /* 0x00000008d0147825 */ /* 0x001fca00078e0014 */
[----:B------:R-:W4:Y:S01]  /*14b0*/  LDG.E.64 R198, desc[UR14][R20.64] ;  /* 0x0000000e14c67981 */ /* 0x000f22000c1e1b00 */
[----:B-1----:R-:W-:-:S05]  /*14c0*/  IMAD.WIDE.U32 R166, R208, 0x8, R166 ;  /* 0x00000008d0a67825 */ /* 0x002fca00078e00a6 */
[----:B------:R-:W2:Y:S01]  /*14d0*/  LDG.E.64 R20, desc[UR14][R166.64] ;  /* 0x0000000ea6147981 */ /* 0x000ea2000c1e1b00 */
[----:B---3--:R-:W-:-:S06]  /*14e0*/  IMAD.WIDE.U32 R164, R208, 0x10, R164 ;  /* 0x00000010d0a47825 */ /* 0x008fcc00078e00a4 */
[----:B------:R-:W3:Y:S01]  /*14f0*/  LDG.E.128 R164, desc[UR14][R164.64] ;  /* 0x0000000ea4a47981 */ /* 0x000ee2000c1e1d00 */
[--C-:B----4-:R-:W-:Y:S02]  /*1500*/  SHF.R.U64 R200, R198, 0x10, R199.reuse ;  /* 0x00000010c6c87819 */ /* 0x110fe400000012c7 */
[----:B------:R-:W-:Y:S02]  /*1510*/  MOV R211, R199 ;  /* 0x000000c700d37202 */ /* 0x000fe40000000f00 */
[----:B------:R-:W-:Y:S02]  /*1520*/  SHF.R.U32.HI R252, RZ, 0x10, R199 ;  /* 0x00000010fffc7819 */ /* 0x000fe400000116c7 */
[----:B------:R-:W4:Y:S01]  /*1530*/  LDL R199, [R1+0x10] ;  /* 0x0000100001c77983 */ /* 0x000f220000100800 */
[----:B------:R-:W-:Y:S02]  /*1540*/  MOV R7, R198 ;  /* 0x000000c600077202 */ /* 0x000fe40000000f00 */
[----:B--2---:R-:W-:Y:S01]  /*1550*/  MOV R198, R20 ;  /* 0x0000001400c67202 */ /* 0x004fe20000000f00 */
[----:B---3--:R-:W-:-:S03]  /*1560*/  FADD.FTZ R8, R164, -UR7 ;  /* 0x80000007a4087e21 */ /* 0x008fc60008010000 */
[----:B------:R-:W-:Y:S02]  /*1570*/  SHF.L.U32 R164, R198, 0x10, RZ ;  /* 0x00000010c6a47819 */ /* 0x000fe400000006ff */
[----:B------:R-:W-:Y:S01]  /*1580*/  SHF.L.U32 R198, R7, 0x10, RZ ;  /* 0x0000001007c67819 */ /* 0x000fe200000006ff */
[----:B------:R-:W-:Y:S01]  /*1590*/  FMUL.FTZ R7, R8, UR25 ;  /* 0x0000001908077c20 */ /* 0x000fe20008410000 */
[----:B------:R-:W-:-:S03]  /*15a0*/  SHF.R.U64 R20, R20, 0x10, R21 ;  /* 0x0000001014147819 */ /* 0x000fc60000001215 */
[----:B------:R-:W-:Y:S01]  /*15b0*/  FADD.FTZ R28, R28, R198 ;  /* 0x000000c61c1c7221 */ /* 0x000fe20000010000 */
[----:B------:R-:W-:Y:S01]  /*15c0*/  FFMA.FTZ R204, R7, R198, R204 ;  /* 0x000000c607cc7223 */ /* 0x000fe200000100cc */
[----:B----4-:R-:W-:Y:S01]  /*15d0*/  FMUL.FTZ R8, R199, R164 ;  /* 0x000000a4c7087220 */ /* 0x010fe20000410000 */
[----:B------:R-:W-:-:S03]  /*15e0*/  MOV R199, R21 ;  /* 0x0000001500c77202 */ /* 0x000fc60000000f00 */
[----:B------:R-:W-:Y:S01]  /*15f0*/  FFMA.FTZ R8, R201, R198, R8 ;  /* 0x000000c6c9087223 */ /* 0x000fe20000010008 */
[----:B------:R-:W-:Y:S01]  /*1600*/  SHF.R.U32.HI R201, RZ, 0x10, R21 ;  /* 0x00000010ffc97819 */ /* 0x000fe20000011615 */
[----:B------:R-:W-:Y:S01]  /*1610*/  FADD.FTZ R21, R165, -UR7 ;  /* 0x80000007a5157e21 */ /* 0x000fe20008010000 */
[----:B------:R-:W-:Y:S01]  /*1620*/  SHF.L.U32 R198, R20, 0x10, RZ ;  /* 0x0000001014c67819 */ /* 0x000fe200000006ff */
[----:B------:R-:W2:Y:S02]  /*1630*/  LDL R165, [R1+0x24] ;  /* 0x0000240001a57983 */ /* 0x000ea40000100800 */
[----:B------:R-:W-:Y:S02]  /*1640*/  FMUL.FTZ R20, R21, UR25 ;  /* 0x0000001915147c20 */ /* 0x000fe40008410000 */
[----:B------:R-:W3:Y:S01]  /*1650*/  LDL R21, [R1+0x14] ;  /* 0x0000140001157983 */ /* 0x000ee20000100800 */
[----:B------:R-:W-:-:S04]  /*1660*/  ISETP.NE.U32.AND P5, PT, RZ, UR22, PT ;  /* 0x00000016ff007c0c */ /* 0x000fc8000bfa5070 */
[----:B------:R-:W-:Y:S01]  /*1670*/  ISETP.NE.AND.EX P5, PT, RZ, UR23, PT, P5 ;  /* 0x00000017ff007c0c */ /* 0x000fe2000bfa5350 */
[----:B------:R-:W-:Y:S01]  /*1680*/  FADD.FTZ R136, R136, R164 ;  /* 0x000000a488887221 */ /* 0x000fe20000010000 */
[----:B------:R-:W-:Y:S01]  /*1690*/  FFMA.FTZ R104, R7, R164, R104 ;  /* 0x000000a407687223 */ /* 0x000fe20000010068 */
[----:B------:R-:W-:Y:S02]  /*16a0*/  SHF.L.U32 R164, R200, 0x10, RZ ;  /* 0x00000010c8a47819 */ /* 0x000fe400000006ff */
[----:B------:R-:W4:Y:S03]  /*16b0*/  LDL R200, [R1+0x28] ;  /* 0x0000280001c87983 */ /* 0x000f260000100800 */
[----:B------:R-:W-:Y:S01]  /*16c0*/  FADD.FTZ R29, R29, R164 ;  /* 0x000000a41d1d7221 */ /* 0x000fe20000010000 */
[----:B------:R-:W-:Y:S01]  /*16d0*/  FFMA.FTZ R205, R20, R164, R205 ;  /* 0x000000a414cd7223 */ /* 0x000fe200000100cd */
[----:B---3--:R-:W-:-:S04]  /*16e0*/  FMUL.FTZ R21, R21, R198 ;  /* 0x000000c615157220 */ /* 0x008fc80000410000 */
[----:B--2---:R-:W-:Y:S02]  /*16f0*/  FFMA.FTZ R21, R165, R164, R21 ;  /* 0x000000a4a5157223 */ /* 0x004fe40000010015 */
[----:B------:R-:W0:Y:S02]  /*1700*/  @P5 LDC.64 R164, c[0x0][0x438] ;  /* 0x00010e00ffa45b82 */ /* 0x000e240000000a00 */
[----:B0-----:R-:W-:-:S05]  /*1710*/  @P5 IMAD.WIDE.U32 R164, R208, 0x10, R164 ;  /* 0x00000010d0a45825 */ /* 0x001fca00078e00a4 */
[----:B------:R0:W5:Y:S02]  /*1720*/  @P5 LDG.E.128 R132, desc[UR14][R164.64] ;  /* 0x0000000ea4845981 */ /* 0x000164000c1e1d00 */
[----:B0-----:R-:W-:Y:S02]  /*1730*/  SHF.L.U32 R164, R199, 0x10, RZ ;  /* 0x00000010c7a47819 */ /* 0x001fe400000006ff */
[----:B------:R-:W2:Y:S01]  /*1740*/  LDL R199, [R1+0x18] ;  /* 0x0000180001c77983 */ /* 0x000ea20000100800 */
[----:B------:R-:W-:Y:S01]  /*1750*/  FADD.FTZ R166, R166, -UR7 ;  /* 0x80000007a6a67e21 */ /* 0x000fe20008010000 */
[----:B------:R-:W-:Y:S01]  /*1760*/  FADD.FTZ R137, R137, R198 ;  /* 0x000000c689897221 */ /* 0x000fe20000010000 */
[----:B------:R-:W-:Y:S01]  /*1770*/  FFMA.FTZ R105, R20, R198, R105 ;  /* 0x000000c614697223 */ /* 0x000fe20000010069 */
[----:B------:R-:W-:Y:S01]  /*1780*/  SHF.L.U32 R165, R211, 0x10, RZ ;  /* 0x00000010d3a57819 */ /* 0x000fe200000006ff */
[----:B------:R-:W-:Y:S01]  /*1790*/  FMUL.FTZ R198, R166, UR25 ;  /* 0x00000019a6c67c20 */ /* 0x000fe20008410000 */
[----:B------:R-:W3:Y:S01]  /*17a0*/  LDL R211, [R1+0x2c] ;  /* 0x00002c0001d37983 */ /* 0x000ee20000100800 */
[----:B--2---:R-:W-:-:S04]  /*17b0*/  FMUL.FTZ R166, R199, R164 ;  /* 0x000000a4c7a67220 */ /* 0x004fc80000410000 */
[-C--:B----4-:R-:W-:Y:S02]  /*17c0*/  FFMA.FTZ R199, R200, R165.reuse, R166 ;  /* 0x000000a5c8c77223 */ /* 0x090fe400000100a6 */
[----:B------:R-:W2:Y:S01]  /*17d0*/  LDL R166, [R1+0x1c] ;  /* 0x00001c0001a67983 */ /* 0x000ea20000100800 */
[----:B------:R-:W-:Y:S01]  /*17e0*/  FADD.FTZ R138, R138, R164 ;  /* 0x000000a48a8a7221 */ /* 0x000fe20000010000 */
[----:B------:R-:W-:Y:S01]  /*17f0*/  FFMA.FTZ R106, R198, R164, R106 ;  /* 0x000000a4c66a7223 */ /* 0x000fe2000001006a */
[----:B------:R-:W-:Y:S01]  /*1800*/  SHF.L.U32 R164, R201, 0x10, RZ ;  /* 0x00000010c9a47819 */ /* 0x000fe200000006ff */
[----:B------:R-:W-:Y:S01]  /*1810*/  FADD.FTZ R167, R167, -UR7 ;  /* 0x80000007a7a77e21 */ /* 0x000fe20008010000 */
[----:B------:R-:W-:Y:S01]  /*1820*/  FADD.FTZ R30, R30, R165 ;  /* 0x000000a51e1e7221 */ /* 0x000fe20000010000 */
[----:B------:R-:W-:Y:S01]  /*1830*/  FFMA.FTZ R206, R198, R165, R206 ;  /* 0x000000a5c6ce7223 */ /* 0x000fe200000100ce */
[----:B------:R-:W-:Y:S01]  /*1840*/  SHF.L.U32 R165, R252, 0x10, RZ ;  /* 0x00000010fca57819 */ /* 0x000fe200000006ff */
[----:B------:R-:W-:Y:S01]  /*1850*/  FMUL.FTZ R200, R167, UR25 ;  /* 0x00000019a7c87c20 */ /* 0x000fe20008410000 */
[----:B------:R-:W-:-:S03]  /*1860*/  FADD.FTZ R139, R139, R164 ;  /* 0x000000a48b8b7221 */ /* 0x000fc60000010000 */
[----:B------:R-:W-:Y:S01]  /*1870*/  FADD.FTZ R31, R31, R165 ;  /* 0x000000a51f1f7221 */ /* 0x000fe20000010000 */
[C---:B------:R-:W-:Y:S01]  /*1880*/  FFMA.FTZ R207, R200.reuse, R165, R207 ;  /* 0x000000a5c8cf7223 */ /* 0x040fe200000100cf */
[-C--:B------:R-:W-:Y:S01]  /*1890*/  FFMA.FTZ R107, R200, R164.reuse, R107 ;  /* 0x000000a4c86b7223 */ /* 0x080fe2000001006b */
[----:B------:R-:W-:Y:S01]  /*18a0*/  IADD3 R208, PT, PT, R208, 0x100, RZ ;  /* 0x00000100d0d07810 */ /* 0x000fe20007ffe0ff */
[----:B--2---:R-:W-:Y:S01]  /*18b0*/  FMUL.FTZ R166, R166, R164 ;  /* 0x000000a4a6a67220 */ /* 0x004fe20000410000 */
[----:B------:R-:W-:-:S03]  /*18c0*/  FADD.FTZ R164, R202, R8 ;  /* 0x00000008caa47221 */ /* 0x000fc60000010000 */
[----:B---3--:R-:W-:Y:S01]  /*18d0*/  FFMA.FTZ R201, R211, R165, R166 ;  /* 0x000000a5d3c97223 */ /* 0x008fe200000100a6 */
[----:B------:R-:W-:Y:S01]  /*18e0*/  FFMA.FTZ R165, R7, R8, R203 ;  /* 0x0000000807a57223 */ /* 0x000fe200000100cb */
[----:B------:R-:W-:-:S03]  /*18f0*/  FADD.FTZ R164, R164, R21 ;  /* 0x00000015a4a47221 */ /* 0x000fc60000010000 */
[----:B------:R-:W-:Y:S01]  /*1900*/  FFMA.FTZ R165, R20, R21, R165 ;  /* 0x0000001514a57223 */ /* 0x000fe200000100a5 */
[----:B------:R-:W-:-:S03]  /*1910*/  FADD.FTZ R164, R164, R199 ;  /* 0x000000c7a4a47221 */ /* 0x000fc60000010000 */
[----:B------:R-:W-:Y:S01]  /*1920*/  FFMA.FTZ R165, R198, R199, R165 ;  /* 0x000000c7c6a57223 */ /* 0x000fe200000100a5 */
[----:B------:R-:W-:-:S03]  /*1930*/  FADD.FTZ R202, R164, R201 ;  /* 0x000000c9a4ca7221 */ /* 0x000fc60000010000 */
[----:B------:R-:W-:-:S07]  /*1940*/  FFMA.FTZ R203, R200, R201, R165 ;  /* 0x000000c9c8cb7223 */ /* 0x000fce00000100a5 */
.L_x_2978:
[----:B------:R-:W-:Y:S05]  /*1950*/  BSYNC.RECONVERGENT B0 ;  /* 0x0000000000007941 */ /* 0x000fea0003800200 */
.L_x_2977:
[----:B------:R-:W-:Y:S04]  /*1960*/  BSSY.RECONVERGENT B0, `(.L_x_2979) ;  /* 0x000004d000007945 */ /* 0x000fe80003800200 */
[----:B------:R-:W-:Y:S05]  /*1970*/  @!P1 BRA `(.L_x_2980) ;  /* 0x00000004002c9947 */ /* 0x000fea0003800000 */
[----:B------:R-:W0:Y:S01]  /*1980*/  LDC.64 R22, c[0x0][0x428] ;  /* 0x00010a00ff167b82 */ /* 0x000e220000000a00 */
[----:B------:R-:W2:Y:S07]  /*1990*/  LDL R187, [R1] ;  /* 0x0000000001bb7983 */ /* 0x000eae0000100800 */
        /* <DEDUP_REMOVED lines=8> */
[----:B----4-:R-:W-:Y:S02]  /*1a20*/  MOV R9, R174 ;  /* 0x000000ae00097202 */ /* 0x010fe40000000f00 */
[----:B------:R-:W-:Y:S02]  /*1a30*/  SHF.R.U64 R186, R174, 0x10, R175 ;  /* 0x00000010aeba7819 */ /* 0x000fe400000012af */
[----:B--2---:R-:W-:Y:S01]  /*1a40*/  MOV R174, R22 ;  /* 0x0000001600ae7202 */ /* 0x004fe20000000f00 */
[----:B---3--:R-:W-:-:S03]  /*1a50*/  FADD.FTZ R10, R164, -UR7 ;  /* 0x80000007a40a7e21 */ /* 0x008fc60008010000 */
[----:B------:R-:W-:Y:S02]  /*1a60*/  SHF.L.U32 R164, R174, 0x10, RZ ;  /* 0x00000010aea47819 */ /* 0x000fe400000006ff */
[----:B------:R-:W-:Y:S01]  /*1a70*/  SHF.L.U32 R174, R9, 0x10, RZ ;  /* 0x0000001009ae7819 */ /* 0x000fe200000006ff */
[----:B------:R-:W-:Y:S02]  /*1a80*/  FMUL.FTZ R9, R10, UR25 ;  /* 0x000000190a097c20 */ /* 0x000fe40008410000 */
[----:B-----5:R-:W-:Y:S01]  /*1a90*/  FMUL.FTZ R10, R248, R164 ;  /* 0x000000a4f80a7220 */ /* 0x020fe20000410000 */
[----:B------:R-:W-:Y:S02]  /*1aa0*/  MOV R211, R175 ;  /* 0x000000af00d37202 */ /* 0x000fe40000000f00 */
[----:B------:R-:W-:Y:S01]  /*1ab0*/  SHF.R.U32.HI R252, RZ, 0x10, R175 ;  /* 0x00000010fffc7819 */ /* 0x000fe200000116af */
[----:B------:R-:W-:Y:S01]  /*1ac0*/  FFMA.FTZ R10, R187, R174, R10 ;  /* 0x000000aebb0a7223 */ /* 0x000fe2000001000a */
[----:B------:R-:W-:-:S02]  /*1ad0*/  SHF.R.U64 R22, R22, 0x10, R23 ;  /* 0x0000001016167819 */ /* 0x000fc40000001217 */
[----:B------:R-:W-:Y:S02]  /*1ae0*/  MOV R175, R23 ;  /* 0x0000001700af7202 */ /* 0x000fe40000000f00 */
[----:B------:R-:W-:Y:S01]  /*1af0*/  SHF.R.U32.HI R187, RZ, 0x10, R23 ;  /* 0x00000010ffbb7819 */ /* 0x000fe20000011617 */
[----:B------:R-:W-:Y:S02]  /*1b00*/  FADD.FTZ R23, R165, -UR7 ;  /* 0x80000007a5177e21 */ /* 0x000fe40008010000 */
[----:B------:R-:W2:Y:S01]  /*1b10*/  LDL R165, [R1+0x4] ;  /* 0x0000040001a57983 */ /* 0x000ea20000100800 */
[----:B------:R-:W-:Y:S01]  /*1b20*/  ISETP.NE.U32.AND P5, PT, RZ, UR22, PT ;  /* 0x00000016ff007c0c */ /* 0x000fe2000bfa5070 */
[----:B------:R-:W-:Y:S01]  /*1b30*/  FADD.FTZ R56, R56, R174 ;  /* 0x000000ae38387221 */ /* 0x000fe20000010000 */
[----:B------:R-:W-:Y:S02]  /*1b40*/  FFMA.FTZ R32, R9, R174, R32 ;  /* 0x000000ae09207223 */ /* 0x000fe40000010020 */
[----:B------:R-:W-:-:S02]  /*1b50*/  ISETP.NE.AND.EX P5, PT, RZ, UR23, PT, P5 ;  /* 0x00000017ff007c0c */ /* 0x000fc4000bfa5350 */
[----:B------:R-:W-:Y:S01]  /*1b60*/  SHF.L.U32 R174, R22, 0x10, RZ ;  /* 0x0000001016ae7819 */ /* 0x000fe200000006ff */
[----:B------:R-:W-:Y:S01]  /*1b70*/  FADD.FTZ R108, R108, R164 ;  /* 0x000000a46c6c7221 */ /* 0x000fe20000010000 */
[----:B------:R-:W-:Y:S01]  /*1b80*/  FFMA.FTZ R80, R9, R164, R80 ;  /* 0x000000a409507223 */ /* 0x000fe20000010050 */
[----:B------:R-:W-:Y:S01]  /*1b90*/  SHF.L.U32 R164, R186, 0x10, RZ ;  /* 0x00000010baa47819 */ /* 0x000fe200000006ff */
[----:B------:R-:W-:Y:S01]  /*1ba0*/  FMUL.FTZ R22, R23, UR25 ;  /* 0x0000001917167c20 */ /* 0x000fe20008410000 */
[----:B------:R-:W-:Y:S01]  /*1bb0*/  FMUL.FTZ R23, R249, R174 ;  /* 0x000000aef9177220 */ /* 0x000fe20000410000 */
[----:B------:R-:W3:Y:S02]  /*1bc0*/  LDL R186, [R1+0x8] ;  /* 0x0000080001ba7983 */ /* 0x000ee40000100800 */
[----:B------:R-:W-:Y:S01]  /*1bd0*/  FADD.FTZ R57, R57, R164 ;  /* 0x000000a439397221 */ /* 0x000fe20000010000 */
[-C--:B------:R-:W-:Y:S01]  /*1be0*/  FFMA.FTZ R33, R22, R164.reuse, R33 ;  /* 0x000000a416217223 */ /* 0x080fe20000010021 */
[----:B--2---:R-:W-:-:S02]  /*1bf0*/  FFMA.FTZ R23, R165, R164, R23 ;  /* 0x000000a4a5177223 */ /* 0x004fc40000010017 */
        /* <DEDUP_REMOVED lines=10> */
[----:B------:R-:W-:-:S03]  /*1ca0*/  FADD.FTZ R167, R167, -UR7 ;  /* 0x80000007a7a77e21 */ /* 0x000fc60008010000 */
[-C--:B------:R-:W-:Y:S01]  /*1cb0*/  FMUL.FTZ R166, R250, R164.reuse ;  /* 0x000000a4faa67220 */ /* 0x080fe20000410000 */
[----:B------:R-:W-:Y:S01]  /*1cc0*/  FADD.FTZ R110, R110, R164 ;  /* 0x000000a46e6e7221 */ /* 0x000fe20000010000 */
[----:B------:R-:W-:Y:S01]  /*1cd0*/  FFMA.FTZ R82, R174, R164, R82 ;  /* 0x000000a4ae527223 */ /* 0x000fe20000010052 */
[----:B------:R-:W-:Y:S01]  /*1ce0*/  SHF.L.U32 R164, R187, 0x10, RZ ;  /* 0x00000010bba47819 */ /* 0x000fe200000006ff */
[----:B------:R-:W-:Y:S01]  /*1cf0*/  FADD.FTZ R58, R58, R165 ;  /* 0x000000a53a3a7221 */ /* 0x000fe20000010000 */
[-C--:B------:R-:W-:Y:S01]  /*1d00*/  FFMA.FTZ R34, R174, R165.reuse, R34 ;  /* 0x000000a5ae227223 */ /* 0x080fe20000010022 */
[----:B---3--:R-:W-:Y:S01]  /*1d10*/  FFMA.FTZ R175, R186, R165, R166 ;  /* 0x000000a5baaf7223 */ /* 0x008fe200000100a6 */
[----:B------:R-:W-:Y:S01]  /*1d20*/  SHF.L.U32 R165, R252, 0x10, RZ ;  /* 0x00000010fca57819 */ /* 0x000fe200000006ff */
[----:B------:R-:W-:Y:S01]  /*1d30*/  FMUL.FTZ R186, R167, UR25 ;  /* 0x00000019a7ba7c20 */ /* 0x000fe20008410000 */
[----:B------:R-:W-:Y:S01]  /*1d40*/  FMUL.FTZ R166, R251, R164 ;  /* 0x000000a4fba67220 */ /* 0x000fe20000410000 */
[----:B------:R-:W-:-:S02]  /*1d50*/  FADD.FTZ R111, R111, R164 ;  /* 0x000000a46f6f7221 */ /* 0x000fc40000010000 */
[----:B------:R-:W-:Y:S01]  /*1d60*/  FADD.FTZ R59, R59, R165 ;  /* 0x000000a53b3b7221 */ /* 0x000fe20000010000 */
[C---:B------:R-:W-:Y:S01]  /*1d70*/  FFMA.FTZ R35, R186.reuse, R165, R35 ;  /* 0x000000a5ba237223 */ /* 0x040fe20000010023 */
[----:B------:R-:W-:Y:S01]  /*1d80*/  FFMA.FTZ R83, R186, R164, R83 ;  /* 0x000000a4ba537223 */ /* 0x000fe20000010053 */
[----:B------:R-:W-:-:S04]  /*1d90*/  FADD.FTZ R164, R202, R10 ;  /* 0x0000000acaa47221 */ /* 0x000fc80000010000 */
[----:B------:R-:W-:-:S04]  /*1da0*/  FADD.FTZ R164, R164, R23 ;  /* 0x00000017a4a47221 */ /* 0x000fc80000010000 */
[----:B------:R-:W-:Y:S01]  /*1db0*/  FADD.FTZ R164, R164, R175 ;  /* 0x000000afa4a47221 */ /* 0x000fe20000010000 */
[----:B------:R-:W-:Y:S01]  /*1dc0*/  IADD3 R208, PT, PT, R208, 0x100, RZ ;  /* 0x00000100d0d07810 */ /* 0x000fe20007ffe0ff */
[----:B--2---:R-:W-:Y:S01]  /*1dd0*/  FFMA.FTZ R187, R211, R165, R166 ;  /* 0x000000a5d3bb7223 */ /* 0x004fe200000100a6 */
[----:B------:R-:W-:-:S04]  /*1de0*/  FFMA.FTZ R165, R9, R10, R203 ;  /* 0x0000000a09a57223 */ /* 0x000fc800000100cb */
[----:B------:R-:W-:-:S04]  /*1df0*/  FFMA.FTZ R165, R22, R23, R165 ;  /* 0x0000001716a57223 */ /* 0x000fc800000100a5 */
[----:B------:R-:W-:Y:S01]  /*1e00*/  FFMA.FTZ R165, R174, R175, R165 ;  /* 0x000000afaea57223 */ /* 0x000fe200000100a5 */
[----:B------:R-:W-:-:S03]  /*1e10*/  FADD.FTZ R202, R164, R187 ;  /* 0x000000bba4ca7221 */ /* 0x000fc60000010000 */
[----:B------:R-:W-:-:S07]  /*1e20*/  FFMA.FTZ R203, R186, R187, R165 ;  /* 0x000000bbbacb7223 */ /* 0x000fce00000100a5 */
.L_x_2980:
[----:B------:R-:W-:Y:S05]  /*1e30*/  BSYNC.RECONVERGENT B0 ;  /* 0x0000000000007941 */ /* 0x000fea0003800200 */
.L_x_2979:
[----:B------:R-:W-:Y:S04]  /*1e40*/  BSSY.RECONVERGENT B0, `(.L_x_2981) ;  /* 0x0000049000007945 */ /* 0x000fe80003800200 */
[----:B------:R-:W-:Y:S05]  /*1e50*/  @!P2 BRA `(.L_x_2982) ;  /* 0x00000004001ca947 */ /* 0x000fea0003800000 */
[----:B------:R-:W0:Y:S08]  /*1e60*/  LDC.64 R24, c[0x0][0x428] ;  /* 0x00010a00ff187b82 */ /* 0x000e300000000a00 */
[----:B------:R-:W1:Y:S08]  /*1e70*/  LDC.64 R166, c[0x0][0x430] ;  /* 0x00010c00ffa67b82 */ /* 0x000e700000000a00 */
[----:B------:R-:W2:Y:S01]  /*1e80*/  LDC.64 R164, c[0x0][0x3a8] ;  /* 0x0000ea00ffa47b82 */ /* 0x000ea20000000a00 */
[----:B0-----:R-:W-:-:S05]  /*1e90*/  IMAD.WIDE.U32 R24, R208, 0x8, R24 ;  /* 0x00000008d0187825 */ /* 0x001fca00078e0018 */
[----:B------:R-:W3:Y:S01]  /*1ea0*/  LDG.E.64 R176, desc[UR14][R24.64] ;  /* 0x0000000e18b07981 */ /* 0x000ee2000c1e1b00 */
[----:B-1----:R-:W-:-:S05]  /*1eb0*/  IMAD.WIDE.U32 R166, R208, 0x8, R166 ;  /* 0x00000008d0a67825 */ /* 0x002fca00078e00a6 */
[----:B------:R-:W4:Y:S01]  /*1ec0*/  LDG.E.64 R24, desc[UR14][R166.64] ;  /* 0x0000000ea6187981 */ /* 0x000f22000c1e1b00 */
[----:B--2---:R-:W-:-:S06]  /*1ed0*/  IMAD.WIDE.U32 R164, R208, 0x10, R164 ;  /* 0x00000010d0a47825 */ /* 0x004fcc00078e00a4 */
[----:B------:R-:W2:Y:S01]  /*1ee0*/  LDG.E.128 R164, desc[UR14][R164.64] ;  /* 0x0000000ea4a47981 */ /* 0x000ea2000c1e1d00 */
[----:B------:R-:W-:-:S04]  /*1ef0*/  ISETP.NE.U32.AND P5, PT, RZ, UR22, PT ;  /* 0x00000016ff007c0c */ /* 0x000fc8000bfa5070 */
[----:B------:R-:W-:Y:S02]  /*1f00*/  ISETP.NE.AND.EX P5, PT, RZ, UR23, PT, P5 ;  /* 0x00000017ff007c0c */ /* 0x000fe4000bfa5350 */
[----:B---3--:R-:W-:Y:S02]  /*1f10*/  MOV R11, R176 ;  /* 0x000000b0000b7202 */ /* 0x008fe40000000f00 */
[----:B------:R-:W-:Y:S02]  /*1f20*/  SHF.R.U64 R188, R176, 0x10, R177 ;  /* 0x00000010b0bc7819 */ /* 0x000fe400000012b1 */
[----:B----4-:R-:W-:Y:S02]  /*1f30*/  MOV R176, R24 ;  /* 0x0000001800b07202 */ /* 0x010fe40000000f00 */
[----:B------:R-:W-:Y:S01]  /*1f40*/  SHF.R.U64 R24, R24, 0x10, R25 ;  /* 0x0000001018187819 */ /* 0x000fe20000001219 */
[----:B--2---:R-:W-:Y:S01]  /*1f50*/  FADD.FTZ R12, R164, -UR7 ;  /* 0x80000007a40c7e21 */ /* 0x004fe20008010000 */
[----:B------:R-:W-:-:S02]  /*1f60*/  SHF.L.U32 R164, R176, 0x10, RZ ;  /* 0x00000010b0a47819 */ /* 0x000fc400000006ff */
[----:B------:R-:W-:Y:S01]  /*1f70*/  SHF.L.U32 R176, R11, 0x10, RZ ;  /* 0x000000100bb07819 */ /* 0x000fe200000006ff */
[----:B------:R-:W-:Y:S02]  /*1f80*/  FMUL.FTZ R11, R12, UR25 ;  /* 0x000000190c0b7c20 */ /* 0x000fe40008410000 */
[----:B-----5:R-:W-:Y:S01]  /*1f90*/  FMUL.FTZ R12, R240, R164 ;  /* 0x000000a4f00c7220 */ /* 0x020fe20000410000 */
[----:B------:R-:W-:Y:S01]  /*1fa0*/  MOV R211, R177 ;  /* 0x000000b100d37202 */ /* 0x000fe20000000f00 */
[----:B------:R-:W-:Y:S01]  /*1fb0*/  FADD.FTZ R60, R60, R176 ;  /* 0x000000b03c3c7221 */ /* 0x000fe20000010000 */
[----:B------:R-:W-:Y:S01]  /*1fc0*/  SHF.R.U32.HI R252, RZ, 0x10, R177 ;  /* 0x00000010fffc7819 */ /* 0x000fe200000116b1 */
[-C--:B------:R-:W-:Y:S01]  /*1fd0*/  FFMA.FTZ R36, R11, R176.reuse, R36 ;  /* 0x000000b00b247223 */ /* 0x080fe20000010024 */
[----:B------:R-:W-:Y:S01]  /*1fe0*/  FFMA.FTZ R12, R244, R176, R12 ;  /* 0x000000b0f40c7223 */ /* 0x000fe2000001000c */
[----:B------:R-:W-:Y:S02]  /*1ff0*/  MOV R177, R25 ;  /* 0x0000001900b17202 */ /* 0x000fe40000000f00 */
[----:B------:R-:W-:Y:S01]  /*2000*/  SHF.R.U32.HI R189, RZ, 0x10, R25 ;  /* 0x00000010ffbd7819 */ /* 0x000fe20000011619 */
[----:B------:R-:W-:Y:S01]  /*2010*/  FADD.FTZ R25, R165, -UR7 ;  /* 0x80000007a5197e21 */ /* 0x000fe20008010000 */
[----:B------:R-:W-:Y:S01]  /*2020*/  SHF.L.U32 R176, R24, 0x10, RZ ;  /* 0x0000001018b07819 */ /* 0x000fe200000006ff */
[----:B------:R-:W-:Y:S01]  /*2030*/  FADD.FTZ R112, R112, R164 ;  /* 0x000000a470707221 */ /* 0x000fe20000010000 */
[----:B------:R-:W-:Y:S01]  /*2040*/  FFMA.FTZ R84, R11, R164, R84 ;  /* 0x000000a40b547223 */ /* 0x000fe20000010054 */
[----:B------:R-:W-:Y:S01]  /*2050*/  SHF.L.U32 R164, R188, 0x10, RZ ;  /* 0x00000010bca47819 */ /* 0x000fe200000006ff */
[----:B------:R-:W-:Y:S01]  /*2060*/  FMUL.FTZ R24, R25, UR25 ;  /* 0x0000001919187c20 */ /* 0x000fe20008410000 */
[----:B------:R-:W-:-:S03]  /*2070*/  FMUL.FTZ R25, R241, R176 ;  /* 0x000000b0f1197220 */ /* 0x000fc60000410000 */
[----:B------:R-:W-:Y:S01]  /*2080*/  FADD.FTZ R61, R61, R164 ;  /* 0x000000a43d3d7221 */ /* 0x000fe20000010000 */
[-C--:B------:R-:W-:Y:S01]  /*2090*/  FFMA.FTZ R37, R24, R164.reuse, R37 ;  /* 0x000000a418257223 */ /* 0x080fe20000010025 */
[----:B------:R-:W-:Y:S02]  /*20a0*/  FFMA.FTZ R25, R245, R164, R25 ;  /* 0x000000a4f5197223 */ /* 0x000fe40000010019 */
[----:B------:R-:W0:Y:S01]  /*20b0*/  @P5 LDC.64 R164, c[0x0][0x438] ;  /* 0x00010e00ffa45b82 */ /* 0x000e220000000a00 */
[----:B------:R-:W-:Y:S01]  /*20c0*/  FADD.FTZ R166, R166, -UR7 ;  /* 0x80000007a6a67e21 */ /* 0x000fe20008010000 */
[----:B------:R-:W-:Y:S01]  /*20d0*/  FADD.FTZ R113, R113, R176 ;  /* 0x000000b071717221 */ /* 0x000fe20000010000 */
[----:B------:R-:W-:Y:S02]  /*20e0*/  FFMA.FTZ R85, R24, R176, R85 ;  /* 0x000000b018557223 */ /* 0x000fe40000010055 */
[----:B------:R-:W-:Y:S01]  /*20f0*/  FMUL.FTZ R176, R166, UR25 ;  /* 0x00000019a6b07c20 */ /* 0x000fe20008410000 */
[----:B------:R-:W-:Y:S01]  /*2100*/  FADD.FTZ R167, R167, -UR7 ;  /* 0x80000007a7a77e21 */ /* 0x000fe20008010000 */
[----:B0-----:R-:W-:-:S05]  /*2110*/  @P5 IMAD.WIDE.U32 R164, R208, 0x10, R164 ;  /* 0x00000010d0a45825 */ /* 0x001fca00078e00a4 */
[----:B------:R0:W5:Y:S02]  /*2120*/  @P5 LDG.E.128 R144, desc[UR14][R164.64] ;  /* 0x0000000ea4905981 */ /* 0x000164000c1e1d00 */
[----:B0-----:R-:W-:Y:S02]  /*2130*/  SHF.L.U32 R164, R177, 0x10, RZ ;  /* 0x00000010b1a47819 */ /* 0x001fe400000006ff */
[----:B------:R-:W-:-:S03]  /*2140*/  SHF.L.U32 R165, R211, 0x10, RZ ;  /* 0x00000010d3a57819 */ /* 0x000fc600000006ff */
[-C--:B------:R-:W-:Y:S01]  /*2150*/  FMUL.FTZ R166, R242, R164.reuse ;  /* 0x000000a4f2a67220 */ /* 0x080fe20000410000 */
        /* <DEDUP_REMOVED lines=20> */
[----:B------:R-:W-:Y:S02]  /*22a0*/  IADD3 R208, PT, PT, R208, 0x100, RZ ;  /* 0x00000100d0d07810 */ /* 0x000fe40007ffe0ff */
[----:B------:R-:W-:Y:S01]  /*22b0*/  FADD.FTZ R202, R164, R189 ;  /* 0x000000bda4ca7221 */ /* 0x000fe20000010000 */
[----:B------:R-:W-:-:S07]  /*22c0*/  FFMA.FTZ R203, R188, R189, R165 ;  /* 0x000000bdbccb7223 */ /* 0x000fce00000100a5 */
.L_x_2982:
[----:B------:R-:W-:Y:S05]  /*22d0*/  BSYNC.RECONVERGENT B0 ;  /* 0x0000000000007941 */ /* 0x000fea0003800200 */
.L_x_2981:
        /* <DEDUP_REMOVED lines=73> */
.L_x_2984:
[----:B------:R-:W-:Y:S05]  /*2770*/  BSYNC.RECONVERGENT B0 ;  /* 0x0000000000007941 */ /* 0x000fea0003800200 */
.L_x_2983:
[----:B------:R-:W-:Y:S04]  /*2780*/  BSSY.RECONVERGENT B0, `(.L_x_2985) ;  /* 0x0000049000007945 */ /* 0x000fe80003800200 */
[----:B------:R-:W-:Y:S05]  /*2790*/  @!P4 BRA `(.L_x_2986) ;  /* 0x00000004001cc947 */ /* 0x000fea0003800000 */
[----:B------:R-:W0:Y:S08]  /*27a0*/  LDC.64 R164, c[0x0][0x428] ;  /* 0x00010a00ffa47b82 */ /* 0x000e300000000a00 */
[----:B------:R-:W1:Y:S08]  /*27b0*/  LDC.64 R166, c[0x0][0x430] ;  /* 0x00010c00ffa67b82 */ /* 0x000e700000000a00 */
[----:B------:R-:W2:Y:S01]  /*27c0*/  LDC.64 R168, c[0x0][0x3a8] ;  /* 0x0000ea00ffa87b82 */ /* 0x000ea20000000a00 */
[----:B0-----:R-:W-:-:S05]  /*27d0*/  IMAD.WIDE.U32 R164, R208, 0x8, R164 ;  /* 0x00000008d0a47825 */ /* 0x001fca00078e00a4 */
[----:B------:R2:W3:Y:S01]  /*27e0*/  LDG.E.64 R180, desc[UR14][R164.64] ;  /* 0x0000000ea4b47981 */ /* 0x0004e2000c1e1b00 */
[----:B-1----:R-:W-:-:S04]  /*27f0*/  IMAD.WIDE.U32 R166, R208, 0x8, R166 ;  /* 0x00000008d0a67825 */ /* 0x002fc800078e00a6 */
[----:B--2---:R-:W-:Y:S02]  /*2800*/  IMAD.WIDE.U32 R164, R208, 0x10, R168 ;  /* 0x00000010d0a47825 */ /* 0x004fe400078e00a8 */
[----:B------:R-:W2:Y:S04]  /*2810*/  LDG.E.64 R168, desc[UR14][R166.64] ;  /* 0x0000000ea6a87981 */ /* 0x000ea8000c1e1b00 */
[----:B------:R-:W4:Y:S01]  /*2820*/  LDG.E.128 R164, desc[UR14][R164.64] ;  /* 0x0000000ea4a47981 */ /* 0x000f22000c1e1d00 */
[----:B------:R-:W-:-:S04]  /*2830*/  ISETP.NE.U32.AND P5, PT, RZ, UR22, PT ;  /* 0x00000016ff007c0c */ /* 0x000fc8000bfa5070 */
[----:B------:R-:W-:Y:S02]  /*2840*/  ISETP.NE.AND.EX P5, PT, RZ, UR23, PT, P5 ;  /* 0x00000017ff007c0c */ /* 0x000fe4000bfa5350 */
[----:B---3--:R-:W-:Y:S02]  /*2850*/  MOV R15, R180 ;  /* 0x000000b4000f7202 */ /* 0x008fe40000000f00 */
[----:B------:R-:W-:Y:S02]  /*2860*/  SHF.R.U64 R192, R180, 0x10, R181 ;  /* 0x00000010b4c07819 */ /* 0x000fe400000012b5 */
[----:B--2---:R-:W-:Y:S02]  /*2870*/  MOV R180, R168 ;  /* 0x000000a800b47202 */ /* 0x004fe40000000f00 */
[----:B------:R-:W-:Y:S01]  /*2880*/  SHF.R.U64 R168, R168, 0x10, R169 ;  /* 0x00000010a8a87819 */ /* 0x000fe200000012a9 */
[----:B----4-:R-:W-:Y:S01]  /*2890*/  FADD.FTZ R16, R164, -UR7 ;  /* 0x80000007a4107e21 */ /* 0x010fe20008010000 */
[----:B------:R-:W-:-:S02]  /*28a0*/  SHF.L.U32 R164, R180, 0x10, RZ ;  /* 0x00000010b4a47819 */ /* 0x000fc400000006ff */
[----:B------:R-:W-:Y:S01]  /*28b0*/  SHF.L.U32 R180, R15, 0x10, RZ ;  /* 0x000000100fb47819 */ /* 0x000fe200000006ff */
[----:B------:R-:W-:Y:S02]  /*28c0*/  FMUL.FTZ R15, R16, UR25 ;  /* 0x00000019100f7c20 */ /* 0x000fe40008410000 */
[----:B-----5:R-:W-:Y:S01]  /*28d0*/  FMUL.FTZ R16, R224, R164 ;  /* 0x000000a4e0107220 */ /* 0x020fe20000410000 */
[----:B------:R-:W-:Y:S01]  /*28e0*/  FADD.FTZ R165, R165, -UR7 ;  /* 0x80000007a5a57e21 */ /* 0x000fe20008010000 */
[----:B------:R-:W-:Y:S01]  /*28f0*/  FADD.FTZ R68, R68, R180 ;  /* 0x000000b444447221 */ /* 0x000fe20000010000 */
[CC--:B------:R-:W-:Y:S01]  /*2900*/  FFMA.FTZ R44, R15.reuse, R180.reuse, R44 ;  /* 0x000000b40f2c7223 */ /* 0x0c0fe2000001002c */
[----:B------:R-:W-:Y:S01]  /*2910*/  FFMA.FTZ R16, R228, R180, R16 ;  /* 0x000000b4e4107223 */ /* 0x000fe20000010010 */
[----:B------:R-:W-:Y:S01]  /*2920*/  SHF.L.U32 R180, R168, 0x10, RZ ;  /* 0x00000010a8b47819 */ /* 0x000fe200000006ff */
[----:B------:R-:W-:Y:S01]  /*2930*/  FADD.FTZ R120, R120, R164 ;  /* 0x000000a478787221 */ /* 0x000fe20000010000 */
[----:B------:R-:W-:Y:S01]  /*2940*/  FFMA.FTZ R92, R15, R164, R92 ;  /* 0x000000a40f5c7223 */ /* 0x000fe2000001005c */
[----:B------:R-:W-:Y:S01]  /*2950*/  FMUL.FTZ R168, R165, UR25 ;  /* 0x00000019a5a87c20 */ /* 0x000fe20008410000 */
[----:B------:R-:W-:Y:S01]  /*2960*/  SHF.L.U32 R164, R192, 0x10, RZ ;  /* 0x00000010c0a47819 */ /* 0x000fe200000006ff */
[----:B------:R-:W-:Y:S01]  /*2970*/  FMUL.FTZ R165, R225, R180 ;  /* 0x000000b4e1a57220 */ /* 0x000fe20000410000 */
[----:B------:R-:W-:-:S02]  /*2980*/  MOV R211, R181 ;  /* 0x000000b500d37202 */ /* 0x000fc40000000f00 */
[----:B------:R-:W-:Y:S01]  /*2990*/  SHF.R.U32.HI R252, RZ, 0x10, R181 ;  /* 0x00000010fffc7819 */ /* 0x000fe200000116b5 */
[----:B------:R-:W-:Y:S01]  /*29a0*/  FADD.FTZ R69, R69, R164 ;  /* 0x000000a445457221 */ /* 0x000fe20000010000 */
[----:B------:R-:W-:Y:S01]  /*29b0*/  MOV R181, R169 ;  /* 0x000000a900b57202 */ /* 0x000fe20000000f00 */
[-C--:B------:R-:W-:Y:S01]  /*29c0*/  FFMA.FTZ R45, R168, R164.reuse, R45 ;  /* 0x000000a4a82d7223 */ /* 0x080fe2000001002d */
[----:B------:R-:W-:Y:S01]  /*29d0*/  SHF.R.U32.HI R193, RZ, 0x10, R169 ;  /* 0x00000010ffc17819 */ /* 0x000fe200000116a9 */
[----:B------:R-:W-:Y:S02]  /*29e0*/  FFMA.FTZ R169, R229, R164, R165 ;  /* 0x000000a4e5a97223 */ /* 0x000fe400000100a5 */
[----:B------:R-:W0:Y:S01]  /*29f0*/  @P5 LDC.64 R164, c[0x0][0x438] ;  /* 0x00010e00ffa45b82 */ /* 0x000e220000000a00 */
[----:B------:R-:W-:Y:S01]  /*2a00*/  FADD.FTZ R166, R166, -UR7 ;  /* 0x80000007a6a67e21 */ /* 0x000fe20008010000 */
[----:B------:R-:W-:Y:S01]  /*2a10*/  FADD.FTZ R121, R121, R180 ;  /* 0x000000b479797221 */ /* 0x000fe20000010000 */
[----:B------:R-:W-:-:S02]  /*2a20*/  FFMA.FTZ R93, R168, R180, R93 ;  /* 0x000000b4a85d7223 */ /* 0x000fc4000001005d */
        /* <DEDUP_REMOVED lines=30> */
.L_x_2986:
[----:B------:R-:W-:Y:S05]  /*2c10*/  BSYNC.RECONVERGENT B0 ;  /* 0x0000000000007941 */ /* 0x000fea0003800200 */
.L_x_2985:
        /* <DEDUP_REMOVED lines=8> */
[----:B-1----:R-:W-:-:S05]  /*2ca0*/  IMAD.WIDE.U32 R166, R208, 0x8, R166 ;  /* 0x00000008d0a67825 */ /* 0x002fca00078e00a6 */
        /* <DEDUP_REMOVED lines=8> */
[----:B---3--:R-:W-:Y:S02]  /*2d30*/  MOV R194, R2 ;  /* 0x0000000200c27202 */ /* 0x008fe40000000f00 */
[--C-:B0-----:R-:W-:Y:S02]  /*2d40*/  SHF.R.U64 R182, R2, 0x10, R3.reuse ;  /* 0x0000001002b67819 */ /* 0x101fe40000001203 */
[----:B------:R-:W-:Y:S02]  /*2d50*/  MOV R208, R3 ;  /* 0x0000000300d07202 */ /* 0x000fe40000000f00 */
[----:B----4-:R-:W-:Y:S02]  /*2d60*/  MOV R2, R170 ;  /* 0x000000aa00027202 */ /* 0x010fe40000000f00 */
[----:B------:R-:W-:Y:S02]  /*2d70*/  SHF.R.U32.HI R195, RZ, 0x10, R3 ;  /* 0x00000010ffc37819 */ /* 0x000fe40000011603 */
[----:B------:R-:W-:-:S02]  /*2d80*/  SHF.L.U32 R183, R2, 0x10, RZ ;  /* 0x0000001002b77819 */ /* 0x000fc400000006ff */
[----:B------:R-:W-:Y:S01]  /*2d90*/  SHF.L.U32 R2, R194, 0x10, RZ ;  /* 0x00000010c2027819 */ /* 0x000fe200000006ff */
[----:B--2---:R-:W-:Y:S02]  /*2da0*/  FADD.FTZ R3, R164, -UR7 ;  /* 0x80000007a4037e21 */ /* 0x004fe40008010000 */
[----:B-----5:R-:W-:Y:S02]  /*2db0*/  FMUL.FTZ R164, R216, R183 ;  /* 0x000000b7d8a47220 */ /* 0x020fe40000410000 */
[----:B------:R-:W-:Y:S01]  /*2dc0*/  FMUL.FTZ R3, R3, UR25 ;  /* 0x0000001903037c20 */ /* 0x000fe20008410000 */
[----:B------:R-:W-:Y:S01]  /*2dd0*/  FADD.FTZ R72, R72, R2 ;  /* 0x0000000248487221 */ /* 0x000fe20000010000 */
[----:B------:R-:W-:Y:S02]  /*2de0*/  SHF.R.U64 R170, R170, 0x10, R171 ;  /* 0x00000010aaaa7819 */ /* 0x000fe400000012ab */
[-C--:B------:R-:W-:Y:S01]  /*2df0*/  FFMA.FTZ R48, R3, R2.reuse, R48 ;  /* 0x0000000203307223 */ /* 0x080fe20000010030 */
[----:B------:R-:W-:Y:S01]  /*2e00*/  FFMA.FTZ R2, R220, R2, R164 ;  /* 0x00000002dc027223 */ /* 0x000fe200000100a4 */
[----:B------:R-:W-:-:S02]  /*2e10*/  MOV R194, R171 ;  /* 0x000000ab00c27202 */ /* 0x000fc40000000f00 */
[----:B------:R-:W-:Y:S01]  /*2e20*/  SHF.R.U32.HI R164, RZ, 0x10, R171 ;  /* 0x00000010ffa47819 */ /* 0x000fe200000116ab */
[----:B------:R-:W-:Y:S01]  /*2e30*/  FADD.FTZ R171, R165, -UR7 ;  /* 0x80000007a5ab7e21 */ /* 0x000fe20008010000 */
[----:B------:R-:W-:-:S03]  /*2e40*/  SHF.L.U32 R165, R170, 0x10, RZ ;  /* 0x00000010aaa57819 */ /* 0x000fc600000006ff */
[----:B------:R-:W-:Y:S01]  /*2e50*/  FMUL.FTZ R170, R171, UR25 ;  /* 0x00000019abaa7c20 */ /* 0x000fe20008410000 */
[----:B------:R-:W-:Y:S01]  /*2e60*/  SHF.L.U32 R182, R182, 0x10, RZ ;  /* 0x00000010b6b67819 */ /* 0x000fe200000006ff */
[-C--:B------:R-:W-:Y:S01]  /*2e70*/  FMUL.FTZ R171, R217, R165.reuse ;  /* 0x000000a5d9ab7220 */ /* 0x080fe20000410000 */
[----:B------:R-:W-:Y:S01]  /*2e80*/  FADD.FTZ R125, R125, R165 ;  /* 0x000000a57d7d7221 */ /* 0x000fe20000010000 */
[----:B------:R-:W-:Y:S01]  /*2e90*/  FFMA.FTZ R97, R170, R165, R97 ;  /* 0x000000a5aa617223 */ /* 0x000fe20000010061 */
[----:B------:R-:W-:Y:S01]  /*2ea0*/  FADD.FTZ R166, R166, -UR7 ;  /* 0x80000007a6a67e21 */ /* 0x000fe20008010000 */
[----:B------:R-:W-:Y:S01]  /*2eb0*/  SHF.L.U32 R165, R194, 0x10, RZ ;  /* 0x00000010c2a57819 */ /* 0x000fe200000006ff */
[----:B------:R-:W-:Y:S01]  /*2ec0*/  FADD.FTZ R124, R124, R183 ;  /* 0x000000b77c7c7221 */ /* 0x000fe20000010000 */
[----:B------:R-:W-:Y:S01]  /*2ed0*/  FFMA.FTZ R96, R3, R183, R96 ;  /* 0x000000b703607223 */ /* 0x000fe20000010060 */
[----:B------:R-:W-:Y:S01]  /*2ee0*/  FADD.FTZ R73, R73, R182 ;  /* 0x000000b649497221 */ /* 0x000fe20000010000 */
[-C--:B------:R-:W-:Y:S01]  /*2ef0*/  FFMA.FTZ R49, R170, R182.reuse, R49 ;  /* 0x000000b6aa317223 */ /* 0x080fe20000010031 */
[----:B------:R-:W-:Y:S01]  /*2f00*/  FFMA.FTZ R171, R221, R182, R171 ;  /* 0x000000b6ddab7223 */ /* 0x000fe200000100ab */
[----:B------:R-:W-:Y:S01]  /*2f10*/  SHF.L.U32 R183, R208, 0x10, RZ ;  /* 0x00000010d0b77819 */ /* 0x000fe200000006ff */
[----:B------:R-:W-:Y:S01]  /*2f20*/  FMUL.FTZ R182, R166, UR25 ;  /* 0x00000019a6b67c20 */ /* 0x000fe20008410000 */
[----:B------:R-:W-:Y:S01]  /*2f30*/  FMUL.FTZ R166, R218, R165 ;  /* 0x000000a5daa67220 */ /* 0x000fe20000410000 */
[----:B------:R-:W-:Y:S01]  /*2f40*/  SHF.L.U32 R164, R164, 0x10, RZ ;  /* 0x00000010a4a47819 */ /* 0x000fe200000006ff */
[----:B------:R-:W-:Y:S01]  /*2f50*/  FADD.FTZ R167, R167, -UR7 ;  /* 0x80000007a7a77e21 */ /* 0x000fe20008010000 */
[----:B------:R-:W-:Y:S01]  /*2f60*/  FADD.FTZ R74, R74, R183 ;  /* 0x000000b74a4a7221 */ /* 0x000fe20000010000 */
[----:B------:R-:W-:Y:S01]  /*2f70*/  FFMA.FTZ R50, R182, R183, R50 ;  /* 0x000000b7b6327223 */ /* 0x000fe20000010032 */
[----:B------:R-:W-:Y:S01]  /*2f80*/  FADD.FTZ R126, R126, R165 ;  /* 0x000000a57e7e7221 */ /* 0x000fe20000010000 */
[----:B------:R-:W-:Y:S01]  /*2f90*/  FFMA.FTZ R98, R182, R165, R98 ;  /* 0x000000a5b6627223 */ /* 0x000fe20000010062 */
        /* <DEDUP_REMOVED lines=17> */
.L_x_2988:
[----:B------:R-:W-:Y:S05]  /*30b0*/  BSYNC.RECONVERGENT B0 ;  /* 0x0000000000007941 */ /* 0x000fea0003800200 */
.L_x_2987:
        /* <DEDUP_REMOVED lines=32> */
.L_x_2990:
[----:B------:R-:W-:Y:S05]  /*32c0*/  BSYNC.RECONVERGENT B0 ;  /* 0x0000000000007941 */ /* 0x000fea0003800200 */
.L_x_2989:
        /* <DEDUP_REMOVED lines=79> */
.L_x_2995:
        /* <DEDUP_REMOVED lines=27> */
.L_x_2994:
        /* <DEDUP_REMOVED lines=26> */
.L_x_2997:
        /* <DEDUP_REMOVED lines=27> */
.L_x_2993:
        /* <DEDUP_REMOVED lines=31> */
.L_x_2999:
        /* <DEDUP_REMOVED lines=27> */
.L_x_2998:
        /* <DEDUP_REMOVED lines=26> */
.L_x_3000:
        /* <DEDUP_REMOVED lines=25> */
[----:B------:R-:W-:-:S07]  /*4390*/  PRMT R4, R166, 0x7610, R4 ;  /* 0x00007610a6047816 */ /* 0x000fce0000000004 */
.L_x_2996:
        /* <DEDUP_REMOVED lines=24> */
.L_x_3001:
[----:B------:R-:W-:-:S07]  /*4520*/  IADD3 R5, PT, PT, R5, 0x100, RZ ;  /* 0x0000010005057810 */ /* 0x000fce0007ffe0ff */
.L_x_2992:
[----:B------:R-:W-:Y:S05]  /*4530*/  BSYNC.RECONVERGENT B0 ;  /* 0x0000000000007941 */ /* 0x000fea0003800200 */
.L_x_2991:
        /* <DEDUP_REMOVED lines=30> */
[C---:B01----:R-:W-:Y:S02]  /*4720*/  PRMT R167, R17.reuse, 0x7632, R167 ;  /* 0x0000763211a77816 */ /* 0x043fe400000000a7 */
        /* <DEDUP_REMOVED lines=8> */
.L_x_3006:
        /* <DEDUP_REMOVED lines=21> */
.L_x_3005:
        /* <DEDUP_REMOVED lines=30> */
.L_x_3008:
        /* <DEDUP_REMOVED lines=21> */
.L_x_3004:
        /* <DEDUP_REMOVED lines=34> */
.L_x_3010:
        /* <DEDUP_REMOVED lines=21> */
.L_x_3009:
        /* <DEDUP_REMOVED lines=30> */
.L_x_3011:
        /* <DEDUP_REMOVED lines=20> */
.L_x_3007:
        /* <DEDUP_REMOVED lines=20> */
.L_x_3012:
[----:B------:R-:W-:-:S07]  /*5400*/  IADD3 R5, PT, PT, R5, 0x100, RZ ;  /* 0x0000010005057810 */ /* 0x000fce0007ffe0ff */
.L_x_3003:
[----:B------:R-:W-:Y:S05]  /*5410*/  BSYNC.RECONVERGENT B0 ;  /* 0x0000000000007941 */ /* 0x000fea0003800200 */
.L_x_3002:
        /* <DEDUP_REMOVED lines=39> */
.L_x_3017:
        /* <DEDUP_REMOVED lines=21> */
.L_x_3016:
        /* <DEDUP_REMOVED lines=30> */
.L_x_3019:
        /* <DEDUP_REMOVED lines=21> */
.L_x_3015:
        /* <DEDUP_REMOVED lines=34> */
.L_x_3021:
        /* <DEDUP_REMOVED lines=21> */
.L_x_3020:
        /* <DEDUP_REMOVED lines=30> */
.L_x_3022:
        /* <DEDUP_REMOVED lines=20> */
.L_x_3018:
        /* <DEDUP_REMOVED lines=20> */
.L_x_3023:
[----:B------:R-:W-:-:S07]  /*62e0*/  IADD3 R5, PT, PT, R5, 0x100, RZ ;  /* 0x0000010005057810 */ /* 0x000fce0007ffe0ff */
.L_x_3014:
[----:B------:R-:W-:Y:S05]  /*62f0*/  BSYNC.RECONVERGENT B0 ;  /* 0x0000000000007941 */ /* 0x000fea0003800200 */
.L_x_3013:
        /* <DEDUP_REMOVED lines=39> */
.L_x_3028:
        /* <DEDUP_REMOVED lines=21> */
.L_x_3027:
        /* <DEDUP_REMOVED lines=30> */
.L_x_3030:
        /* <DEDUP_REMOVED lines=21> */
.L_x_3026:
        /* <DEDUP_REMOVED lines=34> */
.L_x_3032:
        /* <DEDUP_REMOVED lines=21> */
.L_x_3031:
        /* <DEDUP_REMOVED lines=30> */
.L_x_3033:
        /* <DEDUP_REMOVED lines=20> */
.L_x_3029:
        /* <DEDUP_REMOVED lines=20> */
.L_x_3034:
[----:B------:R-:W-:-:S07]  /*71c0*/  IADD3 R5, PT, PT, R5, 0x100, RZ ;  /* 0x0000010005057810 */ /* 0x000fce0007ffe0ff */
.L_x_3025:
[----:B------:R-:W-:Y:S05]  /*71d0*/  BSYNC.RECONVERGENT B0 ;  /* 0x0000000000007941 */ /* 0x000fea0003800200 */
.L_x_3024:
        /* <DEDUP_REMOVED lines=39> */
.L_x_3039:
        /* <DEDUP_REMOVED lines=21> */
.L_x_3038:
        /* <DEDUP_REMOVED lines=30> */
.L_x_3041:
        /* <DEDUP_REMOVED lines=21> */
.L_x_3037:
        /* <DEDUP_REMOVED lines=34> */
.L_x_3043:
        /* <DEDUP_REMOVED lines=21> */
.L_x_3042:
        /* <DEDUP_REMOVED lines=30> */
.L_x_3044:
        /* <DEDUP_REMOVED lines=20> */
.L_x_3040:
        /* <DEDUP_REMOVED lines=20> */
.L_x_3045:
[----:B------:R-:W-:-:S07]  /*80a0*/  IADD3 R5, PT, PT, R5, 0x100, RZ ;  /* 0x0000010005057810 */ /* 0x000fce0007ffe0ff */
.L_x_3036:
[----:B------:R-:W-:Y:S05]  /*80b0*/  BSYNC.RECONVERGENT B0 ;  /* 0x0000000000007941 */ /* 0x000fea0003800200 */
.L_x_3035:
        /* <DEDUP_REMOVED lines=39> */
.L_x_3050:
        /* <DEDUP_REMOVED lines=21> */
.L_x_3049:
        /* <DEDUP_REMOVED lines=30> */
.L_x_3052:
        /* <DEDUP_REMOVED lines=21> */
.L_x_3048:
        /* <DEDUP_REMOVED lines=34> */
.L_x_3054:
        /* <DEDUP_REMOVED lines=21> */
.L_x_3053:
        /* <DEDUP_REMOVED lines=30> */
.L_x_3055:
        /* <DEDUP_REMOVED lines=20> */
.L_x_3051:
        /* <DEDUP_REMOVED lines=20> */
.L_x_3056:
[----:B------:R-:W-:-:S07]  /*8f80*/  IADD3 R5, PT, PT, R5, 0x100, RZ ;  /* 0x0000010005057810 */ /* 0x000fce0007ffe0ff */
.L_x_3047:
[----:B------:R-:W-:Y:S05]  /*8f90*/  BSYNC.RECONVERGENT B0 ;  /* 0x0000000000007941 */ /* 0x000fea0003800200 */
.L_x_3046:
        /* <DEDUP_REMOVED lines=40> */
.L_x_3061:
        /* <DEDUP_REMOVED lines=21> */
.L_x_3060:
        /* <DEDUP_REMOVED lines=30> */
.L_x_3063:
[----:B01----:R-:W-:Y:S02]  /*9550*/  MOV R165, UR26 ;  /* 0x0000001a00a57c02 */ /* 0x003fe40008000f00 */
[----:B------:R-:W-:-:S03]  /*9560*/  MOV R164, UR26 ;  /* 0x0000001a00a47c02 */ /* 0x000fc60008000f00 */
[----:B------:R-:W-:Y:S02]  /*9570*/  FFMA.FTZ R165, R3, R165, UR27 ;  /* 0x0000001b03a57e23 */ /* 0x000fe400080100a5 */
[----:B------:R-:W-:Y:S02]  /*9580*/  FFMA.FTZ R164, R170, R164, UR27 ;  /* 0x0000001baaa47e23 */ /* 0x000fe400080100a4 */
[----:B------:R-:W-:Y:S02]  /*9590*/  FADD.FTZ R165, R2, -R165 ;  /* 0x800000a502a57221 */ /* 0x000fe40000010000 */
[----:B------:R-:W-:Y:S02]  /*95a0*/  FADD.FTZ R164, R171, -R164 ;  /* 0x800000a4aba47221 */ /* 0x000fe40000010000 */
[----:B------:R-:W-:Y:S01]  /*95b0*/  FFMA.FTZ R166, R165, UR25, R156 ;  /* 0x00000019a5a67c23 */ /* 0x000fe2000801009c */
        /* <DEDUP_REMOVED lines=14> */
.L_x_3059:
        /* <DEDUP_REMOVED lines=34> */
.L_x_3065:
        /* <DEDUP_REMOVED lines=21> */
.L_x_3064:
        /* <DEDUP_REMOVED lines=30> */
.L_x_3066:
        /* <DEDUP_REMOVED lines=20> */
.L_x_3062:
        /* <DEDUP_REMOVED lines=20> */
.L_x_3058:
[----:B------:R-:W-:Y:S05]  /*9e70*/  BSYNC.RECONVERGENT B0 ;  /* 0x0000000000007941 */ /* 0x000fea0003800200 */
.L_x_3057:
[----:B------:R-:W-:Y:S01]  /*9e80*/  UPLOP3.LUT UP1, UPT, UPT, UPT, UP1, 0x40, 0x4 ;  /* 0x000000000004789c */ /* 0x000fe20003f2e810 */
[----:B------:R-:W-:Y:S10]  /*9e90*/  BRA.U !UP3, `(.L_x_3067) ;  /* 0xffffff6d0bb47547 */ /* 0x000ff4000b83ffff */
.L_x_2974:
[----:B------:R-:W4:Y:S01]  /*9ea0*/  S2UR UR4, SR_CTAID.X ;  /* 0x00000000000479c3 */ /* 0x000f220000002500 */
[----:B------:R-:W-:Y:S01]  /*9eb0*/  ISETP.NE.AND P5, PT, R202, RZ, PT ;  /* 0x000000ffca00720c */ /* 0x000fe20003fa5270 */
[----:B------:R-:W-:Y:S01]  /*9ec0*/  BSSY.RECONVERGENT B0, `(.L_x_3068) ;  /* 0x0000012000007945 */ /* 0x000fe20003800200 */
[----:B----4-:R-:W-:-:S06]  /*9ed0*/  UIMAD UR4, UR4, UR6, URZ ;  /* 0x00000006040472a4 */ /* 0x010fcc000f8e02ff */
[----:B------:R-:W-:-:S04]  /*9ee0*/  MOV R11, UR4 ;  /* 0x00000004000b7c02 */ /* 0x000fc80008000f00 */
[----:B------:R-:W-:Y:S01]  /*9ef0*/  LEA.HI R11, R11, R208, RZ, 0x1e ;  /* 0x000000d00b0b7211 */ /* 0x000fe200078ff0ff */
[----:B------:R-:W-:Y:S06]  /*9f00*/  @!P5 BRA `(.L_x_3069) ;  /* 0x000000000034d947 */ /* 0x000fec0003800000 */
[----:B------:R-:W4:Y:S08]  /*9f10*/  LDC.64 R2, c[0x0][0x440] ;  /* 0x00011000ff027b82 */ /* 0x000f300000000a00 */
[----:B------:R-:W0:Y:S08]  /*9f20*/  LDC.64 R4, c[0x0][0x448] ;  /* 0x00011200ff047b82 */ /* 0x000e300000000a00 */
[----:B------:R-:W1:Y:S08]  /*9f30*/  LDC.64 R6, c[0x0][0x450] ;  /* 0x00011400ff067b82 */ /* 0x000e700000000a00 */
[----:B------:R-:W2:Y:S01]  /*9f40*/  LDC.64 R8, c[0x0][0x458] ;  /* 0x00011600ff087b82 */ /* 0x000ea20000000a00 */
[----:B----4-:R-:W-:-:S05]  /*9f50*/  IMAD.WIDE.U32 R2, R11, 0x10, R2 ;  /* 0x000000100b027825 */ /* 0x010fca00078e0002 */
[----:B------:R4:W-:Y:S01]  /*9f60*/  STG.E.128 desc[UR14][R2.64], R52 ;  /* 0x0000003402007986 */ /* 0x0009e2000c101d0e */
[----:B0-----:R-:W-:-:S05]  /*9f70*/  IMAD.WIDE.U32 R4, R11, 0x10, R4 ;  /* 0x000000100b047825 */ /* 0x001fca00078e0004 */
[----:B------:R4:W-:Y:S01]  /*9f80*/  STG.E.128 desc[UR14][R4.64], R212 ;  /* 0x000000d404007986 */ /* 0x0009e2000c101d0e */
[----:B-1----:R-:W-:-:S05]  /*9f90*/  IMAD.WIDE.U32 R6, R11, 0x10, R6 ;  /* 0x000000100b067825 */ /* 0x002fca00078e0006 */
[----:B------:R4:W-:Y:S01]  /*9fa0*/  STG.E.128 desc[UR14][R6.64], R100 ;  /* 0x0000006406007986 */ /* 0x0009e2000c101d0e */
[C---:B--2---:R-:W-:Y:S01]  /*9fb0*/  IMAD.WIDE.U32 R8, R11.reuse, 0x10, R8 ;  /* 0x000000100b087825 */ /* 0x044fe200078e0008 */
[----:B------:R-:W-:-:S04]  /*9fc0*/  IADD3 R11, PT, PT, R11, 0x100, RZ ;  /* 0x000001000b0b7810 */ /* 0x000fc80007ffe0ff */
[----:B------:R4:W-:Y:S03]  /*9fd0*/  STG.E.128 desc[UR14][R8.64], R76 ;  /* 0x0000004c08007986 */ /* 0x0009e6000c101d0e */
.L_x_3069:
[----:B------:R-:W-:Y:S05]  /*9fe0*/  BSYNC.RECONVERGENT B0 ;  /* 0x0000000000007941 */ /* 0x000fea0003800200 */
.L_x_3068:
[----:B------:R-:W-:Y:S04]  /*9ff0*/  BSSY.RECONVERGENT B0, `(.L_x_3070) ;  /* 0x000000f000007945 */ /* 0x000fe80003800200 */
[----:B------:R-:W-:Y:S05]  /*a000*/  @!P0 BRA `(.L_x_3071) ;  /* 0x0000000000348947 */ /* 0x000fea0003800000 */
[----:B----4-:R-:W4:Y:S08]  /*a010*/  LDC.64 R2, c[0x0][0x440] ;  /* 0x00011000ff027b82 */ /* 0x010f300000000a00 */
        /* <DEDUP_REMOVED lines=12> */
.L_x_3071:
[----:B------:R-:W-:Y:S05]  /*a0e0*/  BSYNC.RECONVERGENT B0 ;  /* 0x0000000000007941 */ /* 0x000fea0003800200 */
.L_x_3070:
        /* <DEDUP_REMOVED lines=15> */
.L_x_3073:
[----:B------:R-:W-:Y:S05]  /*a1e0*/  BSYNC.RECONVERGENT B0 ;  /* 0x0000000000007941 */ /* 0x000fea0003800200 */
.L_x_3072:
        /* <DEDUP_REMOVED lines=15> */
.L_x_3075:
[----:B------:R-:W-:Y:S05]  /*a2e0*/  BSYNC.RECONVERGENT B0 ;  /* 0x0000000000007941 */ /* 0x000fea0003800200 */
.L_x_3074:
        /* <DEDUP_REMOVED lines=15> */
.L_x_3077:
[----:B------:R-:W-:Y:S05]  /*a3e0*/  BSYNC.RECONVERGENT B0 ;  /* 0x0000000000007941 */ /* 0x000fea0003800200 */
.L_x_3076:
        /* <DEDUP_REMOVED lines=15> */
.L_x_3079:
[----:B------:R-:W-:Y:S05]  /*a4e0*/  BSYNC.RECONVERGENT B0 ;  /* 0x0000000000007941 */ /* 0x000fea0003800200 */
.L_x_3078:
[----:B------:R-:W-:-:S13]  /*a4f0*/  ISETP.NE.AND P0, PT, R210, RZ, PT ;  /* 0x000000ffd200720c */ /* 0x000fda0003f05270 */
[----:B------:R-:W-:Y:S05]  /*a500*/  @!P0 EXIT ;  /* 0x000000000000894d */ /* 0x000fea0003800000 */
[----:B----4-:R-:W4:Y:S08]  /*a510*/  LDC.64 R2, c[0x0][0x440] ;  /* 0x00011000ff027b82 */ /* 0x010f300000000a00 */
[----:B------:R-:W0:Y:S08]  /*a520*/  LDC.64 R4, c[0x0][0x448] ;  /* 0x00011200ff047b82 */ /* 0x000e300000000a00 */
[----:B------:R-:W1:Y:S08]  /*a530*/  LDC.64 R6, c[0x0][0x450] ;  /* 0x00011400ff067b82 */ /* 0x000e700000000a00 */
[----:B------:R-:W2:Y:S01]  /*a540*/  LDC.64 R8, c[0x0][0x458] ;  /* 0x00011600ff087b82 */ /* 0x000ea20000000a00 */
[----:B----4-:R-:W-:-:S05]  /*a550*/  IMAD.WIDE.U32 R2, R11, 0x10, R2 ;  /* 0x000000100b027825 */ /* 0x010fca00078e0002 */
[----:B------:R-:W-:Y:S01]  /*a560*/  STG.E.128 desc[UR14][R2.64], R72 ;  /* 0x0000004802007986 */ /* 0x000fe2000c101d0e */
[----:B0-----:R-:W-:-:S05]  /*a570*/  IMAD.WIDE.U32 R4, R11, 0x10, R4 ;  /* 0x000000100b047825 */ /* 0x001fca00078e0004 */
[----:B------:R-:W-:Y:S01]  /*a580*/  STG.E.128 desc[UR14][R4.64], R48 ;  /* 0x0000003004007986 */ /* 0x000fe2000c101d0e */
[----:B-1----:R-:W-:-:S05]  /*a590*/  IMAD.WIDE.U32 R6, R11, 0x10, R6 ;  /* 0x000000100b067825 */ /* 0x002fca00078e0006 */
[----:B------:R-:W-:Y:S01]  /*a5a0*/  STG.E.128 desc[UR14][R6.64], R124 ;  /* 0x0000007c06007986 */ /* 0x000fe2000c101d0e */
[----:B--2---:R-:W-:-:S05]  /*a5b0*/  IMAD.WIDE.U32 R8, R11, 0x10, R8 ;  /* 0x000000100b087825 */ /* 0x004fca00078e0008 */
[----:B------:R-:W-:Y:S01]  /*a5c0*/  STG.E.128 desc[UR14][R8.64], R96 ;  /* 0x0000006008007986 */ /* 0x000fe2000c101d0e */
[----:B------:R-:W-:Y:S05]  /*a5d0*/  EXIT ;  /* 0x000000000000794d */ /* 0x000fea0003800000 */
.L_x_3080:
        /* <DEDUP_REMOVED lines=10> */
.L_x_7260:


//--------------------- .text._ZN10layer_norm31ln_parallel_residual_bwd_kernelINS_13Kernel_traitsIf13__nv_bfloat16fS2_fjLj7168ELj1ELj1ELj8ELj8ENS_18Kernel_traits_baseILj7168EfS2_fS2_fjLj256EEEEELb0ELb0ELb1EEEvNS_9BwdParamsE --------------------------
	.section	.text._ZN10layer_norm31ln_parallel_residual_bwd_kernelINS_13Kernel_traitsIf13__nv_bfloat16fS2_fjLj7168ELj1ELj1ELj8ELj8ENS_18Kernel_traits_baseILj7168EfS2_fS2_fjLj256EEEEELb0ELb0ELb1EEEvNS_9BwdParamsE,"ax",@progbits
	.align	128
        .global         _ZN10layer_norm31ln_parallel_residual_bwd_kernelINS_13Kernel_traitsIf13__nv_bfloat16fS2_fjLj7168ELj1ELj1ELj8ELj8ENS_18Kernel_traits_baseILj7168EfS2_fS2_fjLj256EEEEELb0ELb0ELb1EEEvNS_9BwdParamsE
        .type           _ZN10layer_norm31ln_parallel_residual_bwd_kernelINS_13Kernel_traitsIf13__nv_bfloat16fS2_fjLj7168ELj1ELj1ELj8ELj8ENS_18Kernel_traits_baseILj7168EfS2_fS2_fjLj256EEEEELb0ELb0ELb1EEEvNS_9BwdParamsE,@function
        .size           _ZN10layer_norm31ln_parallel_residual_bwd_kernelINS_13Kernel_traitsIf13__nv_bfloat16fS2_fjLj7168ELj1ELj1ELj8ELj8ENS_18Kernel_traits_baseILj7168EfS2_fS2_fjLj256EEEEELb0ELb0ELb1EEEvNS_9BwdParamsE,(.L_x_7261 - _ZN10layer_norm31ln_parallel_residual_bwd_kernelINS_13Kernel_traitsIf13__nv_bfloat16fS2_fjLj7168ELj1ELj1ELj8ELj8ENS_18Kernel_traits_baseILj7168EfS2_fS2_fjLj256EEEEELb0ELb0ELb1EEEvNS_9BwdParamsE)
        .other          _ZN10layer_norm31ln_parallel_residual_bwd_kernelINS_13Kernel_traitsIf13__nv_bfloat16fS2_fjLj7168ELj1ELj1ELj8ELj8ENS_18Kernel_traits_baseILj7168EfS2_fS2_fjLj256EEEEELb0ELb0ELb1EEEvNS_9BwdParamsE,@"STO_CUDA_ENTRY STV_DEFAULT"
_ZN10layer_norm31ln_parallel_residual_bwd_kernelINS_13Kernel_traitsIf13__nv_bfloat16fS2_fjLj7168ELj1ELj1ELj8ELj8ENS_18Kernel_traits_baseILj7168EfS2_fS2_fjLj256EEEEELb0ELb0ELb1EEEvNS_9BwdParamsE:
.text._ZN10layer_norm31ln_parallel_residual_bwd_kernelINS_13Kernel_traitsIf13__nv_bfloat16fS2_fjLj7168ELj1ELj1ELj8ELj8ENS_18Kernel_traits_baseILj7168EfS2_fS2_fjLj256EEEEELb0ELb0ELb1EEEvNS_9BwdParamsE:
        /* <DEDUP_REMOVED lines=69> */
[----:B------:R-:W-:-:S02]  /*0450*/  UPLOP3.LUT UP1, UPT, UPT, UPT, UPT, 0x40, 0x4 ;  /* 0x000000000004789c */ /* 0x000fc40003f2e870 */
[----:B------:R1:W-:Y:S01]  /*0460*/  STL [R1+0x58], RZ ;  /* 0x000058ff01007387 */ /* 0x0003e20000100800 */
[----:B------:R-:W-:Y:S01]  /*0470*/  HFMA2 R201, -RZ, RZ, 0, 0 ;  /* 0x00000000ffc97431 */ /* 0x000fe200000001ff */
[----:B------:R-:W-:Y:S02]  /*0480*/  CS2R R250, SRZ ;  /* 0x0000000000fa7805 */ /* 0x000fe4000001ff00 */
[----:B------:R-:W-:Y:S01]  /*0490*/  CS2R R248, SRZ ;  /* 0x0000000000f87805 */ /* 0x000fe2000001ff00 */
[----:B------:R1:W-:Y:S01]  /*04a0*/  STL [R1+0x54], RZ ;  /* 0x000054ff01007387 */ /* 0x0003e20000100800 */
[----:B------:R-:W-:Y:S02]  /*04b0*/  CS2R R234, SRZ ;  /* 0x0000000000ea7805 */ /* 0x000fe4000001ff00 */
[----:B------:R-:W-:Y:S02]  /*04c0*/  CS2R R232, SRZ ;  /* 0x0000000000e87805 */ /* 0x000fe4000001ff00 */
[----:B------:R-:W-:Y:S01]  /*04d0*/  CS2R R224, SRZ ;  /* 0x0000000000e07805 */ /* 0x000fe2000001ff00 */
[----:B------:R1:W-:Y:S01]  /*04e0*/  STL [R1+0x50], RZ ;  /* 0x000050ff01007387 */ /* 0x0003e20000100800 */
[----:B------:R-:W-:-:S02]  /*04f0*/  CS2R R222, SRZ ;  /* 0x0000000000de7805 */ /* 0x000fc4000001ff00 */
[----:B------:R-:W-:Y:S01]  /*0500*/  CS2R R220, SRZ ;  /* 0x0000000000dc7805 */ /* 0x000fe2000001ff00 */
[C---:B--2---:R-:W-:Y:S01]  /*0510*/  IMAD.WIDE.U32 R2, R0.reuse, 0x10, R2 ;  /* 0x0000001000027825 */ /* 0x044fe200078e0002 */
[----:B------:R1:W-:Y:S01]  /*0520*/  STL [R1+0x4c], RZ ;  /* 0x00004cff01007387 */ /* 0x0003e20000100800 */
[----:B------:R-:W-:Y:S02]  /*0530*/  MOV R252, RZ ;  /* 0x000000ff00fc7202 */ /* 0x000fe40000000f00 */
[----:B------:R-:W-:Y:S02]  /*0540*/  CS2R R246, SRZ ;  /* 0x0000000000f67805 */ /* 0x000fe4000001ff00 */
[----:B------:R-:W-:Y:S01]  /*0550*/  CS2R R244, SRZ ;  /* 0x0000000000f47805 */ /* 0x000fe2000001ff00 */
[----:B------:R1:W-:Y:S01]  /*0560*/  STL [R1+0x48], RZ ;  /* 0x000048ff01007387 */ /* 0x0003e20000100800 */
[----:B------:R-:W-:Y:S02]  /*0570*/  CS2R R242, SRZ ;  /* 0x0000000000f27805 */ /* 0x000fe4000001ff00 */
[----:B------:R-:W-:Y:S01]  /*0580*/  CS2R R240, SRZ ;  /* 0x0000000000f07805 */ /* 0x000fe2000001ff00 */
[----:B---3--:R-:W-:Y:S01]  /*0590*/  IMAD.WIDE.U32 R4, R0, 0x10, R4 ;  /* 0x0000001000047825 */ /* 0x008fe200078e0004 */
[----:B------:R1:W-:Y:S01]  /*05a0*/  STL [R1+0x44], RZ ;  /* 0x000044ff01007387 */ /* 0x0003e20000100800 */
[----:B------:R-:W-:-:S02]  /*05b0*/  CS2R R230, SRZ ;  /* 0x0000000000e67805 */ /* 0x000fc4000001ff00 */
        /* <DEDUP_REMOVED lines=31> */
[----:B------:R-:W2:Y:S03]  /*07b0*/  LDCU UR21, c[0x0][0x388] ;  /* 0x00007100ff1577ac */ /* 0x000ea60008000800 */
[----:B------:R1:W-:Y:S01]  /*07c0*/  STL [R1+0x30], RZ ;  /* 0x000030ff01007387 */ /* 0x0003e20000100800 */
[----:B------:R-:W3:Y:S03]  /*07d0*/  LDCU.U8 UR20, c[0x0][0x410] ;  /* 0x00008200ff1477ac */ /* 0x000ee60008000000 */
[----:B------:R1:W-:Y:S01]  /*07e0*/  STL [R1+0x2c], RZ ;  /* 0x00002cff01007387 */ /* 0x0003e20000100800 */
[----:B------:R-:W4:Y:S03]  /*07f0*/  LDCU UR26, c[0x0][0x400] ;  /* 0x00008000ff1a77ac */ /* 0x000f260008000800 */
[----:B------:R1:W-:Y:S01]  /*0800*/  STL [R1+0x18], RZ ;  /* 0x000018ff01007387 */ /* 0x0003e20000100800 */
[----:B------:R-:W0:Y:S03]  /*0810*/  LDCU.64 UR28, c[0x0][0x468] ;  /* 0x00008d00ff1c77ac */ /* 0x000e260008000a00 */
[----:B------:R1:W-:Y:S01]  /*0820*/  STL [R1+0x14], RZ ;  /* 0x000014ff01007387 */ /* 0x0003e20000100800 */
[----:B------:R-:W0:Y:S03]  /*0830*/  LDCU.64 UR12, c[0x0][0x470] ;  /* 0x00008e00ff0c77ac */ /* 0x000e260008000a00 */
[----:B------:R1:W-:Y:S01]  /*0840*/  STL [R1+0x10], RZ ;  /* 0x000010ff01007387 */ /* 0x0003e20000100800 */
[----:B------:R-:W0:Y:S03]  /*0850*/  LDCU.64 UR10, c[0x0][0x478] ;  /* 0x00008f00ff0a77ac */ /* 0x000e260008000a00 */
[----:B------:R1:W-:Y:S01]  /*0860*/  STL [R1+0xc], RZ ;  /* 0x00000cff01007387 */ /* 0x0003e20000100800 */
[----:B------:R-:W1:Y:S03]  /*0870*/  LDCU.128 UR16, c[0x0][0x3c0] ;  /* 0x00007800ff1077ac */ /* 0x000e660008000c00 */
        /* <DEDUP_REMOVED lines=11> */
[----:B------:R-:W5:Y:S04]  /*0930*/  LDG.E.128 R40, desc[UR14][R2.64+0x1000] ;  /* 0x0010000e02287981 */ /* 0x000f68000c1e1d00 */
[----:B------:R-:W5:Y:S04]  /*0940*/  LDG.E.128 R44, desc[UR14][R2.64+0x2000] ;  /* 0x0020000e022c7981 */ /* 0x000f68000c1e1d00 */
[----:B------:R-:W5:Y:S04]  /*0950*/  LDG.E.128 R48, desc[UR14][R2.64+0x3000] ;  /* 0x0030000e02307981 */ /* 0x000f68000c1e1d00 */
[----:B------:R-:W5:Y:S04]  /*0960*/  LDG.E.128 R52, desc[UR14][R2.64+0x4000] ;  /* 0x0040000e02347981 */ /* 0x000f68000c1e1d00 */
[----:B------:R-:W5:Y:S04]  /*0970*/  LDG.E.128 R56, desc[UR14][R2.64+0x5000] ;  /* 0x0050000e02387981 */ /* 0x000f68000c1e1d00 */
[----:B------:R0:W5:Y:S04]  /*0980*/  LDG.E.128 R60, desc[UR14][R2.64+0x6000] ;  /* 0x0060000e023c7981 */ /* 0x000168000c1e1d00 */
[----:B------:R-:W5:Y:S04]  /*0990*/  LDG.E.128 R64, desc[UR14][R4.64] ;  /* 0x0000000e04407981 */ /* 0x000f68000c1e1d00 */
[----:B------:R-:W5:Y:S01]  /*09a0*/  LDG.E.128 R68, desc[UR14][R4.64+0x1000] ;  /* 0x0010000e04447981 */ /* 0x000f62000c1e1d00 */
[----:B0-----:R-:W-:-:S03]  /*09b0*/  CS2R R2, SRZ ;  /* 0x0000000000027805 */ /* 0x001fc6000001ff00 */
[----:B------:R-:W5:Y:S04]  /*09c0*/  LDG.E.128 R72, desc[UR14][R4.64+0x2000] ;  /* 0x0020000e04487981 */ /* 0x000f68000c1e1d00 */
[----:B------:R-:W5:Y:S04]  /*09d0*/  LDG.E.128 R76, desc[UR14][R4.64+0x3000] ;  /* 0x0030000e044c7981 */ /* 0x000f68000c1e1d00 */
[----:B------:R-:W5:Y:S04]  /*09e0*/  LDG.E.128 R80, desc[UR14][R4.64+0x4000] ;  /* 0x0040000e04507981 */ /* 0x000f68000c1e1d00 */
[----:B------:R-:W5:Y:S04]  /*09f0*/  LDG.E.128 R84, desc[UR14][R4.64+0x5000] ;  /* 0x0050000e04547981 */ /* 0x000f68000c1e1d00 */
[----:B------:R0:W5:Y:S02]  /*0a00*/  LDG.E.128 R88, desc[UR14][R4.64+0x6000] ;  /* 0x0060000e04587981 */ /* 0x000164000c1e1d00 */
[----:B01234-:R-:W-:-:S07]  /*0a10*/  CS2R R4, SRZ ;  /* 0x0000000000047805 */ /* 0x01ffce000001ff00 */
.L_x_3147:
[----:B0-----:R-:W0:Y:S01]  /*0a20*/  S2R R94, SR_TID.X ;  /* 0x00000000005e7919 */ /* 0x001e220000002100 */
[----:B------:R-:W-:Y:S01]  /*0a30*/  UIMAD.WIDE UR6, UR4, 0x4, UR16 ;  /* 0x00000004040678a5 */ /* 0x000fe2000f8e0210 */
[----:B-1----:R-:W1:Y:S01]  /*0a40*/  LDC.64 R194, c[0x0][0x430] ;  /* 0x00010c00ffc27b82 */ /* 0x002e620000000a00 */
[----:B------:R-:W-:Y:S01]  /*0a50*/  UIMAD UR5, UR4, UR21, URZ ;  /* 0x00000015040572a4 */ /* 0x000fe2000f8e02ff */
[----:B------:R-:W2:Y:S01]  /*0a60*/  LDL.LU R199, [R1+0x1c] ;  /* 0x00001c0001c77983 */ /* 0x000ea20000300800 */
[----:B------:R-:W-:Y:S02]  /*0a70*/  UIMAD.WIDE UR8, UR4, 0x4, UR18 ;  /* 0x00000004040878a5 */ /* 0x000fe4000f8e0212 */
[----:B------:R-:W-:-:S03]  /*0a80*/  MOV R92, UR6 ;  /* 0x00000006005c7c02 */ /* 0x000fc60008000f00 */
[----:B------:R-:W3:Y:S01]  /*0a90*/  LDC.64 R236, c[0x0][0x3a8] ;  /* 0x0000ea00ffec7b82 */ /* 0x000ee20000000a00 */
[----:B------:R-:W-:Y:S01]  /*0aa0*/  USHF.R.S32.HI UR6, URZ, 0x1f, UR5 ;  /* 0x0000001fff067899 */ /* 0x000fe20008011405 */
[----:B------:R-:W-:Y:S01]  /*0ab0*/  MOV R93, UR7 ;  /* 0x00000007005d7c02 */ /* 0x000fe20008000f00 */
[----:B------:R-:W4:Y:S05]  /*0ac0*/  LDL.LU R238, [R1+0x20] ;  /* 0x0000200001ee7983 */ /* 0x000f2a0000300800 */
[----:B------:R-:W3:Y:S01]  /*0ad0*/  LDC.64 R192, c[0x0][0x428] ;  /* 0x00010a00ffc07b82 */ /* 0x000ee20000000a00 */
[----:B------:R-:W-:Y:S01]  /*0ae0*/  ULEA.HI UR6, UR6, UR5, URZ, 0x2 ;  /* 0x0000000506067291 */ /* 0x000fe2000f8f10ff */
[----:B------:R0:W2:Y:S01]  /*0af0*/  LDG.E R151, desc[UR14][R92.64] ;  /* 0x0000000e5c977981 */ /* 0x0000a2000c1e1900 */
[----:B------:R-:W-:-:S02]  /*0b00*/  ISETP.NE.U32.AND P0, PT, RZ, UR22, PT ;  /* 0x00000016ff007c0c */ /* 0x000fc4000bf05070 */
[----:B------:R-:W-:Y:S01]  /*0b10*/  ISETP.NE.AND P2, PT, RZ, UR20, PT ;  /* 0x00000014ff007c0c */ /* 0x000fe2000bf45270 */
[----:B------:R-:W4:Y:S01]  /*0b20*/  LDL.LU R200, [R1+0x24] ;  /* 0x0000240001c87983 */ /* 0x000f220000300800 */
[----:B------:R-:W-:Y:S02]  /*0b30*/  MOV R148, UR6 ;  /* 0x0000000600947c02 */ /* 0x000fe40008000f00 */
[----:B0-----:R-:W-:Y:S02]  /*0b40*/  MOV R92, UR8 ;  /* 0x00000008005c7c02 */ /* 0x001fe40008000f00 */
[----:B------:R-:W-:Y:S02]  /*0b50*/  MOV R93, UR9 ;  /* 0x00000009005d7c02 */ /* 0x000fe40008000f00 */
[----:B------:R-:W-:-:S03]  /*0b60*/  LEA.HI.SX32 R148, R148, R94, 0x1e ;  /* 0x0000005e94947211 */ /* 0x000fc600078ff2ff */
[----:B------:R0:W4:Y:S02]  /*0b70*/  LDG.E R0, desc[UR14][R92.64] ;  /* 0x0000000e5c007981 */ /* 0x000124000c1e1900 */
[----:B-1----:R-:W-:-:S04]  /*0b80*/  IMAD.WIDE.U32 R158, R148, 0x8, R194 ;  /* 0x00000008949e7825 */ /* 0x002fc800078e00c2 */
[C---:B---3--:R-:W-:Y:S02]  /*0b90*/  IMAD.WIDE.U32 R140, R148.reuse, 0x10, R236 ;  /* 0x00000010948c7825 */ /* 0x048fe400078e00ec */
[----:B------:R-:W3:Y:S02]  /*0ba0*/  LDG.E.64 R158, desc[UR14][R158.64] ;  /* 0x0000000e9e9e7981 */ /* 0x000ee4000c1e1b00 */
[C---:B------:R-:W-:Y:S02]  /*0bb0*/  IMAD.WIDE.U32 R160, R148.reuse, 0x8, R192 ;  /* 0x0000000894a07825 */ /* 0x040fe400078e00c0 */
[----:B------:R-:W3:Y:S04]  /*0bc0*/  LDG.E.128 R140, desc[UR14][R140.64] ;  /* 0x0000000e8c8c7981 */ /* 0x000ee8000c1e1d00 */
[----:B------:R-:W3:Y:S01]  /*0bd0*/  LDG.E.64 R160, desc[UR14][R160.64] ;  /* 0x0000000ea0a07981 */ /* 0x000ee2000c1e1b00 */
[----:B------:R-:W-:-:S05]  /*0be0*/  IADD3 R149, PT, PT, R148, 0x100, RZ ;  /* 0x0000010094957810 */ /* 0x000fca0007ffe0ff */
[----:B------:R-:W-:-:S04]  /*0bf0*/  IMAD.WIDE.U32 R184, R149, 0x8, R194 ;  /* 0x0000000895b87825 */ /* 0x000fc800078e00c2 */
[C---:B------:R-:W-:Y:S02]  /*0c00*/  IMAD.WIDE.U32 R166, R149.reuse, 0x8, R192 ;  /* 0x0000000895a67825 */ /* 0x040fe400078e00c0 */
[----:B------:R-:W3:Y:S02]  /*0c10*/  LDG.E.64 R184, desc[UR14][R184.64] ;  /* 0x0000000eb8b87981 */ /* 0x000ee4000c1e1b00 */
[----:B------:R-:W-:Y:S02]  /*0c20*/  IMAD.WIDE.U32 R104, R149, 0x10, R236 ;  /* 0x0000001095687825 */ /* 0x000fe400078e00ec */
[----:B------:R-:W3:Y:S04]  /*0c30*/  LDG.E.64 R166, desc[UR14][R166.64] ;  /* 0x0000000ea6a67981 */ /* 0x000ee8000c1e1b00 */
[----:B------:R-:W3:Y:S01]  /*0c40*/  LDG.E.128 R104, desc[UR14][R104.64] ;  /* 0x0000000e68687981 */ /* 0x000ee2000c1e1d00 */
[----:B------:R-:W-:-:S05]  /*0c50*/  IADD3 R150, PT, PT, R148, 0x200, RZ ;  /* 0x0000020094967810 */ /* 0x000fca0007ffe0ff */
[----:B------:R-:W-:-:S04]  /*0c60*/  IMAD.WIDE.U32 R178, R150, 0x8, R194 ;  /* 0x0000000896b27825 */ /* 0x000fc800078e00c2 */
[C---:B------:R-:W-:Y:S02]  /*0c70*/  IMAD.WIDE.U32 R180, R150.reuse, 0x8, R192 ;  /* 0x0000000896b47825 */ /* 0x040fe400078e00c0 */
[----:B------:R-:W3:Y:S02]  /*0c80*/  LDG.E.64 R178, desc[UR14][R178.64] ;  /* 0x0000000eb2b27981 */ /* 0x000ee4000c1e1b00 */
[----:B------:R-:W-:Y:S01]  /*0c90*/  IMAD.WIDE.U32 R100, R150, 0x10, R236 ;  /* 0x0000001096647825 */ /* 0x000fe200078e00ec */
[----:B------:R-:W-:Y:S01]  /*0ca0*/  IADD3 R152, PT, PT, R148, 0x300, RZ ;  /* 0x0000030094987810 */ /* 0x000fe20007ffe0ff */
[----:B------:R-:W3:Y:S04]  /*0cb0*/  LDG.E.64 R180, desc[UR14][R180.64] ;  /* 0x0000000eb4b47981 */ /* 0x000ee8000c1e1b00 */
[----:B------:R-:W3:Y:S01]  /*0cc0*/  LDG.E.128 R100, desc[UR14][R100.64] ;  /* 0x0000000e64647981 */ /* 0x000ee2000c1e1d00 */
[----:B------:R-:W-:-:S04]  /*0cd0*/  IMAD.WIDE.U32 R182, R152, 0x8, R192 ;  /* 0x0000000898b67825 */ /* 0x000fc800078e00c0 */
[----:B------:R-:W-:Y:S02]  /*0ce0*/  IMAD.WIDE.U32 R176, R152, 0x8, R194 ;  /* 0x0000000898b07825 */ /* 0x000fe400078e00c2 */
[----:B------:R-:W3:Y:S04]  /*0cf0*/  LDG.E.64 R182, desc[UR14][R182.64] ;  /* 0x0000000eb6b67981 */ /* 0x000ee8000c1e1b00 */
[----:B------:R-:W3:Y:S01]  /*0d00*/  LDG.E.64 R176, desc[UR14][R176.64] ;  /* 0x0000000eb0b07981 */ /* 0x000ee2000c1e1b00 */
[----:B------:R-:W-:-:S13]  /*0d10*/  ISETP.NE.AND.EX P0, PT, RZ, UR23, PT, P0 ;  /* 0x00000017ff007c0c */ /* 0x000fda000bf05300 */
[----:B------:R-:W1:Y:S08]  /*0d20*/  @P0 LDC.64 R168, c[0x0][0x438] ;  /* 0x00010e00ffa80b82 */ /* 0x000e700000000a00 */
[----:B------:R-:W2:Y:S08]  /*0d30*/  @P0 LDC.64 R164, c[0x0][0x438] ;  /* 0x00010e00ffa40b82 */ /* 0x000eb00000000a00 */
[----:B------:R-:W0:Y:S01]  /*0d40*/  @P0 LDC.64 R162, c[0x0][0x438] ;  /* 0x00010e00ffa20b82 */ /* 0x000e220000000a00 */
[----:B------:R-:W-:-:S06]  /*0d50*/  IMAD.WIDE.U32 R96, R152, 0x10, R236 ;  /* 0x0000001098607825 */ /* 0x000fcc00078e00ec */
[----:B------:R-:W3:Y:S01]  /*0d60*/  LDG.E.128 R96, desc[UR14][R96.64] ;  /* 0x0000000e60607981 */ /* 0x000ee2000c1e1d00 */
[----:B-1----:R-:W-:Y:S01]  /*0d70*/  @P0 IMAD.WIDE.U32 R168, R152, 0x10, R168 ;  /* 0x0000001098a80825 */ /* 0x002fe200078e00a8 */
[----:B------:R-:W-:Y:S01]  /*0d80*/  IADD3 R152, PT, PT, R148, 0x500, RZ ;  /* 0x0000050094987810 */ /* 0x000fe20007ffe0ff */
[----:B------:R-:W1:Y:S03]  /*0d90*/  @P0 LDC.64 R170, c[0x0][0x438] ;  /* 0x00010e00ffaa0b82 */ /* 0x000e660000000a00 */
[----:B-----5:R-:W5:Y:S05]  /*0da0*/  @P0 LDG.E.128 R108, desc[UR14][R168.64] ;  /* 0x0000000ea86c0981 */ /* 0x020f6a000c1e1d00 */
[----:B0-----:R-:W0:Y:S01]  /*0db0*/  @P0 LDC.64 R92, c[0x0][0x438] ;  /* 0x00010e00ff5c0b82 */ /* 0x001e220000000a00 */
[----:B------:R-:W-:-:S07]  /*0dc0*/  @P0 IMAD.WIDE.U32 R162, R152, 0x10, R162 ;  /* 0x0000001098a20825 */ /* 0x000fce00078e00a2 */
[----:B------:R-:W3:Y:S01]  /*0dd0*/  @P0 LDC.64 R94, c[0x0][0x438] ;  /* 0x00010e00ff5e0b82 */ /* 0x000ee20000000a00 */
[----:B------:R-:W5:Y:S01]  /*0de0*/  @P0 LDG.E.128 R128, desc[UR14][R162.64] ;  /* 0x0000000ea2800981 */ /* 0x000f62000c1e1d00 */
[----:B-1----:R-:W-:-:S04]  /*0df0*/  @P0 IMAD.WIDE.U32 R170, R148, 0x10, R170 ;  /* 0x0000001094aa0825 */ /* 0x002fc800078e00aa */
[C---:B------:R-:W-:Y:S01]  /*0e00*/  IMAD.WIDE.U32 R172, R152.reuse, 0x8, R194 ;  /* 0x0000000898ac7825 */ /* 0x040fe200078e00c2 */
[----:B------:R-:W5:Y:S03]  /*0e10*/  @P0 LDG.E.128 R112, desc[UR14][R170.64] ;  /* 0x0000000eaa700981 */ /* 0x000f66000c1e1d00 */
[----:B------:R-:W-:Y:S02]  /*0e20*/  IMAD.WIDE.U32 R174, R152, 0x8, R192 ;  /* 0x0000000898ae7825 */ /* 0x000fe400078e00c0 */
[----:B------:R-:W3:Y:S02]  /*0e30*/  LDG.E.64 R172, desc[UR14][R172.64] ;  /* 0x0000000eacac7981 */ /* 0x000ee4000c1e1b00 */
[----:B0-----:R-:W-:Y:S02]  /*0e40*/  @P0 IMAD.WIDE.U32 R92, R149, 0x10, R92 ;  /* 0x00000010955c0825 */ /* 0x001fe400078e005c */
[----:B------:R-:W3:Y:S04]  /*0e50*/  LDG.E.64 R174, desc[UR14][R174.64] ;  /* 0x0000000eaeae7981 */ /* 0x000ee8000c1e1b00 */
[----:B------:R-:W5:Y:S01]  /*0e60*/  @P0 LDG.E.128 R116, desc[UR14][R92.64] ;  /* 0x0000000e5c740981 */ /* 0x000f62000c1e1d00 */
[----:B--2---:R-:W-:-:S04]  /*0e70*/  FSEL R151, R151, RZ, !P2 ;  /* 0x000000ff97977208 */ /* 0x004fc80005000000 */
[----:B------:R-:W-:Y:S02]  /*0e80*/  R2UR UR5, R151 ;  /* 0x00000000970572ca */ /* 0x000fe400000e0000 */
[----:B------:R-:W-:-:S05]  /*0e90*/  IADD3 R151, PT, PT, R148, 0x400, RZ ;  /* 0x0000040094977810 */ /* 0x000fca0007ffe0ff */
[----:B------:R-:W-:-:S05]  /*0ea0*/  @P0 IMAD.WIDE.U32 R164, R151, 0x10, R164 ;  /* 0x0000001097a40825 */ /* 0x000fca00078e00a4 */
[----:B------:R0:W5:Y:S01]  /*0eb0*/  @P0 LDG.E.128 R124, desc[UR14][R164.64] ;  /* 0x0000000ea47c0981 */ /* 0x000162000c1e1d00 */
[----:B----4-:R-:W-:Y:S01]  /*0ec0*/  R2UR UR9, R0 ;  /* 0x00000000000972ca */ /* 0x010fe200000e0000 */
[----:B0-----:R-:W0:Y:S01]  /*0ed0*/  @P0 LDC.64 R164, c[0x0][0x438] ;  /* 0x00010e00ffa40b82 */ /* 0x001e220000000a00 */
[----:B---3--:R-:W-:Y:S02]  /*0ee0*/  MOV R162, R158 ;  /* 0x0000009e00a27202 */ /* 0x008fe40000000f00 */
[----:B------:R-:W-:Y:S01]  /*0ef0*/  SHF.R.U64 R158, R158, 0x10, R159 ;  /* 0x000000109e9e7819 */ /* 0x000fe2000000129f */
[----:B------:R-:W-:Y:S01]  /*0f00*/  FADD.FTZ R141, R141, -UR5 ;  /* 0x800000058d8d7e21 */ /* 0x000fe20008010000 */
[----:B------:R-:W-:Y:S01]  /*0f10*/  FADD.FTZ R0, R140, -UR5 ;  /* 0x800000058c007e21 */ /* 0x000fe20008010000 */
[----:B------:R-:W-:Y:S02]  /*0f20*/  MOV R157, R160 ;  /* 0x000000a0009d7202 */ /* 0x000fe40000000f00 */
[----:B------:R-:W-:-:S02]  /*0f30*/  SHF.R.U64 R160, R160, 0x10, R161 ;  /* 0x00000010a0a07819 */ /* 0x000fc400000012a1 */
[----:B------:R-:W-:Y:S02]  /*0f40*/  MOV R140, R161 ;  /* 0x000000a1008c7202 */ /* 0x000fe40000000f00 */
[----:B------:R-:W-:Y:S02]  /*0f50*/  SHF.R.U32.HI R163, RZ, 0x10, R161 ;  /* 0x00000010ffa37819 */ /* 0x000fe400000116a1 */
[----:B------:R-:W-:Y:S02]  /*0f60*/  MOV R161, R159 ;  /* 0x0000009f00a17202 */ /* 0x000fe40000000f00 */
[----:B------:R-:W-:Y:S01]  /*0f70*/  SHF.R.U32.HI R186, RZ, 0x10, R159 ;  /* 0x00000010ffba7819 */ /* 0x000fe2000001169f */
[----:B------:R-:W-:Y:S01]  /*0f80*/  FMUL.FTZ R159, R141, UR9 ;  /* 0x000000098d9f7c20 */ /* 0x000fe20008410000 */
[----:B------:R-:W-:Y:S02]  /*0f90*/  SHF.L.U32 R158, R158, 0x10, RZ ;  /* 0x000000109e9e7819 */ /* 0x000fe400000006ff */
[----:B------:R-:W-:-:S03]  /*0fa0*/  SHF.L.U32 R160, R160, 0x10, RZ ;  /* 0x00000010a0a07819 */ /* 0x000fc600000006ff */
[-C--:B------:R-:W-:Y:S01]  /*0fb0*/  FFMA.FTZ R218, R159, R158.reuse, R218 ;  /* 0x0000009e9fda7223 */ /* 0x080fe200000100da */
[----:B------:R-:W-:Y:S01]  /*0fc0*/  FADD.FTZ R222, R158, R222 ;  /* 0x000000de9ede7221 */ /* 0x000fe20000010000 */
[----:B------:R-:W-:Y:S01]  /*0fd0*/  FMUL.FTZ R158, R65, R158 ;  /* 0x0000009e419e7220 */ /* 0x000fe20000410000 */
[-C--:B------:R-:W-:Y:S01]  /*0fe0*/  FFMA.FTZ R146, R159, R160.reuse, R146 ;  /* 0x000000a09f927223 */ /* 0x080fe20000010092 */
[----:B------:R-:W-:Y:S02]  /*0ff0*/  FADD.FTZ R10, R160, R10 ;  /* 0x0000000aa00a7221 */ /* 0x000fe40000010000 */
[----:B------:R-:W-:Y:S01]  /*1000*/  FFMA.FTZ R158, R37, R160, R158 ;  /* 0x000000a0259e7223 */ /* 0x000fe2000001009e */
[----:B------:R-:W-:-:S05]  /*1010*/  IADD3 R160, PT, PT, R148, 0x600, RZ ;  /* 0x0000060094a07810 */ /* 0x000fca0007ffe0ff */
[----:B0-----:R-:W-:Y:S01]  /*1020*/  @P0 IMAD.WIDE.U32 R164, R160, 0x10, R164 ;  /* 0x00000010a0a40825 */ /* 0x001fe200078e00a4 */
[----:B------:R-:W-:-:S04]  /*1030*/  SHF.L.U32 R186, R186, 0x10, RZ ;  /* 0x00000010baba7819 */ /* 0x000fc800000006ff */
[----:B------:R0:W5:Y:S01]  /*1040*/  @P0 LDG.E.128 R132, desc[UR14][R164.64] ;  /* 0x0000000ea4840981 */ /* 0x000162000c1e1d00 */
[----:B------:R-:W-:Y:S01]  /*1050*/  SHF.L.U32 R163, R163, 0x10, RZ ;  /* 0x00000010a3a37819 */ /* 0x000fe200000006ff */
[----:B------:R-:W-:Y:S01]  /*1060*/  FADD.FTZ R224, R186, R224 ;  /* 0x000000e0bae07221 */ /* 0x000fe20000010000 */
[----:B0-----:R-:W-:-:S04]  /*1070*/  FADD.FTZ R164, R143, -UR5 ;  /* 0x800000058fa47e21 */ /* 0x001fc80008010000 */
[----:B------:R-:W-:-:S04]  /*1080*/  FMUL.FTZ R164, R164, UR9 ;  /* 0x00000009a4a47c20 */ /* 0x000fc80008410000 */
[CC--:B------:R-:W-:Y:S01]  /*1090*/  FFMA.FTZ R220, R164.reuse, R186.reuse, R220 ;  /* 0x000000baa4dc7223 */ /* 0x0c0fe200000100dc */
[----:B------:R-:W-:Y:S01]  /*10a0*/  FMUL.FTZ R186, R67, R186 ;  /* 0x000000ba43ba7220 */ /* 0x000fe20000410000 */
[-C--:B------:R-:W-:Y:S01]  /*10b0*/  FFMA.FTZ R144, R164, R163.reuse, R144 ;  /* 0x000000a3a4907223 */ /* 0x080fe20000010090 */
[----:B------:R-:W-:Y:S02]  /*10c0*/  FADD.FTZ R8, R163, R8 ;  /* 0x00000008a3087221 */ /* 0x000fe40000010000 */
[----:B------:R-:W-:Y:S01]  /*10d0*/  FFMA.FTZ R163, R39, R163, R186 ;  /* 0x000000a327a37223 */ /* 0x000fe200000100ba */
[----:B------:R-:W-:Y:S01]  /*10e0*/  MOV R186, R184 ;  /* 0x000000b800ba7202 */ /* 0x000fe20000000f00 */
[----:B------:R-:W-:Y:S01]  /*10f0*/  FADD.FTZ R104, R104, -UR5 ;  /* 0x8000000568687e21 */ /* 0x000fe20008010000 */
[----:B------:R-:W-:Y:S02]  /*1100*/  MOV R165, R166 ;  /* 0x000000a600a57202 */ /* 0x000fe40000000f00 */
[----:B------:R-:W-:-:S02]  /*1110*/  SHF.R.U64 R166, R166, 0x10, R167 ;  /* 0x00000010a6a67819 */ /* 0x000fc400000012a7 */
[----:B------:R-:W-:Y:S02]  /*1120*/  MOV R188, R167 ;  /* 0x000000a700bc7202 */ /* 0x000fe40000000f00 */
[----:B------:R-:W-:Y:S01]  /*1130*/  SHF.R.U32.HI R189, RZ, 0x10, R167 ;  /* 0x00000010ffbd7819 */ /* 0x000fe200000116a7 */
[----:B------:R-:W-:Y:S01]  /*1140*/  FADD.FTZ R106, R106, -UR5 ;  /* 0x800000056a6a7e21 */ /* 0x000fe20008010000 */
[----:B------:R-:W-:Y:S01]  /*1150*/  MOV R167, R185 ;  /* 0x000000b900a77202 */ /* 0x000fe20000000f00 */
[----:B------:R-:W-:Y:S01]  /*1160*/  FMUL.FTZ R104, R104, UR9 ;  /* 0x0000000968687c20 */ /* 0x000fe20008410000 */
[----:B------:R-:W-:Y:S01]  /*1170*/  SHF.R.U64 R184, R184, 0x10, R185 ;  /* 0x00000010b8b87819 */ /* 0x000fe200000012b9 */
[----:B------:R-:W-:Y:S01]  /*1180*/  FADD.FTZ R105, R105, -UR5 ;  /* 0x8000000569697e21 */ /* 0x000fe20008010000 */
[----:B------:R-:W-:Y:S01]  /*1190*/  SHF.L.U32 R186, R186, 0x10, RZ ;  /* 0x00000010baba7819 */ /* 0x000fe200000006ff */
[----:B------:R-:W-:Y:S01]  /*11a0*/  FMUL.FTZ R106, R106, UR9 ;  /* 0x000000096a6a7c20 */ /* 0x000fe20008410000 */
[----:B------:R-:W-:Y:S01]  /*11b0*/  SHF.L.U32 R167, R167, 0x10, RZ ;  /* 0x00000010a7a77819 */ /* 0x000fe200000006ff */
[----:B------:R-:W-:Y:S01]  /*11c0*/  FMUL.FTZ R105, R105, UR9 ;  /* 0x0000000969697c20 */ /* 0x000fe20008410000 */
[----:B------:R-:W-:Y:S01]  /*11d0*/  SHF.L.U32 R165, R165, 0x10, RZ ;  /* 0x00000010a5a57819 */ /* 0x000fe200000006ff */
[-C--:B------:R-:W-:Y:S01]  /*11e0*/  FFMA.FTZ R227, R104, R186.reuse, R227 ;  /* 0x000000ba68e37223 */ /* 0x080fe200000100e3 */
[----:B------:R-:W-:Y:S01]  /*11f0*/  SHF.L.U32 R184, R184, 0x10, RZ ;  /* 0x00000010b8b87819 */ /* 0x000fe200000006ff */
[----:B------:R-:W-:Y:S01]  /*1200*/  FADD.FTZ R233, R186, R233 ;  /* 0x000000e9bae97221 */ /* 0x000fe20000010000 */
[----:B------:R-:W-:Y:S01]  /*1210*/  SHF.R.U32.HI R190, RZ, 0x10, R185 ;  /* 0x00000010ffbe7819 */ /* 0x000fe200000116b9 */
[----:B------:R-:W-:Y:S01]  /*1220*/  FMUL.FTZ R186, R68, R186 ;  /* 0x000000ba44ba7220 */ /* 0x000fe20000410000 */
[----:B------:R-:W-:Y:S01]  /*1230*/  SHF.L.U32 R166, R166, 0x10, RZ ;  /* 0x00000010a6a67819 */ /* 0x000fe200000006ff */
[----:B------:R-:W-:Y:S01]  /*1240*/  FFMA.FTZ R229, R106, R167, R229 ;  /* 0x000000a76ae57223 */ /* 0x000fe200000100e5 */
[----:B------:R-:W-:Y:S01]  /*1250*/  SHF.L.U32 R188, R188, 0x10, RZ ;  /* 0x00000010bcbc7819 */ /* 0x000fe200000006ff */
[----:B------:R-:W-:Y:S01]  /*1260*/  FADD.FTZ R235, R167, R235 ;  /* 0x000000eba7eb7221 */ /* 0x000fe20000010000 */
[----:B------:R-:W-:Y:S01]  /*1270*/  FFMA.FTZ R35, R104, R165, R35 ;  /* 0x000000a568237223 */ /* 0x000fe20000010023 */
[----:B------:R-:W-:Y:S01]  /*1280*/  FADD.FTZ R7, R165, R7 ;  /* 0x00000007a5077221 */ /* 0x000fe20000010000 */
[-C--:B------:R-:W-:Y:S01]  /*1290*/  FFMA.FTZ R228, R105, R184.reuse, R228 ;  /* 0x000000b869e47223 */ /* 0x080fe200000100e4 */
[----:B------:R-:W-:Y:S01]  /*12a0*/  FADD.FTZ R234, R184, R234 ;  /* 0x000000eab8ea7221 */ /* 0x000fe20000010000 */
[----:B------:R-:W-:Y:S01]  /*12b0*/  FMUL.FTZ R167, R70, R167 ;  /* 0x000000a746a77220 */ /* 0x000fe20000410000 */
[----:B------:R-:W-:Y:S01]  /*12c0*/  FFMA.FTZ R165, R40, R165, R186 ;  /* 0x000000a528a57223 */ /* 0x000fe200000100ba */
[----:B------:R-:W-:Y:S01]  /*12d0*/  FMUL.FTZ R184, R69, R184 ;  /* 0x000000b845b87220 */ /* 0x000fe20000410000 */
[----:B------:R-:W-:Y:S01]  /*12e0*/  FADD.FTZ R107, R107, -UR5 ;  /* 0x800000056b6b7e21 */ /* 0x000fe20008010000 */
[----:B------:R-:W-:Y:S01]  /*12f0*/  SHF.L.U32 R190, R190, 0x10, RZ ;  /* 0x00000010bebe7819 */ /* 0x000fe200000006ff */
[----:B------:R-:W-:-:S04]  /*1300*/  IMAD.WIDE.U32 R170, R151, 0x8, R194 ;  /* 0x0000000897aa7825 */ /* 0x000fc800078e00c2 */
[----:B------:R-:W-:Y:S01]  /*1310*/  FFMA.FTZ R34, R105, R166, R34 ;  /* 0x000000a669227223 */ /* 0x000fe20000010022 */
[----:B------:R-:W-:Y:S01]  /*1320*/  FADD.FTZ R6, R166, R6 ;  /* 0x00000006a6067221 */ /* 0x000fe20000010000 */
[----:B------:R-:W-:Y:S01]  /*1330*/  IMAD.WIDE.U32 R186, R160, 0x8, R194 ;  /* 0x00000008a0ba7825 */ /* 0x000fe200078e00c2 */
[----:B------:R-:W-:-:S03]  /*1340*/  MOV R194, R178 ;  /* 0x000000b200c27202 */ /* 0x000fc60000000f00 */
[-C--:B------:R-:W-:Y:S01]  /*1350*/  FFMA.FTZ R33, R106, R188.reuse, R33 ;  /* 0x000000bc6a217223 */ /* 0x080fe20000010021 */
[----:B------:R-:W-:Y:S01]  /*1360*/  FADD.FTZ R5, R188, R5 ;  /* 0x00000005bc057221 */ /* 0x000fe20000010000 */
[----:B------:R-:W-:Y:S01]  /*1370*/  FFMA.FTZ R167, R42, R188, R167 ;  /* 0x000000bc2aa77223 */ /* 0x000fe200000100a7 */
[----:B------:R-:W-:Y:S01]  /*1380*/  FFMA.FTZ R166, R41, R166, R184 ;  /* 0x000000a629a67223 */ /* 0x000fe200000100b8 */
[----:B------:R-:W-:Y:S01]  /*1390*/  FMUL.FTZ R188, R107, UR9 ;  /* 0x000000096bbc7c20 */ /* 0x000fe20008410000 */
[----:B------:R-:W-:Y:S01]  /*13a0*/  SHF.L.U32 R189, R189, 0x10, RZ ;  /* 0x00000010bdbd7819 */ /* 0x000fe200000006ff */
[----:B------:R-:W-:-:S04]  /*13b0*/  IMAD.WIDE.U32 R168, R151, 0x8, R192 ;  /* 0x0000000897a87825 */ /* 0x000fc800078e00c0 */
[----:B------:R-:W-:Y:S01]  /*13c0*/  FMUL.FTZ R107, R71, R190 ;  /* 0x000000be476b7220 */ /* 0x000fe20000410000 */
[----:B------:R-:W-:Y:S01]  /*13d0*/  SHF.L.U32 R194, R194, 0x10, RZ ;  /* 0x00000010c2c27819 */ /* 0x000fe200000006ff */
[----:B------:R-:W-:Y:S01]  /*13e0*/  FADD.FTZ R100, R100, -UR5 ;  /* 0x8000000564647e21 */ /* 0x000fe20008010000 */
[----:B------:R-:W-:Y:S01]  /*13f0*/  IMAD.WIDE.U32 R184, R160, 0x8, R192 ;  /* 0x00000008a0b87825 */ /* 0x000fe200078e00c0 */
[----:B------:R-:W-:-:S03]  /*1400*/  MOV R193, R180 ;  /* 0x000000b400c17202 */ /* 0x000fc60000000f00 */
[----:B------:R-:W-:Y:S01]  /*1410*/  FFMA.FTZ R230, R188, R190, R230 ;  /* 0x000000bebce67223 */ /* 0x000fe200000100e6 */
[----:B------:R-:W-:Y:S01]  /*1420*/  FADD.FTZ R239, R190, R239 ;  /* 0x000000efbeef7221 */ /* 0x000fe20000010000 */
[-C--:B------:R-:W-:Y:S01]  /*1430*/  FFMA.FTZ R32, R188, R189.reuse, R32 ;  /* 0x000000bdbc207223 */ /* 0x080fe20000010020 */
[----:B------:R-:W-:Y:S01]  /*1440*/  FADD.FTZ R4, R189, R4 ;  /* 0x00000004bd047221 */ /* 0x000fe20000010000 */
[----:B------:R-:W-:Y:S01]  /*1450*/  FFMA.FTZ R107, R43, R189, R107 ;  /* 0x000000bd2b6b7223 */ /* 0x000fe2000001006b */
[----:B------:R-:W-:Y:S01]  /*1460*/  SHF.R.U64 R180, R180, 0x10, R181 ;  /* 0x00000010b4b47819 */ /* 0x000fe200000012b5 */
[----:B------:R-:W-:Y:S01]  /*1470*/  FADD.FTZ R101, R101, -UR5 ;  /* 0x8000000565657e21 */ /* 0x000fe20008010000 */
[----:B------:R-:W-:Y:S02]  /*1480*/  MOV R190, R181 ;  /* 0x000000b500be7202 */ /* 0x000fe40000000f00 */
[----:B------:R-:W-:Y:S01]  /*1490*/  SHF.R.U32.HI R191, RZ, 0x10, R179 ;  /* 0x00000010ffbf7819 */ /* 0x000fe200000116b3 */
[----:B------:R-:W-:Y:S01]  /*14a0*/  FADD.FTZ R248, R194, R248 ;  /* 0x000000f8c2f87221 */ /* 0x000fe20000010000 */
[----:B------:R-:W-:-:S02]  /*14b0*/  SHF.R.U32.HI R192, RZ, 0x10, R181 ;  /* 0x00000010ffc07819 */ /* 0x000fc400000116b5 */
[----:B------:R-:W-:Y:S01]  /*14c0*/  SHF.R.U32.HI R196, RZ, 0x10, R183 ;  /* 0x00000010ffc47819 */ /* 0x000fe200000116b7 */
[----:B------:R-:W-:Y:S01]  /*14d0*/  FADD.FTZ R102, R102, -UR5 ;  /* 0x8000000566667e21 */ /* 0x000fe20008010000 */
[----:B------:R-:W-:Y:S01]  /*14e0*/  SHF.R.U64 R181, R178, 0x10, R179 ;  /* 0x00000010b2b57819 */ /* 0x000fe200000012b3 */
[-C--:B------:R-:W-:Y:S01]  /*14f0*/  FMUL.FTZ R178, R72, R194.reuse ;  /* 0x000000c248b27220 */ /* 0x080fe20000410000 */
[----:B------:R-:W-:Y:S01]  /*1500*/  MOV R189, R179 ;  /* 0x000000b300bd7202 */ /* 0x000fe20000000f00 */
[----:B------:R-:W-:Y:S01]  /*1510*/  FMUL.FTZ R179, R100, UR9 ;  /* 0x0000000964b37c20 */ /* 0x000fe20008410000 */
[----:B------:R-:W-:Y:S01]  /*1520*/  SHF.L.U32 R193, R193, 0x10, RZ ;  /* 0x00000010c1c17819 */ /* 0x000fe200000006ff */
[----:B------:R-:W-:Y:S01]  /*1530*/  FMUL.FTZ R0, R0, UR9 ;  /* 0x0000000900007c20 */ /* 0x000fe20008410000 */
[----:B------:R-:W-:Y:S01]  /*1540*/  SHF.L.U32 R100, R181, 0x10, RZ ;  /* 0x00000010b5647819 */ /* 0x000fe200000006ff */
[----:B------:R-:W-:Y:S01]  /*1550*/  FFMA.FTZ R231, R179, R194, R231 ;  /* 0x000000c2b3e77223 */ /* 0x000fe200000100e7 */
[----:B------:R-:W-:Y:S01]  /*1560*/  FMUL.FTZ R181, R101, UR9 ;  /* 0x0000000965b57c20 */ /* 0x000fe20008410000 */
[-C--:B------:R-:W-:Y:S01]  /*1570*/  FFMA.FTZ R31, R179, R193.reuse, R31 ;  /* 0x000000c1b31f7223 */ /* 0x080fe2000001001f */
[----:B------:R-:W-:Y:S01]  /*1580*/  FADD.FTZ R3, R193, R3 ;  /* 0x00000003c1037221 */ /* 0x000fe20000010000 */
[----:B------:R-:W-:Y:S01]  /*1590*/  FFMA.FTZ R178, R44, R193, R178 ;  /* 0x000000c12cb27223 */ /* 0x000fe200000100b2 */
[----:B------:R-:W-:Y:S01]  /*15a0*/  SHF.R.U64 R193, R182, 0x10, R183 ;  /* 0x00000010b6c17819 */ /* 0x000fe200000012b7 */
[----:B------:R-:W-:Y:S01]  /*15b0*/  FADD.FTZ R142, R142, -UR5 ;  /* 0x800000058e8e7e21 */ /* 0x000fe20008010000 */
[----:B------:R-:W-:Y:S01]  /*15c0*/  MOV R194, R183 ;  /* 0x000000b700c27202 */ /* 0x000fe20000000f00 */
[----:B------:R-:W-:Y:S01]  /*15d0*/  FADD.FTZ R103, R103, -UR5 ;  /* 0x8000000567677e21 */ /* 0x000fe20008010000 */
[----:B------:R-:W-:Y:S01]  /*15e0*/  MOV R183, R176 ;  /* 0x000000b000b77202 */ /* 0x000fe20000000f00 */
[-C--:B------:R-:W-:Y:S01]  /*15f0*/  FFMA.FTZ R232, R181, R100.reuse, R232 ;  /* 0x00000064b5e87223 */ /* 0x080fe200000100e8 */
[----:B------:R-:W-:Y:S01]  /*1600*/  SHF.L.U32 R180, R180, 0x10, RZ ;  /* 0x00000010b4b47819 */ /* 0x000fe200000006ff */
[----:B------:R-:W-:Y:S01]  /*1610*/  FADD.FTZ R249, R100, R249 ;  /* 0x000000f964f97221 */ /* 0x000fe20000010000 */
[----:B------:R-:W-:Y:S01]  /*1620*/  FMUL.FTZ R100, R73, R100 ;  /* 0x0000006449647220 */ /* 0x000fe20000410000 */
[----:B------:R-:W-:Y:S01]  /*1630*/  SHF.L.U32 R183, R183, 0x10, RZ ;  /* 0x00000010b7b77819 */ /* 0x000fe200000006ff */
[----:B------:R-:W2:Y:S01]  /*1640*/  LDG.E.64 R168, desc[UR14][R168.64] ;  /* 0x0000000ea8a87981 */ /* 0x000ea2000c1e1b00 */
[-C--:B------:R-:W-:Y:S01]  /*1650*/  FFMA.FTZ R30, R181, R180.reuse, R30 ;  /* 0x000000b4b51e7223 */ /* 0x080fe2000001001e */
[----:B------:R-:W-:Y:S01]  /*1660*/  FADD.FTZ R2, R180, R2 ;  /* 0x00000002b4027221 */ /* 0x000fe20000010000 */
[----:B------:R-:W-:Y:S01]  /*1670*/  FFMA.FTZ R180, R45, R180, R100 ;  /* 0x000000b42db47223 */ /* 0x000fe20000010064 */
[----:B------:R-:W-:Y:S01]  /*1680*/  SHF.L.U32 R100, R189, 0x10, RZ ;  /* 0x00000010bd647819 */ /* 0x000fe200000006ff */
[----:B------:R-:W-:Y:S01]  /*1690*/  FMUL.FTZ R189, R102, UR9 ;  /* 0x0000000966bd7c20 */ /* 0x000fe20008410000 */
[----:B------:R-:W-:Y:S01]  /*16a0*/  SHF.L.U32 R162, R162, 0x10, RZ ;  /* 0x00000010a2a27819 */ /* 0x000fe200000006ff */
[----:B------:R-:W-:Y:S01]  /*16b0*/  FADD.FTZ R199, R183, R199 ;  /* 0x000000c7b7c77221 */ /* 0x000fe20000010000 */
[----:B------:R-:W-:Y:S01]  /*16c0*/  SHF.L.U32 R190, R190, 0x10, RZ ;  /* 0x00000010bebe7819 */ /* 0x000fe200000006ff */
[----:B------:R-:W-:Y:S01]  /*16d0*/  FFMA.FTZ R240, R189, R100, R240 ;  /* 0x00000064bdf07223 */ /* 0x000fe200000100f0 */
[----:B------:R-:W-:Y:S01]  /*16e0*/  SHF.L.U32 R157, R157, 0x10, RZ ;  /* 0x000000109d9d7819 */ /* 0x000fe200000006ff */
[----:B------:R-:W-:Y:S01]  /*16f0*/  FADD.FTZ R250, R100, R250 ;  /* 0x000000fa64fa7221 */ /* 0x000fe20000010000 */
[----:B------:R-:W-:Y:S01]  /*1700*/  FFMA.FTZ R217, R0, R162, R217 ;  /* 0x000000a200d97223 */ /* 0x000fe200000100d9 */
[----:B------:R-:W-:Y:S01]  /*1710*/  FADD.FTZ R221, R162, R221 ;  /* 0x000000dda2dd7221 */ /* 0x000fe20000010000 */
[----:B------:R-:W-:Y:S01]  /*1720*/  FMUL.FTZ R100, R74, R100 ;  /* 0x000000644a647220 */ /* 0x000fe20000410000 */
[----:B------:R0:W-:Y:S01]  /*1730*/  STL [R1+0x1c], R199 ;  /* 0x00001cc701007387 */ /* 0x0001e20000100800 */
[----:B------:R-:W-:Y:S01]  /*1740*/  FMUL.FTZ R162, R64, R162 ;  /* 0x000000a240a27220 */ /* 0x000fe20000410000 */
[-C--:B------:R-:W-:Y:S01]  /*1750*/  FFMA.FTZ R29, R189, R190.reuse, R29 ;  /* 0x000000bebd1d7223 */ /* 0x080fe2000001001d */
[----:B------:R-:W-:Y:S01]  /*1760*/  FADD.FTZ R201, R190, R201 ;  /* 0x000000c9bec97221 */ /* 0x000fe20000010000 */
[-C--:B------:R-:W-:Y:S01]  /*1770*/  FFMA.FTZ R147, R0, R157.reuse, R147 ;  /* 0x0000009d00937223 */ /* 0x080fe20000010093 */
[----:B------:R-:W-:Y:S01]  /*1780*/  FADD.FTZ R11, R157, R11 ;  /* 0x0000000b9d0b7221 */ /* 0x000fe20000010000 */
[----:B------:R-:W-:Y:S01]  /*1790*/  FFMA.FTZ R190, R46, R190, R100 ;  /* 0x000000be2ebe7223 */ /* 0x000fe20000010064 */
[----:B------:R-:W-:Y:S01]  /*17a0*/  SHF.L.U32 R161, R161, 0x10, RZ ;  /* 0x00000010a1a17819 */ /* 0x000fe200000006ff */
[----:B------:R-:W3:Y:S04]  /*17b0*/  LDG.E.64 R170, desc[UR14][R170.64] ;  /* 0x0000000eaaaa7981 */ /* 0x000ee8000c1e1b00 */
[----:B0-----:R-:W4:Y:S01]  /*17c0*/  LDL.LU R199, [R1+0x28] ;  /* 0x0000280001c77983 */ /* 0x001f220000300800 */
[----:B------:R-:W-:Y:S01]  /*17d0*/  FFMA.FTZ R157, R36, R157, R162 ;  /* 0x0000009d249d7223 */ /* 0x000fe200000100a2 */
[----:B------:R-:W-:Y:S01]  /*17e0*/  SHF.L.U32 R100, R191, 0x10, RZ ;  /* 0x00000010bf647819 */ /* 0x000fe200000006ff */
[----:B------:R-:W-:Y:S01]  /*17f0*/  FMUL.FTZ R162, R142, UR9 ;  /* 0x000000098ea27c20 */ /* 0x000fe20008410000 */
[----:B------:R-:W-:Y:S01]  /*1800*/  FMUL.FTZ R191, R103, UR9 ;  /* 0x0000000967bf7c20 */ /* 0x000fe20008410000 */
[----:B------:R-:W-:Y:S01]  /*1810*/  SHF.L.U32 R192, R192, 0x10, RZ ;  /* 0x00000010c0c07819 */ /* 0x000fe200000006ff */
[----:B------:R-:W-:Y:S01]  /*1820*/  FADD.FTZ R223, R161, R223 ;  /* 0x000000dfa1df7221 */ /* 0x000fe20000010000 */
[----:B------:R-:W-:Y:S01]  /*1830*/  SHF.L.U32 R140, R140, 0x10, RZ ;  /* 0x000000108c8c7819 */ /* 0x000fe200000006ff */
[-C--:B------:R-:W-:Y:S01]  /*1840*/  FFMA.FTZ R219, R162, R161.reuse, R219 ;  /* 0x000000a1a2db7223 */ /* 0x080fe200000100db */
[-C--:B------:R-:W-:Y:S01]  /*1850*/  FFMA.FTZ R241, R191, R100.reuse, R241 ;  /* 0x00000064bff17223 */ /* 0x080fe200000100f1 */
[----:B------:R-:W-:Y:S01]  /*1860*/  FADD.FTZ R251, R100, R251 ;  /* 0x000000fb64fb7221 */ /* 0x000fe20000010000 */
[----:B------:R-:W-:Y:S01]  /*1870*/  FMUL.FTZ R161, R66, R161 ;  /* 0x000000a142a17220 */ /* 0x000fe20000410000 */
[----:B------:R-:W-:Y:S01]  /*1880*/  FMUL.FTZ R100, R75, R100 ;  /* 0x000000644b647220 */ /* 0x000fe20000410000 */
[----:B------:R-:W-:Y:S01]  /*1890*/  FFMA.FTZ R28, R191, R192, R28 ;  /* 0x000000c0bf1c7223 */ /* 0x000fe2000001001c */
[----:B------:R-:W-:Y:S01]  /*18a0*/  FADD.FTZ R202, R192, R202 ;  /* 0x000000cac0ca7221 */ /* 0x000fe20000010000 */
[-C--:B------:R-:W-:Y:S01]  /*18b0*/  FFMA.FTZ R145, R162, R140.reuse, R145 ;  /* 0x0000008ca2917223 */ /* 0x080fe20000010091 */
[----:B------:R-:W-:Y:S01]  /*18c0*/  FADD.FTZ R9, R140, R9 ;  /* 0x000000098c097221 */ /* 0x000fe20000010000 */
[----:B------:R-:W-:Y:S01]  /*18d0*/  FFMA.FTZ R161, R38, R140, R161 ;  /* 0x0000008c26a17223 */ /* 0x000fe200000100a1 */
[----:B------:R-:W-:Y:S01]  /*18e0*/  FFMA.FTZ R192, R47, R192, R100 ;  /* 0x000000c02fc07223 */ /* 0x000fe20000010064 */
[----:B------:R-:W-:Y:S01]  /*18f0*/  IMAD.WIDE.U32 R92, R151, 0x10, R236 ;  /* 0x00000010975c7825 */ /* 0x000fe200078e00ec */
[----:B------:R-:W-:-:S03]  /*1900*/  MOV R198, R182 ;  /* 0x000000b600c67202 */ /* 0x000fc60000000f00 */
[----:B------:R-:W-:Y:S01]  /*1910*/  FADD.FTZ R96, R96, -UR5 ;  /* 0x8000000560607e21 */ /* 0x000fe20008010000 */
[----:B------:R-:W-:Y:S01]  /*1920*/  MOV R195, R177 ;  /* 0x000000b100c37202 */ /* 0x000fe20000000f00 */
[----:B------:R-:W-:Y:S01]  /*1930*/  IMAD.WIDE.U32 R140, R152, 0x10, R236 ;  /* 0x00000010988c7825 */ /* 0x000fe200078e00ec */
[----:B------:R-:W-:-:S03]  /*1940*/  SHF.R.U32.HI R197, RZ, 0x10, R177 ;  /* 0x00000010ffc57819 */ /* 0x000fc600000116b1 */
[----:B------:R-:W-:Y:S01]  /*1950*/  FADD.FTZ R97, R97, -UR5 ;  /* 0x8000000561617e21 */ /* 0x000fe20008010000 */
[----:B------:R-:W-:Y:S01]  /*1960*/  FADD.FTZ R98, R98, -UR5 ;  /* 0x8000000562627e21 */ /* 0x000fe20008010000 */
[----:B------:R-:W-:-:S04]  /*1970*/  IMAD.WIDE.U32 R100, R160, 0x10, R236 ;  /* 0x00000010a0647825 */ /* 0x000fc800078e00ec */
[----:B------:R-:W-:Y:S01]  /*1980*/  FADD.FTZ R99, R99, -UR5 ;  /* 0x8000000563637e21 */ /* 0x000fe20008010000 */
[----:B------:R-:W3:Y:S01]  /*1990*/  LDL.LU R236, [R1+0x34] ;  /* 0x0000340001ec7983 */ /* 0x000ee20000300800 */
[----:B------:R-:W-:Y:S01]  /*19a0*/  SHF.R.U64 R182, R176, 0x10, R177 ;  /* 0x00000010b0b67819 */ /* 0x000fe200000012b1 */
[----:B------:R-:W-:Y:S01]  /*19b0*/  FMUL.FTZ R177, R96, UR9 ;  /* 0x0000000960b17c20 */ /* 0x000fe20008410000 */
[----:B------:R-:W-:Y:S01]  /*19c0*/  SHF.L.U32 R193, R193, 0x10, RZ ;  /* 0x00000010c1c17819 */ /* 0x000fe200000006ff */
[----:B------:R-:W-:Y:S01]  /*19d0*/  @P0 IMAD.WIDE.U32 R94, R150, 0x10, R94 ;  /* 0x00000010965e0825 */ /* 0x000fe200078e005e */
[----:B------:R-:W-:-:S03]  /*19e0*/  SHF.L.U32 R96, R182, 0x10, RZ ;  /* 0x00000010b6607819 */ /* 0x000fc600000006ff */
[-C--:B------:R-:W-:Y:S01]  /*19f0*/  FFMA.FTZ R242, R177, R183.reuse, R242 ;  /* 0x000000b7b1f27223 */ /* 0x080fe200000100f2 */
[----:B------:R-:W-:Y:S01]  /*1a00*/  FMUL.FTZ R176, R76, R183 ;  /* 0x000000b74cb07220 */ /* 0x000fe20000410000 */
[----:B------:R-:W-:Y:S01]  /*1a10*/  FMUL.FTZ R182, R97, UR9 ;  /* 0x0000000961b67c20 */ /* 0x000fe20008410000 */
[----:B------:R-:W-:Y:S01]  /*1a20*/  FADD.FTZ R204, R193, R204 ;  /* 0x000000ccc1cc7221 */ /* 0x000fe20000010000 */
[----:B------:R-:W-:Y:S01]  /*1a30*/  FMUL.FTZ R183, R77, R96 ;  /* 0x000000604db77220 */ /* 0x000fe20000410000 */
[----:B------:R-:W-:Y:S01]  /*1a40*/  SHF.L.U32 R195, R195, 0x10, RZ ;  /* 0x00000010c3c37819 */ /* 0x000fe200000006ff */
[-C--:B------:R-:W-:Y:S01]  /*1a50*/  FFMA.FTZ R26, R182, R193.reuse, R26 ;  /* 0x000000c1b61a7223 */ /* 0x080fe2000001001a */
[----:B------:R-:W-:Y:S01]  /*1a60*/  SHF.L.U32 R194, R194, 0x10, RZ ;  /* 0x00000010c2c27819 */ /* 0x000fe200000006ff */
[----:B------:R-:W-:Y:S01]  /*1a70*/  FFMA.FTZ R183, R49, R193, R183 ;  /* 0x000000c131b77223 */ /* 0x000fe200000100b7 */
[----:B------:R-:W-:Y:S01]  /*1a80*/  FMUL.FTZ R193, R98, UR9 ;  /* 0x0000000962c17c20 */ /* 0x000fe20008410000 */
[----:B------:R-:W-:Y:S01]  /*1a90*/  FADD.FTZ R200, R195, R200 ;  /* 0x000000c8c3c87221 */ /* 0x000fe20000010000 */
[----:B------:R-:W-:Y:S01]  /*1aa0*/  SHF.L.U32 R197, R197, 0x10, RZ ;  /* 0x00000010c5c57819 */ /* 0x000fe200000006ff */
[----:B------:R0:W5:Y:S01]  /*1ab0*/  @P0 LDG.E.128 R120, desc[UR14][R94.64] ;  /* 0x0000000e5e780981 */ /* 0x000162000c1e1d00 */
[CC--:B------:R-:W-:Y:S01]  /*1ac0*/  FFMA.FTZ R244, R193.reuse, R195.reuse, R244 ;  /* 0x000000c3c1f47223 */ /* 0x0c0fe200000100f4 */
[----:B------:R-:W-:Y:S01]  /*1ad0*/  FMUL.FTZ R195, R78, R195 ;  /* 0x000000c34ec37220 */ /* 0x000fe20000410000 */
[-C--:B------:R-:W-:Y:S01]  /*1ae0*/  FFMA.FTZ R25, R193, R194.reuse, R25 ;  /* 0x000000c2c1197223 */ /* 0x080fe20000010019 */
[----:B------:R-:W-:Y:S01]  /*1af0*/  FADD.FTZ R205, R194, R205 ;  /* 0x000000cdc2cd7221 */ /* 0x000fe20000010000 */
[----:B------:R-:W-:Y:S01]  /*1b00*/  SHF.L.U32 R196, R196, 0x10, RZ ;  /* 0x00000010c4c47819 */ /* 0x000fe200000006ff */
[----:B------:R-:W-:Y:S01]  /*1b10*/  FFMA.FTZ R194, R50, R194, R195 ;  /* 0x000000c232c27223 */ /* 0x000fe200000100c3 */
[----:B------:R-:W-:Y:S01]  /*1b20*/  FMUL.FTZ R195, R99, UR9 ;  /* 0x0000000963c37c20 */ /* 0x000fe20008410000 */
[----:B------:R-:W-:Y:S01]  /*1b30*/  FADD.FTZ R238, R96, R238 ;  /* 0x000000ee60ee7221 */ /* 0x000fe20000010000 */
[----:B------:R-:W-:Y:S01]  /*1b40*/  SHF.L.U32 R198, R198, 0x10, RZ ;  /* 0x00000010c6c67819 */ /* 0x000fe200000006ff */
[----:B------:R-:W3:Y:S01]  /*1b50*/  LDG.E.128 R92, desc[UR14][R92.64] ;  /* 0x0000000e5c5c7981 */ /* 0x000ee2000c1e1d00 */
[C---:B------:R-:W-:Y:S01]  /*1b60*/  FFMA.FTZ R245, R195.reuse, R197, R245 ;  /* 0x000000c5c3f57223 */ /* 0x040fe200000100f5 */
[----:B------:R-:W-:Y:S01]  /*1b70*/  FFMA.FTZ R24, R195, R196, R24 ;  /* 0x000000c4c3187223 */ /* 0x000fe20000010018 */
[----:B------:R-:W-:Y:S01]  /*1b80*/  FADD.FTZ R206, R196, R206 ;  /* 0x000000cec4ce7221 */ /* 0x000fe20000010000 */
[----:B------:R-:W-:Y:S01]  /*1b90*/  FFMA.FTZ R243, R182, R96, R243 ;  /* 0x00000060b6f37223 */ /* 0x000fe200000100f3 */
[----:B------:R-:W-:Y:S01]  /*1ba0*/  STL [R1+0x20], R238 ;  /* 0x000020ee01007387 */ /* 0x000fe20000100800 */
[-C--:B------:R-:W-:Y:S01]  /*1bb0*/  FFMA.FTZ R27, R177, R198.reuse, R27 ;  /* 0x000000c6b11b7223 */ /* 0x080fe2000001001b */
[----:B------:R-:W-:Y:S01]  /*1bc0*/  FADD.FTZ R203, R198, R203 ;  /* 0x000000cbc6cb7221 */ /* 0x000fe20000010000 */
[----:B------:R-:W-:Y:S01]  /*1bd0*/  FFMA.FTZ R176, R48, R198, R176 ;  /* 0x000000c630b07223 */ /* 0x000fe200000100b0 */
[----:B------:R1:W-:Y:S04]  /*1be0*/  STL [R1+0x24], R200 ;  /* 0x000024c801007387 */ /* 0x0003e80000100800 */
[----:B------:R-:W3:Y:S04]  /*1bf0*/  LDL.LU R198, [R1+0x38] ;  /* 0x0000380001c67983 */ /* 0x000ee80000300800 */
[----:B------:R-:W3:Y:S04]  /*1c00*/  LDG.E.128 R140, desc[UR14][R140.64] ;  /* 0x0000000e8c8c7981 */ /* 0x000ee8000c1e1d00 */
[----:B-1----:R-:W3:Y:S04]  /*1c10*/  LDL.LU R200, [R1+0x3c] ;  /* 0x00003c0001c87983 */ /* 0x002ee80000300800 */
[----:B------:R-:W3:Y:S04]  /*1c20*/  LDG.E.64 R186, desc[UR14][R186.64] ;  /* 0x0000000ebaba7981 */ /* 0x000ee8000c1e1b00 */
[----:B------:R-:W3:Y:S04]  /*1c30*/  LDG.E.64 R184, desc[UR14][R184.64] ;  /* 0x0000000eb8b87981 */ /* 0x000ee8000c1e1b00 */
[----:B------:R-:W3:Y:S01]  /*1c40*/  LDG.E.128 R100, desc[UR14][R100.64] ;  /* 0x0000000e64647981 */ /* 0x000ee2000c1e1d00 */
[----:B--2---:R-:W-:-:S02]  /*1c50*/  SHF.R.U64 R98, R168, 0x10, R169 ;  /* 0x00000010a8627819 */ /* 0x004fc400000012a9 */
[----:B------:R-:W-:Y:S02]  /*1c60*/  MOV R96, R169 ;  /* 0x000000a900607202 */ /* 0x000fe40000000f00 */
[----:B------:R-:W-:Y:S01]  /*1c70*/  SHF.R.U32.HI R97, RZ, 0x10, R169 ;  /* 0x00000010ff617819 */ /* 0x000fe200000116a9 */
[----:B----4-:R-:W-:Y:S01]  /*1c80*/  FADD.FTZ R199, R197, R199 ;  /* 0x000000c7c5c77221 */ /* 0x010fe20000010000 */
[----:B------:R-:W-:-:S04]  /*1c90*/  FMUL.FTZ R197, R79, R197 ;  /* 0x000000c54fc57220 */ /* 0x000fc80000410000 */
[----:B------:R-:W-:Y:S01]  /*1ca0*/  FFMA.FTZ R196, R51, R196, R197 ;  /* 0x000000c433c47223 */ /* 0x000fe200000100c5 */
[----:B------:R-:W-:Y:S02]  /*1cb0*/  MOV R197, R168 ;  /* 0x000000a800c57202 */ /* 0x000fe40000000f00 */
[----:B---3--:R-:W-:-:S04]  /*1cc0*/  MOV R168, R170 ;  /* 0x000000aa00a87202 */ /* 0x008fc80000000f00 */
[----:B------:R-:W-:Y:S01]  /*1cd0*/  SHF.L.U32 R169, R168, 0x10, RZ ;  /* 0x00000010a8a97819 */ /* 0x000fe200000006ff */
[----:B------:R-:W-:Y:S04]  /*1ce0*/  STL [R1+0x28], R199 ;  /* 0x000028c701007387 */ /* 0x000fe80000100800 */
[----:B------:R-:W-:-:S05]  /*1cf0*/  FADD.FTZ R236, R169, R236 ;  /* 0x000000eca9ec7221 */ /* 0x000fca0000010000 */
[----:B------:R1:W-:Y:S04]  /*1d00*/  STL [R1+0x34], R236 ;  /* 0x000034ec01007387 */ /* 0x0003e80000100800 */
[----:B-1----:R-:W2:Y:S01]  /*1d10*/  LDL.LU R236, [R1] ;  /* 0x0000000001ec7983 */ /* 0x002ea20000300800 */
[----:B------:R-:W-:Y:S02]  /*1d20*/  SHF.R.U64 R170, R170, 0x10, R171 ;  /* 0x00000010aaaa7819 */ /* 0x000fe400000012ab */
[----:B------:R-:W-:Y:S02]  /*1d30*/  MOV R99, R171 ;  /* 0x000000ab00637202 */ /* 0x000fe40000000f00 */
[----:B------:R-:W-:Y:S02]  /*1d40*/  SHF.L.U32 R170, R170, 0x10, RZ ;  /* 0x00000010aaaa7819 */ /* 0x000fe400000006ff */
[----:B------:R-:W-:-:S02]  /*1d50*/  SHF.L.U32 R99, R99, 0x10, RZ ;  /* 0x0000001063637819 */ /* 0x000fc400000006ff */
[----:B------:R-:W-:Y:S01]  /*1d60*/  SHF.R.U32.HI R199, RZ, 0x10, R171 ;  /* 0x00000010ffc77819 */ /* 0x000fe200000116ab */
[----:B------:R-:W-:Y:S01]  /*1d70*/  FADD.FTZ R92, R92, -UR5 ;  /* 0x800000055c5c7e21 */ /* 0x000fe20008010000 */
[----:B0-----:R-:W-:-:S03]  /*1d80*/  FADD.FTZ R95, R95, -UR5 ;  /* 0x800000055f5f7e21 */ /* 0x001fc60008010000 */
[----:B------:R-:W-:Y:S02]  /*1d90*/  FMUL.FTZ R168, R92, UR9 ;  /* 0x000000095ca87c20 */ /* 0x000fe40008410000 */
[----:B------:R-:W3:Y:S01]  /*1da0*/  LDL.LU R92, [R1+0x40] ;  /* 0x00004000015c7983 */ /* 0x000ee20000300800 */
[----:B------:R-:W-:Y:S01]  /*1db0*/  SHF.L.U32 R199, R199, 0x10, RZ ;  /* 0x00000010c7c77819 */ /* 0x000fe200000006ff */
[----:B------:R-:W-:Y:S01]  /*1dc0*/  FADD.FTZ R198, R170, R198 ;  /* 0x000000c6aac67221 */ /* 0x000fe20000010000 */
[----:B------:R-:W-:-:S04]  /*1dd0*/  FADD.FTZ R200, R99, R200 ;  /* 0x000000c863c87221 */ /* 0x000fc80000010000 */
[----:B------:R-:W-:Y:S04]  /*1de0*/  STL [R1+0x38], R198 ;  /* 0x000038c601007387 */ /* 0x000fe80000100800 */
[----:B------:R0:W-:Y:S04]  /*1df0*/  STL [R1+0x3c], R200 ;  /* 0x00003cc801007387 */ /* 0x0001e80000100800 */
[----:B------:R-:W4:Y:S01]  /*1e00*/  LDL.LU R237, [R1+0x4] ;  /* 0x0000040001ed7983 */ /* 0x000f220000300800 */
[----:B0-----:R-:W-:-:S04]  /*1e10*/  FMUL.FTZ R200, R95, UR9 ;  /* 0x000000095fc87c20 */ /* 0x001fc80008410000 */
[----:B--2---:R-:W-:-:S05]  /*1e20*/  FFMA.FTZ R236, R200, R199, R236 ;  /* 0x000000c7c8ec7223 */ /* 0x004fca00000100ec */
[----:B------:R0:W-:Y:S04]  /*1e30*/  STL [R1], R236 ;  /* 0x000000ec01007387 */ /* 0x0001e80000100800 */
[----:B0-----:R-:W2:Y:S01]  /*1e40*/  LDL.LU R236, [R1+0x44] ;  /* 0x0000440001ec7983 */ /* 0x001ea20000300800 */
[----:B------:R-:W-:Y:S01]  /*1e50*/  FADD.FTZ R93, R93, -UR5 ;  /* 0x800000055d5d7e21 */ /* 0x000fe20008010000 */
[----:B------:R-:W-:Y:S01]  /*1e60*/  FADD.FTZ R94, R94, -UR5 ;  /* 0x800000055e5e7e21 */ /* 0x000fe20008010000 */
[----:B------:R-:W-:Y:S01]  /*1e70*/  SHF.L.U32 R197, R197, 0x10, RZ ;  /* 0x00000010c5c57819 */ /* 0x000fe200000006ff */
[-C--:B------:R-:W-:Y:S01]  /*1e80*/  FFMA.FTZ R246, R168, R169.reuse, R246 ;  /* 0x000000a9a8f67223 */ /* 0x080fe200000100f6 */
[----:B------:R-:W-:Y:S01]  /*1e90*/  FMUL.FTZ R169, R80, R169 ;  /* 0x000000a950a97220 */ /* 0x000fe20000410000 */
[----:B------:R-:W-:Y:S01]  /*1ea0*/  FMUL.FTZ R171, R93, UR9 ;  /* 0x000000095dab7c20 */ /* 0x000fe20008410000 */
[----:B------:R-:W-:Y:S01]  /*1eb0*/  FMUL.FTZ R198, R94, UR9 ;  /* 0x000000095ec67c20 */ /* 0x000fe20008410000 */
[-C--:B------:R-:W-:Y:S01]  /*1ec0*/  FFMA.FTZ R23, R168, R197.reuse, R23 ;  /* 0x000000c5a8177223 */ /* 0x080fe20000010017 */
[----:B------:R-:W-:Y:S01]  /*1ed0*/  FADD.FTZ R207, R197, R207 ;  /* 0x000000cfc5cf7221 */ /* 0x000fe20000010000 */
[----:B------:R-:W-:Y:S01]  /*1ee0*/  FFMA.FTZ R169, R52, R197, R169 ;  /* 0x000000c534a97223 */ /* 0x000fe200000100a9 */
[----:B------:R-:W-:Y:S01]  /*1ef0*/  SHF.L.U32 R98, R98, 0x10, RZ ;  /* 0x0000001062627819 */ /* 0x000fe200000006ff */
[-C--:B------:R-:W-:Y:S01]  /*1f00*/  FFMA.FTZ R247, R171, R170.reuse, R247 ;  /* 0x000000aaabf77223 */ /* 0x080fe200000100f7 */
[----:B------:R-:W-:Y:S01]  /*1f10*/  FMUL.FTZ R170, R81, R170 ;  /* 0x000000aa51aa7220 */ /* 0x000fe20000410000 */
[-C--:B------:R-:W-:Y:S01]  /*1f20*/  FFMA.FTZ R252, R198, R99.reuse, R252 ;  /* 0x00000063c6fc7223 */ /* 0x080fe200000100fc */
[----:B------:R-:W-:Y:S01]  /*1f30*/  FMUL.FTZ R197, R82, R99 ;  /* 0x0000006352c57220 */ /* 0x000fe20000410000 */
[----:B------:R-:W-:Y:S01]  /*1f40*/  MOV R99, R172 ;  /* 0x000000ac00637202 */ /* 0x000fe20000000f00 */
[----:B------:R-:W-:Y:S01]  /*1f50*/  FADD.FTZ R140, R140, -UR5 ;  /* 0x800000058c8c7e21 */ /* 0x000fe20008010000 */
[-C--:B------:R-:W-:Y:S01]  /*1f60*/  FFMA.FTZ R22, R171, R98.reuse, R22 ;  /* 0x00000062ab167223 */ /* 0x080fe20000010016 */
[----:B------:R-:W-:Y:S01]  /*1f70*/  FADD.FTZ R208, R98, R208 ;  /* 0x000000d062d07221 */ /* 0x000fe20000010000 */
[----:B------:R-:W-:Y:S01]  /*1f80*/  FFMA.FTZ R170, R53, R98, R170 ;  /* 0x0000006235aa7223 */ /* 0x000fe200000100aa */
[----:B------:R-:W-:Y:S01]  /*1f90*/  SHF.R.U64 R98, R172, 0x10, R173 ;  /* 0x00000010ac627819 */ /* 0x000fe200000012ad */
[----:B------:R-:W-:Y:S01]  /*1fa0*/  FMUL.FTZ R172, R140, UR9 ;  /* 0x000000098cac7c20 */ /* 0x000fe20008410000 */
[----:B------:R-:W-:Y:S01]  /*1fb0*/  SHF.L.U32 R99, R99, 0x10, RZ ;  /* 0x0000001063637819 */ /* 0x000fe200000006ff */
[----:B---3--:R-:W-:Y:S01]  /*1fc0*/  FADD.FTZ R92, R199, R92 ;  /* 0x0000005cc75c7221 */ /* 0x008fe20000010000 */
[----:B------:R-:W-:Y:S01]  /*1fd0*/  SHF.L.U32 R96, R96, 0x10, RZ ;  /* 0x0000001060607819 */ /* 0x000fe200000006ff */
[----:B------:R-:W-:Y:S01]  /*1fe0*/  FMUL.FTZ R199, R83, R199 ;  /* 0x000000c753c77220 */ /* 0x000fe20000410000 */
[----:B------:R-:W-:Y:S01]  /*1ff0*/  SHF.L.U32 R97, R97, 0x10, RZ ;  /* 0x0000001061617819 */ /* 0x000fe200000006ff */
[----:B----4-:R-:W-:Y:S01]  /*2000*/  FFMA.FTZ R237, R172, R99, R237 ;  /* 0x00000063aced7223 */ /* 0x010fe200000100ed */
[----:B------:R-:W3:Y:S01]  /*2010*/  LDL.LU R238, [R1+0x48] ;  /* 0x0000480001ee7983 */ /* 0x000ee20000300800 */
[-C--:B------:R-:W-:Y:S01]  /*2020*/  FFMA.FTZ R21, R198, R96.reuse, R21 ;  /* 0x00000060c6157223 */ /* 0x080fe20000010015 */
[----:B------:R-:W-:Y:S01]  /*2030*/  FADD.FTZ R209, R96, R209 ;  /* 0x000000d160d17221 */ /* 0x000fe20000010000 */
[----:B------:R-:W-:Y:S01]  /*2040*/  FFMA.FTZ R197, R54, R96, R197 ;  /* 0x0000006036c57223 */ /* 0x000fe200000100c5 */
[----:B------:R-:W-:Y:S01]  /*2050*/  STL [R1+0x40], R92 ;  /* 0x0000405c01007387 */ /* 0x000fe20000100800 */
[----:B------:R-:W-:-:S02]  /*2060*/  MOV R96, R173 ;  /* 0x000000ad00607202 */ /* 0x000fc40000000f00 */
[----:B------:R-:W-:Y:S01]  /*2070*/  SHF.R.U32.HI R95, RZ, 0x10, R173 ;  /* 0x00000010ff5f7819 */ /* 0x000fe200000116ad */
[-C--:B------:R-:W-:Y:S01]  /*2080*/  FFMA.FTZ R20, R200, R97.reuse, R20 ;  /* 0x00000061c8147223 */ /* 0x080fe20000010014 */
[----:B------:R-:W4:Y:S01]  /*2090*/  LDL.LU R173, [R1+0x8] ;  /* 0x0000080001ad7983 */ /* 0x000f220000300800 */
[----:B------:R-:W-:Y:S01]  /*20a0*/  FADD.FTZ R210, R97, R210 ;  /* 0x000000d261d27221 */ /* 0x000fe20000010000 */
[----:B------:R-:W-:Y:S01]  /*20b0*/  FFMA.FTZ R199, R55, R97, R199 ;  /* 0x0000006137c77223 */ /* 0x000fe200000100c7 */
[----:B------:R-:W-:Y:S01]  /*20c0*/  MOV R97, R174 ;  /* 0x000000ae00617202 */ /* 0x000fe20000000f00 */
[----:B------:R0:W-:Y:S01]  /*20d0*/  STL [R1+0x4], R237 ;  /* 0x000004ed01007387 */ /* 0x0001e20000100800 */
[----:B------:R-:W-:-:S03]  /*20e0*/  SHF.R.U64 R94, R174, 0x10, R175 ;  /* 0x00000010ae5e7819 */ /* 0x000fc600000012af */
[----:B0-----:R-:W4:Y:S04]  /*20f0*/  LDL.LU R237, [R1+0xc] ;  /* 0x00000c0001ed7983 */ /* 0x001f280000300800 */
[----:B------:R-:W4:Y:S01]  /*2100*/  LDL.LU R174, [R1+0x4c] ;  /* 0x00004c0001ae7983 */ /* 0x000f220000300800 */
[----:B------:R-:W-:Y:S02]  /*2110*/  MOV R92, R175 ;  /* 0x000000af005c7202 */ /* 0x000fe40000000f00 */
[----:B------:R-:W-:Y:S01]  /*2120*/  SHF.R.U32.HI R93, RZ, 0x10, R175 ;  /* 0x00000010ff5d7819 */ /* 0x000fe200000116af */
[----:B--2---:R-:W-:-:S05]  /*2130*/  FADD.FTZ R236, R99, R236 ;  /* 0x000000ec63ec7221 */ /* 0x004fca0000010000 */
[----:B------:R0:W-:Y:S04]  /*2140*/  STL [R1+0x44], R236 ;  /* 0x000044ec01007387 */ /* 0x0001e80000100800 */
[----:B0-----:R-:W2:Y:S04]  /*2150*/  LDL.LU R236, [R1+0x10] ;  /* 0x0000100001ec7983 */ /* 0x001ea80000300800 */
[----:B------:R-:W2:Y:S01]  /*2160*/  LDL.LU R175, [R1+0x50] ;  /* 0x0000500001af7983 */ /* 0x000ea20000300800 */
[----:B------:R-:W-:Y:S01]  /*2170*/  FADD.FTZ R141, R141, -UR5 ;  /* 0x800000058d8d7e21 */ /* 0x000fe20008010000 */
[----:B------:R-:W-:Y:S01]  /*2180*/  SHF.L.U32 R98, R98, 0x10, RZ ;  /* 0x0000001062627819 */ /* 0x000fe200000006ff */
[----:B------:R-:W-:Y:S01]  /*2190*/  FADD.FTZ R142, R142, -UR5 ;  /* 0x800000058e8e7e21 */ /* 0x000fe20008010000 */
[----:B------:R-:W-:Y:S01]  /*21a0*/  SHF.L.U32 R96, R96, 0x10, RZ ;  /* 0x0000001060607819 */ /* 0x000fe200000006ff */
[----:B------:R-:W-:-:S02]  /*21b0*/  FMUL.FTZ R141, R141, UR9 ;  /* 0x000000098d8d7c20 */ /* 0x000fc40008410000 */
[----:B------:R-:W-:Y:S01]  /*21c0*/  FMUL.FTZ R142, R142, UR9 ;  /* 0x000000098e8e7c20 */ /* 0x000fe20008410000 */
[----:B---3--:R-:W-:Y:S01]  /*21d0*/  FADD.FTZ R238, R98, R238 ;  /* 0x000000ee62ee7221 */ /* 0x008fe20000010000 */
[----:B------:R-:W-:Y:S02]  /*21e0*/  SHF.L.U32 R92, R92, 0x10, RZ ;  /* 0x000000105c5c7819 */ /* 0x000fe400000006ff */
[----:B------:R-:W-:Y:S01]  /*21f0*/  SHF.L.U32 R95, R95, 0x10, RZ ;  /* 0x000000105f5f7819 */ /* 0x000fe200000006ff */
[----:B----4-:R-:W-:Y:S02]  /*2200*/  FFMA.FTZ R173, R141, R98, R173 ;  /* 0x000000628dad7223 */ /* 0x010fe400000100ad */
[----:B------:R-:W-:-:S03]  /*2210*/  FFMA.FTZ R17, R142, R92, R17 ;  /* 0x0000005c8e117223 */ /* 0x000fc60000010011 */
[----:B------:R-:W-:Y:S01]  /*2220*/  STL [R1+0x8], R173 ;  /* 0x000008ad01007387 */ /* 0x000fe20000100800 */
[----:B------:R-:W-:-:S03]  /*2230*/  FADD.FTZ R213, R92, R213 ;  /* 0x000000d55cd57221 */ /* 0x000fc60000010000 */
[----:B------:R-:W-:Y:S01]  /*2240*/  STL [R1+0x48], R238 ;  /* 0x000048ee01007387 */ /* 0x000fe20000100800 */
[-C--:B------:R-:W-:Y:S01]  /*2250*/  FFMA.FTZ R237, R142, R96.reuse, R237 ;  /* 0x000000608eed7223 */ /* 0x080fe200000100ed */
[----:B------:R-:W-:Y:S01]  /*2260*/  FADD.FTZ R174, R96, R174 ;  /* 0x000000ae60ae7221 */ /* 0x000fe20000010000 */
[----:B------:R-:W-:-:S04]  /*2270*/  FMUL.FTZ R96, R86, R96 ;  /* 0x0000006056607220 */ /* 0x000fc80000410000 */
[----:B------:R0:W-:Y:S01]  /*2280*/  STL [R1+0x4c], R174 ;  /* 0x00004cae01007387 */ /* 0x0001e20000100800 */
[----:B------:R-:W-:Y:S01]  /*2290*/  SHF.L.U32 R93, R93, 0x10, RZ ;  /* 0x000000105d5d7819 */ /* 0x000fe200000006ff */
[----:B0-----:R-:W-:Y:S01]  /*22a0*/  FADD.FTZ R174, R143, -UR5 ;  /* 0x800000058fae7e21 */ /* 0x001fe20008010000 */
[----:B------:R-:W-:Y:S01]  /*22b0*/  FFMA.FTZ R143, R58, R92, R96 ;  /* 0x0000005c3a8f7223 */ /* 0x000fe20000010060 */
[----:B------:R-:W-:Y:S01]  /*22c0*/  FADD.FTZ R92, RZ, R157 ;  /* 0x0000009dff5c7221 */ /* 0x000fe20000010000 */
[----:B------:R0:W-:Y:S03]  /*22d0*/  STL [R1+0xc], R237 ;  /* 0x00000ced01007387 */ /* 0x0001e60000100800 */
[----:B------:R-:W-:Y:S01]  /*22e0*/  FADD.FTZ R92, R158, R92 ;  /* 0x0000005c9e5c7221 */ /* 0x000fe20000010000 */
[----:B------:R-:W-:-:S03]  /*22f0*/  FMUL.FTZ R174, R174, UR9 ;  /* 0x00000009aeae7c20 */ /* 0x000fc60008410000 */
[----:B------:R-:W-:Y:S01]  /*2300*/  FADD.FTZ R92, R161, R92 ;  /* 0x0000005ca15c7221 */ /* 0x000fe20000010000 */
[----:B------:R-:W-:Y:S01]  /*2310*/  FFMA.FTZ R16, R174, R93, R16 ;  /* 0x0000005dae107223 */ /* 0x000fe20000010010 */
[----:B------:R-:W-:Y:S01]  /*2320*/  FADD.FTZ R214, R93, R214 ;  /* 0x000000d65dd67221 */ /* 0x000fe20000010000 */
[----:B------:R-:W-:Y:S01]  /*2330*/  SHF.L.U32 R97, R97, 0x10, RZ ;  /* 0x0000001061617819 */ /* 0x000fe200000006ff */
[----:B------:R-:W-:Y:S01]  /*2340*/  FMUL.FTZ R140, R84, R99 ;  /* 0x00000063548c7220 */ /* 0x000fe20000410000 */
[----:B------:R-:W-:Y:S01]  /*2350*/  SHF.L.U32 R94, R94, 0x10, RZ ;  /* 0x000000105e5e7819 */ /* 0x000fe200000006ff */
[----:B------:R-:W-:Y:S02]  /*2360*/  FMUL.FTZ R173, R85, R98 ;  /* 0x0000006255ad7220 */ /* 0x000fe40000410000 */
[----:B------:R-:W-:Y:S02]  /*2370*/  FFMA.FTZ R140, R56, R97, R140 ;  /* 0x00000061388c7223 */ /* 0x000fe4000001008c */
[-C--:B------:R-:W-:Y:S01]  /*2380*/  FFMA.FTZ R18, R141, R94.reuse, R18 ;  /* 0x0000005e8d127223 */ /* 0x080fe20000010012 */
[----:B------:R-:W-:Y:S01]  /*2390*/  FADD.FTZ R212, R94, R212 ;  /* 0x000000d45ed47221 */ /* 0x000fe20000010000 */
[----:B------:R-:W-:Y:S01]  /*23a0*/  FFMA.FTZ R173, R57, R94, R173 ;  /* 0x0000005e39ad7223 */ /* 0x000fe200000100ad */
[----:B------:R-:W-:-:S02]  /*23b0*/  MOV R94, R186 ;  /* 0x000000ba005e7202 */ /* 0x000fc40000000f00 */
[----:B------:R-:W-:Y:S02]  /*23c0*/  SHF.R.U64 R98, R186, 0x10, R187 ;  /* 0x00000010ba627819 */ /* 0x000fe400000012bb */
[----:B------:R-:W-:Y:S01]  /*23d0*/  SHF.L.U32 R94, R94, 0x10, RZ ;  /* 0x000000105e5e7819 */ /* 0x000fe200000006ff */
[----:B------:R-:W-:Y:S01]  /*23e0*/  FFMA.FTZ R19, R172, R97, R19 ;  /* 0x00000061ac137223 */ /* 0x000fe20000010013 */
[----:B------:R-:W-:Y:S01]  /*23f0*/  FADD.FTZ R211, R97, R211 ;  /* 0x000000d361d37221 */ /* 0x000fe20000010000 */
[----:B------:R-:W-:Y:S02]  /*2400*/  SHF.R.U64 R97, R184, 0x10, R185 ;  /* 0x00000010b8617819 */ /* 0x000fe400000012b9 */
[----:B0-----:R-:W-:Y:S02]  /*2410*/  MOV R237, R187 ;  /* 0x000000bb00ed7202 */ /* 0x001fe40000000f00 */
[----:B------:R-:W-:Y:S02]  /*2420*/  SHF.L.U32 R98, R98, 0x10, RZ ;  /* 0x0000001062627819 */ /* 0x000fe400000006ff */
[----:B------:R-:W-:-:S02]  /*2430*/  MOV R96, R185 ;  /* 0x000000b900607202 */ /* 0x000fc40000000f00 */
[----:B------:R-:W-:Y:S02]  /*2440*/  SHF.R.U32.HI R238, RZ, 0x10, R187 ;  /* 0x00000010ffee7819 */ /* 0x000fe400000116bb */
[----:B------:R-:W-:Y:S02]  /*2450*/  SHF.L.U32 R97, R97, 0x10, RZ ;  /* 0x0000001061617819 */ /* 0x000fe400000006ff */
[----:B------:R-:W-:Y:S02]  /*2460*/  SHF.L.U32 R237, R237, 0x10, RZ ;  /* 0x00000010eded7819 */ /* 0x000fe400000006ff */
[----:B------:R-:W-:Y:S02]  /*2470*/  SHF.L.U32 R96, R96, 0x10, RZ ;  /* 0x0000001060607819 */ /* 0x000fe400000006ff */
[----:B------:R-:W-:Y:S01]  /*2480*/  SHF.L.U32 R238, R238, 0x10, RZ ;  /* 0x00000010eeee7819 */ /* 0x000fe200000006ff */
[----:B------:R-:W-:-:S04]  /*2490*/  FMUL.FTZ R186, R90, R237 ;  /* 0x000000ed5aba7220 */ /* 0x000fc80000410000 */
[----:B------:R-:W-:Y:S01]  /*24a0*/  FFMA.FTZ R186, R62, R96, R186 ;  /* 0x000000603eba7223 */ /* 0x000fe200000100ba */
[----:B------:R-:W-:Y:S01]  /*24b0*/  FMUL.FTZ R187, R91, R238 ;  /* 0x000000ee5bbb7220 */ /* 0x000fe20000410000 */
[----:B------:R-:W-:Y:S01]  /*24c0*/  FADD.FTZ R100, R100, -UR5 ;  /* 0x8000000564647e21 */ /* 0x000fe20008010000 */
[----:B------:R-:W-:-:S03]  /*24d0*/  FADD.FTZ R101, R101, -UR5 ;  /* 0x8000000565657e21 */ /* 0x000fc60008010000 */
[----:B------:R-:W-:Y:S01]  /*24e0*/  FMUL.FTZ R100, R100, UR9 ;  /* 0x0000000964647c20 */ /* 0x000fe20008410000 */
[----:B------:R-:W-:Y:S01]  /*24f0*/  FADD.FTZ R102, R102, -UR5 ;  /* 0x8000000566667e21 */ /* 0x000fe20008010000 */
[----:B------:R-:W-:Y:S01]  /*2500*/  FMUL.FTZ R101, R101, UR9 ;  /* 0x0000000965657c20 */ /* 0x000fe20008410000 */
[----:B------:R-:W-:Y:S02]  /*2510*/  FADD.FTZ R103, R103, -UR5 ;  /* 0x8000000567677e21 */ /* 0x000fe40008010000 */
[----:B------:R-:W-:Y:S02]  /*2520*/  FMUL.FTZ R102, R102, UR9 ;  /* 0x0000000966667c20 */ /* 0x000fe40008410000 */
[----:B------:R-:W-:Y:S01]  /*2530*/  FMUL.FTZ R103, R103, UR9 ;  /* 0x0000000967677c20 */ /* 0x000fe20008410000 */
[----:B--2---:R-:W-:-:S05]  /*2540*/  FADD.FTZ R175, R95, R175 ;  /* 0x000000af5faf7221 */ /* 0x004fca0000010000 */
[----:B------:R0:W-:Y:S02]  /*2550*/  STL [R1+0x50], R175 ;  /* 0x000050af01007387 */ /* 0x0001e40000100800 */
[----:B0-----:R-:W-:-:S04]  /*2560*/  FMUL.FTZ R175, R87, R95 ;  /* 0x0000005f57af7220 */ /* 0x001fc80000410000 */
[----:B------:R-:W-:Y:S01]  /*2570*/  FFMA.FTZ R175, R59, R93, R175 ;  /* 0x0000005d3baf7223 */ /* 0x000fe200000100af */
[----:B------:R-:W-:Y:S01]  /*2580*/  FADD.FTZ R93, R163, R92 ;  /* 0x0000005ca35d7221 */ /* 0x000fe20000010000 */
[----:B------:R-:W-:-:S03]  /*2590*/  FFMA.FTZ R236, R174, R95, R236 ;  /* 0x0000005faeec7223 */ /* 0x000fc600000100ec */
[----:B------:R-:W-:-:S04]  /*25a0*/  FADD.FTZ R93, R165, R93 ;  /* 0x0000005da55d7221 */ /* 0x000fc80000010000 */
[----:B------:R-:W-:Y:S01]  /*25b0*/  FADD.FTZ R95, R166, R93 ;  /* 0x0000005da65f7221 */ /* 0x000fe20000010000 */
[----:B------:R-:W-:-:S03]  /*25c0*/  FFMA.FTZ R93, R0, R157, RZ ;  /* 0x0000009d005d7223 */ /* 0x000fc600000100ff */
        /* <DEDUP_REMOVED lines=29> */
[----:B------:R-:W-:Y:S01]  /*27a0*/  MOV R92, R184 ;  /* 0x000000b8005c7202 */ /* 0x000fe20000000f00 */
[----:B------:R-:W-:Y:S02]  /*27b0*/  FFMA.FTZ R93, R195, R196, R93 ;  /* 0x000000c4c35d7223 */ /* 0x000fe4000001005d */
[----:B------:R-:W-:Y:S01]  /*27c0*/  FADD.FTZ R95, R173, R95 ;  /* 0x0000005fad5f7221 */ /* 0x000fe20000010000 */
[----:B------:R-:W-:Y:S01]  /*27d0*/  SHF.L.U32 R92, R92, 0x10, RZ ;  /* 0x000000105c5c7819 */ /* 0x000fe200000006ff */
[----:B------:R-:W-:Y:S01]  /*27e0*/  FFMA.FTZ R99, R168, R169, R93 ;  /* 0x000000a9a8637223 */ /* 0x000fe2000001005d */
[----:B------:R-:W-:Y:S01]  /*27f0*/  FMUL.FTZ R184, R88, R94 ;  /* 0x0000005e58b87220 */ /* 0x000fe20000410000 */
[----:B------:R-:W-:Y:S01]  /*2800*/  FADD.FTZ R93, R143, R95 ;  /* 0x0000005f8f5d7221 */ /* 0x000fe20000010000 */
[----:B------:R0:W-:Y:S01]  /*2810*/  STL [R1+0x10], R236 ;  /* 0x000010ec01007387 */ /* 0x0001e20000100800 */
[----:B------:R-:W-:Y:S01]  /*2820*/  FFMA.FTZ R99, R171, R170, R99 ;  /* 0x000000aaab637223 */ /* 0x000fe20000010063 */
[----:B------:R-:W-:Y:S01]  /*2830*/  FFMA.FTZ R184, R60, R92, R184 ;  /* 0x0000005c3cb87223 */ /* 0x000fe200000100b8 */
[----:B------:R-:W-:Y:S01]  /*2840*/  FADD.FTZ R93, R175, R93 ;  /* 0x0000005daf5d7221 */ /* 0x000fe20000010000 */
[----:B0-----:R-:W-:Y:S01]  /*2850*/  SHF.R.U32.HI R236, RZ, 0x10, R185 ;  /* 0x00000010ffec7819 */ /* 0x001fe200000116b9 */
[----:B------:R-:W-:-:S02]  /*2860*/  FMUL.FTZ R185, R89, R98 ;  /* 0x0000006259b97220 */ /* 0x000fc40000410000 */
[----:B------:R-:W-:Y:S01]  /*2870*/  FADD.FTZ R93, R184, R93 ;  /* 0x0000005db85d7221 */ /* 0x000fe20000010000 */
[----:B------:R-:W-:Y:S01]  /*2880*/  FFMA.FTZ R99, R198, R197, R99 ;  /* 0x000000c5c6637223 */ /* 0x000fe20000010063 */
[----:B------:R-:W-:Y:S01]  /*2890*/  FFMA.FTZ R185, R61, R97, R185 ;  /* 0x000000613db97223 */ /* 0x000fe200000100b9 */
[----:B------:R-:W-:Y:S02]  /*28a0*/  SHF.L.U32 R236, R236, 0x10, RZ ;  /* 0x00000010ecec7819 */ /* 0x000fe400000006ff */
[----:B------:R-:W-:Y:S01]  /*28b0*/  FFMA.FTZ R99, R200, R199, R99 ;  /* 0x000000c7c8637223 */ /* 0x000fe20000010063 */
[----:B------:R-:W-:Y:S02]  /*28c0*/  FADD.FTZ R93, R93, R185 ;  /* 0x000000b95d5d7221 */ /* 0x000fe40000010000 */
[----:B------:R-:W-:Y:S01]  /*28d0*/  FFMA.FTZ R187, R63, R236, R187 ;  /* 0x000000ec3fbb7223 */ /* 0x000fe200000100bb */
[----:B------:R-:W-:Y:S01]  /*28e0*/  FFMA.FTZ R99, R172, R140, R99 ;  /* 0x0000008cac637223 */ /* 0x000fe20000010063 */
[----:B------:R-:W-:-:S03]  /*28f0*/  FADD.FTZ R93, R93, R186 ;  /* 0x000000ba5d5d7221 */ /* 0x000fc60000010000 */
[----:B------:R-:W-:Y:S01]  /*2900*/  FFMA.FTZ R99, R141, R173, R99 ;  /* 0x000000ad8d637223 */ /* 0x000fe20000010063 */
[----:B------:R-:W-:-:S03]  /*2910*/  FADD.FTZ R93, R93, R187 ;  /* 0x000000bb5d5d7221 */ /* 0x000fc60000010000 */
[----:B------:R-:W-:Y:S02]  /*2920*/  FFMA.FTZ R99, R142, R143, R99 ;  /* 0x0000008f8e637223 */ /* 0x000fe40000010063 */
[----:B------:R-:W0:Y:S02]  /*2930*/  SHFL.DOWN PT, R95, R93, 0x10, 0x1f ;  /* 0x0a001f005d5f7f89 */ /* 0x000e2400000e0000 */
[----:B------:R-:W-:-:S04]  /*2940*/  FFMA.FTZ R99, R174, R175, R99 ;  /* 0x000000afae637223 */ /* 0x000fc80000010063 */
[----:B------:R-:W-:-:S04]  /*2950*/  FFMA.FTZ R99, R100, R184, R99 ;  /* 0x000000b864637223 */ /* 0x000fc80000010063 */
[----:B------:R-:W-:-:S04]  /*2960*/  FFMA.FTZ R99, R101, R185, R99 ;  /* 0x000000b965637223 */ /* 0x000fc80000010063 */
        /* <DEDUP_REMOVED lines=35> */
.L_x_3083:
[----:B------:R-:W-:Y:S05]  /*2ba0*/  BSYNC.RECONVERGENT B0 ;  /* 0x0000000000007941 */ /* 0x000fea0003800200 */
.L_x_3082:
[----:B0-----:R-:W2:Y:S04]  /*2bb0*/  LDL.LU R93, [R1+0x54] ;  /* 0x00005400015d7983 */ /* 0x001ea80000300800 */
[----:B------:R-:W3:Y:S01]  /*2bc0*/  LDL.LU R92, [R1+0x14] ;  /* 0x00001400015c7983 */ /* 0x000ee20000300800 */
[----:B------:R-:W-:Y:S01]  /*2bd0*/  FADD.FTZ R216, R97, R216 ;  /* 0x000000d861d87221 */ /* 0x000fe20000010000 */
[----:B------:R-:W-:Y:S02]  /*2be0*/  FFMA.FTZ R14, R101, R97, R14 ;  /* 0x00000061650e7223 */ /* 0x000fe4000001000e */
[----:B------:R-:W4:Y:S01]  /*2bf0*/  LDL.LU R99, [R1+0x18] ;  /* 0x0000180001637983 */ /* 0x000f220000300800 */
[----:B------:R-:W0:Y:S01]  /*2c00*/  S2UR UR6, SR_CgaCtaId ;  /* 0x00000000000679c3 */ /* 0x000e220000008800 */
[----:B------:R-:W-:-:S02]  /*2c10*/  UMOV UR5, 0x400 ;  /* 0x0000040000057882 */ /* 0x000fc40000000000 */
[----:B0-----:R-:W-:-:S04]  /*2c20*/  ULEA UR5, UR6, UR5, 0x18 ;  /* 0x0000000506057291 */ /* 0x001fc8000f8ec0ff */
[----:B------:R-:W-:Y:S02]  /*2c30*/  UIADD3 UR6, UPT, UPT, UR5, 0x7040, URZ ;  /* 0x0000704005067890 */ /* 0x000fe4000fffe0ff */
[----:B------:R-:W-:Y:S01]  /*2c40*/  @!UP1 UIADD3 UR6, UPT, UPT, UR5, 0x7000, URZ ;  /* 0x0000700005069890 */ /* 0x000fe2000fffe0ff */
[----:B------:R-:W-:Y:S01]  /*2c50*/  BAR.SYNC.DEFER_BLOCKING 0x0 ;  /* 0x0000000000007b1d */ /* 0x000fe20000010000 */
[----:B--2---:R-:W-:Y:S01]  /*2c60*/  FADD.FTZ R93, R94, R93 ;  /* 0x0000005d5e5d7221 */ /* 0x004fe20000010000 */
[----:B---3--:R-:W-:-:S05]  /*2c70*/  FFMA.FTZ R92, R100, R94, R92 ;  /* 0x0000005e645c7223 */ /* 0x008fca000001005c */
[----:B------:R-:W-:Y:S04]  /*2c80*/  STL [R1+0x14], R92 ;  /* 0x0000145c01007387 */ /* 0x000fe80000100800 */
[----:B------:R-:W-:Y:S04]  /*2c90*/  STL [R1+0x54], R93 ;  /* 0x0000545d01007387 */ /* 0x000fe80000100800 */
[----:B------:R-:W2:Y:S04]  /*2ca0*/  LDL.LU R97, [R1+0x58] ;  /* 0x0000580001617983 */ /* 0x000ea80000300800 */
[----:B------:R-:W0:Y:S01]  /*2cb0*/  LDS.128 R92, [UR6] ;  /* 0x00000006ff5c7984 */ /* 0x000e220008000c00 */
[----:B------:R-:W-:-:S02]  /*2cc0*/  UIADD3 UR6, UPT, UPT, UR5, 0x7050, URZ ;  /* 0x0000705005067890 */ /* 0x000fc4000fffe0ff */
[----:B------:R-:W-:Y:S01]  /*2cd0*/  @!UP1 UIADD3 UR6, UPT, UPT, UR5, 0x7010, URZ ;  /* 0x0000701005069890 */ /* 0x000fe2000fffe0ff */
[----:B----4-:R-:W-:Y:S01]  /*2ce0*/  FFMA.FTZ R99, R101, R98, R99 ;  /* 0x0000006265637223 */ /* 0x010fe20000010063 */
[----:B0-----:R-:W-:Y:S01]  /*2cf0*/  FADD.FTZ R92, RZ, R92 ;  /* 0x0000005cff5c7221 */ /* 0x001fe20000010000 */
[----:B------:R-:W-:Y:S01]  /*2d00*/  FADD.FTZ R93, RZ, R93 ;  /* 0x0000005dff5d7221 */ /* 0x000fe20000010000 */
[----:B------:R-:W-:Y:S01]  /*2d10*/  FADD.FTZ R225, R96, R225 ;  /* 0x000000e160e17221 */ /* 0x000fe20000010000 */
[----:B------:R-:W-:Y:S01]  /*2d20*/  FFMA.FTZ R13, R102, R96, R13 ;  /* 0x00000060660d7223 */ /* 0x000fe2000001000d */
[----:B------:R-:W-:Y:S01]  /*2d30*/  FADD.FTZ R226, R236, R226 ;  /* 0x000000e2ece27221 */ /* 0x000fe20000010000 */
[----:B------:R-:W-:Y:S01]  /*2d40*/  FFMA.FTZ R12, R103, R236, R12 ;  /* 0x000000ec670c7223 */ /* 0x000fe2000001000c */
[----:B--2---:R-:W-:Y:S01]  /*2d50*/  FADD.FTZ R97, R98, R97 ;  /* 0x0000006162617221 */ /* 0x004fe20000010000 */
[----:B------:R-:W-:-:S04]  /*2d60*/  FADD.FTZ R98, R95, R93 ;  /* 0x0000005d5f627221 */ /* 0x000fc80000010000 */
[----:B------:R0:W-:Y:S02]  /*2d70*/  STL [R1+0x58], R97 ;  /* 0x0000586101007387 */ /* 0x0001e40000100800 */
[----:B0-----:R-:W-:Y:S02]  /*2d80*/  FADD.FTZ R97, R94, R92 ;  /* 0x0000005c5e617221 */ /* 0x001fe40000010000 */
        /* <DEDUP_REMOVED lines=10> */
[----:B------:R-:W-:Y:S01]  /*2e30*/  STL [R1+0x18], R99 ;  /* 0x0000186301007387 */ /* 0x000fe20000100800 */
[----:B0-----:R-:W-:Y:S01]  /*2e40*/  FADD.FTZ R92, R97, R92 ;  /* 0x0000005c615c7221 */ /* 0x001fe20000010000 */
[----:B------:R-:W-:-:S06]  /*2e50*/  FADD.FTZ R93, R98, R93 ;  /* 0x0000005d625d7221 */ /* 0x000fcc0000010000 */
[----:B------:R-:W0:Y:S01]  /*2e60*/  LDS.128 R96, [UR6] ;  /* 0x00000006ff607984 */ /* 0x000e220008000c00 */
[----:B------:R-:W-:Y:S01]  /*2e70*/  FADD.FTZ R92, R94, R92 ;  /* 0x0000005c5e5c7221 */ /* 0x000fe20000010000 */
[----:B------:R-:W-:Y:S02]  /*2e80*/  FADD.FTZ R93, R95, R93 ;  /* 0x0000005d5f5d7221 */ /* 0x000fe40000010000 */
[----:B------:R-:W2:Y:S01]  /*2e90*/  LDL.LU R95, [R1+0x30] ;  /* 0x00003000015f7983 */ /* 0x000ea20000300800 */
[----:B0-----:R-:W-:Y:S01]  /*2ea0*/  FADD.FTZ R92, R92, R96 ;  /* 0x000000605c5c7221 */ /* 0x001fe20000010000 */
[----:B------:R-:W-:Y:S02]  /*2eb0*/  FADD.FTZ R93, R93, R97 ;  /* 0x000000615d5d7221 */ /* 0x000fe40000010000 */
[----:B------:R-:W3:Y:S04]  /*2ec0*/  LDL.LU R96, [R1+0x60] ;  /* 0x0000600001607983 */ /* 0x000ee80000300800 */
[----:B------:R-:W4:Y:S04]  /*2ed0*/  LDL.LU R236, [R1+0x2c] ;  /* 0x00002c0001ec7983 */ /* 0x000f280000300800 */
[----:B------:R-:W4:Y:S01]  /*2ee0*/  LDL.LU R97, [R1+0x5c] ;  /* 0x00005c0001617983 */ /* 0x000f220000300800 */
[----:B------:R-:W-:Y:S01]  /*2ef0*/  FADD.FTZ R92, R98, R92 ;  /* 0x0000005c625c7221 */ /* 0x000fe20000010000 */
[----:B------:R-:W-:-:S03]  /*2f00*/  FADD.FTZ R93, R99, R93 ;  /* 0x0000005d635d7221 */ /* 0x000fc60000010000 */
[----:B------:R-:W-:Y:S01]  /*2f10*/  FMUL.FTZ R92, R92, UR26 ;  /* 0x0000001a5c5c7c20 */ /* 0x000fe20008410000 */
[----:B------:R-:W-:Y:S01]  /*2f20*/  UISETP.NE.U32.AND UP0, UPT, UR22, URZ, UPT ;  /* 0x000000ff1600728c */ /* 0x000fe2000bf05070 */
[----:B------:R-:W-:-:S03]  /*2f30*/  FMUL.FTZ R93, R93, UR26 ;  /* 0x0000001a5d5d7c20 */ /* 0x000fc60008410000 */
[----:B------:R-:W-:Y:S01]  /*2f40*/  FSEL R92, R92, RZ, !P2 ;  /* 0x000000ff5c5c7208 */ /* 0x000fe20005000000 */
[----:B------:R-:W-:Y:S01]  /*2f50*/  UISETP.NE.AND.EX UP0, UPT, UR23, URZ, UPT, UP0 ;  /* 0x000000ff1700728c */ /* 0x000fe2000bf05300 */
[----:B------:R-:W-:Y:S02]  /*2f60*/  R2UR UR27, R93 ;  /* 0x000000005d1b72ca */ /* 0x000fe400000e0000 */
[----:B------:R-:W-:Y:S01]  /*2f70*/  R2UR UR30, R92 ;  /* 0x000000005c1e72ca */ /* 0x000fe200000e0000 */
[----:B------:R-:W-:-:S04]  /*2f80*/  UIADD3 UR4, UPT, UPT, UR4, UR24, URZ ;  /* 0x0000001804047290 */ /* 0x000fc8000fffe0ff */
[----:B------:R-:W-:Y:S01]  /*2f90*/  UISETP.GE.AND UP2, UPT, UR4, UR25, UPT ;  /* 0x000000190400728c */ /* 0x000fe2000bf46270 */
[----:B--2---:R-:W-:Y:S01]  /*2fa0*/  FFMA.FTZ R95, R103, R238, R95 ;  /* 0x000000ee675f7223 */ /* 0x004fe2000001005f */
[----:B---3--:R-:W-:Y:S01]  /*2fb0*/  FADD.FTZ R96, R238, R96 ;  /* 0x00000060ee607221 */ /* 0x008fe20000010000 */
[----:B----4-:R-:W-:Y:S01]  /*2fc0*/  FFMA.FTZ R236, R102, R237, R236 ;  /* 0x000000ed66ec7223 */ /* 0x010fe200000100ec */
[----:B------:R-:W-:-:S05]  /*2fd0*/  FADD.FTZ R97, R237, R97 ;  /* 0x00000061ed617221 */ /* 0x000fca0000010000 */
[----:B------:R0:W-:Y:S04]  /*2fe0*/  STL [R1+0x5c], R97 ;  /* 0x00005c6101007387 */ /* 0x0001e80000100800 */
[----:B------:R0:W-:Y:S04]  /*2ff0*/  STL [R1+0x2c], R236 ;  /* 0x00002cec01007387 */ /* 0x0001e80000100800 */
[----:B------:R0:W-:Y:S04]  /*3000*/  STL [R1+0x30], R95 ;  /* 0x0000305f01007387 */ /* 0x0001e80000100800 */
[----:B------:R0:W-:Y:S01]  /*3010*/  STL [R1+0x60], R96 ;  /* 0x0000606001007387 */ /* 0x0001e20000100800 */
        /* <DEDUP_REMOVED lines=32> */
.L_x_3086:
        /* <DEDUP_REMOVED lines=25> */
.L_x_3085:
        /* <DEDUP_REMOVED lines=26> */
.L_x_3088:
        /* <DEDUP_REMOVED lines=25> */
.L_x_3084:
        /* <DEDUP_REMOVED lines=31> */
.L_x_3090:
        /* <DEDUP_REMOVED lines=25> */
.L_x_3089:
        /* <DEDUP_REMOVED lines=26> */
.L_x_3091:
        /* <DEDUP_REMOVED lines=24> */
.L_x_3087:
[----:B------:R-:W-:Y:S01]  /*3d80*/  ISETP.NE.U32.AND P1, PT, RZ, UR5, PT ;  /* 0x00000005ff007c0c */ /* 0x000fe2000bf25070 */
[----:B0-----:R-:W-:Y:S01]  /*3d90*/  HFMA2 R97, -RZ, RZ, 0, 4.76837158203125e-07 ;  /* 0x00000008ff617431 */ /* 0x001fe200000001ff */
        /* <DEDUP_REMOVED lines=22> */
.L_x_3092:
[----:B------:R-:W-:Y:S05]  /*3f00*/  @!P0 BRA `(.L_x_3093) ;  /* 0x0000000400788947 */ /* 0x000fea0003800000 */
[----:B------:R-:W-:Y:S05]  /*3f10*/  @!P1 BRA `(.L_x_3094) ;  /* 0x0000000000b49947 */ /* 0x000fea0003800000 */
[----:B------:R-:W-:Y:S05]  /*3f20*/  BRA.U !UP0, `(.L_x_3095) ;  /* 0x00000001085c7547 */ /* 0x000fea000b800000 */
[----:B01----:R-:W-:Y:S02]  /*3f30*/  MOV R93, UR27 ;  /* 0x0000001b005d7c02 */ /* 0x003fe40008000f00 */
[----:B------:R-:W-:-:S03]  /*3f40*/  MOV R0, UR27 ;  /* 0x0000001b00007c02 */ /* 0x000fc60008000f00 */
[-C--:B------:R-:W-:Y:S01]  /*3f50*/  FFMA.FTZ R104, R104, R93.reuse, UR30 ;  /* 0x0000001e68687e23 */ /* 0x080fe2000801005d */
[-C--:B------:R-:W-:Y:S01]  /*3f60*/  FFMA.FTZ R106, R106, R93.reuse, UR30 ;  /* 0x0000001e6a6a7e23 */ /* 0x080fe2000801005d */
[----:B------:R-:W-:Y:S01]  /*3f70*/  FFMA.FTZ R105, R105, R0, UR30 ;  /* 0x0000001e69697e23 */ /* 0x000fe20008010000 */
        /* <DEDUP_REMOVED lines=18> */
.L_x_3095:
        /* <DEDUP_REMOVED lines=14> */
[----:B------:R-:W-:-:S04]  /*4180*/  FFMA.FTZ R92, R188, R92, UR30 ;  /* 0x0000001ebc5c7e23 */ /* 0x000fc8000801005c */
[--C-:B------:R-:W-:Y:S01]  /*4190*/  FADD.FTZ R107, R107, -R92.reuse ;  /* 0x8000005c6b6b7221 */ /* 0x100fe20000010000 */
[----:B------:R-:W-:-:S03]  /*41a0*/  PRMT R92, R0, 0x7632, R92 ;  /* 0x00007632005c7816 */ /* 0x000fc6000000005c */
[----:B------:R-:W-:-:S05]  /*41b0*/  FFMA.FTZ R139, R107, UR9, R119 ;  /* 0x000000096b8b7c23 */ /* 0x000fca0008010077 */
[----:B------:R-:W-:-:S04]  /*41c0*/  F2FP.BF16.F32.PACK_AB R93, R139, R138 ;  /* 0x0000008a8b5d723e */ /* 0x000fc800000010ff */
[----:B------:R-:W-:Y:S01]  /*41d0*/  PRMT R94, R93, 0x7632, R94 ;  /* 0x000076325d5e7816 */ /* 0x000fe2000000005e */
[----:B------:R-:W-:Y:S06]  /*41e0*/  BRA `(.L_x_3096) ;  /* 0x0000000800307947 */ /* 0x000fec0003800000 */
.L_x_3094:
        /* <DEDUP_REMOVED lines=27> */
.L_x_3097:
        /* <DEDUP_REMOVED lines=21> */
.L_x_3093:
        /* <DEDUP_REMOVED lines=25> */
.L_x_3099:
        /* <DEDUP_REMOVED lines=14> */
[----:B------:R-:W-:-:S04]  /*4760*/  FFMA.FTZ R92, R188, R92, UR30 ;  /* 0x0000001ebc5c7e23 */ /* 0x000fc8000801005c */
[--C-:B------:R-:W-:Y:S01]  /*4770*/  FADD.FTZ R107, R107, -R92.reuse ;  /* 0x8000005c6b6b7221 */ /* 0x100fe20000010000 */
[----:B------:R-:W-:-:S03]  /*4780*/  PRMT R92, R0, 0x7632, R92 ;  /* 0x00007632005c7816 */ /* 0x000fc6000000005c */
[----:B------:R-:W-:-:S05]  /*4790*/  FMUL.FTZ R139, R107, UR9 ;  /* 0x000000096b8b7c20 */ /* 0x000fca0008410000 */
[----:B------:R-:W-:-:S04]  /*47a0*/  F2FP.BF16.F32.PACK_AB R93, R139, R138 ;  /* 0x0000008a8b5d723e */ /* 0x000fc800000010ff */
[----:B------:R-:W-:Y:S01]  /*47b0*/  PRMT R94, R93, 0x7632, R94 ;  /* 0x000076325d5e7816 */ /* 0x000fe2000000005e */
[----:B------:R-:W-:Y:S06]  /*47c0*/  BRA `(.L_x_3096) ;  /* 0x0000000000b87947 */ /* 0x000fec0003800000 */
.L_x_3098:
        /* <DEDUP_REMOVED lines=26> */
.L_x_3100:
        /* <DEDUP_REMOVED lines=20> */
.L_x_3096:
        /* <DEDUP_REMOVED lines=20> */
.L_x_3101:
        /* <DEDUP_REMOVED lines=26> */
.L_x_3104:
        /* <DEDUP_REMOVED lines=19> */
.L_x_3103:
        /* <DEDUP_REMOVED lines=26> */
.L_x_3106:
        /* <DEDUP_REMOVED lines=20> */
.L_x_3102:
        /* <DEDUP_REMOVED lines=25> */
.L_x_3108:
        /* <DEDUP_REMOVED lines=19> */
.L_x_3107:
        /* <DEDUP_REMOVED lines=26> */
.L_x_3109:
        /* <DEDUP_REMOVED lines=19> */
.L_x_3105:
        /* <DEDUP_REMOVED lines=20> */
.L_x_3110:
[----:B------:R-:W-:Y:S05]  /*5870*/  @!P0 BRA `(.L_x_3111) ;  /* 0x00000004007c8947 */ /* 0x000fea0003800000 */
[----:B------:R-:W-:Y:S05]  /*5880*/  @!P1 BRA `(.L_x_3112) ;  /* 0x0000000000b49947 */ /* 0x000fea0003800000 */
[----:B------:R-:W-:Y:S05]  /*5890*/  BRA.U !UP0, `(.L_x_3113) ;  /* 0x0000000108607547 */ /* 0x000fea000b800000 */
[----:B------:R-:W-:Y:S02]  /*58a0*/  MOV R0, UR27 ;  /* 0x0000001b00007c02 */ /* 0x000fe40008000f00 */
[----:B01----:R-:W-:Y:S02]  /*58b0*/  MOV R92, UR27 ;  /* 0x0000001b005c7c02 */ /* 0x003fe40008000f00 */
[----:B------:R-:W-:Y:S01]  /*58c0*/  MOV R93, UR27 ;  /* 0x0000001b005d7c02 */ /* 0x000fe20008000f00 */
[-C--:B------:R-:W-:Y:S01]  /*58d0*/  FFMA.FTZ R193, R193, R0.reuse, UR30 ;  /* 0x0000001ec1c17e23 */ /* 0x080fe20008010000 */
        /* <DEDUP_REMOVED lines=20> */
.L_x_3113:
        /* <DEDUP_REMOVED lines=20> */
.L_x_3112:
        /* <DEDUP_REMOVED lines=27> */
.L_x_3115:
        /* <DEDUP_REMOVED lines=22> */
.L_x_3111:
        /* <DEDUP_REMOVED lines=26> */
.L_x_3117:
        /* <DEDUP_REMOVED lines=20> */
.L_x_3116:
        /* <DEDUP_REMOVED lines=27> */
.L_x_3118:
        /* <DEDUP_REMOVED lines=21> */
.L_x_3114:
        /* <DEDUP_REMOVED lines=21> */
.L_x_3119:
        /* <DEDUP_REMOVED lines=28> */
.L_x_3122:
        /* <DEDUP_REMOVED lines=21> */
.L_x_3121:
        /* <DEDUP_REMOVED lines=28> */
.L_x_3124:
[----:B01----:R-:W-:Y:S02]  /*6a70*/  MOV R93, UR27 ;  /* 0x0000001b005d7c02 */ /* 0x003fe40008000f00 */
[----:B------:R-:W-:Y:S02]  /*6a80*/  MOV R0, UR27 ;  /* 0x0000001b00007c02 */ /* 0x000fe40008000f00 */
        /* <DEDUP_REMOVED lines=20> */
.L_x_3120:
        /* <DEDUP_REMOVED lines=27> */
.L_x_3126:
        /* <DEDUP_REMOVED lines=21> */
.L_x_3125:
        /* <DEDUP_REMOVED lines=28> */
.L_x_3127:
        /* <DEDUP_REMOVED lines=21> */
.L_x_3123:
        /* <DEDUP_REMOVED lines=20> */
.L_x_3128:
        /* <DEDUP_REMOVED lines=28> */
.L_x_3131:
        /* <DEDUP_REMOVED lines=21> */
.L_x_3130:
        /* <DEDUP_REMOVED lines=28> */
.L_x_3133:
        /* <DEDUP_REMOVED lines=23> */
.L_x_3129:
        /* <DEDUP_REMOVED lines=27> */
.L_x_3135:
        /* <DEDUP_REMOVED lines=21> */
.L_x_3134:
        /* <DEDUP_REMOVED lines=28> */
.L_x_3136:
        /* <DEDUP_REMOVED lines=22> */
.L_x_3132:
        /* <DEDUP_REMOVED lines=20> */
.L_x_3137:
        /* <DEDUP_REMOVED lines=28> */
.L_x_3140:
        /* <DEDUP_REMOVED lines=21> */
.L_x_3139:
        /* <DEDUP_REMOVED lines=28> */
.L_x_3142:
        /* <DEDUP_REMOVED lines=23> */
.L_x_3138:
        /* <DEDUP_REMOVED lines=27> */
.L_x_3144:
        /* <DEDUP_REMOVED lines=21> */
.L_x_3143:
        /* <DEDUP_REMOVED lines=28> */
.L_x_3145:
        /* <DEDUP_REMOVED lines=22> */
.L_x_3141:
        /* <DEDUP_REMOVED lines=20> */
.L_x_3146:
[----:B------:R-:W-:Y:S01]  /*8e60*/  UPLOP3.LUT UP1, UPT, UPT, UPT, UP1, 0x40, 0x4 ;  /* 0x000000000004789c */ /* 0x000fe20003f2e810 */
[----:B------:R-:W-:Y:S10]  /*8e70*/  BRA.U !UP2, `(.L_x_3147) ;  /* 0xffffff790ae87547 */ /* 0x000ff4000b83ffff */
[----:B------:R2:W5:Y:S01]  /*8e80*/  LDL.LU R72, [R1+0x1c] ;  /* 0x00001c0001487983 */ /* 0x0005620000300800 */
[----:B------:R-:W-:Y:S02]  /*8e90*/  MOV R52, R7 ;  /* 0x0000000700347202 */ /* 0x000fe40000000f00 */
[----:B------:R-:W-:Y:S01]  /*8ea0*/  MOV R53, R6 ;  /* 0x0000000600357202 */ /* 0x000fe20000000f00 */
[----:B------:R2:W5:Y:S01]  /*8eb0*/  LDL.LU R73, [R1+0x20] ;  /* 0x0000200001497983 */ /* 0x0005620000300800 */
[----:B------:R-:W-:Y:S02]  /*8ec0*/  MOV R54, R5 ;  /* 0x0000000500367202 */ /* 0x000fe40000000f00 */
[----:B------:R-:W-:Y:S01]  /*8ed0*/  MOV R55, R4 ;  /* 0x0000000400377202 */ /* 0x000fe20000000f00 */
[----:B------:R2:W5:Y:S01]  /*8ee0*/  LDL.LU R74, [R1+0x24] ;  /* 0x00002400014a7983 */ /* 0x0005620000300800 */
[----:B------:R-:W-:Y:S02]  /*8ef0*/  MOV R4, R31 ;  /* 0x0000001f00047202 */ /* 0x000fe40000000f00 */
[----:B------:R-:W-:Y:S01]  /*8f00*/  MOV R5, R30 ;  /* 0x0000001e00057202 */ /* 0x000fe20000000f00 */
[----:B------:R2:W5:Y:S01]  /*8f10*/  LDL.LU R75, [R1+0x28] ;  /* 0x00002800014b7983 */ /* 0x0005620000300800 */
[----:B------:R-:W-:-:S02]  /*8f20*/  MOV R6, R29 ;  /* 0x0000001d00067202 */ /* 0x000fc40000000f00 */
        /* <DEDUP_REMOVED lines=10> */
[----:B------:R2:W5:Y:S01]  /*8fd0*/  LDL.LU R83, [R1] ;  /* 0x0000000001537983 */ /* 0x0005620000300800 */
[----:B------:R-:W-:Y:S02]  /*8fe0*/  MOV R30, R25 ;  /* 0x00000019001e7202 */ /* 0x000fe40000000f00 */
[----:B------:R-:W-:Y:S01]  /*8ff0*/  MOV R31, R24 ;  /* 0x00000018001f7202 */ /* 0x000fe20000000f00 */
[----:B------:R2:W5:Y:S01]  /*9000*/  LDL.LU R87, [R1+0x40] ;  /* 0x0000400001577983 */ /* 0x0005620000300800 */
[----:B------:R-:W-:Y:S02]  /*9010*/  MOV R8, R35 ;  /* 0x0000002300087202 */ /* 0x000fe40000000f00 */
[----:B------:R-:W-:Y:S01]  /*9020*/  MOV R9, R34 ;  /* 0x0000002200097202 */ /* 0x000fe20000000f00 */
[----:B01----:R2:W5:Y:S01]  /*9030*/  LDL.LU R92, [R1+0x4] ;  /* 0x00000400015c7983 */ /* 0x0035620000300800 */
        /* <DEDUP_REMOVED lines=71> */
[----:B-----5:R-:W-:Y:S02]  /*94b0*/  MOV R112, R15 ;  /* 0x0000000f00707202 */ /* 0x020fe40000000f00 */
[----:B------:R-:W-:Y:S02]  /*94c0*/  MOV R108, R215 ;  /* 0x000000d7006c7202 */ /* 0x000fe40000000f00 */
[----:B------:R-:W-:Y:S02]  /*94d0*/  MOV R113, R14 ;  /* 0x0000000e00717202 */ /* 0x000fe40000000f00 */
[----:B------:R-:W-:Y:S02]  /*94e0*/  MOV R109, R216 ;  /* 0x000000d8006d7202 */ /* 0x000fe40000000f00 */
[----:B------:R-:W-:-:S02]  /*94f0*/  MOV R114, R13 ;  /* 0x0000000d00727202 */ /* 0x000fc40000000f00 */
[----:B------:R-:W-:Y:S02]  /*9500*/  MOV R110, R225 ;  /* 0x000000e1006e7202 */ /* 0x000fe40000000f00 */
[----:B------:R-:W-:Y:S02]  /*9510*/  MOV R115, R12 ;  /* 0x0000000c00737202 */ /* 0x000fe40000000f00 */
[----:B--2---:R-:W-:-:S07]  /*9520*/  MOV R111, R226 ;  /* 0x000000e2006f7202 */ /* 0x004fce0000000f00 */
.L_x_3081:
        /* <DEDUP_REMOVED lines=42> */
.L_x_3148:
        /* <DEDUP_REMOVED lines=11> */
.L_x_7261:


//--------------------- .text._ZN10layer_norm31ln_parallel_residual_bwd_kernelINS_13Kernel_traitsIf13__nv_bfloat16fS2_fjLj7168ELj1ELj1ELj8ELj8ENS_18Kernel_traits_baseILj7168EfS2_fS2_fjLj256EEEEELb0ELb1ELb0EEEvNS_9BwdParamsE --------------------------
	.section	.text._ZN10layer_norm31ln_parallel_residual_bwd_kernelINS_13Kernel_traitsIf13__nv_bfloat16fS2_fjLj7168ELj1ELj1ELj8ELj8ENS_18Kernel_traits_baseILj7168EfS2_fS2_fjLj256EEEEELb0ELb1ELb0EEEvNS_9BwdParamsE,"ax",@progbits
	.align	128
        .global         _ZN10layer_norm31ln_parallel_residual_bwd_kernelINS_13Kernel_traitsIf13__nv_bfloat16fS2_fjLj7168ELj1ELj1ELj8ELj8ENS_18Kernel_traits_baseILj7168EfS2_fS2_fjLj256EEEEELb0ELb1ELb0EEEvNS_9BwdParamsE
        .type           _ZN10layer_norm31ln_parallel_residual_bwd_kernelINS_13Kernel_traitsIf13__nv_bfloat16fS2_fjLj7168ELj1ELj1ELj8ELj8ENS_18Kernel_traits_baseILj7168EfS2_fS2_fjLj256EEEEELb0ELb1ELb0EEEvNS_9BwdParamsE,@function
        .size           _ZN10layer_norm31ln_parallel_residual_bwd_kernelINS_13Kernel_traitsIf13__nv_bfloat16fS2_fjLj7168ELj1ELj1ELj8ELj8ENS_18Kernel_traits_baseILj7168EfS2_fS2_fjLj256EEEEELb0ELb1ELb0EEEvNS_9BwdParamsE,(.L_x_7262 - _ZN10layer_norm31ln_parallel_residual_bwd_kernelINS_13Kernel_traitsIf13__nv_bfloat16fS2_fjLj7168ELj1ELj1ELj8ELj8ENS_18Kernel_traits_baseILj7168EfS2_fS2_fjLj256EEEEELb0ELb1ELb0EEEvNS_9BwdParamsE)
        .other          _ZN10layer_norm31ln_parallel_residual_bwd_kernelINS_13Kernel_traitsIf13__nv_bfloat16fS2_fjLj7168ELj1ELj1ELj8ELj8ENS_18Kernel_traits_baseILj7168EfS2_fS2_fjLj256EEEEELb0ELb1ELb0EEEvNS_9BwdParamsE,@"STO_CUDA_ENTRY STV_DEFAULT"
_ZN10layer_norm31ln_parallel_residual_bwd_kernelINS_13Kernel_traitsIf13__nv_bfloat16fS2_fjLj7168ELj1ELj1ELj8ELj8ENS_18Kernel_traits_baseILj7168EfS2_fS2_fjLj256EEEEELb0ELb1ELb0EEEvNS_9BwdParamsE:
.text._ZN10layer_norm31ln_parallel_residual_bwd_kernelINS_13Kernel_traitsIf13__nv_bfloat16fS2_fjLj7168ELj1ELj1ELj8ELj8ENS_18Kernel_traits_baseILj7168EfS2_fS2_fjLj256EEEEELb0ELb1ELb0EEEvNS_9BwdParamsE:
        /* <DEDUP_REMOVED lines=31> */
[----:B------:R-:W0:Y:S01]  /*01f0*/  @P4 LDC.64 R18, c[0x0][0x3d0] ;  /* 0x0000f400ff124b82 */ /* 0x000e220000000a00 */
[C---:B----4-:R-:W-:Y:S01]  /*0200*/  @P1 IMAD.WIDE.U32 R12, R3.reuse, 0x10, R12 ;  /* 0x00000010030c1825 */ /* 0x050fe200078e000c */
[----:B------:R-:W-:-:S04]  /*0210*/  @P1 IADD3 R3, PT, PT, R3, 0x100, RZ ;  /* 0x0000010003031810 */ /* 0x000fc80007ffe0ff */
[----:B------:R1:W5:Y:S01]  /*0220*/  @P1 LDG.E.128 R116, desc[UR12][R12.64] ;  /* 0x0000000c0c741981 */ /* 0x000362000c1e1d00 */
[C---:B---3--:R-:W-:Y:S01]  /*0230*/  @P2 IMAD.WIDE.U32 R14, R3.reuse, 0x10, R14 ;  /* 0x00000010030e2825 */ /* 0x048fe200078e000e */
[----:B------:R-:W-:Y:S01]  /*0240*/  @P2 IADD3 R3, PT, PT, R3, 0x100, RZ ;  /* 0x0000010003032810 */ /* 0x000fe20007ffe0ff */
[----:B------:R-:W3:Y:S03]  /*0250*/  @P5 LDC.64 R8, c[0x0][0x3d0] ;  /* 0x0000f400ff085b82 */ /* 0x000ee60000000a00 */
[----:B------:R1:W5:Y:S01]  /*0260*/  @P2 LDG.E.128 R112, desc[UR12][R14.64] ;  /* 0x0000000c0e702981 */ /* 0x000362000c1e1d00 */
[C---:B--2---:R-:W-:Y:S01]  /*0270*/  @P3 IMAD.WIDE.U32 R16, R3.reuse, 0x10, R16 ;  /* 0x0000001003103825 */ /* 0x044fe200078e0010 */
[----:B------:R-:W-:-:S04]  /*0280*/  @P3 IADD3 R3, PT, PT, R3, 0x100, RZ ;  /* 0x0000010003033810 */ /* 0x000fc80007ffe0ff */
[----:B------:R1:W5:Y:S01]  /*0290*/  @P3 LDG.E.128 R108, desc[UR12][R16.64] ;  /* 0x0000000c106c3981 */ /* 0x000362000c1e1d00 */
[C---:B0-----:R-:W-:Y:S01]  /*02a0*/  @P4 IMAD.WIDE.U32 R18, R3.reuse, 0x10, R18 ;  /* 0x0000001003124825 */ /* 0x041fe200078e0012 */
[----:B------:R-:W0:Y:S01]  /*02b0*/  S2UR UR4, SR_CTAID.X ;  /* 0x00000000000479c3 */ /* 0x000e220000002500 */
[----:B------:R-:W-:-:S03]  /*02c0*/  @P4 IADD3 R3, PT, PT, R3, 0x100, RZ ;  /* 0x0000010003034810 */ /* 0x000fc60007ffe0ff */
[----:B------:R1:W5:Y:S02]  /*02d0*/  @P4 LDG.E.128 R104, desc[UR12][R18.64] ;  /* 0x0000000c12684981 */ /* 0x000364000c1e1d00 */
[----:B---3--:R-:W-:-:S05]  /*02e0*/  @P5 IMAD.WIDE.U32 R8, R3, 0x10, R8 ;  /* 0x0000001003085825 */ /* 0x008fca00078e0008 */
[----:B------:R1:W5:Y:S01]  /*02f0*/  @P5 LDG.E.128 R100, desc[UR12][R8.64] ;  /* 0x0000000c08645981 */ /* 0x000362000c1e1d00 */
        /* <DEDUP_REMOVED lines=68> */
.L_x_3242:
[----:B0123--:R-:W4:Y:S01]  /*0740*/  LDC.64 R148, c[0x0][0x3c0] ;  /* 0x0000f000ff947b82 */ /* 0x00ff220000000a00 */
[----:B------:R-:W-:Y:S02]  /*0750*/  ISETP.NE.AND P5, PT, R155, RZ, PT ;  /* 0x000000ff9b00720c */ /* 0x000fe40003fa5270 */
[----:B------:R-:W-:-:S05]  /*0760*/  ISETP.NE.AND P6, PT, R154, RZ, PT ;  /* 0x000000ff9a00720c */ /* 0x000fca0003fc5270 */
[----:B------:R-:W0:Y:S08]  /*0770*/  LDC R0, c[0x0][0x388] ;  /* 0x0000e200ff007b82 */ /* 0x000e300000000800 */
[----:B-----5:R-:W1:Y:S01]  /*0780*/  LDC.64 R6, c[0x0][0x3c8] ;  /* 0x0000f200ff067b82 */ /* 0x020e620000000a00 */
[----:B----4-:R-:W-:-:S06]  /*0790*/  IMAD.WIDE R148, R5, 0x4, R148 ;  /* 0x0000000405947825 */ /* 0x010fcc00078e0294 */
[----:B------:R-:W4:Y:S01]  /*07a0*/  LDG.E R148, desc[UR12][R148.64] ;  /* 0x0000000c94947981 */ /* 0x000f22000c1e1900 */
[C---:B------:R-:W-:Y:S01]  /*07b0*/  ISETP.GE.U32.AND P0, PT, R2.reuse, 0x200, PT ;  /* 0x000002000200780c */ /* 0x040fe20003f06070 */
[C---:B0-----:R-:W-:Y:S01]  /*07c0*/  IMAD R4, R5.reuse, R0, RZ ;  /* 0x0000000005047224 */ /* 0x041fe200078e02ff */
[C---:B------:R-:W-:Y:S02]  /*07d0*/  ISETP.GE.U32.AND P1, PT, R2.reuse, 0x300, PT ;  /* 0x000003000200780c */ /* 0x040fe40003f26070 */
[C---:B------:R-:W-:Y:S02]  /*07e0*/  ISETP.GE.U32.AND P2, PT, R2.reuse, 0x400, PT ;  /* 0x000004000200780c */ /* 0x040fe40003f46070 */
[----:B------:R-:W-:Y:S02]  /*07f0*/  SHF.R.S32.HI R151, RZ, 0x1f, R4 ;  /* 0x0000001fff977819 */ /* 0x000fe40000011404 */
[C---:B------:R-:W-:Y:S01]  /*0800*/  ISETP.GE.U32.AND P3, PT, R2.reuse, 0x500, PT ;  /* 0x000005000200780c */ /* 0x040fe20003f66070 */
[----:B-1----:R-:W-:Y:S01]  /*0810*/  IMAD.WIDE R6, R5, 0x4, R6 ;  /* 0x0000000405067825 */ /* 0x002fe200078e0206 */
[----:B------:R-:W-:Y:S01]  /*0820*/  LEA.HI R4, R151, R4, RZ, 0x2 ;  /* 0x0000000497047211 */ /* 0x000fe200078f10ff */
[----:B------:R-:W-:Y:S02]  /*0830*/  BSSY.RECONVERGENT B0, `(.L_x_3150) ;  /* 0x000003b000007945 */ /* 0x000fe40003800200 */
[----:B------:R-:W-:Y:S01]  /*0840*/  HFMA2 R153, -RZ, RZ, 0, 0 ;  /* 0x00000000ff997431 */ /* 0x000fe200000001ff */
[----:B------:R-:W-:-:S02]  /*0850*/  ISETP.GE.U32.AND P4, PT, R2, 0x600, PT ;  /* 0x000006000200780c */ /* 0x000fc40003f86070 */
[----:B------:R-:W-:Y:S01]  /*0860*/  LEA.HI.SX32 R4, R4, R199, 0x1e ;  /* 0x000000c704047211 */ /* 0x000fe200078ff2ff */
[----:B-----5:R0:W5:Y:S01]  /*0870*/  LDG.E R7, desc[UR12][R6.64] ;  /* 0x0000000c06077981 */ /* 0x020162000c1e1900 */
[----:B------:R-:W-:Y:S02]  /*0880*/  MOV R154, RZ ;  /* 0x000000ff009a7202 */ /* 0x000fe40000000f00 */
[----:B------:R-:W-:Y:S02]  /*0890*/  MOV R155, R4 ;  /* 0x00000004009b7202 */ /* 0x000fe40000000f00 */
[----:B----4-:R-:W-:Y:S02]  /*08a0*/  FSEL R152, R148, RZ, !P6 ;  /* 0x000000ff94987208 */ /* 0x010fe40007000000 */
[----:B------:R-:W-:-:S04]  /*08b0*/  ISETP.GE.U32.AND P6, PT, R2, 0x700, PT ;  /* 0x000007000200780c */ /* 0x000fc80003fc6070 */
[----:B0-----:R-:W-:Y:S01]  /*08c0*/  P2R R6, PR, RZ, 0x40 ;  /* 0x00000040ff067803 */ /* 0x001fe20000000000 */
[----:B------:R-:W-:Y:S08]  /*08d0*/  @!P5 BRA `(.L_x_3151) ;  /* 0x0000000000c0d947 */ /* 0x000ff00003800000 */
[----:B------:R-:W0:Y:S01]  /*08e0*/  LDC.64 R16, c[0x0][0x428] ;  /* 0x00010a00ff107b82 */ /* 0x000e220000000a00 */
[----:B--2---:R-:W-:-:S07]  /*08f0*/  ISETP.NE.U32.AND P5, PT, RZ, UR14, PT ;  /* 0x0000000eff007c0c */ /* 0x004fce000bfa5070 */
[----:B------:R-:W1:Y:S01]  /*0900*/  LDC.64 R12, c[0x0][0x3a8] ;  /* 0x0000ea00ff0c7b82 */ /* 0x000e620000000a00 */
[----:B0-----:R-:W-:-:S06]  /*0910*/  IMAD.WIDE.U32 R16, R4, 0x8, R16 ;  /* 0x0000000804107825 */ /* 0x001fcc00078e0010 */
[----:B------:R-:W2:Y:S01]  /*0920*/  LDG.E.64 R16, desc[UR12][R16.64] ;  /* 0x0000000c10107981 */ /* 0x000ea2000c1e1b00 */
[----:B-1----:R-:W-:-:S06]  /*0930*/  IMAD.WIDE.U32 R12, R4, 0x10, R12 ;  /* 0x00000010040c7825 */ /* 0x002fcc00078e000c */
[----:B------:R-:W4:Y:S01]  /*0940*/  LDG.E.128 R12, desc[UR12][R12.64] ;  /* 0x0000000c0c0c7981 */ /* 0x000f22000c1e1d00 */
[----:B------:R-:W-:-:S13]  /*0950*/  ISETP.NE.AND.EX P5, PT, RZ, UR15, PT, P5 ;  /* 0x0000000fff007c0c */ /* 0x000fda000bfa5350 */
[----:B------:R-:W0:Y:S01]  /*0960*/  @P5 LDC.64 R148, c[0x0][0x438] ;  /* 0x00010e00ff945b82 */ /* 0x000e220000000a00 */
[C---:B------:R-:W-:Y:S01]  /*0970*/  IADD3 R155, PT, PT, R4.reuse, 0x100, RZ ;  /* 0x00000100049b7810 */ /* 0x040fe20007ffe0ff */
[----:B0-----:R-:W-:-:S05]  /*0980*/  @P5 IMAD.WIDE.U32 R148, R4, 0x10, R148 ;  /* 0x0000001004945825 */ /* 0x001fca00078e0094 */
[----:B------:R0:W5:Y:S01]  /*0990*/  @P5 LDG.E.128 R40, desc[UR12][R148.64] ;  /* 0x0000000c94285981 */ /* 0x000162000c1e1d00 */
[----:B--2---:R-:W-:Y:S02]  /*09a0*/  MOV R3, R16 ;  /* 0x0000001000037202 */ /* 0x004fe40000000f00 */
[----:B------:R-:W-:Y:S01]  /*09b0*/  SHF.R.U64 R150, R16, 0x10, R17 ;  /* 0x0000001010967819 */ /* 0x000fe20000001211 */
[C---:B----4-:R-:W-:Y:S01]  /*09c0*/  FADD.FTZ R154, -R152.reuse, R15 ;  /* 0x0000000f989a7221 */ /* 0x050fe20000010100 */
[C---:B------:R-:W-:Y:S01]  /*09d0*/  FADD.FTZ R18, -R152.reuse, R12 ;  /* 0x0000000c98127221 */ /* 0x040fe20000010100 */
[----:B------:R-:W-:Y:S01]  /*09e0*/  FADD.FTZ R16, -R152, R13 ;  /* 0x0000000d98107221 */ /* 0x000fe20000010100 */
[----:B------:R-:W-:Y:S02]  /*09f0*/  SHF.L.U32 R15, R3, 0x10, RZ ;  /* 0x00000010030f7819 */ /* 0x000fe400000006ff */
[----:B------:R-:W-:Y:S01]  /*0a00*/  SHF.L.U32 R150, R150, 0x10, RZ ;  /* 0x0000001096967819 */ /* 0x000fe200000006ff */
[C---:B-----5:R-:W-:Y:S01]  /*0a10*/  FMUL.FTZ R3, R7.reuse, R18 ;  /* 0x0000001207037220 */ /* 0x060fe20000410000 */
[----:B------:R-:W-:Y:S01]  /*0a20*/  FMUL.FTZ R12, R7, R16 ;  /* 0x00000010070c7220 */ /* 0x000fe20000410000 */
[----:B------:R-:W-:Y:S01]  /*0a30*/  MOV R151, R17 ;  /* 0x0000001100977202 */ /* 0x000fe20000000f00 */
[-C--:B------:R-:W-:Y:S01]  /*0a40*/  FMUL.FTZ R16, R124, R15.reuse ;  /* 0x0000000f7c107220 */ /* 0x080fe20000410000 */
[----:B------:R-:W-:Y:S01]  /*0a50*/  FADD.FTZ R68, R68, R15 ;  /* 0x0000000f44447221 */ /* 0x000fe20000010000 */
[----:B------:R-:W-:Y:S01]  /*0a60*/  FFMA.FTZ R96, R3, R15, R96 ;  /* 0x0000000f03607223 */ /* 0x000fe20000010060 */
[----:B------:R-:W-:Y:S01]  /*0a70*/  SHF.R.U32.HI R156, RZ, 0x10, R17 ;  /* 0x00000010ff9c7819 */ /* 0x000fe20000011611 */
[----:B------:R-:W-:Y:S01]  /*0a80*/  FMUL.FTZ R15, R125, R150 ;  /* 0x000000967d0f7220 */ /* 0x000fe20000410000 */
[----:B------:R-:W-:Y:S01]  /*0a90*/  SHF.L.U32 R151, R151, 0x10, RZ ;  /* 0x0000001097977819 */ /* 0x000fe200000006ff */
[----:B0-----:R-:W-:Y:S01]  /*0aa0*/  FADD.FTZ R148, RZ, R16 ;  /* 0x00000010ff947221 */ /* 0x001fe20000010000 */
[----:B------:R-:W-:Y:S01]  /*0ab0*/  FADD.FTZ R14, -R152, R14 ;  /* 0x0000000e980e7221 */ /* 0x000fe20000010100 */
[----:B------:R-:W-:Y:S01]  /*0ac0*/  FFMA.FTZ R17, R3, R16, RZ ;  /* 0x0000001003117223 */ /* 0x000fe200000100ff */
[----:B------:R-:W-:Y:S01]  /*0ad0*/  SHF.L.U32 R156, R156, 0x10, RZ ;  /* 0x000000109c9c7819 */ /* 0x000fe200000006ff */
[----:B------:R-:W-:Y:S01]  /*0ae0*/  FADD.FTZ R149, R148, R15 ;  /* 0x0000000f94957221 */ /* 0x000fe20000010000 */
[----:B------:R-:W-:Y:S01]  /*0af0*/  FMUL.FTZ R13, R7, R14 ;  /* 0x0000000e070d7220 */ /* 0x000fe20000410000 */
[----:B------:R-:W-:Y:S01]  /*0b00*/  FMUL.FTZ R18, R126, R151 ;  /* 0x000000977e127220 */ /* 0x000fe20000410000 */
        /* <DEDUP_REMOVED lines=13> */
.L_x_3151:
[----:B--23--:R-:W-:Y:S05]  /*0be0*/  BSYNC.RECONVERGENT B0 ;  /* 0x0000000000007941 */ /* 0x00cfea0003800200 */
.L_x_3150:
        /* <DEDUP_REMOVED lines=10> */
[----:B------:R-:W0:Y:S02]  /*0c90*/  @P5 LDC.64 R148, c[0x0][0x438] ;  /* 0x00010e00ff945b82 */ /* 0x000e240000000a00 */
[----:B0-----:R-:W-:-:S05]  /*0ca0*/  @P5 IMAD.WIDE.U32 R148, R155, 0x10, R148 ;  /* 0x000000109b945825 */ /* 0x001fca00078e0094 */
[----:B------:R0:W5:Y:S01]  /*0cb0*/  @P5 LDG.E.128 R36, desc[UR12][R148.64] ;  /* 0x0000000c94245981 */ /* 0x000162000c1e1d00 */
[----:B------:R-:W-:Y:S02]  /*0cc0*/  IADD3 R155, PT, PT, R155, 0x100, RZ ;  /* 0x000001009b9b7810 */ /* 0x000fe40007ffe0ff */
[----:B--2---:R-:W-:Y:S02]  /*0cd0*/  MOV R19, R24 ;  /* 0x0000001800137202 */ /* 0x004fe40000000f00 */
[----:B------:R-:W-:Y:S01]  /*0ce0*/  SHF.R.U64 R150, R24, 0x10, R25 ;  /* 0x0000001018967819 */ /* 0x000fe20000001219 */
[C---:B---3--:R-:W-:Y:S01]  /*0cf0*/  FADD.FTZ R156, -R152.reuse, R23 ;  /* 0x00000017989c7221 */ /* 0x048fe20000010100 */
        /* <DEDUP_REMOVED lines=13> */
[----:B0-----:R-:W-:Y:S01]  /*0dd0*/  FADD.FTZ R148, R153, R24 ;  /* 0x0000001899947221 */ /* 0x001fe20000010000 */
[----:B------:R-:W-:Y:S01]  /*0de0*/  FADD.FTZ R22, -R152, R22 ;  /* 0x0000001698167221 */ /* 0x000fe20000010100 */
[----:B------:R-:W-:Y:S01]  /*0df0*/  FFMA.FTZ R25, R19, R24, R154 ;  /* 0x0000001813197223 */ /* 0x000fe2000001009a */
        /* <DEDUP_REMOVED lines=17> */
.L_x_3153:
[----:B------:R-:W-:Y:S05]  /*0f10*/  BSYNC.RECONVERGENT B0 ;  /* 0x0000000000007941 */ /* 0x000fea0003800200 */
.L_x_3152:
        /* <DEDUP_REMOVED lines=18> */
[C---:B------:R-:W-:Y:S01]  /*1040*/  FADD.FTZ R30, -R152.reuse, R31 ;  /* 0x0000001f981e7221 */ /* 0x040fe20000010100 */
[----:B------:R-:W-:Y:S01]  /*1050*/  FADD.FTZ R160, -R152, R29 ;  /* 0x0000001d98a07221 */ /* 0x000fe20000010100 */
[----:B------:R-:W-:Y:S01]  /*1060*/  SHF.L.U32 R31, R27, 0x10, RZ ;  /* 0x000000101b1f7819 */ /* 0x000fe200000006ff */
[C---:B-----5:R-:W-:Y:S01]  /*1070*/  FMUL.FTZ R27, R7.reuse, R28 ;  /* 0x0000001c071b7220 */ /* 0x060fe20000410000 */
[----:B------:R-:W-:Y:S01]  /*1080*/  MOV R156, R149 ;  /* 0x00000095009c7202 */ /* 0x000fe20000000f00 */
[----:B------:R-:W-:Y:S01]  /*1090*/  FMUL.FTZ R28, R7, R160 ;  /* 0x000000a0071c7220 */ /* 0x000fe20000410000 */
[----:B------:R-:W-:Y:S01]  /*10a0*/  SHF.L.U32 R148, R158, 0x10, RZ ;  /* 0x000000109e947819 */ /* 0x000fe200000006ff */
[-C--:B------:R-:W-:Y:S01]  /*10b0*/  FMUL.FTZ R164, R116, R31.reuse ;  /* 0x0000001f74a47220 */ /* 0x080fe20000410000 */
[----:B0-----:R-:W-:Y:S01]  /*10c0*/  SHF.L.U32 R151, R156, 0x10, RZ ;  /* 0x000000109c977819 */ /* 0x001fe200000006ff */
[----:B------:R-:W-:Y:S01]  /*10d0*/  FADD.FTZ R60, R60, R31 ;  /* 0x0000001f3c3c7221 */ /* 0x000fe20000010000 */
[----:B------:R-:W-:Y:S01]  /*10e0*/  FFMA.FTZ R88, R27, R31, R88 ;  /* 0x0000001f1b587223 */ /* 0x000fe20000010058 */
[----:B------:R-:W-:Y:S01]  /*10f0*/  FMUL.FTZ R29, R7, R162 ;  /* 0x000000a2071d7220 */ /* 0x000fe20000410000 */
[----:B------:R-:W-:Y:S01]  /*1100*/  FADD.FTZ R61, R61, R148 ;  /* 0x000000943d3d7221 */ /* 0x000fe20000010000 */
[-C--:B------:R-:W-:Y:S01]  /*1110*/  FFMA.FTZ R89, R28, R148.reuse, R89 ;  /* 0x000000941c597223 */ /* 0x080fe20000010059 */
[----:B------:R-:W-:Y:S01]  /*1120*/  FMUL.FTZ R31, R117, R148 ;  /* 0x00000094751f7220 */ /* 0x000fe20000410000 */
[----:B------:R-:W-:Y:S01]  /*1130*/  SHF.R.U32.HI R157, RZ, 0x10, R149 ;  /* 0x00000010ff9d7819 */ /* 0x000fe20000011695 */
[----:B------:R-:W-:Y:S01]  /*1140*/  FADD.FTZ R148, R153, R164 ;  /* 0x000000a499947221 */ /* 0x000fe20000010000 */
[----:B------:R-:W-:Y:S01]  /*1150*/  FFMA.FTZ R149, R27, R164, R154 ;  /* 0x000000a41b957223 */ /* 0x000fe2000001009a */
[----:B------:R-:W-:Y:S01]  /*1160*/  FADD.FTZ R62, R62, R151 ;  /* 0x000000973e3e7221 */ /* 0x000fe20000010000 */
[-C--:B------:R-:W-:Y:S01]  /*1170*/  FFMA.FTZ R90, R29, R151.reuse, R90 ;  /* 0x000000971d5a7223 */ /* 0x080fe2000001005a */
[----:B------:R-:W-:Y:S01]  /*1180*/  FMUL.FTZ R166, R118, R151 ;  /* 0x0000009776a67220 */ /* 0x000fe20000410000 */
        /* <DEDUP_REMOVED lines=11> */
.L_x_3155:
[----:B------:R-:W-:Y:S05]  /*1240*/  BSYNC.RECONVERGENT B0 ;  /* 0x0000000000007941 */ /* 0x000fea0003800200 */
.L_x_3154:
[----:B------:R-:W-:Y:S04]  /*1250*/  BSSY.RECONVERGENT B0, `(.L_x_3156) ;  /* 0x0000032000007945 */ /* 0x000fe80003800200 */
[----:B------:R-:W-:Y:S05]  /*1260*/  @!P2 BRA `(.L_x_3157) ;  /* 0x0000000000c0a947 */ /* 0x000fea0003800000 */
[----:B------:R-:W0:Y:S01]  /*1270*/  LDC.64 R148, c[0x0][0x428] ;  /* 0x00010a00ff947b82 */ /* 0x000e220000000a00 */
[----:B------:R-:W-:-:S07]  /*1280*/  ISETP.NE.U32.AND P5, PT, RZ, UR14, PT ;  /* 0x0000000eff007c0c */ /* 0x000fce000bfa5070 */
[----:B------:R-:W1:Y:S01]  /*1290*/  LDC.64 R150, c[0x0][0x3a8] ;  /* 0x0000ea00ff967b82 */ /* 0x000e620000000a00 */
[----:B------:R-:W-:-:S13]  /*12a0*/  ISETP.NE.AND.EX P5, PT, RZ, UR15, PT, P5 ;  /* 0x0000000fff007c0c */ /* 0x000fda000bfa5350 */
[----:B------:R-:W2:Y:S01]  /*12b0*/  @P5 LDC.64 R158, c[0x0][0x438] ;  /* 0x00010e00ff9e5b82 */ /* 0x000ea20000000a00 */
[----:B0-----:R-:W-:-:S06]  /*12c0*/  IMAD.WIDE.U32 R156, R155, 0x8, R148 ;  /* 0x000000089b9c7825 */ /* 0x001fcc00078e0094 */
[----:B------:R-:W3:Y:S01]  /*12d0*/  LDG.E.64 R156, desc[UR12][R156.64] ;  /* 0x0000000c9c9c7981 */ /* 0x000ee2000c1e1b00 */
[----:B-1----:R-:W-:-:S06]  /*12e0*/  IMAD.WIDE.U32 R150, R155, 0x10, R150 ;  /* 0x000000109b967825 */ /* 0x002fcc00078e0096 */
[----:B------:R-:W4:Y:S01]  /*12f0*/  LDG.E.128 R148, desc[UR12][R150.64] ;  /* 0x0000000c96947981 */ /* 0x000f22000c1e1d00 */
[----:B--2---:R-:W-:-:S05]  /*1300*/  @P5 IMAD.WIDE.U32 R158, R155, 0x10, R158 ;  /* 0x000000109b9e5825 */ /* 0x004fca00078e009e */
[----:B------:R0:W5:Y:S01]  /*1310*/  @P5 LDG.E.128 R128, desc[UR12][R158.64] ;  /* 0x0000000c9e805981 */ /* 0x000162000c1e1d00 */
[----:B------:R-:W-:Y:S02]  /*1320*/  IADD3 R155, PT, PT, R155, 0x100, RZ ;  /* 0x000001009b9b7810 */ /* 0x000fe40007ffe0ff */
[----:B---3--:R-:W-:Y:S02]  /*1330*/  MOV R160, R156 ;  /* 0x0000009c00a07202 */ /* 0x008fe40000000f00 */
[----:B------:R-:W-:Y:S01]  /*1340*/  SHF.R.U64 R163, R156, 0x10, R157 ;  /* 0x000000109ca37819 */ /* 0x000fe2000000129d */
[C---:B----4-:R-:W-:Y:S01]  /*1350*/  FADD.FTZ R168, -R152.reuse, R148 ;  /* 0x0000009498a87221 */ /* 0x050fe20000010100 */
[C---:B------:R-:W-:Y:S01]  /*1360*/  FADD.FTZ R170, -R152.reuse, R149 ;  /* 0x0000009598aa7221 */ /* 0x040fe20000010100 */
[----:B------:R-:W-:Y:S01]  /*1370*/  FADD.FTZ R172, -R152, R150 ;  /* 0x0000009698ac7221 */ /* 0x000fe20000010100 */
[----:B------:R-:W-:Y:S01]  /*1380*/  SHF.L.U32 R149, R160, 0x10, RZ ;  /* 0x00000010a0957819 */ /* 0x000fe200000006ff */
[----:B-----5:R-:W-:Y:S01]  /*1390*/  FMUL.FTZ R167, R7, R168 ;  /* 0x000000a807a77220 */ /* 0x020fe20000410000 */
[----:B------:R-:W-:Y:S01]  /*13a0*/  SHF.L.U32 R148, R163, 0x10, RZ ;  /* 0x00000010a3947819 */ /* 0x000fe200000006ff */
[C---:B------:R-:W-:Y:S01]  /*13b0*/  FMUL.FTZ R168, R7.reuse, R170 ;  /* 0x000000aa07a87220 */ /* 0x040fe20000410000 */
[----:B------:R-:W-:Y:S01]  /*13c0*/  FMUL.FTZ R169, R7, R172 ;  /* 0x000000ac07a97220 */ /* 0x000fe20000410000 */
[----:B------:R-:W-:Y:S01]  /*13d0*/  MOV R161, R157 ;  /* 0x0000009d00a17202 */ /* 0x000fe20000000f00 */
[-C--:B------:R-:W-:Y:S01]  /*13e0*/  FMUL.FTZ R172, R112, R149.reuse ;  /* 0x0000009570ac7220 */ /* 0x080fe20000410000 */
[----:B------:R-:W-:Y:S01]  /*13f0*/  FADD.FTZ R57, R57, R148 ;  /* 0x0000009439397221 */ /* 0x000fe20000010000 */
[-C--:B------:R-:W-:Y:S01]  /*1400*/  FFMA.FTZ R85, R168, R148.reuse, R85 ;  /* 0x00000094a8557223 */ /* 0x080fe20000010055 */
[----:B------:R-:W-:Y:S01]  /*1410*/  FMUL.FTZ R171, R113, R148 ;  /* 0x0000009471ab7220 */ /* 0x000fe20000410000 */
[----:B------:R-:W-:Y:S01]  /*1420*/  SHF.R.U32.HI R162, RZ, 0x10, R157 ;  /* 0x00000010ffa27819 */ /* 0x000fe2000001169d */
[----:B------:R-:W-:Y:S01]  /*1430*/  FADD.FTZ R56, R56, R149 ;  /* 0x0000009538387221 */ /* 0x000fe20000010000 */
[----:B------:R-:W-:Y:S01]  /*1440*/  SHF.L.U32 R161, R161, 0x10, RZ ;  /* 0x00000010a1a17819 */ /* 0x000fe200000006ff */
[----:B------:R-:W-:Y:S01]  /*1450*/  FFMA.FTZ R84, R167, R149, R84 ;  /* 0x00000095a7547223 */ /* 0x000fe20000010054 */
[----:B------:R-:W-:Y:S01]  /*1460*/  FADD.FTZ R148, R153, R172 ;  /* 0x000000ac99947221 */ /* 0x000fe20000010000 */
[----:B------:R-:W-:Y:S01]  /*1470*/  FFMA.FTZ R149, R167, R172, R154 ;  /* 0x000000aca7957223 */ /* 0x000fe2000001009a */
[----:B------:R-:W-:Y:S01]  /*1480*/  FADD.FTZ R150, -R152, R151 ;  /* 0x0000009798967221 */ /* 0x000fe20000010100 */
[----:B------:R-:W-:Y:S01]  /*1490*/  SHF.L.U32 R156, R162, 0x10, RZ ;  /* 0x00000010a29c7819 */ /* 0x000fe200000006ff */
[----:B------:R-:W-:Y:S01]  /*14a0*/  FADD.FTZ R151, R148, R171 ;  /* 0x000000ab94977221 */ /* 0x000fe20000010000 */
        /* <DEDUP_REMOVED lines=12> */
.L_x_3157:
[----:B------:R-:W-:Y:S05]  /*1570*/  BSYNC.RECONVERGENT B0 ;  /* 0x0000000000007941 */ /* 0x000fea0003800200 */
.L_x_3156:
        /* <DEDUP_REMOVED lines=50> */
.L_x_3159:
[----:B------:R-:W-:Y:S05]  /*18a0*/  BSYNC.RECONVERGENT B0 ;  /* 0x0000000000007941 */ /* 0x000fea0003800200 */
.L_x_3158:
        /* <DEDUP_REMOVED lines=50> */
.L_x_3161:
[----:B------:R-:W-:Y:S05]  /*1bd0*/  BSYNC.RECONVERGENT B0 ;  /* 0x0000000000007941 */ /* 0x000fea0003800200 */
.L_x_3160:
[----:B------:R-:W-:Y:S01]  /*1be0*/  ISETP.NE.AND P5, PT, R6, RZ, PT ;  /* 0x000000ff0600720c */ /* 0x000fe20003fa5270 */
[----:B------:R-:W-:-:S12]  /*1bf0*/  BSSY.RECONVERGENT B0, `(.L_x_3162) ;  /* 0x0000031000007945 */ /* 0x000fd80003800200 */
[----:B------:R-:W-:Y:S05]  /*1c00*/  @!P5 BRA `(.L_x_3163) ;  /* 0x0000000000bcd947 */ /* 0x000fea0003800000 */
[----:B------:R-:W0:Y:S01]  /*1c10*/  LDC.64 R156, c[0x0][0x428] ;  /* 0x00010a00ff9c7b82 */ /* 0x000e220000000a00 */
[----:B------:R-:W-:-:S04]  /*1c20*/  ISETP.NE.U32.AND P5, PT, RZ, UR14, PT ;  /* 0x0000000eff007c0c */ /* 0x000fc8000bfa5070 */
[----:B------:R-:W-:-:S03]  /*1c30*/  ISETP.NE.AND.EX P5, PT, RZ, UR15, PT, P5 ;  /* 0x0000000fff007c0c */ /* 0x000fc6000bfa5350 */
[----:B------:R-:W1:Y:S10]  /*1c40*/  LDC.64 R148, c[0x0][0x3a8] ;  /* 0x0000ea00ff947b82 */ /* 0x000e740000000a00 */
[----:B------:R-:W2:Y:S01]  /*1c50*/  @P5 LDC.64 R158, c[0x0][0x438] ;  /* 0x00010e00ff9e5b82 */ /* 0x000ea20000000a00 */
[----:B0-----:R-:W-:-:S06]  /*1c60*/  IMAD.WIDE.U32 R156, R155, 0x8, R156 ;  /* 0x000000089b9c7825 */ /* 0x001fcc00078e009c */
[----:B------:R-:W3:Y:S01]  /*1c70*/  LDG.E.64 R156, desc[UR12][R156.64] ;  /* 0x0000000c9c9c7981 */ /* 0x000ee2000c1e1b00 */
[----:B-1----:R-:W-:-:S06]  /*1c80*/  IMAD.WIDE.U32 R148, R155, 0x10, R148 ;  /* 0x000000109b947825 */ /* 0x002fcc00078e0094 */
[----:B------:R-:W4:Y:S01]  /*1c90*/  LDG.E.128 R148, desc[UR12][R148.64] ;  /* 0x0000000c94947981 */ /* 0x000f22000c1e1d00 */
[----:B--2---:R-:W-:-:S05]  /*1ca0*/  @P5 IMAD.WIDE.U32 R158, R155, 0x10, R158 ;  /* 0x000000109b9e5825 */ /* 0x004fca00078e009e */
[----:B------:R0:W5:Y:S01]  /*1cb0*/  @P5 LDG.E.128 R140, desc[UR12][R158.64] ;  /* 0x0000000c9e8c5981 */ /* 0x000162000c1e1d00 */
[----:B---3--:R-:W-:Y:S02]  /*1cc0*/  MOV R155, R156 ;  /* 0x0000009c009b7202 */ /* 0x008fe40000000f00 */
[----:B------:R-:W-:Y:S02]  /*1cd0*/  SHF.R.U64 R163, R156, 0x10, R157 ;  /* 0x000000109ca37819 */ /* 0x000fe4000000129d */
[----:B------:R-:W-:Y:S01]  /*1ce0*/  SHF.L.U32 R155, R155, 0x10, RZ ;  /* 0x000000109b9b7819 */ /* 0x000fe200000006ff */
[C---:B----4-:R-:W-:Y:S01]  /*1cf0*/  FADD.FTZ R192, -R152.reuse, R149 ;  /* 0x0000009598c07221 */ /* 0x050fe20000010100 */
[----:B------:R-:W-:Y:S01]  /*1d00*/  FADD.FTZ R160, -R152, R148 ;  /* 0x0000009498a07221 */ /* 0x000fe20000010100 */
[----:B------:R-:W-:Y:S02]  /*1d10*/  SHF.L.U32 R148, R163, 0x10, RZ ;  /* 0x00000010a3947819 */ /* 0x000fe400000006ff */
[----:B------:R-:W-:Y:S01]  /*1d20*/  FMUL.FTZ R194, R100, R155 ;  /* 0x0000009b64c27220 */ /* 0x000fe20000410000 */
[C---:B-----5:R-:W-:Y:S01]  /*1d30*/  FMUL.FTZ R192, R7.reuse, R192 ;  /* 0x000000c007c07220 */ /* 0x060fe20000410000 */
[----:B------:R-:W-:Y:S01]  /*1d40*/  MOV R161, R157 ;  /* 0x0000009d00a17202 */ /* 0x000fe20000000f00 */
[----:B------:R-:W-:Y:S01]  /*1d50*/  FMUL.FTZ R191, R7, R160 ;  /* 0x000000a007bf7220 */ /* 0x000fe20000410000 */
[----:B------:R-:W-:Y:S01]  /*1d60*/  FADD.FTZ R45, R45, R148 ;  /* 0x000000942d2d7221 */ /* 0x000fe20000010000 */
[-C--:B------:R-:W-:Y:S01]  /*1d70*/  FFMA.FTZ R73, R192, R148.reuse, R73 ;  /* 0x00000094c0497223 */ /* 0x080fe20000010049 */
[----:B------:R-:W-:Y:S01]  /*1d80*/  FMUL.FTZ R195, R101, R148 ;  /* 0x0000009465c37220 */ /* 0x000fe20000410000 */
[----:B------:R-:W-:Y:S01]  /*1d90*/  SHF.R.U32.HI R162, RZ, 0x10, R157 ;  /* 0x00000010ffa27819 */ /* 0x000fe2000001169d */
[----:B------:R-:W-:Y:S01]  /*1da0*/  FADD.FTZ R148, R153, R194 ;  /* 0x000000c299947221 */ /* 0x000fe20000010000 */
[----:B------:R-:W-:Y:S01]  /*1db0*/  SHF.L.U32 R161, R161, 0x10, RZ ;  /* 0x00000010a1a17819 */ /* 0x000fe200000006ff */
[C---:B------:R-:W-:Y:S01]  /*1dc0*/  FADD.FTZ R150, -R152.reuse, R150 ;  /* 0x0000009698967221 */ /* 0x040fe20000010100 */
[----:B------:R-:W-:Y:S01]  /*1dd0*/  FFMA.FTZ R149, R191, R194, R154 ;  /* 0x000000c2bf957223 */ /* 0x000fe2000001009a */
        /* <DEDUP_REMOVED lines=17> */
[----:B0-----:R-:W-:-:S07]  /*1ef0*/  FFMA.FTZ R154, R198, R197, R148 ;  /* 0x000000c5c69a7223 */ /* 0x001fce0000010094 */
.L_x_3163:
[----:B------:R-:W-:Y:S05]  /*1f00*/  BSYNC.RECONVERGENT B0 ;  /* 0x0000000000007941 */ /* 0x000fea0003800200 */
.L_x_3162:
        /* <DEDUP_REMOVED lines=32> */
.L_x_3165:
[----:B------:R-:W-:Y:S05]  /*2110*/  BSYNC.RECONVERGENT B0 ;  /* 0x0000000000007941 */ /* 0x000fea0003800200 */
.L_x_3164:
        /* <DEDUP_REMOVED lines=76> */
.L_x_3170:
        /* <DEDUP_REMOVED lines=23> */
.L_x_3169:
        /* <DEDUP_REMOVED lines=20> */
.L_x_3172:
        /* <DEDUP_REMOVED lines=21> */
.L_x_3168:
        /* <DEDUP_REMOVED lines=27> */
.L_x_3174:
        /* <DEDUP_REMOVED lines=23> */
.L_x_3173:
        /* <DEDUP_REMOVED lines=20> */
.L_x_3175:
        /* <DEDUP_REMOVED lines=20> */
.L_x_3171:
        /* <DEDUP_REMOVED lines=24> */
.L_x_3176:
[----:B------:R-:W-:-:S07]  /*3100*/  IADD3 R4, PT, PT, R4, 0x100, RZ ;  /* 0x0000010004047810 */ /* 0x000fce0007ffe0ff */
.L_x_3167:
[----:B------:R-:W-:Y:S05]  /*3110*/  BSYNC.RECONVERGENT B0 ;  /* 0x0000000000007941 */ /* 0x000fea0003800200 */
.L_x_3166:
        /* <DEDUP_REMOVED lines=20> */
[C---:B-1---5:R-:W-:Y:S01]  /*3260*/  FFMA.FTZ R146, R7.reuse, R11, R38 ;  /* 0x0000000b07927223 */ /* 0x062fe20000010026 */
        /* <DEDUP_REMOVED lines=12> */
.L_x_3181:
        /* <DEDUP_REMOVED lines=17> */
.L_x_3180:
        /* <DEDUP_REMOVED lines=19> */
[C---:B01----:R-:W-:Y:S02]  /*3570*/  PRMT R150, R8.reuse, 0x7632, R150 ;  /* 0x0000763208967816 */ /* 0x043fe40000000096 */
[----:B------:R-:W-:-:S02]  /*3580*/  PRMT R157, R8, 0x7610, R157 ;  /* 0x00007610089d7816 */ /* 0x000fc4000000009d */
[----:B------:R-:W-:Y:S02]  /*3590*/  PRMT R8, R161, 0x7610, R8 ;  /* 0x00007610a1087816 */ /* 0x000fe40000000008 */
[----:B------:R-:W-:Y:S02]  /*35a0*/  PRMT R9, R160, 0x7610, R9 ;  /* 0x00007610a0097816 */ /* 0x000fe40000000009 */
[----:B------:R-:W-:Y:S02]  /*35b0*/  PRMT R10, R150, 0x7610, R10 ;  /* 0x00007610960a7816 */ /* 0x000fe4000000000a */
[----:B------:R-:W-:Y:S01]  /*35c0*/  PRMT R11, R157, 0x7610, R11 ;  /* 0x000076109d0b7816 */ /* 0x000fe2000000000b */
[----:B------:R-:W-:Y:S06]  /*35d0*/  BRA `(.L_x_3182) ;  /* 0x0000000400b07947 */ /* 0x000fec0003800000 */
.L_x_3183:
        /* <DEDUP_REMOVED lines=19> */
.L_x_3179:
        /* <DEDUP_REMOVED lines=28> */
.L_x_3185:
        /* <DEDUP_REMOVED lines=17> */
.L_x_3184:
        /* <DEDUP_REMOVED lines=26> */
.L_x_3186:
        /* <DEDUP_REMOVED lines=18> */
.L_x_3182:
        /* <DEDUP_REMOVED lines=20> */
.L_x_3187:
[----:B------:R-:W-:-:S07]  /*3de0*/  IADD3 R4, PT, PT, R4, 0x100, RZ ;  /* 0x0000010004047810 */ /* 0x000fce0007ffe0ff */
.L_x_3178:
[----:B------:R-:W-:Y:S05]  /*3df0*/  BSYNC.RECONVERGENT B0 ;  /* 0x0000000000007941 */ /* 0x000fea0003800200 */
.L_x_3177:
        /* <DEDUP_REMOVED lines=33> */
.L_x_3192:
        /* <DEDUP_REMOVED lines=17> */
.L_x_3191:
        /* <DEDUP_REMOVED lines=26> */
.L_x_3194:
        /* <DEDUP_REMOVED lines=19> */
.L_x_3190:
        /* <DEDUP_REMOVED lines=28> */
.L_x_3196:
        /* <DEDUP_REMOVED lines=17> */
.L_x_3195:
        /* <DEDUP_REMOVED lines=26> */
.L_x_3197:
        /* <DEDUP_REMOVED lines=18> */
.L_x_3193:
        /* <DEDUP_REMOVED lines=20> */
.L_x_3198:
[----:B------:R-:W-:-:S07]  /*4ac0*/  IADD3 R4, PT, PT, R4, 0x100, RZ ;  /* 0x0000010004047810 */ /* 0x000fce0007ffe0ff */
.L_x_3189:
[----:B------:R-:W-:Y:S05]  /*4ad0*/  BSYNC.RECONVERGENT B0 ;  /* 0x0000000000007941 */ /* 0x000fea0003800200 */
.L_x_3188:
        /* <DEDUP_REMOVED lines=33> */
.L_x_3203:
        /* <DEDUP_REMOVED lines=17> */
.L_x_3202:
        /* <DEDUP_REMOVED lines=26> */
.L_x_3205:
        /* <DEDUP_REMOVED lines=19> */
.L_x_3201:
        /* <DEDUP_REMOVED lines=28> */
.L_x_3207:
        /* <DEDUP_REMOVED lines=17> */
.L_x_3206:
        /* <DEDUP_REMOVED lines=26> */
.L_x_3208:
        /* <DEDUP_REMOVED lines=18> */
.L_x_3204:
        /* <DEDUP_REMOVED lines=20> */
.L_x_3209:
[----:B------:R-:W-:-:S07]  /*57a0*/  IADD3 R4, PT, PT, R4, 0x100, RZ ;  /* 0x0000010004047810 */ /* 0x000fce0007ffe0ff */
.L_x_3200:
[----:B------:R-:W-:Y:S05]  /*57b0*/  BSYNC.RECONVERGENT B0 ;  /* 0x0000000000007941 */ /* 0x000fea0003800200 */
.L_x_3199:
        /* <DEDUP_REMOVED lines=33> */
.L_x_3214:
        /* <DEDUP_REMOVED lines=17> */
.L_x_3213:
        /* <DEDUP_REMOVED lines=26> */
.L_x_3216:
        /* <DEDUP_REMOVED lines=19> */
.L_x_3212:
        /* <DEDUP_REMOVED lines=28> */
.L_x_3218:
        /* <DEDUP_REMOVED lines=17> */
.L_x_3217:
        /* <DEDUP_REMOVED lines=26> */
.L_x_3219:
        /* <DEDUP_REMOVED lines=18> */
.L_x_3215:
        /* <DEDUP_REMOVED lines=20> */
.L_x_3220:
[----:B------:R-:W-:-:S07]  /*6480*/  IADD3 R4, PT, PT, R4, 0x100, RZ ;  /* 0x0000010004047810 */ /* 0x000fce0007ffe0ff */
.L_x_3211:
[----:B------:R-:W-:Y:S05]  /*6490*/  BSYNC.RECONVERGENT B0 ;  /* 0x0000000000007941 */ /* 0x000fea0003800200 */
.L_x_3210:
        /* <DEDUP_REMOVED lines=33> */
.L_x_3225:
        /* <DEDUP_REMOVED lines=17> */
.L_x_3224:
        /* <DEDUP_REMOVED lines=26> */
.L_x_3227:
        /* <DEDUP_REMOVED lines=19> */
.L_x_3223:
        /* <DEDUP_REMOVED lines=28> */
.L_x_3229:
        /* <DEDUP_REMOVED lines=17> */
.L_x_3228:
        /* <DEDUP_REMOVED lines=26> */
.L_x_3230:
        /* <DEDUP_REMOVED lines=18> */
.L_x_3226:
        /* <DEDUP_REMOVED lines=20> */
.L_x_3231:
[----:B------:R-:W-:-:S07]  /*7160*/  IADD3 R4, PT, PT, R4, 0x100, RZ ;  /* 0x0000010004047810 */ /* 0x000fce0007ffe0ff */
.L_x_3222:
[----:B------:R-:W-:Y:S05]  /*7170*/  BSYNC.RECONVERGENT B0 ;  /* 0x0000000000007941 */ /* 0x000fea0003800200 */
.L_x_3221:
        /* <DEDUP_REMOVED lines=34> */
.L_x_3236:
        /* <DEDUP_REMOVED lines=17> */
.L_x_3235:
        /* <DEDUP_REMOVED lines=26> */
.L_x_3238:
        /* <DEDUP_REMOVED lines=19> */
.L_x_3234:
        /* <DEDUP_REMOVED lines=28> */
.L_x_3240:
        /* <DEDUP_REMOVED lines=17> */
.L_x_3239:
        /* <DEDUP_REMOVED lines=25> */
.L_x_3241:
        /* <DEDUP_REMOVED lines=18> */
.L_x_3237:
        /* <DEDUP_REMOVED lines=20> */
.L_x_3233:
[----:B------:R-:W-:Y:S05]  /*7e40*/  BSYNC.RECONVERGENT B0 ;  /* 0x0000000000007941 */ /* 0x000fea0003800200 */
.L_x_3232:
[----:B------:R-:W-:Y:S01]  /*7e50*/  ISETP.NE.AND P5, PT, R156, RZ, PT ;  /* 0x000000ff9c00720c */ /* 0x000fe20003fa5270 */
[----:B------:R-:W-:-:S12]  /*7e60*/  UPLOP3.LUT UP1, UPT, UPT, UPT, UP1, 0x40, 0x4 ;  /* 0x000000000004789c */ /* 0x000fd80003f2e810 */
[----:B------:R-:W-:Y:S05]  /*7e70*/  @!P5 BRA `(.L_x_3242) ;  /* 0xffffff880030d947 */ /* 0x000fea000383ffff */
.L_x_3149:
[----:B------:R-:W4:Y:S01]  /*7e80*/  S2UR UR4, SR_CTAID.X ;  /* 0x00000000000479c3 */ /* 0x000f220000002500 */
[----:B------:R-:W-:Y:S02]  /*7e90*/  ISETP.NE.AND P5, PT, R6, RZ, PT ;  /* 0x000000ff0600720c */ /* 0x000fe40003fa5270 */
[----:B------:R-:W-:-:S05]  /*7ea0*/  ISETP.NE.AND P6, PT, R155, RZ, PT ;  /* 0x000000ff9b00720c */ /* 0x000fca0003fc5270 */
[----:B------:R-:W0:Y:S08]  /*7eb0*/  LDC.64 R2, c[0x0][0x440] ;  /* 0x00011000ff027b82 */ /* 0x000e300000000a00 */
[----:B------:R-:W1:Y:S08]  /*7ec0*/  LDC.64 R4, c[0x0][0x448] ;  /* 0x00011200ff047b82 */ /* 0x000e700000000a00 */
[----:B-----5:R-:W2:Y:S01]  /*7ed0*/  LDC.64 R6, c[0x0][0x440] ;  /* 0x00011000ff067b82 */ /* 0x020ea20000000a00 */
        /* <DEDUP_REMOVED lines=49> */
.L_x_3243:
        /* <DEDUP_REMOVED lines=9> */
.L_x_7262:


//--------------------- .text._ZN10layer_norm31ln_parallel_residual_bwd_kernelINS_13Kernel_traitsIf13__nv_bfloat16fS2_fjLj7168ELj1ELj1ELj8ELj8ENS_18Kernel_traits_baseILj7168EfS2_fS2_fjLj256EEEEELb0ELb1ELb1EEEvNS_9BwdParamsE --------------------------
	.section	.text._ZN10layer_norm31ln_parallel_residual_bwd_kernelINS_13Kernel_traitsIf13__nv_bfloat16fS2_fjLj7168ELj1ELj1ELj8ELj8ENS_18Kernel_traits_baseILj7168EfS2_fS2_fjLj256EEEEELb0ELb1ELb1EEEvNS_9BwdParamsE,"ax",@progbits
	.align	128
        .global         _ZN10layer_norm31ln_parallel_residual_bwd_kernelINS_13Kernel_traitsIf13__nv_bfloat16fS2_fjLj7168ELj1ELj1ELj8ELj8ENS_18Kernel_traits_baseILj7168EfS2_fS2_fjLj256EEEEELb0ELb1ELb1EEEvNS_9BwdParamsE
        .type           _ZN10layer_norm31ln_parallel_residual_bwd_kernelINS_13Kernel_traitsIf13__nv_bfloat16fS2_fjLj7168ELj1ELj1ELj8ELj8ENS_18Kernel_traits_baseILj7168EfS2_fS2_fjLj256EEEEELb0ELb1ELb1EEEvNS_9BwdParamsE,@function
        .size           _ZN10layer_norm31ln_parallel_residual_bwd_kernelINS_13Kernel_traitsIf13__nv_bfloat16fS2_fjLj7168ELj1ELj1ELj8ELj8ENS_18Kernel_traits_baseILj7168EfS2_fS2_fjLj256EEEEELb0ELb1ELb1EEEvNS_9BwdParamsE,(.L_x_7263 - _ZN10layer_norm31ln_parallel_residual_bwd_kernelINS_13Kernel_traitsIf13__nv_bfloat16fS2_fjLj7168ELj1ELj1ELj8ELj8ENS_18Kernel_traits_baseILj7168EfS2_fS2_fjLj256EEEEELb0ELb1ELb1EEEvNS_9BwdParamsE)
        .other          _ZN10layer_norm31ln_parallel_residual_bwd_kernelINS_13Kernel_traitsIf13__nv_bfloat16fS2_fjLj7168ELj1ELj1ELj8ELj8ENS_18Kernel_traits_baseILj7168EfS2_fS2_fjLj256EEEEELb0ELb1ELb1EEEvNS_9BwdParamsE,@"STO_CUDA_ENTRY STV_DEFAULT"
_ZN10layer_norm31ln_parallel_residual_bwd_kernelINS_13Kernel_traitsIf13__nv_bfloat16fS2_fjLj7168ELj1ELj1ELj8ELj8ENS_18Kernel_traits_baseILj7168EfS2_fS2_fjLj256EEEEELb0ELb1ELb1EEEvNS_9BwdParamsE:
.text._ZN10layer_norm31ln_parallel_residual_bwd_kernelINS_13Kernel_traitsIf13__nv_bfloat16fS2_fjLj7168ELj1ELj1ELj8ELj8ENS_18Kernel_traits_baseILj7168EfS2_fS2_fjLj256EEEEELb0ELb1ELb1EEEvNS_9BwdParamsE:
        /* <DEDUP_REMOVED lines=60> */
[----:B------:R-:W-:Y:S01]  /*03c0*/  CS2R R108, SRZ ;  /* 0x00000000006c7805 */ /* 0x000fe2000001ff00 */
[----:B------:R-:W-:Y:S01]  /*03d0*/  UPLOP3.LUT UP1, UPT, UPT, UPT, UPT, 0x40, 0x4 ;  /* 0x000000000004789c */ /* 0x000fe20003f2e870 */
[----:B------:R-:W1:Y:S02]  /*03e0*/  LDCU UR16, c[0x0][0x388] ;  /* 0x00007100ff1077ac */ /* 0x000e640008000800 */
[----:B0-----:R0:W5:Y:S01]  /*03f0*/  LDG.E.128 R28, desc[UR12][R2.64] ;  /* 0x0000000c021c7981 */ /* 0x001162000c1e1d00 */
[----:B------:R-:W2:Y:S03]  /*0400*/  LDCU.U8 UR11, c[0x0][0x410] ;  /* 0x00008200ff0b77ac */ /* 0x000ea60008000000 */
[----:B------:R0:W5:Y:S01]  /*0410*/  LDG.E.128 R24, desc[UR12][R2.64+0x1000] ;  /* 0x0010000c02187981 */ /* 0x000162000c1e1d00 */
        /* <DEDUP_REMOVED lines=8> */
[----:B------:R0:W5:Y:S01]  /*04a0*/  LDG.E.128 R4, desc[UR12][R2.64+0x6000] ;  /* 0x0060000c02047981 */ /* 0x000162000c1e1d00 */
[----:B------:R-:W-:Y:S01]  /*04b0*/  HFMA2 R98, -RZ, RZ, 0, 0 ;  /* 0x00000000ff627431 */ /* 0x000fe200000001ff */
[----:B------:R-:W-:Y:S01]  /*04c0*/  CS2R R106, SRZ ;  /* 0x00000000006a7805 */ /* 0x000fe2000001ff00 */
[----:B------:R-:W-:Y:S01]  /*04d0*/  HFMA2 R94, -RZ, RZ, 0, 0 ;  /* 0x00000000ff5e7431 */ /* 0x000fe200000001ff */
[----:B------:R-:W-:-:S02]  /*04e0*/  CS2R R104, SRZ ;  /* 0x0000000000687805 */ /* 0x000fc4000001ff00 */
[----:B------:R-:W-:Y:S02]  /*04f0*/  CS2R R102, SRZ ;  /* 0x0000000000667805 */ /* 0x000fe4000001ff00 */
[----:B------:R-:W-:Y:S02]  /*0500*/  MOV R100, RZ ;  /* 0x000000ff00647202 */ /* 0x000fe40000000f00 */
[----:B------:R-:W-:Y:S02]  /*0510*/  MOV R96, RZ ;  /* 0x000000ff00607202 */ /* 0x000fe40000000f00 */
[----:B01234-:R-:W-:-:S07]  /*0520*/  MOV R92, RZ ;  /* 0x000000ff005c7202 */ /* 0x01ffce0000000f00 */
.L_x_3310:
[----:B0-----:R-:W0:Y:S01]  /*0530*/  LDC.64 R72, c[0x0][0x3c0] ;  /* 0x0000f000ff487b82 */ /* 0x001e220000000a00 */
[----:B------:R-:W-:-:S05]  /*0540*/  IMAD R0, R153, UR16, RZ ;  /* 0x0000001099007c24 */ /* 0x000fca000f8e02ff */
[----:B------:R-:W-:Y:S02]  /*0550*/  SHF.R.S32.HI R65, RZ, 0x1f, R0 ;  /* 0x0000001fff417819 */ /* 0x000fe40000011400 */
[----:B-1----:R-:W1:Y:S02]  /*0560*/  LDC.64 R86, c[0x0][0x3a8] ;  /* 0x0000ea00ff567b82 */ /* 0x002e640000000a00 */
[----:B------:R-:W-:-:S04]  /*0570*/  LEA.HI R65, R65, R0, RZ, 0x2 ;  /* 0x0000000041417211 */ /* 0x000fc800078f10ff */
[----:B------:R-:W-:Y:S02]  /*0580*/  LEA.HI.SX32 R175, R65, R84, 0x1e ;  /* 0x0000005441af7211 */ /* 0x000fe400078ff2ff */
[----:B------:R-:W2:Y:S01]  /*0590*/  LDC.64 R2, c[0x0][0x428] ;  /* 0x00010a00ff027b82 */ /* 0x000ea20000000a00 */
[----:B0-----:R-:W-:-:S07]  /*05a0*/  IMAD.WIDE R72, R153, 0x4, R72 ;  /* 0x0000000499487825 */ /* 0x001fce00078e0248 */
[----:B------:R-:W0:Y:S01]  /*05b0*/  LDC.64 R176, c[0x0][0x3c8] ;  /* 0x0000f200ffb07b82 */ /* 0x000e220000000a00 */
[----:B------:R-:W3:Y:S01]  /*05c0*/  LDG.E R193, desc[UR12][R72.64] ;  /* 0x0000000c48c17981 */ /* 0x000ee2000c1e1900 */
[C---:B------:R-:W-:Y:S01]  /*05d0*/  IADD3 R173, PT, PT, R175.reuse, 0x100, RZ ;  /* 0x00000100afad7810 */ /* 0x040fe20007ffe0ff */
[----:B-1----:R-:W-:-:S06]  /*05e0*/  IMAD.WIDE.U32 R64, R175, 0x10, R86 ;  /* 0x00000010af407825 */ /* 0x002fcc00078e0056 */
[----:B------:R-:W4:Y:S01]  /*05f0*/  LDG.E.128 R64, desc[UR12][R64.64] ;  /* 0x0000000c40407981 */ /* 0x000f22000c1e1d00 */
[----:B------:R-:W-:Y:S01]  /*0600*/  IMAD.WIDE.U32 R68, R173, 0x10, R86 ;  /* 0x00000010ad447825 */ /* 0x000fe200078e0056 */
[C---:B------:R-:W-:Y:S02]  /*0610*/  IADD3 R157, PT, PT, R175.reuse, 0x200, RZ ;  /* 0x00000200af9d7810 */ /* 0x040fe40007ffe0ff */
[C---:B------:R-:W-:Y:S01]  /*0620*/  IADD3 R101, PT, PT, R175.reuse, 0x300, RZ ;  /* 0x00000300af657810 */ /* 0x040fe20007ffe0ff */
[----:B--2---:R-:W-:Y:S02]  /*0630*/  IMAD.WIDE.U32 R170, R175, 0x8, R2 ;  /* 0x00000008afaa7825 */ /* 0x004fe400078e0002 */
[----:B------:R-:W2:Y:S02]  /*0640*/  LDG.E.128 R68, desc[UR12][R68.64] ;  /* 0x0000000c44447981 */ /* 0x000ea4000c1e1d00 */
[--C-:B------:R-:W-:Y:S01]  /*0650*/  IMAD.WIDE.U32 R74, R157, 0x10, R86.reuse ;  /* 0x000000109d4a7825 */ /* 0x100fe200078e0056 */
[----:B------:R-:W-:Y:S01]  /*0660*/  IADD3 R99, PT, PT, R175, 0x400, RZ ;  /* 0x00000400af637810 */ /* 0x000fe20007ffe0ff */
[----:B------:R-:W2:Y:S02]  /*0670*/  LDG.E.64 R170, desc[UR12][R170.64] ;  /* 0x0000000caaaa7981 */ /* 0x000ea4000c1e1b00 */
[----:B------:R-:W-:-:S02]  /*0680*/  IMAD.WIDE.U32 R76, R101, 0x10, R86 ;  /* 0x00000010654c7825 */ /* 0x000fc400078e0056 */
[----:B------:R-:W2:Y:S04]  /*0690*/  LDG.E.128 R72, desc[UR12][R74.64] ;  /* 0x0000000c4a487981 */ /* 0x000ea8000c1e1d00 */
[----:B------:R-:W2:Y:S01]  /*06a0*/  LDG.E.128 R76, desc[UR12][R76.64] ;  /* 0x0000000c4c4c7981 */ /* 0x000ea2000c1e1d00 */
[----:B0-----:R-:W-:-:S04]  /*06b0*/  IMAD.WIDE R176, R153, 0x4, R176 ;  /* 0x0000000499b07825 */ /* 0x001fc800078e02b0 */
[----:B------:R-:W-:Y:S01]  /*06c0*/  IMAD.WIDE.U32 R80, R99, 0x10, R86 ;  /* 0x0000001063507825 */ /* 0x000fe200078e0056 */
[----:B------:R-:W-:Y:S01]  /*06d0*/  IADD3 R97, PT, PT, R175, 0x500, RZ ;  /* 0x00000500af617810 */ /* 0x000fe20007ffe0ff */
[----:B------:R0:W2:Y:S02]  /*06e0*/  LDG.E R93, desc[UR12][R176.64] ;  /* 0x0000000cb05d7981 */ /* 0x0000a4000c1e1900 */
[--C-:B------:R-:W-:Y:S02]  /*06f0*/  IMAD.WIDE.U32 R166, R173, 0x8, R2.reuse ;  /* 0x00000008ada67825 */ /* 0x100fe400078e0002 */
[----:B------:R-:W2:Y:S02]  /*0700*/  LDG.E.128 R80, desc[UR12][R80.64] ;  /* 0x0000000c50507981 */ /* 0x000ea4000c1e1d00 */
[--C-:B------:R-:W-:Y:S01]  /*0710*/  IMAD.WIDE.U32 R168, R157, 0x8, R2.reuse ;  /* 0x000000089da87825 */ /* 0x100fe200078e0002 */
[----:B------:R-:W-:Y:S01]  /*0720*/  IADD3 R95, PT, PT, R175, 0x600, RZ ;  /* 0x00000600af5f7810 */ /* 0x000fe20007ffe0ff */
[----:B------:R-:W2:Y:S02]  /*0730*/  LDG.E.64 R166, desc[UR12][R166.64] ;  /* 0x0000000ca6a67981 */ /* 0x000ea4000c1e1b00 */
[----:B------:R-:W-:-:S02]  /*0740*/  IMAD.WIDE.U32 R164, R101, 0x8, R2 ;  /* 0x0000000865a47825 */ /* 0x000fc400078e0002 */
[----:B------:R-:W2:Y:S02]  /*0750*/  LDG.E.64 R168, desc[UR12][R168.64] ;  /* 0x0000000ca8a87981 */ /* 0x000ea4000c1e1b00 */
[--C-:B------:R-:W-:Y:S02]  /*0760*/  IMAD.WIDE.U32 R84, R97, 0x10, R86.reuse ;  /* 0x0000001061547825 */ /* 0x100fe400078e0056 */
[----:B------:R-:W2:Y:S02]  /*0770*/  LDG.E.64 R164, desc[UR12][R164.64] ;  /* 0x0000000ca4a47981 */ /* 0x000ea4000c1e1b00 */
[----:B------:R-:W-:Y:S02]  /*0780*/  IMAD.WIDE.U32 R88, R95, 0x10, R86 ;  /* 0x000000105f587825 */ /* 0x000fe400078e0056 */
[----:B------:R-:W2:Y:S04]  /*0790*/  LDG.E.128 R84, desc[UR12][R84.64] ;  /* 0x0000000c54547981 */ /* 0x000ea8000c1e1d00 */
[----:B------:R-:W2:Y:S01]  /*07a0*/  LDG.E.128 R88, desc[UR12][R88.64] ;  /* 0x0000000c58587981 */ /* 0x000ea2000c1e1d00 */
[----:B------:R-:W-:-:S04]  /*07b0*/  IMAD.WIDE.U32 R160, R97, 0x8, R2 ;  /* 0x0000000861a07825 */ /* 0x000fc800078e0002 */
[--C-:B------:R-:W-:Y:S02]  /*07c0*/  IMAD.WIDE.U32 R158, R99, 0x8, R2.reuse ;  /* 0x00000008639e7825 */ /* 0x100fe400078e0002 */
[----:B------:R-:W2:Y:S02]  /*07d0*/  LDG.E.64 R160, desc[UR12][R160.64] ;  /* 0x0000000ca0a07981 */ /* 0x000ea4000c1e1b00 */
[----:B------:R-:W-:Y:S02]  /*07e0*/  IMAD.WIDE.U32 R2, R95, 0x8, R2 ;  /* 0x000000085f027825 */ /* 0x000fe400078e0002 */
[----:B------:R-:W2:Y:S04]  /*07f0*/  LDG.E.64 R158, desc[UR12][R158.64] ;  /* 0x0000000c9e9e7981 */ /* 0x000ea8000c1e1b00 */
[----:B------:R-:W2:Y:S01]  /*0800*/  LDG.E.64 R2, desc[UR12][R2.64] ;  /* 0x0000000c02027981 */ /* 0x000ea2000c1e1b00 */
[----:B------:R-:W-:-:S04]  /*0810*/  ISETP.NE.U32.AND P0, PT, RZ, UR14, PT ;  /* 0x0000000eff007c0c */ /* 0x000fc8000bf05070 */
[----:B------:R-:W-:Y:S02]  /*0820*/  ISETP.NE.AND.EX P0, PT, RZ, UR15, PT, P0 ;  /* 0x0000000fff007c0c */ /* 0x000fe4000bf05300 */
[----:B------:R-:W-:-:S04]  /*0830*/  ISETP.NE.AND P1, PT, RZ, UR11, PT ;  /* 0x0000000bff007c0c */ /* 0x000fc8000bf25270 */
[----:B---3--:R-:W-:-:S05]  /*0840*/  FSEL R193, R193, RZ, !P1 ;  /* 0x000000ffc1c17208 */ /* 0x008fca0004800000 */
[C---:B----4-:R-:W-:Y:S01]  /*0850*/  FADD.FTZ R0, -R193.reuse, R64 ;  /* 0x00000040c1007221 */ /* 0x050fe20000010100 */
[C---:B------:R-:W-:Y:S02]  /*0860*/  FADD.FTZ R190, -R193.reuse, R65 ;  /* 0x00000041c1be7221 */ /* 0x040fe40000010100 */
[----:B------:R-:W1:Y:S01]  /*0870*/  @P0 LDC.64 R64, c[0x0][0x438] ;  /* 0x00010e00ff400b82 */ /* 0x000e620000000a00 */
[C---:B------:R-:W-:Y:S01]  /*0880*/  FADD.FTZ R192, -R193.reuse, R66 ;  /* 0x00000042c1c07221 */ /* 0x040fe20000010100 */
[C---:B------:R-:W-:Y:S01]  /*0890*/  FADD.FTZ R188, -R193.reuse, R67 ;  /* 0x00000043c1bc7221 */ /* 0x040fe20000010100 */
[C---:B--2---:R-:W-:Y:S01]  /*08a0*/  FADD.FTZ R172, -R193.reuse, R68 ;  /* 0x00000044c1ac7221 */ /* 0x044fe20000010100 */
[----:B------:R-:W-:-:S04]  /*08b0*/  FADD.FTZ R174, -R193, R69 ;  /* 0x00000045c1ae7221 */ /* 0x000fc80000010100 */
[----:B------:R-:W2:Y:S08]  /*08c0*/  @P0 LDC.64 R66, c[0x0][0x438] ;  /* 0x00010e00ff420b82 */ /* 0x000eb00000000a00 */
[----:B------:R-:W3:Y:S01]  /*08d0*/  @P0 LDC.64 R68, c[0x0][0x438] ;  /* 0x00010e00ff440b82 */ /* 0x000ee20000000a00 */
[C---:B------:R-:W-:Y:S01]  /*08e0*/  FADD.FTZ R180, -R193.reuse, R72 ;  /* 0x00000048c1b47221 */ /* 0x040fe20000010100 */
[C---:B------:R-:W-:Y:S01]  /*08f0*/  FADD.FTZ R182, -R193.reuse, R73 ;  /* 0x00000049c1b67221 */ /* 0x040fe20000010100 */
[C---:B0-----:R-:W-:Y:S01]  /*0900*/  FADD.FTZ R176, -R193.reuse, R70 ;  /* 0x00000046c1b07221 */ /* 0x041fe20000010100 */
[C---:B------:R-:W-:Y:S01]  /*0910*/  FADD.FTZ R178, -R193.reuse, R71 ;  /* 0x00000047c1b27221 */ /* 0x040fe20000010100 */
[C---:B------:R-:W-:Y:S01]  /*0920*/  FADD.FTZ R184, -R193.reuse, R74 ;  /* 0x0000004ac1b87221 */ /* 0x040fe20000010100 */
[C---:B------:R-:W-:Y:S01]  /*0930*/  FADD.FTZ R186, -R193.reuse, R75 ;  /* 0x0000004bc1ba7221 */ /* 0x040fe20000010100 */
[C---:B------:R-:W-:Y:S01]  /*0940*/  FADD.FTZ R200, -R193.reuse, R76 ;  /* 0x0000004cc1c87221 */ /* 0x040fe20000010100 */
[----:B------:R-:W0:Y:S01]  /*0950*/  @P0 LDC.64 R72, c[0x0][0x438] ;  /* 0x00010e00ff480b82 */ /* 0x000e220000000a00 */
[----:B------:R-:W-:Y:S01]  /*0960*/  FADD.FTZ R202, -R193, R77 ;  /* 0x0000004dc1ca7221 */ /* 0x000fe20000010100 */
[----:B-1----:R-:W-:Y:S01]  /*0970*/  @P0 IMAD.WIDE.U32 R64, R95, 0x10, R64 ;  /* 0x000000105f400825 */ /* 0x002fe200078e0040 */
[----:B------:R-:W-:-:S02]  /*0980*/  MOV R191, R170 ;  /* 0x000000aa00bf7202 */ /* 0x000fc40000000f00 */
[----:B------:R-:W-:Y:S02]  /*0990*/  SHF.R.U64 R187, R170, 0x10, R171 ;  /* 0x00000010aabb7819 */ /* 0x000fe400000012ab */
[----:B-----5:R1:W5:Y:S01]  /*09a0*/  @P0 LDG.E.128 R56, desc[UR12][R64.64] ;  /* 0x0000000c40380981 */ /* 0x020362000c1e1d00 */
[----:B------:R-:W4:Y:S08]  /*09b0*/  @P0 LDC.64 R70, c[0x0][0x438] ;  /* 0x00010e00ff460b82 */ /* 0x000f300000000a00 */
[----:B------:R-:W4:Y:S08]  /*09c0*/  @P0 LDC.64 R74, c[0x0][0x438] ;  /* 0x00010e00ff4a0b82 */ /* 0x000f300000000a00 */
[----:B------:R-:W4:Y:S01]  /*09d0*/  @P0 LDC.64 R76, c[0x0][0x438] ;  /* 0x00010e00ff4c0b82 */ /* 0x000f220000000a00 */
[----:B-1----:R-:W-:Y:S01]  /*09e0*/  SHF.L.U32 R64, R191, 0x10, RZ ;  /* 0x00000010bf407819 */ /* 0x002fe200000006ff */
[----:B--2---:R-:W-:Y:S01]  /*09f0*/  @P0 IMAD.WIDE.U32 R66, R97, 0x10, R66 ;  /* 0x0000001061420825 */ /* 0x004fe200078e0042 */
[----:B------:R-:W-:-:S02]  /*0a00*/  MOV R185, R171 ;  /* 0x000000ab00b97202 */ /* 0x000fc40000000f00 */
[----:B------:R-:W-:Y:S01]  /*0a10*/  SHF.L.U32 R65, R187, 0x10, RZ ;  /* 0x00000010bb417819 */ /* 0x000fe200000006ff */
[----:B------:R-:W-:Y:S01]  /*0a20*/  FMUL.FTZ R207, R28, R64 ;  /* 0x000000401ccf7220 */ /* 0x000fe20000410000 */
[----:B---3--:R-:W-:-:S04]  /*0a30*/  @P0 IMAD.WIDE.U32 R68, R99, 0x10, R68 ;  /* 0x0000001063440825 */ /* 0x008fc800078e0044 */
[----:B------:R-:W-:Y:S01]  /*0a40*/  FMUL.FTZ R0, R93, R0 ;  /* 0x000000005d007220 */ /* 0x000fe20000410000 */
[----:B------:R1:W5:Y:S01]  /*0a50*/  @P0 LDG.E.128 R52, desc[UR12][R66.64] ;  /* 0x0000000c42340981 */ /* 0x000362000c1e1d00 */
[----:B------:R-:W-:Y:S01]  /*0a60*/  SHF.R.U32.HI R189, RZ, 0x10, R171 ;  /* 0x00000010ffbd7819 */ /* 0x000fe200000116ab */
[----:B------:R-:W-:Y:S01]  /*0a70*/  FADD.FTZ R212, -R193, R80 ;  /* 0x00000050c1d47221 */ /* 0x000fe20000010100 */
[----:B------:R-:W-:Y:S01]  /*0a80*/  FMUL.FTZ R205, R93, R188 ;  /* 0x000000bc5dcd7220 */ /* 0x000fe20000410000 */
[----:B------:R-:W-:Y:S01]  /*0a90*/  FADD.FTZ R80, -R193, R82 ;  /* 0x00000052c1507221 */ /* 0x000fe20000010100 */
[----:B------:R-:W-:Y:S01]  /*0aa0*/  FMUL.FTZ R188, R29, R65 ;  /* 0x000000411dbc7220 */ /* 0x000fe20000410000 */
[----:B------:R-:W-:Y:S01]  /*0ab0*/  FMUL.FTZ R203, R93, R190 ;  /* 0x000000be5dcb7220 */ /* 0x000fe20000410000 */
[----:B------:R-:W-:Y:S01]  /*0ac0*/  FFMA.FTZ R82, R0, R207, RZ ;  /* 0x000000cf00527223 */ /* 0x000fe200000100ff */
[----:B------:R2:W5:Y:S01]  /*0ad0*/  @P0 LDG.E.128 R48, desc[UR12][R68.64] ;  /* 0x0000000c44300981 */ /* 0x000562000c1e1d00 */
[----:B-1----:R-:W-:Y:S01]  /*0ae0*/  SHF.L.U32 R66, R185, 0x10, RZ ;  /* 0x00000010b9427819 */ /* 0x002fe200000006ff */
[----:B------:R-:W-:Y:S01]  /*0af0*/  FADD.FTZ R67, RZ, R207 ;  /* 0x000000cfff437221 */ /* 0x000fe20000010000 */
[----:B------:R-:W-:Y:S01]  /*0b00*/  MOV R162, R166 ;  /* 0x000000a600a27202 */ /* 0x000fe20000000f00 */
[----:B0-----:R-:W-:Y:S01]  /*0b10*/  @P0 IMAD.WIDE.U32 R72, R175, 0x10, R72 ;  /* 0x00000010af480825 */ /* 0x001fe200078e0048 */
[----:B------:R-:W-:-:S03]  /*0b20*/  MOV R179, R169 ;  /* 0x000000a900b37202 */ /* 0x000fc60000000f00 */
[----:B------:R-:W-:Y:S01]  /*0b30*/  FMUL.FTZ R190, R30, R66 ;  /* 0x000000421ebe7220 */ /* 0x000fe20000410000 */
[----:B------:R-:W-:Y:S01]  /*0b40*/  FADD.FTZ R67, R188, R67 ;  /* 0x00000043bc437221 */ /* 0x000fe20000010000 */
[----:B--2---:R-:W-:Y:S01]  /*0b50*/  SHF.L.U32 R68, R189, 0x10, RZ ;  /* 0x00000010bd447819 */ /* 0x004fe200000006ff */
[----:B------:R-:W-:Y:S01]  /*0b60*/  FMUL.FTZ R201, R93, R192 ;  /* 0x000000c05dc97220 */ /* 0x000fe20000410000 */
[----:B------:R-:W-:Y:S01]  /*0b70*/  FFMA.FTZ R82, R203, R188, R82 ;  /* 0x000000bccb527223 */ /* 0x000fe20000010052 */
[----:B----4-:R-:W-:Y:S01]  /*0b80*/  @P0 IMAD.WIDE.U32 R70, R173, 0x10, R70 ;  /* 0x00000010ad460825 */ /* 0x010fe200078e0046 */
[----:B------:R-:W-:-:S03]  /*0b90*/  SHF.R.U64 R166, R166, 0x10, R167 ;  /* 0x00000010a6a67819 */ /* 0x000fc600000012a7 */
[----:B------:R-:W-:Y:S01]  /*0ba0*/  FADD.FTZ R220, -R193, R86 ;  /* 0x00000056c1dc7221 */ /* 0x000fe20000010100 */
[----:B------:R-:W-:Y:S01]  /*0bb0*/  MOV R194, R164 ;  /* 0x000000a400c27202 */ /* 0x000fe20000000f00 */
[----:B------:R-:W-:Y:S01]  /*0bc0*/  @P0 IMAD.WIDE.U32 R74, R101, 0x10, R74 ;  /* 0x00000010654a0825 */ /* 0x000fe200078e004a */
[----:B------:R-:W-:-:S03]  /*0bd0*/  SHF.L.U32 R69, R162, 0x10, RZ ;  /* 0x00000010a2457819 */ /* 0x000fc600000006ff */
[----:B------:R-:W-:Y:S01]  /*0be0*/  FMUL.FTZ R192, R31, R68 ;  /* 0x000000441fc07220 */ /* 0x000fe20000410000 */
[----:B------:R-:W-:Y:S01]  /*0bf0*/  FADD.FTZ R67, R190, R67 ;  /* 0x00000043be437221 */ /* 0x000fe20000010000 */
[----:B------:R-:W-:Y:S01]  /*0c00*/  @P0 IMAD.WIDE.U32 R76, R157, 0x10, R76 ;  /* 0x000000109d4c0825 */ /* 0x000fe200078e004c */
[----:B------:R-:W-:-:S03]  /*0c10*/  MOV R177, R168 ;  /* 0x000000a800b17202 */ /* 0x000fc60000000f00 */
[----:B------:R-:W-:Y:S01]  /*0c20*/  FFMA.FTZ R86, R201, R190, R82 ;  /* 0x000000bec9567223 */ /* 0x000fe20000010052 */
[----:B------:R-:W-:Y:S01]  /*0c30*/  SHF.L.U32 R218, R179, 0x10, RZ ;  /* 0x00000010b3da7819 */ /* 0x000fe200000006ff */
[----:B------:R-:W-:Y:S01]  /*0c40*/  FADD.FTZ R206, -R193, R79 ;  /* 0x0000004fc1ce7221 */ /* 0x000fe20000010100 */
[----:B------:R0:W5:Y:S01]  /*0c50*/  @P0 LDG.E.128 R32, desc[UR12][R72.64] ;  /* 0x0000000c48200981 */ /* 0x000162000c1e1d00 */
[----:B------:R-:W-:Y:S01]  /*0c60*/  FMUL.FTZ R179, R93, R202 ;  /* 0x000000ca5db37220 */ /* 0x000fe20000410000 */
[----:B------:R-:W-:Y:S01]  /*0c70*/  MOV R170, R167 ;  /* 0x000000a700aa7202 */ /* 0x000fe20000000f00 */
[C---:B------:R-:W-:Y:S01]  /*0c80*/  FADD.FTZ R224, -R193.reuse, R84 ;  /* 0x00000054c1e07221 */ /* 0x040fe20000010100 */
[----:B------:R-:W-:Y:S01]  /*0c90*/  MOV R196, R165 ;  /* 0x000000a500c47202 */ /* 0x000fe20000000f00 */
[----:B------:R1:W5:Y:S01]  /*0ca0*/  @P0 LDG.E.128 R36, desc[UR12][R70.64] ;  /* 0x0000000c46240981 */ /* 0x000362000c1e1d00 */
[----:B------:R-:W-:Y:S01]  /*0cb0*/  SHF.L.U32 R202, R194, 0x10, RZ ;  /* 0x00000010c2ca7819 */ /* 0x000fe200000006ff */
[C---:B------:R-:W-:Y:S01]  /*0cc0*/  FADD.FTZ R204, -R193.reuse, R78 ;  /* 0x0000004ec1cc7221 */ /* 0x040fe20000010100 */
[C---:B------:R-:W-:Y:S01]  /*0cd0*/  FADD.FTZ R210, -R193.reuse, R81 ;  /* 0x00000051c1d27221 */ /* 0x040fe20000010100 */
[----:B------:R2:W5:Y:S01]  /*0ce0*/  @P0 LDG.E.128 R44, desc[UR12][R74.64] ;  /* 0x0000000c4a2c0981 */ /* 0x000562000c1e1d00 */
[----:B0-----:R-:W-:Y:S01]  /*0cf0*/  SHF.L.U32 R72, R166, 0x10, RZ ;  /* 0x00000010a6487819 */ /* 0x001fe200000006ff */
[C---:B------:R-:W-:Y:S01]  /*0d00*/  FADD.FTZ R198, -R193.reuse, R83 ;  /* 0x00000053c1c67221 */ /* 0x040fe20000010100 */
[C---:B------:R-:W-:Y:S01]  /*0d10*/  FADD.FTZ R222, -R193.reuse, R85 ;  /* 0x00000055c1de7221 */ /* 0x040fe20000010100 */
[----:B------:R0:W5:Y:S01]  /*0d20*/  @P0 LDG.E.128 R40, desc[UR12][R76.64] ;  /* 0x0000000c4c280981 */ /* 0x000162000c1e1d00 */
[C---:B------:R-:W-:Y:S01]  /*0d30*/  FADD.FTZ R216, -R193.reuse, R87 ;  /* 0x00000057c1d87221 */ /* 0x040fe20000010100 */
[C---:B------:R-:W-:Y:S01]  /*0d40*/  FADD.FTZ R214, -R193.reuse, R88 ;  /* 0x00000058c1d67221 */ /* 0x040fe20000010100 */
[C---:B------:R-:W-:Y:S01]  /*0d50*/  FADD.FTZ R84, -R193.reuse, R89 ;  /* 0x00000059c1547221 */ /* 0x040fe20000010100 */
[C---:B-1----:R-:W-:Y:S01]  /*0d60*/  FADD.FTZ R70, -R193.reuse, R90 ;  /* 0x0000005ac1467221 */ /* 0x042fe20000010100 */
[----:B------:R-:W-:Y:S01]  /*0d70*/  FMUL.FTZ R194, R24, R69 ;  /* 0x0000004518c27220 */ /* 0x000fe20000410000 */
[----:B--2---:R-:W-:Y:S01]  /*0d80*/  FADD.FTZ R74, -R193, R91 ;  /* 0x0000005bc14a7221 */ /* 0x004fe20000010100 */
[----:B------:R-:W-:Y:S01]  /*0d90*/  FADD.FTZ R67, R192, R67 ;  /* 0x00000043c0437221 */ /* 0x000fe20000010000 */
[----:B------:R-:W-:Y:S01]  /*0da0*/  FMUL.FTZ R193, R93, R172 ;  /* 0x000000ac5dc17220 */ /* 0x000fe20000410000 */
[----:B------:R-:W-:Y:S01]  /*0db0*/  FFMA.FTZ R86, R205, R192, R86 ;  /* 0x000000c0cd567223 */ /* 0x000fe20000010056 */
[----:B0-----:R-:W-:Y:S01]  /*0dc0*/  SHF.L.U32 R76, R177, 0x10, RZ ;  /* 0x00000010b14c7819 */ /* 0x001fe200000006ff */
[----:B------:R-:W-:Y:S01]  /*0dd0*/  FMUL.FTZ R177, R93, R206 ;  /* 0x000000ce5db17220 */ /* 0x000fe20000410000 */
[----:B------:R-:W-:Y:S01]  /*0de0*/  SHF.R.U32.HI R171, RZ, 0x10, R167 ;  /* 0x00000010ffab7819 */ /* 0x000fe200000116a7 */
[----:B------:R-:W-:Y:S01]  /*0df0*/  FADD.FTZ R67, R194, R67 ;  /* 0x00000043c2437221 */ /* 0x000fe20000010000 */
[----:B------:R-:W-:-:S02]  /*0e00*/  SHF.L.U32 R73, R170, 0x10, RZ ;  /* 0x00000010aa497819 */ /* 0x000fc400000006ff */
[----:B------:R-:W-:Y:S01]  /*0e10*/  SHF.L.U32 R206, R196, 0x10, RZ ;  /* 0x00000010c4ce7819 */ /* 0x000fe200000006ff */
[----:B------:R-:W-:Y:S01]  /*0e20*/  FMUL.FTZ R196, R25, R72 ;  /* 0x0000004819c47220 */ /* 0x000fe20000410000 */
[----:B------:R-:W-:Y:S01]  /*0e30*/  FMUL.FTZ R195, R93, R174 ;  /* 0x000000ae5dc37220 */ /* 0x000fe20000410000 */
[----:B------:R-:W-:Y:S01]  /*0e40*/  FFMA.FTZ R86, R193, R194, R86 ;  /* 0x000000c2c1567223 */ /* 0x000fe20000010056 */
[----:B------:R-:W-:Y:S01]  /*0e50*/  SHF.L.U32 R75, R171, 0x10, RZ ;  /* 0x00000010ab4b7819 */ /* 0x000fe200000006ff */
[C---:B------:R-:W-:Y:S01]  /*0e60*/  FMUL.FTZ R174, R93.reuse, R200 ;  /* 0x000000c85dae7220 */ /* 0x040fe20000410000 */
[----:B------:R-:W-:Y:S01]  /*0e70*/  FMUL.FTZ R200, R26, R73 ;  /* 0x000000491ac87220 */ /* 0x000fe20000410000 */
[----:B------:R-:W-:Y:S01]  /*0e80*/  FADD.FTZ R67, R196, R67 ;  /* 0x00000043c4437221 */ /* 0x000fe20000010000 */
[----:B------:R-:W-:Y:S01]  /*0e90*/  FMUL.FTZ R197, R93, R176 ;  /* 0x000000b05dc57220 */ /* 0x000fe20000410000 */
[----:B------:R-:W-:Y:S01]  /*0ea0*/  FFMA.FTZ R86, R195, R196, R86 ;  /* 0x000000c4c3567223 */ /* 0x000fe20000010056 */
[----:B------:R-:W-:Y:S01]  /*0eb0*/  SHF.R.U64 R168, R168, 0x10, R169 ;  /* 0x00000010a8a87819 */ /* 0x000fe200000012a9 */
[----:B------:R-:W-:Y:S01]  /*0ec0*/  FMUL.FTZ R81, R93, R198 ;  /* 0x000000c65d517220 */ /* 0x000fe20000410000 */
[----:B------:R-:W-:Y:S01]  /*0ed0*/  FMUL.FTZ R198, R27, R75 ;  /* 0x0000004b1bc67220 */ /* 0x000fe20000410000 */
[----:B------:R-:W-:Y:S01]  /*0ee0*/  FADD.FTZ R67, R200, R67 ;  /* 0x00000043c8437221 */ /* 0x000fe20000010000 */
[----:B------:R-:W-:Y:S01]  /*0ef0*/  FMUL.FTZ R199, R93, R178 ;  /* 0x000000b25dc77220 */ /* 0x000fe20000410000 */
[----:B------:R-:W-:Y:S01]  /*0f00*/  FFMA.FTZ R86, R197, R200, R86 ;  /* 0x000000c8c5567223 */ /* 0x000fe20000010056 */
[----:B------:R-:W-:Y:S01]  /*0f10*/  FMUL.FTZ R191, R93, R180 ;  /* 0x000000b45dbf7220 */ /* 0x000fe20000410000 */
[----:B------:R-:W-:Y:S01]  /*0f20*/  SHF.L.U32 R77, R168, 0x10, RZ ;  /* 0x00000010a84d7819 */ /* 0x000fe200000006ff */
[----:B------:R-:W-:Y:S01]  /*0f30*/  FMUL.FTZ R180, R20, R76 ;  /* 0x0000004c14b47220 */ /* 0x000fe20000410000 */
[----:B------:R-:W-:Y:S01]  /*0f40*/  FADD.FTZ R67, R198, R67 ;  /* 0x00000043c6437221 */ /* 0x000fe20000010000 */
[----:B------:R-:W-:Y:S01]  /*0f50*/  FFMA.FTZ R86, R199, R198, R86 ;  /* 0x000000c6c7567223 */ /* 0x000fe20000010056 */
[----:B------:R-:W-:Y:S01]  /*0f60*/  SHF.R.U32.HI R181, RZ, 0x10, R169 ;  /* 0x00000010ffb57819 */ /* 0x000fe200000116a9 */
[----:B------:R-:W-:Y:S01]  /*0f70*/  FMUL.FTZ R189, R93, R182 ;  /* 0x000000b65dbd7220 */ /* 0x000fe20000410000 */
[----:B------:R-:W-:Y:S01]  /*0f80*/  FMUL.FTZ R182, R21, R77 ;  /* 0x0000004d15b67220 */ /* 0x000fe20000410000 */
[----:B------:R-:W-:Y:S01]  /*0f90*/  FADD.FTZ R67, R180, R67 ;  /* 0x00000043b4437221 */ /* 0x000fe20000010000 */
[----:B------:R-:W-:Y:S01]  /*0fa0*/  FFMA.FTZ R86, R191, R180, R86 ;  /* 0x000000b4bf567223 */ /* 0x000fe20000010056 */
[----:B------:R-:W-:Y:S01]  /*0fb0*/  FMUL.FTZ R187, R93, R184 ;  /* 0x000000b85dbb7220 */ /* 0x000fe20000410000 */
[----:B------:R-:W-:Y:S01]  /*0fc0*/  SHF.L.U32 R209, R181, 0x10, RZ ;  /* 0x00000010b5d17819 */ /* 0x000fe200000006ff */
[----:B------:R-:W-:Y:S01]  /*0fd0*/  FMUL.FTZ R184, R22, R218 ;  /* 0x000000da16b87220 */ /* 0x000fe20000410000 */
[----:B------:R-:W-:Y:S01]  /*0fe0*/  FADD.FTZ R67, R182, R67 ;  /* 0x00000043b6437221 */ /* 0x000fe20000010000 */
[----:B------:R-:W-:Y:S01]  /*0ff0*/  FFMA.FTZ R86, R189, R182, R86 ;  /* 0x000000b6bd567223 */ /* 0x000fe20000010056 */
[----:B------:R-:W-:Y:S01]  /*1000*/  SHF.R.U64 R183, R164, 0x10, R165 ;  /* 0x00000010a4b77819 */ /* 0x000fe200000012a5 */
        /* <DEDUP_REMOVED lines=11> */
[----:B------:R-:W-:Y:S01]  /*10c0*/  MOV R78, R161 ;  /* 0x000000a1004e7202 */ /* 0x000fe20000000f00 */
[----:B------:R-:W-:Y:S01]  /*10d0*/  FADD.FTZ R71, R181, R88 ;  /* 0x00000058b5477221 */ /* 0x000fe20000010000 */
[----:B------:R-:W-:Y:S01]  /*10e0*/  FFMA.FTZ R86, R174, R181, R67 ;  /* 0x000000b5ae567223 */ /* 0x000fe20000010043 */
[----:B------:R-:W-:Y:S01]  /*10f0*/  MOV R169, R158 ;  /* 0x0000009e00a97202 */ /* 0x000fe20000000f00 */
[----:B------:R-:W-:Y:S01]  /*1100*/  FMUL.FTZ R183, R18, R206 ;  /* 0x000000ce12b77220 */ /* 0x000fe20000410000 */
[----:B------:R-:W-:-:S02]  /*1110*/  SHF.L.U32 R208, R208, 0x10, RZ ;  /* 0x00000010d0d07819 */ /* 0x000fc400000006ff */
[----:B------:R-:W-:Y:S01]  /*1120*/  SHF.L.U32 R219, R78, 0x10, RZ ;  /* 0x000000104edb7819 */ /* 0x000fe200000006ff */
[----:B------:R-:W-:Y:S01]  /*1130*/  FADD.FTZ R78, R176, R71 ;  /* 0x00000047b04e7221 */ /* 0x000fe20000010000 */
[----:B------:R-:W-:Y:S01]  /*1140*/  FFMA.FTZ R67, R179, R176, R86 ;  /* 0x000000b0b3437223 */ /* 0x000fe20000010056 */
[----:B------:R-:W-:Y:S01]  /*1150*/  FMUL.FTZ R83, R93, R210 ;  /* 0x000000d25d537220 */ /* 0x000fe20000410000 */
[----:B------:R-:W-:Y:S01]  /*1160*/  SHF.R.U64 R165, R158, 0x10, R159 ;  /* 0x000000109ea57819 */ /* 0x000fe2000000129f */
[----:B------:R-:W-:Y:S01]  /*1170*/  FMUL.FTZ R178, R19, R208 ;  /* 0x000000d013b27220 */ /* 0x000fe20000410000 */
[----:B------:R-:W-:Y:S01]  /*1180*/  SHF.L.U32 R210, R169, 0x10, RZ ;  /* 0x00000010a9d27819 */ /* 0x000fe200000006ff */
[----:B------:R-:W-:Y:S01]  /*1190*/  FADD.FTZ R71, R183, R78 ;  /* 0x0000004eb7477221 */ /* 0x000fe20000010000 */
[----:B------:R-:W-:Y:S01]  /*11a0*/  FFMA.FTZ R78, R172, R183, R67 ;  /* 0x000000b7ac4e7223 */ /* 0x000fe20000010043 */
[--C-:B------:R-:W-:Y:S02]  /*11b0*/  SHF.R.U64 R79, R160, 0x10, R161.reuse ;  /* 0x00000010a04f7819 */ /* 0x100fe400000012a1 */
[----:B------:R-:W-:Y:S01]  /*11c0*/  SHF.R.U32.HI R158, RZ, 0x10, R161 ;  /* 0x00000010ff9e7819 */ /* 0x000fe200000116a1 */
[----:B------:R-:W-:Y:S01]  /*11d0*/  FMUL.FTZ R85, R12, R210 ;  /* 0x000000d20c557220 */ /* 0x000fe20000410000 */
[----:B------:R-:W-:Y:S01]  /*11e0*/  MOV R164, R159 ;  /* 0x0000009f00a47202 */ /* 0x000fe20000000f00 */
[----:B------:R-:W-:Y:S01]  /*11f0*/  FADD.FTZ R88, R178, R71 ;  /* 0x00000047b2587221 */ /* 0x000fe20000010000 */
[----:B------:R-:W-:-:S02]  /*1200*/  MOV R161, R2 ;  /* 0x0000000200a17202 */ /* 0x000fc40000000f00 */
[----:B------:R-:W-:Y:S01]  /*1210*/  SHF.L.U32 R211, R165, 0x10, RZ ;  /* 0x00000010a5d37819 */ /* 0x000fe200000006ff */
[----:B------:R-:W-:Y:S01]  /*1220*/  FMUL.FTZ R82, R93, R212 ;  /* 0x000000d45d527220 */ /* 0x000fe20000410000 */
[----:B------:R-:W-:Y:S01]  /*1230*/  SHF.R.U64 R2, R2, 0x10, R3 ;  /* 0x0000001002027819 */ /* 0x000fe20000001203 */
[----:B------:R-:W-:Y:S01]  /*1240*/  FFMA.FTZ R71, R177, R178, R78 ;  /* 0x000000b2b1477223 */ /* 0x000fe2000001004e */
[----:B------:R-:W-:Y:S01]  /*1250*/  SHF.R.U32.HI R167, RZ, 0x10, R159 ;  /* 0x00000010ffa77819 */ /* 0x000fe2000001169f */
[----:B------:R-:W-:Y:S01]  /*1260*/  FMUL.FTZ R86, R13, R211 ;  /* 0x000000d30d567220 */ /* 0x000fe20000410000 */
[----:B------:R-:W-:Y:S01]  /*1270*/  SHF.L.U32 R212, R164, 0x10, RZ ;  /* 0x00000010a4d47819 */ /* 0x000fe200000006ff */
[----:B------:R-:W-:Y:S01]  /*1280*/  FADD.FTZ R67, R85, R88 ;  /* 0x0000005855437221 */ /* 0x000fe20000010000 */
[----:B------:R-:W-:Y:S01]  /*1290*/  SHF.L.U32 R225, R2, 0x10, RZ ;  /* 0x0000001002e17819 */ /* 0x000fe200000006ff */
[----:B------:R-:W-:Y:S01]  /*12a0*/  FFMA.FTZ R2, R82, R85, R71 ;  /* 0x0000005552027223 */ /* 0x000fe20000010047 */
[----:B------:R-:W-:-:S02]  /*12b0*/  MOV R159, R160 ;  /* 0x000000a0009f7202 */ /* 0x000fc40000000f00 */
[----:B------:R-:W-:Y:S01]  /*12c0*/  MOV R160, R3 ;  /* 0x0000000300a07202 */ /* 0x000fe20000000f00 */
[----:B------:R-:W-:Y:S01]  /*12d0*/  FMUL.FTZ R87, R14, R212 ;  /* 0x000000d40e577220 */ /* 0x000fe20000410000 */
[----:B------:R-:W-:Y:S01]  /*12e0*/  SHF.R.U32.HI R3, RZ, 0x10, R3 ;  /* 0x00000010ff037819 */ /* 0x000fe20000011603 */
[----:B------:R-:W-:Y:S01]  /*12f0*/  FADD.FTZ R78, R86, R67 ;  /* 0x00000043564e7221 */ /* 0x000fe20000010000 */
[----:B------:R-:W-:Y:S01]  /*1300*/  SHF.L.U32 R213, R167, 0x10, RZ ;  /* 0x00000010a7d57819 */ /* 0x000fe200000006ff */
[----:B------:R-:W-:Y:S01]  /*1310*/  FMUL.FTZ R80, R93, R80 ;  /* 0x000000505d507220 */ /* 0x000fe20000410000 */
[----:B------:R-:W-:Y:S01]  /*1320*/  FFMA.FTZ R67, R83, R86, R2 ;  /* 0x0000005653437223 */ /* 0x000fe20000010002 */
[----:B------:R-:W-:Y:S02]  /*1330*/  SHF.L.U32 R215, R159, 0x10, RZ ;  /* 0x000000109fd77819 */ /* 0x000fe400000006ff */
        /* <DEDUP_REMOVED lines=74> */
.L_x_3246:
[----:B------:R-:W-:Y:S05]  /*17e0*/  BSYNC.RECONVERGENT B0 ;  /* 0x0000000000007941 */ /* 0x000fea0003800200 */
.L_x_3245:
[----:B------:R-:W1:Y:S08]  /*17f0*/  S2UR UR5, SR_CgaCtaId ;  /* 0x00000000000579c3 */ /* 0x000e700000008800 */
[----:B------:R-:W-:Y:S01]  /*1800*/  BAR.SYNC.DEFER_BLOCKING 0x0 ;  /* 0x0000000000007b1d */ /* 0x000fe20000010000 */
[----:B------:R-:W-:Y:S01]  /*1810*/  FFMA.FTZ R103, R0, R64, R103 ;  /* 0x0000004000677223 */ /* 0x000fe20000010067 */
[----:B------:R-:W-:Y:S01]  /*1820*/  FADD.FTZ R125, R64, R125 ;  /* 0x0000007d407d7221 */ /* 0x000fe20000010000 */
[----:B------:R-:W-:Y:S01]  /*1830*/  FFMA.FTZ R92, R203, R65, R92 ;  /* 0x00000041cb5c7223 */ /* 0x000fe2000001005c */
[----:B------:R-:W-:Y:S01]  /*1840*/  FADD.FTZ R126, R65, R126 ;  /* 0x0000007e417e7221 */ /* 0x000fe20000010000 */
[----:B------:R-:W-:Y:S01]  /*1850*/  FFMA.FTZ R94, R201, R66, R94 ;  /* 0x00000042c95e7223 */ /* 0x000fe2000001005e */
[----:B------:R-:W-:Y:S01]  /*1860*/  UMOV UR4, 0x400 ;  /* 0x0000040000047882 */ /* 0x000fe20000000000 */
[----:B------:R-:W-:Y:S01]  /*1870*/  FADD.FTZ R127, R66, R127 ;  /* 0x0000007f427f7221 */ /* 0x000fe20000010000 */
[----:B------:R-:W-:Y:S01]  /*1880*/  FFMA.FTZ R96, R205, R68, R96 ;  /* 0x00000044cd607223 */ /* 0x000fe20000010060 */
[----:B------:R-:W-:Y:S01]  /*1890*/  FADD.FTZ R128, R68, R128 ;  /* 0x0000008044807221 */ /* 0x000fe20000010000 */
[----:B------:R-:W-:Y:S01]  /*18a0*/  FFMA.FTZ R98, R193, R69, R98 ;  /* 0x00000045c1627223 */ /* 0x000fe20000010062 */
[----:B------:R-:W-:Y:S01]  /*18b0*/  FADD.FTZ R129, R69, R129 ;  /* 0x0000008145817221 */ /* 0x000fe20000010000 */
        /* <DEDUP_REMOVED lines=19> */
[----:B------:R-:W-:Y:S01]  /*19f0*/  UIADD3 UR10, UPT, UPT, UR4, 0x7050, URZ ;  /* 0x00007050040a7890 */ /* 0x000fe2000fffe0ff */
[----:B------:R-:W-:Y:S01]  /*1a00*/  FFMA.FTZ R109, R174, R202, R109 ;  /* 0x000000caae6d7223 */ /* 0x000fe2000001006d */
[----:B------:R-:W-:Y:S01]  /*1a10*/  @!UP1 UIADD3 UR10, UPT, UPT, UR4, 0x7010, URZ ;  /* 0x00007010040a9890 */ /* 0x000fe2000fffe0ff */
[----:B------:R-:W-:Y:S01]  /*1a20*/  FADD.FTZ R137, R202, R137 ;  /* 0x00000089ca897221 */ /* 0x000fe20000010000 */
[----:B------:R-:W-:Y:S01]  /*1a30*/  UISETP.NE.AND.EX UP0, UPT, UR15, URZ, UPT, UP0 ;  /* 0x000000ff0f00728c */ /* 0x000fe2000bf05300 */
[----:B0-----:R-:W-:Y:S01]  /*1a40*/  IADD3 R153, PT, PT, R153, R2, RZ ;  /* 0x0000000299997210 */ /* 0x001fe20007ffe0ff */
[----:B------:R-:W-:Y:S01]  /*1a50*/  FFMA.FTZ R110, R179, R204, R110 ;  /* 0x000000ccb36e7223 */ /* 0x000fe2000001006e */
[----:B------:R-:W0:Y:S01]  /*1a60*/  LDS.128 R64, [UR5] ;  /* 0x00000005ff407984 */ /* 0x000e220008000c00 */
[----:B------:R-:W-:Y:S01]  /*1a70*/  UIADD3 UR5, UPT, UPT, UR4, 0x7060, URZ ;  /* 0x0000706004057890 */ /* 0x000fe2000fffe0ff */
[----:B------:R-:W-:Y:S01]  /*1a80*/  ISETP.GE.AND P2, PT, R153, R3, PT ;  /* 0x000000039900720c */ /* 0x000fe20003f46270 */
[----:B------:R-:W-:Y:S01]  /*1a90*/  @!UP1 UIADD3 UR5, UPT, UPT, UR4, 0x7020, URZ ;  /* 0x0000702004059890 */ /* 0x000fe2000fffe0ff */
[----:B------:R-:W1:Y:S01]  /*1aa0*/  LDS.128 R68, [UR10] ;  /* 0x0000000aff447984 */ /* 0x000e620008000c00 */
[----:B------:R-:W-:Y:S01]  /*1ab0*/  UIADD3 UR10, UPT, UPT, UR4, 0x7070, URZ ;  /* 0x00007070040a7890 */ /* 0x000fe2000fffe0ff */
[----:B------:R-:W-:Y:S01]  /*1ac0*/  FADD.FTZ R138, R204, R138 ;  /* 0x0000008acc8a7221 */ /* 0x000fe20000010000 */
[----:B------:R-:W-:Y:S01]  /*1ad0*/  @!UP1 UIADD3 UR10, UPT, UPT, UR4, 0x7030, URZ ;  /* 0x00007030040a9890 */ /* 0x000fe2000fffe0ff */
[----:B------:R-:W-:Y:S01]  /*1ae0*/  FFMA.FTZ R111, R172, R206, R111 ;  /* 0x000000ceac6f7223 */ /* 0x000fe2000001006f */
[----:B------:R-:W-:Y:S01]  /*1af0*/  FADD.FTZ R139, R206, R139 ;  /* 0x0000008bce8b7221 */ /* 0x000fe20000010000 */
[----:B------:R-:W-:Y:S01]  /*1b00*/  FFMA.FTZ R112, R177, R208, R112 ;  /* 0x000000d0b1707223 */ /* 0x000fe20000010070 */
[----:B------:R-:W-:Y:S01]  /*1b10*/  FADD.FTZ R140, R208, R140 ;  /* 0x0000008cd08c7221 */ /* 0x000fe20000010000 */
[----:B------:R-:W2:Y:S01]  /*1b20*/  LDS.128 R72, [UR5] ;  /* 0x00000005ff487984 */ /* 0x000ea20008000c00 */
        /* <DEDUP_REMOVED lines=72> */
.L_x_3249:
        /* <DEDUP_REMOVED lines=23> */
.L_x_3248:
        /* <DEDUP_REMOVED lines=20> */
.L_x_3251:
        /* <DEDUP_REMOVED lines=21> */
.L_x_3247:
        /* <DEDUP_REMOVED lines=27> */
.L_x_3253:
        /* <DEDUP_REMOVED lines=23> */
.L_x_3252:
        /* <DEDUP_REMOVED lines=20> */
.L_x_3254:
        /* <DEDUP_REMOVED lines=20> */
.L_x_3250:
        /* <DEDUP_REMOVED lines=24> */
.L_x_3255:
        /* <DEDUP_REMOVED lines=24> */
.L_x_3258:
        /* <DEDUP_REMOVED lines=17> */
.L_x_3257:
        /* <DEDUP_REMOVED lines=18> */
[----:B------:R-:W-:-:S02]  /*2e80*/  PRMT R69, R193, 0x7610, R69 ;  /* 0x00007610c1457816 */ /* 0x000fc40000000045 */
[----:B------:R-:W-:Y:S02]  /*2e90*/  PRMT R154, R73, 0x7610, R154 ;  /* 0x00007610499a7816 */ /* 0x000fe4000000009a */
[----:B------:R-:W-:Y:S02]  /*2ea0*/  PRMT R155, R68, 0x7610, R155 ;  /* 0x00007610449b7816 */ /* 0x000fe4000000009b */
[----:B------:R-:W-:Y:S02]  /*2eb0*/  PRMT R163, R0, 0x7610, R163 ;  /* 0x0000761000a37816 */ /* 0x000fe400000000a3 */
[----:B------:R-:W-:Y:S01]  /*2ec0*/  PRMT R156, R69, 0x7610, R156 ;  /* 0x00007610459c7816 */ /* 0x000fe2000000009c */
[----:B------:R-:W-:Y:S06]  /*2ed0*/  BRA `(.L_x_3259) ;  /* 0x0000000400947947 */ /* 0x000fec0003800000 */
.L_x_3260:
        /* <DEDUP_REMOVED lines=19> */
.L_x_3256:
        /* <DEDUP_REMOVED lines=23> */
.L_x_3262:
        /* <DEDUP_REMOVED lines=17> */
.L_x_3261:
        /* <DEDUP_REMOVED lines=24> */
.L_x_3263:
        /* <DEDUP_REMOVED lines=18> */
.L_x_3259:
[----:B-1----:R-:W0:Y:S01]  /*3530*/  @P1 LDC.64 R64, c[0x0][0x478] ;  /* 0x00011e00ff401b82 */ /* 0x002e220000000a00 */
        /* <DEDUP_REMOVED lines=18> */
.L_x_3264:
        /* <DEDUP_REMOVED lines=24> */
.L_x_3267:
        /* <DEDUP_REMOVED lines=17> */
.L_x_3266:
        /* <DEDUP_REMOVED lines=24> */
.L_x_3269:
        /* <DEDUP_REMOVED lines=19> */
.L_x_3265:
        /* <DEDUP_REMOVED lines=23> */
.L_x_3271:
        /* <DEDUP_REMOVED lines=17> */
.L_x_3270:
        /* <DEDUP_REMOVED lines=24> */
.L_x_3272:
        /* <DEDUP_REMOVED lines=18> */
.L_x_3268:
        /* <DEDUP_REMOVED lines=19> */
.L_x_3273:
        /* <DEDUP_REMOVED lines=24> */
.L_x_3276:
        /* <DEDUP_REMOVED lines=17> */
.L_x_3275:
        /* <DEDUP_REMOVED lines=24> */
.L_x_3278:
        /* <DEDUP_REMOVED lines=19> */
.L_x_3274:
        /* <DEDUP_REMOVED lines=23> */
.L_x_3280:
        /* <DEDUP_REMOVED lines=17> */
.L_x_3279:
        /* <DEDUP_REMOVED lines=24> */
.L_x_3281:
        /* <DEDUP_REMOVED lines=18> */
.L_x_3277:
        /* <DEDUP_REMOVED lines=19> */
.L_x_3282:
        /* <DEDUP_REMOVED lines=24> */
.L_x_3285:
        /* <DEDUP_REMOVED lines=17> */
.L_x_3284:
        /* <DEDUP_REMOVED lines=24> */
.L_x_3287:
        /* <DEDUP_REMOVED lines=19> */
.L_x_3283:
        /* <DEDUP_REMOVED lines=23> */
.L_x_3289:
        /* <DEDUP_REMOVED lines=17> */
.L_x_3288:
        /* <DEDUP_REMOVED lines=24> */
.L_x_3290:
        /* <DEDUP_REMOVED lines=18> */
.L_x_3286:
[----:B-1----:R-:W0:Y:S01]  /*57e0*/  @P1 LDC.64 R64, c[0x0][0x478] ;  /* 0x00011e00ff401b82 */ /* 0x002e220000000a00 */
        /* <DEDUP_REMOVED lines=18> */
.L_x_3291:
        /* <DEDUP_REMOVED lines=24> */
.L_x_3294:
        /* <DEDUP_REMOVED lines=13> */
[----:B-1----:R-:W-:Y:S02]  /*5b60*/  F2FP.BF16.F32.PACK_AB R68, R63, R62 ;  /* 0x0000003e3f44723e */ /* 0x002fe400000010ff */
[----:B------:R-:W-:Y:S02]  /*5b70*/  PRMT R0, R73, 0x7632, R0 ;  /* 0x0000763249007816 */ /* 0x000fe40000000000 */
[----:B------:R-:W-:Y:S01]  /*5b80*/  PRMT R69, R68, 0x7632, R69 ;  /* 0x0000763244457816 */ /* 0x000fe20000000045 */
[----:B------:R-:W-:Y:S06]  /*5b90*/  BRA `(.L_x_3295) ;  /* 0x0000000400f47947 */ /* 0x000fec0003800000 */
.L_x_3293:
        /* <DEDUP_REMOVED lines=24> */
.L_x_3296:
        /* <DEDUP_REMOVED lines=19> */
.L_x_3292:
        /* <DEDUP_REMOVED lines=23> */
.L_x_3298:
        /* <DEDUP_REMOVED lines=13> */
[----:B-1----:R-:W-:Y:S02]  /*6090*/  F2FP.BF16.F32.PACK_AB R68, R63, R62 ;  /* 0x0000003e3f44723e */ /* 0x002fe400000010ff */
[----:B------:R-:W-:Y:S02]  /*60a0*/  PRMT R0, R73, 0x7632, R0 ;  /* 0x0000763249007816 */ /* 0x000fe40000000000 */
[----:B------:R-:W-:Y:S01]  /*60b0*/  PRMT R69, R68, 0x7632, R69 ;  /* 0x0000763244457816 */ /* 0x000fe20000000045 */
[----:B------:R-:W-:Y:S06]  /*60c0*/  BRA `(.L_x_3295) ;  /* 0x0000000000a87947 */ /* 0x000fec0003800000 */
.L_x_3297:
        /* <DEDUP_REMOVED lines=10> */
[C---:B0-----:R-:W-:Y:S01]  /*6170*/  FMUL.FTZ R67, R93.reuse, R162 ;  /* 0x000000a25d437220 */ /* 0x041fe20000410000 */
[C---:B------:R-:W-:Y:S01]  /*6180*/  FMUL.FTZ R90, R93.reuse, R90 ;  /* 0x0000005a5d5a7220 */ /* 0x040fe20000410000 */
[----:B-1----:R-:W-:-:S03]  /*6190*/  FMUL.FTZ R65, R93, R158 ;  /* 0x0000009e5d417220 */ /* 0x002fc60000410000 */
        /* <DEDUP_REMOVED lines=11> */
.L_x_3299:
        /* <DEDUP_REMOVED lines=18> */
.L_x_3295:
        /* <DEDUP_REMOVED lines=19> */
.L_x_3300:
        /* <DEDUP_REMOVED lines=24> */
.L_x_3303:
        /* <DEDUP_REMOVED lines=17> */
.L_x_3302:
        /* <DEDUP_REMOVED lines=24> */
.L_x_3305:
        /* <DEDUP_REMOVED lines=19> */
.L_x_3301:
        /* <DEDUP_REMOVED lines=23> */
.L_x_3307:
        /* <DEDUP_REMOVED lines=17> */
.L_x_3306:
        /* <DEDUP_REMOVED lines=24> */
.L_x_3308:
        /* <DEDUP_REMOVED lines=18> */
.L_x_3304:
        /* <DEDUP_REMOVED lines=19> */
.L_x_3309:
        /* <DEDUP_REMOVED lines=19> */
[----:B-----5:R-:W-:-:S02]  /*7160*/  MOV R40, R133 ;  /* 0x0000008500287202 */ /* 0x020fc40000000f00 */
        /* <DEDUP_REMOVED lines=38> */
.L_x_3244:
[----:B------:R-:W2:Y:S08]  /*73d0*/  S2UR UR4, SR_CTAID.X ;  /* 0x00000000000479c3 */ /* 0x000eb00000002500 */
[----:B------:R-:W2:Y:S08]  /*73e0*/  LDC R23, c[0x0][0x388] ;  /* 0x0000e200ff177b82 */ /* 0x000eb00000000800 */
[----:B-1----:R-:W1:Y:S08]  /*73f0*/  LDC.64 R2, c[0x0][0x440] ;  /* 0x00011000ff027b82 */ /* 0x002e700000000a00 */
[----:B------:R-:W3:Y:S01]  /*7400*/  LDC.64 R20, c[0x0][0x448] ;  /* 0x00011200ff147b82 */ /* 0x000ee20000000a00 */
[----:B--2---:R-:W-:-:S05]  /*7410*/  IMAD R23, R23, UR4, RZ ;  /* 0x0000000417177c24 */ /* 0x004fca000f8e02ff */
[----:B------:R-:W-:-:S05]  /*7420*/  LEA.HI R23, R23, R84, RZ, 0x1e ;  /* 0x0000005417177211 */ /* 0x000fca00078ff0ff */
[----:B-1----:R-:W-:-:S05]  /*7430*/  IMAD.WIDE.U32 R2, R23, 0x10, R2 ;  /* 0x0000001017027825 */ /* 0x002fca00078e0002 */
[----:B0-----:R-:W-:Y:S01]  /*7440*/  STG.E.128 desc[UR12][R2.64], R8 ;  /* 0x0000000802007986 */ /* 0x001fe2000c101d0c */
[----:B---3--:R-:W-:-:S05]  /*7450*/  IMAD.WIDE.U32 R20, R23, 0x10, R20 ;  /* 0x0000001017147825 */ /* 0x008fca00078e0014 */
        /* <DEDUP_REMOVED lines=14> */
.L_x_3311:
        /* <DEDUP_REMOVED lines=12> */
.L_x_7263:


//--------------------- .text._ZN10layer_norm31ln_parallel_residual_bwd_kernelINS_13Kernel_traitsIf13__nv_bfloat16fS2_fjLj7168ELj1ELj1ELj8ELj8ENS_18Kernel_traits_baseILj7168EfS2_fS2_fjLj256EEEEELb1ELb0ELb0EEEvNS_9BwdParamsE --------------------------
	.section	.text._ZN10layer_norm31ln_parallel_residual_bwd_kernelINS_13Kernel_traitsIf13__nv_bfloat16fS2_fjLj7168ELj1ELj1ELj8ELj8ENS_18Kernel_traits_baseILj7168EfS2_fS2_fjLj256EEEEELb1ELb0ELb0EEEvNS_9BwdParamsE,"ax",@progbits
	.align	128
        .global         _ZN10layer_norm31ln_parallel_residual_bwd_kernelINS_13Kernel_traitsIf13__nv_bfloat16fS2_fjLj7168ELj1ELj1ELj8ELj8ENS_18Kernel_traits_baseILj7168EfS2_fS2_fjLj256EEEEELb1ELb0ELb0EEEvNS_9BwdParamsE
        .type           _ZN10layer_norm31ln_parallel_residual_bwd_kernelINS_13Kernel_traitsIf13__nv_bfloat16fS2_fjLj7168ELj1ELj1ELj8ELj8ENS_18Kernel_traits_baseILj7168EfS2_fS2_fjLj256EEEEELb1ELb0ELb0EEEvNS_9BwdParamsE,@function
        .size           _ZN10layer_norm31ln_parallel_residual_bwd_kernelINS_13Kernel_traitsIf13__nv_bfloat16fS2_fjLj7168ELj1ELj1ELj8ELj8ENS_18Kernel_traits_baseILj7168EfS2_fS2_fjLj256EEEEELb1ELb0ELb0EEEvNS_9BwdParamsE,(.L_x_7264 - _ZN10layer_norm31ln_parallel_residual_bwd_kernelINS_13Kernel_traitsIf13__nv_bfloat16fS2_fjLj7168ELj1ELj1ELj8ELj8ENS_18Kernel_traits_baseILj7168EfS2_fS2_fjLj256EEEEELb1ELb0ELb0EEEvNS_9BwdParamsE)
        .other          _ZN10layer_norm31ln_parallel_residual_bwd_kernelINS_13Kernel_traitsIf13__nv_bfloat16fS2_fjLj7168ELj1ELj1ELj8ELj8ENS_18Kernel_traits_baseILj7168EfS2_fS2_fjLj256EEEEELb1ELb0ELb0EEEvNS_9BwdParamsE,@"STO_CUDA_ENTRY STV_DEFAULT"
_ZN10layer_norm31ln_parallel_residual_bwd_kernelINS_13Kernel_traitsIf13__nv_bfloat16fS2_fjLj7168ELj1ELj1ELj8ELj8ENS_18Kernel_traits_baseILj7168EfS2_fS2_fjLj256EEEEELb1ELb0ELb0EEEvNS_9BwdParamsE:
.text._ZN10layer_norm31ln_parallel_residual_bwd_kernelINS_13Kernel_traitsIf13__nv_bfloat16fS2_fjLj7168ELj1ELj1ELj8ELj8ENS_18Kernel_traits_baseILj7168EfS2_fS2_fjLj256EEEEELb1ELb0ELb0EEEvNS_9BwdParamsE:
[----:B------:R-:W0:Y:S02]  /*0000*/  LDC R1, c[0x0][0x37c] ;  /* 0x0000df00ff017b82 */ /* 0x000e240000000800 */
[----:B0-----:R-:W-:Y:S01]  /*0010*/  VIADD R1, R1, 0xffffff68 ;  /* 0xffffff6801017836 */ /* 0x001fe20000000000 */
[----:B------:R-:W0:Y:S01]  /*0020*/  S2R R229, SR_TID.X ;  /* 0x0000000000e57919 */ /* 0x000e220000002100 */
[----:B------:R-:W1:Y:S04]  /*0030*/  LDCU UR8, c[0x0][0x388] ;  /* 0x00007100ff0877ac */ /* 0x000e680008000800 */
[----:B------:R-:W2:Y:S01]  /*0040*/  LDC.64 R2, c[0x0][0x3d0] ;  /* 0x0000f400ff027b82 */ /* 0x000ea20000000a00 */
[----:B------:R3:W4:Y:S04]  /*0050*/  LDL.64 R68, [R1+0x80] ;  /* 0x0000800001447983 */ /* 0x0007280000100a00 */
[----:B------:R3:W4:Y:S03]  /*0060*/  LDL.64 R70, [R1+0x88] ;  /* 0x0000880001467983 */ /* 0x0007260000100a00 */
[----:B------:R-:W3:Y:S01]  /*0070*/  LDC.64 R4, c[0x0][0x3d8] ;  /* 0x0000f600ff047b82 */ /* 0x000ee20000000a00 */
        /* <DEDUP_REMOVED lines=13> */
[----:B------:R0:W4:Y:S01]  /*0150*/  LDL.64 R50, [R1+0x38] ;  /* 0x0000380001327983 */ /* 0x0001220000100a00 */
[----:B------:R-:W3:Y:S02]  /*0160*/  LDCU.64 UR10, c[0x0][0x358] ;  /* 0x00006b00ff0a77ac */ /* 0x000ee40008000a00 */
[----:B------:R-:W3:Y:S01]  /*0170*/  LDC.64 R18, c[0x0][0x3d0] ;  /* 0x0000f400ff127b82 */ /* 0x000ee20000000a00 */
[----:B------:R0:W4:Y:S04]  /*0180*/  LDL.64 R44, [R1+0x20] ;  /* 0x00002000012c7983 */ /* 0x0001280000100a00 */
[----:B------:R0:W4:Y:S03]  /*0190*/  LDL.64 R46, [R1+0x28] ;  /* 0x00002800012e7983 */ /* 0x0001260000100a00 */
[----:B------:R-:W3:Y:S01]  /*01a0*/  LDC.64 R20, c[0x0][0x3d8] ;  /* 0x0000f600ff147b82 */ /* 0x000ee20000000a00 */
[----:B------:R0:W4:Y:S04]  /*01b0*/  LDL.64 R40, [R1+0x10] ;  /* 0x0000100001287983 */ /* 0x0001280000100a00 */
[----:B------:R0:W4:Y:S03]  /*01c0*/  LDL.64 R42, [R1+0x18] ;  /* 0x00001800012a7983 */ /* 0x0001260000100a00 */
[----:B------:R-:W3:Y:S01]  /*01d0*/  LDC.64 R22, c[0x0][0x3d0] ;  /* 0x0000f400ff167b82 */ /* 0x000ee20000000a00 */
[----:B------:R2:W4:Y:S04]  /*01e0*/  LDL.64 R36, [R1] ;  /* 0x0000000001247983 */ /* 0x0005280000100a00 */
[----:B------:R2:W4:Y:S01]  /*01f0*/  LDL.64 R38, [R1+0x8] ;  /* 0x0000080001267983 */ /* 0x0005220000100a00 */
[----:B-1----:R-:W-:Y:S01]  /*0200*/  USHF.R.S32.HI UR4, URZ, 0x1f, UR8 ;  /* 0x0000001fff047899 */ /* 0x002fe20008011408 */
[----:B0-----:R-:W-:Y:S01]  /*0210*/  LOP3.LUT R207, R229, 0xff, RZ, 0x3c, !PT ;  /* 0x000000ffe5cf7812 */ /* 0x001fe200078e3cff */
[----:B------:R-:W0:Y:S01]  /*0220*/  LDC.64 R24, c[0x0][0x3d8] ;  /* 0x0000f600ff187b82 */ /* 0x000e220000000a00 */
[----:B------:R-:W-:Y:S01]  /*0230*/  MOV R35, R229 ;  /* 0x000000e500237202 */ /* 0x000fe20000000f00 */
[----:B------:R-:W-:-:S06]  /*0240*/  ULEA.HI UR4, UR4, UR8, URZ, 0x2 ;  /* 0x0000000804047291 */ /* 0x000fcc000f8f10ff */
[----:B------:R-:W-:Y:S01]  /*0250*/  IMAD.U32 R0, RZ, RZ, UR4 ;  /* 0x00000004ff007e24 */ /* 0x000fe2000f8e00ff */
[----:B------:R-:W1:Y:S04]  /*0260*/  LDC.64 R30, c[0x0][0x3d0] ;  /* 0x0000f400ff1e7b82 */ /* 0x000e680000000a00 */
[----:B------:R-:W-:Y:S01]  /*0270*/  LEA.HI.SX32 R207, R0, R207, 0x1e ;  /* 0x000000cf00cf7211 */ /* 0x000fe200078ff2ff */
[----:B------:R-:W4:Y:S03]  /*0280*/  LDCU UR4, c[0x0][0x384] ;  /* 0x00007080ff0477ac */ /* 0x000f260008000800 */
[C---:B------:R-:W-:Y:S01]  /*0290*/  ISETP.GE.U32.AND P1, PT, R207.reuse, 0x100, PT ;  /* 0x00000100cf00780c */ /* 0x040fe20003f26070 */
[----:B------:R-:W1:Y:S01]  /*02a0*/  LDC.64 R32, c[0x0][0x3d8] ;  /* 0x0000f600ff207b82 */ /* 0x000e620000000a00 */
[----:B------:R-:W-:-:S02]  /*02b0*/  ISETP.GE.U32.AND P2, PT, R207, 0x200, PT ;  /* 0x00000200cf00780c */ /* 0x000fc40003f46070 */
[C---:B------:R-:W-:Y:S02]  /*02c0*/  ISETP.GE.U32.AND P3, PT, R207.reuse, 0x300, PT ;  /* 0x00000300cf00780c */ /* 0x040fe40003f66070 */
[C---:B------:R-:W-:Y:S02]  /*02d0*/  ISETP.GE.U32.AND P4, PT, R207.reuse, 0x400, PT ;  /* 0x00000400cf00780c */ /* 0x040fe40003f86070 */
[C---:B------:R-:W-:Y:S02]  /*02e0*/  ISETP.GE.U32.AND P5, PT, R207.reuse, 0x500, PT ;  /* 0x00000500cf00780c */ /* 0x040fe40003fa6070 */
[C---:B------:R-:W-:Y:S02]  /*02f0*/  ISETP.GE.U32.AND P6, PT, R207.reuse, 0x600, PT ;  /* 0x00000600cf00780c */ /* 0x040fe40003fc6070 */
[----:B------:R-:W-:Y:S01]  /*0300*/  ISETP.GE.U32.AND P0, PT, R207, 0x700, PT ;  /* 0x00000700cf00780c */ /* 0x000fe20003f06070 */
[----:B--2---:R-:W-:Y:S01]  /*0310*/  @P1 IMAD.WIDE.U32 R2, R35, 0x10, R2 ;  /* 0x0000001023021825 */ /* 0x004fe200078e0002 */
[----:B------:R-:W2:Y:S01]  /*0320*/  S2UR UR9, SR_CTAID.X ;  /* 0x00000000000979c3 */ /* 0x000ea20000002500 */
[----:B------:R-:W-:-:S02]  /*0330*/  CS2R R224, SRZ ;  /* 0x0000000000e07805 */ /* 0x000fc4000001ff00 */
[----:B------:R-:W-:Y:S01]  /*0340*/  P2R R252, PR, RZ, 0x1 ;  /* 0x00000001fffc7803 */ /* 0x000fe20000000000 */
[C---:B---3--:R-:W-:Y:S01]  /*0350*/  @P1 IMAD.WIDE.U32 R4, R35.reuse, 0x10, R4 ;  /* 0x0000001023041825 */ /* 0x048fe200078e0004 */
[----:B------:R-:W-:-:S05]  /*0360*/  @P1 LOP3.LUT R35, R35, 0x100, RZ, 0xfc, !PT ;  /* 0x0000010023231812 */ /* 0x000fca00078efcff */
[C---:B------:R-:W-:Y:S02]  /*0370*/  @P2 IMAD.WIDE.U32 R10, R35.reuse, 0x10, R6 ;  /* 0x00000010230a2825 */ /* 0x040fe400078e0006 */
[----:B------:R-:W3:Y:S02]  /*0380*/  LDC.64 R6, c[0x0][0x3d0] ;  /* 0x0000f400ff067b82 */ /* 0x000ee40000000a00 */
[----:B------:R-:W-:-:S04]  /*0390*/  @P2 IMAD.WIDE.U32 R12, R35, 0x10, R8 ;  /* 0x00000010230c2825 */ /* 0x000fc800078e0008 */
[----:B------:R-:W-:Y:S02]  /*03a0*/  @P2 VIADD R35, R35, 0x100 ;  /* 0x0000010023232836 */ /* 0x000fe40000000000 */
[----:B------:R-:W2:Y:S02]  /*03b0*/  LDC.64 R8, c[0x0][0x3d8] ;  /* 0x0000f600ff087b82 */ /* 0x000ea40000000a00 */
[----:B------:R-:W-:-:S04]  /*03c0*/  @P3 IMAD.WIDE.U32 R14, R35, 0x10, R14 ;  /* 0x00000010230e3825 */ /* 0x000fc800078e000e */
[----:B------:R-:W-:-:S04]  /*03d0*/  @P3 IMAD.WIDE.U32 R16, R35, 0x10, R16 ;  /* 0x0000001023103825 */ /* 0x000fc800078e0010 */
[----:B------:R-:W-:-:S04]  /*03e0*/  @P3 VIADD R35, R35, 0x100 ;  /* 0x0000010023233836 */ /* 0x000fc80000000000 */
[----:B------:R-:W-:-:S04]  /*03f0*/  @P4 IMAD.WIDE.U32 R18, R35, 0x10, R18 ;  /* 0x0000001023124825 */ /* 0x000fc800078e0012 */
[C---:B------:R-:W-:Y:S01]  /*0400*/  @P4 IMAD.WIDE.U32 R20, R35.reuse, 0x10, R20 ;  /* 0x0000001023144825 */ /* 0x040fe200078e0014 */
[----:B------:R-:W-:-:S05]  /*0410*/  @P4 IADD3 R35, PT, PT, R35, 0x100, RZ ;  /* 0x0000010023234810 */ /* 0x000fca0007ffe0ff */
[----:B------:R-:W-:-:S04]  /*0420*/  @P5 IMAD.WIDE.U32 R22, R35, 0x10, R22 ;  /* 0x0000001023165825 */ /* 0x000fc800078e0016 */
[----:B0-----:R-:W-:-:S04]  /*0430*/  @P5 IMAD.WIDE.U32 R24, R35, 0x10, R24 ;  /* 0x0000001023185825 */ /* 0x001fc800078e0018 */
[----:B------:R-:W-:Y:S01]  /*0440*/  @P5 VIADD R35, R35, 0x100 ;  /* 0x0000010023235836 */ /* 0x000fe20000000000 */
[----:B------:R0:W5:Y:S03]  /*0450*/  @P5 LDG.E.128 R248, desc[UR10][R24.64] ;  /* 0x0000000a18f85981 */ /* 0x000166000c1e1d00 */
[----:B---3--:R-:W-:-:S04]  /*0460*/  @P6 IMAD.WIDE.U32 R26, R35, 0x10, R6 ;  /* 0x00000010231a6825 */ /* 0x008fc800078e0006 */
[C---:B--2---:R-:W-:Y:S01]  /*0470*/  @P6 IMAD.WIDE.U32 R28, R35.reuse, 0x10, R8 ;  /* 0x00000010231c6825 */ /* 0x044fe200078e0008 */
[----:B------:R0:W5:Y:S03]  /*0480*/  @P6 LDG.E.128 R244, desc[UR10][R26.64] ;  /* 0x0000000a1af46981 */ /* 0x000166000c1e1d00 */
[----:B------:R-:W-:Y:S01]  /*0490*/  @P6 VIADD R35, R35, 0x100 ;  /* 0x0000010023236836 */ /* 0x000fe20000000000 */
[----:B------:R0:W5:Y:S03]  /*04a0*/  @P6 LDG.E.128 R240, desc[UR10][R28.64] ;  /* 0x0000000a1cf06981 */ /* 0x000166000c1e1d00 */
[----:B-1----:R-:W-:-:S04]  /*04b0*/  @P0 IMAD.WIDE.U32 R6, R35, 0x10, R30 ;  /* 0x0000001023060825 */ /* 0x002fc800078e001e */
[----:B------:R-:W-:Y:S01]  /*04c0*/  @P0 IMAD.WIDE.U32 R8, R35, 0x10, R32 ;  /* 0x0000001023080825 */ /* 0x000fe200078e0020 */
[----:B------:R0:W5:Y:S04]  /*04d0*/  @P0 LDG.E.128 R236, desc[UR10][R6.64] ;  /* 0x0000000a06ec0981 */ /* 0x000168000c1e1d00 */
[----:B------:R0:W5:Y:S04]  /*04e0*/  @P0 LDG.E.128 R232, desc[UR10][R8.64] ;  /* 0x0000000a08e80981 */ /* 0x000168000c1e1d00 */
[----:B----4-:R-:W2:Y:S04]  /*04f0*/  @P1 LDG.E.128 R68, desc[UR10][R2.64] ;  /* 0x0000000a02441981 */ /* 0x010ea8000c1e1d00 */
[----:B------:R-:W3:Y:S04]  /*0500*/  @P1 LDG.E.128 R64, desc[UR10][R4.64] ;  /* 0x0000000a04401981 */ /* 0x000ee8000c1e1d00 */
[----:B------:R-:W4:Y:S04]  /*0510*/  @P2 LDG.E.128 R60, desc[UR10][R10.64] ;  /* 0x0000000a0a3c2981 */ /* 0x000f28000c1e1d00 */
[----:B------:R-:W4:Y:S04]  /*0520*/  @P2 LDG.E.128 R56, desc[UR10][R12.64] ;  /* 0x0000000a0c382981 */ /* 0x000f28000c1e1d00 */
[----:B------:R-:W4:Y:S04]  /*0530*/  @P3 LDG.E.128 R52, desc[UR10][R14.64] ;  /* 0x0000000a0e343981 */ /* 0x000f28000c1e1d00 */
[----:B------:R-:W4:Y:S04]  /*0540*/  @P3 LDG.E.128 R48, desc[UR10][R16.64] ;  /* 0x0000000a10303981 */ /* 0x000f28000c1e1d00 */
[----:B------:R-:W4:Y:S04]  /*0550*/  @P4 LDG.E.128 R44, desc[UR10][R18.64] ;  /* 0x0000000a122c4981 */ /* 0x000f28000c1e1d00 */
[----:B------:R-:W4:Y:S04]  /*0560*/  @P4 LDG.E.128 R40, desc[UR10][R20.64] ;  /* 0x0000000a14284981 */ /* 0x000f28000c1e1d00 */
[----:B------:R-:W4:Y:S01]  /*0570*/  @P5 LDG.E.128 R36, desc[UR10][R22.64] ;  /* 0x0000000a16245981 */ /* 0x000f22000c1e1d00 */
[----:B------:R-:W-:Y:S01]  /*0580*/  UISETP.GE.AND UP0, UPT, UR9, UR4, UPT ;  /* 0x000000040900728c */ /* 0x000fe2000bf06270 */
        /* <DEDUP_REMOVED lines=39> */
[----:B--2---:R-:W-:Y:S04]  /*0800*/  @P1 STL.64 [R1+0x80], R68 ;  /* 0x0000804401001387 */ /* 0x004fe80000100a00 */
[----:B------:R-:W-:Y:S04]  /*0810*/  @P1 STL.64 [R1+0x88], R70 ;  /* 0x0000884601001387 */ /* 0x000fe80000100a00 */
[----:B---3--:R-:W-:Y:S04]  /*0820*/  @P1 STL.64 [R1+0x70], R64 ;  /* 0x0000704001001387 */ /* 0x008fe80000100a00 */
[----:B------:R-:W-:Y:S04]  /*0830*/  @P1 STL.64 [R1+0x78], R66 ;  /* 0x0000784201001387 */ /* 0x000fe80000100a00 */
[----:B----4-:R-:W-:Y:S04]  /*0840*/  @P2 STL.64 [R1+0x60], R60 ;  /* 0x0000603c01002387 */ /* 0x010fe80000100a00 */
[----:B------:R-:W-:Y:S04]  /*0850*/  @P2 STL.64 [R1+0x68], R62 ;  /* 0x0000683e01002387 */ /* 0x000fe80000100a00 */
        /* <DEDUP_REMOVED lines=8> */
[----:B------:R1:W-:Y:S04]  /*08e0*/  @P4 STL.64 [R1+0x10], R40 ;  /* 0x0000102801004387 */ /* 0x0003e80000100a00 */
[----:B------:R2:W-:Y:S04]  /*08f0*/  @P4 STL.64 [R1+0x18], R42 ;  /* 0x0000182a01004387 */ /* 0x0005e80000100a00 */
[----:B------:R0:W-:Y:S04]  /*0900*/  @P5 STL.64 [R1], R36 ;  /* 0x0000002401005387 */ /* 0x0001e80000100a00 */
[----:B------:R0:W-:Y:S01]  /*0910*/  @P5 STL.64 [R1+0x8], R38 ;  /* 0x0000082601005387 */ /* 0x0001e20000100a00 */
[----:B-1----:R-:W-:-:S02]  /*0920*/  CS2R R40, SRZ ;  /* 0x0000000000287805 */ /* 0x002fc4000001ff00 */
[----:B------:R-:W-:Y:S02]  /*0930*/  CS2R R44, SRZ ;  /* 0x00000000002c7805 */ /* 0x000fe4000001ff00 */
[----:B------:R-:W-:Y:S02]  /*0940*/  CS2R R46, SRZ ;  /* 0x00000000002e7805 */ /* 0x000fe4000001ff00 */
[----:B--2---:R-:W-:Y:S02]  /*0950*/  CS2R R42, SRZ ;  /* 0x00000000002a7805 */ /* 0x004fe4000001ff00 */
        /* <DEDUP_REMOVED lines=12> */
[----:B0-----:R-:W-:Y:S06]  /*0a20*/  BRA.U UP0, `(.L_x_3312) ;  /* 0x000000d100e07547 */ /* 0x001fec000b800000 */
        /* <DEDUP_REMOVED lines=68> */
.L_x_3405:
[----:B-1----:R-:W-:-:S06]  /*0e70*/  UIMAD.WIDE UR6, UR9, 0x4, UR12 ;  /* 0x00000004090678a5 */ /* 0x002fcc000f8e020c */
[----:B0-23--:R-:W-:Y:S01]  /*0e80*/  MOV R148, UR6 ;  /* 0x0000000600947c02 */ /* 0x00dfe20008000f00 */
[----:B------:R-:W-:Y:S01]  /*0e90*/  IMAD.U32 R149, RZ, RZ, UR7 ;  /* 0x00000007ff957e24 */ /* 0x000fe2000f8e00ff */
[----:B------:R-:W-:-:S04]  /*0ea0*/  UIMAD.WIDE UR6, UR9, 0x4, UR14 ;  /* 0x00000004090678a5 */ /* 0x000fc8000f8e020e */
[----:B------:R0:W3:Y:S02]  /*0eb0*/  LDG.E R4, desc[UR10][R148.64] ;  /* 0x0000000a94047981 */ /* 0x0000e4000c1e1900 */
[----:B0-----:R-:W-:Y:S01]  /*0ec0*/  IMAD.U32 R148, RZ, RZ, UR6 ;  /* 0x00000006ff947e24 */ /* 0x001fe2000f8e00ff */
[----:B------:R-:W-:-:S05]  /*0ed0*/  MOV R149, UR7 ;  /* 0x0000000700957c02 */ /* 0x000fca0008000f00 */
[----:B------:R-:W4:Y:S01]  /*0ee0*/  LDG.E R148, desc[UR10][R148.64] ;  /* 0x0000000a94947981 */ /* 0x000f22000c1e1900 */
        /* <DEDUP_REMOVED lines=11> */
[----:B---3--:R-:W-:-:S04]  /*0fa0*/  FSEL R4, R4, RZ, P0 ;  /* 0x000000ff04047208 */ /* 0x008fc80000000000 */
[----:B------:R-:W-:Y:S01]  /*0fb0*/  R2UR UR25, R4 ;  /* 0x00000000041972ca */ /* 0x000fe200000e0000 */
[----:B------:R-:W-:-:S05]  /*0fc0*/  IMAD.U32 R4, RZ, RZ, UR7 ;  /* 0x00000007ff047e24 */ /* 0x000fca000f8e00ff */
[----:B------:R-:W-:-:S05]  /*0fd0*/  LEA.HI.SX32 R4, R4, R229, 0x1e ;  /* 0x000000e504047211 */ /* 0x000fca00078ff2ff */
[----:B------:R-:W-:Y:S01]  /*0fe0*/  IMAD.MOV.U32 R206, RZ, RZ, R4 ;  /* 0x000000ffffce7224 */ /* 0x000fe200078e0004 */
[----:B----4-:R-:W-:Y:S01]  /*0ff0*/  R2UR UR24, R148 ;  /* 0x00000000941872ca */ /* 0x010fe200000e0000 */
[----:B-----5:R-:W-:-:S14]  /*1000*/  @!P1 BRA `(.L_x_3314) ;  /* 0x00000004005c9947 */ /* 0x020fdc0003800000 */
        /* <DEDUP_REMOVED lines=8> */
[----:B------:R4:W2:Y:S01]  /*1090*/  LDG.E.64 R160, desc[UR10][R148.64] ;  /* 0x0000000a94a07981 */ /* 0x0008a2000c1e1b00 */
[----:B-1----:R-:W-:-:S04]  /*10a0*/  IMAD.WIDE.U32 R150, R4, 0x8, R150 ;  /* 0x0000000804967825 */ /* 0x002fc800078e0096 */
[----:B----4-:R-:W-:Y:S02]  /*10b0*/  IMAD.WIDE.U32 R148, R4, 0x10, R162 ;  /* 0x0000001004947825 */ /* 0x010fe400078e00a2 */
[----:B------:R-:W4:Y:S04]  /*10c0*/  LDG.E.64 R162, desc[UR10][R150.64] ;  /* 0x0000000a96a27981 */ /* 0x000f28000c1e1b00 */
[----:B------:R-:W3:Y:S01]  /*10d0*/  LDG.E.128 R148, desc[UR10][R148.64] ;  /* 0x0000000a94947981 */ /* 0x000ee2000c1e1d00 */
[----:B------:R-:W-:Y:S02]  /*10e0*/  ISETP.NE.AND.EX P0, PT, RZ, UR19, PT, P0 ;  /* 0x00000013ff007c0c */ /* 0x000fe4000bf05300 */
[----:B------:R-:W-:-:S04]  /*10f0*/  ISETP.NE.U32.AND P1, PT, RZ, UR16, PT ;  /* 0x00000010ff007c0c */ /* 0x000fc8000bf25070 */
[----:B------:R-:W-:-:S07]  /*1100*/  ISETP.NE.AND.EX P1, PT, RZ, UR17, PT, P1 ;  /* 0x00000011ff007c0c */ /* 0x000fce000bf25310 */
[----:B------:R-:W1:Y:S08]  /*1110*/  @P0 LDC.64 R204, c[0x0][0x3b8] ;  /* 0x0000ee00ffcc0b82 */ /* 0x000e700000000a00 */
[----:B------:R-:W0:Y:S01]  /*1120*/  @P1 LDC.64 R228, c[0x0][0x438] ;  /* 0x00010e00ffe41b82 */ /* 0x000e220000000a00 */
[----:B-1----:R-:W-:-:S05]  /*1130*/  @P0 IMAD.WIDE.U32 R204, R4, 0x4, R204 ;  /* 0x0000000404cc0825 */ /* 0x002fca00078e00cc */
[----:B------:R0:W5:Y:S02]  /*1140*/  @P0 LDG.E R6, desc[UR10][R204.64] ;  /* 0x0000000acc060981 */ /* 0x000164000c1e1900 */
[C---:B0-----:R-:W-:Y:S02]  /*1150*/  @P1 IMAD.WIDE.U32 R204, R4.reuse, 0x10, R228 ;  /* 0x0000001004cc1825 */ /* 0x041fe400078e00e4 */
[----:B------:R-:W3:Y:S04]  /*1160*/  LDL R228, [R1+0x78] ;  /* 0x0000780001e47983 */ /* 0x000ee80000100800 */
[----:B------:R0:W5:Y:S04]  /*1170*/  @P1 LDG.E.128 R116, desc[UR10][R204.64] ;  /* 0x0000000acc741981 */ /* 0x000168000c1e1d00 */
[----:B------:R-:W3:Y:S01]  /*1180*/  LDL R229, [R1+0x88] ;  /* 0x0000880001e57983 */ /* 0x000ee20000100800 */
[----:B0-----:R-:W-:-:S03]  /*1190*/  IMAD.WIDE.U32 R204, R4, 0x4, R230 ;  /* 0x0000000404cc7825 */ /* 0x001fc600078e00e6 */
[----:B------:R-:W3:Y:S04]  /*11a0*/  LDL R230, [R1+0x74] ;  /* 0x0000740001e67983 */ /* 0x000ee80000100800 */
[----:B------:R0:W5:Y:S04]  /*11b0*/  LDG.E R7, desc[UR10][R204.64] ;  /* 0x0000000acc077981 */ /* 0x000168000c1e1900 */
[----:B------:R-:W3:Y:S04]  /*11c0*/  LDL R231, [R1+0x84] ;  /* 0x0000840001e77983 */ /* 0x000ee80000100800 */
[----:B------:R-:W3:Y:S01]  /*11d0*/  LDL R205, [R1+0x80] ;  /* 0x0000800001cd7983 */ /* 0x000ee20000100800 */
[----:B--2---:R-:W-:Y:S01]  /*11e0*/  MOV R0, R160 ;  /* 0x000000a000007202 */ /* 0x004fe20000000f00 */
[--C-:B0-----:R-:W-:Y:S01]  /*11f0*/  IMAD.MOV.U32 R204, RZ, RZ, R161.reuse ;  /* 0x000000ffffcc7224 */ /* 0x101fe200078e00a1 */
[----:B------:R-:W-:-:S02]  /*1200*/  SHF.R.U64 R160, R160, 0x10, R161 ;  /* 0x00000010a0a07819 */ /* 0x000fc400000012a1 */
[----:B------:R-:W-:Y:S01]  /*1210*/  SHF.R.U32.HI R174, RZ, 0x10, R161 ;  /* 0x00000010ffae7819 */ /* 0x000fe200000116a1 */
[----:B----4-:R-:W-:Y:S01]  /*1220*/  IMAD.MOV.U32 R31, RZ, RZ, R162 ;  /* 0x000000ffff1f7224 */ /* 0x010fe200078e00a2 */
[--C-:B------:R-:W-:Y:S02]  /*1230*/  SHF.R.U64 R161, R162, 0x10, R163.reuse ;  /* 0x00000010a2a17819 */ /* 0x100fe400000012a3 */
[----:B------:R-:W-:Y:S02]  /*1240*/  MOV R162, R163 ;  /* 0x000000a300a27202 */ /* 0x000fe40000000f00 */
[----:B------:R-:W-:Y:S01]  /*1250*/  SHF.R.U32.HI R173, RZ, 0x10, R163 ;  /* 0x00000010ffad7819 */ /* 0x000fe200000116a3 */
[----:B---3--:R-:W-:Y:S01]  /*1260*/  FADD.FTZ R163, R148, -UR25 ;  /* 0x8000001994a37e21 */ /* 0x008fe20008010000 */
[----:B------:R-:W-:Y:S02]  /*1270*/  IMAD.U32 R148, R31, 0x10000, RZ ;  /* 0x000100001f947824 */ /* 0x000fe400078e00ff */
[----:B------:R-:W-:-:S02]  /*1280*/  IMAD.U32 R31, R0, 0x10000, RZ ;  /* 0x00010000001f7824 */ /* 0x000fc400078e00ff */
[----:B------:R-:W-:Y:S02]  /*1290*/  FMUL.FTZ R0, R163, UR24 ;  /* 0x00000018a3007c20 */ /* 0x000fe40008410000 */
[----:B------:R-:W2:Y:S01]  /*12a0*/  LDL R163, [R1+0x70] ;  /* 0x0000700001a37983 */ /* 0x000ea20000100800 */
[----:B------:R-:W-:Y:S01]  /*12b0*/  FADD.FTZ R149, R149, -UR25 ;  /* 0x8000001995957e21 */ /* 0x000fe20008010000 */
[----:B------:R-:W-:Y:S01]  /*12c0*/  FADD.FTZ R88, R88, R148 ;  /* 0x0000009458587221 */ /* 0x000fe20000010000 */
[----:B------:R-:W-:Y:S01]  /*12d0*/  FFMA.FTZ R64, R0, R148, R64 ;  /* 0x0000009400407223 */ /* 0x000fe20000010040 */
[----:B------:R-:W-:Y:S01]  /*12e0*/  FADD.FTZ R150, R150, -UR25 ;  /* 0x8000001996967e21 */ /* 0x000fe20008010000 */
[----:B------:R-:W-:-:S04]  /*12f0*/  IMAD.U32 R160, R160, 0x10000, RZ ;  /* 0x00010000a0a07824 */ /* 0x000fc800078e00ff */
[----:B------:R-:W-:Y:S01]  /*1300*/  FADD.FTZ R193, R193, R160 ;  /* 0x000000a0c1c17221 */ /* 0x000fe20000010000 */
[----:B------:R-:W-:Y:S01]  /*1310*/  FADD.FTZ R151, R151, -UR25 ;  /* 0x8000001997977e21 */ /* 0x000fe20008010000 */
[----:B------:R-:W-:Y:S01]  /*1320*/  FADD.FTZ R192, R192, R31 ;  /* 0x0000001fc0c07221 */ /* 0x000fe20000010000 */
[----:B------:R-:W-:Y:S01]  /*1330*/  FFMA.FTZ R224, R0, R31, R224 ;  /* 0x0000001f00e07223 */ /* 0x000fe200000100e0 */
[----:B--2---:R-:W-:Y:S01]  /*1340*/  FMUL.FTZ R163, R163, R148 ;  /* 0x00000094a3a37220 */ /* 0x004fe20000410000 */
[----:B------:R-:W-:Y:S01]  /*1350*/  SHF.L.U32 R148, R161, 0x10, RZ ;  /* 0x00000010a1947819 */ /* 0x000fe200000006ff */
[----:B------:R-:W-:-:S04]  /*1360*/  FMUL.FTZ R161, R149, UR24 ;  /* 0x0000001895a17c20 */ /* 0x000fc80008410000 */
[-C--:B------:R-:W-:Y:S01]  /*1370*/  FMUL.FTZ R149, R230, R148.reuse ;  /* 0x00000094e6957220 */ /* 0x080fe20000410000 */
[----:B------:R-:W-:Y:S01]  /*1380*/  FADD.FTZ R89, R89, R148 ;  /* 0x0000009459597221 */ /* 0x000fe20000010000 */
[C---:B------:R-:W-:Y:S01]  /*1390*/  FFMA.FTZ R65, R161.reuse, R148, R65 ;  /* 0x00000094a1417223 */ /* 0x040fe20000010041 */
[----:B------:R-:W-:Y:S02]  /*13a0*/  IMAD.U32 R148, R162, 0x10000, RZ ;  /* 0x00010000a2947824 */ /* 0x000fe400078e00ff */
[----:B------:R-:W-:Y:S01]  /*13b0*/  FMUL.FTZ R162, R150, UR24 ;  /* 0x0000001896a27c20 */ /* 0x000fe20008410000 */
[-C--:B------:R-:W-:Y:S01]  /*13c0*/  FFMA.FTZ R225, R161, R160.reuse, R225 ;  /* 0x000000a0a1e17223 */ /* 0x080fe200000100e1 */
[----:B------:R-:W-:Y:S01]  /*13d0*/  FFMA.FTZ R160, R231, R160, R149 ;  /* 0x000000a0e7a07223 */ /* 0x000fe20000010095 */
[----:B------:R-:W-:Y:S01]  /*13e0*/  SHF.L.U32 R149, R204, 0x10, RZ ;  /* 0x00000010cc957819 */ /* 0x000fe200000006ff */
[-C--:B------:R-:W-:Y:S01]  /*13f0*/  FMUL.FTZ R150, R228, R148.reuse ;  /* 0x00000094e4967220 */ /* 0x080fe20000410000 */
[----:B------:R-:W-:Y:S01]  /*1400*/  FADD.FTZ R90, R90, R148 ;  /* 0x000000945a5a7221 */ /* 0x000fe20000010000 */
[----:B------:R-:W-:Y:S01]  /*1410*/  FFMA.FTZ R66, R162, R148, R66 ;  /* 0x00000094a2427223 */ /* 0x000fe20000010042 */
[----:B------:R-:W-:-:S02]  /*1420*/  IMAD.U32 R148, R173, 0x10000, RZ ;  /* 0x00010000ad947824 */ /* 0x000fc400078e00ff */
[----:B------:R-:W-:Y:S01]  /*1430*/  FFMA.FTZ R31, R205, R31, R163 ;  /* 0x0000001fcd1f7223 */ /* 0x000fe200000100a3 */
[----:B------:R-:W-:Y:S01]  /*1440*/  FADD.FTZ R194, R194, R149 ;  /* 0x00000095c2c27221 */ /* 0x000fe20000010000 */
[-C--:B------:R-:W-:Y:S01]  /*1450*/  FFMA.FTZ R226, R162, R149.reuse, R226 ;  /* 0x00000095a2e27223 */ /* 0x080fe200000100e2 */
[----:B------:R-:W-:Y:S01]  /*1460*/  FFMA.FTZ R163, R229, R149, R150 ;  /* 0x00000095e5a37223 */ /* 0x000fe20000010096 */
[----:B------:R-:W-:Y:S02]  /*1470*/  IMAD.U32 R149, R174, 0x10000, RZ ;  /* 0x00010000ae957824 */ /* 0x000fe400078e00ff */
[----:B------:R-:W-:Y:S01]  /*1480*/  FMUL.FTZ R173, R151, UR24 ;  /* 0x0000001897ad7c20 */ /* 0x000fe20008410000 */
[-C--:B------:R-:W-:Y:S01]  /*1490*/  FMUL.FTZ R150, R206, R148.reuse ;  /* 0x00000094ce967220 */ /* 0x080fe20000410000 */
[----:B------:R-:W-:Y:S01]  /*14a0*/  FADD.FTZ R91, R91, R148 ;  /* 0x000000945b5b7221 */ /* 0x000fe20000010000 */
[----:B------:R-:W-:Y:S01]  /*14b0*/  FADD.FTZ R195, R195, R149 ;  /* 0x00000095c3c37221 */ /* 0x000fe20000010000 */
[CC--:B------:R-:W-:Y:S01]  /*14c0*/  FFMA.FTZ R227, R173.reuse, R149.reuse, R227 ;  /* 0x00000095ade37223 */ /* 0x0c0fe200000100e3 */
[----:B------:R-:W-:Y:S01]  /*14d0*/  FFMA.FTZ R174, R252, R149, R150 ;  /* 0x00000095fcae7223 */ /* 0x000fe20000010096 */
[----:B------:R-:W-:Y:S01]  /*14e0*/  FFMA.FTZ R67, R173, R148, R67 ;  /* 0x00000094ad437223 */ /* 0x000fe20000010043 */
[----:B------:R-:W-:Y:S01]  /*14f0*/  FADD.FTZ R149, RZ, R31 ;  /* 0x0000001fff957221 */ /* 0x000fe20000010000 */
[----:B------:R-:W-:-:S03]  /*1500*/  FFMA.FTZ R148, R0, R31, RZ ;  /* 0x0000001f00947223 */ /* 0x000fc600000100ff */
[----:B------:R-:W-:Y:S01]  /*1510*/  FADD.FTZ R149, R149, R160 ;  /* 0x000000a095957221 */ /* 0x000fe20000010000 */
[----:B------:R-:W-:-:S03]  /*1520*/  FFMA.FTZ R148, R161, R160, R148 ;  /* 0x000000a0a1947223 */ /* 0x000fc60000010094 */
[----:B------:R-:W-:Y:S01]  /*1530*/  FADD.FTZ R149, R149, R163 ;  /* 0x000000a395957221 */ /* 0x000fe20000010000 */
[----:B------:R-:W-:Y:S01]  /*1540*/  FFMA.FTZ R148, R162, R163, R148 ;  /* 0x000000a3a2947223 */ /* 0x000fe20000010094 */
[----:B------:R-:W-:Y:S02]  /*1550*/  IADD3 R206, PT, PT, R4, 0x100, RZ ;  /* 0x0000010004ce7810 */ /* 0x000fe40007ffe0ff */
[----:B------:R-:W-:Y:S01]  /*1560*/  FADD.FTZ R204, R149, R174 ;  /* 0x000000ae95cc7221 */ /* 0x000fe20000010000 */
[----:B------:R-:W-:-:S07]  /*1570*/  FFMA.FTZ R205, R173, R174, R148 ;  /* 0x000000aeadcd7223 */ /* 0x000fce0000010094 */
.L_x_3314:
[----:B------:R-:W-:Y:S05]  /*1580*/  BSYNC.RECONVERGENT B0 ;  /* 0x0000000000007941 */ /* 0x000fea0003800200 */
.L_x_3313:
[----:B------:R-:W-:Y:S04]  /*1590*/  BSSY.RECONVERGENT B0, `(.L_x_3315) ;  /* 0x000005b000007945 */ /* 0x000fe80003800200 */
[----:B------:R-:W-:Y:S05]  /*15a0*/  @!P2 BRA `(.L_x_3316) ;  /* 0x000000040064a947 */ /* 0x000fea0003800000 */
        /* <DEDUP_REMOVED lines=8> */
[----:B0-----:R-:W-:-:S05]  /*1630*/  IMAD.WIDE.U32 R148, R206, 0x8, R148 ;  /* 0x00000008ce947825 */ /* 0x001fca00078e0094 */
[----:B------:R3:W4:Y:S01]  /*1640*/  LDG.E.64 R158, desc[UR10][R148.64] ;  /* 0x0000000a949e7981 */ /* 0x000722000c1e1b00 */
[----:B--2---:R-:W-:-:S04]  /*1650*/  IMAD.WIDE.U32 R150, R206, 0x8, R150 ;  /* 0x00000008ce967825 */ /* 0x004fc800078e0096 */
[----:B---3--:R-:W-:Y:S02]  /*1660*/  IMAD.WIDE.U32 R148, R206, 0x10, R164 ;  /* 0x00000010ce947825 */ /* 0x008fe400078e00a4 */
[----:B------:R-:W2:Y:S04]  /*1670*/  LDG.E.64 R164, desc[UR10][R150.64] ;  /* 0x0000000a96a47981 */ /* 0x000ea8000c1e1b00 */
[----:B------:R-:W3:Y:S01]  /*1680*/  LDG.E.128 R148, desc[UR10][R148.64] ;  /* 0x0000000a94947981 */ /* 0x000ee2000c1e1d00 */
[----:B------:R-:W-:Y:S02]  /*1690*/  ISETP.NE.AND.EX P0, PT, RZ, UR19, PT, P0 ;  /* 0x00000013ff007c0c */ /* 0x000fe4000bf05300 */
[----:B------:R-:W-:-:S11]  /*16a0*/  ISETP.NE.AND.EX P1, PT, RZ, UR17, PT, P1 ;  /* 0x00000011ff007c0c */ /* 0x000fd6000bf25310 */
[----:B------:R-:W0:Y:S08]  /*16b0*/  @P0 LDC.64 R228, c[0x0][0x3b8] ;  /* 0x0000ee00ffe40b82 */ /* 0x000e300000000a00 */
[----:B------:R-:W1:Y:S01]  /*16c0*/  @P1 LDC.64 R230, c[0x0][0x438] ;  /* 0x00010e00ffe61b82 */ /* 0x000e620000000a00 */
[----:B0-----:R-:W-:-:S05]  /*16d0*/  @P0 IMAD.WIDE.U32 R228, R206, 0x4, R228 ;  /* 0x00000004cee40825 */ /* 0x001fca00078e00e4 */
[----:B------:R1:W5:Y:S02]  /*16e0*/  @P0 LDG.E R8, desc[UR10][R228.64] ;  /* 0x0000000ae4080981 */ /* 0x000364000c1e1900 */
[C---:B-1----:R-:W-:Y:S02]  /*16f0*/  @P1 IMAD.WIDE.U32 R228, R206.reuse, 0x10, R230 ;  /* 0x00000010cee41825 */ /* 0x042fe400078e00e6 */
[----:B------:R-:W0:Y:S03]  /*1700*/  LDC.64 R230, c[0x0][0x3b0] ;  /* 0x0000ec00ffe67b82 */ /* 0x000e260000000a00 */
[----:B------:R0:W5:Y:S02]  /*1710*/  @P1 LDG.E.128 R36, desc[UR10][R228.64] ;  /* 0x0000000ae4241981 */ /* 0x000164000c1e1d00 */
[----:B0-----:R-:W-:Y:S02]  /*1720*/  IMAD.WIDE.U32 R228, R206, 0x4, R230 ;  /* 0x00000004cee47825 */ /* 0x001fe400078e00e6 */
[----:B------:R-:W3:Y:S04]  /*1730*/  LDL R231, [R1+0x5c] ;  /* 0x00005c0001e77983 */ /* 0x000ee80000100800 */
[----:B------:R0:W5:Y:S04]  /*1740*/  LDG.E R9, desc[UR10][R228.64] ;  /* 0x0000000ae4097981 */ /* 0x000168000c1e1900 */
[----:B------:R-:W3:Y:S01]  /*1750*/  LDL R230, [R1+0x6c] ;  /* 0x00006c0001e67983 */ /* 0x000ee20000100800 */
[----:B----4-:R-:W-:Y:S01]  /*1760*/  IMAD.MOV.U32 R30, RZ, RZ, R158 ;  /* 0x000000ffff1e7224 */ /* 0x010fe200078e009e */
[--C-:B------:R-:W-:Y:S01]  /*1770*/  SHF.R.U64 R175, R158, 0x10, R159.reuse ;  /* 0x000000109eaf7819 */ /* 0x100fe2000000129f */
[--C-:B------:R-:W-:Y:S01]  /*1780*/  IMAD.MOV.U32 R176, RZ, RZ, R159.reuse ;  /* 0x000000ffffb07224 */ /* 0x100fe200078e009f */
[----:B0-----:R-:W-:-:S02]  /*1790*/  SHF.R.U32.HI R229, RZ, 0x10, R159 ;  /* 0x00000010ffe57819 */ /* 0x001fc4000001169f */
[----:B--2---:R-:W-:Y:S01]  /*17a0*/  MOV R29, R164 ;  /* 0x000000a4001d7202 */ /* 0x004fe20000000f00 */
[----:B---3--:R-:W-:-:S04]  /*17b0*/  FADD.FTZ R159, R148, -UR25 ;  /* 0x80000019949f7e21 */ /* 0x008fc80008010000 */
[----:B------:R-:W-:Y:S01]  /*17c0*/  IMAD.U32 R148, R29, 0x10000, RZ ;  /* 0x000100001d947824 */ /* 0x000fe200078e00ff */
[----:B------:R-:W-:Y:S01]  /*17d0*/  SHF.L.U32 R29, R30, 0x10, RZ ;  /* 0x000000101e1d7819 */ /* 0x000fe200000006ff */
[----:B------:R-:W-:Y:S02]  /*17e0*/  FMUL.FTZ R30, R159, UR24 ;  /* 0x000000189f1e7c20 */ /* 0x000fe40008410000 */
[----:B------:R-:W2:Y:S01]  /*17f0*/  LDL R159, [R1+0x50] ;  /* 0x00005000019f7983 */ /* 0x000ea20000100800 */
[----:B------:R-:W-:Y:S01]  /*1800*/  FADD.FTZ R149, R149, -UR25 ;  /* 0x8000001995957e21 */ /* 0x000fe20008010000 */
[--C-:B------:R-:W-:Y:S01]  /*1810*/  SHF.R.U64 R158, R164, 0x10, R165.reuse ;  /* 0x00000010a49e7819 */ /* 0x100fe200000012a5 */
[--C-:B------:R-:W-:Y:S01]  /*1820*/  IMAD.MOV.U32 R164, RZ, RZ, R165.reuse ;  /* 0x000000ffffa47224 */ /* 0x100fe200078e00a5 */
[----:B------:R-:W-:Y:S01]  /*1830*/  SHF.R.U32.HI R228, RZ, 0x10, R165 ;  /* 0x00000010ffe47819 */ /* 0x000fe200000116a5 */
[----:B------:R-:W-:Y:S01]  /*1840*/  FADD.FTZ R40, R40, R29 ;  /* 0x0000001d28287221 */ /* 0x000fe20000010000 */
[----:B------:R-:W-:Y:S01]  /*1850*/  FFMA.FTZ R220, R30, R29, R220 ;  /* 0x0000001d1edc7223 */ /* 0x000fe200000100dc */
[----:B------:R-:W3:Y:S01]  /*1860*/  LDL R165, [R1+0x58] ;  /* 0x0000580001a57983 */ /* 0x000ee20000100800 */
[----:B------:R-:W-:Y:S01]  /*1870*/  FADD.FTZ R120, R120, R148 ;  /* 0x0000009478787221 */ /* 0x000fe20000010000 */
[-C--:B------:R-:W-:Y:S01]  /*1880*/  FFMA.FTZ R92, R30, R148.reuse, R92 ;  /* 0x000000941e5c7223 */ /* 0x080fe2000001005c */
[----:B--2---:R-:W-:-:S04]  /*1890*/  FMUL.FTZ R159, R159, R148 ;  /* 0x000000949f9f7220 */ /* 0x004fc80000410000 */
[----:B------:R-:W-:Y:S01]  /*18a0*/  FFMA.FTZ R29, R0, R29, R159 ;  /* 0x0000001d001d7223 */ /* 0x000fe2000001009f */
[----:B------:R-:W-:Y:S01]  /*18b0*/  FMUL.FTZ R159, R149, UR24 ;  /* 0x00000018959f7c20 */ /* 0x000fe20008410000 */
[----:B------:R0:W5:Y:S01]  /*18c0*/  LDL.LU R0, [R1+0x90] ;  /* 0x0000900001007983 */ /* 0x0001620000300800 */
[----:B------:R-:W-:-:S03]  /*18d0*/  IMAD.U32 R148, R158, 0x10000, RZ ;  /* 0x000100009e947824 */ /* 0x000fc600078e00ff */
[----:B------:R-:W2:Y:S01]  /*18e0*/  LDL R149, [R1+0x54] ;  /* 0x0000540001957983 */ /* 0x000ea20000100800 */
[----:B------:R-:W-:-:S03]  /*18f0*/  IMAD.U32 R158, R175, 0x10000, RZ ;  /* 0x00010000af9e7824 */ /* 0x000fc600078e00ff */
[----:B------:R-:W4:Y:S01]  /*1900*/  LDL R175, [R1+0x64] ;  /* 0x0000640001af7983 */ /* 0x000f220000100800 */
[----:B------:R-:W-:Y:S01]  /*1910*/  FADD.FTZ R150, R150, -UR25 ;  /* 0x8000001996967e21 */ /* 0x000fe20008010000 */
[----:B------:R-:W-:Y:S01]  /*1920*/  FADD.FTZ R121, R121, R148 ;  /* 0x0000009479797221 */ /* 0x000fe20000010000 */
[----:B------:R-:W-:Y:S01]  /*1930*/  FFMA.FTZ R93, R159, R148, R93 ;  /* 0x000000949f5d7223 */ /* 0x000fe2000001005d */
[----:B------:R-:W-:Y:S01]  /*1940*/  FADD.FTZ R41, R41, R158 ;  /* 0x0000009e29297221 */ /* 0x000fe20000010000 */
[----:B------:R-:W-:Y:S01]  /*1950*/  FFMA.FTZ R221, R159, R158, R221 ;  /* 0x0000009e9fdd7223 */ /* 0x000fe200000100dd */
[----:B------:R-:W-:Y:S01]  /*1960*/  FADD.FTZ R151, R151, -UR25 ;  /* 0x8000001997977e21 */ /* 0x000fe20008010000 */
[----:B------:R-:W-:Y:S02]  /*1970*/  VIADD R206, R206, 0x100 ;  /* 0x00000100cece7836 */ /* 0x000fe40000000000 */
[----:B--2---:R-:W-:Y:S01]  /*1980*/  FMUL.FTZ R149, R149, R148 ;  /* 0x0000009495957220 */ /* 0x004fe20000410000 */
[----:B------:R-:W-:Y:S01]  /*1990*/  SHF.L.U32 R148, R164, 0x10, RZ ;  /* 0x00000010a4947819 */ /* 0x000fe200000006ff */
[----:B------:R-:W-:-:S02]  /*19a0*/  FMUL.FTZ R164, R150, UR24 ;  /* 0x0000001896a47c20 */ /* 0x000fc40008410000 */
[----:B----4-:R-:W-:Y:S01]  /*19b0*/  FFMA.FTZ R158, R175, R158, R149 ;  /* 0x0000009eaf9e7223 */ /* 0x010fe20000010095 */
[----:B------:R-:W-:Y:S02]  /*19c0*/  IMAD.U32 R149, R176, 0x10000, RZ ;  /* 0x00010000b0957824 */ /* 0x000fe400078e00ff */
[-C--:B---3--:R-:W-:Y:S01]  /*19d0*/  FMUL.FTZ R150, R165, R148.reuse ;  /* 0x00000094a5967220 */ /* 0x088fe20000410000 */
[----:B------:R-:W-:Y:S01]  /*19e0*/  FADD.FTZ R122, R122, R148 ;  /* 0x000000947a7a7221 */ /* 0x000fe20000010000 */
[----:B------:R-:W-:Y:S01]  /*19f0*/  FFMA.FTZ R94, R164, R148, R94 ;  /* 0x00000094a45e7223 */ /* 0x000fe2000001005e */
[----:B------:R-:W-:Y:S02]  /*1a00*/  IMAD.U32 R148, R228, 0x10000, RZ ;  /* 0x00010000e4947824 */ /* 0x000fe400078e00ff */
        /* <DEDUP_REMOVED lines=19> */
.L_x_3316:
[----:B------:R-:W-:Y:S05]  /*1b40*/  BSYNC.RECONVERGENT B0 ;  /* 0x0000000000007941 */ /* 0x000fea0003800200 */
.L_x_3315:
        /* <DEDUP_REMOVED lines=29> */
[----:B----4-:R-:W-:Y:S01]  /*1d20*/  SHF.R.U64 R177, R156, 0x10, R157 ;  /* 0x000000109cb17819 */ /* 0x010fe2000000129d */
[----:B------:R-:W-:Y:S01]  /*1d30*/  IMAD.MOV.U32 R28, RZ, RZ, R156 ;  /* 0x000000ffff1c7224 */ /* 0x000fe200078e009c */
[----:B------:R-:W-:-:S02]  /*1d40*/  MOV R178, R157 ;  /* 0x0000009d00b27202 */ /* 0x000fc40000000f00 */
[----:B0-----:R-:W-:Y:S01]  /*1d50*/  SHF.R.U32.HI R229, RZ, 0x10, R157 ;  /* 0x00000010ffe57819 */ /* 0x001fe2000001169d */
[----:B--2---:R-:W-:Y:S02]  /*1d60*/  IMAD.MOV.U32 R27, RZ, RZ, R166 ;  /* 0x000000ffff1b7224 */ /* 0x004fe400078e00a6 */
[----:B---3--:R-:W-:-:S03]  /*1d70*/  FADD.FTZ R157, R148, -UR25 ;  /* 0x80000019949d7e21 */ /* 0x008fc60008010000 */
[----:B------:R-:W-:Y:S01]  /*1d80*/  SHF.L.U32 R148, R27, 0x10, RZ ;  /* 0x000000101b947819 */ /* 0x000fe200000006ff */
[----:B------:R-:W-:Y:S02]  /*1d90*/  IMAD.U32 R27, R28, 0x10000, RZ ;  /* 0x000100001c1b7824 */ /* 0x000fe400078e00ff */
        /* <DEDUP_REMOVED lines=14> */
[----:B------:R0:W5:Y:S04]  /*1e80*/  LDL.LU R0, [R1+0x90] ;  /* 0x0000900001007983 */ /* 0x0001680000300800 */
[----:B------:R-:W2:Y:S01]  /*1e90*/  LDL R149, [R1+0x34] ;  /* 0x0000340001957983 */ /* 0x000ea20000100800 */
[----:B------:R-:W-:Y:S01]  /*1ea0*/  IMAD.U32 R148, R156, 0x10000, RZ ;  /* 0x000100009c947824 */ /* 0x000fe200078e00ff */
[----:B------:R-:W-:Y:S02]  /*1eb0*/  SHF.L.U32 R156, R177, 0x10, RZ ;  /* 0x00000010b19c7819 */ /* 0x000fe400000006ff */
[----:B------:R-:W4:Y:S01]  /*1ec0*/  LDL R177, [R1+0x44] ;  /* 0x0000440001b17983 */ /* 0x000f220000100800 */
[----:B------:R-:W-:Y:S01]  /*1ed0*/  FADD.FTZ R150, R150, -UR25 ;  /* 0x8000001996967e21 */ /* 0x000fe20008010000 */
[----:B------:R-:W-:Y:S01]  /*1ee0*/  FADD.FTZ R97, R97, R148 ;  /* 0x0000009461617221 */ /* 0x000fe20000010000 */
[----:B------:R-:W-:Y:S01]  /*1ef0*/  FFMA.FTZ R69, R157, R148, R69 ;  /* 0x000000949d457223 */ /* 0x000fe20000010045 */
[----:B------:R-:W-:Y:S01]  /*1f00*/  FADD.FTZ R45, R45, R156 ;  /* 0x0000009c2d2d7221 */ /* 0x000fe20000010000 */
[----:B------:R-:W-:Y:S01]  /*1f10*/  FFMA.FTZ R217, R157, R156, R217 ;  /* 0x0000009c9dd97223 */ /* 0x000fe200000100d9 */
[----:B------:R-:W-:Y:S01]  /*1f20*/  FADD.FTZ R151, R151, -UR25 ;  /* 0x8000001997977e21 */ /* 0x000fe20008010000 */
[----:B------:R-:W-:-:S02]  /*1f30*/  VIADD R206, R206, 0x100 ;  /* 0x00000100cece7836 */ /* 0x000fc40000000000 */
[----:B--2---:R-:W-:Y:S01]  /*1f40*/  FMUL.FTZ R149, R149, R148 ;  /* 0x0000009495957220 */ /* 0x004fe20000410000 */
[----:B------:R-:W-:Y:S02]  /*1f50*/  IMAD.U32 R148, R166, 0x10000, RZ ;  /* 0x00010000a6947824 */ /* 0x000fe400078e00ff */
[----:B------:R-:W-:Y:S01]  /*1f60*/  FMUL.FTZ R166, R150, UR24 ;  /* 0x0000001896a67c20 */ /* 0x000fe20008410000 */
[----:B----4-:R-:W-:Y:S01]  /*1f70*/  FFMA.FTZ R156, R177, R156, R149 ;  /* 0x0000009cb19c7223 */ /* 0x010fe20000010095 */
[-C--:B---3--:R-:W-:Y:S01]  /*1f80*/  FMUL.FTZ R150, R167, R148.reuse ;  /* 0x00000094a7967220 */ /* 0x088fe20000410000 */
[----:B------:R-:W-:Y:S01]  /*1f90*/  FADD.FTZ R98, R98, R148 ;  /* 0x0000009462627221 */ /* 0x000fe20000010000 */
[----:B------:R-:W-:Y:S01]  /*1fa0*/  FFMA.FTZ R70, R166, R148, R70 ;  /* 0x00000094a6467223 */ /* 0x000fe20000010046 */
[----:B------:R-:W-:Y:S01]  /*1fb0*/  IMAD.U32 R149, R178, 0x10000, RZ ;  /* 0x00010000b2957824 */ /* 0x000fe200078e00ff */
[----:B------:R-:W-:Y:S01]  /*1fc0*/  SHF.L.U32 R148, R228, 0x10, RZ ;  /* 0x00000010e4947819 */ /* 0x000fe200000006ff */
[----:B------:R-:W-:-:S02]  /*1fd0*/  FMUL.FTZ R177, R151, UR24 ;  /* 0x0000001897b17c20 */ /* 0x000fc40008410000 */
[----:B------:R-:W-:Y:S01]  /*1fe0*/  FADD.FTZ R46, R46, R149 ;  /* 0x000000952e2e7221 */ /* 0x000fe20000010000 */
[-C--:B------:R-:W-:Y:S01]  /*1ff0*/  FFMA.FTZ R218, R166, R149.reuse, R218 ;  /* 0x00000095a6da7223 */ /* 0x080fe200000100da */
[----:B------:R-:W-:Y:S01]  /*2000*/  FFMA.FTZ R167, R252, R149, R150 ;  /* 0x00000095fca77223 */ /* 0x000fe20000010096 */
[----:B------:R-:W-:Y:S02]  /*2010*/  IMAD.U32 R149, R229, 0x10000, RZ ;  /* 0x00010000e5957824 */ /* 0x000fe400078e00ff */
[-C--:B------:R-:W-:Y:S01]  /*2020*/  FMUL.FTZ R150, R231, R148.reuse ;  /* 0x00000094e7967220 */ /* 0x080fe20000410000 */
[----:B------:R-:W-:Y:S01]  /*2030*/  FADD.FTZ R99, R99, R148 ;  /* 0x0000009463637221 */ /* 0x000fe20000010000 */
[----:B------:R-:W-:Y:S01]  /*2040*/  FFMA.FTZ R71, R177, R148, R71 ;  /* 0x00000094b1477223 */ /* 0x000fe20000010047 */
[----:B------:R-:W-:Y:S01]  /*2050*/  FADD.FTZ R47, R47, R149 ;  /* 0x000000952f2f7221 */ /* 0x000fe20000010000 */
[-C--:B------:R-:W-:Y:S01]  /*2060*/  FFMA.FTZ R219, R177, R149.reuse, R219 ;  /* 0x00000095b1db7223 */ /* 0x080fe200000100db */
        /* <DEDUP_REMOVED lines=9> */
.L_x_3318:
[----:B------:R-:W-:Y:S05]  /*2100*/  BSYNC.RECONVERGENT B0 ;  /* 0x0000000000007941 */ /* 0x000fea0003800200 */
.L_x_3317:
        /* <DEDUP_REMOVED lines=29> */
[----:B----4-:R-:W-:Y:S01]  /*22e0*/  MOV R26, R154 ;  /* 0x0000009a001a7202 */ /* 0x010fe20000000f00 */
[--C-:B------:R-:W-:Y:S01]  /*22f0*/  IMAD.MOV.U32 R180, RZ, RZ, R155.reuse ;  /* 0x000000ffffb47224 */ /* 0x100fe200078e009b */
[----:B------:R-:W-:-:S02]  /*2300*/  SHF.R.U64 R179, R154, 0x10, R155 ;  /* 0x000000109ab37819 */ /* 0x000fc4000000129b */
[----:B0-----:R-:W-:Y:S01]  /*2310*/  SHF.R.U32.HI R229, RZ, 0x10, R155 ;  /* 0x00000010ffe57819 */ /* 0x001fe2000001169b */
[----:B--2---:R-:W-:Y:S02]  /*2320*/  IMAD.MOV.U32 R25, RZ, RZ, R168 ;  /* 0x000000ffff197224 */ /* 0x004fe400078e00a8 */
[----:B---3--:R-:W-:Y:S02]  /*2330*/  FADD.FTZ R155, R148, -UR25 ;  /* 0x80000019949b7e21 */ /* 0x008fe40008010000 */
[----:B------:R-:W-:Y:S02]  /*2340*/  IMAD.U32 R148, R25, 0x10000, RZ ;  /* 0x0001000019947824 */ /* 0x000fe400078e00ff */
[----:B------:R-:W-:Y:S02]  /*2350*/  IMAD.U32 R25, R26, 0x10000, RZ ;  /* 0x000100001a197824 */ /* 0x000fe400078e00ff */
[----:B------:R-:W-:Y:S02]  /*2360*/  FMUL.FTZ R26, R155, UR24 ;  /* 0x000000189b1a7c20 */ /* 0x000fe40008410000 */
[----:B------:R-:W2:Y:S01]  /*2370*/  LDL R155, [R1+0x10] ;  /* 0x00001000019b7983 */ /* 0x000ea20000100800 */
[----:B------:R-:W-:Y:S01]  /*2380*/  FADD.FTZ R149, R149, -UR25 ;  /* 0x8000001995957e21 */ /* 0x000fe20008010000 */
[----:B------:R-:W-:Y:S01]  /*2390*/  SHF.R.U64 R154, R168, 0x10, R169 ;  /* 0x00000010a89a7819 */ /* 0x000fe200000012a9 */
[----:B------:R-:W-:Y:S01]  /*23a0*/  FADD.FTZ R48, R48, R25 ;  /* 0x0000001930307221 */ /* 0x000fe20000010000 */
[----:B------:R-:W-:Y:S01]  /*23b0*/  MOV R168, R169 ;  /* 0x000000a900a87202 */ /* 0x000fe20000000f00 */
[----:B------:R-:W-:Y:S01]  /*23c0*/  FFMA.FTZ R212, R26, R25, R212 ;  /* 0x000000191ad47223 */ /* 0x000fe200000100d4 */
[----:B------:R-:W-:-:S02]  /*23d0*/  SHF.R.U32.HI R228, RZ, 0x10, R169 ;  /* 0x00000010ffe47819 */ /* 0x000fc400000116a9 */
[----:B------:R-:W3:Y:S01]  /*23e0*/  LDL R169, [R1+0x18] ;  /* 0x0000180001a97983 */ /* 0x000ee20000100800 */
[----:B------:R-:W-:Y:S01]  /*23f0*/  FADD.FTZ R100, R100, R148 ;  /* 0x0000009464647221 */ /* 0x000fe20000010000 */
[-C--:B------:R-:W-:Y:S01]  /*2400*/  FFMA.FTZ R72, R26, R148.reuse, R72 ;  /* 0x000000941a487223 */ /* 0x080fe20000010048 */
[----:B--2---:R-:W-:-:S04]  /*2410*/  FMUL.FTZ R155, R155, R148 ;  /* 0x000000949b9b7220 */ /* 0x004fc80000410000 */
[----:B------:R-:W-:Y:S01]  /*2420*/  FFMA.FTZ R25, R0, R25, R155 ;  /* 0x0000001900197223 */ /* 0x000fe2000001009b */
[----:B------:R-:W-:Y:S01]  /*2430*/  FMUL.FTZ R155, R149, UR24 ;  /* 0x00000018959b7c20 */ /* 0x000fe20008410000 */
[----:B------:R0:W5:Y:S01]  /*2440*/  LDL.LU R0, [R1+0x90] ;  /* 0x0000900001007983 */ /* 0x0001620000300800 */
[----:B------:R-:W-:-:S03]  /*2450*/  SHF.L.U32 R148, R154, 0x10, RZ ;  /* 0x000000109a947819 */ /* 0x000fc600000006ff */
        /* <DEDUP_REMOVED lines=9> */
[----:B------:R-:W-:Y:S01]  /*24f0*/  IADD3 R206, PT, PT, R206, 0x100, RZ ;  /* 0x00000100cece7810 */ /* 0x000fe20007ffe0ff */
[----:B--2---:R-:W-:Y:S01]  /*2500*/  FMUL.FTZ R149, R149, R148 ;  /* 0x0000009495957220 */ /* 0x004fe20000410000 */
[----:B------:R-:W-:Y:S02]  /*2510*/  IMAD.U32 R148, R168, 0x10000, RZ ;  /* 0x00010000a8947824 */ /* 0x000fe400078e00ff */
[----:B------:R-:W-:Y:S01]  /*2520*/  FMUL.FTZ R168, R150, UR24 ;  /* 0x0000001896a87c20 */ /* 0x000fe20008410000 */
[----:B----4-:R-:W-:Y:S01]  /*2530*/  FFMA.FTZ R154, R179, R154, R149 ;  /* 0x0000009ab39a7223 */ /* 0x010fe20000010095 */
[----:B------:R-:W-:Y:S01]  /*2540*/  SHF.L.U32 R149, R180, 0x10, RZ ;  /* 0x00000010b4957819 */ /* 0x000fe200000006ff */
[-C--:B---3--:R-:W-:Y:S01]  /*2550*/  FMUL.FTZ R150, R169, R148.reuse ;  /* 0x00000094a9967220 */ /* 0x088fe20000410000 */
[----:B------:R-:W-:Y:S01]  /*2560*/  FADD.FTZ R102, R102, R148 ;  /* 0x0000009466667221 */ /* 0x000fe20000010000 */
[----:B------:R-:W-:Y:S01]  /*2570*/  FFMA.FTZ R74, R168, R148, R74 ;  /* 0x00000094a84a7223 */ /* 0x000fe2000001004a */
[----:B------:R-:W-:-:S02]  /*2580*/  IMAD.U32 R148, R228, 0x10000, RZ ;  /* 0x00010000e4947824 */ /* 0x000fc400078e00ff */
        /* <DEDUP_REMOVED lines=19> */
.L_x_3320:
[----:B------:R-:W-:Y:S05]  /*26c0*/  BSYNC.RECONVERGENT B0 ;  /* 0x0000000000007941 */ /* 0x000fea0003800200 */
.L_x_3319:
[----:B------:R-:W-:Y:S04]  /*26d0*/  BSSY.RECONVERGENT B0, `(.L_x_3321) ;  /* 0x0000055000007945 */ /* 0x000fe80003800200 */
[----:B------:R-:W-:Y:S05]  /*26e0*/  @!P5 BRA `(.L_x_3322) ;  /* 0x00000004004cd947 */ /* 0x000fea0003800000 */
[----:B------:R-:W0:Y:S08]  /*26f0*/  LDC.64 R148, c[0x0][0x428] ;  /* 0x00010a00ff947b82 */ /* 0x000e300000000a00 */
[----:B------:R-:W1:Y:S08]  /*2700*/  LDC.64 R150, c[0x0][0x430] ;  /* 0x00010c00ff967b82 */ /* 0x000e700000000a00 */
[----:B------:R-:W2:Y:S01]  /*2710*/  LDC.64 R170, c[0x0][0x3a8] ;  /* 0x0000ea00ffaa7b82 */ /* 0x000ea20000000a00 */
[----:B------:R-:W-:Y:S01]  /*2720*/  ISETP.NE.U32.AND P0, PT, RZ, UR18, PT ;  /* 0x00000012ff007c0c */ /* 0x000fe2000bf05070 */
[----:B------:R-:W3:Y:S01]  /*2730*/  LDL R252, [R1+0x4] ;  /* 0x0000040001fc7983 */ /* 0x000ee20000100800 */
[----:B0-----:R-:W-:-:S05]  /*2740*/  IMAD.WIDE.U32 R148, R206, 0x8, R148 ;  /* 0x00000008ce947825 */ /* 0x001fca00078e0094 */
[----:B------:R2:W4:Y:S01]  /*2750*/  LDG.E.64 R152, desc[UR10][R148.64] ;  /* 0x0000000a94987981 */ /* 0x000522000c1e1b00 */
[----:B-1----:R-:W-:-:S04]  /*2760*/  IMAD.WIDE.U32 R150, R206, 0x8, R150 ;  /* 0x00000008ce967825 */ /* 0x002fc800078e0096 */
[----:B--2---:R-:W-:Y:S02]  /*2770*/  IMAD.WIDE.U32 R148, R206, 0x10, R170 ;  /* 0x00000010ce947825 */ /* 0x004fe400078e00aa */
[----:B------:R-:W2:Y:S01]  /*2780*/  LDG.E.64 R170, desc[UR10][R150.64] ;  /* 0x0000000a96aa7981 */ /* 0x000ea2000c1e1b00 */
[----:B------:R-:W-:Y:S02]  /*2790*/  ISETP.NE.AND.EX P0, PT, RZ, UR19, PT, P0 ;  /* 0x00000013ff007c0c */ /* 0x000fe4000bf05300 */
[----:B------:R-:W-:-:S04]  /*27a0*/  ISETP.NE.U32.AND P1, PT, RZ, UR16, PT ;  /* 0x00000010ff007c0c */ /* 0x000fc8000bf25070 */
[----:B------:R-:W-:Y:S01]  /*27b0*/  ISETP.NE.AND.EX P1, PT, RZ, UR17, PT, P1 ;  /* 0x00000011ff007c0c */ /* 0x000fe2000bf25310 */
[----:B------:R-:W3:Y:S06]  /*27c0*/  LDG.E.128 R148, desc[UR10][R148.64] ;  /* 0x0000000a94947981 */ /* 0x000eec000c1e1d00 */
        /* <DEDUP_REMOVED lines=12> */
[----:B------:R-:W-:-:S02]  /*2890*/  SHF.R.U64 R181, R152, 0x10, R153 ;  /* 0x0000001098b57819 */ /* 0x000fc40000001299 */
[----:B--2---:R-:W-:Y:S02]  /*28a0*/  MOV R23, R170 ;  /* 0x000000aa00177202 */ /* 0x004fe40000000f00 */
[--C-:B------:R-:W-:Y:S01]  /*28b0*/  SHF.R.U64 R152, R170, 0x10, R171.reuse ;  /* 0x00000010aa987819 */ /* 0x100fe200000012ab */
[--C-:B------:R-:W-:Y:S01]  /*28c0*/  IMAD.MOV.U32 R170, RZ, RZ, R171.reuse ;  /* 0x000000ffffaa7224 */ /* 0x100fe200078e00ab */
[----:B0-----:R-:W-:Y:S02]  /*28d0*/  SHF.R.U32.HI R228, RZ, 0x10, R171 ;  /* 0x00000010ffe47819 */ /* 0x001fe400000116ab */
[----:B------:R-:W2:Y:S01]  /*28e0*/  LDL R171, [R1] ;  /* 0x0000000001ab7983 */ /* 0x000ea20000100800 */
[--C-:B------:R-:W-:Y:S01]  /*28f0*/  IMAD.MOV.U32 R182, RZ, RZ, R153.reuse ;  /* 0x000000ffffb67224 */ /* 0x100fe200078e0099 */
[----:B------:R-:W-:Y:S01]  /*2900*/  SHF.R.U32.HI R229, RZ, 0x10, R153 ;  /* 0x00000010ffe57819 */ /* 0x000fe20000011699 */
[----:B---3--:R-:W-:Y:S01]  /*2910*/  FADD.FTZ R153, R148, -UR25 ;  /* 0x8000001994997e21 */ /* 0x008fe20008010000 */
[----:B------:R-:W-:Y:S01]  /*2920*/  IMAD.U32 R148, R23, 0x10000, RZ ;  /* 0x0001000017947824 */ /* 0x000fe200078e00ff */
[----:B------:R-:W-:-:S02]  /*2930*/  SHF.L.U32 R23, R24, 0x10, RZ ;  /* 0x0000001018177819 */ /* 0x000fc400000006ff */
[----:B------:R-:W-:Y:S01]  /*2940*/  FMUL.FTZ R24, R153, UR24 ;  /* 0x0000001899187c20 */ /* 0x000fe20008410000 */
[-C--:B-----5:R-:W-:Y:S01]  /*2950*/  FMUL.FTZ R153, R248, R148.reuse ;  /* 0x00000094f8997220 */ /* 0x0a0fe20000410000 */
[----:B------:R-:W-:Y:S01]  /*2960*/  FADD.FTZ R149, R149, -UR25 ;  /* 0x8000001995957e21 */ /* 0x000fe20008010000 */
[----:B------:R-:W-:Y:S01]  /*2970*/  FADD.FTZ R52, R52, R23 ;  /* 0x0000001734347221 */ /* 0x000fe20000010000 */
[----:B------:R-:W-:Y:S01]  /*2980*/  FFMA.FTZ R208, R24, R23, R208 ;  /* 0x0000001718d07223 */ /* 0x000fe200000100d0 */
[----:B------:R-:W-:Y:S01]  /*2990*/  FADD.FTZ R104, R104, R148 ;  /* 0x0000009468687221 */ /* 0x000fe20000010000 */
[----:B------:R-:W-:Y:S01]  /*29a0*/  FFMA.FTZ R76, R24, R148, R76 ;  /* 0x00000094184c7223 */ /* 0x000fe2000001004c */
[----:B------:R-:W-:Y:S02]  /*29b0*/  IMAD.U32 R148, R152, 0x10000, RZ ;  /* 0x0001000098947824 */ /* 0x000fe400078e00ff */
[----:B------:R-:W-:Y:S01]  /*29c0*/  FADD.FTZ R150, R150, -UR25 ;  /* 0x8000001996967e21 */ /* 0x000fe20008010000 */
[----:B------:R-:W-:-:S02]  /*29d0*/  IMAD.U32 R152, R181, 0x10000, RZ ;  /* 0x00010000b5987824 */ /* 0x000fc400078e00ff */
[----:B------:R-:W-:Y:S02]  /*29e0*/  FADD.FTZ R105, R105, R148 ;  /* 0x0000009469697221 */ /* 0x000fe40000010000 */
[----:B------:R-:W-:Y:S01]  /*29f0*/  FADD.FTZ R53, R53, R152 ;  /* 0x0000009835357221 */ /* 0x000fe20000010000 */
[----:B------:R-:W-:-:S04]  /*2a00*/  FADD.FTZ R151, R151, -UR25 ;  /* 0x8000001997977e21 */ /* 0x000fc80008010000 */
[----:B------:R-:W-:Y:S01]  /*2a10*/  FMUL.FTZ R181, R151, UR24 ;  /* 0x0000001897b57c20 */ /* 0x000fe20008410000 */
[----:B------:R-:W-:Y:S02]  /*2a20*/  VIADD R206, R206, 0x100 ;  /* 0x00000100cece7836 */ /* 0x000fe40000000000 */
[----:B--2---:R-:W-:Y:S01]  /*2a30*/  FFMA.FTZ R23, R171, R23, R153 ;  /* 0x00000017ab177223 */ /* 0x004fe20000010099 */
[----:B------:R-:W-:Y:S01]  /*2a40*/  FMUL.FTZ R153, R149, UR24 ;  /* 0x0000001895997c20 */ /* 0x000fe20008410000 */
[----:B------:R-:W-:-:S03]  /*2a50*/  FMUL.FTZ R149, R249, R148 ;  /* 0x00000094f9957220 */ /* 0x000fc60000410000 */
[C---:B------:R-:W-:Y:S01]  /*2a60*/  FFMA.FTZ R77, R153.reuse, R148, R77 ;  /* 0x00000094994d7223 */ /* 0x040fe2000001004d */
[----:B------:R-:W-:Y:S01]  /*2a70*/  SHF.L.U32 R148, R170, 0x10, RZ ;  /* 0x00000010aa947819 */ /* 0x000fe200000006ff */
[----:B------:R-:W-:Y:S01]  /*2a80*/  FMUL.FTZ R170, R150, UR24 ;  /* 0x0000001896aa7c20 */ /* 0x000fe20008410000 */
[-C--:B------:R-:W-:Y:S01]  /*2a90*/  FFMA.FTZ R209, R153, R152.reuse, R209 ;  /* 0x0000009899d17223 */ /* 0x080fe200000100d1 */
[----:B------:R-:W-:Y:S01]  /*2aa0*/  FFMA.FTZ R152, R252, R152, R149 ;  /* 0x00000098fc987223 */ /* 0x000fe20000010095 */
[----:B------:R-:W-:Y:S02]  /*2ab0*/  IMAD.U32 R149, R182, 0x10000, RZ ;  /* 0x00010000b6957824 */ /* 0x000fe400078e00ff */
[-C--:B------:R-:W-:Y:S01]  /*2ac0*/  FMUL.FTZ R150, R250, R148.reuse ;  /* 0x00000094fa967220 */ /* 0x080fe20000410000 */
[----:B------:R-:W-:Y:S01]  /*2ad0*/  FADD.FTZ R106, R106, R148 ;  /* 0x000000946a6a7221 */ /* 0x000fe20000010000 */
[----:B------:R-:W-:Y:S01]  /*2ae0*/  FFMA.FTZ R78, R170, R148, R78 ;  /* 0x00000094aa4e7223 */ /* 0x000fe2000001004e */
[----:B------:R-:W-:-:S02]  /*2af0*/  IMAD.U32 R148, R228, 0x10000, RZ ;  /* 0x00010000e4947824 */ /* 0x000fc400078e00ff */
[----:B------:R-:W-:Y:S01]  /*2b00*/  FADD.FTZ R54, R54, R149 ;  /* 0x0000009536367221 */ /* 0x000fe20000010000 */
[-C--:B------:R-:W-:Y:S01]  /*2b10*/  FFMA.FTZ R210, R170, R149.reuse, R210 ;  /* 0x00000095aad27223 */ /* 0x080fe200000100d2 */
[----:B------:R-:W-:Y:S01]  /*2b20*/  FFMA.FTZ R171, R231, R149, R150 ;  /* 0x00000095e7ab7223 */ /* 0x000fe20000010096 */
[----:B------:R-:W-:Y:S01]  /*2b30*/  SHF.L.U32 R149, R229, 0x10, RZ ;  /* 0x00000010e5957819 */ /* 0x000fe200000006ff */
[-C--:B------:R-:W-:Y:S01]  /*2b40*/  FMUL.FTZ R150, R251, R148.reuse ;  /* 0x00000094fb967220 */ /* 0x080fe20000410000 */
[----:B------:R-:W-:Y:S01]  /*2b50*/  FADD.FTZ R107, R107, R148 ;  /* 0x000000946b6b7221 */ /* 0x000fe20000010000 */
[----:B------:R-:W-:Y:S01]  /*2b60*/  FFMA.FTZ R79, R181, R148, R79 ;  /* 0x00000094b54f7223 */ /* 0x000fe2000001004f */
[----:B------:R-:W-:Y:S01]  /*2b70*/  FADD.FTZ R148, R204, R23 ;  /* 0x00000017cc947221 */ /* 0x000fe20000010000 */
[----:B------:R-:W-:Y:S01]  /*2b80*/  FADD.FTZ R55, R55, R149 ;  /* 0x0000009537377221 */ /* 0x000fe20000010000 */
[-C--:B------:R-:W-:Y:S01]  /*2b90*/  FFMA.FTZ R211, R181, R149.reuse, R211 ;  /* 0x00000095b5d37223 */ /* 0x080fe200000100d3 */
[----:B------:R-:W-:Y:S01]  /*2ba0*/  FFMA.FTZ R182, R230, R149, R150 ;  /* 0x00000095e6b67223 */ /* 0x000fe20000010096 */
[----:B------:R-:W-:Y:S01]  /*2bb0*/  FFMA.FTZ R149, R24, R23, R205 ;  /* 0x0000001718957223 */ /* 0x000fe200000100cd */
[----:B------:R-:W-:-:S03]  /*2bc0*/  FADD.FTZ R148, R148, R152 ;  /* 0x0000009894947221 */ /* 0x000fc60000010000 */
[----:B------:R-:W-:Y:S01]  /*2bd0*/  FFMA.FTZ R149, R153, R152, R149 ;  /* 0x0000009899957223 */ /* 0x000fe20000010095 */
[----:B------:R-:W-:-:S03]  /*2be0*/  FADD.FTZ R148, R148, R171 ;  /* 0x000000ab94947221 */ /* 0x000fc60000010000 */
[----:B------:R-:W-:Y:S01]  /*2bf0*/  FFMA.FTZ R149, R170, R171, R149 ;  /* 0x000000abaa957223 */ /* 0x000fe20000010095 */
[----:B------:R-:W-:-:S03]  /*2c00*/  FADD.FTZ R204, R148, R182 ;  /* 0x000000b694cc7221 */ /* 0x000fc60000010000 */
[----:B------:R-:W-:-:S07]  /*2c10*/  FFMA.FTZ R205, R181, R182, R149 ;  /* 0x000000b6b5cd7223 */ /* 0x000fce0000010095 */
.L_x_3322:
[----:B------:R-:W-:Y:S05]  /*2c20*/  BSYNC.RECONVERGENT B0 ;  /* 0x0000000000007941 */ /* 0x000fea0003800200 */
.L_x_3321:
        /* <DEDUP_REMOVED lines=11> */
[----:B------:R-:W-:Y:S02]  /*2ce0*/  ISETP.NE.U32.AND P0, PT, RZ, UR18, PT ;  /* 0x00000012ff007c0c */ /* 0x000fe4000bf05070 */
[----:B------:R-:W-:Y:S02]  /*2cf0*/  ISETP.NE.U32.AND P1, PT, RZ, UR16, PT ;  /* 0x00000010ff007c0c */ /* 0x000fe4000bf25070 */
[----:B------:R-:W-:-:S02]  /*2d00*/  ISETP.NE.AND.EX P0, PT, RZ, UR19, PT, P0 ;  /* 0x00000013ff007c0c */ /* 0x000fc4000bf05300 */
        /* <DEDUP_REMOVED lines=8> */
[----:B0-----:R-:W-:-:S05]  /*2d90*/  IMAD.WIDE.U32 R228, R206, 0x4, R230 ;  /* 0x00000004cee47825 */ /* 0x001fca00078e00e6 */
[----:B------:R0:W5:Y:S01]  /*2da0*/  LDG.E R18, desc[UR10][R228.64] ;  /* 0x0000000ae4127981 */ /* 0x000162000c1e1900 */
[----:B------:R-:W-:Y:S02]  /*2db0*/  VIADD R206, R206, 0x100 ;  /* 0x00000100cece7836 */ /* 0x000fe40000000000 */
[----:B---3--:R-:W-:Y:S01]  /*2dc0*/  IMAD.MOV.U32 R22, RZ, RZ, R148 ;  /* 0x000000ffff167224 */ /* 0x008fe200078e0094 */
[--C-:B------:R-:W-:Y:S02]  /*2dd0*/  SHF.R.U64 R172, R148, 0x10, R149.reuse ;  /* 0x0000001094ac7819 */ /* 0x100fe40000001295 */
[----:B------:R-:W-:Y:S02]  /*2de0*/  MOV R183, R149 ;  /* 0x0000009500b77202 */ /* 0x000fe40000000f00 */
[----:B0-----:R-:W-:Y:S01]  /*2df0*/  SHF.R.U32.HI R228, RZ, 0x10, R149 ;  /* 0x00000010ffe47819 */ /* 0x001fe20000011695 */
[----:B--2---:R-:W-:Y:S01]  /*2e00*/  IMAD.MOV.U32 R21, RZ, RZ, R150 ;  /* 0x000000ffff157224 */ /* 0x004fe200078e0096 */
[--C-:B------:R-:W-:Y:S01]  /*2e10*/  SHF.R.U64 R148, R150, 0x10, R151.reuse ;  /* 0x0000001096947819 */ /* 0x100fe20000001297 */
[----:B------:R-:W-:-:S02]  /*2e20*/  IMAD.MOV.U32 R150, RZ, RZ, R151 ;  /* 0x000000ffff967224 */ /* 0x000fc400078e0097 */
[----:B----4-:R-:W-:Y:S01]  /*2e30*/  FADD.FTZ R149, R32, -UR25 ;  /* 0x8000001920957e21 */ /* 0x010fe20008010000 */
[----:B------:R-:W-:Y:S01]  /*2e40*/  SHF.L.U32 R32, R21, 0x10, RZ ;  /* 0x0000001015207819 */ /* 0x000fe200000006ff */
[----:B------:R-:W-:Y:S02]  /*2e50*/  IMAD.U32 R21, R22, 0x10000, RZ ;  /* 0x0001000016157824 */ /* 0x000fe400078e00ff */
[----:B------:R-:W-:Y:S01]  /*2e60*/  FMUL.FTZ R22, R149, UR24 ;  /* 0x0000001895167c20 */ /* 0x000fe20008410000 */
[----:B------:R-:W-:Y:S01]  /*2e70*/  FADD.FTZ R33, R33, -UR25 ;  /* 0x8000001921217e21 */ /* 0x000fe20008010000 */
[-C--:B-----5:R-:W-:Y:S01]  /*2e80*/  FMUL.FTZ R149, R240, R32.reuse ;  /* 0x00000020f0957220 */ /* 0x0a0fe20000410000 */
[----:B------:R-:W-:Y:S02]  /*2e90*/  IMAD.U32 R148, R148, 0x10000, RZ ;  /* 0x0001000094947824 */ /* 0x000fe400078e00ff */
[----:B------:R-:W-:Y:S01]  /*2ea0*/  FADD.FTZ R108, R108, R32 ;  /* 0x000000206c6c7221 */ /* 0x000fe20000010000 */
[----:B------:R-:W-:Y:S01]  /*2eb0*/  FFMA.FTZ R80, R22, R32, R80 ;  /* 0x0000002016507223 */ /* 0x000fe20000010050 */
[----:B------:R-:W-:Y:S01]  /*2ec0*/  FADD.FTZ R56, R56, R21 ;  /* 0x0000001538387221 */ /* 0x000fe20000010000 */
[-C--:B------:R-:W-:Y:S01]  /*2ed0*/  FFMA.FTZ R200, R22, R21.reuse, R200 ;  /* 0x0000001516c87223 */ /* 0x080fe200000100c8 */
[----:B------:R-:W-:Y:S01]  /*2ee0*/  SHF.L.U32 R32, R172, 0x10, RZ ;  /* 0x00000010ac207819 */ /* 0x000fe200000006ff */
[----:B------:R-:W-:Y:S01]  /*2ef0*/  FFMA.FTZ R21, R244, R21, R149 ;  /* 0x00000015f4157223 */ /* 0x000fe20000010095 */
[----:B------:R-:W-:Y:S01]  /*2f00*/  FMUL.FTZ R33, R33, UR24 ;  /* 0x0000001821217c20 */ /* 0x000fe20008410000 */
[----:B------:R-:W-:Y:S01]  /*2f10*/  FMUL.FTZ R149, R241, R148 ;  /* 0x00000094f1957220 */ /* 0x000fe20000410000 */
[----:B------:R-:W-:Y:S01]  /*2f20*/  FADD.FTZ R34, R34, -UR25 ;  /* 0x8000001922227e21 */ /* 0x000fe20008010000 */
[----:B------:R-:W-:-:S02]  /*2f30*/  IMAD.U32 R150, R150, 0x10000, RZ ;  /* 0x0001000096967824 */ /* 0x000fc400078e00ff */
[----:B------:R-:W-:Y:S01]  /*2f40*/  FADD.FTZ R57, R57, R32 ;  /* 0x0000002039397221 */ /* 0x000fe20000010000 */
[-C--:B------:R-:W-:Y:S01]  /*2f50*/  FFMA.FTZ R201, R33, R32.reuse, R201 ;  /* 0x0000002021c97223 */ /* 0x080fe200000100c9 */
[----:B------:R-:W-:Y:S01]  /*2f60*/  FFMA.FTZ R32, R245, R32, R149 ;  /* 0x00000020f5207223 */ /* 0x000fe20000010095 */
[----:B------:R-:W-:Y:S01]  /*2f70*/  FADD.FTZ R109, R109, R148 ;  /* 0x000000946d6d7221 */ /* 0x000fe20000010000 */
[----:B------:R-:W-:Y:S01]  /*2f80*/  FFMA.FTZ R81, R33, R148, R81 ;  /* 0x0000009421517223 */ /* 0x000fe20000010051 */
[----:B------:R-:W-:Y:S02]  /*2f90*/  IMAD.U32 R148, R183, 0x10000, RZ ;  /* 0x00010000b7947824 */ /* 0x000fe400078e00ff */
[----:B------:R-:W-:Y:S01]  /*2fa0*/  FMUL.FTZ R34, R34, UR24 ;  /* 0x0000001822227c20 */ /* 0x000fe20008410000 */
[----:B------:R-:W-:Y:S01]  /*2fb0*/  FMUL.FTZ R149, R242, R150 ;  /* 0x00000096f2957220 */ /* 0x000fe20000410000 */
[----:B------:R-:W-:Y:S01]  /*2fc0*/  SHF.R.U32.HI R151, RZ, 0x10, R151 ;  /* 0x00000010ff977819 */ /* 0x000fe20000011697 */
[----:B------:R-:W-:Y:S01]  /*2fd0*/  FADD.FTZ R58, R58, R148 ;  /* 0x000000943a3a7221 */ /* 0x000fe20000010000 */
[-C--:B------:R-:W-:Y:S01]  /*2fe0*/  FFMA.FTZ R202, R34, R148.reuse, R202 ;  /* 0x0000009422ca7223 */ /* 0x080fe200000100ca */
[----:B------:R-:W-:Y:S01]  /*2ff0*/  FFMA.FTZ R172, R246, R148, R149 ;  /* 0x00000094f6ac7223 */ /* 0x000fe20000010095 */
[----:B------:R-:W-:Y:S01]  /*3000*/  SHF.L.U32 R148, R151, 0x10, RZ ;  /* 0x0000001097947819 */ /* 0x000fe200000006ff */
[----:B------:R-:W-:Y:S01]  /*3010*/  FADD.FTZ R35, R35, -UR25 ;  /* 0x8000001923237e21 */ /* 0x000fe20008010000 */
[----:B------:R-:W-:Y:S01]  /*3020*/  FADD.FTZ R110, R110, R150 ;  /* 0x000000966e6e7221 */ /* 0x000fe20000010000 */
        /* <DEDUP_REMOVED lines=17> */
.L_x_3324:
[----:B------:R-:W-:Y:S05]  /*3140*/  BSYNC.RECONVERGENT B0 ;  /* 0x0000000000007941 */ /* 0x000fea0003800200 */
.L_x_3323:
[----:B------:R-:W-:Y:S01]  /*3150*/  ISETP.GE.U32.AND P0, PT, R207, 0x700, PT ;  /* 0x00000700cf00780c */ /* 0x000fe20003f06070 */
[----:B------:R-:W-:Y:S03]  /*3160*/  BSSY.RECONVERGENT B0, `(.L_x_3325) ;  /* 0x0000051000007945 */ /* 0x000fe60003800200 */
[----:B------:R-:W-:-:S09]  /*3170*/  P2R R252, PR, RZ, 0x1 ;  /* 0x00000001fffc7803 */ /* 0x000fd20000000000 */
[----:B------:R-:W-:Y:S05]  /*3180*/  @!P0 BRA `(.L_x_3326) ;  /* 0x0000000400388947 */ /* 0x000fea0003800000 */
[----:B------:R-:W0:Y:S08]  /*3190*/  LDC.64 R148, c[0x0][0x428] ;  /* 0x00010a00ff947b82 */ /* 0x000e300000000a00 */
[----:B------:R-:W1:Y:S08]  /*31a0*/  LDC.64 R150, c[0x0][0x430] ;  /* 0x00010c00ff967b82 */ /* 0x000e700000000a00 */
[----:B------:R-:W2:Y:S01]  /*31b0*/  LDC.64 R188, c[0x0][0x3a8] ;  /* 0x0000ea00ffbc7b82 */ /* 0x000ea20000000a00 */
[----:B0-----:R-:W-:-:S05]  /*31c0*/  IMAD.WIDE.U32 R148, R206, 0x8, R148 ;  /* 0x00000008ce947825 */ /* 0x001fca00078e0094 */
[----:B------:R2:W3:Y:S01]  /*31d0*/  LDG.E.64 R184, desc[UR10][R148.64] ;  /* 0x0000000a94b87981 */ /* 0x0004e2000c1e1b00 */
        /* <DEDUP_REMOVED lines=10> */
[----:B------:R-:W-:Y:S02]  /*3280*/  ISETP.NE.AND.EX P0, PT, RZ, UR19, PT, P0 ;  /* 0x00000013ff007c0c */ /* 0x000fe4000bf05300 */
[----:B---3--:R-:W-:Y:S01]  /*3290*/  MOV R191, R184 ;  /* 0x000000b800bf7202 */ /* 0x008fe20000000f00 */
[--C-:B------:R-:W-:Y:S01]  /*32a0*/  IMAD.MOV.U32 R230, RZ, RZ, R185.reuse ;  /* 0x000000ffffe67224 */ /* 0x100fe200078e00b9 */
[--C-:B0-----:R-:W-:Y:S02]  /*32b0*/  SHF.R.U64 R189, R184, 0x10, R185.reuse ;  /* 0x00000010b8bd7819 */ /* 0x101fe400000012b9 */
[----:B------:R-:W-:Y:S02]  /*32c0*/  SHF.R.U32.HI R231, RZ, 0x10, R185 ;  /* 0x00000010ffe77819 */ /* 0x000fe400000116b9 */
[----:B------:R-:W0:Y:S01]  /*32d0*/  LDC.64 R184, c[0x0][0x3b0] ;  /* 0x0000ec00ffb87b82 */ /* 0x000e220000000a00 */
[----:B----4-:R-:W-:Y:S01]  /*32e0*/  IMAD.MOV.U32 R190, RZ, RZ, R186 ;  /* 0x000000ffffbe7224 */ /* 0x010fe200078e00ba */
[----:B------:R-:W-:-:S02]  /*32f0*/  SHF.R.U64 R188, R186, 0x10, R187 ;  /* 0x00000010babc7819 */ /* 0x000fc400000012bb */
[----:B------:R-:W-:Y:S02]  /*3300*/  MOV R229, R187 ;  /* 0x000000bb00e57202 */ /* 0x000fe40000000f00 */
[----:B------:R-:W-:Y:S01]  /*3310*/  SHF.R.U32.HI R228, RZ, 0x10, R187 ;  /* 0x00000010ffe47819 */ /* 0x000fe200000116bb */
[----:B0-----:R-:W-:-:S05]  /*3320*/  IMAD.WIDE.U32 R184, R206, 0x4, R184 ;  /* 0x00000004ceb87825 */ /* 0x001fca00078e00b8 */
[----:B------:R2:W5:Y:S02]  /*3330*/  LDG.E R20, desc[UR10][R184.64] ;  /* 0x0000000ab8147981 */ /* 0x000564000c1e1900 */
[----:B--2---:R-:W-:Y:S01]  /*3340*/  FADD.FTZ R185, R148, -UR25 ;  /* 0x8000001994b97e21 */ /* 0x004fe20008010000 */
[----:B------:R-:W-:Y:S02]  /*3350*/  IMAD.U32 R148, R190, 0x10000, RZ ;  /* 0x00010000be947824 */ /* 0x000fe400078e00ff */
[----:B------:R-:W-:Y:S02]  /*3360*/  IMAD.U32 R184, R191, 0x10000, RZ ;  /* 0x00010000bfb87824 */ /* 0x000fe400078e00ff */
[----:B------:R-:W-:Y:S01]  /*3370*/  FMUL.FTZ R185, R185, UR24 ;  /* 0x00000018b9b97c20 */ /* 0x000fe20008410000 */
[----:B-----5:R-:W-:Y:S01]  /*3380*/  FMUL.FTZ R186, R232, R148 ;  /* 0x00000094e8ba7220 */ /* 0x020fe20000410000 */
[----:B------:R-:W-:Y:S02]  /*3390*/  FADD.FTZ R60, R60, R184 ;  /* 0x000000b83c3c7221 */ /* 0x000fe40000010000 */
[-C--:B------:R-:W-:Y:S01]  /*33a0*/  FFMA.FTZ R196, R185, R184.reuse, R196 ;  /* 0x000000b8b9c47223 */ /* 0x080fe200000100c4 */
[----:B------:R-:W-:-:S02]  /*33b0*/  FFMA.FTZ R184, R236, R184, R186 ;  /* 0x000000b8ecb87223 */ /* 0x000fc400000100ba */
[----:B------:R-:W0:Y:S01]  /*33c0*/  @P0 LDC.64 R186, c[0x0][0x3b8] ;  /* 0x0000ee00ffba0b82 */ /* 0x000e220000000a00 */
[----:B------:R-:W-:Y:S01]  /*33d0*/  FADD.FTZ R149, R149, -UR25 ;  /* 0x8000001995957e21 */ /* 0x000fe20008010000 */
[----:B------:R-:W-:Y:S01]  /*33e0*/  FADD.FTZ R112, R112, R148 ;  /* 0x0000009470707221 */ /* 0x000fe20000010000 */
[----:B------:R-:W-:Y:S01]  /*33f0*/  FFMA.FTZ R84, R185, R148, R84 ;  /* 0x00000094b9547223 */ /* 0x000fe20000010054 */
[----:B------:R-:W-:Y:S01]  /*3400*/  SHF.L.U32 R148, R188, 0x10, RZ ;  /* 0x00000010bc947819 */ /* 0x000fe200000006ff */
[----:B------:R-:W-:-:S04]  /*3410*/  FADD.FTZ R150, R150, -UR25 ;  /* 0x8000001996967e21 */ /* 0x000fc80008010000 */
[----:B------:R-:W-:Y:S01]  /*3420*/  FADD.FTZ R113, R113, R148 ;  /* 0x0000009471717221 */ /* 0x000fe20000010000 */
[----:B------:R-:W-:Y:S01]  /*3430*/  FMUL.FTZ R188, R150, UR24 ;  /* 0x0000001896bc7c20 */ /* 0x000fe20008410000 */
[----:B0-----:R-:W-:-:S05]  /*3440*/  @P0 IMAD.WIDE.U32 R186, R206, 0x4, R186 ;  /* 0x00000004ceba0825 */ /* 0x001fca00078e00ba */
[----:B------:R0:W5:Y:S02]  /*3450*/  @P0 LDG.E R19, desc[UR10][R186.64] ;  /* 0x0000000aba130981 */ /* 0x000164000c1e1900 */
[----:B0-----:R-:W-:Y:S01]  /*3460*/  FMUL.FTZ R187, R149, UR24 ;  /* 0x0000001895bb7c20 */ /* 0x001fe20008410000 */
[----:B------:R-:W-:Y:S02]  /*3470*/  IMAD.U32 R186, R189, 0x10000, RZ ;  /* 0x00010000bdba7824 */ /* 0x000fe400078e00ff */
[-C--:B------:R-:W-:Y:S01]  /*3480*/  FMUL.FTZ R149, R233, R148.reuse ;  /* 0x00000094e9957220 */ /* 0x080fe20000410000 */
[----:B------:R-:W-:Y:S01]  /*3490*/  FFMA.FTZ R85, R187, R148, R85 ;  /* 0x00000094bb557223 */ /* 0x000fe20000010055 */
[----:B------:R-:W-:Y:S02]  /*34a0*/  IMAD.U32 R148, R229, 0x10000, RZ ;  /* 0x00010000e5947824 */ /* 0x000fe400078e00ff */
[----:B------:R-:W-:Y:S01]  /*34b0*/  FADD.FTZ R61, R61, R186 ;  /* 0x000000ba3d3d7221 */ /* 0x000fe20000010000 */
[-C--:B------:R-:W-:Y:S01]  /*34c0*/  FFMA.FTZ R197, R187, R186.reuse, R197 ;  /* 0x000000babbc57223 */ /* 0x080fe200000100c5 */
[----:B------:R-:W-:Y:S01]  /*34d0*/  FFMA.FTZ R186, R237, R186, R149 ;  /* 0x000000baedba7223 */ /* 0x000fe20000010095 */
[----:B------:R-:W-:Y:S01]  /*34e0*/  SHF.L.U32 R149, R230, 0x10, RZ ;  /* 0x00000010e6957819 */ /* 0x000fe200000006ff */
[-C--:B------:R-:W-:Y:S01]  /*34f0*/  FMUL.FTZ R150, R234, R148.reuse ;  /* 0x00000094ea967220 */ /* 0x080fe20000410000 */
[----:B------:R-:W-:Y:S01]  /*3500*/  FADD.FTZ R114, R114, R148 ;  /* 0x0000009472727221 */ /* 0x000fe20000010000 */
[----:B------:R-:W-:Y:S01]  /*3510*/  FFMA.FTZ R86, R188, R148, R86 ;  /* 0x00000094bc567223 */ /* 0x000fe20000010056 */
[----:B------:R-:W-:Y:S01]  /*3520*/  FADD.FTZ R151, R151, -UR25 ;  /* 0x8000001997977e21 */ /* 0x000fe20008010000 */
        /* <DEDUP_REMOVED lines=20> */
.L_x_3326:
[----:B------:R-:W-:Y:S05]  /*3670*/  BSYNC.RECONVERGENT B0 ;  /* 0x0000000000007941 */ /* 0x000fea0003800200 */
.L_x_3325:
        /* <DEDUP_REMOVED lines=32> */
.L_x_3328:
[----:B------:R-:W-:Y:S05]  /*3880*/  BSYNC.RECONVERGENT B0 ;  /* 0x0000000000007941 */ /* 0x000fea0003800200 */
.L_x_3327:
        /* <DEDUP_REMOVED lines=86> */
.L_x_3333:
[----:B------:R-:W-:Y:S01]  /*3df0*/  IMAD.U32 R144, RZ, RZ, UR6 ;  /* 0x00000006ff907e24 */ /* 0x000fe2000f8e00ff */
        /* <DEDUP_REMOVED lines=8> */
[----:B------:R-:W-:-:S04]  /*3e80*/  FMUL.FTZ R146, R146, UR24 ;  /* 0x0000001892927c20 */ /* 0x000fc80008410000 */
        /* <DEDUP_REMOVED lines=23> */
.L_x_3332:
[----:B------:R-:W-:-:S04]  /*4000*/  UISETP.NE.U32.AND UP0, UPT, UR4, URZ, UPT ;  /* 0x000000ff0400728c */ /* 0x000fc8000bf05070 */
[----:B------:R-:W-:-:S09]  /*4010*/  UISETP.NE.AND.EX UP0, UPT, UR5, URZ, UPT, UP0 ;  /* 0x000000ff0500728c */ /* 0x000fd2000bf05300 */
[----:B------:R-:W-:Y:S05]  /*4020*/  BRA.U UP0, `(.L_x_3335) ;  /* 0x0000000100847547 */ /* 0x000fea000b800000 */
[----:B------:R-:W-:Y:S01]  /*4030*/  IMAD.U32 R148, RZ, RZ, UR6 ;  /* 0x00000006ff947e24 */ /* 0x000fe2000f8e00ff */
        /* <DEDUP_REMOVED lines=32> */
.L_x_3335:
        /* <DEDUP_REMOVED lines=9> */
[----:B------:R-:W-:-:S04]  /*42d0*/  FFMA.FTZ R146, R146, UR24, R118 ;  /* 0x0000001892927c23 */ /* 0x000fc80008010076 */
        /* <DEDUP_REMOVED lines=23> */
.L_x_3331:
        /* <DEDUP_REMOVED lines=17> */
[----:B------:R-:W-:Y:S01]  /*4560*/  FMUL.FTZ R151, R16, UR23 ;  /* 0x0000001710977c20 */ /* 0x000fe20008410000 */
[----:B------:R-:W-:-:S04]  /*4570*/  LOP3.LUT P0, RZ, R6, 0xff00, RZ, 0xc0, !PT ;  /* 0x0000ff0006ff7812 */ /* 0x000fc8000780c0ff */
[----:B------:R-:W-:Y:S01]  /*4580*/  FSEL R15, R5, RZ, P0 ;  /* 0x000000ff050f7208 */ /* 0x000fe20000000000 */
[----:B------:R-:W-:Y:S01]  /*4590*/  IMAD.U32 R5, RZ, RZ, UR6 ;  /* 0x00000006ff057e24 */ /* 0x000fe2000f8e00ff */
        /* <DEDUP_REMOVED lines=33> */
.L_x_3337:
[----:B------:R-:W-:Y:S02]  /*47b0*/  MOV R5, UR6 ;  /* 0x0000000600057c02 */ /* 0x000fe40008000f00 */
[----:B-----5:R-:W-:-:S03]  /*47c0*/  LOP3.LUT P0, RZ, R7, 0xff, RZ, 0xc0, !PT ;  /* 0x000000ff07ff7812 */ /* 0x020fc6000780c0ff */
[----:B------:R-:W-:-:S04]  /*47d0*/  FFMA.FTZ R5, R0, R5, UR7 ;  /* 0x0000000700057e23 */ /* 0x000fc80008010005 */
[----:B------:R-:W-:-:S04]  /*47e0*/  FADD.FTZ R5, R31, -R5 ;  /* 0x800000051f057221 */ /* 0x000fc80000010000 */
[----:B------:R-:W-:-:S04]  /*47f0*/  FMUL.FTZ R144, R5, UR24 ;  /* 0x0000001805907c20 */ /* 0x000fc80008410000 */
[----:B------:R-:W-:-:S05]  /*4800*/  FMUL.FTZ R5, R144, UR23 ;  /* 0x0000001790057c20 */ /* 0x000fca0008410000 */
[----:B------:R-:W-:Y:S02]  /*4810*/  FSEL R14, R5, RZ, P0 ;  /* 0x000000ff050e7208 */ /* 0x000fe40000000000 */
[----:B------:R-:W-:-:S04]  /*4820*/  LOP3.LUT P0, RZ, R6, 0xff, RZ, 0xc0, !PT ;  /* 0x000000ff06ff7812 */ /* 0x000fc8000780c0ff */
[----:B------:R-:W-:Y:S01]  /*4830*/  FSEL R147, R5, RZ, P0 ;  /* 0x000000ff05937208 */ /* 0x000fe20000000000 */
[----:B------:R-:W-:Y:S01]  /*4840*/  IMAD.U32 R5, RZ, RZ, UR6 ;  /* 0x00000006ff057e24 */ /* 0x000fe2000f8e00ff */
[----:B------:R-:W-:Y:S02]  /*4850*/  LOP3.LUT P0, RZ, R7, 0xff00, RZ, 0xc0, !PT ;  /* 0x0000ff0007ff7812 */ /* 0x000fe4000780c0ff */
[----:B------:R-:W-:Y:S01]  /*4860*/  F2FP.BF16.F32.PACK_AB R14, R147, R14 ;  /* 0x0000000e930e723e */ /* 0x000fe200000010ff */
[----:B------:R-:W-:Y:S01]  /*4870*/  FFMA.FTZ R5, R161, R5, UR7 ;  /* 0x00000007a1057e23 */ /* 0x000fe20008010005 */
[----:B------:R-:W-:Y:S02]  /*4880*/  IMAD.U32 R147, RZ, RZ, UR6 ;  /* 0x00000006ff937e24 */ /* 0x000fe4000f8e00ff */
[----:B------:R-:W-:Y:S01]  /*4890*/  PRMT R150, R14, 0x7610, R150 ;  /* 0x000076100e967816 */ /* 0x000fe20000000096 */
[----:B------:R-:W-:Y:S01]  /*48a0*/  FADD.FTZ R5, R160, -R5 ;  /* 0x80000005a0057221 */ /* 0x000fe20000010000 */
[----:B------:R-:W-:-:S03]  /*48b0*/  FFMA.FTZ R147, R173, R147, UR7 ;  /* 0x00000007ad937e23 */ /* 0x000fc60008010093 */
[----:B------:R-:W-:Y:S01]  /*48c0*/  FMUL.FTZ R145, R5, UR24 ;  /* 0x0000001805917c20 */ /* 0x000fe20008410000 */
[----:B------:R-:W-:-:S03]  /*48d0*/  FADD.FTZ R147, R174, -R147 ;  /* 0x80000093ae937221 */ /* 0x000fc60000010000 */
[----:B------:R-:W-:Y:S01]  /*48e0*/  FMUL.FTZ R5, R145, UR23 ;  /* 0x0000001791057c20 */ /* 0x000fe20008410000 */
[----:B------:R-:W-:-:S04]  /*48f0*/  FMUL.FTZ R147, R147, UR24 ;  /* 0x0000001893937c20 */ /* 0x000fc80008410000 */
[----:B------:R-:W-:Y:S02]  /*4900*/  FSEL R148, R5, RZ, P0 ;  /* 0x000000ff05947208 */ /* 0x000fe40000000000 */
[----:B------:R-:W-:-:S04]  /*4910*/  LOP3.LUT P0, RZ, R6, 0xff00, RZ, 0xc0, !PT ;  /* 0x0000ff0006ff7812 */ /* 0x000fc8000780c0ff */
[----:B------:R-:W-:Y:S02]  /*4920*/  FSEL R15, R5, RZ, P0 ;  /* 0x000000ff050f7208 */ /* 0x000fe40000000000 */
[----:B------:R-:W-:Y:S02]  /*4930*/  MOV R5, UR6 ;  /* 0x0000000600057c02 */ /* 0x000fe40008000f00 */
[----:B------:R-:W-:Y:S02]  /*4940*/  LOP3.LUT P0, RZ, R7, 0xff0000, RZ, 0xc0, !PT ;  /* 0x00ff000007ff7812 */ /* 0x000fe4000780c0ff */
[----:B------:R-:W-:Y:S01]  /*4950*/  F2FP.BF16.F32.PACK_AB R15, R15, R148 ;  /* 0x000000940f0f723e */ /* 0x000fe200000010ff */
[----:B------:R-:W-:Y:S01]  /*4960*/  FFMA.FTZ R5, R162, R5, UR7 ;  /* 0x00000007a2057e23 */ /* 0x000fe20008010005 */
[----:B------:R-:W-:-:S03]  /*4970*/  FMUL.FTZ R148, R147, UR23 ;  /* 0x0000001793947c20 */ /* 0x000fc60008410000 */
[----:B------:R-:W-:-:S04]  /*4980*/  FADD.FTZ R5, R163, -R5 ;  /* 0x80000005a3057221 */ /* 0x000fc80000010000 */
[----:B------:R-:W-:-:S04]  /*4990*/  FMUL.FTZ R146, R5, UR24 ;  /* 0x0000001805927c20 */ /* 0x000fc80008410000 */
        /* <DEDUP_REMOVED lines=17> */
.L_x_3336:
        /* <DEDUP_REMOVED lines=23> */
[----:B------:R-:W-:-:S04]  /*4c20*/  FFMA.FTZ R5, R5, UR24, R118 ;  /* 0x0000001805057c23 */ /* 0x000fc80008010076 */
        /* <DEDUP_REMOVED lines=27> */
.L_x_3338:
[----:B------:R-:W-:Y:S02]  /*4de0*/  MOV R5, UR6 ;  /* 0x0000000600057c02 */ /* 0x000fe40008000f00 */
[----:B-----5:R-:W-:-:S03]  /*4df0*/  LOP3.LUT P0, RZ, R7, 0xff, RZ, 0xc0, !PT ;  /* 0x000000ff07ff7812 */ /* 0x020fc6000780c0ff */
[----:B------:R-:W-:-:S04]  /*4e00*/  FFMA.FTZ R5, R0, R5, UR7 ;  /* 0x0000000700057e23 */ /* 0x000fc80008010005 */
[----:B------:R-:W-:-:S04]  /*4e10*/  FADD.FTZ R5, R31, -R5 ;  /* 0x800000051f057221 */ /* 0x000fc80000010000 */
[----:B------:R-:W-:-:S04]  /*4e20*/  FFMA.FTZ R144, R5, UR24, R116 ;  /* 0x0000001805907c23 */ /* 0x000fc80008010074 */
        /* <DEDUP_REMOVED lines=12> */
[----:B------:R-:W-:Y:S01]  /*4ef0*/  FFMA.FTZ R145, R5, UR24, R117 ;  /* 0x0000001805917c23 */ /* 0x000fe20008010075 */
[----:B------:R-:W-:-:S03]  /*4f00*/  FADD.FTZ R147, R174, -R147 ;  /* 0x80000093ae937221 */ /* 0x000fc60000010000 */
[----:B------:R-:W-:Y:S01]  /*4f10*/  FMUL.FTZ R5, R145, UR23 ;  /* 0x0000001791057c20 */ /* 0x000fe20008410000 */
[----:B------:R-:W-:-:S04]  /*4f20*/  FFMA.FTZ R147, R147, UR24, R119 ;  /* 0x0000001893937c23 */ /* 0x000fc80008010077 */
        /* <DEDUP_REMOVED lines=9> */
[----:B------:R-:W-:-:S04]  /*4fc0*/  FFMA.FTZ R146, R5, UR24, R118 ;  /* 0x0000001805927c23 */ /* 0x000fc80008010076 */
        /* <DEDUP_REMOVED lines=15> */
[----:B------:R-:W-:-:S07]  /*50c0*/  PRMT R5, R151, 0x7632, R5 ;  /* 0x0000763297057816 */ /* 0x000fce0000000005 */
.L_x_3334:
        /* <DEDUP_REMOVED lines=24> */
.L_x_3339:
[----:B------:R-:W-:-:S07]  /*5250*/  IADD3 R4, PT, PT, R4, 0x100, RZ ;  /* 0x0000010004047810 */ /* 0x000fce0007ffe0ff */
.L_x_3330:
[----:B------:R-:W-:Y:S05]  /*5260*/  BSYNC.RECONVERGENT B0 ;  /* 0x0000000000007941 */ /* 0x000fea0003800200 */
.L_x_3329:
        /* <DEDUP_REMOVED lines=15> */
[----:B------:R-:W-:-:S04]  /*5360*/  FFMA.FTZ R144, R5, UR24, R36 ;  /* 0x0000001805907c23 */ /* 0x000fc80008010024 */
[----:B------:R-:W-:-:S05]  /*5370*/  FMUL.FTZ R5, R144, UR23 ;  /* 0x0000001790057c20 */ /* 0x000fca0008410000 */
[----:B------:R-:W-:Y:S02]  /*5380*/  FSEL R14, R5, RZ, P0 ;  /* 0x000000ff050e7208 */ /* 0x000fe40000000000 */
[----:B------:R-:W-:-:S04]  /*5390*/  LOP3.LUT P0, RZ, R8, 0xff, RZ, 0xc0, !PT ;  /* 0x000000ff08ff7812 */ /* 0x000fc8000780c0ff */
[----:B------:R-:W-:Y:S02]  /*53a0*/  FSEL R147, R5, RZ, P0 ;  /* 0x000000ff05937208 */ /* 0x000fe40000000000 */
[----:B------:R-:W-:Y:S02]  /*53b0*/  MOV R5, UR6 ;  /* 0x0000000600057c02 */ /* 0x000fe40008000f00 */
[----:B------:R-:W-:Y:S02]  /*53c0*/  LOP3.LUT P0, RZ, R9, 0xff00, RZ, 0xc0, !PT ;  /* 0x0000ff0009ff7812 */ /* 0x000fe4000780c0ff */
[----:B------:R-:W-:Y:S01]  /*53d0*/  F2FP.BF16.F32.PACK_AB R14, R147, R14 ;  /* 0x0000000e930e723e */ /* 0x000fe200000010ff */
[----:B------:R-:W-:Y:S01]  /*53e0*/  FFMA.FTZ R5, R159, R5, UR7 ;  /* 0x000000079f057e23 */ /* 0x000fe20008010005 */
[----:B------:R-:W-:Y:S02]  /*53f0*/  MOV R147, UR6 ;  /* 0x0000000600937c02 */ /* 0x000fe40008000f00 */
[----:B01----:R-:W-:Y:S01]  /*5400*/  PRMT R150, R14, 0x7610, R150 ;  /* 0x000076100e967816 */ /* 0x003fe20000000096 */
[----:B------:R-:W-:-:S02]  /*5410*/  FADD.FTZ R5, R158, -R5 ;  /* 0x800000059e057221 */ /* 0x000fc40000010000 */
[----:B------:R-:W-:Y:S02]  /*5420*/  FFMA.FTZ R147, R175, R147, UR7 ;  /* 0x00000007af937e23 */ /* 0x000fe40008010093 */
[----:B------:R-:W-:Y:S02]  /*5430*/  FFMA.FTZ R145, R5, UR24, R37 ;  /* 0x0000001805917c23 */ /* 0x000fe40008010025 */
[----:B------:R-:W-:Y:S02]  /*5440*/  FADD.FTZ R147, R176, -R147 ;  /* 0x80000093b0937221 */ /* 0x000fe40000010000 */
[----:B------:R-:W-:Y:S02]  /*5450*/  FMUL.FTZ R5, R145, UR23 ;  /* 0x0000001791057c20 */ /* 0x000fe40008410000 */
[----:B------:R-:W-:-:S03]  /*5460*/  FFMA.FTZ R147, R147, UR24, R39 ;  /* 0x0000001893937c23 */ /* 0x000fc60008010027 */
[----:B------:R-:W-:Y:S02]  /*5470*/  FSEL R15, R5, RZ, P0 ;  /* 0x000000ff050f7208 */ /* 0x000fe40000000000 */
[----:B------:R-:W-:-:S04]  /*5480*/  LOP3.LUT P0, RZ, R8, 0xff00, RZ, 0xc0, !PT ;  /* 0x0000ff0008ff7812 */ /* 0x000fc8000780c0ff */
[----:B------:R-:W-:Y:S01]  /*5490*/  FSEL R148, R5, RZ, P0 ;  /* 0x000000ff05947208 */ /* 0x000fe20000000000 */
[----:B------:R-:W-:Y:S01]  /*54a0*/  IMAD.U32 R5, RZ, RZ, UR6 ;  /* 0x00000006ff057e24 */ /* 0x000fe2000f8e00ff */
        /* <DEDUP_REMOVED lines=23> */
.L_x_3344:
        /* <DEDUP_REMOVED lines=9> */
[----:B------:R-:W-:Y:S02]  /*56b0*/  FMUL.FTZ R5, R5, UR23 ;  /* 0x0000001705057c20 */ /* 0x000fe40008410000 */
[----:B01----:R-:W-:-:S03]  /*56c0*/  FMUL.FTZ R149, R16, UR23 ;  /* 0x0000001710957c20 */ /* 0x003fc60008410000 */
[----:B------:R-:W-:Y:S02]  /*56d0*/  FSEL R148, R5, RZ, P0 ;  /* 0x000000ff05947208 */ /* 0x000fe40000000000 */
[----:B------:R-:W-:-:S04]  /*56e0*/  LOP3.LUT P0, RZ, R8, 0xff00, RZ, 0xc0, !PT ;  /* 0x0000ff0008ff7812 */ /* 0x000fc8000780c0ff */
[----:B------:R-:W-:Y:S02]  /*56f0*/  FSEL R15, R5, RZ, P0 ;  /* 0x000000ff050f7208 */ /* 0x000fe40000000000 */
[----:B------:R-:W-:Y:S02]  /*5700*/  MOV R5, UR6 ;  /* 0x0000000600057c02 */ /* 0x000fe40008000f00 */
        /* <DEDUP_REMOVED lines=33> */
.L_x_3343:
        /* <DEDUP_REMOVED lines=20> */
[----:B------:R-:W-:Y:S02]  /*5a60*/  FMUL.FTZ R145, R5, UR24 ;  /* 0x0000001805917c20 */ /* 0x000fe40008410000 */
[----:B------:R-:W-:Y:S02]  /*5a70*/  FADD.FTZ R147, R176, -R147 ;  /* 0x80000093b0937221 */ /* 0x000fe40000010000 */
[----:B------:R-:W-:Y:S02]  /*5a80*/  FMUL.FTZ R5, R145, UR23 ;  /* 0x0000001791057c20 */ /* 0x000fe40008410000 */
[----:B------:R-:W-:-:S03]  /*5a90*/  FMUL.FTZ R147, R147, UR24 ;  /* 0x0000001893937c20 */ /* 0x000fc60008410000 */
        /* <DEDUP_REMOVED lines=27> */
.L_x_3346:
        /* <DEDUP_REMOVED lines=48> */
.L_x_3342:
[----:B------:R-:W-:-:S04]  /*5f50*/  UISETP.NE.U32.AND UP4, UPT, UR16, URZ, UPT ;  /* 0x000000ff1000728c */ /* 0x000fc8000bf85070 */
[----:B------:R-:W-:-:S09]  /*5f60*/  UISETP.NE.AND.EX UP4, UPT, UR17, URZ, UPT, UP4 ;  /* 0x000000ff1100728c */ /* 0x000fd2000bf85340 */
[----:B------:R-:W-:Y:S05]  /*5f70*/  BRA.U !UP4, `(.L_x_3347) ;  /* 0x000000050c147547 */ /* 0x000fea000b800000 */
[----:B------:R-:W-:-:S04]  /*5f80*/  UISETP.NE.U32.AND UP4, UPT, UR4, URZ, UPT ;  /* 0x000000ff0400728c */ /* 0x000fc8000bf85070 */
[----:B------:R-:W-:-:S09]  /*5f90*/  UISETP.NE.AND.EX UP4, UPT, UR5, URZ, UPT, UP4 ;  /* 0x000000ff0500728c */ /* 0x000fd2000bf85340 */
[----:B------:R-:W-:Y:S05]  /*5fa0*/  BRA.U !UP4, `(.L_x_3348) ;  /* 0x000000010c847547 */ /* 0x000fea000b800000 */
        /* <DEDUP_REMOVED lines=9> */
[----:B------:R-:W-:-:S05]  /*6040*/  FMUL.FTZ R145, R144, UR23 ;  /* 0x0000001790917c20 */ /* 0x000fca0008410000 */
[----:B01----:R-:W-:Y:S02]  /*6050*/  FSEL R150, R145, RZ, P0 ;  /* 0x000000ff91967208 */ /* 0x003fe40000000000 */
        /* <DEDUP_REMOVED lines=22> */
.L_x_3348:
        /* <DEDUP_REMOVED lines=33> */
.L_x_3347:
        /* <DEDUP_REMOVED lines=12> */
[----:B------:R-:W-:-:S05]  /*6490*/  FMUL.FTZ R145, R144, UR23 ;  /* 0x0000001790917c20 */ /* 0x000fca0008410000 */
[----:B01----:R-:W-:Y:S02]  /*64a0*/  FSEL R150, R145, RZ, P0 ;  /* 0x000000ff91967208 */ /* 0x003fe40000000000 */
        /* <DEDUP_REMOVED lines=22> */
.L_x_3349:
        /* <DEDUP_REMOVED lines=32> */
.L_x_3345:
        /* <DEDUP_REMOVED lines=23> */
.L_x_3350:
[----:B------:R-:W-:-:S07]  /*6980*/  IADD3 R4, PT, PT, R4, 0x100, RZ ;  /* 0x0000010004047810 */ /* 0x000fce0007ffe0ff */
.L_x_3341:
[----:B------:R-:W-:Y:S05]  /*6990*/  BSYNC.RECONVERGENT B0 ;  /* 0x0000000000007941 */ /* 0x000fea0003800200 */
.L_x_3340:
        /* <DEDUP_REMOVED lines=59> */
.L_x_3355:
        /* <DEDUP_REMOVED lines=48> */
.L_x_3354:
        /* <DEDUP_REMOVED lines=51> */
.L_x_3357:
        /* <DEDUP_REMOVED lines=48> */
.L_x_3353:
        /* <DEDUP_REMOVED lines=39> */
.L_x_3359:
        /* <DEDUP_REMOVED lines=33> */
.L_x_3358:
        /* <DEDUP_REMOVED lines=36> */
.L_x_3360:
        /* <DEDUP_REMOVED lines=32> */
.L_x_3356:
        /* <DEDUP_REMOVED lines=23> */
.L_x_3361:
[----:B------:R-:W-:-:S07]  /*80b0*/  IADD3 R4, PT, PT, R4, 0x100, RZ ;  /* 0x0000010004047810 */ /* 0x000fce0007ffe0ff */
.L_x_3352:
[----:B------:R-:W-:Y:S05]  /*80c0*/  BSYNC.RECONVERGENT B0 ;  /* 0x0000000000007941 */ /* 0x000fea0003800200 */
.L_x_3351:
        /* <DEDUP_REMOVED lines=59> */
.L_x_3366:
        /* <DEDUP_REMOVED lines=48> */
.L_x_3365:
        /* <DEDUP_REMOVED lines=51> */
.L_x_3368:
        /* <DEDUP_REMOVED lines=48> */
.L_x_3364:
        /* <DEDUP_REMOVED lines=39> */
.L_x_3370:
        /* <DEDUP_REMOVED lines=33> */
.L_x_3369:
        /* <DEDUP_REMOVED lines=36> */
.L_x_3371:
        /* <DEDUP_REMOVED lines=32> */
.L_x_3367:
        /* <DEDUP_REMOVED lines=23> */
.L_x_3372:
[----:B------:R-:W-:-:S07]  /*97e0*/  IADD3 R4, PT, PT, R4, 0x100, RZ ;  /* 0x0000010004047810 */ /* 0x000fce0007ffe0ff */
.L_x_3363:
[----:B------:R-:W-:Y:S05]  /*97f0*/  BSYNC.RECONVERGENT B0 ;  /* 0x0000000000007941 */ /* 0x000fea0003800200 */
.L_x_3362:
        /* <DEDUP_REMOVED lines=12> */
[----:B------:R-:W-:-:S03]  /*98c0*/  LOP3.LUT P0, RZ, R2, 0xff, RZ, 0xc0, !PT ;  /* 0x000000ff02ff7812 */ /* 0x000fc6000780c0ff */
        /* <DEDUP_REMOVED lines=46> */
.L_x_3377:
[----:B------:R-:W-:Y:S01]  /*9bb0*/  IMAD.U32 R5, RZ, RZ, UR6 ;  /* 0x00000006ff057e24 */ /* 0x000fe2000f8e00ff */
[----:B------:R-:W-:Y:S01]  /*9bc0*/  LOP3.LUT P0, RZ, R2, 0xff00, RZ, 0xc0, !PT ;  /* 0x0000ff0002ff7812 */ /* 0x000fe2000780c0ff */
        /* <DEDUP_REMOVED lines=46> */
.L_x_3376:
        /* <DEDUP_REMOVED lines=51> */
.L_x_3379:
        /* <DEDUP_REMOVED lines=48> */
.L_x_3375:
[----:B------:R-:W-:-:S04]  /*a4e0*/  UISETP.NE.U32.AND UP4, UPT, UR16, URZ, UPT ;  /* 0x000000ff1000728c */ /* 0x000fc8000bf85070 */
[----:B------:R-:W-:-:S09]  /*a4f0*/  UISETP.NE.AND.EX UP4, UPT, UR17, URZ, UPT, UP4 ;  /* 0x000000ff1100728c */ /* 0x000fd2000bf85340 */
[----:B------:R-:W-:Y:S05]  /*a500*/  BRA.U !UP4, `(.L_x_3380) ;  /* 0x000000050c147547 */ /* 0x000fea000b800000 */
[----:B------:R-:W-:-:S04]  /*a510*/  UISETP.NE.U32.AND UP4, UPT, UR4, URZ, UPT ;  /* 0x000000ff0400728c */ /* 0x000fc8000bf85070 */
[----:B------:R-:W-:-:S09]  /*a520*/  UISETP.NE.AND.EX UP4, UPT, UR5, URZ, UPT, UP4 ;  /* 0x000000ff0500728c */ /* 0x000fd2000bf85340 */
[----:B------:R-:W-:Y:S05]  /*a530*/  BRA.U !UP4, `(.L_x_3381) ;  /* 0x000000010c847547 */ /* 0x000fea000b800000 */
        /* <DEDUP_REMOVED lines=33> */
.L_x_3381:
[----:B01----:R-:W-:Y:S01]  /*a750*/  IMAD.U32 R148, RZ, RZ, UR6 ;  /* 0x00000006ff947e24 */ /* 0x003fe2000f8e00ff */
[----:B------:R-:W-:-:S03]  /*a760*/  LOP3.LUT P0, RZ, R2, 0xff, RZ, 0xc0, !PT ;  /* 0x000000ff02ff7812 */ /* 0x000fc6000780c0ff */
        /* <DEDUP_REMOVED lines=31> */
.L_x_3380:
        /* <DEDUP_REMOVED lines=36> */
.L_x_3382:
[----:B01----:R-:W-:Y:S01]  /*aba0*/  IMAD.U32 R148, RZ, RZ, UR6 ;  /* 0x00000006ff947e24 */ /* 0x003fe2000f8e00ff */
[----:B------:R-:W-:-:S03]  /*abb0*/  LOP3.LUT P0, RZ, R2, 0xff, RZ, 0xc0, !PT ;  /* 0x000000ff02ff7812 */ /* 0x000fc6000780c0ff */
        /* <DEDUP_REMOVED lines=30> */
.L_x_3378:
        /* <DEDUP_REMOVED lines=23> */
.L_x_3383:
[----:B------:R-:W-:-:S07]  /*af10*/  IADD3 R4, PT, PT, R4, 0x100, RZ ;  /* 0x0000010004047810 */ /* 0x000fce0007ffe0ff */
.L_x_3374:
[----:B------:R-:W-:Y:S05]  /*af20*/  BSYNC.RECONVERGENT B0 ;  /* 0x0000000000007941 */ /* 0x000fea0003800200 */
.L_x_3373:
        /* <DEDUP_REMOVED lines=59> */
.L_x_3388:
        /* <DEDUP_REMOVED lines=48> */
.L_x_3387:
        /* <DEDUP_REMOVED lines=51> */
.L_x_3390:
        /* <DEDUP_REMOVED lines=48> */
.L_x_3386:
        /* <DEDUP_REMOVED lines=39> */
.L_x_3392:
        /* <DEDUP_REMOVED lines=33> */
.L_x_3391:
        /* <DEDUP_REMOVED lines=36> */
.L_x_3393:
        /* <DEDUP_REMOVED lines=32> */
.L_x_3389:
        /* <DEDUP_REMOVED lines=23> */
.L_x_3394:
[----:B------:R-:W-:-:S07]  /*c640*/  IADD3 R4, PT, PT, R4, 0x100, RZ ;  /* 0x0000010004047810 */ /* 0x000fce0007ffe0ff */
.L_x_3385:
[----:B------:R-:W-:Y:S05]  /*c650*/  BSYNC.RECONVERGENT B0 ;  /* 0x0000000000007941 */ /* 0x000fea0003800200 */
.L_x_3384:
        /* <DEDUP_REMOVED lines=19> */
[----:B-----5:R-:W-:-:S04]  /*c790*/  LOP3.LUT P0, RZ, R19, 0xff, RZ, 0xc0, !PT ;  /* 0x000000ff13ff7812 */ /* 0x020fc8000780c0ff */
        /* <DEDUP_REMOVED lines=40> */
.L_x_3399:
        /* <DEDUP_REMOVED lines=12> */
[----:B-----5:R-:W-:-:S04]  /*cae0*/  LOP3.LUT P0, RZ, R19, 0xff00, RZ, 0xc0, !PT ;  /* 0x0000ff0013ff7812 */ /* 0x020fc8000780c0ff */
        /* <DEDUP_REMOVED lines=35> */
.L_x_3398:
        /* <DEDUP_REMOVED lines=51> */
.L_x_3401:
        /* <DEDUP_REMOVED lines=48> */
.L_x_3397:
        /* <DEDUP_REMOVED lines=39> */
.L_x_3403:
        /* <DEDUP_REMOVED lines=33> */
.L_x_3402:
        /* <DEDUP_REMOVED lines=36> */
.L_x_3404:
        /* <DEDUP_REMOVED lines=32> */
.L_x_3400:
        /* <DEDUP_REMOVED lines=23> */
.L_x_3396:
[----:B------:R-:W-:Y:S05]  /*dd80*/  BSYNC.RECONVERGENT B0 ;  /* 0x0000000000007941 */ /* 0x000fea0003800200 */
.L_x_3395:
[----:B------:R-:W-:Y:S01]  /*dd90*/  UPLOP3.LUT UP3, UPT, UPT, UPT, UP3, 0x40, 0x4 ;  /* 0x000000000004789c */ /* 0x000fe20003f6e830 */
[----:B------:R-:W-:Y:S10]  /*dda0*/  BRA.U !UP1, `(.L_x_3405) ;  /* 0xffffff3109307547 */ /* 0x000ff4000b83ffff */
.L_x_3312:
        /* <DEDUP_REMOVED lines=19> */
.L_x_3407:
[----:B------:R-:W-:Y:S05]  /*dee0*/  BSYNC.RECONVERGENT B0 ;  /* 0x0000000000007941 */ /* 0x000fea0003800200 */
.L_x_3406:
        /* <DEDUP_REMOVED lines=15> */
.L_x_3409:
[----:B------:R-:W-:Y:S05]  /*dfe0*/  BSYNC.RECONVERGENT B0 ;  /* 0x0000000000007941 */ /* 0x000fea0003800200 */
.L_x_3408:
        /* <DEDUP_REMOVED lines=15> */
.L_x_3411:
[----:B------:R-:W-:Y:S05]  /*e0e0*/  BSYNC.RECONVERGENT B0 ;  /* 0x0000000000007941 */ /* 0x000fea0003800200 */
.L_x_3410:
        /* <DEDUP_REMOVED lines=15> */
.L_x_3413:
[----:B------:R-:W-:Y:S05]  /*e1e0*/  BSYNC.RECONVERGENT B0 ;  /* 0x0000000000007941 */ /* 0x000fea0003800200 */
.L_x_3412:
        /* <DEDUP_REMOVED lines=15> */
.L_x_3415:
[----:B------:R-:W-:Y:S05]  /*e2e0*/  BSYNC.RECONVERGENT B0 ;  /* 0x0000000000007941 */ /* 0x000fea0003800200 */
.L_x_3414:
        /* <DEDUP_REMOVED lines=15> */
.L_x_3417:
[----:B------:R-:W-:Y:S05]  /*e3e0*/  BSYNC.RECONVERGENT B0 ;  /* 0x0000000000007941 */ /* 0x000fea0003800200 */
.L_x_3416:
        /* <DEDUP_REMOVED lines=15> */
.L_x_3418:
        /* <DEDUP_REMOVED lines=10> */
.L_x_7264:


//--------------------- .text._ZN10layer_norm31ln_parallel_residual_bwd_kernelINS_13Kernel_traitsIf13__nv_bfloat16fS2_fjLj7168ELj1ELj1ELj8ELj8ENS_18Kernel_traits_baseILj7168EfS2_fS2_fjLj256EEEEELb1ELb0ELb1EEEvNS_9BwdParamsE --------------------------
	.section	.text._ZN10layer_norm31ln_parallel_residual_bwd_kernelINS_13Kernel_traitsIf13__nv_bfloat16fS2_fjLj7168ELj1ELj1ELj8ELj8ENS_18Kernel_traits_baseILj7168EfS2_fS2_fjLj256EEEEELb1ELb0ELb1EEEvNS_9BwdParamsE,"ax",@progbits
	.align	128
        .global         _ZN10layer_norm31ln_parallel_residual_bwd_kernelINS_13Kernel_traitsIf13__nv_bfloat16fS2_fjLj7168ELj1ELj1ELj8ELj8ENS_18Kernel_traits_baseILj7168EfS2_fS2_fjLj256EEEEELb1ELb0ELb1EEEvNS_9BwdParamsE
        .type           _ZN10layer_norm31ln_parallel_residual_bwd_kernelINS_13Kernel_traitsIf13__nv_bfloat16fS2_fjLj7168ELj1ELj1ELj8ELj8ENS_18Kernel_traits_baseILj7168EfS2_fS2_fjLj256EEEEELb1ELb0ELb1EEEvNS_9BwdParamsE,@function
        .size           _ZN10layer_norm31ln_parallel_residual_bwd_kernelINS_13Kernel_traitsIf13__nv_bfloat16fS2_fjLj7168ELj1ELj1ELj8ELj8ENS_18Kernel_traits_baseILj7168EfS2_fS2_fjLj256EEEEELb1ELb0ELb1EEEvNS_9BwdParamsE,(.L_x_7265 - _ZN10layer_norm31ln_parallel_residual_bwd_kernelINS_13Kernel_traitsIf13__nv_bfloat16fS2_fjLj7168ELj1ELj1ELj8ELj8ENS_18Kernel_traits_baseILj7168EfS2_fS2_fjLj256EEEEELb1ELb0ELb1EEEvNS_9BwdParamsE)
        .other          _ZN10layer_norm31ln_parallel_residual_bwd_kernelINS_13Kernel_traitsIf13__nv_bfloat16fS2_fjLj7168ELj1ELj1ELj8ELj8ENS_18Kernel_traits_baseILj7168EfS2_fS2_fjLj256EEEEELb1ELb0ELb1EEEvNS_9BwdParamsE,@"STO_CUDA_ENTRY STV_DEFAULT"
_ZN10layer_norm31ln_parallel_residual_bwd_kernelINS_13Kernel_traitsIf13__nv_bfloat16fS2_fjLj7168ELj1ELj1ELj8ELj8ENS_18Kernel_traits_baseILj7168EfS2_fS2_fjLj256EEEEELb1ELb0ELb1EEEvNS_9BwdParamsE:
.text._ZN10layer_norm31ln_parallel_residual_bwd_kernelINS_13Kernel_traitsIf13__nv_bfloat16fS2_fjLj7168ELj1ELj1ELj8ELj8ENS_18Kernel_traits_baseILj7168EfS2_fS2_fjLj256EEEEELb1ELb0ELb1EEEvNS_9BwdParamsE:
        /* <DEDUP_REMOVED lines=66> */
[----:B------:R3:W-:Y:S01]  /*0420*/  STL [R1+0x9c], RZ ;  /* 0x00009cff01007387 */ /* 0x0007e20000100800 */
[----:B------:R-:W-:Y:S01]  /*0430*/  HFMA2 R235, -RZ, RZ, 0, 0 ;  /* 0x00000000ffeb7431 */ /* 0x000fe200000001ff */
[----:B------:R-:W-:Y:S01]  /*0440*/  UPLOP3.LUT UP1, UPT, UPT, UPT, UPT, 0x40, 0x4 ;  /* 0x000000000004789c */ /* 0x000fe20003f2e870 */
[----:B------:R-:W-:-:S02]  /*0450*/  HFMA2 R209, -RZ, RZ, 0, 0 ;  /* 0x00000000ffd17431 */ /* 0x000fc400000001ff */
[----:B------:R-:W-:Y:S01]  /*0460*/  IMAD.MOV.U32 R250, RZ, RZ, RZ ;  /* 0x000000fffffa7224 */ /* 0x000fe200078e00ff */
        /* <DEDUP_REMOVED lines=8> */
[----:B------:R-:W-:Y:S02]  /*04f0*/  MOV R240, RZ ;  /* 0x000000ff00f07202 */ /* 0x000fe40000000f00 */
[----:B------:R-:W-:Y:S01]  /*0500*/  CS2R R226, SRZ ;  /* 0x0000000000e27805 */ /* 0x000fe2000001ff00 */
[----:B-1----:R-:W-:Y:S01]  /*0510*/  IMAD.WIDE.U32 R2, R252, 0x10, R2 ;  /* 0x00000010fc027825 */ /* 0x002fe200078e0002 */
[----:B------:R-:W-:Y:S02]  /*0520*/  CS2R R224, SRZ ;  /* 0x0000000000e07805 */ /* 0x000fe4000001ff00 */
[----:B------:R-:W-:Y:S02]  /*0530*/  CS2R R220, SRZ ;  /* 0x0000000000dc7805 */ /* 0x000fe4000001ff00 */
[----:B------:R-:W-:Y:S01]  /*0540*/  CS2R R218, SRZ ;  /* 0x0000000000da7805 */ /* 0x000fe2000001ff00 */
[----:B------:R-:W-:Y:S01]  /*0550*/  IMAD.MOV.U32 R223, RZ, RZ, RZ ;  /* 0x000000ffffdf7224 */ /* 0x000fe200078e00ff */
[----:B0-----:R3:W5:Y:S01]  /*0560*/  LDG.E.128 R36, desc[UR10][R2.64] ;  /* 0x0000000a02247981 */ /* 0x001762000c1e1d00 */
[----:B------:R-:W-:-:S02]  /*0570*/  CS2R R216, SRZ ;  /* 0x0000000000d87805 */ /* 0x000fc4000001ff00 */
[----:B------:R-:W-:Y:S01]  /*0580*/  CS2R R214, SRZ ;  /* 0x0000000000d67805 */ /* 0x000fe2000001ff00 */
[----:B--2---:R-:W-:Y:S01]  /*0590*/  IMAD.WIDE.U32 R4, R252, 0x10, R4 ;  /* 0x00000010fc047825 */ /* 0x004fe200078e0004 */
[----:B------:R3:W5:Y:S01]  /*05a0*/  LDG.E.128 R40, desc[UR10][R2.64+0x1000] ;  /* 0x0010000a02287981 */ /* 0x000762000c1e1d00 */
[----:B------:R-:W-:Y:S02]  /*05b0*/  CS2R R212, SRZ ;  /* 0x0000000000d47805 */ /* 0x000fe4000001ff00 */
[----:B------:R-:W-:Y:S02]  /*05c0*/  CS2R R210, SRZ ;  /* 0x0000000000d27805 */ /* 0x000fe4000001ff00 */
[----:B------:R-:W-:Y:S01]  /*05d0*/  CS2R R206, SRZ ;  /* 0x0000000000ce7805 */ /* 0x000fe2000001ff00 */
[----:B------:R3:W5:Y:S01]  /*05e0*/  LDG.E.128 R44, desc[UR10][R2.64+0x2000] ;  /* 0x0020000a022c7981 */ /* 0x000762000c1e1d00 */
[----:B------:R-:W-:Y:S02]  /*05f0*/  CS2R R204, SRZ ;  /* 0x0000000000cc7805 */ /* 0x000fe4000001ff00 */
[----:B------:R-:W-:-:S02]  /*0600*/  CS2R R202, SRZ ;  /* 0x0000000000ca7805 */ /* 0x000fc4000001ff00 */
[----:B------:R-:W-:Y:S01]  /*0610*/  CS2R R200, SRZ ;  /* 0x0000000000c87805 */ /* 0x000fe2000001ff00 */
[----:B------:R3:W5:Y:S01]  /*0620*/  LDG.E.128 R48, desc[UR10][R2.64+0x3000] ;  /* 0x0030000a02307981 */ /* 0x000762000c1e1d00 */
[----:B------:R-:W-:Y:S01]  /*0630*/  IMAD.MOV.U32 R199, RZ, RZ, RZ ;  /* 0x000000ffffc77224 */ /* 0x000fe200078e00ff */
[----:B------:R-:W-:Y:S02]  /*0640*/  MOV R150, RZ ;  /* 0x000000ff00967202 */ /* 0x000fe40000000f00 */
[----:B------:R-:W-:Y:S01]  /*0650*/  CS2R R148, SRZ ;  /* 0x0000000000947805 */ /* 0x000fe2000001ff00 */
[----:B------:R3:W5:Y:S01]  /*0660*/  LDG.E.128 R52, desc[UR10][R2.64+0x4000] ;  /* 0x0040000a02347981 */ /* 0x000762000c1e1d00 */
[----:B------:R-:W-:Y:S02]  /*0670*/  CS2R R146, SRZ ;  /* 0x0000000000927805 */ /* 0x000fe4000001ff00 */
[----:B------:R-:W-:Y:S02]  /*0680*/  CS2R R144, SRZ ;  /* 0x0000000000907805 */ /* 0x000fe4000001ff00 */
[----:B------:R-:W-:Y:S01]  /*0690*/  CS2R R34, SRZ ;  /* 0x0000000000227805 */ /* 0x000fe2000001ff00 */
[----:B------:R3:W5:Y:S01]  /*06a0*/  LDG.E.128 R56, desc[UR10][R2.64+0x5000] ;  /* 0x0050000a02387981 */ /* 0x000762000c1e1d00 */
[----:B------:R-:W-:-:S02]  /*06b0*/  CS2R R32, SRZ ;  /* 0x0000000000207805 */ /* 0x000fc4000001ff00 */
[----:B------:R-:W-:Y:S02]  /*06c0*/  CS2R R30, SRZ ;  /* 0x00000000001e7805 */ /* 0x000fe4000001ff00 */
[----:B------:R-:W-:Y:S01]  /*06d0*/  CS2R R28, SRZ ;  /* 0x00000000001c7805 */ /* 0x000fe2000001ff00 */
[----:B------:R3:W5:Y:S01]  /*06e0*/  LDG.E.128 R60, desc[UR10][R2.64+0x6000] ;  /* 0x0060000a023c7981 */ /* 0x000762000c1e1d00 */
[----:B------:R-:W-:Y:S01]  /*06f0*/  CS2R R26, SRZ ;  /* 0x00000000001a7805 */ /* 0x000fe2000001ff00 */
[----:B------:R-:W0:Y:S02]  /*0700*/  LDCU UR7, c[0x0][0x408] ;  /* 0x00008100ff0777ac */ /* 0x000e240008000800 */
[----:B------:R3:W5:Y:S01]  /*0710*/  LDG.E.128 R64, desc[UR10][R4.64] ;  /* 0x0000000a04407981 */ /* 0x000762000c1e1d00 */
[----:B------:R-:W1:Y:S03]  /*0720*/  LDCU UR21, c[0x0][0x388] ;  /* 0x00007100ff1577ac */ /* 0x000e660008000800 */
[----:B------:R3:W5:Y:S01]  /*0730*/  LDG.E.128 R68, desc[UR10][R4.64+0x1000] ;  /* 0x0010000a04447981 */ /* 0x000762000c1e1d00 */
[----:B------:R-:W2:Y:S03]  /*0740*/  LDCU.U8 UR20, c[0x0][0x410] ;  /* 0x00008200ff1477ac */ /* 0x000ea60008000000 */
[----:B------:R3:W5:Y:S01]  /*0750*/  LDG.E.128 R72, desc[UR10][R4.64+0x2000] ;  /* 0x0020000a04487981 */ /* 0x000762000c1e1d00 */
[----:B------:R-:W4:Y:S03]  /*0760*/  LDCU UR28, c[0x0][0x400] ;  /* 0x00008000ff1c77ac */ /* 0x000f260008000800 */
[----:B------:R3:W5:Y:S01]  /*0770*/  LDG.E.128 R76, desc[UR10][R4.64+0x3000] ;  /* 0x0030000a044c7981 */ /* 0x000762000c1e1d00 */
[----:B------:R-:W0:Y:S03]  /*0780*/  LDCU.64 UR30, c[0x0][0x468] ;  /* 0x00008d00ff1e77ac */ /* 0x000e260008000a00 */
[----:B------:R3:W5:Y:S01]  /*0790*/  LDG.E.128 R80, desc[UR10][R4.64+0x4000] ;  /* 0x0040000a04507981 */ /* 0x000762000c1e1d00 */
[----:B------:R-:W0:Y:S03]  /*07a0*/  LDCU.64 UR8, c[0x0][0x478] ;  /* 0x00008f00ff0877ac */ /* 0x000e260008000a00 */
[----:B------:R3:W5:Y:S01]  /*07b0*/  LDG.E.128 R84, desc[UR10][R4.64+0x5000] ;  /* 0x0050000a04547981 */ /* 0x000762000c1e1d00 */
[----:B------:R-:W0:Y:S03]  /*07c0*/  LDCU.128 UR12, c[0x0][0x3c0] ;  /* 0x00007800ff0c77ac */ /* 0x000e260008000c00 */
[----:B------:R3:W5:Y:S01]  /*07d0*/  LDG.E.128 R88, desc[UR10][R4.64+0x6000] ;  /* 0x0060000a04587981 */ /* 0x000762000c1e1d00 */
[----:B------:R-:W0:Y:S03]  /*07e0*/  LDCU.64 UR22, c[0x0][0x438] ;  /* 0x00008700ff1677ac */ /* 0x000e260008000a00 */
[----:B------:R3:W-:Y:S01]  /*07f0*/  STL [R1+0x98], RZ ;  /* 0x000098ff01007387 */ /* 0x0007e20000100800 */
[----:B------:R-:W0:Y:S03]  /*0800*/  LDCU.64 UR24, c[0x0][0x380] ;  /* 0x00007000ff1877ac */ /* 0x000e260008000a00 */
[----:B------:R3:W-:Y:S01]  /*0810*/  STL [R1+0x94], RZ ;  /* 0x000094ff01007387 */ /* 0x0007e20000100800 */
[----:B------:R-:W0:Y:S03]  /*0820*/  LDCU.64 UR26, c[0x0][0x470] ;  /* 0x00008e00ff1a77ac */ /* 0x000e260008000a00 */
[----:B------:R3:W-:Y:S04]  /*0830*/  STL [R1+0x90], RZ ;  /* 0x000090ff01007387 */ /* 0x0007e80000100800 */
        /* <DEDUP_REMOVED lines=17> */
[----:B------:R3:W-:Y:S04]  /*0950*/  STL [R1], RZ ;  /* 0x000000ff01007387 */ /* 0x0007e80000100800 */
        /* <DEDUP_REMOVED lines=17> */
[----:B------:R3:W-:Y:S01]  /*0a70*/  STL [R1+0x8], RZ ;  /* 0x000008ff01007387 */ /* 0x0007e20000100800 */
[----:B------:R-:W-:-:S02]  /*0a80*/  CS2R R24, SRZ ;  /* 0x0000000000187805 */ /* 0x000fc4000001ff00 */
[----:B------:R-:W-:Y:S02]  /*0a90*/  CS2R R22, SRZ ;  /* 0x0000000000167805 */ /* 0x000fe4000001ff00 */
[----:B------:R-:W-:Y:S02]  /*0aa0*/  CS2R R20, SRZ ;  /* 0x0000000000147805 */ /* 0x000fe4000001ff00 */
[----:B------:R-:W-:Y:S02]  /*0ab0*/  CS2R R18, SRZ ;  /* 0x0000000000127805 */ /* 0x000fe4000001ff00 */
[----:B01234-:R-:W-:-:S07]  /*0ac0*/  CS2R R16, SRZ ;  /* 0x0000000000107805 */ /* 0x01ffce000001ff00 */
.L_x_3485:
[----:B0-----:R-:W0:Y:S01]  /*0ad0*/  LDC.64 R190, c[0x0][0x428] ;  /* 0x00010a00ffbe7b82 */ /* 0x001e220000000a00 */
[----:B------:R-:W-:Y:S01]  /*0ae0*/  UIMAD UR5, UR4, UR21, URZ ;  /* 0x00000015040572a4 */ /* 0x000fe2000f8e02ff */
[----:B--2---:R-:W2:Y:S01]  /*0af0*/  LDL.LU R195, [R1] ;  /* 0x0000000001c37983 */ /* 0x004ea20000300800 */
[----:B------:R-:W-:Y:S02]  /*0b00*/  UIMAD.WIDE UR16, UR4, 0x4, UR12 ;  /* 0x00000004041078a5 */ /* 0x000fe4000f8e020c */
[----:B------:R-:W-:Y:S01]  /*0b10*/  USHF.R.S32.HI UR6, URZ, 0x1f, UR5 ;  /* 0x0000001fff067899 */ /* 0x000fe20008011405 */
[----:B------:R-:W3:Y:S01]  /*0b20*/  LDL.LU R194, [R1+0x4] ;  /* 0x0000040001c27983 */ /* 0x000ee20000300800 */
[----:B------:R-:W-:Y:S01]  /*0b30*/  UIMAD.WIDE UR18, UR4, 0x4, UR14 ;  /* 0x00000004041278a5 */ /* 0x000fe2000f8e020e */
[----:B-1----:R-:W1:Y:S01]  /*0b40*/  LDC.64 R188, c[0x0][0x430] ;  /* 0x00010c00ffbc7b82 */ /* 0x002e620000000a00 */
[----:B------:R-:W-:Y:S01]  /*0b50*/  ULEA.HI UR6, UR6, UR5, URZ, 0x2 ;  /* 0x0000000506067291 */ /* 0x000fe2000f8f10ff */
[----:B------:R-:W-:Y:S01]  /*0b60*/  IMAD.U32 R12, RZ, RZ, UR16 ;  /* 0x00000010ff0c7e24 */ /* 0x000fe2000f8e00ff */
[----:B------:R-:W-:Y:S01]  /*0b70*/  MOV R13, UR17 ;  /* 0x00000011000d7c02 */ /* 0x000fe20008000f00 */
[----:B------:R-:W-:Y:S01]  /*0b80*/  STL [R1+0xa0], R136 ;  /* 0x0000a08801007387 */ /* 0x000fe20000100800 */
[----:B------:R-:W-:Y:S01]  /*0b90*/  IMAD.U32 R14, RZ, RZ, UR18 ;  /* 0x00000012ff0e7e24 */ /* 0x000fe2000f8e00ff */
[----:B------:R-:W-:-:S02]  /*0ba0*/  MOV R15, UR19 ;  /* 0x00000013000f7c02 */ /* 0x000fc40008000f00 */
[----:B------:R-:W4:Y:S01]  /*0bb0*/  LDC.64 R192, c[0x0][0x3a8] ;  /* 0x0000ea00ffc07b82 */ /* 0x000f220000000a00 */
[----:B------:R-:W2:Y:S01]  /*0bc0*/  LDG.E R5, desc[UR10][R12.64] ;  /* 0x0000000a0c057981 */ /* 0x000ea2000c1e1900 */
[----:B------:R-:W-:-:S03]  /*0bd0*/  IMAD.U32 R7, RZ, RZ, UR6 ;  /* 0x00000006ff077e24 */ /* 0x000fc6000f8e00ff */
[----:B------:R0:W3:Y:S02]  /*0be0*/  LDG.E R0, desc[UR10][R14.64] ;  /* 0x0000000a0e007981 */ /* 0x0000e4000c1e1900 */
[----:B0-----:R-:W-:-:S05]  /*0bf0*/  LEA.HI.SX32 R15, R7, R252, 0x1e ;  /* 0x000000fc070f7211 */ /* 0x001fca00078ff2ff */
[----:B------:R-:W-:-:S06]  /*0c00*/  IMAD.WIDE.U32 R160, R15, 0x8, R190 ;  /* 0x000000080fa07825 */ /* 0x000fcc00078e00be */
[----:B------:R-:W3:Y:S01]  /*0c10*/  LDG.E.64 R160, desc[UR10][R160.64] ;  /* 0x0000000aa0a07981 */ /* 0x000ee2000c1e1b00 */
[----:B-1----:R-:W-:-:S04]  /*0c20*/  IMAD.WIDE.U32 R180, R15, 0x8, R188 ;  /* 0x000000080fb47825 */ /* 0x002fc800078e00bc */
[C---:B----4-:R-:W-:Y:S02]  /*0c30*/  IMAD.WIDE.U32 R140, R15.reuse, 0x10, R192 ;  /* 0x000000100f8c7825 */ /* 0x050fe400078e00c0 */
[----:B------:R-:W4:Y:S04]  /*0c40*/  LDG.E.64 R180, desc[UR10][R180.64] ;  /* 0x0000000ab4b47981 */ /* 0x000f28000c1e1b00 */
[----:B------:R-:W4:Y:S01]  /*0c50*/  LDG.E.128 R140, desc[UR10][R140.64] ;  /* 0x0000000a8c8c7981 */ /* 0x000f22000c1e1d00 */
[----:B------:R-:W-:-:S05]  /*0c60*/  IADD3 R14, PT, PT, R15, 0x100, RZ ;  /* 0x000001000f0e7810 */ /* 0x000fca0007ffe0ff */
[----:B------:R-:W-:-:S04]  /*0c70*/  IMAD.WIDE.U32 R162, R14, 0x8, R190 ;  /* 0x000000080ea27825 */ /* 0x000fc800078e00be */
[C---:B------:R-:W-:Y:S02]  /*0c80*/  IMAD.WIDE.U32 R164, R14.reuse, 0x8, R188 ;  /* 0x000000080ea47825 */ /* 0x040fe400078e00bc */
[----:B------:R-:W4:Y:S01]  /*0c90*/  LDG.E.64 R162, desc[UR10][R162.64] ;  /* 0x0000000aa2a27981 */ /* 0x000f22000c1e1b00 */
[----:B------:R-:W-:Y:S02]  /*0ca0*/  ISETP.NE.U32.AND P0, PT, RZ, UR26, PT ;  /* 0x0000001aff007c0c */ /* 0x000fe4000bf05070 */
[----:B------:R-:W-:Y:S01]  /*0cb0*/  ISETP.NE.U32.AND P1, PT, RZ, UR22, PT ;  /* 0x00000016ff007c0c */ /* 0x000fe2000bf25070 */
[----:B------:R-:W4:Y:S01]  /*0cc0*/  LDG.E.64 R164, desc[UR10][R164.64] ;  /* 0x0000000aa4a47981 */ /* 0x000f22000c1e1b00 */
[----:B------:R-:W-:Y:S01]  /*0cd0*/  ISETP.NE.AND.EX P0, PT, RZ, UR27, PT, P0 ;  /* 0x0000001bff007c0c */ /* 0x000fe2000bf05300 */
[C---:B------:R-:W-:Y:S01]  /*0ce0*/  VIADD R13, R15.reuse, 0x200 ;  /* 0x000002000f0d7836 */ /* 0x040fe20000000000 */
[----:B------:R-:W-:Y:S02]  /*0cf0*/  ISETP.NE.AND P3, PT, RZ, UR20, PT ;  /* 0x00000014ff007c0c */ /* 0x000fe4000bf65270 */
[C---:B------:R-:W-:Y:S01]  /*0d00*/  IADD3 R7, PT, PT, R15.reuse, 0x500, RZ ;  /* 0x000005000f077810 */ /* 0x040fe20007ffe0ff */
[C---:B------:R-:W-:Y:S01]  /*0d10*/  VIADD R8, R15.reuse, 0x400 ;  /* 0x000004000f087836 */ /* 0x040fe20000000000 */
[----:B------:R-:W-:Y:S01]  /*0d20*/  IADD3 R12, PT, PT, R15, 0x300, RZ ;  /* 0x000003000f0c7810 */ /* 0x000fe20007ffe0ff */
[----:B------:R-:W-:-:S06]  /*0d30*/  IMAD.WIDE.U32 R104, R14, 0x10, R192 ;  /* 0x000000100e687825 */ /* 0x000fcc00078e00c0 */
[----:B------:R-:W0:Y:S01]  /*0d40*/  @P0 LDC.64 R158, c[0x0][0x3b8] ;  /* 0x0000ee00ff9e0b82 */ /* 0x000e220000000a00 */
[----:B------:R-:W-:Y:S01]  /*0d50*/  ISETP.NE.AND.EX P1, PT, RZ, UR23, PT, P1 ;  /* 0x00000017ff007c0c */ /* 0x000fe2000bf25310 */
[----:B------:R-:W4:Y:S06]  /*0d60*/  LDG.E.128 R104, desc[UR10][R104.64] ;  /* 0x0000000a68687981 */ /* 0x000f2c000c1e1d00 */
[----:B------:R-:W1:Y:S08]  /*0d70*/  @P0 LDC.64 R156, c[0x0][0x3b8] ;  /* 0x0000ee00ff9c0b82 */ /* 0x000e700000000a00 */
[----:B------:R-:W1:Y:S01]  /*0d80*/  @P0 LDC.64 R182, c[0x0][0x3b8] ;  /* 0x0000ee00ffb60b82 */ /* 0x000e620000000a00 */
[----:B0-----:R-:W-:-:S07]  /*0d90*/  @P0 IMAD.WIDE.U32 R158, R13, 0x4, R158 ;  /* 0x000000040d9e0825 */ /* 0x001fce00078e009e */
[----:B------:R-:W0:Y:S01]  /*0da0*/  @P1 LDC.64 R94, c[0x0][0x438] ;  /* 0x00010e00ff5e1b82 */ /* 0x000e220000000a00 */
[----:B-----5:R1:W5:Y:S07]  /*0db0*/  @P0 LDG.E R9, desc[UR10][R158.64] ;  /* 0x0000000a9e090981 */ /* 0x02036e000c1e1900 */
[----:B------:R-:W2:Y:S01]  /*0dc0*/  @P0 LDC.64 R92, c[0x0][0x3b8] ;  /* 0x0000ee00ff5c0b82 */ /* 0x000ea20000000a00 */
[----:B-1----:R-:W-:-:S05]  /*0dd0*/  @P0 IMAD.WIDE.U32 R156, R15, 0x4, R156 ;  /* 0x000000040f9c0825 */ /* 0x002fca00078e009c */
[----:B------:R1:W5:Y:S02]  /*0de0*/  @P0 LDG.E R11, desc[UR10][R156.64] ;  /* 0x0000000a9c0b0981 */ /* 0x000364000c1e1900 */
[----:B------:R-:W0:Y:S01]  /*0df0*/  @P1 LDC.64 R158, c[0x0][0x438] ;  /* 0x00010e00ff9e1b82 */ /* 0x000e220000000a00 */
[----:B------:R-:W-:-:S05]  /*0e00*/  @P0 IMAD.WIDE.U32 R182, R7, 0x4, R182 ;  /* 0x0000000407b60825 */ /* 0x000fca00078e00b6 */
[----:B------:R0:W5:Y:S02]  /*0e10*/  @P0 LDG.E R3, desc[UR10][R182.64] ;  /* 0x0000000ab6030981 */ /* 0x000164000c1e1900 */
[----:B-1----:R-:W1:Y:S01]  /*0e20*/  @P1 LDC.64 R156, c[0x0][0x438] ;  /* 0x00010e00ff9c1b82 */ /* 0x002e620000000a00 */
[----:B0-----:R-:W-:-:S05]  /*0e30*/  @P1 IMAD.WIDE.U32 R94, R15, 0x10, R94 ;  /* 0x000000100f5e1825 */ /* 0x001fca00078e005e */
[----:B------:R-:W5:Y:S01]  /*0e40*/  @P1 LDG.E.128 R108, desc[UR10][R94.64] ;  /* 0x0000000a5e6c1981 */ /* 0x000f62000c1e1d00 */
[----:B------:R-:W-:Y:S01]  /*0e50*/  IMAD.WIDE.U32 R182, R8, 0x10, R192 ;  /* 0x0000001008b67825 */ /* 0x000fe200078e00c0 */
[----:B------:R-:W0:Y:S03]  /*0e60*/  @P0 LDC.64 R170, c[0x0][0x3b8] ;  /* 0x0000ee00ffaa0b82 */ /* 0x000e260000000a00 */
[----:B------:R-:W-:-:S05]  /*0e70*/  @P1 IMAD.WIDE.U32 R158, R12, 0x10, R158 ;  /* 0x000000100c9e1825 */ /* 0x000fca00078e009e */
[----:B------:R-:W0:Y:S01]  /*0e80*/  @P0 LDC.64 R166, c[0x0][0x3b8] ;  /* 0x0000ee00ffa60b82 */ /* 0x000e220000000a00 */
[----:B------:R1:W5:Y:S02]  /*0e90*/  @P1 LDG.E.128 R120, desc[UR10][R158.64] ;  /* 0x0000000a9e781981 */ /* 0x000364000c1e1d00 */
[----:B-1----:R-:W-:-:S05]  /*0ea0*/  @P1 IMAD.WIDE.U32 R156, R14, 0x10, R156 ;  /* 0x000000100e9c1825 */ /* 0x002fca00078e009c */
[----:B------:R-:W1:Y:S01]  /*0eb0*/  @P0 LDC.64 R168, c[0x0][0x3b8] ;  /* 0x0000ee00ffa80b82 */ /* 0x000e620000000a00 */
[----:B------:R-:W5:Y:S07]  /*0ec0*/  @P1 LDG.E.128 R112, desc[UR10][R156.64] ;  /* 0x0000000a9c701981 */ /* 0x000f6e000c1e1d00 */
[----:B------:R-:W0:Y:S01]  /*0ed0*/  @P1 LDC.64 R158, c[0x0][0x438] ;  /* 0x00010e00ff9e1b82 */ /* 0x000e220000000a00 */
[----:B------:R-:W-:-:S04]  /*0ee0*/  IMAD.WIDE.U32 R176, R13, 0x8, R190 ;  /* 0x000000080db07825 */ /* 0x000fc800078e00be */
[C---:B------:R-:W-:Y:S02]  /*0ef0*/  IMAD.WIDE.U32 R174, R13.reuse, 0x8, R188 ;  /* 0x000000080dae7825 */ /* 0x040fe400078e00bc */
[----:B------:R-:W4:Y:S02]  /*0f00*/  LDG.E.64 R176, desc[UR10][R176.64] ;  /* 0x0000000ab0b07981 */ /* 0x000f24000c1e1b00 */
[----:B------:R-:W-:Y:S02]  /*0f10*/  IMAD.WIDE.U32 R100, R13, 0x10, R192 ;  /* 0x000000100d647825 */ /* 0x000fe400078e00c0 */
[----:B------:R-:W4:Y:S04]  /*0f20*/  LDG.E.64 R174, desc[UR10][R174.64] ;  /* 0x0000000aaeae7981 */ /* 0x000f28000c1e1b00 */
[----:B------:R-:W4:Y:S01]  /*0f30*/  LDG.E.128 R100, desc[UR10][R100.64] ;  /* 0x0000000a64647981 */ /* 0x000f22000c1e1d00 */
[----:B0-----:R-:W-:-:S05]  /*0f40*/  @P1 IMAD.WIDE.U32 R158, R8, 0x10, R158 ;  /* 0x00000010089e1825 */ /* 0x001fca00078e009e */
[----:B------:R-:W5:Y:S01]  /*0f50*/  @P1 LDG.E.128 R124, desc[UR10][R158.64] ;  /* 0x0000000a9e7c1981 */ /* 0x000f62000c1e1d00 */
[----:B--2---:R-:W-:-:S04]  /*0f60*/  FSEL R5, R5, RZ, !P3 ;  /* 0x000000ff05057208 */ /* 0x004fc80005800000 */
[----:B------:R-:W-:Y:S01]  /*0f70*/  R2UR UR5, R5 ;  /* 0x00000000050572ca */ /* 0x000fe200000e0000 */
[----:B------:R-:W-:-:S04]  /*0f80*/  VIADD R5, R15, 0x600 ;  /* 0x000006000f057836 */ /* 0x000fc80000000000 */
[----:B------:R-:W-:-:S05]  /*0f90*/  @P0 IMAD.WIDE.U32 R92, R5, 0x4, R92 ;  /* 0x00000004055c0825 */ /* 0x000fca00078e005c */
[----:B------:R-:W5:Y:S01]  /*0fa0*/  @P0 LDG.E R2, desc[UR10][R92.64] ;  /* 0x0000000a5c020981 */ /* 0x000f62000c1e1900 */
[----:B---3--:R-:W-:-:S03]  /*0fb0*/  R2UR UR16, R0 ;  /* 0x00000000001072ca */ /* 0x008fc600000e0000 */
[----:B------:R0:W2:Y:S01]  /*0fc0*/  LDG.E.128 R92, desc[UR10][R182.64] ;  /* 0x0000000ab65c7981 */ /* 0x0000a2000c1e1d00 */
[----:B------:R-:W-:Y:S02]  /*0fd0*/  MOV R155, R160 ;  /* 0x000000a0009b7202 */ /* 0x000fe40000000f00 */
[--C-:B------:R-:W-:Y:S01]  /*0fe0*/  SHF.R.U64 R186, R160, 0x10, R161.reuse ;  /* 0x00000010a0ba7819 */ /* 0x100fe200000012a1 */
[--C-:B0-----:R-:W-:Y:S01]  /*0ff0*/  IMAD.MOV.U32 R183, RZ, RZ, R161.reuse ;  /* 0x000000ffffb77224 */ /* 0x101fe200078e00a1 */
[----:B------:R-:W-:Y:S02]  /*1000*/  SHF.R.U32.HI R182, RZ, 0x10, R161 ;  /* 0x00000010ffb67819 */ /* 0x000fe400000116a1 */
[----:B------:R-:W0:Y:S01]  /*1010*/  @P1 LDC.64 R160, c[0x0][0x438] ;  /* 0x00010e00ffa01b82 */ /* 0x000e220000000a00 */
[----:B----4-:R-:W-:Y:S01]  /*1020*/  MOV R0, R180 ;  /* 0x000000b400007202 */ /* 0x010fe20000000f00 */
[----:B------:R-:W-:Y:S01]  /*1030*/  FADD.FTZ R157, R140, -UR5 ;  /* 0x800000058c9d7e21 */ /* 0x000fe20008010000 */
[--C-:B------:R-:W-:Y:S01]  /*1040*/  SHF.R.U64 R156, R180, 0x10, R181.reuse ;  /* 0x00000010b49c7819 */ /* 0x100fe200000012b5 */
[----:B------:R-:W-:Y:S01]  /*1050*/  FADD.FTZ R141, R141, -UR5 ;  /* 0x800000058d8d7e21 */ /* 0x000fe20008010000 */
[----:B------:R-:W-:Y:S01]  /*1060*/  SHF.L.U32 R140, R0, 0x10, RZ ;  /* 0x00000010008c7819 */ /* 0x000fe200000006ff */
[----:B------:R-:W-:Y:S01]  /*1070*/  FMUL.FTZ R0, R157, UR16 ;  /* 0x000000109d007c20 */ /* 0x000fe20008410000 */
[----:B------:R-:W-:Y:S01]  /*1080*/  SHF.L.U32 R156, R156, 0x10, RZ ;  /* 0x000000109c9c7819 */ /* 0x000fe200000006ff */
[----:B------:R-:W-:Y:S01]  /*1090*/  FMUL.FTZ R157, R141, UR16 ;  /* 0x000000108d9d7c20 */ /* 0x000fe20008410000 */
[--C-:B------:R-:W-:Y:S01]  /*10a0*/  IMAD.MOV.U32 R185, RZ, RZ, R181.reuse ;  /* 0x000000ffffb97224 */ /* 0x100fe200078e00b5 */
[----:B------:R-:W-:Y:S01]  /*10b0*/  SHF.R.U32.HI R184, RZ, 0x10, R181 ;  /* 0x00000010ffb87819 */ /* 0x000fe200000116b5 */
[----:B------:R-:W-:-:S02]  /*10c0*/  IMAD.U32 R186, R186, 0x10000, RZ ;  /* 0x00010000baba7824 */ /* 0x000fc400078e00ff */
[-C--:B------:R-:W-:Y:S01]  /*10d0*/  FFMA.FTZ R229, R157, R156.reuse, R229 ;  /* 0x0000009c9de57223 */ /* 0x080fe200000100e5 */
[----:B------:R-:W-:Y:S01]  /*10e0*/  FADD.FTZ R236, R156, R236 ;  /* 0x000000ec9cec7221 */ /* 0x000fe20000010000 */
[----:B------:R-:W-:Y:S01]  /*10f0*/  FMUL.FTZ R156, R65, R156 ;  /* 0x0000009c419c7220 */ /* 0x000fe20000410000 */
[-C--:B------:R-:W-:Y:S01]  /*1100*/  FFMA.FTZ R17, R157, R186.reuse, R17 ;  /* 0x000000ba9d117223 */ /* 0x080fe20000010011 */
[----:B------:R-:W-:Y:S01]  /*1110*/  FADD.FTZ R201, R186, R201 ;  /* 0x000000c9bac97221 */ /* 0x000fe20000010000 */
[----:B------:R-:W-:Y:S01]  /*1120*/  SHF.L.U32 R185, R185, 0x10, RZ ;  /* 0x00000010b9b97819 */ /* 0x000fe200000006ff */
[----:B------:R-:W-:Y:S01]  /*1130*/  FFMA.FTZ R156, R37, R186, R156 ;  /* 0x000000ba259c7223 */ /* 0x000fe2000001009c */
[----:B------:R-:W-:Y:S01]  /*1140*/  SHF.L.U32 R184, R184, 0x10, RZ ;  /* 0x00000010b8b87819 */ /* 0x000fe200000006ff */
[----:B------:R-:W-:Y:S01]  /*1150*/  FADD.FTZ R142, R142, -UR5 ;  /* 0x800000058e8e7e21 */ /* 0x000fe20008010000 */
[----:B------:R-:W-:Y:S01]  /*1160*/  FADD.FTZ R186, R143, -UR5 ;  /* 0x800000058fba7e21 */ /* 0x000fe20008010000 */
[----:B0-----:R-:W-:-:S04]  /*1170*/  @P1 IMAD.WIDE.U32 R160, R7, 0x10, R160 ;  /* 0x0000001007a01825 */ /* 0x001fc800078e00a0 */
[----:B------:R-:W-:Y:S01]  /*1180*/  FMUL.FTZ R159, R186, UR16 ;  /* 0x00000010ba9f7c20 */ /* 0x000fe20008410000 */
[----:B------:R-:W-:Y:S01]  /*1190*/  FMUL.FTZ R158, R67, R184 ;  /* 0x000000b8439e7220 */ /* 0x000fe20000410000 */
[----:B------:R-:W-:Y:S01]  /*11a0*/  IMAD.U32 R183, R183, 0x10000, RZ ;  /* 0x00010000b7b77824 */ /* 0x000fe200078e00ff */
[----:B------:R0:W5:Y:S01]  /*11b0*/  @P1 LDG.E.128 R128, desc[UR10][R160.64] ;  /* 0x0000000aa0801981 */ /* 0x000162000c1e1d00 */
[----:B------:R-:W-:Y:S01]  /*11c0*/  IMAD.U32 R182, R182, 0x10000, RZ ;  /* 0x00010000b6b67824 */ /* 0x000fe200078e00ff */
[--C-:B------:R-:W-:Y:S01]  /*11d0*/  SHF.R.U32.HI R186, RZ, 0x10, R163.reuse ;  /* 0x00000010ffba7819 */ /* 0x100fe200000116a3 */
[----:B------:R-:W-:Y:S01]  /*11e0*/  FADD.FTZ R202, R183, R202 ;  /* 0x000000cab7ca7221 */ /* 0x000fe20000010000 */
[----:B------:R-:W-:Y:S02]  /*11f0*/  IMAD.MOV.U32 R187, RZ, RZ, R163 ;  /* 0x000000ffffbb7224 */ /* 0x000fe400078e00a3 */
[-C--:B------:R-:W-:Y:S01]  /*1200*/  FFMA.FTZ R19, R159, R182.reuse, R19 ;  /* 0x000000b69f137223 */ /* 0x080fe20000010013 */
[----:B------:R-:W-:Y:S01]  /*1210*/  FADD.FTZ R203, R182, R203 ;  /* 0x000000cbb6cb7221 */ /* 0x000fe20000010000 */
[----:B0-----:R-:W-:Y:S01]  /*1220*/  FMUL.FTZ R161, R142, UR16 ;  /* 0x000000108ea17c20 */ /* 0x001fe20008410000 */
[----:B------:R-:W-:Y:S01]  /*1230*/  FMUL.FTZ R160, R66, R185 ;  /* 0x000000b942a07220 */ /* 0x000fe20000410000 */
[----:B------:R-:W-:Y:S01]  /*1240*/  FFMA.FTZ R158, R39, R182, R158 ;  /* 0x000000b6279e7223 */ /* 0x000fe2000001009e */
[----:B------:R-:W-:Y:S01]  /*1250*/  SHF.R.U64 R182, R162, 0x10, R163 ;  /* 0x00000010a2b67819 */ /* 0x000fe200000012a3 */
[-C--:B------:R-:W-:Y:S01]  /*1260*/  FFMA.FTZ R18, R161, R183.reuse, R18 ;  /* 0x000000b7a1127223 */ /* 0x080fe20000010012 */
[----:B------:R-:W-:Y:S01]  /*1270*/  FFMA.FTZ R160, R38, R183, R160 ;  /* 0x000000b726a07223 */ /* 0x000fe200000100a0 */
[----:B------:R-:W-:-:S02]  /*1280*/  MOV R183, R162 ;  /* 0x000000a200b77202 */ /* 0x000fc40000000f00 */
[----:B------:R-:W-:Y:S02]  /*1290*/  MOV R162, R164 ;  /* 0x000000a400a27202 */ /* 0x000fe40000000f00 */
[--C-:B------:R-:W-:Y:S01]  /*12a0*/  SHF.R.U64 R163, R164, 0x10, R165.reuse ;  /* 0x00000010a4a37819 */ /* 0x100fe200000012a5 */
[----:B------:R-:W-:-:S05]  /*12b0*/  IMAD.MOV.U32 R164, RZ, RZ, R165 ;  /* 0x000000ffffa47224 */ /* 0x000fca00078e00a5 */
[----:B------:R-:W-:Y:S02]  /*12c0*/  SHF.L.U32 R164, R164, 0x10, RZ ;  /* 0x00000010a4a47819 */ /* 0x000fe400000006ff */
[----:B------:R-:W-:-:S03]  /*12d0*/  SHF.R.U32.HI R165, RZ, 0x10, R165 ;  /* 0x00000010ffa57819 */ /* 0x000fc600000116a5 */
[----:B------:R-:W-:Y:S01]  /*12e0*/  FADD.FTZ R195, R164, R195 ;  /* 0x000000c3a4c37221 */ /* 0x000fe20000010000 */
[----:B------:R-:W-:-:S04]  /*12f0*/  SHF.L.U32 R165, R165, 0x10, RZ ;  /* 0x00000010a5a57819 */ /* 0x000fc800000006ff */
[----:B------:R0:W-:Y:S01]  /*1300*/  STL [R1], R195 ;  /* 0x000000c301007387 */ /* 0x0001e20000100800 */
[----:B------:R-:W-:-:S03]  /*1310*/  FADD.FTZ R194, R165, R194 ;  /* 0x000000c2a5c27221 */ /* 0x000fc60000010000 */
[----:B0-----:R-:W3:Y:S04]  /*1320*/  LDL.LU R195, [R1+0x28] ;  /* 0x0000280001c37983 */ /* 0x001ee80000300800 */
[----:B------:R-:W4:Y:S04]  /*1330*/  LDL.LU R197, [R1+0x2c] ;  /* 0x00002c0001c57983 */ /* 0x000f280000300800 */
[----:B------:R0:W-:Y:S04]  /*1340*/  STL [R1+0x4], R194 ;  /* 0x000004c201007387 */ /* 0x0001e80000100800 */
[----:B0-----:R-:W2:Y:S04]  /*1350*/  LDL.LU R194, [R1+0x8] ;  /* 0x0000080001c27983 */ /* 0x001ea80000300800 */
[----:B------:R-:W2:Y:S01]  /*1360*/  LDL.LU R136, [R1+0x30] ;  /* 0x0000300001887983 */ /* 0x000ea20000300800 */
[----:B------:R-:W-:-:S04]  /*1370*/  @P0 IMAD.WIDE.U32 R170, R14, 0x4, R170 ;  /* 0x000000040eaa0825 */ /* 0x000fc800078e00aa */
[----:B------:R-:W-:Y:S01]  /*1380*/  FADD.FTZ R104, R104, -UR5 ;  /* 0x8000000568687e21 */ /* 0x000fe20008010000 */
[----:B------:R-:W-:Y:S01]  /*1390*/  FADD.FTZ R105, R105, -UR5 ;  /* 0x8000000569697e21 */ /* 0x000fe20008010000 */
[----:B------:R-:W-:Y:S01]  /*13a0*/  FADD.FTZ R106, R106, -UR5 ;  /* 0x800000056a6a7e21 */ /* 0x000fe20008010000 */
[----:B------:R-:W-:Y:S01]  /*13b0*/  FADD.FTZ R107, R107, -UR5 ;  /* 0x800000056b6b7e21 */ /* 0x000fe20008010000 */
[----:B------:R0:W5:Y:S01]  /*13c0*/  @P0 LDG.E R10, desc[UR10][R170.64] ;  /* 0x0000000aaa0a0981 */ /* 0x000162000c1e1900 */
[----:B------:R-:W-:Y:S02]  /*13d0*/  SHF.L.U32 R162, R162, 0x10, RZ ;  /* 0x00000010a2a27819 */ /* 0x000fe400000006ff */
[----:B------:R-:W-:Y:S01]  /*13e0*/  SHF.L.U32 R163, R163, 0x10, RZ ;  /* 0x00000010a3a37819 */ /* 0x000fe200000006ff */
[----:B------:R-:W-:-:S04]  /*13f0*/  @P0 IMAD.WIDE.U32 R166, R8, 0x4, R166 ;  /* 0x0000000408a60825 */ /* 0x000fc800078e00a6 */
[----:B-1----:R-:W-:-:S04]  /*1400*/  @P0 IMAD.WIDE.U32 R168, R12, 0x4, R168 ;  /* 0x000000040ca80825 */ /* 0x002fc800078e00a8 */
[----:B------:R-:W-:Y:S01]  /*1410*/  FFMA.FTZ R230, R161, R185, R230 ;  /* 0x000000b9a1e67223 */ /* 0x000fe200000100e6 */
[----:B0-----:R-:W0:Y:S01]  /*1420*/  @P1 LDC.64 R170, c[0x0][0x438] ;  /* 0x00010e00ffaa1b82 */ /* 0x001e220000000a00 */
[----:B------:R-:W-:Y:S01]  /*1430*/  FMUL.FTZ R104, R104, UR16 ;  /* 0x0000001068687c20 */ /* 0x000fe20008410000 */
[----:B------:R-:W-:Y:S01]  /*1440*/  FMUL.FTZ R105, R105, UR16 ;  /* 0x0000001069697c20 */ /* 0x000fe20008410000 */
[----:B------:R-:W-:Y:S01]  /*1450*/  FMUL.FTZ R106, R106, UR16 ;  /* 0x000000106a6a7c20 */ /* 0x000fe20008410000 */
[----:B------:R-:W-:Y:S01]  /*1460*/  FMUL.FTZ R107, R107, UR16 ;  /* 0x000000106b6b7c20 */ /* 0x000fe20008410000 */
[----:B------:R-:W-:Y:S01]  /*1470*/  FADD.FTZ R249, R162, R249 ;  /* 0x000000f9a2f97221 */ /* 0x000fe20000010000 */
[----:B------:R-:W-:Y:S01]  /*1480*/  FADD.FTZ R250, R163, R250 ;  /* 0x000000faa3fa7221 */ /* 0x000fe20000010000 */
[----:B------:R-:W-:Y:S01]  /*1490*/  IMAD.U32 R183, R183, 0x10000, RZ ;  /* 0x00010000b7b77824 */ /* 0x000fe200078e00ff */
[----:B------:R1:W5:Y:S01]  /*14a0*/  @P0 LDG.E R4, desc[UR10][R166.64] ;  /* 0x0000000aa6040981 */ /* 0x000362000c1e1900 */
[----:B------:R-:W-:-:S02]  /*14b0*/  IMAD.U32 R182, R182, 0x10000, RZ ;  /* 0x00010000b6b67824 */ /* 0x000fc400078e00ff */
[----:B------:R-:W-:Y:S02]  /*14c0*/  IMAD.U32 R187, R187, 0x10000, RZ ;  /* 0x00010000bbbb7824 */ /* 0x000fe400078e00ff */
[----:B------:R-:W-:Y:S01]  /*14d0*/  FADD.FTZ R237, R185, R237 ;  /* 0x000000edb9ed7221 */ /* 0x000fe20000010000 */
[----:B------:R-:W-:Y:S02]  /*14e0*/  IMAD.U32 R186, R186, 0x10000, RZ ;  /* 0x00010000baba7824 */ /* 0x000fe400078e00ff */
[----:B------:R-:W-:Y:S01]  /*14f0*/  FFMA.FTZ R231, R159, R184, R231 ;  /* 0x000000b89fe77223 */ /* 0x000fe200000100e7 */
[----:B------:R-:W-:Y:S01]  /*1500*/  FADD.FTZ R238, R184, R238 ;  /* 0x000000eeb8ee7221 */ /* 0x000fe20000010000 */
[----:B------:R-:W-:Y:S01]  /*1510*/  IMAD.WIDE.U32 R172, R12, 0x8, R188 ;  /* 0x000000080cac7825 */ /* 0x000fe200078e00bc */
[----:B------:R-:W5:Y:S03]  /*1520*/  @P0 LDG.E R6, desc[UR10][R168.64] ;  /* 0x0000000aa8060981 */ /* 0x000f66000c1e1900 */
[----:B------:R-:W-:Y:S01]  /*1530*/  FADD.FTZ R100, R100, -UR5 ;  /* 0x8000000564647e21 */ /* 0x000fe20008010000 */
[----:B------:R-:W-:-:S04]  /*1540*/  IMAD.WIDE.U32 R178, R12, 0x8, R190 ;  /* 0x000000080cb27825 */ /* 0x000fc800078e00be */
[----:B------:R-:W-:Y:S01]  /*1550*/  FADD.FTZ R101, R101, -UR5 ;  /* 0x8000000565657e21 */ /* 0x000fe20008010000 */
[----:B------:R-:W-:Y:S01]  /*1560*/  FADD.FTZ R102, R102, -UR5 ;  /* 0x8000000566667e21 */ /* 0x000fe20008010000 */
[----:B------:R-:W2:Y:S01]  /*1570*/  LDL.LU R196, [R1+0xc] ;  /* 0x00000c0001c47983 */ /* 0x000ea20000300800 */
[----:B0-----:R-:W-:-:S04]  /*1580*/  @P1 IMAD.WIDE.U32 R170, R13, 0x10, R170 ;  /* 0x000000100daa1825 */ /* 0x001fc800078e00aa */
[----:B------:R-:W-:Y:S01]  /*1590*/  FFMA.FTZ R242, R104, R162, R242 ;  /* 0x000000a268f27223 */ /* 0x000fe200000100f2 */
[----:B------:R-:W-:Y:S01]  /*15a0*/  FFMA.FTZ R244, R105, R163, R244 ;  /* 0x000000a369f47223 */ /* 0x000fe200000100f4 */
[----:B------:R-:W-:Y:S01]  /*15b0*/  FFMA.FTZ R245, R106, R164, R245 ;  /* 0x000000a46af57223 */ /* 0x000fe200000100f5 */
[----:B------:R-:W-:Y:S01]  /*15c0*/  FFMA.FTZ R246, R107, R165, R246 ;  /* 0x000000a56bf67223 */ /* 0x000fe200000100f6 */
[----:B------:R0:W5:Y:S01]  /*15d0*/  @P1 LDG.E.128 R116, desc[UR10][R170.64] ;  /* 0x0000000aaa741981 */ /* 0x000162000c1e1d00 */
[----:B-1----:R-:W-:-:S04]  /*15e0*/  IMAD.WIDE.U32 R166, R8, 0x8, R188 ;  /* 0x0000000808a67825 */ /* 0x002fc800078e00bc */
[----:B------:R-:W-:Y:S01]  /*15f0*/  FMUL.FTZ R162, R68, R162 ;  /* 0x000000a244a27220 */ /* 0x000fe20000410000 */
[----:B------:R-:W-:Y:S01]  /*1600*/  FFMA.FTZ R20, R104, R183, R20 ;  /* 0x000000b768147223 */ /* 0x000fe20000010014 */
[----:B------:R-:W-:Y:S01]  /*1610*/  FADD.FTZ R204, R183, R204 ;  /* 0x000000ccb7cc7221 */ /* 0x000fe20000010000 */
[----:B------:R-:W-:Y:S01]  /*1620*/  FFMA.FTZ R21, R105, R182, R21 ;  /* 0x000000b669157223 */ /* 0x000fe20000010015 */
[----:B------:R-:W-:Y:S01]  /*1630*/  FADD.FTZ R205, R182, R205 ;  /* 0x000000cdb6cd7221 */ /* 0x000fe20000010000 */
[----:B------:R-:W-:-:S04]  /*1640*/  IMAD.WIDE.U32 R184, R5, 0x8, R188 ;  /* 0x0000000805b87825 */ /* 0x000fc800078e00bc */
[----:B------:R-:W-:Y:S01]  /*1650*/  FFMA.FTZ R22, R106, R187, R22 ;  /* 0x000000bb6a167223 */ /* 0x000fe20000010016 */
[----:B------:R-:W-:Y:S01]  /*1660*/  FADD.FTZ R206, R187, R206 ;  /* 0x000000cebbce7221 */ /* 0x000fe20000010000 */
[----:B0-----:R-:W0:Y:S01]  /*1670*/  @P1 LDC.64 R170, c[0x0][0x438] ;  /* 0x00010e00ffaa1b82 */ /* 0x001e220000000a00 */
[----:B------:R-:W-:Y:S01]  /*1680*/  FMUL.FTZ R163, R69, R163 ;  /* 0x000000a345a37220 */ /* 0x000fe20000410000 */
[----:B------:R-:W-:Y:S01]  /*1690*/  FMUL.FTZ R164, R70, R164 ;  /* 0x000000a446a47220 */ /* 0x000fe20000410000 */
[----:B------:R-:W-:Y:S01]  /*16a0*/  FMUL.FTZ R165, R71, R165 ;  /* 0x000000a547a57220 */ /* 0x000fe20000410000 */
[----:B------:R-:W-:Y:S01]  /*16b0*/  FFMA.FTZ R162, R40, R183, R162 ;  /* 0x000000b728a27223 */ /* 0x000fe200000100a2 */
[----:B------:R-:W-:Y:S01]  /*16c0*/  FFMA.FTZ R163, R41, R182, R163 ;  /* 0x000000b629a37223 */ /* 0x000fe200000100a3 */
[----:B------:R-:W-:Y:S01]  /*16d0*/  FFMA.FTZ R164, R42, R187, R164 ;  /* 0x000000bb2aa47223 */ /* 0x000fe200000100a4 */
[-C--:B------:R-:W-:Y:S01]  /*16e0*/  FFMA.FTZ R23, R107, R186.reuse, R23 ;  /* 0x000000ba6b177223 */ /* 0x080fe20000010017 */
[----:B------:R-:W-:Y:S01]  /*16f0*/  FADD.FTZ R207, R186, R207 ;  /* 0x000000cfbacf7221 */ /* 0x000fe20000010000 */
[----:B------:R-:W-:Y:S01]  /*1700*/  FFMA.FTZ R165, R43, R186, R165 ;  /* 0x000000ba2ba57223 */ /* 0x000fe200000100a5 */
[----:B------:R-:W-:Y:S01]  /*1710*/  IMAD.WIDE.U32 R168, R8, 0x8, R190 ;  /* 0x0000000808a87825 */ /* 0x000fe200078e00be */
[----:B------:R-:W-:Y:S01]  /*1720*/  SHF.R.U64 R186, R176, 0x10, R177 ;  /* 0x00000010b0ba7819 */ /* 0x000fe200000012b1 */
[----:B------:R-:W2:Y:S02]  /*1730*/  LDG.E.64 R172, desc[UR10][R172.64] ;  /* 0x0000000aacac7981 */ /* 0x000ea4000c1e1b00 */
[----:B------:R-:W-:-:S02]  /*1740*/  IMAD.WIDE.U32 R180, R7, 0x8, R190 ;  /* 0x0000000807b47825 */ /* 0x000fc400078e00be */
[----:B------:R-:W2:Y:S02]  /*1750*/  LDG.E.64 R178, desc[UR10][R178.64] ;  /* 0x0000000ab2b27981 */ /* 0x000ea4000c1e1b00 */
[----:B------:R-:W-:-:S04]  /*1760*/  IMAD.WIDE.U32 R96, R12, 0x10, R192 ;  /* 0x000000100c607825 */ /* 0x000fc800078e00c0 */
[----:B------:R-:W-:Y:S01]  /*1770*/  FADD.FTZ R103, R103, -UR5 ;  /* 0x8000000567677e21 */ /* 0x000fe20008010000 */
[----:B------:R-:W2:Y:S01]  /*1780*/  LDG.E.64 R168, desc[UR10][R168.64] ;  /* 0x0000000aa8a87981 */ /* 0x000ea2000c1e1b00 */
[----:B0-----:R-:W-:-:S03]  /*1790*/  @P1 IMAD.WIDE.U32 R170, R5, 0x10, R170 ;  /* 0x0000001005aa1825 */ /* 0x001fc600078e00aa */
[----:B------:R-:W3:Y:S04]  /*17a0*/  LDG.E.128 R96, desc[UR10][R96.64] ;  /* 0x0000000a60607981 */ /* 0x000ee8000c1e1d00 */
[----:B------:R0:W5:Y:S01]  /*17b0*/  @P1 LDG.E.128 R132, desc[UR10][R170.64] ;  /* 0x0000000aaa841981 */ /* 0x000162000c1e1d00 */
[----:B------:R-:W-:Y:S01]  /*17c0*/  IMAD.WIDE.U32 R182, R5, 0x8, R190 ;  /* 0x0000000805b67825 */ /* 0x000fe200078e00be */
[----:B------:R-:W-:Y:S02]  /*17d0*/  MOV R191, R176 ;  /* 0x000000b000bf7202 */ /* 0x000fe40000000f00 */
[----:B------:R-:W2:Y:S01]  /*17e0*/  LDG.E.64 R166, desc[UR10][R166.64] ;  /* 0x0000000aa6a67981 */ /* 0x000ea2000c1e1b00 */
[----:B------:R-:W-:Y:S01]  /*17f0*/  IMAD.MOV.U32 R187, RZ, RZ, R177 ;  /* 0x000000ffffbb7224 */ /* 0x000fe200078e00b1 */
[----:B------:R-:W-:Y:S01]  /*1800*/  SHF.R.U64 R176, R174, 0x10, R175 ;  /* 0x00000010aeb07819 */ /* 0x000fe200000012af */
[----:B------:R-:W-:-:S02]  /*1810*/  IMAD.U32 R186, R186, 0x10000, RZ ;  /* 0x00010000baba7824 */ /* 0x000fc400078e00ff */
[----:B------:R-:W-:Y:S01]  /*1820*/  FFMA.FTZ R228, R0, R140, R228 ;  /* 0x0000008c00e47223 */ /* 0x000fe200000100e4 */
[----:B------:R-:W-:Y:S02]  /*1830*/  IMAD.U32 R155, R155, 0x10000, RZ ;  /* 0x000100009b9b7824 */ /* 0x000fe400078e00ff */
[----:B------:R-:W-:Y:S01]  /*1840*/  FADD.FTZ R235, R140, R235 ;  /* 0x000000eb8ceb7221 */ /* 0x000fe20000010000 */
[----:B0-----:R-:W-:Y:S01]  /*1850*/  IMAD.WIDE.U32 R170, R7, 0x8, R188 ;  /* 0x0000000807aa7825 */ /* 0x001fe200078e00bc */
[----:B------:R-:W-:Y:S01]  /*1860*/  SHF.R.U32.HI R189, RZ, 0x10, R177 ;  /* 0x00000010ffbd7819 */ /* 0x000fe200000116b1 */
[----:B------:R-:W2:Y:S01]  /*1870*/  LDG.E.64 R180, desc[UR10][R180.64] ;  /* 0x0000000ab4b47981 */ /* 0x000ea2000c1e1b00 */
[----:B------:R-:W-:Y:S01]  /*1880*/  MOV R177, R174 ;  /* 0x000000ae00b17202 */ /* 0x000fe20000000f00 */
[--C-:B------:R-:W-:Y:S01]  /*1890*/  IMAD.MOV.U32 R188, RZ, RZ, R175.reuse ;  /* 0x000000ffffbc7224 */ /* 0x100fe200078e00af */
[----:B------:R-:W-:Y:S01]  /*18a0*/  SHF.R.U32.HI R190, RZ, 0x10, R175 ;  /* 0x00000010ffbe7819 */ /* 0x000fe200000116af */
[----:B------:R-:W-:Y:S01]  /*18b0*/  FMUL.FTZ R175, R100, UR16 ;  /* 0x0000001064af7c20 */ /* 0x000fe20008410000 */
[----:B------:R-:W-:Y:S01]  /*18c0*/  SHF.L.U32 R177, R177, 0x10, RZ ;  /* 0x00000010b1b17819 */ /* 0x000fe200000006ff */
[----:B------:R-:W-:Y:S01]  /*18d0*/  FADD.FTZ R210, R186, R210 ;  /* 0x000000d2bad27221 */ /* 0x000fe20000010000 */
[----:B------:R-:W-:Y:S01]  /*18e0*/  SHF.L.U32 R100, R176, 0x10, RZ ;  /* 0x00000010b0647819 */ /* 0x000fe200000006ff */
[----:B------:R-:W-:Y:S01]  /*18f0*/  FMUL.FTZ R176, R101, UR16 ;  /* 0x0000001065b07c20 */ /* 0x000fe20008410000 */
[----:B------:R-:W-:-:S02]  /*1900*/  IMAD.U32 R187, R187, 0x10000, RZ ;  /* 0x00010000bbbb7824 */ /* 0x000fc400078e00ff */
[-C--:B------:R-:W-:Y:S01]  /*1910*/  FFMA.FTZ R247, R175, R177.reuse, R247 ;  /* 0x000000b1aff77223 */ /* 0x080fe200000100f7 */
[----:B------:R-:W-:Y:S01]  /*1920*/  FMUL.FTZ R174, R72, R177 ;  /* 0x000000b148ae7220 */ /* 0x000fe20000410000 */
[----:B------:R-:W-:Y:S01]  /*1930*/  FFMA.FTZ R25, R176, R186, R25 ;  /* 0x000000bab0197223 */ /* 0x000fe20000010019 */
[----:B------:R-:W-:Y:S01]  /*1940*/  SHF.L.U32 R188, R188, 0x10, RZ ;  /* 0x00000010bcbc7819 */ /* 0x000fe200000006ff */
[----:B------:R-:W-:Y:S01]  /*1950*/  IMAD.U32 R191, R191, 0x10000, RZ ;  /* 0x00010000bfbf7824 */ /* 0x000fe200078e00ff */
[----:B------:R-:W2:Y:S01]  /*1960*/  LDG.E.64 R184, desc[UR10][R184.64] ;  /* 0x0000000ab8b87981 */ /* 0x000ea2000c1e1b00 */
[----:B---3--:R-:W-:Y:S01]  /*1970*/  FADD.FTZ R96, R96, -UR5 ;  /* 0x8000000560607e21 */ /* 0x008fe20008010000 */
[----:B------:R-:W-:Y:S01]  /*1980*/  FADD.FTZ R195, R177, R195 ;  /* 0x000000c3b1c37221 */ /* 0x000fe20000010000 */
[----:B------:R-:W-:Y:S01]  /*1990*/  FMUL.FTZ R177, R73, R100 ;  /* 0x0000006449b17220 */ /* 0x000fe20000410000 */
[----:B------:R-:W-:Y:S01]  /*19a0*/  FADD.FTZ R97, R97, -UR5 ;  /* 0x8000000561617e21 */ /* 0x000fe20008010000 */
[----:B------:R-:W-:Y:S01]  /*19b0*/  FADD.FTZ R99, R99, -UR5 ;  /* 0x8000000563637e21 */ /* 0x000fe20008010000 */
[----:B------:R-:W-:Y:S01]  /*19c0*/  FMUL.FTZ R140, R64, R140 ;  /* 0x0000008c408c7220 */ /* 0x000fe20000410000 */
[----:B------:R-:W-:Y:S01]  /*19d0*/  FFMA.FTZ R177, R45, R186, R177 ;  /* 0x000000ba2db17223 */ /* 0x000fe200000100b1 */
[----:B------:R-:W-:Y:S01]  /*19e0*/  FMUL.FTZ R186, R102, UR16 ;  /* 0x0000001066ba7c20 */ /* 0x000fe20008410000 */
[----:B----4-:R-:W-:Y:S01]  /*19f0*/  FADD.FTZ R197, R100, R197 ;  /* 0x000000c564c57221 */ /* 0x010fe20000010000 */
[----:B------:R0:W-:Y:S02]  /*1a00*/  STL [R1+0x28], R195 ;  /* 0x000028c301007387 */ /* 0x0001e40000100800 */
[----:B--2---:R-:W-:Y:S01]  /*1a10*/  FFMA.FTZ R194, R186, R188, R194 ;  /* 0x000000bcbac27223 */ /* 0x004fe200000100c2 */
[----:B------:R-:W-:Y:S01]  /*1a20*/  FFMA.FTZ R16, R0, R155, R16 ;  /* 0x0000009b00107223 */ /* 0x000fe20000010010 */
[----:B------:R-:W-:Y:S01]  /*1a30*/  FADD.FTZ R200, R155, R200 ;  /* 0x000000c89bc87221 */ /* 0x000fe20000010000 */
[----:B------:R-:W-:Y:S01]  /*1a40*/  FADD.FTZ R92, R92, -UR5 ;  /* 0x800000055c5c7e21 */ /* 0x000fe20008010000 */
[----:B------:R-:W-:Y:S01]  /*1a50*/  FADD.FTZ R93, R93, -UR5 ;  /* 0x800000055d5d7e21 */ /* 0x000fe20008010000 */
[----:B------:R-:W-:Y:S01]  /*1a60*/  FADD.FTZ R94, R94, -UR5 ;  /* 0x800000055e5e7e21 */ /* 0x000fe20008010000 */
[----:B------:R-:W2:Y:S04]  /*1a70*/  LDG.E.64 R170, desc[UR10][R170.64] ;  /* 0x0000000aaaaa7981 */ /* 0x000ea8000c1e1b00 */
[----:B0-----:R-:W3:Y:S04]  /*1a80*/  LDL.LU R195, [R1+0x34] ;  /* 0x0000340001c37983 */ /* 0x001ee80000300800 */
[----:B------:R-:W-:Y:S04]  /*1a90*/  STL [R1+0x2c], R197 ;  /* 0x00002cc501007387 */ /* 0x000fe80000100800 */
[----:B------:R0:W-:Y:S01]  /*1aa0*/  STL [R1+0x8], R194 ;  /* 0x000008c201007387 */ /* 0x0001e20000100800 */
[----:B------:R-:W-:-:S03]  /*1ab0*/  FADD.FTZ R95, R95, -UR5 ;  /* 0x800000055f5f7e21 */ /* 0x000fc60008010000 */
[----:B------:R-:W4:Y:S04]  /*1ac0*/  LDG.E.64 R182, desc[UR10][R182.64] ;  /* 0x0000000ab6b67981 */ /* 0x000f28000c1e1b00 */
[----:B0-----:R-:W2:Y:S01]  /*1ad0*/  LDL.LU R194, [R1+0x10] ;  /* 0x0000100001c27983 */ /* 0x001ea20000300800 */
[----:B------:R-:W-:-:S05]  /*1ae0*/  FADD.FTZ R136, R188, R136 ;  /* 0x00000088bc887221 */ /* 0x000fca0000010000 */
[----:B------:R0:W-:Y:S04]  /*1af0*/  STL [R1+0x30], R136 ;  /* 0x0000308801007387 */ /* 0x0001e80000100800 */
[----:B0-----:R-:W4:Y:S01]  /*1b00*/  LDL.LU R136, [R1+0x58] ;  /* 0x0000580001887983 */ /* 0x001f220000300800 */
[----:B------:R-:W-:Y:S01]  /*1b10*/  FMUL.FTZ R188, R74, R188 ;  /* 0x000000bc4abc7220 */ /* 0x000fe20000410000 */
[----:B------:R-:W-:Y:S01]  /*1b20*/  FFMA.FTZ R26, R186, R187, R26 ;  /* 0x000000bbba1a7223 */ /* 0x000fe2000001001a */
[----:B------:R-:W-:Y:S01]  /*1b30*/  FADD.FTZ R211, R187, R211 ;  /* 0x000000d3bbd37221 */ /* 0x000fe20000010000 */
[-C--:B------:R-:W-:Y:S01]  /*1b40*/  FFMA.FTZ R24, R175, R191.reuse, R24 ;  /* 0x000000bfaf187223 */ /* 0x080fe20000010018 */
[----:B------:R-:W-:Y:S01]  /*1b50*/  FADD.FTZ R209, R191, R209 ;  /* 0x000000d1bfd17221 */ /* 0x000fe20000010000 */
[----:B------:R-:W-:Y:S01]  /*1b60*/  FFMA.FTZ R174, R44, R191, R174 ;  /* 0x000000bf2cae7223 */ /* 0x000fe200000100ae */
[----:B------:R-:W-:Y:S01]  /*1b70*/  FFMA.FTZ R187, R46, R187, R188 ;  /* 0x000000bb2ebb7223 */ /* 0x000fe200000100bc */
[----:B------:R-:W-:Y:S01]  /*1b80*/  SHF.L.U32 R190, R190, 0x10, RZ ;  /* 0x00000010bebe7819 */ /* 0x000fe200000006ff */
[----:B------:R-:W-:Y:S01]  /*1b90*/  FMUL.FTZ R188, R103, UR16 ;  /* 0x0000001067bc7c20 */ /* 0x000fe20008410000 */
[----:B------:R-:W-:Y:S01]  /*1ba0*/  MOV R191, R172 ;  /* 0x000000ac00bf7202 */ /* 0x000fe20000000f00 */
[----:B------:R-:W4:Y:S01]  /*1bb0*/  LDL.LU R198, [R1+0x14] ;  /* 0x0000140001c67983 */ /* 0x000f220000300800 */
[----:B------:R-:W-:Y:S01]  /*1bc0*/  FMUL.FTZ R96, R96, UR16 ;  /* 0x0000001060607c20 */ /* 0x000fe20008410000 */
[----:B------:R-:W-:-:S02]  /*1bd0*/  FFMA.FTZ R196, R188, R190, R196 ;  /* 0x000000bebcc47223 */ /* 0x000fc400000100c4 */
[----:B------:R-:W4:Y:S01]  /*1be0*/  LDL.LU R197, [R1+0x5c] ;  /* 0x00005c0001c57983 */ /* 0x000f220000300800 */
[----:B------:R-:W-:-:S03]  /*1bf0*/  SHF.L.U32 R191, R191, 0x10, RZ ;  /* 0x00000010bfbf7819 */ /* 0x000fc600000006ff */
[----:B------:R0:W-:Y:S04]  /*1c00*/  STL [R1+0xc], R196 ;  /* 0x00000cc401007387 */ /* 0x0001e80000100800 */
[----:B0-----:R-:W4:Y:S01]  /*1c10*/  LDL.LU R196, [R1+0x18] ;  /* 0x0000180001c47983 */ /* 0x001f220000300800 */
[----:B---3--:R-:W-:-:S05]  /*1c20*/  FADD.FTZ R195, R190, R195 ;  /* 0x000000c3bec37221 */ /* 0x008fca0000010000 */
[----:B------:R0:W-:Y:S04]  /*1c30*/  STL [R1+0x34], R195 ;  /* 0x000034c301007387 */ /* 0x0001e80000100800 */
[----:B0-----:R-:W3:Y:S01]  /*1c40*/  LDL.LU R195, [R1+0x60] ;  /* 0x0000600001c37983 */ /* 0x001ee20000300800 */
[----:B--2---:R-:W-:-:S05]  /*1c50*/  FFMA.FTZ R194, R96, R191, R194 ;  /* 0x000000bf60c27223 */ /* 0x004fca00000100c2 */
[----:B------:R0:W-:Y:S04]  /*1c60*/  STL [R1+0x10], R194 ;  /* 0x000010c201007387 */ /* 0x0001e80000100800 */
[----:B0-----:R-:W2:Y:S01]  /*1c70*/  LDL.LU R194, [R1+0x1c] ;  /* 0x00001c0001c27983 */ /* 0x001ea20000300800 */
[----:B----4-:R-:W-:-:S05]  /*1c80*/  FADD.FTZ R136, R191, R136 ;  /* 0x00000088bf887221 */ /* 0x010fca0000010000 */
[----:B------:R0:W-:Y:S04]  /*1c90*/  STL [R1+0x58], R136 ;  /* 0x0000588801007387 */ /* 0x0001e80000100800 */
[----:B0-----:R-:W4:Y:S01]  /*1ca0*/  LDL.LU R136, [R1+0x64] ;  /* 0x0000640001887983 */ /* 0x001f220000300800 */
[----:B------:R-:W-:Y:S02]  /*1cb0*/  IMAD.U32 R189, R189, 0x10000, RZ ;  /* 0x00010000bdbd7824 */ /* 0x000fe400078e00ff */
[----:B------:R-:W-:Y:S01]  /*1cc0*/  FFMA.FTZ R248, R176, R100, R248 ;  /* 0x00000064b0f87223 */ /* 0x000fe200000100f8 */
[----:B------:R-:W-:Y:S01]  /*1cd0*/  FMUL.FTZ R190, R75, R190 ;  /* 0x000000be4bbe7220 */ /* 0x000fe20000410000 */
[----:B------:R-:W-:Y:S02]  /*1ce0*/  MOV R103, R178 ;  /* 0x000000b200677202 */ /* 0x000fe40000000f00 */
[----:B------:R-:W-:Y:S01]  /*1cf0*/  SHF.R.U64 R100, R178, 0x10, R179 ;  /* 0x00000010b2647819 */ /* 0x000fe200000012b3 */
[-C--:B------:R-:W-:Y:S01]  /*1d00*/  FFMA.FTZ R27, R188, R189.reuse, R27 ;  /* 0x000000bdbc1b7223 */ /* 0x080fe2000001001b */
[----:B------:R-:W-:Y:S01]  /*1d10*/  SHF.R.U64 R178, R172, 0x10, R173 ;  /* 0x00000010acb27819 */ /* 0x000fe200000012ad */
[----:B------:R-:W-:Y:S01]  /*1d20*/  FADD.FTZ R212, R189, R212 ;  /* 0x000000d4bdd47221 */ /* 0x000fe20000010000 */
[----:B------:R-:W-:Y:S01]  /*1d30*/  FFMA.FTZ R189, R47, R189, R190 ;  /* 0x000000bd2fbd7223 */ /* 0x000fe200000100be */
[--C-:B------:R-:W-:Y:S01]  /*1d40*/  IMAD.MOV.U32 R102, RZ, RZ, R179.reuse ;  /* 0x000000ffff667224 */ /* 0x100fe200078e00b3 */
[----:B------:R-:W-:Y:S01]  /*1d50*/  SHF.R.U32.HI R190, RZ, 0x10, R179 ;  /* 0x00000010ffbe7819 */ /* 0x000fe200000116b3 */
[--C-:B------:R-:W-:Y:S01]  /*1d60*/  IMAD.MOV.U32 R101, RZ, RZ, R173.reuse ;  /* 0x000000ffff657224 */ /* 0x100fe200078e00ad */
[----:B------:R-:W-:Y:S01]  /*1d70*/  SHF.R.U32.HI R179, RZ, 0x10, R173 ;  /* 0x00000010ffb37819 */ /* 0x000fe200000116ad */
[----:B------:R-:W-:Y:S01]  /*1d80*/  FMUL.FTZ R173, R97, UR16 ;  /* 0x0000001061ad7c20 */ /* 0x000fe20008410000 */
[----:B------:R-:W-:-:S05]  /*1d90*/  SHF.L.U32 R178, R178, 0x10, RZ ;  /* 0x00000010b2b27819 */ /* 0x000fca00000006ff */
[-C--:B------:R-:W-:Y:S01]  /*1da0*/  FFMA.FTZ R198, R173, R178.reuse, R198 ;  /* 0x000000b2adc67223 */ /* 0x080fe200000100c6 */
[----:B------:R-:W-:Y:S01]  /*1db0*/  FADD.FTZ R197, R178, R197 ;  /* 0x000000c5b2c57221 */ /* 0x000fe20000010000 */
[----:B------:R-:W-:Y:S01]  /*1dc0*/  FMUL.FTZ R97, R77, R178 ;  /* 0x000000b24d617220 */ /* 0x000fe20000410000 */
[----:B------:R-:W-:Y:S01]  /*1dd0*/  FADD.FTZ R178, R98, -UR5 ;  /* 0x8000000562b27e21 */ /* 0x000fe20008010000 */
[----:B------:R-:W-:Y:S01]  /*1de0*/  SHF.L.U32 R98, R101, 0x10, RZ ;  /* 0x0000001065627819 */ /* 0x000fe200000006ff */
[----:B------:R0:W-:Y:S02]  /*1df0*/  STL [R1+0x14], R198 ;  /* 0x000014c601007387 */ /* 0x0001e40000100800 */
[----:B------:R-:W-:Y:S01]  /*1e00*/  FMUL.FTZ R178, R178, UR16 ;  /* 0x00000010b2b27c20 */ /* 0x000fe20008410000 */
[----:B------:R-:W-:Y:S01]  /*1e10*/  FMUL.FTZ R172, R76, R191 ;  /* 0x000000bf4cac7220 */ /* 0x000fe20000410000 */
[----:B------:R1:W-:Y:S01]  /*1e20*/  STL [R1+0x5c], R197 ;  /* 0x00005cc501007387 */ /* 0x0003e20000100800 */
[----:B------:R-:W-:Y:S01]  /*1e30*/  SHF.L.U32 R191, R179, 0x10, RZ ;  /* 0x00000010b3bf7819 */ /* 0x000fe200000006ff */
[----:B------:R-:W-:Y:S01]  /*1e40*/  FFMA.FTZ R196, R178, R98, R196 ;  /* 0x00000062b2c47223 */ /* 0x000fe200000100c4 */
[----:B------:R-:W-:Y:S01]  /*1e50*/  FMUL.FTZ R179, R99, UR16 ;  /* 0x0000001063b37c20 */ /* 0x000fe20008410000 */
[----:B0-----:R-:W4:Y:S04]  /*1e60*/  LDL.LU R198, [R1+0x20] ;  /* 0x0000200001c67983 */ /* 0x001f280000300800 */
[----:B-1----:R-:W4:Y:S04]  /*1e70*/  LDL.LU R197, [R1+0x70] ;  /* 0x0000700001c57983 */ /* 0x002f280000300800 */
[----:B------:R0:W-:Y:S01]  /*1e80*/  STL [R1+0x18], R196 ;  /* 0x000018c401007387 */ /* 0x0001e20000100800 */
[----:B---3--:R-:W-:-:S05]  /*1e90*/  FADD.FTZ R195, R98, R195 ;  /* 0x000000c362c37221 */ /* 0x008fca0000010000 */
[----:B------:R-:W-:Y:S04]  /*1ea0*/  STL [R1+0x60], R195 ;  /* 0x000060c301007387 */ /* 0x000fe80000100800 */
[----:B------:R-:W3:Y:S04]  /*1eb0*/  LDL.LU R222, [R1+0x24] ;  /* 0x0000240001de7983 */ /* 0x000ee80000300800 */
[----:B------:R-:W3:Y:S01]  /*1ec0*/  LDL.LU R208, [R1+0x74] ;  /* 0x0000740001d07983 */ /* 0x000ee20000300800 */
[----:B--2---:R-:W-:-:S05]  /*1ed0*/  FFMA.FTZ R194, R179, R191, R194 ;  /* 0x000000bfb3c27223 */ /* 0x004fca00000100c2 */
[----:B------:R-:W-:Y:S04]  /*1ee0*/  STL [R1+0x1c], R194 ;  /* 0x00001cc201007387 */ /* 0x000fe80000100800 */
[----:B0-----:R-:W2:Y:S01]  /*1ef0*/  LDL.LU R196, [R1+0x38] ;  /* 0x0000380001c47983 */ /* 0x001ea20000300800 */
[----:B----4-:R-:W-:-:S05]  /*1f00*/  FADD.FTZ R136, R191, R136 ;  /* 0x00000088bf887221 */ /* 0x010fca0000010000 */
[----:B------:R0:W-:Y:S04]  /*1f10*/  STL [R1+0x64], R136 ;  /* 0x0000648801007387 */ /* 0x0001e80000100800 */
[----:B0-----:R-:W4:Y:S01]  /*1f20*/  LDL.LU R136, [R1+0x78] ;  /* 0x0000780001887983 */ /* 0x001f220000300800 */
[----:B------:R-:W-:Y:S02]  /*1f30*/  IMAD.U32 R100, R100, 0x10000, RZ ;  /* 0x0001000064647824 */ /* 0x000fe400078e00ff */
[----:B------:R-:W-:Y:S01]  /*1f40*/  FMUL.FTZ R99, R79, R191 ;  /* 0x000000bf4f637220 */ /* 0x000fe20000410000 */
[----:B------:R-:W-:Y:S02]  /*1f50*/  IMAD.U32 R190, R190, 0x10000, RZ ;  /* 0x00010000bebe7824 */ /* 0x000fe400078e00ff */
[----:B------:R-:W-:Y:S01]  /*1f60*/  FFMA.FTZ R155, R36, R155, R140 ;  /* 0x0000009b249b7223 */ /* 0x000fe2000001008c */
[-C--:B------:R-:W-:Y:S01]  /*1f70*/  FFMA.FTZ R29, R173, R100.reuse, R29 ;  /* 0x00000064ad1d7223 */ /* 0x080fe2000001001d */
[----:B------:R-:W-:Y:S01]  /*1f80*/  FADD.FTZ R214, R100, R214 ;  /* 0x000000d664d67221 */ /* 0x000fe20000010000 */
[----:B------:R-:W-:Y:S01]  /*1f90*/  FFMA.FTZ R97, R49, R100, R97 ;  /* 0x0000006431617223 */ /* 0x000fe20000010061 */
[----:B------:R-:W-:-:S04]  /*1fa0*/  IMAD.WIDE.U32 R140, R7, 0x10, R192 ;  /* 0x00000010078c7825 */ /* 0x000fc800078e00c0 */
[-C--:B------:R-:W-:Y:S01]  /*1fb0*/  FFMA.FTZ R31, R179, R190.reuse, R31 ;  /* 0x000000beb31f7223 */ /* 0x080fe2000001001f */
[----:B------:R-:W-:Y:S01]  /*1fc0*/  FADD.FTZ R216, R190, R216 ;  /* 0x000000d8bed87221 */ /* 0x000fe20000010000 */
[----:B------:R-:W-:Y:S01]  /*1fd0*/  FFMA.FTZ R99, R51, R190, R99 ;  /* 0x000000be33637223 */ /* 0x000fe20000010063 */
[----:B------:R-:W-:Y:S01]  /*1fe0*/  IMAD.WIDE.U32 R100, R5, 0x10, R192 ;  /* 0x0000001005647825 */ /* 0x000fe200078e00c0 */
[--C-:B------:R-:W-:Y:S01]  /*1ff0*/  SHF.R.U64 R190, R168, 0x10, R169.reuse ;  /* 0x00000010a8be7819 */ /* 0x100fe200000012a9 */
[----:B------:R-:W4:Y:S01]  /*2000*/  LDG.E.128 R140, desc[UR10][R140.64] ;  /* 0x0000000a8c8c7981 */ /* 0x000f22000c1e1d00 */
[--C-:B------:R-:W-:Y:S01]  /*2010*/  SHF.R.U32.HI R193, RZ, 0x10, R169.reuse ;  /* 0x00000010ffc17819 */ /* 0x100fe200000116a9 */
[----:B------:R-:W-:Y:S01]  /*2020*/  IMAD.MOV.U32 R191, RZ, RZ, R169 ;  /* 0x000000ffffbf7224 */ /* 0x000fe200078e00a9 */
[----:B------:R-:W-:Y:S02]  /*2030*/  MOV R195, R168 ;  /* 0x000000a800c37202 */ /* 0x000fe40000000f00 */
[----:B------:R-:W-:-:S02]  /*2040*/  MOV R169, R166 ;  /* 0x000000a600a97202 */ /* 0x000fc40000000f00 */
[--C-:B------:R-:W-:Y:S01]  /*2050*/  SHF.R.U64 R168, R166, 0x10, R167.reuse ;  /* 0x00000010a6a87819 */ /* 0x100fe200000012a7 */
[----:B------:R-:W-:Y:S01]  /*2060*/  FMUL.FTZ R166, R92, UR16 ;  /* 0x000000105ca67c20 */ /* 0x000fe20008410000 */
[----:B------:R-:W-:Y:S02]  /*2070*/  SHF.L.U32 R169, R169, 0x10, RZ ;  /* 0x00000010a9a97819 */ /* 0x000fe400000006ff */
[----:B------:R-:W-:Y:S01]  /*2080*/  SHF.L.U32 R92, R168, 0x10, RZ ;  /* 0x00000010a85c7819 */ /* 0x000fe200000006ff */
[--C-:B------:R-:W-:Y:S01]  /*2090*/  IMAD.MOV.U32 R192, RZ, RZ, R167.reuse ;  /* 0x000000ffffc07224 */ /* 0x100fe200078e00a7 */
[----:B------:R-:W-:Y:S01]  /*20a0*/  SHF.R.U32.HI R194, RZ, 0x10, R167 ;  /* 0x00000010ffc27819 */ /* 0x000fe200000116a7 */
[-C--:B------:R-:W-:Y:S01]  /*20b0*/  FFMA.FTZ R198, R166, R169.reuse, R198 ;  /* 0x000000a9a6c67223 */ /* 0x080fe200000100c6 */
[----:B------:R-:W-:Y:S01]  /*20c0*/  FADD.FTZ R197, R169, R197 ;  /* 0x000000c5a9c57221 */ /* 0x000fe20000010000 */
[----:B------:R-:W-:Y:S01]  /*20d0*/  FMUL.FTZ R167, R80, R169 ;  /* 0x000000a950a77220 */ /* 0x000fe20000410000 */
[----:B------:R-:W-:Y:S01]  /*20e0*/  FMUL.FTZ R168, R93, UR16 ;  /* 0x000000105da87c20 */ /* 0x000fe20008410000 */
[----:B------:R-:W-:-:S02]  /*20f0*/  IMAD.U32 R190, R190, 0x10000, RZ ;  /* 0x00010000bebe7824 */ /* 0x000fc400078e00ff */
[----:B------:R-:W-:Y:S01]  /*2100*/  FMUL.FTZ R169, R81, R92 ;  /* 0x0000005c51a97220 */ /* 0x000fe20000410000 */
[----:B------:R-:W-:Y:S01]  /*2110*/  SHF.L.U32 R192, R192, 0x10, RZ ;  /* 0x00000010c0c07819 */ /* 0x000fe200000006ff */
[-C--:B------:R-:W-:Y:S01]  /*2120*/  FFMA.FTZ R33, R168, R190.reuse, R33 ;  /* 0x000000bea8217223 */ /* 0x080fe20000010021 */
[----:B------:R-:W-:Y:S01]  /*2130*/  FADD.FTZ R218, R190, R218 ;  /* 0x000000dabeda7221 */ /* 0x000fe20000010000 */
[----:B------:R-:W-:Y:S01]  /*2140*/  FFMA.FTZ R169, R53, R190, R169 ;  /* 0x000000be35a97223 */ /* 0x000fe200000100a9 */
[----:B------:R-:W-:Y:S01]  /*2150*/  FMUL.FTZ R190, R94, UR16 ;  /* 0x000000105ebe7c20 */ /* 0x000fe20008410000 */
[----:B------:R0:W-:Y:S04]  /*2160*/  STL [R1+0x20], R198 ;  /* 0x000020c601007387 */ /* 0x0001e80000100800 */
[----:B0-----:R-:W4:Y:S04]  /*2170*/  LDL.LU R198, [R1+0x3c] ;  /* 0x00003c0001c67983 */ /* 0x001f280000300800 */
[----:B------:R0:W-:Y:S04]  /*2180*/  STL [R1+0x70], R197 ;  /* 0x000070c501007387 */ /* 0x0001e80000100800 */
[----:B0-----:R-:W4:Y:S01]  /*2190*/  LDL.LU R197, [R1+0x7c] ;  /* 0x00007c0001c57983 */ /* 0x001f220000300800 */
[----:B---3--:R-:W-:Y:S01]  /*21a0*/  FFMA.FTZ R222, R168, R92, R222 ;  /* 0x0000005ca8de7223 */ /* 0x008fe200000100de */
[----:B------:R-:W-:-:S04]  /*21b0*/  FADD.FTZ R208, R92, R208 ;  /* 0x000000d05cd07221 */ /* 0x000fc80000010000 */
[----:B------:R-:W-:Y:S04]  /*21c0*/  STL [R1+0x24], R222 ;  /* 0x000024de01007387 */ /* 0x000fe80000100800 */
[----:B------:R-:W-:Y:S01]  /*21d0*/  STL [R1+0x74], R208 ;  /* 0x000074d001007387 */ /* 0x000fe20000100800 */
[----:B--2---:R-:W-:-:S05]  /*21e0*/  FFMA.FTZ R196, R190, R192, R196 ;  /* 0x000000c0bec47223 */ /* 0x004fca00000100c4 */
[----:B------:R0:W-:Y:S04]  /*21f0*/  STL [R1+0x38], R196 ;  /* 0x000038c401007387 */ /* 0x0001e80000100800 */
[----:B0-----:R-:W2:Y:S01]  /*2200*/  LDL.LU R196, [R1+0x40] ;  /* 0x0000400001c47983 */ /* 0x001ea20000300800 */
[----:B----4-:R-:W-:-:S05]  /*2210*/  FADD.FTZ R136, R192, R136 ;  /* 0x00000088c0887221 */ /* 0x010fca0000010000 */
[----:B------:R0:W-:Y:S04]  /*2220*/  STL [R1+0x78], R136 ;  /* 0x0000788801007387 */ /* 0x0001e80000100800 */
[----:B0-----:R-:W3:Y:S01]  /*2230*/  LDL.LU R136, [R1+0x80] ;  /* 0x0000800001887983 */ /* 0x001ee20000300800 */
[----:B------:R-:W-:Y:S02]  /*2240*/  IMAD.U32 R195, R195, 0x10000, RZ ;  /* 0x00010000c3c37824 */ /* 0x000fe400078e00ff */
[----:B------:R-:W-:Y:S01]  /*2250*/  FMUL.FTZ R192, R82, R192 ;  /* 0x000000c052c07220 */ /* 0x000fe20000410000 */
[----:B------:R-:W-:Y:S01]  /*2260*/  IMAD.U32 R191, R191, 0x10000, RZ ;  /* 0x00010000bfbf7824 */ /* 0x000fe200078e00ff */
[----:B------:R-:W-:Y:S01]  /*2270*/  SHF.L.U32 R194, R194, 0x10, RZ ;  /* 0x00000010c2c27819 */ /* 0x000fe200000006ff */
[-C--:B------:R-:W-:Y:S01]  /*2280*/  FFMA.FTZ R32, R166, R195.reuse, R32 ;  /* 0x000000c3a6207223 */ /* 0x080fe20000010020 */
[----:B------:R-:W-:Y:S01]  /*2290*/  FADD.FTZ R217, R195, R217 ;  /* 0x000000d9c3d97221 */ /* 0x000fe20000010000 */
[----:B------:R-:W-:Y:S01]  /*22a0*/  FFMA.FTZ R167, R52, R195, R167 ;  /* 0x000000c334a77223 */ /* 0x000fe200000100a7 */
[-C--:B------:R-:W-:Y:S01]  /*22b0*/  FFMA.FTZ R34, R190, R191.reuse, R34 ;  /* 0x000000bfbe227223 */ /* 0x080fe20000010022 */
[----:B------:R-:W-:Y:S01]  /*22c0*/  FADD.FTZ R219, R191, R219 ;  /* 0x000000dbbfdb7221 */ /* 0x000fe20000010000 */
[----:B------:R-:W-:Y:S01]  /*22d0*/  FFMA.FTZ R191, R54, R191, R192 ;  /* 0x000000bf36bf7223 */ /* 0x000fe200000100c0 */
[----:B------:R-:W-:Y:S01]  /*22e0*/  MOV R195, R170 ;  /* 0x000000aa00c37202 */ /* 0x000fe20000000f00 */
[----:B------:R-:W-:Y:S01]  /*22f0*/  FMUL.FTZ R192, R95, UR16 ;  /* 0x000000105fc07c20 */ /* 0x000fe20008410000 */
[----:B------:R-:W-:Y:S01]  /*2300*/  FADD.FTZ R140, R140, -UR5 ;  /* 0x800000058c8c7e21 */ /* 0x000fe20008010000 */
[----:B------:R-:W4:Y:S01]  /*2310*/  LDL.LU R222, [R1+0x44] ;  /* 0x0000440001de7983 */ /* 0x000f220000300800 */
[----:B------:R-:W-:-:S02]  /*2320*/  SHF.L.U32 R195, R195, 0x10, RZ ;  /* 0x00000010c3c37819 */ /* 0x000fc400000006ff */
[----:B------:R-:W-:Y:S01]  /*2330*/  FMUL.FTZ R140, R140, UR16 ;  /* 0x000000108c8c7c20 */ /* 0x000fe20008410000 */
[----:B------:R-:W4:Y:S01]  /*2340*/  LDL.LU R208, [R1+0x84] ;  /* 0x0000840001d07983 */ /* 0x000f220000300800 */
[----:B------:R-:W-:-:S05]  /*2350*/  FFMA.FTZ R198, R192, R194, R198 ;  /* 0x000000c2c0c67223 */ /* 0x000fca00000100c6 */
[----:B------:R0:W-:Y:S01]  /*2360*/  STL [R1+0x3c], R198 ;  /* 0x00003cc601007387 */ /* 0x0001e20000100800 */
[----:B------:R-:W-:-:S03]  /*2370*/  FADD.FTZ R197, R194, R197 ;  /* 0x000000c5c2c57221 */ /* 0x000fc60000010000 */
[----:B0-----:R-:W4:Y:S04]  /*2380*/  LDL.LU R198, [R1+0x48] ;  /* 0x0000480001c67983 */ /* 0x001f280000300800 */
[----:B------:R0:W-:Y:S04]  /*2390*/  STL [R1+0x7c], R197 ;  /* 0x00007cc501007387 */ /* 0x0001e80000100800 */
[----:B0-----:R-:W4:Y:S01]  /*23a0*/  LDL.LU R197, [R1+0x88] ;  /* 0x0000880001c57983 */ /* 0x001f220000300800 */
[----:B------:R-:W-:Y:S02]  /*23b0*/  IMAD.U32 R103, R103, 0x10000, RZ ;  /* 0x0001000067677824 */ /* 0x000fe400078e00ff */
[----:B------:R-:W-:Y:S01]  /*23c0*/  FMUL.FTZ R98, R78, R98 ;  /* 0x000000624e627220 */ /* 0x000fe20000410000 */
[----:B------:R-:W-:-:S02]  /*23d0*/  IMAD.U32 R102, R102, 0x10000, RZ ;  /* 0x0001000066667824 */ /* 0x000fc400078e00ff */
[-C--:B------:R-:W-:Y:S01]  /*23e0*/  FFMA.FTZ R28, R96, R103.reuse, R28 ;  /* 0x00000067601c7223 */ /* 0x080fe2000001001c */
[----:B------:R-:W-:Y:S01]  /*23f0*/  FADD.FTZ R213, R103, R213 ;  /* 0x000000d567d57221 */ /* 0x000fe20000010000 */
[----:B------:R-:W-:Y:S01]  /*2400*/  FFMA.FTZ R172, R48, R103, R172 ;  /* 0x0000006730ac7223 */ /* 0x000fe200000100ac */
[-C--:B------:R-:W-:Y:S01]  /*2410*/  FFMA.FTZ R30, R178, R102.reuse, R30 ;  /* 0x00000066b21e7223 */ /* 0x080fe2000001001e */
[----:B------:R-:W-:Y:S01]  /*2420*/  FADD.FTZ R215, R102, R215 ;  /* 0x000000d766d77221 */ /* 0x000fe20000010000 */
[----:B------:R-:W-:Y:S02]  /*2430*/  FFMA.FTZ R98, R50, R102, R98 ;  /* 0x0000006632627223 */ /* 0x000fe40000010062 */
[----:B------:R-:W4:Y:S01]  /*2440*/  LDG.E.128 R100, desc[UR10][R100.64] ;  /* 0x0000000a64647981 */ /* 0x000f22000c1e1d00 */
[----:B--2---:R-:W-:-:S05]  /*2450*/  FFMA.FTZ R196, R140, R195, R196 ;  /* 0x000000c38cc47223 */ /* 0x004fca00000100c4 */
[----:B------:R0:W-:Y:S04]  /*2460*/  STL [R1+0x40], R196 ;  /* 0x000040c401007387 */ /* 0x0001e80000100800 */
[----:B0-----:R-:W2:Y:S01]  /*2470*/  LDL.LU R196, [R1+0x4c] ;  /* 0x00004c0001c47983 */ /* 0x001ea20000300800 */
[----:B---3--:R-:W-:-:S05]  /*2480*/  FADD.FTZ R136, R195, R136 ;  /* 0x00000088c3887221 */ /* 0x008fca0000010000 */
[----:B------:R0:W-:Y:S04]  /*2490*/  STL [R1+0x80], R136 ;  /* 0x0000808801007387 */ /* 0x0001e80000100800 */
[----:B0-----:R-:W3:Y:S01]  /*24a0*/  LDL.LU R136, [R1+0x8c] ;  /* 0x00008c0001887983 */ /* 0x001ee20000300800 */
[----:B------:R-:W-:Y:S02]  /*24b0*/  IMAD.U32 R193, R193, 0x10000, RZ ;  /* 0x00010000c1c17824 */ /* 0x000fe400078e00ff */
[----:B------:R-:W-:Y:S01]  /*24c0*/  FMUL.FTZ R194, R83, R194 ;  /* 0x000000c253c27220 */ /* 0x000fe20000410000 */
[----:B------:R-:W-:Y:S01]  /*24d0*/  SHF.R.U64 R94, R180, 0x10, R181 ;  /* 0x00000010b45e7819 */ /* 0x000fe200000012b5 */
[-C--:B------:R-:W-:Y:S01]  /*24e0*/  FFMA.FTZ R35, R192, R193.reuse, R35 ;  /* 0x000000c1c0237223 */ /* 0x080fe20000010023 */
[----:B------:R-:W-:Y:S01]  /*24f0*/  FADD.FTZ R220, R193, R220 ;  /* 0x000000dcc1dc7221 */ /* 0x000fe20000010000 */
[----:B------:R-:W-:Y:S01]  /*2500*/  FFMA.FTZ R193, R55, R193, R194 ;  /* 0x000000c137c17223 */ /* 0x000fe200000100c2 */
[----:B------:R-:W-:Y:S01]  /*2510*/  MOV R194, R180 ;  /* 0x000000b400c27202 */ /* 0x000fe20000000f00 */
[--C-:B------:R-:W-:Y:S01]  /*2520*/  IMAD.MOV.U32 R95, RZ, RZ, R171.reuse ;  /* 0x000000ffff5f7224 */ /* 0x100fe200078e00ab */
[----:B------:R-:W-:Y:S01]  /*2530*/  SHF.R.U64 R180, R170, 0x10, R171 ;  /* 0x00000010aab47819 */ /* 0x000fe200000012ab */
[----:B------:R-:W-:Y:S01]  /*2540*/  FADD.FTZ R141, R141, -UR5 ;  /* 0x800000058d8d7e21 */ /* 0x000fe20008010000 */
[--C-:B------:R-:W-:Y:S01]  /*2550*/  IMAD.MOV.U32 R92, RZ, RZ, R181.reuse ;  /* 0x000000ffff5c7224 */ /* 0x100fe200078e00b5 */
[----:B------:R-:W-:Y:S01]  /*2560*/  SHF.R.U32.HI R93, RZ, 0x10, R181 ;  /* 0x00000010ff5d7819 */ /* 0x000fe200000116b5 */
[----:B------:R-:W-:Y:S01]  /*2570*/  FADD.FTZ R142, R142, -UR5 ;  /* 0x800000058e8e7e21 */ /* 0x000fe20008010000 */
[----:B------:R-:W-:Y:S01]  /*2580*/  SHF.R.U32.HI R181, RZ, 0x10, R171 ;  /* 0x00000010ffb57819 */ /* 0x000fe200000116ab */
[----:B------:R-:W-:Y:S01]  /*2590*/  FMUL.FTZ R141, R141, UR16 ;  /* 0x000000108d8d7c20 */ /* 0x000fe20008410000 */
[----:B------:R-:W-:Y:S01]  /*25a0*/  SHF.L.U32 R180, R180, 0x10, RZ ;  /* 0x00000010b4b47819 */ /* 0x000fe200000006ff */
[----:B------:R-:W-:Y:S01]  /*25b0*/  FADD.FTZ R143, R143, -UR5 ;  /* 0x800000058f8f7e21 */ /* 0x000fe20008010000 */
[----:B------:R-:W-:Y:S01]  /*25c0*/  SHF.L.U32 R95, R95, 0x10, RZ ;  /* 0x000000105f5f7819 */ /* 0x000fe200000006ff */
[----:B------:R-:W-:Y:S01]  /*25d0*/  FMUL.FTZ R142, R142, UR16 ;  /* 0x000000108e8e7c20 */ /* 0x000fe20008410000 */
[----:B------:R-:W-:Y:S01]  /*25e0*/  SHF.L.U32 R181, R181, 0x10, RZ ;  /* 0x00000010b5b57819 */ /* 0x000fe200000006ff */
[----:B----4-:R-:W-:Y:S01]  /*25f0*/  FFMA.FTZ R222, R141, R180, R222 ;  /* 0x000000b48dde7223 */ /* 0x010fe200000100de */
[----:B------:R-:W-:Y:S01]  /*2600*/  FMUL.FTZ R143, R143, UR16 ;  /* 0x000000108f8f7c20 */ /* 0x000fe20008410000 */
[----:B------:R-:W-:-:S03]  /*2610*/  FADD.FTZ R208, R180, R208 ;  /* 0x000000d0b4d07221 */ /* 0x000fc60000010000 */
[----:B------:R-:W-:Y:S04]  /*2620*/  STL [R1+0x44], R222 ;  /* 0x000044de01007387 */ /* 0x000fe80000100800 */
[----:B------:R-:W-:Y:S01]  /*2630*/  STL [R1+0x84], R208 ;  /* 0x000084d001007387 */ /* 0x000fe20000100800 */
[----:B------:R-:W-:Y:S01]  /*2640*/  FFMA.FTZ R198, R142, R95, R198 ;  /* 0x0000005f8ec67223 */ /* 0x000fe200000100c6 */
[--C-:B------:R-:W-:Y:S01]  /*2650*/  IMAD.MOV.U32 R233, RZ, RZ, R185.reuse ;  /* 0x000000ffffe97224 */ /* 0x100fe200078e00b9 */
[----:B------:R-:W-:-:S03]  /*2660*/  SHF.R.U32.HI R234, RZ, 0x10, R185 ;  /* 0x00000010ffea7819 */ /* 0x000fc600000116b9 */
[----:B------:R-:W-:Y:S01]  /*2670*/  STL [R1+0x48], R198 ;  /* 0x000048c601007387 */ /* 0x000fe20000100800 */
[----:B------:R-:W-:-:S05]  /*2680*/  FADD.FTZ R197, R95, R197 ;  /* 0x000000c55fc57221 */ /* 0x000fca0000010000 */
[----:B------:R0:W-:Y:S02]  /*2690*/  STL [R1+0x88], R197 ;  /* 0x000088c501007387 */ /* 0x0001e40000100800 */
[----:B0-----:R-:W-:Y:S01]  /*26a0*/  SHF.R.U64 R197, R184, 0x10, R185 ;  /* 0x00000010b8c57819 */ /* 0x001fe200000012b9 */
[----:B------:R-:W-:Y:S01]  /*26b0*/  FMUL.FTZ R171, R85, R180 ;  /* 0x000000b455ab7220 */ /* 0x000fe20000410000 */
[----:B------:R-:W-:Y:S02]  /*26c0*/  IMAD.U32 R92, R92, 0x10000, RZ ;  /* 0x000100005c5c7824 */ /* 0x000fe400078e00ff */
[----:B------:R-:W-:Y:S01]  /*26d0*/  FMUL.FTZ R180, R86, R95 ;  /* 0x0000005f56b47220 */ /* 0x000fe20000410000 */
[----:B------:R-:W-:Y:S02]  /*26e0*/  IMAD.U32 R93, R93, 0x10000, RZ ;  /* 0x000100005d5d7824 */ /* 0x000fe400078e00ff */
[-C--:B------:R-:W-:Y:S01]  /*26f0*/  FFMA.FTZ R146, R142, R92.reuse, R146 ;  /* 0x0000005c8e927223 */ /* 0x080fe20000010092 */
[----:B------:R-:W-:Y:S01]  /*2700*/  FADD.FTZ R224, R92, R224 ;  /* 0x000000e05ce07221 */ /* 0x000fe20000010000 */
[----:B------:R-:W-:Y:S01]  /*2710*/  FFMA.FTZ R180, R58, R92, R180 ;  /* 0x0000005c3ab47223 */ /* 0x000fe200000100b4 */
[----:B------:R-:W-:Y:S01]  /*2720*/  FFMA.FTZ R147, R143, R93, R147 ;  /* 0x0000005d8f937223 */ /* 0x000fe20000010093 */
[----:B------:R-:W-:Y:S01]  /*2730*/  FADD.FTZ R225, R93, R225 ;  /* 0x000000e15de17221 */ /* 0x000fe20000010000 */
[----:B------:R-:W-:-:S02]  /*2740*/  IMAD.U32 R94, R94, 0x10000, RZ ;  /* 0x000100005e5e7824 */ /* 0x000fc400078e00ff */
[----:B------:R-:W-:Y:S01]  /*2750*/  FMUL.FTZ R170, R84, R195 ;  /* 0x000000c354aa7220 */ /* 0x000fe20000410000 */
[----:B------:R-:W-:Y:S01]  /*2760*/  IMAD.U32 R194, R194, 0x10000, RZ ;  /* 0x00010000c2c27824 */ /* 0x000fe200078e00ff */
[----:B------:R-:W-:Y:S01]  /*2770*/  MOV R195, R182 ;  /* 0x000000b600c37202 */ /* 0x000fe20000000f00 */
[-C--:B------:R-:W-:Y:S01]  /*2780*/  FFMA.FTZ R145, R141, R94.reuse, R145 ;  /* 0x0000005e8d917223 */ /* 0x080fe20000010091 */
[----:B------:R-:W-:Y:S01]  /*2790*/  FADD.FTZ R223, R94, R223 ;  /* 0x000000df5edf7221 */ /* 0x000fe20000010000 */
[----:B------:R-:W-:Y:S01]  /*27a0*/  FFMA.FTZ R171, R57, R94, R171 ;  /* 0x0000005e39ab7223 */ /* 0x000fe200000100ab */
[----:B------:R-:W-:Y:S01]  /*27b0*/  SHF.R.U64 R94, R182, 0x10, R183 ;  /* 0x00000010b65e7819 */ /* 0x000fe200000012b7 */
[-C--:B------:R-:W-:Y:S01]  /*27c0*/  FFMA.FTZ R144, R140, R194.reuse, R144 ;  /* 0x000000c28c907223 */ /* 0x080fe20000010090 */
[----:B------:R-:W-:Y:S01]  /*27d0*/  FADD.FTZ R221, R194, R221 ;  /* 0x000000ddc2dd7221 */ /* 0x000fe20000010000 */
[----:B------:R-:W-:Y:S01]  /*27e0*/  FFMA.FTZ R170, R56, R194, R170 ;  /* 0x000000c238aa7223 */ /* 0x000fe200000100aa */
[----:B------:R-:W-:Y:S01]  /*27f0*/  FADD.FTZ R194, RZ, R155 ;  /* 0x0000009bffc27221 */ /* 0x000fe20000010000 */
[--C-:B------:R-:W-:Y:S01]  /*2800*/  IMAD.MOV.U32 R95, RZ, RZ, R183.reuse ;  /* 0x000000ffff5f7224 */ /* 0x100fe200078e00b7 */
[----:B------:R-:W-:-:S02]  /*2810*/  SHF.R.U32.HI R232, RZ, 0x10, R183 ;  /* 0x00000010ffe87819 */ /* 0x000fc400000116b7 */
[----:B------:R-:W-:-:S04]  /*2820*/  FADD.FTZ R194, R156, R194 ;  /* 0x000000c29cc27221 */ /* 0x000fc80000010000 */
        /* <DEDUP_REMOVED lines=13> */
[----:B------:R-:W-:Y:S01]  /*2900*/  FADD.FTZ R198, R99, R198 ;  /* 0x000000c663c67221 */ /* 0x000fe20000010000 */
[----:B------:R-:W-:-:S03]  /*2910*/  IMAD.U32 R234, R234, 0x10000, RZ ;  /* 0x00010000eaea7824 */ /* 0x000fc600078e00ff */
[----:B------:R-:W-:Y:S01]  /*2920*/  FADD.FTZ R198, R167, R198 ;  /* 0x000000c6a7c67221 */ /* 0x000fe20000010000 */
[----:B------:R-:W-:Y:S01]  /*2930*/  FMUL.FTZ R252, R91, R234 ;  /* 0x000000ea5bfc7220 */ /* 0x000fe20000410000 */
[----:B------:R-:W-:Y:S02]  /*2940*/  IMAD.U32 R232, R232, 0x10000, RZ ;  /* 0x00010000e8e87824 */ /* 0x000fe400078e00ff */
[----:B------:R-:W-:Y:S01]  /*2950*/  FADD.FTZ R198, R169, R198 ;  /* 0x000000c6a9c67221 */ /* 0x000fe20000010000 */
[----:B--2---:R-:W-:-:S05]  /*2960*/  FFMA.FTZ R196, R143, R181, R196 ;  /* 0x000000b58fc47223 */ /* 0x004fca00000100c4 */
[----:B------:R0:W-:Y:S02]  /*2970*/  STL [R1+0x4c], R196 ;  /* 0x00004cc401007387 */ /* 0x0001e40000100800 */
[----:B0-----:R-:W-:Y:S02]  /*2980*/  MOV R196, R184 ;  /* 0x000000b800c47202 */ /* 0x001fe40000000f00 */
[----:B------:R-:W0:Y:S01]  /*2990*/  LDC.64 R184, c[0x0][0x3b0] ;  /* 0x0000ec00ffb87b82 */ /* 0x000e220000000a00 */
[----:B---3--:R-:W-:Y:S01]  /*29a0*/  FADD.FTZ R136, R181, R136 ;  /* 0x00000088b5887221 */ /* 0x008fe20000010000 */
[----:B------:R-:W-:-:S04]  /*29b0*/  FMUL.FTZ R181, R87, R181 ;  /* 0x000000b557b57220 */ /* 0x000fc80000410000 */
[----:B------:R-:W-:Y:S01]  /*29c0*/  FFMA.FTZ R181, R59, R93, R181 ;  /* 0x0000005d3bb57223 */ /* 0x000fe200000100b5 */
        /* <DEDUP_REMOVED lines=10> */
[----:B0-----:R-:W0:Y:S02]  /*2a70*/  LDC.64 R92, c[0x0][0x3b0] ;  /* 0x0000ec00ff5c7b82 */ /* 0x001e240000000a00 */
[----:B0-----:R-:W-:-:S05]  /*2a80*/  IMAD.WIDE.U32 R92, R7, 0x4, R92 ;  /* 0x00000004075c7825 */ /* 0x001fca00078e005c */
[----:B------:R0:W5:Y:S02]  /*2a90*/  LDG.E R185, desc[UR10][R92.64] ;  /* 0x0000000a5cb97981 */ /* 0x000164000c1e1900 */
[----:B0-----:R-:W0:Y:S02]  /*2aa0*/  LDC.64 R92, c[0x0][0x3b0] ;  /* 0x0000ec00ff5c7b82 */ /* 0x001e240000000a00 */
[----:B------:R1:W-:Y:S04]  /*2ab0*/  STL [R1+0x8c], R136 ;  /* 0x00008c8801007387 */ /* 0x0003e80000100800 */
[----:B-1----:R-:W2:Y:S01]  /*2ac0*/  LDL.LU R136, [R1+0x90] ;  /* 0x0000900001887983 */ /* 0x002ea20000300800 */
[----:B0-----:R-:W-:-:S05]  /*2ad0*/  IMAD.WIDE.U32 R92, R5, 0x4, R92 ;  /* 0x00000004055c7825 */ /* 0x001fca00078e005c */
[----:B------:R0:W5:Y:S02]  /*2ae0*/  LDG.E R194, desc[UR10][R92.64] ;  /* 0x0000000a5cc27981 */ /* 0x000164000c1e1900 */
[----:B0-----:R-:W-:Y:S01]  /*2af0*/  SHF.L.U32 R92, R195, 0x10, RZ ;  /* 0x00000010c35c7819 */ /* 0x001fe200000006ff */
[----:B------:R-:W-:Y:S01]  /*2b00*/  FADD.FTZ R195, R191, R198 ;  /* 0x000000c6bfc37221 */ /* 0x000fe20000010000 */
[----:B------:R-:W-:Y:S01]  /*2b10*/  FADD.FTZ R198, R100, -UR5 ;  /* 0x8000000564c67e21 */ /* 0x000fe20008010000 */
[----:B------:R-:W-:Y:S02]  /*2b20*/  FFMA.FTZ R100, R63, R232, R252 ;  /* 0x000000e83f647223 */ /* 0x000fe400000100fc */
[----:B------:R-:W3:Y:S01]  /*2b30*/  LDL.LU R252, [R1+0x50] ;  /* 0x0000500001fc7983 */ /* 0x000ee20000300800 */
[----:B------:R-:W-:-:S04]  /*2b40*/  FFMA.FTZ R93, R0, R155, RZ ;  /* 0x0000009b005d7223 */ /* 0x000fc800000100ff */
[----:B------:R-:W-:-:S04]  /*2b50*/  FFMA.FTZ R93, R157, R156, R93 ;  /* 0x0000009c9d5d7223 */ /* 0x000fc8000001005d */
        /* <DEDUP_REMOVED lines=10> */
[----:B------:R-:W-:Y:S01]  /*2c00*/  FFMA.FTZ R93, R96, R172, R93 ;  /* 0x000000ac605d7223 */ /* 0x000fe2000001005d */
[----:B------:R-:W-:-:S03]  /*2c10*/  FADD.FTZ R195, R193, R195 ;  /* 0x000000c3c1c37221 */ /* 0x000fc60000010000 */
[----:B------:R-:W-:Y:S01]  /*2c20*/  FFMA.FTZ R93, R173, R97, R93 ;  /* 0x00000061ad5d7223 */ /* 0x000fe2000001005d */
[----:B------:R-:W-:Y:S01]  /*2c30*/  SHF.L.U32 R241, R95, 0x10, RZ ;  /* 0x000000105ff17819 */ /* 0x000fe200000006ff */
[----:B------:R-:W-:Y:S02]  /*2c40*/  FADD.FTZ R195, R170, R195 ;  /* 0x000000c3aac37221 */ /* 0x000fe40000010000 */
[----:B------:R-:W-:Y:S01]  /*2c50*/  FFMA.FTZ R95, R178, R98, R93 ;  /* 0x00000062b25f7223 */ /* 0x000fe2000001005d */
[----:B------:R-:W-:Y:S01]  /*2c60*/  SHF.L.U32 R93, R196, 0x10, RZ ;  /* 0x00000010c45d7819 */ /* 0x000fe200000006ff */
[----:B------:R-:W-:Y:S02]  /*2c70*/  FADD.FTZ R196, R171, R195 ;  /* 0x000000c3abc47221 */ /* 0x000fe40000010000 */
[----:B------:R-:W-:Y:S01]  /*2c80*/  FFMA.FTZ R95, R179, R99, R95 ;  /* 0x00000063b35f7223 */ /* 0x000fe2000001005f */
[----:B------:R-:W-:Y:S02]  /*2c90*/  IMAD.U32 R243, R197, 0x10000, RZ ;  /* 0x00010000c5f37824 */ /* 0x000fe400078e00ff */
[----:B------:R-:W-:Y:S01]  /*2ca0*/  FMUL.FTZ R195, R88, R93 ;  /* 0x0000005d58c37220 */ /* 0x000fe20000410000 */
[----:B------:R-:W-:Y:S01]  /*2cb0*/  FFMA.FTZ R251, R166, R167, R95 ;  /* 0x000000a7a6fb7223 */ /* 0x000fe2000001005f */
[----:B------:R-:W-:Y:S01]  /*2cc0*/  FADD.FTZ R95, R180, R196 ;  /* 0x000000c4b45f7221 */ /* 0x000fe20000010000 */
[----:B------:R-:W-:Y:S01]  /*2cd0*/  SHF.L.U32 R233, R233, 0x10, RZ ;  /* 0x00000010e9e97819 */ /* 0x000fe200000006ff */
[----:B------:R-:W-:-:S02]  /*2ce0*/  IMAD.U32 R94, R94, 0x10000, RZ ;  /* 0x000100005e5e7824 */ /* 0x000fc400078e00ff */
[----:B------:R-:W-:Y:S01]  /*2cf0*/  FFMA.FTZ R195, R60, R92, R195 ;  /* 0x0000005c3cc37223 */ /* 0x000fe200000100c3 */
[----:B------:R-:W-:Y:S01]  /*2d00*/  FADD.FTZ R95, R181, R95 ;  /* 0x0000005fb55f7221 */ /* 0x000fe20000010000 */
[----:B------:R-:W-:Y:S01]  /*2d10*/  FMUL.FTZ R196, R89, R243 ;  /* 0x000000f359c47220 */ /* 0x000fe20000410000 */
[----:B------:R-:W-:Y:S01]  /*2d20*/  FFMA.FTZ R251, R168, R169, R251 ;  /* 0x000000a9a8fb7223 */ /* 0x000fe200000100fb */
[----:B------:R-:W-:Y:S01]  /*2d30*/  FMUL.FTZ R197, R90, R233 ;  /* 0x000000e95ac57220 */ /* 0x000fe20000410000 */
[----:B------:R-:W-:Y:S01]  /*2d40*/  FADD.FTZ R95, R195, R95 ;  /* 0x0000005fc35f7221 */ /* 0x000fe20000010000 */
[----:B------:R-:W-:Y:S01]  /*2d50*/  FFMA.FTZ R196, R61, R94, R196 ;  /* 0x0000005e3dc47223 */ /* 0x000fe200000100c4 */
[----:B------:R-:W-:Y:S01]  /*2d60*/  FFMA.FTZ R251, R190, R191, R251 ;  /* 0x000000bfbefb7223 */ /* 0x000fe200000100fb */
[----:B------:R-:W-:Y:S02]  /*2d70*/  FFMA.FTZ R197, R62, R241, R197 ;  /* 0x000000f13ec57223 */ /* 0x000fe400000100c5 */
[----:B------:R-:W-:Y:S01]  /*2d80*/  FADD.FTZ R95, R95, R196 ;  /* 0x000000c45f5f7221 */ /* 0x000fe20000010000 */
[----:B------:R-:W-:-:S03]  /*2d90*/  FFMA.FTZ R251, R192, R193, R251 ;  /* 0x000000c1c0fb7223 */ /* 0x000fc600000100fb */
        /* <DEDUP_REMOVED lines=8> */
[----:B------:R-:W0:Y:S01]  /*2e20*/  SHFL.DOWN PT, R92, R95, 0x10, 0x1f ;  /* 0x0a001f005f5c7f89 */ /* 0x000e2200000e0000 */
[----:B------:R-:W-:-:S02]  /*2e30*/  FADD.FTZ R101, R101, -UR5 ;  /* 0x8000000565657e21 */ /* 0x000fc40008010000 */
[----:B------:R-:W-:Y:S01]  /*2e40*/  FFMA.FTZ R251, R143, R181, R251 ;  /* 0x000000b58ffb7223 */ /* 0x000fe200000100fb */
[----:B------:R-:W-:Y:S01]  /*2e50*/  FADD.FTZ R102, R102, -UR5 ;  /* 0x8000000566667e21 */ /* 0x000fe20008010000 */
[----:B------:R-:W-:Y:S02]  /*2e60*/  FMUL.FTZ R101, R101, UR16 ;  /* 0x0000001065657c20 */ /* 0x000fe40008410000 */
[----:B------:R-:W-:Y:S01]  /*2e70*/  FFMA.FTZ R251, R198, R195, R251 ;  /* 0x000000c3c6fb7223 */ /* 0x000fe200000100fb */
[----:B------:R-:W-:Y:S01]  /*2e80*/  FADD.FTZ R103, R103, -UR5 ;  /* 0x8000000567677e21 */ /* 0x000fe20008010000 */
[----:B------:R-:W-:Y:S02]  /*2e90*/  FMUL.FTZ R102, R102, UR16 ;  /* 0x0000001066667c20 */ /* 0x000fe40008410000 */
        /* <DEDUP_REMOVED lines=16> */
[----:B--2---:R-:W-:Y:S01]  /*2fa0*/  FADD.FTZ R136, R93, R136 ;  /* 0x000000885d887221 */ /* 0x004fe20000010000 */
[----:B0-----:R-:W-:-:S02]  /*2fb0*/  FADD.FTZ R95, R95, R251 ;  /* 0x000000fb5f5f7221 */ /* 0x001fc40000010000 */
[----:B------:R-:W0:Y:S04]  /*2fc0*/  SHFL.DOWN PT, R251, R92, 0x2, 0x1f ;  /* 0x08401f005cfb7f89 */ /* 0x000e2800000e0000 */
[----:B------:R1:W-:Y:S04]  /*2fd0*/  STL [R1+0x90], R136 ;  /* 0x0000908801007387 */ /* 0x0003e80000100800 */
[----:B-1----:R1:W5:Y:S01]  /*2fe0*/  LDL.LU R136, [R1+0xa0] ;  /* 0x0000a00001887983 */ /* 0x0023620000300800 */
[----:B---3--:R-:W-:-:S03]  /*2ff0*/  FFMA.FTZ R252, R198, R93, R252 ;  /* 0x0000005dc6fc7223 */ /* 0x008fc600000100fc */
[----:B------:R-:W2:Y:S04]  /*3000*/  SHFL.DOWN PT, R93, R95, 0x1, 0x1f ;  /* 0x08201f005f5d7f89 */ /* 0x000ea800000e0000 */
[----:B------:R3:W-:Y:S02]  /*3010*/  STL [R1+0x50], R252 ;  /* 0x000050fc01007387 */ /* 0x0007e40000100800 */
[----:B---3--:R-:W3:Y:S01]  /*3020*/  S2R R252, SR_TID.X ;  /* 0x0000000000fc7919 */ /* 0x008ee20000002100 */
[----:B0-----:R-:W-:Y:S01]  /*3030*/  FADD.FTZ R251, R92, R251 ;  /* 0x000000fb5cfb7221 */ /* 0x001fe20000010000 */
[----:B--2---:R-:W-:-:S04]  /*3040*/  FADD.FTZ R92, R95, R93 ;  /* 0x0000005d5f5c7221 */ /* 0x004fc80000010000 */
[----:B------:R-:W0:Y:S01]  /*3050*/  SHFL.DOWN PT, R93, R251, 0x1, 0x1f ;  /* 0x08201f00fb5d7f89 */ /* 0x000e2200000e0000 */
[----:B------:R-:W-:Y:S01]  /*3060*/  BSSY.RECONVERGENT B0, `(.L_x_3420) ;  /* 0x000000c000007945 */ /* 0x000fe20003800200 */
[----:B---3--:R-:W-:Y:S01]  /*3070*/  LOP3.LUT P2, RZ, R252, 0x1f, RZ, 0xc0, !PT ;  /* 0x0000001ffcff7812 */ /* 0x008fe2000784c0ff */
[----:B0-----:R-:W-:-:S12]  /*3080*/  FADD.FTZ R93, R251, R93 ;  /* 0x0000005dfb5d7221 */ /* 0x001fd80000010000 */
        /* <DEDUP_REMOVED lines=9> */
.L_x_3421:
[----:B------:R-:W-:Y:S05]  /*3120*/  BSYNC.RECONVERGENT B0 ;  /* 0x0000000000007941 */ /* 0x000fea0003800200 */
.L_x_3420:
[----:B------:R1:W-:Y:S04]  /*3130*/  STL [R1+0xa0], R0 ;  /* 0x0000a00001007387 */ /* 0x0003e80000100800 */
[----:B-1----:R-:W2:Y:S04]  /*3140*/  LDL.LU R0, [R1+0x94] ;  /* 0x0000940001007983 */ /* 0x002ea80000300800 */
[----:B------:R-:W3:Y:S01]  /*3150*/  LDL.LU R252, [R1+0x54] ;  /* 0x0000540001fc7983 */ /* 0x000ee20000300800 */
[----:B------:R-:W1:Y:S01]  /*3160*/  S2UR UR6, SR_CgaCtaId ;  /* 0x00000000000679c3 */ /* 0x000e620000008800 */
[----:B------:R-:W-:Y:S01]  /*3170*/  UMOV UR5, 0x400 ;  /* 0x0000040000057882 */ /* 0x000fe20000000000 */
[----:B------:R-:W-:Y:S01]  /*3180*/  FADD.FTZ R227, R94, R227 ;  /* 0x000000e35ee37221 */ /* 0x000fe20000010000 */
[----:B------:R-:W-:Y:S01]  /*3190*/  FFMA.FTZ R149, R101, R94, R149 ;  /* 0x0000005e65957223 */ /* 0x000fe20000010095 */
[----:B------:R-:W-:Y:S01]  /*31a0*/  FADD.FTZ R239, R241, R239 ;  /* 0x000000eff1ef7221 */ /* 0x000fe20000010000 */
[----:B------:R-:W-:Y:S01]  /*31b0*/  FFMA.FTZ R150, R102, R241, R150 ;  /* 0x000000f166967223 */ /* 0x000fe20000010096 */
[----:B------:R-:W4:Y:S01]  /*31c0*/  LDL.LU R251, [R1+0x9c] ;  /* 0x00009c0001fb7983 */ /* 0x000f220000300800 */
        /* <DEDUP_REMOVED lines=21> */
[----:B----4-:R-:W-:Y:S01]  /*3320*/  FADD.FTZ R251, R234, R251 ;  /* 0x000000fbeafb7221 */ /* 0x010fe20000010000 */
        /* <DEDUP_REMOVED lines=16> */
[----:B------:R-:W3:Y:S04]  /*3430*/  LDL.LU R241, [R1+0x6c] ;  /* 0x00006c0001f17983 */ /* 0x000ee80000300800 */
[----:B------:R-:W4:Y:S04]  /*3440*/  LDL.LU R232, [R1+0x98] ;  /* 0x0000980001e87983 */ /* 0x000f280000300800 */
[----:B------:R-:W2:Y:S01]  /*3450*/  LDL.LU R243, [R1+0x68] ;  /* 0x0000680001f37983 */ /* 0x000ea20000300800 */
[----:B------:R-:W-:Y:S01]  /*3460*/  FADD.FTZ R92, R94, R92 ;  /* 0x0000005c5e5c7221 */ /* 0x000fe20000010000 */
[----:B------:R-:W-:Y:S01]  /*3470*/  FADD.FTZ R93, R95, R93 ;  /* 0x0000005d5f5d7221 */ /* 0x000fe20000010000 */
[----:B------:R-:W-:-:S02]  /*3480*/  UISETP.NE.AND.EX UP0, UPT, UR27, URZ, UPT, UP0 ;  /* 0x000000ff1b00728c */ /* 0x000fc4000bf05300 */
[----:B------:R-:W-:Y:S01]  /*3490*/  FMUL.FTZ R92, R92, UR28 ;  /* 0x0000001c5c5c7c20 */ /* 0x000fe20008410000 */
[----:B------:R-:W-:Y:S01]  /*34a0*/  FMUL.FTZ R93, R93, UR28 ;  /* 0x0000001c5d5d7c20 */ /* 0x000fe20008410000 */
[----:B------:R-:W-:-:S03]  /*34b0*/  UIADD3 UR4, UPT, UPT, UR4, UR24, URZ ;  /* 0x0000001804047290 */ /* 0x000fc6000fffe0ff */
[----:B------:R-:W-:Y:S01]  /*34c0*/  FSEL R92, R92, RZ, !P3 ;  /* 0x000000ff5c5c7208 */ /* 0x000fe20005800000 */
[----:B------:R-:W-:Y:S01]  /*34d0*/  UISETP.GE.AND UP2, UPT, UR4, UR25, UPT ;  /* 0x000000190400728c */ /* 0x000fe2000bf46270 */
[----:B------:R-:W-:Y:S02]  /*34e0*/  R2UR UR17, R93 ;  /* 0x000000005d1172ca */ /* 0x000fe400000e0000 */
[----:B------:R-:W-:Y:S01]  /*34f0*/  R2UR UR18, R92 ;  /* 0x000000005c1272ca */ /* 0x000fe200000e0000 */
[----:B---3--:R-:W-:Y:S01]  /*3500*/  FFMA.FTZ R241, R103, R234, R241 ;  /* 0x000000ea67f17223 */ /* 0x008fe200000100f1 */
[----:B----4-:R-:W-:Y:S01]  /*3510*/  FADD.FTZ R232, R233, R232 ;  /* 0x000000e8e9e87221 */ /* 0x010fe20000010000 */
[----:B--2---:R-:W-:-:S04]  /*3520*/  FFMA.FTZ R243, R102, R233, R243 ;  /* 0x000000e966f37223 */ /* 0x004fc800000100f3 */
        /* <DEDUP_REMOVED lines=18> */
[----:B------:R-:W-:Y:S02]  /*3650*/  IMAD.U32 R0, RZ, RZ, UR17 ;  /* 0x00000011ff007e24 */ /* 0x000fe4000f8e00ff */
[----:B------:R-:W-:Y:S01]  /*3660*/  FFMA.FTZ R93, R159, R93, UR18 ;  /* 0x000000129f5d7e23 */ /* 0x000fe2000801005d */
[----:B------:R-:W-:Y:S01]  /*3670*/  FADD.FTZ R92, R155, -R92 ;  /* 0x8000005c9b5c7221 */ /* 0x000fe20000010000 */
[----:B------:R-:W-:-:S02]  /*3680*/  FFMA.FTZ R0, R157, R0, UR18 ;  /* 0x000000129d007e23 */ /* 0x000fc40008010000 */
[----:B------:R-:W-:Y:S01]  /*3690*/  FADD.FTZ R93, R158, -R93 ;  /* 0x8000005d9e5d7221 */ /* 0x000fe20000010000 */
[----:B------:R-:W-:Y:S01]  /*36a0*/  FMUL.FTZ R92, R92, UR16 ;  /* 0x000000105c5c7c20 */ /* 0x000fe20008410000 */
[----:B------:R-:W-:Y:S02]  /*36b0*/  FADD.FTZ R0, R156, -R0 ;  /* 0x800000009c007221 */ /* 0x000fe40000010000 */
[----:B------:R-:W-:Y:S01]  /*36c0*/  FMUL.FTZ R93, R93, UR16 ;  /* 0x000000105d5d7c20 */ /* 0x000fe20008410000 */
[----:B------:R-:W-:Y:S01]  /*36d0*/  FMUL.FTZ R92, R92, UR7 ;  /* 0x000000075c5c7c20 */ /* 0x000fe20008410000 */
[----:B------:R-:W-:Y:S02]  /*36e0*/  FMUL.FTZ R0, R0, UR16 ;  /* 0x0000001000007c20 */ /* 0x000fe40008410000 */
[----:B------:R-:W-:Y:S02]  /*36f0*/  FMUL.FTZ R93, R93, UR7 ;  /* 0x000000075d5d7c20 */ /* 0x000fe40008410000 */
[----:B------:R-:W-:Y:S01]  /*3700*/  FMUL.FTZ R0, R0, UR7 ;  /* 0x0000000700007c20 */ /* 0x000fe20008410000 */
[----:B------:R-:W-:-:S02]  /*3710*/  FSEL R92, R92, RZ, P2 ;  /* 0x000000ff5c5c7208 */ /* 0x000fc40001000000 */
[----:B------:R-:W-:Y:S02]  /*3720*/  LOP3.LUT P2, RZ, R222, 0xff0000, RZ, 0xc0, !PT ;  /* 0x00ff0000deff7812 */ /* 0x000fe4000784c0ff */
[----:B------:R-:W-:Y:S02]  /*3730*/  FSEL R0, R0, RZ, P3 ;  /* 0x000000ff00007208 */ /* 0x000fe40001800000 */
[----:B------:R-:W-:Y:S02]  /*3740*/  ISETP.GE.U32.AND P3, PT, R222, 0x1000000, PT ;  /* 0x01000000de00780c */ /* 0x000fe40003f66070 */
[----:B------:R-:W-:Y:S02]  /*3750*/  F2FP.BF16.F32.PACK_AB R0, R0, R92 ;  /* 0x0000005c0000723e */ /* 0x000fe400000010ff */
[----:B------:R-:W-:Y:S02]  /*3760*/  MOV R92, UR17 ;  /* 0x00000011005c7c02 */ /* 0x000fe40008000f00 */
        /* <DEDUP_REMOVED lines=10> */
.L_x_3424:
[----:B------:R-:W-:Y:S02]  /*3810*/  MOV R92, UR17 ;  /* 0x00000011005c7c02 */ /* 0x000fe40008000f00 */
[C---:B-----5:R-:W-:Y:S02]  /*3820*/  LOP3.LUT P2, RZ, R222.reuse, 0xff, RZ, 0xc0, !PT ;  /* 0x000000ffdeff7812 */ /* 0x060fe4000784c0ff */
[----:B------:R-:W-:Y:S01]  /*3830*/  LOP3.LUT P3, RZ, R222, 0xff00, RZ, 0xc0, !PT ;  /* 0x0000ff00deff7812 */ /* 0x000fe2000786c0ff */
[----:B------:R-:W-:Y:S01]  /*3840*/  FFMA.FTZ R92, R0, R92, UR18 ;  /* 0x00000012005c7e23 */ /* 0x000fe2000801005c */
[----:B------:R-:W-:-:S03]  /*3850*/  IMAD.U32 R0, RZ, RZ, UR17 ;  /* 0x00000011ff007e24 */ /* 0x000fc6000f8e00ff */
[----:B------:R-:W-:Y:S01]  /*3860*/  FADD.FTZ R92, R155, -R92 ;  /* 0x8000005c9b5c7221 */ /* 0x000fe20000010000 */
[----:B------:R-:W-:-:S03]  /*3870*/  FFMA.FTZ R0, R157, R0, UR18 ;  /* 0x000000129d007e23 */ /* 0x000fc60008010000 */
[----:B------:R-:W-:Y:S01]  /*3880*/  FMUL.FTZ R136, R92, UR16 ;  /* 0x000000105c887c20 */ /* 0x000fe20008410000 */
[----:B------:R-:W-:Y:S01]  /*3890*/  FADD.FTZ R137, R156, -R0 ;  /* 0x800000009c897221 */ /* 0x000fe20000010000 */
[----:B------:R-:W-:Y:S02]  /*38a0*/  MOV R0, UR17 ;  /* 0x0000001100007c02 */ /* 0x000fe40008000f00 */
[----:B------:R-:W-:Y:S01]  /*38b0*/  FMUL.FTZ R92, R136, UR7 ;  /* 0x00000007885c7c20 */ /* 0x000fe20008410000 */
[----:B------:R-:W-:Y:S02]  /*38c0*/  FMUL.FTZ R137, R137, UR16 ;  /* 0x0000001089897c20 */ /* 0x000fe40008410000 */
[----:B------:R-:W-:Y:S02]  /*38d0*/  FFMA.FTZ R0, R161, R0, UR18 ;  /* 0x00000012a1007e23 */ /* 0x000fe40008010000 */
[----:B------:R-:W-:Y:S02]  /*38e0*/  FSEL R92, R92, RZ, P2 ;  /* 0x000000ff5c5c7208 */ /* 0x000fe40001000000 */
[----:B------:R-:W-:Y:S01]  /*38f0*/  FADD.FTZ R138, R160, -R0 ;  /* 0x80000000a08a7221 */ /* 0x000fe20000010000 */
[----:B------:R-:W-:Y:S01]  /*3900*/  IMAD.U32 R0, RZ, RZ, UR17 ;  /* 0x00000011ff007e24 */ /* 0x000fe2000f8e00ff */
[----:B------:R-:W-:-:S02]  /*3910*/  LOP3.LUT P2, RZ, R222, 0xff0000, RZ, 0xc0, !PT ;  /* 0x00ff0000deff7812 */ /* 0x000fc4000784c0ff */
[----:B------:R-:W-:Y:S01]  /*3920*/  FMUL.FTZ R138, R138, UR16 ;  /* 0x000000108a8a7c20 */ /* 0x000fe20008410000 */
[----:B------:R-:W-:-:S03]  /*3930*/  FFMA.FTZ R0, R159, R0, UR18 ;  /* 0x000000129f007e23 */ /* 0x000fc60008010000 */
[----:B------:R-:W-:Y:S01]  /*3940*/  FMUL.FTZ R93, R138, UR7 ;  /* 0x000000078a5d7c20 */ /* 0x000fe20008410000 */
[----:B------:R-:W-:Y:S01]  /*3950*/  FADD.FTZ R139, R158, -R0 ;  /* 0x800000009e8b7221 */ /* 0x000fe20000010000 */
[----:B------:R-:W-:-:S03]  /*3960*/  FMUL.FTZ R0, R137, UR7 ;  /* 0x0000000789007c20 */ /* 0x000fc60008410000 */
[----:B------:R-:W-:Y:S01]  /*3970*/  FMUL.FTZ R139, R139, UR16 ;  /* 0x000000108b8b7c20 */ /* 0x000fe20008410000 */
[----:B------:R-:W-:Y:S02]  /*3980*/  FSEL R93, R93, RZ, P2 ;  /* 0x000000ff5d5d7208 */ /* 0x000fe40001000000 */
        /* <DEDUP_REMOVED lines=9> */
.L_x_3423:
        /* <DEDUP_REMOVED lines=15> */
[----:B------:R-:W-:Y:S01]  /*3b10*/  FFMA.FTZ R92, R92, UR16, R108 ;  /* 0x000000105c5c7c23 */ /* 0x000fe2000801006c */
[----:B------:R-:W-:Y:S02]  /*3b20*/  FADD.FTZ R0, R156, -R0 ;  /* 0x800000009c007221 */ /* 0x000fe40000010000 */
[----:B------:R-:W-:Y:S01]  /*3b30*/  FFMA.FTZ R93, R93, UR16, R111 ;  /* 0x000000105d5d7c23 */ /* 0x000fe2000801006f */
[----:B------:R-:W-:Y:S01]  /*3b40*/  FMUL.FTZ R92, R92, UR7 ;  /* 0x000000075c5c7c20 */ /* 0x000fe20008410000 */
[----:B------:R-:W-:Y:S02]  /*3b50*/  FFMA.FTZ R0, R0, UR16, R109 ;  /* 0x0000001000007c23 */ /* 0x000fe4000801006d */
        /* <DEDUP_REMOVED lines=18> */
.L_x_3426:
[----:B------:R-:W-:Y:S02]  /*3c80*/  MOV R92, UR17 ;  /* 0x00000011005c7c02 */ /* 0x000fe40008000f00 */
[C---:B-----5:R-:W-:Y:S02]  /*3c90*/  LOP3.LUT P2, RZ, R222.reuse, 0xff, RZ, 0xc0, !PT ;  /* 0x000000ffdeff7812 */ /* 0x060fe4000784c0ff */
[----:B------:R-:W-:Y:S01]  /*3ca0*/  LOP3.LUT P3, RZ, R222, 0xff00, RZ, 0xc0, !PT ;  /* 0x0000ff00deff7812 */ /* 0x000fe2000786c0ff */
[----:B------:R-:W-:Y:S01]  /*3cb0*/  FFMA.FTZ R92, R0, R92, UR18 ;  /* 0x00000012005c7e23 */ /* 0x000fe2000801005c */
[----:B------:R-:W-:-:S03]  /*3cc0*/  IMAD.U32 R0, RZ, RZ, UR17 ;  /* 0x00000011ff007e24 */ /* 0x000fc6000f8e00ff */
[----:B------:R-:W-:Y:S01]  /*3cd0*/  FADD.FTZ R92, R155, -R92 ;  /* 0x8000005c9b5c7221 */ /* 0x000fe20000010000 */
[----:B------:R-:W-:-:S03]  /*3ce0*/  FFMA.FTZ R0, R157, R0, UR18 ;  /* 0x000000129d007e23 */ /* 0x000fc60008010000 */
[----:B------:R-:W-:Y:S01]  /*3cf0*/  FFMA.FTZ R136, R92, UR16, R108 ;  /* 0x000000105c887c23 */ /* 0x000fe2000801006c */
[----:B------:R-:W-:Y:S01]  /*3d00*/  FADD.FTZ R137, R156, -R0 ;  /* 0x800000009c897221 */ /* 0x000fe20000010000 */
[----:B------:R-:W-:Y:S02]  /*3d10*/  MOV R0, UR17 ;  /* 0x0000001100007c02 */ /* 0x000fe40008000f00 */
[----:B------:R-:W-:Y:S01]  /*3d20*/  FMUL.FTZ R92, R136, UR7 ;  /* 0x00000007885c7c20 */ /* 0x000fe20008410000 */
[----:B------:R-:W-:Y:S02]  /*3d30*/  FFMA.FTZ R137, R137, UR16, R109 ;  /* 0x0000001089897c23 */ /* 0x000fe4000801006d */
[----:B------:R-:W-:Y:S02]  /*3d40*/  FFMA.FTZ R0, R161, R0, UR18 ;  /* 0x00000012a1007e23 */ /* 0x000fe40008010000 */
[----:B------:R-:W-:Y:S02]  /*3d50*/  FSEL R92, R92, RZ, P2 ;  /* 0x000000ff5c5c7208 */ /* 0x000fe40001000000 */
[----:B------:R-:W-:Y:S01]  /*3d60*/  FADD.FTZ R138, R160, -R0 ;  /* 0x80000000a08a7221 */ /* 0x000fe20000010000 */
[----:B------:R-:W-:Y:S01]  /*3d70*/  IMAD.U32 R0, RZ, RZ, UR17 ;  /* 0x00000011ff007e24 */ /* 0x000fe2000f8e00ff */
[----:B------:R-:W-:-:S02]  /*3d80*/  LOP3.LUT P2, RZ, R222, 0xff0000, RZ, 0xc0, !PT ;  /* 0x00ff0000deff7812 */ /* 0x000fc4000784c0ff */
[----:B------:R-:W-:Y:S01]  /*3d90*/  FFMA.FTZ R138, R138, UR16, R110 ;  /* 0x000000108a8a7c23 */ /* 0x000fe2000801006e */
[----:B------:R-:W-:-:S03]  /*3da0*/  FFMA.FTZ R0, R159, R0, UR18 ;  /* 0x000000129f007e23 */ /* 0x000fc60008010000 */
[----:B------:R-:W-:Y:S01]  /*3db0*/  FMUL.FTZ R93, R138, UR7 ;  /* 0x000000078a5d7c20 */ /* 0x000fe20008410000 */
[----:B------:R-:W-:Y:S01]  /*3dc0*/  FADD.FTZ R139, R158, -R0 ;  /* 0x800000009e8b7221 */ /* 0x000fe20000010000 */
[----:B------:R-:W-:-:S03]  /*3dd0*/  FMUL.FTZ R0, R137, UR7 ;  /* 0x0000000789007c20 */ /* 0x000fc60008410000 */
[----:B------:R-:W-:Y:S01]  /*3de0*/  FFMA.FTZ R139, R139, UR16, R111 ;  /* 0x000000108b8b7c23 */ /* 0x000fe2000801006f */
        /* <DEDUP_REMOVED lines=10> */
.L_x_3422:
        /* <DEDUP_REMOVED lines=53> */
.L_x_3428:
[----:B------:R-:W-:Y:S02]  /*41e0*/  MOV R92, UR17 ;  /* 0x00000011005c7c02 */ /* 0x000fe40008000f00 */
[C---:B-----5:R-:W-:Y:S02]  /*41f0*/  LOP3.LUT P2, RZ, R222.reuse, 0xff00, RZ, 0xc0, !PT ;  /* 0x0000ff00deff7812 */ /* 0x060fe4000784c0ff */
        /* <DEDUP_REMOVED lines=43> */
.L_x_3427:
        /* <DEDUP_REMOVED lines=50> */
.L_x_3429:
[----:B------:R-:W-:Y:S02]  /*47d0*/  MOV R92, UR17 ;  /* 0x00000011005c7c02 */ /* 0x000fe40008000f00 */
[C---:B-----5:R-:W-:Y:S02]  /*47e0*/  LOP3.LUT P2, RZ, R222.reuse, 0xff00, RZ, 0xc0, !PT ;  /* 0x0000ff00deff7812 */ /* 0x060fe4000784c0ff */
        /* <DEDUP_REMOVED lines=42> */
.L_x_3425:
[----:B------:R-:W-:Y:S02]  /*4a90*/  ISETP.NE.U32.AND P2, PT, RZ, UR5, PT ;  /* 0x00000005ff007c0c */ /* 0x000fe4000bf45070 */
[----:B------:R-:W-:Y:S02]  /*4aa0*/  LOP3.LUT R92, R92, 0xffff, RZ, 0xc0, !PT ;  /* 0x0000ffff5c5c7812 */ /* 0x000fe400078ec0ff */
[----:B------:R-:W-:Y:S02]  /*4ab0*/  ISETP.NE.AND.EX P2, PT, RZ, UR6, PT, P2 ;  /* 0x00000006ff007c0c */ /* 0x000fe4000bf45320 */
[----:B------:R-:W-:Y:S01]  /*4ac0*/  PRMT R94, R93, 0x5410, R94 ;  /* 0x000054105d5e7816 */ /* 0x000fe2000000005e */
[----:B------:R-:W-:-:S05]  /*4ad0*/  IMAD.WIDE.U32 R92, R92, 0x10000, RZ ;  /* 0x000100005c5c7825 */ /* 0x000fca00078e00ff */
[----:B------:R-:W-:Y:S02]  /*4ae0*/  LOP3.LUT R93, R94, R93, RZ, 0xfc, !PT ;  /* 0x0000005d5e5d7212 */ /* 0x000fe400078efcff */
[----:B------:R-:W-:Y:S01]  /*4af0*/  LOP3.LUT R92, R92, 0xffff, R0, 0xf8, !PT ;  /* 0x0000ffff5c5c7812 */ /* 0x000fe200078ef800 */
[----:B------:R-:W-:Y:S02]  /*4b00*/  HFMA2 R0, -RZ, RZ, 0, 4.76837158203125e-07 ;  /* 0x00000008ff007431 */ /* 0x000fe400000001ff */
[----:B------:R-:W1:Y:S02]  /*4b10*/  @P2 LDC.64 R94, c[0x0][0x478] ;  /* 0x00011e00ff5e2b82 */ /* 0x000e640000000a00 */
[----:B-1----:R-:W-:-:S05]  /*4b20*/  @P2 IMAD.WIDE.U32 R94, R15, 0x10, R94 ;  /* 0x000000100f5e2825 */ /* 0x002fca00078e005e */
[----:B------:R1:W-:Y:S02]  /*4b30*/  @P2 STG.E.128 desc[UR10][R94.64], R136 ;  /* 0x000000885e002986 */ /* 0x0003e4000c101d0a */
[----:B-1----:R-:W-:-:S05]  /*4b40*/  IMAD.WIDE.U32 R94, R15, R0, UR30 ;  /* 0x0000001e0f5e7e25 */ /* 0x002fca000f8e0000 */
        /* <DEDUP_REMOVED lines=10> */
.L_x_3430:
[----:B------:R-:W-:Y:S05]  /*4bf0*/  @!P0 BRA `(.L_x_3431) ;  /* 0x0000000800dc8947 */ /* 0x000fea0003800000 */
[----:B------:R-:W-:Y:S05]  /*4c00*/  @!P1 BRA `(.L_x_3432) ;  /* 0x00000004006c9947 */ /* 0x000fea0003800000 */
[----:B------:R-:W-:Y:S05]  /*4c10*/  @!P2 BRA `(.L_x_3433) ;  /* 0x0000000000b4a947 */ /* 0x000fea0003800000 */
[----:B------:R-:W-:Y:S01]  /*4c20*/  IMAD.U32 R0, RZ, RZ, UR17 ;  /* 0x00000011ff007e24 */ /* 0x000fe2000f8e00ff */
        /* <DEDUP_REMOVED lines=18> */
[C---:B-12---:R-:W-:Y:S02]  /*4d50*/  FSEL R92, R15.reuse, RZ, P3 ;  /* 0x000000ff0f5c7208 */ /* 0x046fe40001800000 */
        /* <DEDUP_REMOVED lines=25> */
.L_x_3433:
[----:B------:R-:W-:Y:S01]  /*4ef0*/  IMAD.U32 R0, RZ, RZ, UR17 ;  /* 0x00000011ff007e24 */ /* 0x000fe2000f8e00ff */
[----:B------:R-:W-:Y:S02]  /*4f00*/  LOP3.LUT P3, RZ, R208, 0xff00, RZ, 0xc0, !PT ;  /* 0x0000ff00d0ff7812 */ /* 0x000fe4000786c0ff */
[----:B------:R-:W-:Y:S01]  /*4f10*/  LOP3.LUT P4, RZ, R10, 0xff00, RZ, 0xc0, !PT ;  /* 0x0000ff000aff7812 */ /* 0x000fe2000788c0ff */
[----:B------:R-:W-:Y:S01]  /*4f20*/  FFMA.FTZ R0, R105, R0, UR18 ;  /* 0x0000001269007e23 */ /* 0x000fe20008010000 */
[----:B-12---:R-:W-:Y:S02]  /*4f30*/  MOV R93, UR17 ;  /* 0x00000011005d7c02 */ /* 0x006fe40008000f00 */
        /* <DEDUP_REMOVED lines=25> */
[C---:B------:R-:W-:Y:S01]  /*50d0*/  FSEL R93, R94.reuse, RZ, P3 ;  /* 0x000000ff5e5d7208 */ /* 0x040fe20001800000 */
[----:B------:R-:W-:Y:S01]  /*50e0*/  FFMA.FTZ R15, R107, R15, UR18 ;  /* 0x000000126b0f7e23 */ /* 0x000fe2000801000f */
[----:B------:R-:W-:-:S02]  /*50f0*/  FSEL R94, R94, RZ, P4 ;  /* 0x000000ff5e5e7208 */ /* 0x000fc40002000000 */
        /* <DEDUP_REMOVED lines=12> */
.L_x_3432:
[----:B------:R-:W-:Y:S05]  /*51c0*/  @!P2 BRA `(.L_x_3435) ;  /* 0x0000000000b4a947 */ /* 0x000fea0003800000 */
[----:B------:R-:W-:Y:S01]  /*51d0*/  IMAD.U32 R0, RZ, RZ, UR17 ;  /* 0x00000011ff007e24 */ /* 0x000fe2000f8e00ff */
        /* <DEDUP_REMOVED lines=44> */
.L_x_3435:
        /* <DEDUP_REMOVED lines=45> */
.L_x_3431:
[----:B------:R-:W-:Y:S05]  /*5770*/  @!P1 BRA `(.L_x_3436) ;  /* 0x00000004000c9947 */ /* 0x000fea0003800000 */
[----:B------:R-:W-:Y:S05]  /*5780*/  @!P2 BRA `(.L_x_3437) ;  /* 0x000000000084a947 */ /* 0x000fea0003800000 */
[----:B------:R-:W-:Y:S01]  /*5790*/  MOV R15, UR17 ;  /* 0x00000011000f7c02 */ /* 0x000fe20008000f00 */
        /* <DEDUP_REMOVED lines=13> */
[----:B------:R-:W-:-:S03]  /*5870*/  MOV R15, UR17 ;  /* 0x00000011000f7c02 */ /* 0x000fc60008000f00 */
[----:B------:R-:W-:Y:S01]  /*5880*/  FSEL R0, R0, RZ, P4 ;  /* 0x000000ff00007208 */ /* 0x000fe20002000000 */
[----:B------:R-:W-:Y:S01]  /*5890*/  FFMA.FTZ R138, R138, UR16, R114 ;  /* 0x000000108a8a7c23 */ /* 0x000fe20008010072 */
[----:B------:R-:W-:Y:S01]  /*58a0*/  FFMA.FTZ R15, R107, R15, UR18 ;  /* 0x000000126b0f7e23 */ /* 0x000fe2000801000f */
[----:B------:R-:W-:Y:S02]  /*58b0*/  ISETP.GE.U32.AND P4, PT, R208, 0x1000000, PT ;  /* 0x01000000d000780c */ /* 0x000fe40003f86070 */
[----:B-12---:R-:W-:Y:S01]  /*58c0*/  FMUL.FTZ R92, R138, UR7 ;  /* 0x000000078a5c7c20 */ /* 0x006fe20008410000 */
        /* <DEDUP_REMOVED lines=13> */
.L_x_3437:
[----:B------:R-:W-:Y:S01]  /*59a0*/  MOV R15, UR17 ;  /* 0x00000011000f7c02 */ /* 0x000fe20008000f00 */
[----:B------:R-:W-:Y:S01]  /*59b0*/  IMAD.U32 R0, RZ, RZ, UR17 ;  /* 0x00000011ff007e24 */ /* 0x000fe2000f8e00ff */
[C---:B------:R-:W-:Y:S02]  /*59c0*/  LOP3.LUT P3, RZ, R208.reuse, 0xff, RZ, 0xc0, !PT ;  /* 0x000000ffd0ff7812 */ /* 0x040fe4000786c0ff */
[----:B------:R-:W-:Y:S01]  /*59d0*/  LOP3.LUT P4, RZ, R208, 0xff00, RZ, 0xc0, !PT ;  /* 0x0000ff00d0ff7812 */ /* 0x000fe2000788c0ff */
[----:B------:R-:W-:Y:S01]  /*59e0*/  FFMA.FTZ R0, R104, R0, UR18 ;  /* 0x0000001268007e23 */ /* 0x000fe20008010000 */
[----:B------:R-:W-:Y:S01]  /*59f0*/  FFMA.FTZ R15, R105, R15, UR18 ;  /* 0x00000012690f7e23 */ /* 0x000fe2000801000f */
[----:B-12---:R-:W-:Y:S02]  /*5a00*/  MOV R92, UR17 ;  /* 0x00000011005c7c02 */ /* 0x006fe40008000f00 */
[----:B------:R-:W-:Y:S01]  /*5a10*/  FADD.FTZ R0, R162, -R0 ;  /* 0x80000000a2007221 */ /* 0x000fe20000010000 */
[----:B------:R-:W-:-:S02]  /*5a20*/  FADD.FTZ R15, R163, -R15 ;  /* 0x8000000fa30f7221 */ /* 0x000fc40000010000 */
[----:B------:R-:W-:Y:S01]  /*5a30*/  FFMA.FTZ R92, R107, R92, UR18 ;  /* 0x000000126b5c7e23 */ /* 0x000fe2000801005c */
[----:B------:R-:W-:Y:S01]  /*5a40*/  FFMA.FTZ R0, R0, UR16, R112 ;  /* 0x0000001000007c23 */ /* 0x000fe20008010070 */
[----:B------:R-:W-:Y:S02]  /*5a50*/  FFMA.FTZ R15, R15, UR16, R113 ;  /* 0x000000100f0f7c23 */ /* 0x000fe40008010071 */
[----:B------:R-:W-:Y:S01]  /*5a60*/  FADD.FTZ R92, R165, -R92 ;  /* 0x8000005ca55c7221 */ /* 0x000fe20000010000 */
[----:B------:R-:W-:Y:S01]  /*5a70*/  FMUL.FTZ R0, R0, UR7 ;  /* 0x0000000700007c20 */ /* 0x000fe20008410000 */
[----:B------:R-:W-:Y:S02]  /*5a80*/  FMUL.FTZ R15, R15, UR7 ;  /* 0x000000070f0f7c20 */ /* 0x000fe40008410000 */
[----:B------:R-:W-:Y:S02]  /*5a90*/  FFMA.FTZ R92, R92, UR16, R115 ;  /* 0x000000105c5c7c23 */ /* 0x000fe40008010073 */
[----:B------:R-:W-:-:S02]  /*5aa0*/  FSEL R0, R0, RZ, P3 ;  /* 0x000000ff00007208 */ /* 0x000fc40001800000 */
[----:B------:R-:W-:Y:S01]  /*5ab0*/  FSEL R15, R15, RZ, P4 ;  /* 0x000000ff0f0f7208 */ /* 0x000fe20002000000 */
[----:B------:R-:W-:Y:S01]  /*5ac0*/  FMUL.FTZ R92, R92, UR7 ;  /* 0x000000075c5c7c20 */ /* 0x000fe20008410000 */
[C---:B------:R-:W-:Y:S02]  /*5ad0*/  LOP3.LUT P3, RZ, R208.reuse, 0xff0000, RZ, 0xc0, !PT ;  /* 0x00ff0000d0ff7812 */ /* 0x040fe4000786c0ff */
[----:B------:R-:W-:Y:S01]  /*5ae0*/  F2FP.BF16.F32.PACK_AB R15, R15, R0 ;  /* 0x000000000f0f723e */ /* 0x000fe200000010ff */
[----:B------:R-:W-:Y:S01]  /*5af0*/  IMAD.U32 R0, RZ, RZ, UR17 ;  /* 0x00000011ff007e24 */ /* 0x000fe2000f8e00ff */
        /* <DEDUP_REMOVED lines=11> */
.L_x_3436:
        /* <DEDUP_REMOVED lines=15> */
[----:B------:R-:W-:-:S03]  /*5ca0*/  MOV R15, UR17 ;  /* 0x00000011000f7c02 */ /* 0x000fc60008000f00 */
[----:B------:R-:W-:Y:S01]  /*5cb0*/  FSEL R0, R0, RZ, P4 ;  /* 0x000000ff00007208 */ /* 0x000fe20002000000 */
[----:B------:R-:W-:Y:S01]  /*5cc0*/  FMUL.FTZ R138, R138, UR16 ;  /* 0x000000108a8a7c20 */ /* 0x000fe20008410000 */
[----:B------:R-:W-:Y:S01]  /*5cd0*/  FFMA.FTZ R15, R107, R15, UR18 ;  /* 0x000000126b0f7e23 */ /* 0x000fe2000801000f */
[----:B------:R-:W-:Y:S02]  /*5ce0*/  ISETP.GE.U32.AND P4, PT, R208, 0x1000000, PT ;  /* 0x01000000d000780c */ /* 0x000fe40003f86070 */
[----:B-12---:R-:W-:Y:S01]  /*5cf0*/  FMUL.FTZ R92, R138, UR7 ;  /* 0x000000078a5c7c20 */ /* 0x006fe20008410000 */
        /* <DEDUP_REMOVED lines=13> */
.L_x_3438:
        /* <DEDUP_REMOVED lines=32> */
.L_x_3434:
[----:B------:R-:W-:Y:S02]  /*5fd0*/  LOP3.LUT R0, R0, 0xffff, RZ, 0xc0, !PT ;  /* 0x0000ffff00007812 */ /* 0x000fe400078ec0ff */
[----:B------:R-:W-:-:S03]  /*5fe0*/  PRMT R94, R92, 0x5410, R93 ;  /* 0x000054105c5e7816 */ /* 0x000fc6000000005d */
[----:B------:R-:W-:-:S05]  /*5ff0*/  IMAD.WIDE.U32 R92, R0, 0x10000, RZ ;  /* 0x00010000005c7825 */ /* 0x000fca00078e00ff */
[----:B------:R-:W-:Y:S02]  /*6000*/  LOP3.LUT R93, R94, R93, RZ, 0xfc, !PT ;  /* 0x0000005d5e5d7212 */ /* 0x000fe400078efcff */
[----:B------:R-:W1:Y:S01]  /*6010*/  @P2 LDC.64 R94, c[0x0][0x478] ;  /* 0x00011e00ff5e2b82 */ /* 0x000e620000000a00 */
[----:B------:R-:W-:Y:S01]  /*6020*/  LOP3.LUT R92, R92, 0xffff, R15, 0xf8, !PT ;  /* 0x0000ffff5c5c7812 */ /* 0x000fe200078ef80f */
[----:B-1----:R-:W-:-:S05]  /*6030*/  @P2 IMAD.WIDE.U32 R94, R14, 0x10, R94 ;  /* 0x000000100e5e2825 */ /* 0x002fca00078e005e */
[----:B------:R1:W-:Y:S02]  /*6040*/  @P2 STG.E.128 desc[UR10][R94.64], R136 ;  /* 0x000000885e002986 */ /* 0x0003e4000c101d0a */
[----:B-1----:R-:W-:-:S04]  /*6050*/  IMAD.MOV.U32 R94, RZ, RZ, 0x8 ;  /* 0x00000008ff5e7424 */ /* 0x002fc800078e00ff */
[----:B------:R-:W-:-:S05]  /*6060*/  IMAD.WIDE.U32 R94, R14, R94, UR30 ;  /* 0x0000001e0e5e7e25 */ /* 0x000fca000f8e005e */
        /* <DEDUP_REMOVED lines=10> */
.L_x_3439:
        /* <DEDUP_REMOVED lines=10> */
[----:B--2---:R-:W-:-:S05]  /*61b0*/  FMUL.FTZ R14, R137, UR7 ;  /* 0x00000007890e7c20 */ /* 0x004fca0008410000 */
        /* <DEDUP_REMOVED lines=23> */
[----:B-1----:R-:W-:Y:S01]  /*6330*/  FMUL.FTZ R93, R139, UR7 ;  /* 0x000000078b5d7c20 */ /* 0x002fe20008410000 */
        /* <DEDUP_REMOVED lines=13> */
.L_x_3442:
[----:B------:R-:W-:Y:S01]  /*6410*/  MOV R0, UR17 ;  /* 0x0000001100007c02 */ /* 0x000fe20008000f00 */
[----:B-12---:R-:W-:Y:S01]  /*6420*/  IMAD.U32 R92, RZ, RZ, UR17 ;  /* 0x00000011ff5c7e24 */ /* 0x006fe2000f8e00ff */
        /* <DEDUP_REMOVED lines=28> */
[C---:B------:R-:W-:Y:S01]  /*65f0*/  FSEL R92, R93.reuse, RZ, P3 ;  /* 0x000000ff5d5c7208 */ /* 0x040fe20001800000 */
[----:B------:R-:W-:Y:S01]  /*6600*/  FFMA.FTZ R15, R188, R15, UR18 ;  /* 0x00000012bc0f7e23 */ /* 0x000fe2000801000f */
[----:B------:R-:W-:Y:S02]  /*6610*/  FSEL R93, R93, RZ, P4 ;  /* 0x000000ff5d5d7208 */ /* 0x000fe40002000000 */
        /* <DEDUP_REMOVED lines=12> */
.L_x_3441:
        /* <DEDUP_REMOVED lines=32> */
[----:B-1----:R-:W-:Y:S01]  /*68e0*/  FMUL.FTZ R93, R139, UR7 ;  /* 0x000000078b5d7c20 */ /* 0x002fe20008410000 */
        /* <DEDUP_REMOVED lines=13> */
.L_x_3444:
        /* <DEDUP_REMOVED lines=45> */
.L_x_3440:
[----:B------:R-:W-:Y:S05]  /*6c90*/  @!P1 BRA `(.L_x_3445) ;  /* 0x00000004000c9947 */ /* 0x000fea0003800000 */
[----:B------:R-:W-:Y:S05]  /*6ca0*/  @!P2 BRA `(.L_x_3446) ;  /* 0x000000000084a947 */ /* 0x000fea0003800000 */
[----:B--2---:R-:W-:Y:S01]  /*6cb0*/  IMAD.U32 R14, RZ, RZ, UR17 ;  /* 0x00000011ff0e7e24 */ /* 0x004fe2000f8e00ff */
        /* <DEDUP_REMOVED lines=14> */
[----:B-1----:R-:W-:Y:S01]  /*6da0*/  FMUL.FTZ R92, R136, UR7 ;  /* 0x00000007885c7c20 */ /* 0x002fe20008410000 */
[----:B------:R-:W-:Y:S01]  /*6db0*/  FSEL R0, R0, RZ, P4 ;  /* 0x000000ff00007208 */ /* 0x000fe20002000000 */
[----:B------:R-:W-:Y:S01]  /*6dc0*/  FFMA.FTZ R138, R138, UR16, R118 ;  /* 0x000000108a8a7c23 */ /* 0x000fe20008010076 */
[----:B------:R-:W-:Y:S01]  /*6dd0*/  FFMA.FTZ R14, R188, R14, UR18 ;  /* 0x00000012bc0e7e23 */ /* 0x000fe2000801000e */
[----:B------:R-:W-:-:S02]  /*6de0*/  ISETP.GE.U32.AND P4, PT, R182, 0x1000000, PT ;  /* 0x01000000b600780c */ /* 0x000fc40003f86070 */
[----:B------:R-:W-:Y:S01]  /*6df0*/  FSEL R92, R92, RZ, P3 ;  /* 0x000000ff5c5c7208 */ /* 0x000fe20001800000 */
[----:B------:R-:W-:Y:S01]  /*6e00*/  FADD.FTZ R139, R189, -R14 ;  /* 0x8000000ebd8b7221 */ /* 0x000fe20000010000 */
[----:B------:R-:W-:Y:S01]  /*6e10*/  FMUL.FTZ R14, R138, UR7 ;  /* 0x000000078a0e7c20 */ /* 0x000fe20008410000 */
[----:B------:R-:W-:Y:S02]  /*6e20*/  LOP3.LUT P3, RZ, R182, 0xff0000, RZ, 0xc0, !PT ;  /* 0x00ff0000b6ff7812 */ /* 0x000fe4000786c0ff */
[----:B------:R-:W-:Y:S01]  /*6e30*/  FFMA.FTZ R139, R139, UR16, R119 ;  /* 0x000000108b8b7c23 */ /* 0x000fe20008010077 */
[----:B------:R-:W-:Y:S02]  /*6e40*/  F2FP.BF16.F32.PACK_AB R92, R0, R92 ;  /* 0x0000005c005c723e */ /* 0x000fe400000010ff */
[----:B------:R-:W-:Y:S01]  /*6e50*/  FSEL R14, R14, RZ, P3 ;  /* 0x000000ff0e0e7208 */ /* 0x000fe20001800000 */
[----:B------:R-:W-:-:S05]  /*6e60*/  FMUL.FTZ R0, R139, UR7 ;  /* 0x000000078b007c20 */ /* 0x000fca0008410000 */
[----:B------:R-:W-:-:S04]  /*6e70*/  FSEL R0, R0, RZ, P4 ;  /* 0x000000ff00007208 */ /* 0x000fc80002000000 */
[----:B------:R-:W-:Y:S02]  /*6e80*/  F2FP.BF16.F32.PACK_AB R14, R0, R14 ;  /* 0x0000000e000e723e */ /* 0x000fe400000010ff */
[----:B------:R-:W-:Y:S02]  /*6e90*/  PRMT R0, R92, 0x7632, R0 ;  /* 0x000076325c007816 */ /* 0x000fe40000000000 */
[----:B------:R-:W-:Y:S01]  /*6ea0*/  PRMT R15, R14, 0x7632, R15 ;  /* 0x000076320e0f7816 */ /* 0x000fe2000000000f */
[----:B------:R-:W-:Y:S06]  /*6eb0*/  BRA `(.L_x_3443) ;  /* 0x00000004008c7947 */ /* 0x000fec0003800000 */
.L_x_3446:
[----:B------:R-:W-:Y:S01]  /*6ec0*/  MOV R0, UR17 ;  /* 0x0000001100007c02 */ /* 0x000fe20008000f00 */
[----:B--2---:R-:W-:Y:S01]  /*6ed0*/  IMAD.U32 R14, RZ, RZ, UR17 ;  /* 0x00000011ff0e7e24 */ /* 0x004fe2000f8e00ff */
        /* <DEDUP_REMOVED lines=10> */
[----:B-1----:R-:W-:Y:S02]  /*6f80*/  FSEL R92, R0, RZ, P3 ;  /* 0x000000ff005c7208 */ /* 0x002fe40001800000 */
[----:B------:R-:W-:Y:S02]  /*6f90*/  FSEL R14, R14, RZ, P4 ;  /* 0x000000ff0e0e7208 */ /* 0x000fe40002000000 */
[----:B------:R-:W-:Y:S02]  /*6fa0*/  MOV R0, UR17 ;  /* 0x0000001100007c02 */ /* 0x000fe40008000f00 */
[----:B------:R-:W-:Y:S01]  /*6fb0*/  F2FP.BF16.F32.PACK_AB R92, R14, R92 ;  /* 0x0000005c0e5c723e */ /* 0x000fe200000010ff */
[----:B------:R-:W-:Y:S01]  /*6fc0*/  IMAD.U32 R14, RZ, RZ, UR17 ;  /* 0x00000011ff0e7e24 */ /* 0x000fe2000f8e00ff */
[----:B------:R-:W-:Y:S01]  /*6fd0*/  LOP3.LUT P3, RZ, R182, 0xff0000, RZ, 0xc0, !PT ;  /* 0x00ff0000b6ff7812 */ /* 0x000fe2000786c0ff */
[----:B------:R-:W-:Y:S01]  /*6fe0*/  FFMA.FTZ R0, R186, R0, UR18 ;  /* 0x00000012ba007e23 */ /* 0x000fe20008010000 */
[----:B------:R-:W-:Y:S01]  /*6ff0*/  ISETP.GE.U32.AND P4, PT, R182, 0x1000000, PT ;  /* 0x01000000b600780c */ /* 0x000fe20003f86070 */
[----:B------:R-:W-:-:S02]  /*7000*/  FFMA.FTZ R14, R188, R14, UR18 ;  /* 0x00000012bc0e7e23 */ /* 0x000fc4000801000e */
[----:B------:R-:W-:Y:S02]  /*7010*/  FADD.FTZ R0, R187, -R0 ;  /* 0x80000000bb007221 */ /* 0x000fe40000010000 */
[----:B------:R-:W-:Y:S02]  /*7020*/  FADD.FTZ R14, R189, -R14 ;  /* 0x8000000ebd0e7221 */ /* 0x000fe40000010000 */
[----:B------:R-:W-:Y:S02]  /*7030*/  FFMA.FTZ R0, R0, UR16, R118 ;  /* 0x0000001000007c23 */ /* 0x000fe40008010076 */
[----:B------:R-:W-:Y:S02]  /*7040*/  FFMA.FTZ R14, R14, UR16, R119 ;  /* 0x000000100e0e7c23 */ /* 0x000fe40008010077 */
[----:B------:R-:W-:Y:S02]  /*7050*/  FMUL.FTZ R0, R0, UR7 ;  /* 0x0000000700007c20 */ /* 0x000fe40008410000 */
[----:B------:R-:W-:-:S03]  /*7060*/  FMUL.FTZ R14, R14, UR7 ;  /* 0x000000070e0e7c20 */ /* 0x000fc60008410000 */
[----:B------:R-:W-:Y:S02]  /*7070*/  FSEL R0, R0, RZ, P3 ;  /* 0x000000ff00007208 */ /* 0x000fe40001800000 */
[----:B------:R-:W-:-:S04]  /*7080*/  FSEL R14, R14, RZ, P4 ;  /* 0x000000ff0e0e7208 */ /* 0x000fc80002000000 */
[----:B------:R-:W-:Y:S02]  /*7090*/  F2FP.BF16.F32.PACK_AB R14, R14, R0 ;  /* 0x000000000e0e723e */ /* 0x000fe400000010ff */
[----:B------:R-:W-:Y:S02]  /*70a0*/  PRMT R0, R92, 0x7632, R0 ;  /* 0x000076325c007816 */ /* 0x000fe40000000000 */
[----:B------:R-:W-:Y:S01]  /*70b0*/  PRMT R15, R14, 0x7632, R15 ;  /* 0x000076320e0f7816 */ /* 0x000fe2000000000f */
[----:B------:R-:W-:Y:S06]  /*70c0*/  BRA `(.L_x_3443) ;  /* 0x0000000400087947 */ /* 0x000fec0003800000 */
.L_x_3445:
        /* <DEDUP_REMOVED lines=16> */
[----:B-1----:R-:W-:Y:S01]  /*71d0*/  FMUL.FTZ R92, R136, UR7 ;  /* 0x00000007885c7c20 */ /* 0x002fe20008410000 */
[----:B------:R-:W-:Y:S01]  /*71e0*/  FSEL R0, R0, RZ, P4 ;  /* 0x000000ff00007208 */ /* 0x000fe20002000000 */
[----:B------:R-:W-:Y:S01]  /*71f0*/  FMUL.FTZ R138, R138, UR16 ;  /* 0x000000108a8a7c20 */ /* 0x000fe20008410000 */
[----:B------:R-:W-:Y:S01]  /*7200*/  FFMA.FTZ R14, R188, R14, UR18 ;  /* 0x00000012bc0e7e23 */ /* 0x000fe2000801000e */
[----:B------:R-:W-:-:S02]  /*7210*/  ISETP.GE.U32.AND P4, PT, R182, 0x1000000, PT ;  /* 0x01000000b600780c */ /* 0x000fc40003f86070 */
[----:B------:R-:W-:Y:S01]  /*7220*/  FSEL R92, R92, RZ, P3 ;  /* 0x000000ff5c5c7208 */ /* 0x000fe20001800000 */
[----:B------:R-:W-:Y:S01]  /*7230*/  FADD.FTZ R139, R189, -R14 ;  /* 0x8000000ebd8b7221 */ /* 0x000fe20000010000 */
[----:B------:R-:W-:Y:S01]  /*7240*/  FMUL.FTZ R14, R138, UR7 ;  /* 0x000000078a0e7c20 */ /* 0x000fe20008410000 */
[----:B------:R-:W-:Y:S02]  /*7250*/  LOP3.LUT P3, RZ, R182, 0xff0000, RZ, 0xc0, !PT ;  /* 0x00ff0000b6ff7812 */ /* 0x000fe4000786c0ff */
[----:B------:R-:W-:Y:S01]  /*7260*/  FMUL.FTZ R139, R139, UR16 ;  /* 0x000000108b8b7c20 */ /* 0x000fe20008410000 */
        /* <DEDUP_REMOVED lines=8> */
.L_x_3447:
        /* <DEDUP_REMOVED lines=23> */
[----:B------:R-:W-:Y:S02]  /*7460*/  FMUL.FTZ R0, R0, UR16 ;  /* 0x0000001000007c20 */ /* 0x000fe40008410000 */
[----:B------:R-:W-:Y:S02]  /*7470*/  FMUL.FTZ R14, R14, UR16 ;  /* 0x000000100e0e7c20 */ /* 0x000fe40008410000 */
[----:B------:R-:W-:Y:S02]  /*7480*/  FMUL.FTZ R0, R0, UR7 ;  /* 0x0000000700007c20 */ /* 0x000fe40008410000 */
[----:B------:R-:W-:-:S03]  /*7490*/  FMUL.FTZ R14, R14, UR7 ;  /* 0x000000070e0e7c20 */ /* 0x000fc60008410000 */
[----:B------:R-:W-:Y:S02]  /*74a0*/  FSEL R0, R0, RZ, P3 ;  /* 0x000000ff00007208 */ /* 0x000fe40001800000 */
[----:B------:R-:W-:-:S04]  /*74b0*/  FSEL R14, R14, RZ, P4 ;  /* 0x000000ff0e0e7208 */ /* 0x000fc80002000000 */
[----:B------:R-:W-:Y:S02]  /*74c0*/  F2FP.BF16.F32.PACK_AB R14, R14, R0 ;  /* 0x000000000e0e723e */ /* 0x000fe400000010ff */
[----:B------:R-:W-:Y:S02]  /*74d0*/  PRMT R0, R92, 0x7632, R0 ;  /* 0x000076325c007816 */ /* 0x000fe40000000000 */
[----:B------:R-:W-:-:S07]  /*74e0*/  PRMT R15, R14, 0x7632, R15 ;  /* 0x000076320e0f7816 */ /* 0x000fce000000000f */
.L_x_3443:
[----:B------:R-:W-:Y:S02]  /*74f0*/  LOP3.LUT R0, R0, 0xffff, RZ, 0xc0, !PT ;  /* 0x0000ffff00007812 */ /* 0x000fe400078ec0ff */
[----:B------:R-:W-:-:S03]  /*7500*/  PRMT R93, R14, 0x5410, R15 ;  /* 0x000054100e5d7816 */ /* 0x000fc6000000000f */
[----:B------:R-:W-:-:S05]  /*7510*/  IMAD.WIDE.U32 R14, R0, 0x10000, RZ ;  /* 0x00010000000e7825 */ /* 0x000fca00078e00ff */
[----:B------:R-:W-:Y:S02]  /*7520*/  LOP3.LUT R15, R93, R15, RZ, 0xfc, !PT ;  /* 0x0000000f5d0f7212 */ /* 0x000fe400078efcff */
[----:B------:R-:W-:Y:S02]  /*7530*/  LOP3.LUT R14, R14, 0xffff, R92, 0xf8, !PT ;  /* 0x0000ffff0e0e7812 */ /* 0x000fe400078ef85c */
[----:B------:R-:W1:Y:S02]  /*7540*/  @P2 LDC.64 R92, c[0x0][0x478] ;  /* 0x00011e00ff5c2b82 */ /* 0x000e640000000a00 */
[----:B-1----:R-:W-:-:S05]  /*7550*/  @P2 IMAD.WIDE.U32 R92, R13, 0x10, R92 ;  /* 0x000000100d5c2825 */ /* 0x002fca00078e005c */
[----:B------:R1:W-:Y:S02]  /*7560*/  @P2 STG.E.128 desc[UR10][R92.64], R136 ;  /* 0x000000885c002986 */ /* 0x0003e4000c101d0a */
[----:B-1----:R-:W-:-:S05]  /*7570*/  MOV R92, 0x8 ;  /* 0x00000008005c7802 */ /* 0x002fca0000000f00 */
        /* <DEDUP_REMOVED lines=11> */
.L_x_3448:
[----:B------:R-:W-:Y:S05]  /*7630*/  @!P0 BRA `(.L_x_3449) ;  /* 0x0000000800fc8947 */ /* 0x000fea0003800000 */
[----:B------:R-:W-:Y:S05]  /*7640*/  @!P1 BRA `(.L_x_3450) ;  /* 0x0000000400809947 */ /* 0x000fea0003800000 */
[----:B------:R-:W-:Y:S05]  /*7650*/  @!P2 BRA `(.L_x_3451) ;  /* 0x0000000000c0a947 */ /* 0x000fea0003800000 */
[----:B------:R-:W-:Y:S01]  /*7660*/  IMAD.U32 R0, RZ, RZ, UR17 ;  /* 0x00000011ff007e24 */ /* 0x000fe2000f8e00ff */
[----:B-12---:R-:W-:Y:S01]  /*7670*/  MOV R15, UR17 ;  /* 0x00000011000f7c02 */ /* 0x006fe20008000f00 */
        /* <DEDUP_REMOVED lines=8> */
[----:B------:R-:W-:Y:S01]  /*7700*/  FADD.FTZ R15, R172, -R15 ;  /* 0x8000000fac0f7221 */ /* 0x000fe20000010000 */
[----:B------:R-:W-:Y:S01]  /*7710*/  FFMA.FTZ R13, R178, R13, UR18 ;  /* 0x00000012b20d7e23 */ /* 0x000fe2000801000d */
[----:B------:R-:W-:Y:S01]  /*7720*/  FFMA.FTZ R137, R14, UR16, R121 ;  /* 0x000000100e897c23 */ /* 0x000fe20008010079 */
[----:B------:R-:W-:Y:S01]  /*7730*/  FADD.FTZ R0, R99, -R92 ;  /* 0x8000005c63007221 */ /* 0x000fe20000010000 */
[----:B------:R-:W-:Y:S01]  /*7740*/  FFMA.FTZ R136, R15, UR16, R120 ;  /* 0x000000100f887c23 */ /* 0x000fe20008010078 */
[----:B------:R-:W-:Y:S01]  /*7750*/  FADD.FTZ R13, R98, -R13 ;  /* 0x8000000d620d7221 */ /* 0x000fe20000010000 */
[----:B------:R-:W-:Y:S01]  /*7760*/  FMUL.FTZ R14, R137, UR7 ;  /* 0x00000007890e7c20 */ /* 0x000fe20008410000 */
[----:B------:R-:W-:Y:S01]  /*7770*/  FFMA.FTZ R139, R0, UR16, R123 ;  /* 0x00000010008b7c23 */ /* 0x000fe2000801007b */
[----:B------:R-:W-:Y:S01]  /*7780*/  LOP3.LUT P3, RZ, R183, 0xff0000, RZ, 0xc0, !PT ;  /* 0x00ff0000b7ff7812 */ /* 0x000fe2000786c0ff */
[----:B------:R-:W-:Y:S01]  /*7790*/  FFMA.FTZ R138, R13, UR16, R122 ;  /* 0x000000100d8a7c23 */ /* 0x000fe2000801007a */
[----:B------:R-:W-:-:S02]  /*77a0*/  ISETP.GE.U32.AND P5, PT, R183, 0x1000000, PT ;  /* 0x01000000b700780c */ /* 0x000fc40003fa6070 */
[----:B------:R-:W-:Y:S01]  /*77b0*/  FSEL R93, R14, RZ, P6 ;  /* 0x000000ff0e5d7208 */ /* 0x000fe20003000000 */
[----:B------:R-:W-:Y:S01]  /*77c0*/  FMUL.FTZ R0, R138, UR7 ;  /* 0x000000078a007c20 */ /* 0x000fe20008410000 */
[----:B------:R-:W-:-:S04]  /*77d0*/  LOP3.LUT P6, RZ, R6, 0xff00, RZ, 0xc0, !PT ;  /* 0x0000ff0006ff7812 */ /* 0x000fc800078cc0ff */
[----:B------:R-:W-:Y:S01]  /*77e0*/  FSEL R94, R14, RZ, P6 ;  /* 0x000000ff0e5e7208 */ /* 0x000fe20003000000 */
[----:B------:R-:W-:Y:S01]  /*77f0*/  FMUL.FTZ R14, R136, UR7 ;  /* 0x00000007880e7c20 */ /* 0x000fe20008410000 */
[----:B------:R-:W-:Y:S02]  /*7800*/  LOP3.LUT P6, RZ, R6, 0xff, RZ, 0xc0, !PT ;  /* 0x000000ff06ff7812 */ /* 0x000fe400078cc0ff */
[----:B------:R-:W-:Y:S02]  /*7810*/  FSEL R13, R0, RZ, P3 ;  /* 0x000000ff000d7208 */ /* 0x000fe40001800000 */
[C---:B------:R-:W-:Y:S02]  /*7820*/  FSEL R15, R14.reuse, RZ, P4 ;  /* 0x000000ff0e0f7208 */ /* 0x040fe40002000000 */
[----:B------:R-:W-:Y:S02]  /*7830*/  FSEL R92, R14, RZ, P6 ;  /* 0x000000ff0e5c7208 */ /* 0x000fe40003000000 */
[----:B------:R-:W-:-:S02]  /*7840*/  LOP3.LUT P4, RZ, R6, 0xff0000, RZ, 0xc0, !PT ;  /* 0x00ff000006ff7812 */ /* 0x000fc4000788c0ff */
[----:B------:R-:W-:Y:S01]  /*7850*/  F2FP.BF16.F32.PACK_AB R15, R92, R15 ;  /* 0x0000000f5c0f723e */ /* 0x000fe200000010ff */
[----:B------:R-:W-:Y:S01]  /*7860*/  FMUL.FTZ R92, R139, UR7 ;  /* 0x000000078b5c7c20 */ /* 0x000fe20008410000 */
[----:B------:R-:W-:Y:S02]  /*7870*/  ISETP.GE.U32.AND P6, PT, R6, 0x1000000, PT ;  /* 0x010000000600780c */ /* 0x000fe40003fc6070 */
[----:B------:R-:W-:Y:S02]  /*7880*/  F2FP.BF16.F32.PACK_AB R14, R94, R93 ;  /* 0x0000005d5e0e723e */ /* 0x000fe400000010ff */
        /* <DEDUP_REMOVED lines=13> */
.L_x_3451:
[----:B------:R-:W-:Y:S01]  /*7960*/  IMAD.U32 R0, RZ, RZ, UR17 ;  /* 0x00000011ff007e24 */ /* 0x000fe2000f8e00ff */
[----:B------:R-:W-:Y:S01]  /*7970*/  MOV R13, UR17 ;  /* 0x00000011000d7c02 */ /* 0x000fe20008000f00 */
[----:B-12---:R-:W-:Y:S01]  /*7980*/  IMAD.U32 R15, RZ, RZ, UR17 ;  /* 0x00000011ff0f7e24 */ /* 0x006fe2000f8e00ff */
        /* <DEDUP_REMOVED lines=22> */
[C---:B------:R-:W-:Y:S02]  /*7af0*/  FSEL R14, R15.reuse, RZ, P4 ;  /* 0x000000ff0f0e7208 */ /* 0x040fe40002000000 */
[----:B------:R-:W-:Y:S02]  /*7b00*/  FSEL R93, R0, RZ, P6 ;  /* 0x000000ff005d7208 */ /* 0x000fe40003000000 */
[C---:B------:R-:W-:Y:S02]  /*7b10*/  LOP3.LUT P6, RZ, R6.reuse, 0xff, RZ, 0xc0, !PT ;  /* 0x000000ff06ff7812 */ /* 0x040fe400078cc0ff */
[----:B------:R-:W-:Y:S02]  /*7b20*/  LOP3.LUT P4, RZ, R6, 0xff0000, RZ, 0xc0, !PT ;  /* 0x00ff000006ff7812 */ /* 0x000fe4000788c0ff */
[----:B------:R-:W-:Y:S02]  /*7b30*/  FSEL R15, R15, RZ, P6 ;  /* 0x000000ff0f0f7208 */ /* 0x000fe40003000000 */
[----:B------:R-:W-:-:S02]  /*7b40*/  ISETP.GE.U32.AND P5, PT, R183, 0x1000000, PT ;  /* 0x01000000b700780c */ /* 0x000fc40003fa6070 */
        /* <DEDUP_REMOVED lines=16> */
.L_x_3450:
[----:B------:R-:W-:Y:S05]  /*7c50*/  @!P2 BRA `(.L_x_3453) ;  /* 0x0000000000b8a947 */ /* 0x000fea0003800000 */
[----:B------:R-:W-:Y:S01]  /*7c60*/  IMAD.U32 R0, RZ, RZ, UR17 ;  /* 0x00000011ff007e24 */ /* 0x000fe2000f8e00ff */
[----:B------:R-:W-:Y:S01]  /*7c70*/  MOV R13, UR17 ;  /* 0x00000011000d7c02 */ /* 0x000fe20008000f00 */
[----:B-12---:R-:W-:Y:S01]  /*7c80*/  IMAD.U32 R14, RZ, RZ, UR17 ;  /* 0x00000011ff0e7e24 */ /* 0x006fe2000f8e00ff */
[----:B------:R-:W-:Y:S01]  /*7c90*/  LOP3.LUT P6, RZ, R183, 0xff00, RZ, 0xc0, !PT ;  /* 0x0000ff00b7ff7812 */ /* 0x000fe200078cc0ff */
        /* <DEDUP_REMOVED lines=16> */
[----:B------:R-:W-:Y:S02]  /*7da0*/  FSEL R15, R0, RZ, P6 ;  /* 0x000000ff000f7208 */ /* 0x000fe40003000000 */
[----:B------:R-:W-:Y:S01]  /*7db0*/  LOP3.LUT P6, RZ, R6, 0xff00, RZ, 0xc0, !PT ;  /* 0x0000ff0006ff7812 */ /* 0x000fe200078cc0ff */
[----:B------:R-:W-:-:S03]  /*7dc0*/  FMUL.FTZ R136, R13, UR16 ;  /* 0x000000100d887c20 */ /* 0x000fc60008410000 */
        /* <DEDUP_REMOVED lines=23> */
.L_x_3453:
        /* <DEDUP_REMOVED lines=25> */
[----:B------:R-:W-:Y:S02]  /*80d0*/  FSEL R14, R13, RZ, P4 ;  /* 0x000000ff0d0e7208 */ /* 0x000fe40002000000 */
[----:B------:R-:W-:Y:S02]  /*80e0*/  FSEL R0, R0, RZ, P6 ;  /* 0x000000ff00007208 */ /* 0x000fe40003000000 */
[C---:B------:R-:W-:Y:S02]  /*80f0*/  LOP3.LUT P6, RZ, R6.reuse, 0xff, RZ, 0xc0, !PT ;  /* 0x000000ff06ff7812 */ /* 0x040fe400078cc0ff */
[----:B------:R-:W-:Y:S02]  /*8100*/  LOP3.LUT P3, RZ, R183, 0xff0000, RZ, 0xc0, !PT ;  /* 0x00ff0000b7ff7812 */ /* 0x000fe4000786c0ff */
        /* <DEDUP_REMOVED lines=18> */
.L_x_3449:
[----:B------:R-:W-:Y:S05]  /*8230*/  @!P1 BRA `(.L_x_3454) ;  /* 0x0000000400109947 */ /* 0x000fea0003800000 */
[----:B------:R-:W-:Y:S05]  /*8240*/  @!P2 BRA `(.L_x_3455) ;  /* 0x000000000088a947 */ /* 0x000fea0003800000 */
        /* <DEDUP_REMOVED lines=19> */
[----:B------:R-:W-:-:S02]  /*8380*/  FFMA.FTZ R139, R92, UR16, R123 ;  /* 0x000000105c8b7c23 */ /* 0x000fc4000801007b */
        /* <DEDUP_REMOVED lines=14> */
.L_x_3455:
[----:B------:R-:W-:Y:S01]  /*8470*/  IMAD.U32 R0, RZ, RZ, UR17 ;  /* 0x00000011ff007e24 */ /* 0x000fe2000f8e00ff */
[C---:B------:R-:W-:Y:S02]  /*8480*/  LOP3.LUT P3, RZ, R183.reuse, 0xff, RZ, 0xc0, !PT ;  /* 0x000000ffb7ff7812 */ /* 0x040fe4000786c0ff */
[----:B------:R-:W-:Y:S01]  /*8490*/  LOP3.LUT P4, RZ, R183, 0xff00, RZ, 0xc0, !PT ;  /* 0x0000ff00b7ff7812 */ /* 0x000fe2000788c0ff */
[-C--:B------:R-:W-:Y:S01]  /*84a0*/  FFMA.FTZ R13, R96, R0.reuse, UR18 ;  /* 0x00000012600d7e23 */ /* 0x080fe20008010000 */
[----:B------:R-:W-:Y:S01]  /*84b0*/  FFMA.FTZ R0, R173, R0, UR18 ;  /* 0x00000012ad007e23 */ /* 0x000fe20008010000 */
[----:B-12---:R-:W-:Y:S02]  /*84c0*/  MOV R15, UR17 ;  /* 0x00000011000f7c02 */ /* 0x006fe40008000f00 */
[----:B------:R-:W-:Y:S01]  /*84d0*/  FADD.FTZ R13, R172, -R13 ;  /* 0x8000000dac0d7221 */ /* 0x000fe20000010000 */
[----:B------:R-:W-:Y:S02]  /*84e0*/  FADD.FTZ R0, R97, -R0 ;  /* 0x8000000061007221 */ /* 0x000fe40000010000 */
[----:B------:R-:W-:Y:S01]  /*84f0*/  FFMA.FTZ R15, R178, R15, UR18 ;  /* 0x00000012b20f7e23 */ /* 0x000fe2000801000f */
[----:B------:R-:W-:Y:S01]  /*8500*/  FFMA.FTZ R13, R13, UR16, R120 ;  /* 0x000000100d0d7c23 */ /* 0x000fe20008010078 */
[----:B------:R-:W-:-:S02]  /*8510*/  FFMA.FTZ R0, R0, UR16, R121 ;  /* 0x0000001000007c23 */ /* 0x000fc40008010079 */
[----:B------:R-:W-:Y:S01]  /*8520*/  FADD.FTZ R15, R98, -R15 ;  /* 0x8000000f620f7221 */ /* 0x000fe20000010000 */
[----:B------:R-:W-:Y:S01]  /*8530*/  FMUL.FTZ R13, R13, UR7 ;  /* 0x000000070d0d7c20 */ /* 0x000fe20008410000 */
[----:B------:R-:W-:Y:S02]  /*8540*/  FMUL.FTZ R0, R0, UR7 ;  /* 0x0000000700007c20 */ /* 0x000fe40008410000 */
[----:B------:R-:W-:Y:S02]  /*8550*/  FFMA.FTZ R15, R15, UR16, R122 ;  /* 0x000000100f0f7c23 */ /* 0x000fe4000801007a */
        /* <DEDUP_REMOVED lines=18> */
.L_x_3454:
[----:B------:R-:W-:Y:S05]  /*8680*/  @!P2 BRA `(.L_x_3456) ;  /* 0x000000000088a947 */ /* 0x000fea0003800000 */
[----:B------:R-:W-:Y:S01]  /*8690*/  MOV R13, UR17 ;  /* 0x00000011000d7c02 */ /* 0x000fe20008000f00 */
[----:B------:R-:W-:Y:S01]  /*86a0*/  IMAD.U32 R0, RZ, RZ, UR17 ;  /* 0x00000011ff007e24 */ /* 0x000fe2000f8e00ff */
[----:B-12---:R-:W-:Y:S01]  /*86b0*/  MOV R15, UR17 ;  /* 0x00000011000f7c02 */ /* 0x006fe20008000f00 */
        /* <DEDUP_REMOVED lines=31> */
.L_x_3456:
[----:B------:R-:W-:Y:S01]  /*88b0*/  MOV R0, UR17 ;  /* 0x0000001100007c02 */ /* 0x000fe20008000f00 */
[----:B-12---:R-:W-:Y:S01]  /*88c0*/  IMAD.U32 R15, RZ, RZ, UR17 ;  /* 0x00000011ff0f7e24 */ /* 0x006fe2000f8e00ff */
        /* <DEDUP_REMOVED lines=19> */
[----:B------:R-:W-:-:S02]  /*8a00*/  ISETP.GE.U32.AND P4, PT, R183, 0x1000000, PT ;  /* 0x01000000b700780c */ /* 0x000fc40003f86070 */
        /* <DEDUP_REMOVED lines=10> */
.L_x_3452:
[----:B------:R-:W1:Y:S01]  /*8ab0*/  @P2 LDC.64 R14, c[0x0][0x478] ;  /* 0x00011e00ff0e2b82 */ /* 0x000e620000000a00 */
[----:B------:R-:W-:Y:S02]  /*8ac0*/  LOP3.LUT R0, R0, 0xffff, RZ, 0xc0, !PT ;  /* 0x0000ffff00007812 */ /* 0x000fe400078ec0ff */
[----:B------:R-:W-:-:S03]  /*8ad0*/  PRMT R95, R92, 0x5410, R93 ;  /* 0x000054105c5f7816 */ /* 0x000fc6000000005d */
[----:B------:R-:W-:-:S03]  /*8ae0*/  IMAD.WIDE.U32 R92, R0, 0x10000, RZ ;  /* 0x00010000005c7825 */ /* 0x000fc600078e00ff */
[----:B------:R-:W-:Y:S01]  /*8af0*/  LOP3.LUT R92, R92, 0xffff, R13, 0xf8, !PT ;  /* 0x0000ffff5c5c7812 */ /* 0x000fe200078ef80d */
[----:B------:R-:W-:Y:S01]  /*8b00*/  IMAD.MOV.U32 R13, RZ, RZ, 0x8 ;  /* 0x00000008ff0d7424 */ /* 0x000fe200078e00ff */
[----:B------:R-:W-:Y:S01]  /*8b10*/  LOP3.LUT R93, R95, R93, RZ, 0xfc, !PT ;  /* 0x0000005d5f5d7212 */ /* 0x000fe200078efcff */
        /* <DEDUP_REMOVED lines=13> */
.L_x_3457:
[----:B------:R-:W-:Y:S05]  /*8bf0*/  @!P0 BRA `(.L_x_3458) ;  /* 0x0000000800e48947 */ /* 0x000fea0003800000 */
[----:B------:R-:W-:Y:S05]  /*8c00*/  @!P1 BRA `(.L_x_3459) ;  /* 0x0000000400749947 */ /* 0x000fea0003800000 */
[----:B------:R-:W-:Y:S05]  /*8c10*/  @!P2 BRA `(.L_x_3460) ;  /* 0x0000000000b4a947 */ /* 0x000fea0003800000 */
[----:B--2---:R-:W-:Y:S01]  /*8c20*/  MOV R13, UR17 ;  /* 0x00000011000d7c02 */ /* 0x004fe20008000f00 */
[----:B-1----:R-:W-:Y:S01]  /*8c30*/  IMAD.U32 R15, RZ, RZ, UR17 ;  /* 0x00000011ff0f7e24 */ /* 0x002fe2000f8e00ff */
[C---:B------:R-:W-:Y:S02]  /*8c40*/  LOP3.LUT P6, RZ, R184.reuse, 0xff00, RZ, 0xc0, !PT ;  /* 0x0000ff00b8ff7812 */ /* 0x040fe400078cc0ff */
[----:B------:R-:W-:Y:S01]  /*8c50*/  LOP3.LUT P4, RZ, R184, 0xff, RZ, 0xc0, !PT ;  /* 0x000000ffb8ff7812 */ /* 0x000fe2000788c0ff */
        /* <DEDUP_REMOVED lines=14> */
[----:B------:R-:W-:-:S02]  /*8d40*/  LOP3.LUT P3, RZ, R184, 0xff0000, RZ, 0xc0, !PT ;  /* 0x00ff0000b8ff7812 */ /* 0x000fc4000786c0ff */
[----:B------:R-:W-:Y:S02]  /*8d50*/  ISETP.GE.U32.AND P5, PT, R184, 0x1000000, PT ;  /* 0x01000000b800780c */ /* 0x000fe40003fa6070 */
[----:B------:R-:W-:Y:S02]  /*8d60*/  FSEL R14, R12, RZ, P6 ;  /* 0x000000ff0c0e7208 */ /* 0x000fe40003000000 */
[----:B------:R-:W-:-:S04]  /*8d70*/  LOP3.LUT P6, RZ, R4, 0xff00, RZ, 0xc0, !PT ;  /* 0x0000ff0004ff7812 */ /* 0x000fc800078cc0ff */
[----:B------:R-:W-:Y:S02]  /*8d80*/  FSEL R15, R12, RZ, P6 ;  /* 0x000000ff0c0f7208 */ /* 0x000fe40003000000 */
[----:B------:R-:W-:Y:S02]  /*8d90*/  LOP3.LUT P6, RZ, R4, 0xff, RZ, 0xc0, !PT ;  /* 0x000000ff04ff7812 */ /* 0x000fe400078cc0ff */
[C---:B------:R-:W-:Y:S02]  /*8da0*/  FSEL R12, R0.reuse, RZ, P4 ;  /* 0x000000ff000c7208 */ /* 0x040fe40002000000 */
[----:B------:R-:W-:Y:S01]  /*8db0*/  FSEL R13, R0, RZ, P6 ;  /* 0x000000ff000d7208 */ /* 0x000fe20003000000 */
[----:B------:R-:W-:Y:S01]  /*8dc0*/  FMUL.FTZ R0, R138, UR7 ;  /* 0x000000078a007c20 */ /* 0x000fe20008410000 */
[----:B------:R-:W-:Y:S01]  /*8dd0*/  F2FP.BF16.F32.PACK_AB R92, R15, R14 ;  /* 0x0000000e0f5c723e */ /* 0x000fe200000010ff */
        /* <DEDUP_REMOVED lines=17> */
.L_x_3460:
[----:B--2---:R-:W-:Y:S01]  /*8ef0*/  MOV R13, UR17 ;  /* 0x00000011000d7c02 */ /* 0x004fe20008000f00 */
[----:B-1----:R-:W-:Y:S01]  /*8f00*/  IMAD.U32 R15, RZ, RZ, UR17 ;  /* 0x00000011ff0f7e24 */ /* 0x002fe2000f8e00ff */
[C---:B------:R-:W-:Y:S02]  /*8f10*/  LOP3.LUT P6, RZ, R184.reuse, 0xff00, RZ, 0xc0, !PT ;  /* 0x0000ff00b8ff7812 */ /* 0x040fe400078cc0ff */
        /* <DEDUP_REMOVED lines=16> */
[----:B------:R-:W-:Y:S01]  /*9020*/  LOP3.LUT P3, RZ, R184, 0xff0000, RZ, 0xc0, !PT ;  /* 0x00ff0000b8ff7812 */ /* 0x000fe2000786c0ff */
[----:B------:R-:W-:Y:S01]  /*9030*/  FMUL.FTZ R192, R192, UR7 ;  /* 0x00000007c0c07c20 */ /* 0x000fe20008410000 */
[----:B------:R-:W-:-:S02]  /*9040*/  FSEL R12, R168, RZ, P6 ;  /* 0x000000ffa80c7208 */ /* 0x000fc40003000000 */
[----:B------:R-:W-:Y:S02]  /*9050*/  LOP3.LUT P6, RZ, R4, 0xff00, RZ, 0xc0, !PT ;  /* 0x0000ff0004ff7812 */ /* 0x000fe400078cc0ff */
[C---:B------:R-:W-:Y:S02]  /*9060*/  FSEL R0, R167.reuse, RZ, P4 ;  /* 0x000000ffa7007208 */ /* 0x040fe40002000000 */
[----:B------:R-:W-:Y:S02]  /*9070*/  FSEL R13, R168, RZ, P6 ;  /* 0x000000ffa80d7208 */ /* 0x000fe40003000000 */
[----:B------:R-:W-:Y:S02]  /*9080*/  LOP3.LUT P6, RZ, R4, 0xff, RZ, 0xc0, !PT ;  /* 0x000000ff04ff7812 */ /* 0x000fe400078cc0ff */
[----:B------:R-:W-:Y:S02]  /*9090*/  ISETP.GE.U32.AND P5, PT, R184, 0x1000000, PT ;  /* 0x01000000b800780c */ /* 0x000fe40003fa6070 */
[----:B------:R-:W-:-:S02]  /*90a0*/  FSEL R167, R167, RZ, P6 ;  /* 0x000000ffa7a77208 */ /* 0x000fc40003000000 */
        /* <DEDUP_REMOVED lines=19> */
.L_x_3459:
        /* <DEDUP_REMOVED lines=46> */
.L_x_3462:
        /* <DEDUP_REMOVED lines=21> */
[----:B------:R-:W-:Y:S02]  /*9610*/  FSEL R12, R168, RZ, P6 ;  /* 0x000000ffa80c7208 */ /* 0x000fe40003000000 */
[----:B------:R-:W-:Y:S02]  /*9620*/  LOP3.LUT P6, RZ, R4, 0xff00, RZ, 0xc0, !PT ;  /* 0x0000ff0004ff7812 */ /* 0x000fe400078cc0ff */
[----:B------:R-:W-:Y:S02]  /*9630*/  FSEL R0, R166, RZ, P4 ;  /* 0x000000ffa6007208 */ /* 0x000fe40002000000 */
[----:B------:R-:W-:Y:S02]  /*9640*/  FSEL R15, R168, RZ, P6 ;  /* 0x000000ffa80f7208 */ /* 0x000fe40003000000 */
[----:B------:R-:W-:Y:S02]  /*9650*/  LOP3.LUT P6, RZ, R4, 0xff, RZ, 0xc0, !PT ;  /* 0x000000ff04ff7812 */ /* 0x000fe400078cc0ff */
[----:B------:R-:W-:-:S02]  /*9660*/  ISETP.GE.U32.AND P5, PT, R184, 0x1000000, PT ;  /* 0x01000000b800780c */ /* 0x000fc40003fa6070 */
        /* <DEDUP_REMOVED lines=18> */
.L_x_3458:
[----:B------:R-:W-:Y:S05]  /*9790*/  @!P1 BRA `(.L_x_3463) ;  /* 0x0000000400089947 */ /* 0x000fea0003800000 */
[----:B------:R-:W-:Y:S05]  /*97a0*/  @!P2 BRA `(.L_x_3464) ;  /* 0x000000000080a947 */ /* 0x000fea0003800000 */
[----:B--2---:R-:W-:Y:S01]  /*97b0*/  MOV R13, UR17 ;  /* 0x00000011000d7c02 */ /* 0x004fe20008000f00 */
[----:B-1----:R-:W-:Y:S01]  /*97c0*/  IMAD.U32 R15, RZ, RZ, UR17 ;  /* 0x00000011ff0f7e24 */ /* 0x002fe2000f8e00ff */
        /* <DEDUP_REMOVED lines=15> */
[----:B------:R-:W-:-:S04]  /*98c0*/  FMUL.FTZ R12, R137, UR7 ;  /* 0x00000007890c7c20 */ /* 0x000fc80008410000 */
        /* <DEDUP_REMOVED lines=14> */
.L_x_3464:
        /* <DEDUP_REMOVED lines=33> */
.L_x_3463:
        /* <DEDUP_REMOVED lines=33> */
.L_x_3465:
        /* <DEDUP_REMOVED lines=22> */
[----:B------:R-:W-:Y:S02]  /*9f30*/  FSEL R13, R168, RZ, P4 ;  /* 0x000000ffa80d7208 */ /* 0x000fe40002000000 */
[----:B------:R-:W-:Y:S02]  /*9f40*/  ISETP.GE.U32.AND P6, PT, R184, 0x1000000, PT ;  /* 0x01000000b800780c */ /* 0x000fe40003fc6070 */
[----:B------:R-:W-:Y:S02]  /*9f50*/  F2FP.BF16.F32.PACK_AB R166, R13, R166 ;  /* 0x000000a60da6723e */ /* 0x000fe400000010ff */
[----:B------:R-:W-:Y:S02]  /*9f60*/  FSEL R190, R190, RZ, P5 ;  /* 0x000000ffbebe7208 */ /* 0x000fe40002800000 */
[----:B------:R-:W-:-:S02]  /*9f70*/  FSEL R13, R192, RZ, P6 ;  /* 0x000000ffc00d7208 */ /* 0x000fc40003000000 */
[C---:B------:R-:W-:Y:S02]  /*9f80*/  PRMT R0, R166.reuse, 0x7632, R0 ;  /* 0x00007632a6007816 */ /* 0x040fe40000000000 */
[----:B------:R-:W-:Y:S02]  /*9f90*/  F2FP.BF16.F32.PACK_AB R13, R13, R190 ;  /* 0x000000be0d0d723e */ /* 0x000fe400000010ff */
[----:B------:R-:W-:Y:S02]  /*9fa0*/  PRMT R93, R166, 0x7610, R93 ;  /* 0x00007610a65d7816 */ /* 0x000fe4000000005d */
[C---:B------:R-:W-:Y:S02]  /*9fb0*/  PRMT R15, R13.reuse, 0x7632, R15 ;  /* 0x000076320d0f7816 */ /* 0x040fe4000000000f */
[----:B------:R-:W-:-:S07]  /*9fc0*/  PRMT R14, R13, 0x7610, R14 ;  /* 0x000076100d0e7816 */ /* 0x000fce000000000e */
.L_x_3461:
[----:B------:R-:W1:Y:S01]  /*9fd0*/  @P2 LDC.64 R12, c[0x0][0x478] ;  /* 0x00011e00ff0c2b82 */ /* 0x000e620000000a00 */
[----:B------:R-:W-:Y:S02]  /*9fe0*/  LOP3.LUT R0, R0, 0xffff, RZ, 0xc0, !PT ;  /* 0x0000ffff00007812 */ /* 0x000fe400078ec0ff */
[----:B------:R-:W-:-:S03]  /*9ff0*/  PRMT R95, R14, 0x5410, R15 ;  /* 0x000054100e5f7816 */ /* 0x000fc6000000000f */
[----:B------:R-:W-:-:S03]  /*a000*/  IMAD.WIDE.U32 R14, R0, 0x10000, RZ ;  /* 0x00010000000e7825 */ /* 0x000fc600078e00ff */
[----:B------:R-:W-:Y:S01]  /*a010*/  LOP3.LUT R14, R14, 0xffff, R93, 0xf8, !PT ;  /* 0x0000ffff0e0e7812 */ /* 0x000fe200078ef85d */
[----:B------:R-:W-:Y:S01]  /*a020*/  HFMA2 R93, -RZ, RZ, 0, 4.76837158203125e-07 ;  /* 0x00000008ff5d7431 */ /* 0x000fe200000001ff */
        /* <DEDUP_REMOVED lines=14> */
.L_x_3466:
        /* <DEDUP_REMOVED lines=21> */
[C---:B------:R-:W-:Y:S01]  /*a260*/  LOP3.LUT P3, RZ, R185.reuse, 0xff0000, RZ, 0xc0, !PT ;  /* 0x00ff0000b9ff7812 */ /* 0x040fe2000786c0ff */
        /* <DEDUP_REMOVED lines=28> */
.L_x_3469:
        /* <DEDUP_REMOVED lines=27> */
[----:B------:R-:W-:Y:S02]  /*a5e0*/  LOP3.LUT P6, RZ, R3, 0xff, RZ, 0xc0, !PT ;  /* 0x000000ff03ff7812 */ /* 0x000fe400078cc0ff */
        /* <DEDUP_REMOVED lines=21> */
.L_x_3468:
        /* <DEDUP_REMOVED lines=13> */
[----:B------:R-:W-:Y:S01]  /*a810*/  FMUL.FTZ R137, R0, UR16 ;  /* 0x0000001000897c20 */ /* 0x000fe20008410000 */
[----:B------:R-:W-:Y:S01]  /*a820*/  FADD.FTZ R15, R180, -R15 ;  /* 0x8000000fb40f7221 */ /* 0x000fe20000010000 */
[----:B------:R-:W-:Y:S01]  /*a830*/  FMUL.FTZ R136, R13, UR16 ;  /* 0x000000100d887c20 */ /* 0x000fe20008410000 */
[----:B------:R-:W-:Y:S01]  /*a840*/  FADD.FTZ R12, R181, -R12 ;  /* 0x8000000cb50c7221 */ /* 0x000fe20000010000 */
[----:B------:R-:W-:Y:S01]  /*a850*/  FMUL.FTZ R0, R137, UR7 ;  /* 0x0000000789007c20 */ /* 0x000fe20008410000 */
[----:B------:R-:W-:Y:S01]  /*a860*/  FMUL.FTZ R138, R15, UR16 ;  /* 0x000000100f8a7c20 */ /* 0x000fe20008410000 */
[C---:B------:R-:W-:Y:S01]  /*a870*/  LOP3.LUT P3, RZ, R185.reuse, 0xff0000, RZ, 0xc0, !PT ;  /* 0x00ff0000b9ff7812 */ /* 0x040fe2000786c0ff */
[----:B------:R-:W-:Y:S01]  /*a880*/  FMUL.FTZ R139, R12, UR16 ;  /* 0x000000100c8b7c20 */ /* 0x000fe20008410000 */
        /* <DEDUP_REMOVED lines=27> */
.L_x_3471:
        /* <DEDUP_REMOVED lines=49> */
.L_x_3467:
[----:B------:R-:W-:Y:S05]  /*ad50*/  @!P1 BRA `(.L_x_3472) ;  /* 0x0000000400189947 */ /* 0x000fea0003800000 */
[----:B------:R-:W-:Y:S05]  /*ad60*/  @!P2 BRA `(.L_x_3473) ;  /* 0x00000000008ca947 */ /* 0x000fea0003800000 */
        /* <DEDUP_REMOVED lines=35> */
.L_x_3473:
[----:B-12---:R-:W-:Y:S01]  /*afa0*/  MOV R13, UR17 ;  /* 0x00000011000d7c02 */ /* 0x006fe20008000f00 */
[----:B------:R-:W-:Y:S01]  /*afb0*/  IMAD.U32 R15, RZ, RZ, UR17 ;  /* 0x00000011ff0f7e24 */ /* 0x000fe2000f8e00ff */
[----:B------:R-:W-:Y:S02]  /*afc0*/  MOV R0, UR17 ;  /* 0x0000001100007c02 */ /* 0x000fe40008000f00 */
[----:B------:R-:W-:Y:S01]  /*afd0*/  MOV R8, UR17 ;  /* 0x0000001100087c02 */ /* 0x000fe20008000f00 */
[----:B------:R-:W-:Y:S01]  /*afe0*/  FFMA.FTZ R13, R140, R13, UR18 ;  /* 0x000000128c0d7e23 */ /* 0x000fe2000801000d */
[----:B------:R-:W-:Y:S01]  /*aff0*/  FFMA.FTZ R15, R142, R15, UR18 ;  /* 0x000000128e0f7e23 */ /* 0x000fe2000801000f */
[----:B------:R-:W-:Y:S01]  /*b000*/  FFMA.FTZ R0, R141, R0, UR18 ;  /* 0x000000128d007e23 */ /* 0x000fe20008010000 */
[----:B------:R-:W-:Y:S01]  /*b010*/  LOP3.LUT P3, RZ, R185, 0xff, RZ, 0xc0, !PT ;  /* 0x000000ffb9ff7812 */ /* 0x000fe2000786c0ff */
        /* <DEDUP_REMOVED lines=26> */
.L_x_3472:
[----:B------:R-:W-:Y:S05]  /*b1c0*/  @!P2 BRA `(.L_x_3474) ;  /* 0x00000000008ca947 */ /* 0x000fea0003800000 */
        /* <DEDUP_REMOVED lines=35> */
.L_x_3474:
        /* <DEDUP_REMOVED lines=32> */
[----:B------:R-:W-:-:S07]  /*b600*/  PRMT R95, R8, 0x7632, R95 ;  /* 0x00007632085f7816 */ /* 0x000fce000000005f */
.L_x_3470:
[----:B------:R-:W1:Y:S01]  /*b610*/  @P2 LDC.64 R12, c[0x0][0x478] ;  /* 0x00011e00ff0c2b82 */ /* 0x000e620000000a00 */
[----:B------:R-:W-:Y:S02]  /*b620*/  LOP3.LUT R0, R0, 0xffff, RZ, 0xc0, !PT ;  /* 0x0000ffff00007812 */ /* 0x000fe400078ec0ff */
[----:B------:R-:W-:Y:S02]  /*b630*/  MOV R92, 0x8 ;  /* 0x00000008005c7802 */ /* 0x000fe40000000f00 */
[----:B------:R-:W-:Y:S01]  /*b640*/  PRMT R95, R8, 0x5410, R95 ;  /* 0x00005410085f7816 */ /* 0x000fe2000000005f */
[----:B------:R-:W-:-:S03]  /*b650*/  IMAD.WIDE.U32 R14, R0, 0x10000, RZ ;  /* 0x00010000000e7825 */ /* 0x000fc600078e00ff */
[----:B------:R-:W-:Y:S01]  /*b660*/  LOP3.LUT R14, R14, 0xffff, R93, 0xf8, !PT ;  /* 0x0000ffff0e0e7812 */ /* 0x000fe200078ef85d */
[----:B------:R-:W-:Y:S01]  /*b670*/  IMAD.WIDE.U32 R92, R7, R92, UR30 ;  /* 0x0000001e075c7e25 */ /* 0x000fe2000f8e005c */
[----:B------:R-:W-:-:S03]  /*b680*/  LOP3.LUT R15, R95, R15, RZ, 0xfc, !PT ;  /* 0x0000000f5f0f7212 */ /* 0x000fc600078efcff */
[----:B-1----:R-:W-:-:S05]  /*b690*/  @P2 IMAD.WIDE.U32 R12, R7, 0x10, R12 ;  /* 0x00000010070c2825 */ /* 0x002fca00078e000c */
[----:B------:R1:W-:Y:S04]  /*b6a0*/  @P2 STG.E.128 desc[UR10][R12.64], R136 ;  /* 0x000000880c002986 */ /* 0x0003e8000c101d0a */
        /* <DEDUP_REMOVED lines=10> */
.L_x_3475:
[----:B------:R-:W-:Y:S05]  /*b750*/  @!P0 BRA `(.L_x_3476) ;  /* 0x0000000800f88947 */ /* 0x000fea0003800000 */
[----:B------:R-:W-:Y:S05]  /*b760*/  @!P1 BRA `(.L_x_3477) ;  /* 0x00000004007c9947 */ /* 0x000fea0003800000 */
[----:B------:R-:W-:Y:S05]  /*b770*/  @!P2 BRA `(.L_x_3478) ;  /* 0x0000000000bca947 */ /* 0x000fea0003800000 */
[----:B------:R-:W-:Y:S01]  /*b780*/  MOV R0, UR17 ;  /* 0x0000001100007c02 */ /* 0x000fe20008000f00 */
[----:B------:R-:W-:Y:S01]  /*b790*/  IMAD.U32 R7, RZ, RZ, UR17 ;  /* 0x00000011ff077e24 */ /* 0x000fe2000f8e00ff */
[----:B------:R-:W-:Y:S02]  /*b7a0*/  MOV R8, UR17 ;  /* 0x0000001100087c02 */ /* 0x000fe40008000f00 */
[----:B------:R-:W-:Y:S01]  /*b7b0*/  LOP3.LUT P5, RZ, R194, 0xff00, RZ, 0xc0, !PT ;  /* 0x0000ff00c2ff7812 */ /* 0x000fe200078ac0ff */
[----:B------:R-:W-:Y:S01]  /*b7c0*/  FFMA.FTZ R101, R101, R0, UR18 ;  /* 0x0000001265657e23 */ /* 0x000fe20008010000 */
[-C--:B------:R-:W-:Y:S01]  /*b7d0*/  FFMA.FTZ R198, R198, R7.reuse, UR18 ;  /* 0x00000012c6c67e23 */ /* 0x080fe20008010007 */
[----:B------:R-:W-:Y:S01]  /*b7e0*/  FFMA.FTZ R102, R102, R7, UR18 ;  /* 0x0000001266667e23 */ /* 0x000fe20008010007 */
[----:B------:R-:W-:Y:S01]  /*b7f0*/  LOP3.LUT P6, RZ, R2, 0xff00, RZ, 0xc0, !PT ;  /* 0x0000ff0002ff7812 */ /* 0x000fe200078cc0ff */
[----:B------:R-:W-:Y:S01]  /*b800*/  FADD.FTZ R196, R196, -R101 ;  /* 0x80000065c4c47221 */ /* 0x000fe20000010000 */
[----:B------:R-:W-:Y:S01]  /*b810*/  FADD.FTZ R195, R195, -R198 ;  /* 0x800000c6c3c37221 */ /* 0x000fe20000010000 */
[----:B------:R-:W-:Y:S01]  /*b820*/  FFMA.FTZ R103, R103, R8, UR18 ;  /* 0x0000001267677e23 */ /* 0x000fe20008010008 */
[----:B------:R-:W-:Y:S01]  /*b830*/  FADD.FTZ R197, R197, -R102 ;  /* 0x80000066c5c57221 */ /* 0x000fe20000010000 */
[----:B-1----:R-:W-:Y:S01]  /*b840*/  FFMA.FTZ R137, R196, UR16, R133 ;  /* 0x00000010c4897c23 */ /* 0x002fe20008010085 */
[----:B------:R-:W-:Y:S01]  /*b850*/  FFMA.FTZ R136, R195, UR16, R132 ;  /* 0x00000010c3887c23 */ /* 0x000fe20008010084 */
[----:B------:R-:W-:Y:S01]  /*b860*/  FADD.FTZ R100, R100, -R103 ;  /* 0x8000006764647221 */ /* 0x000fe20000010000 */
[----:B------:R-:W-:Y:S01]  /*b870*/  LOP3.LUT P4, RZ, R194, 0xff, RZ, 0xc0, !PT ;  /* 0x000000ffc2ff7812 */ /* 0x000fe2000788c0ff */
[----:B------:R-:W-:Y:S01]  /*b880*/  FMUL.FTZ R0, R137, UR7 ;  /* 0x0000000789007c20 */ /* 0x000fe20008410000 */
[----:B------:R-:W-:Y:S01]  /*b890*/  FFMA.FTZ R138, R197, UR16, R134 ;  /* 0x00000010c58a7c23 */ /* 0x000fe20008010086 */
[----:B------:R-:W-:Y:S01]  /*b8a0*/  FFMA.FTZ R139, R100, UR16, R135 ;  /* 0x00000010648b7c23 */ /* 0x000fe20008010087 */
[----:B------:R-:W-:-:S02]  /*b8b0*/  LOP3.LUT P1, RZ, R194, 0xff0000, RZ, 0xc0, !PT ;  /* 0x00ff0000c2ff7812 */ /* 0x000fc4000782c0ff */
[C---:B------:R-:W-:Y:S01]  /*b8c0*/  FSEL R7, R0.reuse, RZ, P5 ;  /* 0x000000ff00077208 */ /* 0x040fe20002800000 */
[----:B--2---:R-:W-:Y:S01]  /*b8d0*/  FMUL.FTZ R12, R139, UR7 ;  /* 0x000000078b0c7c20 */ /* 0x004fe20008410000 */
        /* <DEDUP_REMOVED lines=25> */
.L_x_3478:
[----:B------:R-:W-:Y:S01]  /*ba70*/  MOV R7, UR17 ;  /* 0x0000001100077c02 */ /* 0x000fe20008000f00 */
[----:B------:R-:W-:Y:S01]  /*ba80*/  IMAD.U32 R0, RZ, RZ, UR17 ;  /* 0x00000011ff007e24 */ /* 0x000fe2000f8e00ff */
[----:B------:R-:W-:Y:S02]  /*ba90*/  LOP3.LUT P5, RZ, R194, 0xff, RZ, 0xc0, !PT ;  /* 0x000000ffc2ff7812 */ /* 0x000fe400078ac0ff */
        /* <DEDUP_REMOVED lines=18> */
[C---:B------:R-:W-:Y:S01]  /*bbc0*/  FSEL R0, R195.reuse, RZ, P5 ;  /* 0x000000ffc3007208 */ /* 0x040fe20002800000 */
        /* <DEDUP_REMOVED lines=9> */
[----:B-12---:R-:W-:Y:S02]  /*bc60*/  F2FP.BF16.F32.PACK_AB R12, R7, R0 ;  /* 0x00000000070c723e */ /* 0x006fe400000010ff */
        /* <DEDUP_REMOVED lines=15> */
.L_x_3477:
[----:B------:R-:W-:Y:S05]  /*bd60*/  @!P2 BRA `(.L_x_3480) ;  /* 0x0000000000bca947 */ /* 0x000fea0003800000 */
[----:B------:R-:W-:Y:S01]  /*bd70*/  MOV R0, UR17 ;  /* 0x0000001100007c02 */ /* 0x000fe20008000f00 */
[----:B------:R-:W-:Y:S01]  /*bd80*/  IMAD.U32 R8, RZ, RZ, UR17 ;  /* 0x00000011ff087e24 */ /* 0x000fe2000f8e00ff */
[----:B------:R-:W-:Y:S02]  /*bd90*/  MOV R7, UR17 ;  /* 0x0000001100077c02 */ /* 0x000fe40008000f00 */
        /* <DEDUP_REMOVED lines=9> */
[----:B-1----:R-:W-:Y:S01]  /*be30*/  FMUL.FTZ R137, R101, UR16 ;  /* 0x0000001065897c20 */ /* 0x002fe20008410000 */
        /* <DEDUP_REMOVED lines=34> */
.L_x_3480:
[----:B------:R-:W-:Y:S02]  /*c060*/  MOV R7, UR17 ;  /* 0x0000001100077c02 */ /* 0x000fe40008000f00 */
[----:B------:R-:W-:Y:S02]  /*c070*/  MOV R0, UR17 ;  /* 0x0000001100007c02 */ /* 0x000fe40008000f00 */
        /* <DEDUP_REMOVED lines=26> */
[----:B------:R-:W-:Y:S02]  /*c220*/  LOP3.LUT P1, RZ, R194, 0xff0000, RZ, 0xc0, !PT ;  /* 0x00ff0000c2ff7812 */ /* 0x000fe4000782c0ff */
[----:B------:R-:W-:-:S02]  /*c230*/  LOP3.LUT P4, RZ, R2, 0xff0000, RZ, 0xc0, !PT ;  /* 0x00ff000002ff7812 */ /* 0x000fc4000788c0ff */
[----:B------:R-:W-:Y:S02]  /*c240*/  ISETP.GE.U32.AND P5, PT, R2, 0x1000000, PT ;  /* 0x010000000200780c */ /* 0x000fe40003fa6070 */
[----:B------:R-:W-:Y:S02]  /*c250*/  F2FP.BF16.F32.PACK_AB R101, R101, R0 ;  /* 0x000000006565723e */ /* 0x000fe400000010ff */
[C---:B------:R-:W-:Y:S02]  /*c260*/  FSEL R8, R103.reuse, RZ, P3 ;  /* 0x000000ff67087208 */ /* 0x040fe40001800000 */
[C---:B------:R-:W-:Y:S02]  /*c270*/  FSEL R0, R102.reuse, RZ, P1 ;  /* 0x000000ff66007208 */ /* 0x040fe40000800000 */
[----:B-12---:R-:W-:Y:S02]  /*c280*/  FSEL R13, R102, RZ, P4 ;  /* 0x000000ff660d7208 */ /* 0x006fe40002000000 */
        /* <DEDUP_REMOVED lines=11> */
.L_x_3476:
[----:B------:R-:W-:Y:S05]  /*c340*/  @!P1 BRA `(.L_x_3481) ;  /* 0x0000000400149947 */ /* 0x000fea0003800000 */
        /* <DEDUP_REMOVED lines=34> */
.L_x_3482:
[----:B------:R-:W-:Y:S01]  /*c570*/  MOV R7, UR17 ;  /* 0x0000001100077c02 */ /* 0x000fe20008000f00 */
[----:B-12---:R-:W-:Y:S01]  /*c580*/  IMAD.U32 R13, RZ, RZ, UR17 ;  /* 0x00000011ff0d7e24 */ /* 0x006fe2000f8e00ff */
        /* <DEDUP_REMOVED lines=33> */
.L_x_3481:
[----:B------:R-:W-:Y:S05]  /*c7a0*/  @!P2 BRA `(.L_x_3483) ;  /* 0x000000000084a947 */ /* 0x000fea0003800000 */
[----:B------:R-:W-:Y:S01]  /*c7b0*/  MOV R7, UR17 ;  /* 0x0000001100077c02 */ /* 0x000fe20008000f00 */
[----:B------:R-:W-:Y:S01]  /*c7c0*/  IMAD.U32 R0, RZ, RZ, UR17 ;  /* 0x00000011ff007e24 */ /* 0x000fe2000f8e00ff */
[----:B-12---:R-:W-:Y:S02]  /*c7d0*/  MOV R13, UR17 ;  /* 0x00000011000d7c02 */ /* 0x006fe40008000f00 */
        /* <DEDUP_REMOVED lines=30> */
.L_x_3483:
        /* <DEDUP_REMOVED lines=34> */
.L_x_3479:
[----:B------:R-:W1:Y:S01]  /*cbe0*/  @P2 LDC.64 R12, c[0x0][0x478] ;  /* 0x00011e00ff0c2b82 */ /* 0x000e620000000a00 */
[----:B------:R-:W-:Y:S01]  /*cbf0*/  LOP3.LUT R0, R0, 0xffff, RZ, 0xc0, !PT ;  /* 0x0000ffff00007812 */ /* 0x000fe200078ec0ff */
[----:B------:R-:W-:Y:S01]  /*cc00*/  HFMA2 R92, -RZ, RZ, 0, 4.76837158203125e-07 ;  /* 0x00000008ff5c7431 */ /* 0x000fe200000001ff */
[----:B------:R-:W-:-:S03]  /*cc10*/  PRMT R93, R8, 0x5410, R93 ;  /* 0x00005410085d7816 */ /* 0x000fc6000000005d */
[----:B------:R-:W-:-:S05]  /*cc20*/  IMAD.WIDE.U32 R14, R0, 0x10000, RZ ;  /* 0x00010000000e7825 */ /* 0x000fca00078e00ff */
[----:B------:R-:W-:Y:S01]  /*cc30*/  LOP3.LUT R15, R93, R15, RZ, 0xfc, !PT ;  /* 0x0000000f5d0f7212 */ /* 0x000fe200078efcff */
[----:B------:R-:W-:Y:S01]  /*cc40*/  IMAD.WIDE.U32 R92, R5, R92, UR30 ;  /* 0x0000001e055c7e25 */ /* 0x000fe2000f8e005c */
[----:B------:R-:W-:-:S03]  /*cc50*/  LOP3.LUT R14, R14, 0xffff, R7, 0xf8, !PT ;  /* 0x0000ffff0e0e7812 */ /* 0x000fc600078ef807 */
        /* <DEDUP_REMOVED lines=12> */
.L_x_3484:
[----:B------:R-:W-:Y:S01]  /*cd20*/  UPLOP3.LUT UP1, UPT, UPT, UPT, UP1, 0x40, 0x4 ;  /* 0x000000000004789c */ /* 0x000fe20003f2e810 */
[----:B------:R-:W-:Y:S10]  /*cd30*/  BRA.U !UP2, `(.L_x_3485) ;  /* 0xffffff3d0a647547 */ /* 0x000ff4000b83ffff */
[----:B-12---:R1:W5:Y:S01]  /*cd40*/  LDL.LU R14, [R1] ;  /* 0x00000000010e7983 */ /* 0x0063620000300800 */
[----:B------:R-:W-:Y:S01]  /*cd50*/  MOV R4, R235 ;  /* 0x000000eb00047202 */ /* 0x000fe20000000f00 */
[----:B------:R-:W-:Y:S01]  /*cd60*/  IMAD.MOV.U32 R5, RZ, RZ, R236 ;  /* 0x000000ffff057224 */ /* 0x000fe200078e00ec */
[----:B------:R-:W-:Y:S01]  /*cd70*/  MOV R6, R237 ;  /* 0x000000ed00067202 */ /* 0x000fe20000000f00 */
[----:B------:R1:W5:Y:S01]  /*cd80*/  LDL.LU R15, [R1+0x4] ;  /* 0x00000400010f7983 */ /* 0x0003620000300800 */
[----:B------:R-:W-:Y:S01]  /*cd90*/  MOV R7, R238 ;  /* 0x000000ee00077202 */ /* 0x000fe20000000f00 */
[----:B------:R-:W-:Y:S01]  /*cda0*/  IMAD.MOV.U32 R8, RZ, RZ, R242 ;  /* 0x000000ffff087224 */ /* 0x000fe200078e00f2 */
[----:B------:R-:W-:Y:S01]  /*cdb0*/  MOV R12, R249 ;  /* 0x000000f9000c7202 */ /* 0x000fe20000000f00 */
[----:B------:R1:W5:Y:S01]  /*cdc0*/  LDL.LU R44, [R1+0x28] ;  /* 0x00002800012c7983 */ /* 0x0003620000300800 */
[----:B------:R-:W-:Y:S01]  /*cdd0*/  MOV R9, R244 ;  /* 0x000000f400097202 */ /* 0x000fe20000000f00 */
[----:B------:R-:W-:Y:S01]  /*cde0*/  IMAD.MOV.U32 R13, RZ, RZ, R250 ;  /* 0x000000ffff0d7224 */ /* 0x000fe200078e00fa */
[----:B------:R-:W-:Y:S01]  /*cdf0*/  MOV R10, R245 ;  /* 0x000000f5000a7202 */ /* 0x000fe20000000f00 */
[----:B------:R1:W5:Y:S04]  /*ce00*/  LDL.LU R45, [R1+0x2c] ;  /* 0x00002c00012d7983 */ /* 0x0003680000300800 */
        /* <DEDUP_REMOVED lines=31> */
[----:B------:R1:W5:Y:S01]  /*d000*/  LDL.LU R93, [R1+0x94] ;  /* 0x00009400015d7983 */ /* 0x0003620000300800 */
        /* <DEDUP_REMOVED lines=27> */
[----:B-1----:R-:W-:-:S07]  /*d1c0*/  MOV R95, R251 ;  /* 0x000000fb005f7202 */ /* 0x002fce0000000f00 */
.L_x_3419:
        /* <DEDUP_REMOVED lines=41> */
.L_x_3486:
        /* <DEDUP_REMOVED lines=10> */
.L_x_7265:


//--------------------- .text._ZN10layer_norm22ln_bwd_finalize_kernelINS_22Kernel_traits_finalizeILj7168Ef13__nv_bfloat16fS2_fjLb0ELj1024ELj4ENS_18Kernel_traits_baseILj7168EfS2_fS2_fjLj1024EEEEELb0ELb0EEEvNS_9BwdParamsE --------------------------
	.section	.text._ZN10layer_norm22ln_bwd_finalize_kernelINS_22Kernel_traits_finalizeILj7168Ef13__nv_bfloat16fS2_fjLb0ELj1024ELj4ENS_18Kernel_traits_baseILj7168EfS2_fS2_fjLj1024EEEEELb0ELb0EEEvNS_9BwdParamsE,"ax",@progbits
	.align	128
        .global         _ZN10layer_norm22ln_bwd_finalize_kernelINS_22Kernel_traits_finalizeILj7168Ef13__nv_bfloat16fS2_fjLb0ELj1024ELj4ENS_18Kernel_traits_baseILj7168EfS2_fS2_fjLj1024EEEEELb0ELb0EEEvNS_9BwdParamsE
        .type           _ZN10layer_norm22ln_bwd_finalize_kernelINS_22Kernel_traits_finalizeILj7168Ef13__nv_bfloat16fS2_fjLb0ELj1024ELj4ENS_18Kernel_traits_baseILj7168EfS2_fS2_fjLj1024EEEEELb0ELb0EEEvNS_9BwdParamsE,@function
        .size           _ZN10layer_norm22ln_bwd_finalize_kernelINS_22Kernel_traits_finalizeILj7168Ef13__nv_bfloat16fS2_fjLb0ELj1024ELj4ENS_18Kernel_traits_baseILj7168EfS2_fS2_fjLj1024EEEEELb0ELb0EEEvNS_9BwdParamsE,(.L_x_7266 - _ZN10layer_norm22ln_bwd_finalize_kernelINS_22Kernel_traits_finalizeILj7168Ef13__nv_bfloat16fS2_fjLb0ELj1024ELj4ENS_18Kernel_traits_baseILj7168EfS2_fS2_fjLj1024EEEEELb0ELb0EEEvNS_9BwdParamsE)
        .other          _ZN10layer_norm22ln_bwd_finalize_kernelINS_22Kernel_traits_finalizeILj7168Ef13__nv_bfloat16fS2_fjLb0ELj1024ELj4ENS_18Kernel_traits_baseILj7168EfS2_fS2_fjLj1024EEEEELb0ELb0EEEvNS_9BwdParamsE,@"STO_CUDA_ENTRY STV_DEFAULT"
_ZN10layer_norm22ln_bwd_finalize_kernelINS_22Kernel_traits_finalizeILj7168Ef13__nv_bfloat16fS2_fjLb0ELj1024ELj4ENS_18Kernel_traits_baseILj7168EfS2_fS2_fjLj1024EEEEELb0ELb0EEEvNS_9BwdParamsE:
.text._ZN10layer_norm22ln_bwd_finalize_kernelINS_22Kernel_traits_finalizeILj7168Ef13__nv_bfloat16fS2_fjLb0ELj1024ELj4ENS_18Kernel_traits_baseILj7168EfS2_fS2_fjLj1024EEEEELb0ELb0EEEvNS_9BwdParamsE:
        /* <DEDUP_REMOVED lines=78> */
.L_x_3491:
        /* <DEDUP_REMOVED lines=118> */
.L_x_3490:
[----:B------:R-:W-:Y:S05]  /*0c40*/  BSYNC.RECONVERGENT B1 ;  /* 0x0000000000017941 */ /* 0x000fea0003800200 */
.L_x_3489:
        /* <DEDUP_REMOVED lines=68> */
.L_x_3493:
[----:B------:R-:W-:Y:S05]  /*1090*/  BSYNC.RECONVERGENT B1 ;  /* 0x0000000000017941 */ /* 0x000fea0003800200 */
.L_x_3492:
        /* <DEDUP_REMOVED lines=37> */
.L_x_3495:
[----:B------:R-:W-:Y:S05]  /*12f0*/  BSYNC.RECONVERGENT B1 ;  /* 0x0000000000017941 */ /* 0x000fea0003800200 */
.L_x_3494:
[----:B------:R-:W-:Y:S05]  /*1300*/  @!P1 BRA `(.L_x_3488) ;  /* 0x00000000003c9947 */ /* 0x000fea0003800000 */
[----:B------:R-:W0:Y:S01]  /*1310*/  LDC.64 R8, c[0x0][0x440] ;  /* 0x00011000ff087b82 */ /* 0x000e220000000a00 */
[----:B------:R-:W-:Y:S01]  /*1320*/  IMAD R0, R3, R54, R0 ;  /* 0x0000003603007224 */ /* 0x000fe200078e0200 */
[----:B------:R-:W-:-:S04]  /*1330*/  IADD3 R12, PT, PT, -R55, RZ, RZ ;  /* 0x000000ff370c7210 */ /* 0x000fc80007ffe1ff */
[----:B------:R-:W-:Y:S02]  /*1340*/  IADD3 R3, PT, PT, R57, R0, RZ ;  /* 0x0000000039037210 */ /* 0x000fe40007ffe0ff */
[----:B------:R-:W1:Y:S05]  /*1350*/  LDC.64 R10, c[0x0][0x448] ;  /* 0x00011200ff0a7b82 */ /* 0x000e6a0000000a00 */
.L_x_3496:
        /* <DEDUP_REMOVED lines=10> */
.L_x_3488:
[----:B------:R-:W-:Y:S05]  /*1400*/  BSYNC.RECONVERGENT B0 ;  /* 0x0000000000007941 */ /* 0x000fea0003800200 */
.L_x_3487:
        /* <DEDUP_REMOVED lines=60> */
.L_x_3497:
        /* <DEDUP_REMOVED lines=11> */
.L_x_7266:


//--------------------- .text._ZN10layer_norm40ln_parallel_residual_bwd_finalize_kernelINS_22Kernel_traits_finalizeILj7168Ef13__nv_bfloat16fS2_fjLb0ELj1024ELj4ENS_18Kernel_traits_baseILj7168EfS2_fS2_fjLj1024EEEEELb0EEEvNS_9BwdParamsE --------------------------
	.section	.text._ZN10layer_norm40ln_parallel_residual_bwd_finalize_kernelINS_22Kernel_traits_finalizeILj7168Ef13__nv_bfloat16fS2_fjLb0ELj1024ELj4ENS_18Kernel_traits_baseILj7168EfS2_fS2_fjLj1024EEEEELb0EEEvNS_9BwdParamsE,"ax",@progbits
	.align	128
        .global         _ZN10layer_norm40ln_parallel_residual_bwd_finalize_kernelINS_22Kernel_traits_finalizeILj7168Ef13__nv_bfloat16fS2_fjLb0ELj1024ELj4ENS_18Kernel_traits_baseILj7168EfS2_fS2_fjLj1024EEEEELb0EEEvNS_9BwdParamsE
        .type           _ZN10layer_norm40ln_parallel_residual_bwd_finalize_kernelINS_22Kernel_traits_finalizeILj7168Ef13__nv_bfloat16fS2_fjLb0ELj1024ELj4ENS_18Kernel_traits_baseILj7168EfS2_fS2_fjLj1024EEEEELb0EEEvNS_9BwdParamsE,@function
        .size           _ZN10layer_norm40ln_parallel_residual_bwd_finalize_kernelINS_22Kernel_traits_finalizeILj7168Ef13__nv_bfloat16fS2_fjLb0ELj1024ELj4ENS_18Kernel_traits_baseILj7168EfS2_fS2_fjLj1024EEEEELb0EEEvNS_9BwdParamsE,(.L_x_7267 - _ZN10layer_norm40ln_parallel_residual_bwd_finalize_kernelINS_22Kernel_traits_finalizeILj7168Ef13__nv_bfloat16fS2_fjLb0ELj1024ELj4ENS_18Kernel_traits_baseILj7168EfS2_fS2_fjLj1024EEEEELb0EEEvNS_9BwdParamsE)
        .other          _ZN10layer_norm40ln_parallel_residual_bwd_finalize_kernelINS_22Kernel_traits_finalizeILj7168Ef13__nv_bfloat16fS2_fjLb0ELj1024ELj4ENS_18Kernel_traits_baseILj7168EfS2_fS2_fjLj1024EEEEELb0EEEvNS_9BwdParamsE,@"STO_CUDA_ENTRY STV_DEFAULT"
_ZN10layer_norm40ln_parallel_residual_bwd_finalize_kernelINS_22Kernel_traits_finalizeILj7168Ef13__nv_bfloat16fS2_fjLb0ELj1024ELj4ENS_18Kernel_traits_baseILj7168EfS2_fS2_fjLj1024EEEEELb0EEEvNS_9BwdParamsE:
.text._ZN10layer_norm40ln_parallel_residual_bwd_finalize_kernelINS_22Kernel_traits_finalizeILj7168Ef13__nv_bfloat16fS2_fjLb0ELj1024ELj4ENS_18Kernel_traits_baseILj7168EfS2_fS2_fjLj1024EEEEELb0EEEvNS_9BwdParamsE:
        /* <DEDUP_REMOVED lines=58> */
.L_x_3502:
        /* <DEDUP_REMOVED lines=112> */
.L_x_3501:
[----:B------:R-:W-:Y:S05]  /*0aa0*/  BSYNC.RECONVERGENT B1 ;  /* 0x0000000000017941 */ /* 0x000fea0003800200 */
.L_x_3500:
        /* <DEDUP_REMOVED lines=66> */
.L_x_3504:
[----:B------:R-:W-:Y:S05]  /*0ed0*/  BSYNC.RECONVERGENT B1 ;  /* 0x0000000000017941 */ /* 0x000fea0003800200 */
.L_x_3503:
        /* <DEDUP_REMOVED lines=36> */
.L_x_3506:
[----:B------:R-:W-:Y:S05]  /*1120*/  BSYNC.RECONVERGENT B1 ;  /* 0x0000000000017941 */ /* 0x000fea0003800200 */
.L_x_3505:
        /* <DEDUP_REMOVED lines=18> */
.L_x_3499:
[----:B------:R-:W-:Y:S05]  /*1250*/  BSYNC.RECONVERGENT B0 ;  /* 0x0000000000007941 */ /* 0x000fea0003800200 */
.L_x_3498:
        /* <DEDUP_REMOVED lines=92> */
.L_x_3507:
        /* <DEDUP_REMOVED lines=14> */
.L_x_7267:


//--------------------- .text._ZN10layer_norm31ln_parallel_residual_bwd_kernelINS_13Kernel_traitsIf13__nv_bfloat16fS2_fjLj7168ELj1ELj1ELj8ELj8ENS_18Kernel_traits_baseILj7168EfS2_fS2_fjLj256EEEEELb1ELb1ELb0EEEvNS_9BwdParamsE --------------------------
	.section	.text._ZN10layer_norm31ln_parallel_residual_bwd_kernelINS_13Kernel_traitsIf13__nv_bfloat16fS2_fjLj7168ELj1ELj1ELj8ELj8ENS_18Kernel_traits_baseILj7168EfS2_fS2_fjLj256EEEEELb1ELb1ELb0EEEvNS_9BwdParamsE,"ax",@progbits
	.align	128
        .global         _ZN10layer_norm31ln_parallel_residual_bwd_kernelINS_13Kernel_traitsIf13__nv_bfloat16fS2_fjLj7168ELj1ELj1ELj8ELj8ENS_18Kernel_traits_baseILj7168EfS2_fS2_fjLj256EEEEELb1ELb1ELb0EEEvNS_9BwdParamsE
        .type           _ZN10layer_norm31ln_parallel_residual_bwd_kernelINS_13Kernel_traitsIf13__nv_bfloat16fS2_fjLj7168ELj1ELj1ELj8ELj8ENS_18Kernel_traits_baseILj7168EfS2_fS2_fjLj256EEEEELb1ELb1ELb0EEEvNS_9BwdParamsE,@function
        .size           _ZN10layer_norm31ln_parallel_residual_bwd_kernelINS_13Kernel_traitsIf13__nv_bfloat16fS2_fjLj7168ELj1ELj1ELj8ELj8ENS_18Kernel_traits_baseILj7168EfS2_fS2_fjLj256EEEEELb1ELb1ELb0EEEvNS_9BwdParamsE,(.L_x_7268 - _ZN10layer_norm31ln_parallel_residual_bwd_kernelINS_13Kernel_traitsIf13__nv_bfloat16fS2_fjLj7168ELj1ELj1ELj8ELj8ENS_18Kernel_traits_baseILj7168EfS2_fS2_fjLj256EEEEELb1ELb1ELb0EEEvNS_9BwdParamsE)
        .other          _ZN10layer_norm31ln_parallel_residual_bwd_kernelINS_13Kernel_traitsIf13__nv_bfloat16fS2_fjLj7168ELj1ELj1ELj8ELj8ENS_18Kernel_traits_baseILj7168EfS2_fS2_fjLj256EEEEELb1ELb1ELb0EEEvNS_9BwdParamsE,@"STO_CUDA_ENTRY STV_DEFAULT"
_ZN10layer_norm31ln_parallel_residual_bwd_kernelINS_13Kernel_traitsIf13__nv_bfloat16fS2_fjLj7168ELj1ELj1ELj8ELj8ENS_18Kernel_traits_baseILj7168EfS2_fS2_fjLj256EEEEELb1ELb1ELb0EEEvNS_9BwdParamsE:
.text._ZN10layer_norm31ln_parallel_residual_bwd_kernelINS_13Kernel_traitsIf13__nv_bfloat16fS2_fjLj7168ELj1ELj1ELj8ELj8ENS_18Kernel_traits_baseILj7168EfS2_fS2_fjLj256EEEEELb1ELb1ELb0EEEvNS_9BwdParamsE:
        /* <DEDUP_REMOVED lines=117> */
.L_x_3601:
[----:B0----5:R-:W0:Y:S01]  /*0750*/  LDC.64 R4, c[0x0][0x3c0] ;  /* 0x0000f000ff047b82 */ /* 0x021e220000000a00 */
[----:B------:R-:W-:Y:S02]  /*0760*/  ISETP.NE.AND P5, PT, R155, RZ, PT ;  /* 0x000000ff9b00720c */ /* 0x000fe40003fa5270 */
[----:B------:R-:W-:-:S05]  /*0770*/  ISETP.NE.AND P6, PT, R154, RZ, PT ;  /* 0x000000ff9a00720c */ /* 0x000fca0003fc5270 */
[----:B-123--:R-:W1:Y:S08]  /*0780*/  LDC.64 R148, c[0x0][0x3c8] ;  /* 0x0000f200ff947b82 */ /* 0x00ee700000000a00 */
[----:B------:R-:W2:Y:S01]  /*0790*/  LDC R0, c[0x0][0x388] ;  /* 0x0000e200ff007b82 */ /* 0x000ea20000000800 */
[----:B0-----:R-:W-:-:S05]  /*07a0*/  IMAD.WIDE R4, R3, 0x4, R4 ;  /* 0x0000000403047825 */ /* 0x001fca00078e0204 */
[----:B------:R0:W3:Y:S01]  /*07b0*/  LDG.E R160, desc[UR10][R4.64] ;  /* 0x0000000a04a07981 */ /* 0x0000e2000c1e1900 */
[C---:B------:R-:W-:Y:S01]  /*07c0*/  ISETP.GE.U32.AND P0, PT, R2.reuse, 0x200, PT ;  /* 0x000002000200780c */ /* 0x040fe20003f06070 */
[C---:B-1----:R-:W-:Y:S01]  /*07d0*/  IMAD.WIDE R148, R3.reuse, 0x4, R148 ;  /* 0x0000000403947825 */ /* 0x042fe200078e0294 */
[C---:B------:R-:W-:Y:S02]  /*07e0*/  ISETP.GE.U32.AND P1, PT, R2.reuse, 0x300, PT ;  /* 0x000003000200780c */ /* 0x040fe40003f26070 */
[C---:B------:R-:W-:Y:S02]  /*07f0*/  ISETP.GE.U32.AND P2, PT, R2.reuse, 0x400, PT ;  /* 0x000004000200780c */ /* 0x040fe40003f46070 */
[C---:B------:R-:W-:Y:S01]  /*0800*/  ISETP.GE.U32.AND P3, PT, R2.reuse, 0x500, PT ;  /* 0x000005000200780c */ /* 0x040fe20003f66070 */
[----:B-----5:R1:W5:Y:S01]  /*0810*/  LDG.E R5, desc[UR10][R148.64] ;  /* 0x0000000a94057981 */ /* 0x020362000c1e1900 */
[----:B--2---:R-:W-:Y:S01]  /*0820*/  IMAD R150, R3, R0, RZ ;  /* 0x0000000003967224 */ /* 0x004fe200078e02ff */
[----:B------:R-:W-:-:S04]  /*0830*/  ISETP.GE.U32.AND P4, PT, R2, 0x600, PT ;  /* 0x000006000200780c */ /* 0x000fc80003f86070 */
[----:B------:R-:W-:-:S04]  /*0840*/  SHF.R.S32.HI R151, RZ, 0x1f, R150 ;  /* 0x0000001fff977819 */ /* 0x000fc80000011496 */
[----:B------:R-:W-:Y:S01]  /*0850*/  LEA.HI R150, R151, R150, RZ, 0x2 ;  /* 0x0000009697967211 */ /* 0x000fe200078f10ff */
[----:B------:R-:W-:Y:S03]  /*0860*/  BSSY.RECONVERGENT B0, `(.L_x_3509) ;  /* 0x000003e000007945 */ /* 0x000fe60003800200 */
[----:B0-----:R-:W-:Y:S02]  /*0870*/  LEA.HI.SX32 R4, R150, R213, 0x1e ;  /* 0x000000d596047211 */ /* 0x001fe400078ff2ff */
[----:B------:R-:W-:-:S03]  /*0880*/  CS2R R162, SRZ ;  /* 0x0000000000a27805 */ /* 0x000fc6000001ff00 */
[----:B------:R-:W-:Y:S01]  /*0890*/  IMAD.MOV.U32 R161, RZ, RZ, R4 ;  /* 0x000000ffffa17224 */ /* 0x000fe200078e0004 */
[----:B---3--:R-:W-:Y:S01]  /*08a0*/  FSEL R160, R160, RZ, !P6 ;  /* 0x000000ffa0a07208 */ /* 0x008fe20007000000 */
[----:B-1----:R-:W-:Y:S06]  /*08b0*/  @!P5 BRA `(.L_x_3510) ;  /* 0x0000000000e0d947 */ /* 0x002fec0003800000 */
[----:B------:R-:W0:Y:S01]  /*08c0*/  LDC.64 R152, c[0x0][0x428] ;  /* 0x00010a00ff987b82 */ /* 0x000e220000000a00 */
[----:B----4-:R-:W-:Y:S02]  /*08d0*/  ISETP.NE.U32.AND P5, PT, RZ, UR12, PT ;  /* 0x0000000cff007c0c */ /* 0x010fe4000bfa5070 */
[----:B------:R-:W-:Y:S02]  /*08e0*/  ISETP.NE.U32.AND P6, PT, RZ, UR16, PT ;  /* 0x00000010ff007c0c */ /* 0x000fe4000bfc5070 */
[----:B------:R-:W-:-:S03]  /*08f0*/  ISETP.NE.AND.EX P5, PT, RZ, UR13, PT, P5 ;  /* 0x0000000dff007c0c */ /* 0x000fc6000bfa5350 */
[----:B------:R-:W1:Y:S01]  /*0900*/  LDC.64 R148, c[0x0][0x3a8] ;  /* 0x0000ea00ff947b82 */ /* 0x000e620000000a00 */
[----:B------:R-:W-:-:S07]  /*0910*/  ISETP.NE.AND.EX P6, PT, RZ, UR17, PT, P6 ;  /* 0x00000011ff007c0c */ /* 0x000fce000bfc5360 */
        /* <DEDUP_REMOVED lines=13> */
[----:B---3--:R-:W-:Y:S01]  /*09f0*/  IMAD.MOV.U32 R161, RZ, RZ, R152 ;  /* 0x000000ffffa17224 */ /* 0x008fe200078e0098 */
[----:B------:R-:W-:-:S03]  /*0a00*/  SHF.R.U64 R204, R152, 0x10, R153 ;  /* 0x0000001098cc7819 */ /* 0x000fc60000001299 */
[----:B------:R-:W-:Y:S02]  /*0a10*/  IMAD.U32 R161, R161, 0x10000, RZ ;  /* 0x00010000a1a17824 */ /* 0x000fe400078e00ff */
[C---:B----4-:R-:W-:Y:S01]  /*0a20*/  FADD.FTZ R206, -R160.reuse, R149 ;  /* 0x00000095a0ce7221 */ /* 0x050fe20000010100 */
[----:B------:R-:W-:Y:S01]  /*0a30*/  FADD.FTZ R148, -R160, R148 ;  /* 0x00000094a0947221 */ /* 0x000fe20000010100 */
[----:B------:R-:W-:Y:S02]  /*0a40*/  IMAD.U32 R204, R204, 0x10000, RZ ;  /* 0x00010000cccc7824 */ /* 0x000fe400078e00ff */
[----:B------:R-:W-:Y:S01]  /*0a50*/  FMUL.FTZ R205, R124, R161 ;  /* 0x000000a17ccd7220 */ /* 0x000fe20000410000 */
[C---:B-----5:R-:W-:Y:S01]  /*0a60*/  FMUL.FTZ R206, R5.reuse, R206 ;  /* 0x000000ce05ce7220 */ /* 0x060fe20000410000 */
[--C-:B------:R-:W-:Y:S02]  /*0a70*/  IMAD.MOV.U32 R162, RZ, RZ, R153.reuse ;  /* 0x000000ffffa27224 */ /* 0x100fe400078e0099 */
[----:B------:R-:W-:Y:S01]  /*0a80*/  FMUL.FTZ R207, R5, R148 ;  /* 0x0000009405cf7220 */ /* 0x000fe20000410000 */
[----:B------:R-:W-:Y:S01]  /*0a90*/  SHF.R.U32.HI R152, RZ, 0x10, R153 ;  /* 0x00000010ff987819 */ /* 0x000fe20000011699 */
[----:B------:R-:W-:Y:S01]  /*0aa0*/  FADD.FTZ R200, -R160, R151 ;  /* 0x00000097a0c87221 */ /* 0x000fe20000010100 */
[----:B------:R-:W-:Y:S01]  /*0ab0*/  FADD.FTZ R69, R69, R204 ;  /* 0x000000cc45457221 */ /* 0x000fe20000010000 */
[----:B------:R-:W-:Y:S01]  /*0ac0*/  FFMA.FTZ R97, R206, R204, R97 ;  /* 0x000000ccce617223 */ /* 0x000fe20000010061 */
[----:B------:R-:W-:Y:S01]  /*0ad0*/  FADD.FTZ R150, -R160, R150 ;  /* 0x00000096a0967221 */ /* 0x000fe20000010100 */
[----:B------:R-:W-:-:S02]  /*0ae0*/  IMAD.U32 R153, R162, 0x10000, RZ ;  /* 0x00010000a2997824 */ /* 0x000fc400078e00ff */
[----:B------:R-:W-:Y:S01]  /*0af0*/  FMUL.FTZ R204, R125, R204 ;  /* 0x000000cc7dcc7220 */ /* 0x000fe20000410000 */
[----:B------:R-:W-:Y:S01]  /*0b00*/  FADD.FTZ R149, RZ, R205 ;  /* 0x000000cdff957221 */ /* 0x000fe20000010000 */
[----:B------:R-:W-:Y:S01]  /*0b10*/  FFMA.FTZ R151, R207, R205, RZ ;  /* 0x000000cdcf977223 */ /* 0x000fe200000100ff */
[----:B------:R-:W-:Y:S02]  /*0b20*/  IMAD.U32 R152, R152, 0x10000, RZ ;  /* 0x0001000098987824 */ /* 0x000fe400078e00ff */
        /* <DEDUP_REMOVED lines=17> */
.L_x_3510:
[----:B----4-:R-:W-:Y:S05]  /*0c40*/  BSYNC.RECONVERGENT B0 ;  /* 0x0000000000007941 */ /* 0x010fea0003800200 */
.L_x_3509:
[----:B------:R-:W-:Y:S04]  /*0c50*/  BSSY.RECONVERGENT B0, `(.L_x_3511) ;  /* 0x000003a000007945 */ /* 0x000fe80003800200 */
[----:B------:R-:W-:Y:S05]  /*0c60*/  @!P0 BRA `(.L_x_3512) ;  /* 0x0000000000e08947 */ /* 0x000fea0003800000 */
[----:B------:R-:W0:Y:S01]  /*0c70*/  LDC.64 R24, c[0x0][0x428] ;  /* 0x00010a00ff187b82 */ /* 0x000e220000000a00 */
[----:B------:R-:W-:Y:S02]  /*0c80*/  ISETP.NE.U32.AND P5, PT, RZ, UR12, PT ;  /* 0x0000000cff007c0c */ /* 0x000fe4000bfa5070 */
[----:B------:R-:W-:Y:S02]  /*0c90*/  ISETP.NE.U32.AND P6, PT, RZ, UR16, PT ;  /* 0x00000010ff007c0c */ /* 0x000fe4000bfc5070 */
[----:B------:R-:W-:-:S03]  /*0ca0*/  ISETP.NE.AND.EX P5, PT, RZ, UR13, PT, P5 ;  /* 0x0000000dff007c0c */ /* 0x000fc6000bfa5350 */
[----:B------:R-:W1:Y:S08]  /*0cb0*/  LDC.64 R20, c[0x0][0x3a8] ;  /* 0x0000ea00ff147b82 */ /* 0x000e700000000a00 */
[----:B------:R-:W2:Y:S01]  /*0cc0*/  LDC.64 R152, c[0x0][0x3b0] ;  /* 0x0000ec00ff987b82 */ /* 0x000ea20000000a00 */
[----:B0-----:R-:W-:Y:S01]  /*0cd0*/  IMAD.WIDE.U32 R24, R161, 0x8, R24 ;  /* 0x00000008a1187825 */ /* 0x001fe200078e0018 */
[----:B------:R-:W-:-:S06]  /*0ce0*/  ISETP.NE.AND.EX P6, PT, RZ, UR17, PT, P6 ;  /* 0x00000011ff007c0c */ /* 0x000fcc000bfc5360 */
[----:B------:R-:W0:Y:S01]  /*0cf0*/  @P5 LDC.64 R150, c[0x0][0x3b8] ;  /* 0x0000ee00ff965b82 */ /* 0x000e220000000a00 */
[----:B------:R-:W3:Y:S01]  /*0d00*/  LDG.E.64 R24, desc[UR10][R24.64] ;  /* 0x0000000a18187981 */ /* 0x000ee2000c1e1b00 */
[----:B-1----:R-:W-:-:S06]  /*0d10*/  IMAD.WIDE.U32 R20, R161, 0x10, R20 ;  /* 0x00000010a1147825 */ /* 0x002fcc00078e0014 */
[----:B------:R-:W4:Y:S01]  /*0d20*/  LDG.E.128 R20, desc[UR10][R20.64] ;  /* 0x0000000a14147981 */ /* 0x000f22000c1e1d00 */
[----:B------:R-:W1:Y:S01]  /*0d30*/  @P6 LDC.64 R148, c[0x0][0x438] ;  /* 0x00010e00ff946b82 */ /* 0x000e620000000a00 */
[----:B--2---:R-:W-:-:S05]  /*0d40*/  IMAD.WIDE.U32 R152, R161, 0x4, R152 ;  /* 0x00000004a1987825 */ /* 0x004fca00078e0098 */
[----:B------:R-:W5:Y:S01]  /*0d50*/  LDG.E R9, desc[UR10][R152.64] ;  /* 0x0000000a98097981 */ /* 0x000f62000c1e1900 */
[----:B0-----:R-:W-:-:S05]  /*0d60*/  @P5 IMAD.WIDE.U32 R150, R161, 0x4, R150 ;  /* 0x00000004a1965825 */ /* 0x001fca00078e0096 */
[----:B------:R0:W5:Y:S01]  /*0d70*/  @P5 LDG.E R8, desc[UR10][R150.64] ;  /* 0x0000000a96085981 */ /* 0x000162000c1e1900 */
[----:B-1----:R-:W-:-:S05]  /*0d80*/  @P6 IMAD.WIDE.U32 R148, R161, 0x10, R148 ;  /* 0x00000010a1946825 */ /* 0x002fca00078e0094 */
[----:B------:R1:W5:Y:S01]  /*0d90*/  @P6 LDG.E.128 R36, desc[UR10][R148.64] ;  /* 0x0000000a94246981 */ /* 0x000362000c1e1d00 */
[----:B------:R-:W-:Y:S02]  /*0da0*/  VIADD R161, R161, 0x100 ;  /* 0x00000100a1a17836 */ /* 0x000fe40000000000 */
[----:B---3--:R-:W-:Y:S01]  /*0db0*/  IMAD.MOV.U32 R27, RZ, RZ, R24 ;  /* 0x000000ffff1b7224 */ /* 0x008fe200078e0018 */
[--C-:B------:R-:W-:Y:S01]  /*0dc0*/  SHF.R.U64 R155, R24, 0x10, R25.reuse ;  /* 0x00000010189b7819 */ /* 0x100fe20000001219 */
[--C-:B------:R-:W-:Y:S02]  /*0dd0*/  IMAD.MOV.U32 R154, RZ, RZ, R25.reuse ;  /* 0x000000ffff9a7224 */ /* 0x100fe400078e0019 */
[----:B------:R-:W-:Y:S01]  /*0de0*/  IMAD.U32 R27, R27, 0x10000, RZ ;  /* 0x000100001b1b7824 */ /* 0x000fe200078e00ff */
[----:B------:R-:W-:Y:S01]  /*0df0*/  SHF.R.U32.HI R25, RZ, 0x10, R25 ;  /* 0x00000010ff197819 */ /* 0x000fe20000011619 */
[C---:B----4-:R-:W-:Y:S01]  /*0e00*/  FADD.FTZ R20, -R160.reuse, R20 ;  /* 0x00000014a0147221 */ /* 0x050fe20000010100 */
[C---:B------:R-:W-:Y:S01]  /*0e10*/  FADD.FTZ R22, -R160.reuse, R22 ;  /* 0x00000016a0167221 */ /* 0x040fe20000010100 */
[----:B------:R-:W-:Y:S01]  /*0e20*/  FADD.FTZ R156, -R160, R23 ;  /* 0x00000017a09c7221 */ /* 0x000fe20000010100 */
[----:B0-----:R-:W-:-:S02]  /*0e30*/  IMAD.U32 R150, R155, 0x10000, RZ ;  /* 0x000100009b967824 */ /* 0x001fc400078e00ff */
[C---:B-----5:R-:W-:Y:S01]  /*0e40*/  FMUL.FTZ R201, R5.reuse, R20 ;  /* 0x0000001405c97220 */ /* 0x060fe20000410000 */
[-C--:B------:R-:W-:Y:S01]  /*0e50*/  FMUL.FTZ R23, R120, R27.reuse ;  /* 0x0000001b78177220 */ /* 0x080fe20000410000 */
[----:B------:R-:W-:Y:S01]  /*0e60*/  FADD.FTZ R24, -R160, R21 ;  /* 0x00000015a0187221 */ /* 0x000fe20000010100 */
[----:B-1----:R-:W-:Y:S02]  /*0e70*/  IMAD.U32 R149, R154, 0x10000, RZ ;  /* 0x000100009a957824 */ /* 0x002fe400078e00ff */
[----:B------:R-:W-:Y:S01]  /*0e80*/  FMUL.FTZ R21, R5, R22 ;  /* 0x0000001605157220 */ /* 0x000fe20000410000 */
[----:B------:R-:W-:Y:S02]  /*0e90*/  IMAD.U32 R152, R25, 0x10000, RZ ;  /* 0x0001000019987824 */ /* 0x000fe400078e00ff */
[----:B------:R-:W-:Y:S01]  /*0ea0*/  FADD.FTZ R64, R64, R27 ;  /* 0x0000001b40407221 */ /* 0x000fe20000010000 */
[----:B------:R-:W-:Y:S01]  /*0eb0*/  FFMA.FTZ R92, R201, R27, R92 ;  /* 0x0000001bc95c7223 */ /* 0x000fe2000001005c */
[----:B------:R-:W-:Y:S01]  /*0ec0*/  FMUL.FTZ R25, R121, R150 ;  /* 0x0000009679197220 */ /* 0x000fe20000410000 */
[----:B------:R-:W-:Y:S01]  /*0ed0*/  FADD.FTZ R148, R163, R23 ;  /* 0x00000017a3947221 */ /* 0x000fe20000010000 */
[----:B------:R-:W-:Y:S01]  /*0ee0*/  FMUL.FTZ R20, R5, R24 ;  /* 0x0000001805147220 */ /* 0x000fe20000410000 */
[----:B------:R-:W-:Y:S01]  /*0ef0*/  FFMA.FTZ R27, R201, R23, R162 ;  /* 0x00000017c91b7223 */ /* 0x000fe200000100a2 */
[----:B------:R-:W-:Y:S01]  /*0f00*/  FADD.FTZ R66, R66, R149 ;  /* 0x0000009542427221 */ /* 0x000fe20000010000 */
[-C--:B------:R-:W-:Y:S01]  /*0f10*/  FFMA.FTZ R94, R21, R149.reuse, R94 ;  /* 0x00000095155e7223 */ /* 0x080fe2000001005e */
[----:B------:R-:W-:Y:S01]  /*0f20*/  FMUL.FTZ R24, R122, R149 ;  /* 0x000000957a187220 */ /* 0x000fe20000410000 */
[----:B------:R-:W-:Y:S01]  /*0f30*/  FADD.FTZ R149, R148, R25 ;  /* 0x0000001994957221 */ /* 0x000fe20000010000 */
        /* <DEDUP_REMOVED lines=11> */
.L_x_3512:
[----:B------:R-:W-:Y:S05]  /*0ff0*/  BSYNC.RECONVERGENT B0 ;  /* 0x0000000000007941 */ /* 0x000fea0003800200 */
.L_x_3511:
        /* <DEDUP_REMOVED lines=24> */
[--C-:B------:R-:W-:Y:S01]  /*1180*/  IMAD.MOV.U32 R156, RZ, RZ, R151.reuse ;  /* 0x000000ffff9c7224 */ /* 0x100fe200078e0097 */
[----:B------:R-:W-:Y:S01]  /*1190*/  SHF.R.U32.HI R157, RZ, 0x10, R151 ;  /* 0x00000010ff9d7819 */ /* 0x000fe20000011697 */
[----:B------:R-:W-:Y:S02]  /*11a0*/  IMAD.U32 R151, R26, 0x10000, RZ ;  /* 0x000100001a977824 */ /* 0x000fe400078e00ff */
[C---:B----4-:R-:W-:Y:S01]  /*11b0*/  FADD.FTZ R30, -R160.reuse, R30 ;  /* 0x0000001ea01e7221 */ /* 0x050fe20000010100 */
[C---:B------:R-:W-:Y:S01]  /*11c0*/  FADD.FTZ R28, -R160.reuse, R28 ;  /* 0x0000001ca01c7221 */ /* 0x040fe20000010100 */
[C---:B------:R-:W-:Y:S01]  /*11d0*/  FADD.FTZ R158, -R160.reuse, R31 ;  /* 0x0000001fa09e7221 */ /* 0x040fe20000010100 */
[----:B------:R-:W-:Y:S01]  /*11e0*/  FADD.FTZ R150, -R160, R29 ;  /* 0x0000001da0967221 */ /* 0x000fe20000010100 */
[----:B-----5:R-:W-:Y:S01]  /*11f0*/  FMUL.FTZ R31, R5, R30 ;  /* 0x0000001e051f7220 */ /* 0x020fe20000410000 */
[----:B0-----:R-:W-:-:S02]  /*1200*/  IMAD.U32 R152, R159, 0x10000, RZ ;  /* 0x000100009f987824 */ /* 0x001fc400078e00ff */
[-C--:B------:R-:W-:Y:S01]  /*1210*/  FMUL.FTZ R30, R116, R151.reuse ;  /* 0x00000097741e7220 */ /* 0x080fe20000410000 */
[----:B------:R-:W-:Y:S01]  /*1220*/  FMUL.FTZ R29, R5, R28 ;  /* 0x0000001c051d7220 */ /* 0x000fe20000410000 */
[----:B------:R-:W-:Y:S02]  /*1230*/  IMAD.U32 R153, R156, 0x10000, RZ ;  /* 0x000100009c997824 */ /* 0x000fe400078e00ff */
[----:B------:R-:W-:Y:S01]  /*1240*/  FMUL.FTZ R165, R117, R152 ;  /* 0x0000009875a57220 */ /* 0x000fe20000410000 */
[----:B-1----:R-:W-:Y:S01]  /*1250*/  FADD.FTZ R148, R163, R30 ;  /* 0x0000001ea3947221 */ /* 0x002fe20000010000 */
[----:B------:R-:W-:Y:S01]  /*1260*/  FMUL.FTZ R26, R5, R150 ;  /* 0x00000096051a7220 */ /* 0x000fe20000410000 */
[C---:B------:R-:W-:Y:S01]  /*1270*/  FFMA.FTZ R149, R29.reuse, R30, R162 ;  /* 0x0000001e1d957223 */ /* 0x040fe200000100a2 */
[----:B------:R-:W-:Y:S01]  /*1280*/  FADD.FTZ R60, R60, R151 ;  /* 0x000000973c3c7221 */ /* 0x000fe20000010000 */
[----:B------:R-:W-:Y:S01]  /*1290*/  FFMA.FTZ R88, R29, R151, R88 ;  /* 0x000000971d587223 */ /* 0x000fe20000010058 */
[----:B------:R-:W-:Y:S01]  /*12a0*/  FADD.FTZ R151, R148, R165 ;  /* 0x000000a594977221 */ /* 0x000fe20000010000 */
[----:B------:R-:W-:-:S02]  /*12b0*/  IMAD.U32 R154, R157, 0x10000, RZ ;  /* 0x000100009d9a7824 */ /* 0x000fc400078e00ff */
[----:B------:R-:W-:Y:S01]  /*12c0*/  FMUL.FTZ R164, R118, R153 ;  /* 0x0000009976a47220 */ /* 0x000fe20000410000 */
[C---:B------:R-:W-:Y:S01]  /*12d0*/  FFMA.FTZ R148, R26.reuse, R165, R149 ;  /* 0x000000a51a947223 */ /* 0x040fe20000010095 */
        /* <DEDUP_REMOVED lines=12> */
.L_x_3514:
[----:B------:R-:W-:Y:S05]  /*13a0*/  BSYNC.RECONVERGENT B0 ;  /* 0x0000000000007941 */ /* 0x000fea0003800200 */
.L_x_3513:
        /* <DEDUP_REMOVED lines=18> */
[----:B------:R-:W0:Y:S02]  /*14d0*/  @P6 LDC.64 R152, c[0x0][0x438] ;  /* 0x00010e00ff986b82 */ /* 0x000e240000000a00 */
        /* <DEDUP_REMOVED lines=8> */
[C---:B------:R-:W-:Y:S01]  /*1560*/  FADD.FTZ R170, -R160.reuse, R151 ;  /* 0x00000097a0aa7221 */ /* 0x040fe20000010100 */
[----:B------:R-:W-:Y:S01]  /*1570*/  FADD.FTZ R148, -R160, R148 ;  /* 0x00000094a0947221 */ /* 0x000fe20000010100 */
[----:B------:R-:W-:-:S02]  /*1580*/  IMAD.U32 R149, R166, 0x10000, RZ ;  /* 0x00010000a6957824 */ /* 0x000fc400078e00ff */
[----:B------:R-:W-:Y:S02]  /*1590*/  IMAD.U32 R150, R171, 0x10000, RZ ;  /* 0x00010000ab967824 */ /* 0x000fe400078e00ff */
[----:B-----5:R-:W-:Y:S01]  /*15a0*/  FMUL.FTZ R171, R5, R168 ;  /* 0x000000a805ab7220 */ /* 0x020fe20000410000 */
[----:B------:R-:W-:Y:S02]  /*15b0*/  IMAD.U32 R151, R169, 0x10000, RZ ;  /* 0x00010000a9977824 */ /* 0x000fe400078e00ff */
[C---:B------:R-:W-:Y:S01]  /*15c0*/  FMUL.FTZ R168, R5.reuse, R170 ;  /* 0x000000aa05a87220 */ /* 0x040fe20000410000 */
[----:B------:R-:W-:Y:S01]  /*15d0*/  FMUL.FTZ R169, R5, R148 ;  /* 0x0000009405a97220 */ /* 0x000fe20000410000 */
[-C--:B------:R-:W-:Y:S01]  /*15e0*/  FMUL.FTZ R170, R112, R149.reuse ;  /* 0x0000009570aa7220 */ /* 0x080fe20000410000 */
[----:B------:R-:W-:Y:S01]  /*15f0*/  SHF.R.U32.HI R155, RZ, 0x10, R155 ;  /* 0x00000010ff9b7819 */ /* 0x000fe2000001169b */
        /* <DEDUP_REMOVED lines=10> */
[----:B0-----:R-:W-:-:S02]  /*16a0*/  IMAD.U32 R152, R155, 0x10000, RZ ;  /* 0x000100009b987824 */ /* 0x001fc400078e00ff */
[C---:B------:R-:W-:Y:S01]  /*16b0*/  FFMA.FTZ R148, R166.reuse, R173, R149 ;  /* 0x000000ada6947223 */ /* 0x040fe20000010095 */
[----:B------:R-:W-:Y:S01]  /*16c0*/  FADD.FTZ R57, R57, R150 ;  /* 0x0000009639397221 */ /* 0x000fe20000010000 */
[----:B------:R-:W-:Y:S01]  /*16d0*/  FFMA.FTZ R85, R166, R150, R85 ;  /* 0x00000096a6557223 */ /* 0x000fe20000010055 */
[----:B------:R-:W-:Y:S01]  /*16e0*/  FMUL.FTZ R175, R115, R152 ;  /* 0x0000009873af7220 */ /* 0x000fe20000410000 */
[----:B------:R-:W-:Y:S01]  /*16f0*/  FADD.FTZ R150, R151, R172 ;  /* 0x000000ac97967221 */ /* 0x000fe20000010000 */
[----:B------:R-:W-:Y:S01]  /*1700*/  FFMA.FTZ R148, R171, R172, R148 ;  /* 0x000000acab947223 */ /* 0x000fe20000010094 */
[----:B------:R-:W-:Y:S01]  /*1710*/  FADD.FTZ R59, R59, R152 ;  /* 0x000000983b3b7221 */ /* 0x000fe20000010000 */
[----:B------:R-:W-:Y:S01]  /*1720*/  FFMA.FTZ R87, R168, R152, R87 ;  /* 0x00000098a8577223 */ /* 0x000fe20000010057 */
[----:B------:R-:W-:Y:S01]  /*1730*/  FADD.FTZ R163, R150, R175 ;  /* 0x000000af96a37221 */ /* 0x000fe20000010000 */
[----:B------:R-:W-:-:S07]  /*1740*/  FFMA.FTZ R162, R168, R175, R148 ;  /* 0x000000afa8a27223 */ /* 0x000fce0000010094 */
.L_x_3516:
[----:B------:R-:W-:Y:S05]  /*1750*/  BSYNC.RECONVERGENT B0 ;  /* 0x0000000000007941 */ /* 0x000fea0003800200 */
.L_x_3515:
        /* <DEDUP_REMOVED lines=58> */
.L_x_3518:
[----:B------:R-:W-:Y:S05]  /*1b00*/  BSYNC.RECONVERGENT B0 ;  /* 0x0000000000007941 */ /* 0x000fea0003800200 */
.L_x_3517:
        /* <DEDUP_REMOVED lines=17> */
[----:B------:R3:W5:Y:S01]  /*1c20*/  @P5 LDG.E.128 R136, desc[UR10][R158.64] ;  /* 0x0000000a9e885981 */ /* 0x000762000c1e1d00 */
[----:B------:R-:W-:-:S04]  /*1c30*/  ISETP.NE.U32.AND P5, PT, RZ, UR12, PT ;  /* 0x0000000cff007c0c */ /* 0x000fc8000bfa5070 */
[----:B------:R-:W-:-:S13]  /*1c40*/  ISETP.NE.AND.EX P5, PT, RZ, UR13, PT, P5 ;  /* 0x0000000dff007c0c */ /* 0x000fda000bfa5350 */
[----:B------:R-:W0:Y:S02]  /*1c50*/  @P5 LDC.64 R154, c[0x0][0x3b8] ;  /* 0x0000ee00ff9a5b82 */ /* 0x000e240000000a00 */
[----:B0-----:R-:W-:-:S05]  /*1c60*/  @P5 IMAD.WIDE.U32 R154, R161, 0x4, R154 ;  /* 0x00000004a19a5825 */ /* 0x001fca00078e009a */
[----:B------:R0:W5:Y:S01]  /*1c70*/  @P5 LDG.E R16, desc[UR10][R154.64] ;  /* 0x0000000a9a105981 */ /* 0x000162000c1e1900 */
[----:B------:R-:W-:Y:S02]  /*1c80*/  VIADD R161, R161, 0x100 ;  /* 0x00000100a1a17836 */ /* 0x000fe40000000000 */
[----:B---3--:R-:W-:Y:S01]  /*1c90*/  IMAD.MOV.U32 R158, RZ, RZ, R152 ;  /* 0x000000ffff9e7224 */ /* 0x008fe200078e0098 */
[--C-:B------:R-:W-:Y:S01]  /*1ca0*/  SHF.R.U64 R185, R152, 0x10, R153.reuse ;  /* 0x0000001098b97819 */ /* 0x100fe20000001299 */
[----:B------:R-:W-:Y:S02]  /*1cb0*/  IMAD.MOV.U32 R159, RZ, RZ, R153 ;  /* 0x000000ffff9f7224 */ /* 0x000fe400078e0099 */
[C---:B----4-:R-:W-:Y:S01]  /*1cc0*/  FADD.FTZ R182, -R160.reuse, R149 ;  /* 0x00000095a0b67221 */ /* 0x050fe20000010100 */
[----:B------:R-:W-:Y:S01]  /*1cd0*/  FADD.FTZ R148, -R160, R148 ;  /* 0x00000094a0947221 */ /* 0x000fe20000010100 */
[----:B------:R-:W-:Y:S02]  /*1ce0*/  IMAD.U32 R149, R158, 0x10000, RZ ;  /* 0x000100009e957824 */ /* 0x000fe400078e00ff */
[----:B------:R-:W-:Y:S01]  /*1cf0*/  FADD.FTZ R152, -R160, R150 ;  /* 0x00000096a0987221 */ /* 0x000fe20000010100 */
[----:B------:R-:W-:-:S02]  /*1d00*/  IMAD.U32 R150, R185, 0x10000, RZ ;  /* 0x00010000b9967824 */ /* 0x000fc400078e00ff */
[----:B-----5:R-:W-:Y:S01]  /*1d10*/  FMUL.FTZ R185, R5, R148 ;  /* 0x0000009405b97220 */ /* 0x020fe20000410000 */
[-C--:B------:R-:W-:Y:S01]  /*1d20*/  FMUL.FTZ R186, R104, R149.reuse ;  /* 0x0000009568ba7220 */ /* 0x080fe20000410000 */
[----:B------:R-:W-:Y:S01]  /*1d30*/  SHF.R.U32.HI R153, RZ, 0x10, R153 ;  /* 0x00000010ff997819 */ /* 0x000fe20000011699 */
[----:B------:R-:W-:Y:S01]  /*1d40*/  FADD.FTZ R48, R48, R149 ;  /* 0x0000009530307221 */ /* 0x000fe20000010000 */
[----:B------:R-:W-:Y:S01]  /*1d50*/  FFMA.FTZ R76, R185, R149, R76 ;  /* 0x00000095b94c7223 */ /* 0x000fe2000001004c */
[----:B------:R-:W-:Y:S01]  /*1d60*/  FMUL.FTZ R189, R105, R150 ;  /* 0x0000009669bd7220 */ /* 0x000fe20000410000 */
[----:B------:R-:W-:Y:S01]  /*1d70*/  FADD.FTZ R148, R163, R186 ;  /* 0x000000baa3947221 */ /* 0x000fe20000010000 */
[----:B------:R-:W-:Y:S02]  /*1d80*/  IMAD.U32 R159, R159, 0x10000, RZ ;  /* 0x000100009f9f7824 */ /* 0x000fe400078e00ff */
[----:B------:R-:W-:Y:S01]  /*1d90*/  FMUL.FTZ R182, R5, R182 ;  /* 0x000000b605b67220 */ /* 0x000fe20000410000 */
[----:B------:R-:W-:Y:S01]  /*1da0*/  FFMA.FTZ R149, R185, R186, R162 ;  /* 0x000000bab9957223 */ /* 0x000fe200000100a2 */
[----:B------:R-:W-:Y:S01]  /*1db0*/  FADD.FTZ R184, -R160, R151 ;  /* 0x00000097a0b87221 */ /* 0x000fe20000010100 */
[----:B------:R-:W-:Y:S01]  /*1dc0*/  FADD.FTZ R151, R148, R189 ;  /* 0x000000bd94977221 */ /* 0x000fe20000010000 */
[----:B0-----:R-:W-:-:S02]  /*1dd0*/  IMAD.U32 R154, R153, 0x10000, RZ ;  /* 0x00010000999a7824 */ /* 0x001fc400078e00ff */
        /* <DEDUP_REMOVED lines=15> */
.L_x_3520:
[----:B------:R-:W-:Y:S05]  /*1ed0*/  BSYNC.RECONVERGENT B0 ;  /* 0x0000000000007941 */ /* 0x000fea0003800200 */
.L_x_3519:
        /* <DEDUP_REMOVED lines=10> */
[----:B-1----:R-:W-:-:S04]  /*1f80*/  IMAD.WIDE.U32 R148, R161, 0x10, R148 ;  /* 0x00000010a1947825 */ /* 0x002fc800078e0094 */
[C---:B--2---:R-:W-:Y:S02]  /*1f90*/  @P5 IMAD.WIDE.U32 R158, R161.reuse, 0x10, R150 ;  /* 0x00000010a19e5825 */ /* 0x044fe400078e0096 */
[----:B------:R-:W2:Y:S04]  /*1fa0*/  LDG.E.128 R148, desc[UR10][R148.64] ;  /* 0x0000000a94947981 */ /* 0x000ea8000c1e1d00 */
[----:B------:R3:W5:Y:S01]  /*1fb0*/  @P5 LDG.E.128 R140, desc[UR10][R158.64] ;  /* 0x0000000a9e8c5981 */ /* 0x000762000c1e1d00 */
[----:B------:R-:W-:Y:S01]  /*1fc0*/  ISETP.NE.U32.AND P5, PT, RZ, UR12, PT ;  /* 0x0000000cff007c0c */ /* 0x000fe2000bfa5070 */
[----:B0-----:R-:W-:-:S03]  /*1fd0*/  IMAD.WIDE.U32 R156, R161, 0x4, R156 ;  /* 0x00000004a19c7825 */ /* 0x001fc600078e009c */
[----:B------:R-:W-:Y:S02]  /*1fe0*/  ISETP.NE.AND.EX P5, PT, RZ, UR13, PT, P5 ;  /* 0x0000000dff007c0c */ /* 0x000fe4000bfa5350 */
[----:B------:R-:W5:Y:S11]  /*1ff0*/  LDG.E R18, desc[UR10][R156.64] ;  /* 0x0000000a9c127981 */ /* 0x000f76000c1e1900 */
[----:B------:R-:W0:Y:S02]  /*2000*/  @P5 LDC.64 R154, c[0x0][0x3b8] ;  /* 0x0000ee00ff9a5b82 */ /* 0x000e240000000a00 */
[----:B0-----:R-:W-:-:S05]  /*2010*/  @P5 IMAD.WIDE.U32 R154, R161, 0x4, R154 ;  /* 0x00000004a19a5825 */ /* 0x001fca00078e009a */
[----:B------:R0:W5:Y:S01]  /*2020*/  @P5 LDG.E R19, desc[UR10][R154.64] ;  /* 0x0000000a9a135981 */ /* 0x000162000c1e1900 */
[----:B---3--:R-:W-:Y:S01]  /*2030*/  IMAD.MOV.U32 R158, RZ, RZ, R152 ;  /* 0x000000ffff9e7224 */ /* 0x008fe200078e0098 */
[--C-:B------:R-:W-:Y:S01]  /*2040*/  SHF.R.U64 R161, R152, 0x10, R153.reuse ;  /* 0x0000001098a17819 */ /* 0x100fe20000001299 */
[--C-:B------:R-:W-:Y:S01]  /*2050*/  IMAD.MOV.U32 R159, RZ, RZ, R153.reuse ;  /* 0x000000ffff9f7224 */ /* 0x100fe200078e0099 */
[----:B------:R-:W-:Y:S01]  /*2060*/  SHF.R.U32.HI R153, RZ, 0x10, R153 ;  /* 0x00000010ff997819 */ /* 0x000fe20000011699 */
[C---:B--2---:R-:W-:Y:S01]  /*2070*/  FADD.FTZ R190, -R160.reuse, R149 ;  /* 0x00000095a0be7221 */ /* 0x044fe20000010100 */
[----:B------:R-:W-:Y:S01]  /*2080*/  FADD.FTZ R148, -R160, R148 ;  /* 0x00000094a0947221 */ /* 0x000fe20000010100 */
[----:B------:R-:W-:Y:S02]  /*2090*/  IMAD.U32 R149, R158, 0x10000, RZ ;  /* 0x000100009e957824 */ /* 0x000fe400078e00ff */
[----:B------:R-:W-:Y:S01]  /*20a0*/  FADD.FTZ R152, -R160, R150 ;  /* 0x00000096a0987221 */ /* 0x000fe20000010100 */
[----:B------:R-:W-:-:S02]  /*20b0*/  IMAD.U32 R150, R161, 0x10000, RZ ;  /* 0x00010000a1967824 */ /* 0x000fc400078e00ff */
[----:B-----5:R-:W-:Y:S01]  /*20c0*/  FMUL.FTZ R193, R5, R148 ;  /* 0x0000009405c17220 */ /* 0x020fe20000410000 */
[-C--:B------:R-:W-:Y:S01]  /*20d0*/  FMUL.FTZ R192, R100, R149.reuse ;  /* 0x0000009564c07220 */ /* 0x080fe20000410000 */
[----:B------:R-:W-:Y:S01]  /*20e0*/  FADD.FTZ R44, R44, R149 ;  /* 0x000000952c2c7221 */ /* 0x000fe20000010000 */
[----:B------:R-:W-:Y:S01]  /*20f0*/  FMUL.FTZ R197, R101, R150 ;  /* 0x0000009665c57220 */ /* 0x000fe20000410000 */
[----:B------:R-:W-:Y:S01]  /*2100*/  FFMA.FTZ R72, R193, R149, R72 ;  /* 0x00000095c1487223 */ /* 0x000fe20000010048 */
        /* <DEDUP_REMOVED lines=22> */
.L_x_3522:
[----:B------:R-:W-:Y:S05]  /*2270*/  BSYNC.RECONVERGENT B0 ;  /* 0x0000000000007941 */ /* 0x000fea0003800200 */
.L_x_3521:
        /* <DEDUP_REMOVED lines=32> */
.L_x_3524:
[----:B------:R-:W-:Y:S05]  /*2480*/  BSYNC.RECONVERGENT B0 ;  /* 0x0000000000007941 */ /* 0x000fea0003800200 */
.L_x_3523:
        /* <DEDUP_REMOVED lines=62> */
[----:B------:R-:W-:-:S03]  /*2870*/  FADD.FTZ R150, R204, -R149 ;  /* 0x80000095cc967221 */ /* 0x000fc60000010000 */
[C---:B-----5:R-:W-:Y:S01]  /*2880*/  FMUL.FTZ R148, R5.reuse, R148 ;  /* 0x0000009405947220 */ /* 0x060fe20000410000 */
[----:B------:R-:W-:-:S03]  /*2890*/  FMUL.FTZ R150, R5, R150 ;  /* 0x0000009605967220 */ /* 0x000fc60000410000 */
[----:B------:R-:W-:Y:S01]  /*28a0*/  FMUL.FTZ R148, R148, UR14 ;  /* 0x0000000e94947c20 */ /* 0x000fe20008410000 */
[----:B------:R-:W-:-:S04]  /*28b0*/  FMUL.FTZ R150, R150, UR14 ;  /* 0x0000000e96967c20 */ /* 0x000fc80008410000 */
[----:B------:R-:W-:Y:S02]  /*28c0*/  FSEL R148, R148, RZ, P5 ;  /* 0x000000ff94947208 */ /* 0x000fe40002800000 */
[----:B------:R-:W-:-:S04]  /*28d0*/  LOP3.LUT P5, RZ, R7, 0xff00, RZ, 0xc0, !PT ;  /* 0x0000ff0007ff7812 */ /* 0x000fc800078ac0ff */
[----:B------:R-:W-:Y:S01]  /*28e0*/  FSEL R149, R150, RZ, P5 ;  /* 0x000000ff96957208 */ /* 0x000fe20002800000 */
[----:B------:R-:W-:Y:S01]  /*28f0*/  FADD.FTZ R150, R202, -R151 ;  /* 0x80000097ca967221 */ /* 0x000fe20000010000 */
[----:B------:R-:W-:Y:S01]  /*2900*/  FFMA.FTZ R151, R200, R153, R152 ;  /* 0x00000099c8977223 */ /* 0x000fe20000010098 */
[----:B------:R-:W-:Y:S02]  /*2910*/  LOP3.LUT P5, RZ, R7, 0xff0000, RZ, 0xc0, !PT ;  /* 0x00ff000007ff7812 */ /* 0x000fe400078ac0ff */
[----:B------:R-:W-:Y:S01]  /*2920*/  FMUL.FTZ R150, R5, R150 ;  /* 0x0000009605967220 */ /* 0x000fe20000410000 */
[----:B------:R-:W-:Y:S01]  /*2930*/  FADD.FTZ R158, R198, -R151 ;  /* 0x80000097c69e7221 */ /* 0x000fe20000010000 */
[----:B------:R-:W-:Y:S02]  /*2940*/  F2FP.BF16.F32.PACK_AB R148, R149, R148 ;  /* 0x000000949594723e */ /* 0x000fe400000010ff */
[----:B------:R-:W-:Y:S01]  /*2950*/  FMUL.FTZ R150, R150, UR14 ;  /* 0x0000000e96967c20 */ /* 0x000fe20008410000 */
[----:B------:R-:W-:Y:S01]  /*2960*/  FMUL.FTZ R158, R5, R158 ;  /* 0x0000009e059e7220 */ /* 0x000fe20000410000 */
[----:B------:R-:W-:-:S03]  /*2970*/  PRMT R157, R148, 0x7610, R157 ;  /* 0x00007610949d7816 */ /* 0x000fc6000000009d */
[----:B------:R-:W-:Y:S01]  /*2980*/  FSEL R150, R150, RZ, P5 ;  /* 0x000000ff96967208 */ /* 0x000fe20002800000 */
[----:B------:R-:W-:Y:S01]  /*2990*/  FMUL.FTZ R158, R158, UR14 ;  /* 0x0000000e9e9e7c20 */ /* 0x000fe20008410000 */
[----:B------:R-:W-:-:S04]  /*29a0*/  ISETP.GE.U32.AND P5, PT, R7, 0x1000000, PT ;  /* 0x010000000700780c */ /* 0x000fc80003fa6070 */
[----:B------:R-:W-:-:S04]  /*29b0*/  FSEL R151, R158, RZ, P5 ;  /* 0x000000ff9e977208 */ /* 0x000fc80002800000 */
[----:B------:R-:W-:Y:S02]  /*29c0*/  F2FP.BF16.F32.PACK_AB R151, R151, R150 ;  /* 0x000000969797723e */ /* 0x000fe400000010ff */
[----:B------:R-:W-:Y:S02]  /*29d0*/  PRMT R150, R148, 0x7632, R150 ;  /* 0x0000763294967816 */ /* 0x000fe40000000096 */
[C---:B------:R-:W-:Y:S02]  /*29e0*/  PRMT R161, R151.reuse, 0x7632, R161 ;  /* 0x0000763297a17816 */ /* 0x040fe400000000a1 */
[----:B------:R-:W-:Y:S01]  /*29f0*/  PRMT R160, R151, 0x7610, R160 ;  /* 0x0000761097a07816 */ /* 0x000fe200000000a0 */
[----:B------:R-:W-:Y:S06]  /*2a00*/  BRA `(.L_x_3530) ;  /* 0x0000001000707947 */ /* 0x000fec0003800000 */
.L_x_3529:
[-CC-:B------:R-:W-:Y:S01]  /*2a10*/  FFMA.FTZ R144, R207, R153.reuse, R152.reuse ;  /* 0x00000099cf907223 */ /* 0x180fe20000010098 */
[----:B------:R-:W-:Y:S01]  /*2a20*/  LOP3.LUT P5, RZ, R7, 0xff, RZ, 0xc0, !PT ;  /* 0x000000ff07ff7812 */ /* 0x000fe200078ac0ff */
[----:B------:R-:W-:Y:S02]  /*2a30*/  FFMA.FTZ R147, R203, R153, R152 ;  /* 0x00000099cb937223 */ /* 0x000fe40000010098 */
        /* <DEDUP_REMOVED lines=28> */
.L_x_3528:
[----:B------:R-:W-:Y:S01]  /*2c00*/  UMOV UR4, UR6 ;  /* 0x0000000600047c82 */ /* 0x000fe20008000000 */
[----:B------:R-:W-:Y:S01]  /*2c10*/  UMOV UR5, UR7 ;  /* 0x0000000700057c82 */ /* 0x000fe20008000000 */
[----:B------:R-:W-:-:S04]  /*2c20*/  UISETP.NE.U32.AND UP0, UPT, UR4, URZ, UPT ;  /* 0x000000ff0400728c */ /* 0x000fc8000bf05070 */
[----:B------:R-:W-:-:S09]  /*2c30*/  UISETP.NE.AND.EX UP0, UPT, UR5, URZ, UPT, UP0 ;  /* 0x000000ff0500728c */ /* 0x000fd2000bf05300 */
[----:B------:R-:W-:Y:S05]  /*2c40*/  BRA.U UP0, `(.L_x_3531) ;  /* 0x00000001007c7547 */ /* 0x000fea000b800000 */
[-CC-:B------:R-:W-:Y:S01]  /*2c50*/  FFMA.FTZ R148, R207, R153.reuse, R152.reuse ;  /* 0x00000099cf947223 */ /* 0x180fe20000010098 */
[-CC-:B------:R-:W-:Y:S01]  /*2c60*/  FFMA.FTZ R149, R206, R153.reuse, R152.reuse ;  /* 0x00000099ce957223 */ /* 0x180fe20000010098 */
[----:B------:R-:W-:Y:S01]  /*2c70*/  FFMA.FTZ R151, R203, R153, R152 ;  /* 0x00000099cb977223 */ /* 0x000fe20000010098 */
[----:B------:R-:W-:Y:S01]  /*2c80*/  LOP3.LUT P5, RZ, R7, 0xff, RZ, 0xc0, !PT ;  /* 0x000000ff07ff7812 */ /* 0x000fe200078ac0ff */
[----:B------:R-:W-:Y:S01]  /*2c90*/  FADD.FTZ R148, R205, -R148 ;  /* 0x80000094cd947221 */ /* 0x000fe20000010000 */
[----:B------:R-:W-:-:S03]  /*2ca0*/  FADD.FTZ R150, R204, -R149 ;  /* 0x80000095cc967221 */ /* 0x000fc60000010000 */
[C---:B-----5:R-:W-:Y:S01]  /*2cb0*/  FFMA.FTZ R148, R5.reuse, R148, R40 ;  /* 0x0000009405947223 */ /* 0x060fe20000010028 */
[----:B------:R-:W-:Y:S01]  /*2cc0*/  FFMA.FTZ R149, R5, R150, R41 ;  /* 0x0000009605957223 */ /* 0x000fe20000010029 */
[----:B------:R-:W-:Y:S01]  /*2cd0*/  FADD.FTZ R150, R202, -R151 ;  /* 0x80000097ca967221 */ /* 0x000fe20000010000 */
[----:B------:R-:W-:Y:S01]  /*2ce0*/  FFMA.FTZ R151, R200, R153, R152 ;  /* 0x00000099c8977223 */ /* 0x000fe20000010098 */
[----:B------:R-:W-:Y:S01]  /*2cf0*/  FMUL.FTZ R148, R148, UR14 ;  /* 0x0000000e94947c20 */ /* 0x000fe20008410000 */
[----:B------:R-:W-:Y:S01]  /*2d00*/  FMUL.FTZ R149, R149, UR14 ;  /* 0x0000000e95957c20 */ /* 0x000fe20008410000 */
[----:B------:R-:W-:Y:S01]  /*2d10*/  FFMA.FTZ R150, R5, R150, R42 ;  /* 0x0000009605967223 */ /* 0x000fe2000001002a */
[----:B------:R-:W-:Y:S02]  /*2d20*/  FADD.FTZ R158, R198, -R151 ;  /* 0x80000097c69e7221 */ /* 0x000fe40000010000 */
[----:B------:R-:W-:Y:S01]  /*2d30*/  FSEL R148, R148, RZ, P5 ;  /* 0x000000ff94947208 */ /* 0x000fe20002800000 */
[----:B------:R-:W-:Y:S01]  /*2d40*/  FMUL.FTZ R150, R150, UR14 ;  /* 0x0000000e96967c20 */ /* 0x000fe20008410000 */
[----:B------:R-:W-:Y:S01]  /*2d50*/  LOP3.LUT P5, RZ, R7, 0xff00, RZ, 0xc0, !PT ;  /* 0x0000ff0007ff7812 */ /* 0x000fe200078ac0ff */
[----:B------:R-:W-:-:S03]  /*2d60*/  FFMA.FTZ R151, R5, R158, R43 ;  /* 0x0000009e05977223 */ /* 0x000fc6000001002b */
[----:B------:R-:W-:Y:S01]  /*2d70*/  FSEL R149, R149, RZ, P5 ;  /* 0x000000ff95957208 */ /* 0x000fe20002800000 */
[----:B------:R-:W-:Y:S01]  /*2d80*/  FMUL.FTZ R151, R151, UR14 ;  /* 0x0000000e97977c20 */ /* 0x000fe20008410000 */
        /* <DEDUP_REMOVED lines=11> */
.L_x_3531:
[-CC-:B------:R-:W-:Y:S01]  /*2e40*/  FFMA.FTZ R144, R207, R153.reuse, R152.reuse ;  /* 0x00000099cf907223 */ /* 0x180fe20000010098 */
[----:B------:R-:W-:Y:S01]  /*2e50*/  LOP3.LUT P5, RZ, R7, 0xff, RZ, 0xc0, !PT ;  /* 0x000000ff07ff7812 */ /* 0x000fe200078ac0ff */
[----:B------:R-:W-:Y:S02]  /*2e60*/  FFMA.FTZ R147, R203, R153, R152 ;  /* 0x00000099cb937223 */ /* 0x000fe40000010098 */
[----:B------:R-:W-:Y:S02]  /*2e70*/  FADD.FTZ R144, R205, -R144 ;  /* 0x80000090cd907221 */ /* 0x000fe40000010000 */
[----:B------:R-:W-:Y:S02]  /*2e80*/  FADD.FTZ R147, R202, -R147 ;  /* 0x80000093ca937221 */ /* 0x000fe40000010000 */
        /* <DEDUP_REMOVED lines=26> */
.L_x_3527:
        /* <DEDUP_REMOVED lines=19> */
[----:B------:R-:W-:Y:S01]  /*3160*/  FFMA.FTZ R151, R200, R153, R152 ;  /* 0x00000099c8977223 */ /* 0x000fe20000010098 */
[----:B------:R-:W-:Y:S01]  /*3170*/  F2FP.BF16.F32.PACK_AB R149, R149, R158 ;  /* 0x0000009e9595723e */ /* 0x000fe200000010ff */
[----:B------:R-:W-:Y:S02]  /*3180*/  FMUL.FTZ R148, R5, R148 ;  /* 0x0000009405947220 */ /* 0x000fe40000410000 */
[----:B------:R-:W-:Y:S01]  /*3190*/  FADD.FTZ R160, R198, -R151 ;  /* 0x80000097c6a07221 */ /* 0x000fe20000010000 */
[----:B------:R-:W-:Y:S01]  /*31a0*/  PRMT R210, R149, 0x7632, R210 ;  /* 0x0000763295d27816 */ /* 0x000fe200000000d2 */
[----:B------:R-:W-:Y:S02]  /*31b0*/  FMUL.FTZ R148, R148, UR14 ;  /* 0x0000000e94947c20 */ /* 0x000fe40008410000 */
[----:B------:R-:W-:-:S03]  /*31c0*/  FMUL.FTZ R160, R5, R160 ;  /* 0x000000a005a07220 */ /* 0x000fc60000410000 */
[----:B------:R-:W-:Y:S01]  /*31d0*/  FSEL R159, R148, RZ, P5 ;  /* 0x000000ff949f7208 */ /* 0x000fe20002800000 */
[----:B------:R-:W-:Y:S01]  /*31e0*/  FMUL.FTZ R160, R160, UR14 ;  /* 0x0000000ea0a07c20 */ /* 0x000fe20008410000 */
        /* <DEDUP_REMOVED lines=24> */
.L_x_3533:
        /* <DEDUP_REMOVED lines=43> */
.L_x_3532:
[----:B------:R-:W-:Y:S01]  /*3620*/  UMOV UR4, UR6 ;  /* 0x0000000600047c82 */ /* 0x000fe20008000000 */
[----:B------:R-:W-:Y:S01]  /*3630*/  UMOV UR5, UR7 ;  /* 0x0000000700057c82 */ /* 0x000fe20008000000 */
[----:B------:R-:W-:-:S04]  /*3640*/  UISETP.NE.U32.AND UP0, UPT, UR4, URZ, UPT ;  /* 0x000000ff0400728c */ /* 0x000fc8000bf05070 */
[----:B------:R-:W-:-:S09]  /*3650*/  UISETP.NE.AND.EX UP0, UPT, UR5, URZ, UPT, UP0 ;  /* 0x000000ff0500728c */ /* 0x000fd2000bf05300 */
[----:B------:R-:W-:Y:S05]  /*3660*/  BRA.U UP0, `(.L_x_3534) ;  /* 0x0000000100b07547 */ /* 0x000fea000b800000 */
[-CC-:B------:R-:W-:Y:S01]  /*3670*/  FFMA.FTZ R149, R206, R153.reuse, R152.reuse ;  /* 0x00000099ce957223 */ /* 0x180fe20000010098 */
        /* <DEDUP_REMOVED lines=20> */
[----:B------:R-:W-:Y:S01]  /*37c0*/  FFMA.FTZ R151, R200, R153, R152 ;  /* 0x00000099c8977223 */ /* 0x000fe20000010098 */
[----:B------:R-:W-:Y:S01]  /*37d0*/  FMUL.FTZ R148, R148, UR14 ;  /* 0x0000000e94947c20 */ /* 0x000fe20008410000 */
[----:B------:R-:W-:Y:S02]  /*37e0*/  LOP3.LUT P5, RZ, R7, 0xff, RZ, 0xc0, !PT ;  /* 0x000000ff07ff7812 */ /* 0x000fe400078ac0ff */
[----:B------:R-:W-:Y:S01]  /*37f0*/  FADD.FTZ R160, R198, -R151 ;  /* 0x80000097c6a07221 */ /* 0x000fe20000010000 */
[----:B------:R-:W-:Y:S02]  /*3800*/  F2FP.BF16.F32.PACK_AB R159, R150, R159 ;  /* 0x0000009f969f723e */ /* 0x000fe400000010ff */
[----:B------:R-:W-:Y:S01]  /*3810*/  FSEL R157, R148, RZ, P5 ;  /* 0x000000ff949d7208 */ /* 0x000fe20002800000 */
[----:B------:R-:W-:Y:S01]  /*3820*/  FFMA.FTZ R160, R5, R160, R43 ;  /* 0x000000a005a07223 */ /* 0x000fe2000001002b */
[----:B------:R-:W-:-:S02]  /*3830*/  LOP3.LUT P5, RZ, R6, 0xff, RZ, 0xc0, !PT ;  /* 0x000000ff06ff7812 */ /* 0x000fc400078ac0ff */
[----:B------:R-:W-:Y:S01]  /*3840*/  PRMT R150, R149, 0x7610, R150 ;  /* 0x0000761095967816 */ /* 0x000fe20000000096 */
[----:B------:R-:W-:Y:S01]  /*3850*/  FMUL.FTZ R160, R160, UR14 ;  /* 0x0000000ea0a07c20 */ /* 0x000fe20008410000 */
[----:B------:R-:W-:Y:S02]  /*3860*/  FSEL R148, R148, RZ, P5 ;  /* 0x000000ff94947208 */ /* 0x000fe40002800000 */
[----:B------:R-:W-:Y:S02]  /*3870*/  ISETP.GE.U32.AND P5, PT, R7, 0x1000000, PT ;  /* 0x010000000700780c */ /* 0x000fe40003fa6070 */
[----:B------:R-:W-:Y:S02]  /*3880*/  F2FP.BF16.F32.PACK_AB R157, R148, R157 ;  /* 0x0000009d949d723e */ /* 0x000fe400000010ff */
[----:B------:R-:W-:Y:S02]  /*3890*/  FSEL R162, R160, RZ, P5 ;  /* 0x000000ffa0a27208 */ /* 0x000fe40002800000 */
[----:B------:R-:W-:-:S02]  /*38a0*/  ISETP.GE.U32.AND P5, PT, R6, 0x1000000, PT ;  /* 0x010000000600780c */ /* 0x000fc40003fa6070 */
[----:B------:R-:W-:Y:S02]  /*38b0*/  PRMT R211, R157, 0x7632, R211 ;  /* 0x000076329dd37816 */ /* 0x000fe400000000d3 */
[----:B------:R-:W-:Y:S02]  /*38c0*/  FSEL R151, R160, RZ, P5 ;  /* 0x000000ffa0977208 */ /* 0x000fe40002800000 */
[----:B------:R-:W-:Y:S02]  /*38d0*/  PRMT R209, R159, 0x7632, R209 ;  /* 0x000076329fd17816 */ /* 0x000fe400000000d1 */
[----:B------:R-:W-:Y:S02]  /*38e0*/  F2FP.BF16.F32.PACK_AB R151, R151, R162 ;  /* 0x000000a29797723e */ /* 0x000fe400000010ff */
[----:B------:R-:W-:Y:S02]  /*38f0*/  PRMT R160, R159, 0x7610, R160 ;  /* 0x000076109fa07816 */ /* 0x000fe400000000a0 */
[----:B------:R-:W-:-:S02]  /*3900*/  PRMT R208, R151, 0x7632, R208 ;  /* 0x0000763297d07816 */ /* 0x000fc400000000d0 */
[----:B------:R-:W-:Y:S01]  /*3910*/  PRMT R161, R151, 0x7610, R161 ;  /* 0x0000761097a17816 */ /* 0x000fe200000000a1 */
[----:B------:R-:W-:Y:S06]  /*3920*/  BRA `(.L_x_3530) ;  /* 0x0000000000a87947 */ /* 0x000fec0003800000 */
.L_x_3534:
[-CC-:B------:R-:W-:Y:S01]  /*3930*/  FFMA.FTZ R144, R207, R153.reuse, R152.reuse ;  /* 0x00000099cf907223 */ /* 0x180fe20000010098 */
[----:B------:R-:W-:Y:S01]  /*3940*/  LOP3.LUT P5, RZ, R7, 0xff, RZ, 0xc0, !PT ;  /* 0x000000ff07ff7812 */ /* 0x000fe200078ac0ff */
[----:B------:R-:W-:Y:S02]  /*3950*/  FFMA.FTZ R147, R203, R153, R152 ;  /* 0x00000099cb937223 */ /* 0x000fe40000010098 */
[----:B------:R-:W-:Y:S02]  /*3960*/  FADD.FTZ R144, R205, -R144 ;  /* 0x80000090cd907221 */ /* 0x000fe40000010000 */
[----:B------:R-:W-:Y:S02]  /*3970*/  FADD.FTZ R147, R202, -R147 ;  /* 0x80000093ca937221 */ /* 0x000fe40000010000 */
        /* <DEDUP_REMOVED lines=37> */
.L_x_3530:
        /* <DEDUP_REMOVED lines=24> */
.L_x_3535:
[----:B------:R-:W-:-:S07]  /*3d50*/  VIADD R4, R4, 0x100 ;  /* 0x0000010004047836 */ /* 0x000fce0000000000 */
.L_x_3526:
[----:B------:R-:W-:Y:S05]  /*3d60*/  BSYNC.RECONVERGENT B0 ;  /* 0x0000000000007941 */ /* 0x000fea0003800200 */
.L_x_3525:
        /* <DEDUP_REMOVED lines=12> */
[-CC-:B-1----:R-:W-:Y:S01]  /*3e30*/  FFMA.FTZ R144, R201, R153.reuse, R152.reuse ;  /* 0x00000099c9907223 */ /* 0x182fe20000010098 */
        /* <DEDUP_REMOVED lines=10> */
[----:B0-----:R-:W-:Y:S02]  /*3ee0*/  FSEL R148, R145, RZ, P6 ;  /* 0x000000ff91947208 */ /* 0x001fe40003000000 */
        /* <DEDUP_REMOVED lines=30> */
.L_x_3540:
        /* <DEDUP_REMOVED lines=42> */
.L_x_3539:
        /* <DEDUP_REMOVED lines=46> */
.L_x_3542:
        /* <DEDUP_REMOVED lines=42> */
.L_x_3538:
        /* <DEDUP_REMOVED lines=38> */
.L_x_3544:
        /* <DEDUP_REMOVED lines=31> */
.L_x_3543:
        /* <DEDUP_REMOVED lines=35> */
.L_x_3545:
        /* <DEDUP_REMOVED lines=30> */
.L_x_3541:
        /* <DEDUP_REMOVED lines=20> */
.L_x_3546:
[----:B------:R-:W-:-:S07]  /*5290*/  VIADD R4, R4, 0x100 ;  /* 0x0000010004047836 */ /* 0x000fce0000000000 */
.L_x_3537:
[----:B------:R-:W-:Y:S05]  /*52a0*/  BSYNC.RECONVERGENT B0 ;  /* 0x0000000000007941 */ /* 0x000fea0003800200 */
.L_x_3536:
        /* <DEDUP_REMOVED lines=54> */
.L_x_3551:
        /* <DEDUP_REMOVED lines=42> */
.L_x_3550:
        /* <DEDUP_REMOVED lines=46> */
.L_x_3553:
        /* <DEDUP_REMOVED lines=42> */
.L_x_3549:
        /* <DEDUP_REMOVED lines=38> */
.L_x_3555:
        /* <DEDUP_REMOVED lines=31> */
.L_x_3554:
        /* <DEDUP_REMOVED lines=35> */
.L_x_3556:
        /* <DEDUP_REMOVED lines=30> */
.L_x_3552:
        /* <DEDUP_REMOVED lines=20> */
.L_x_3557:
[----:B------:R-:W-:-:S07]  /*67d0*/  VIADD R4, R4, 0x100 ;  /* 0x0000010004047836 */ /* 0x000fce0000000000 */
.L_x_3548:
[----:B------:R-:W-:Y:S05]  /*67e0*/  BSYNC.RECONVERGENT B0 ;  /* 0x0000000000007941 */ /* 0x000fea0003800200 */
.L_x_3547:
        /* <DEDUP_REMOVED lines=54> */
.L_x_3562:
        /* <DEDUP_REMOVED lines=42> */
.L_x_3561:
        /* <DEDUP_REMOVED lines=46> */
.L_x_3564:
        /* <DEDUP_REMOVED lines=42> */
.L_x_3560:
        /* <DEDUP_REMOVED lines=38> */
.L_x_3566:
        /* <DEDUP_REMOVED lines=31> */
.L_x_3565:
        /* <DEDUP_REMOVED lines=35> */
.L_x_3567:
        /* <DEDUP_REMOVED lines=30> */
.L_x_3563:
        /* <DEDUP_REMOVED lines=20> */
.L_x_3568:
[----:B------:R-:W-:-:S07]  /*7d10*/  VIADD R4, R4, 0x100 ;  /* 0x0000010004047836 */ /* 0x000fce0000000000 */
.L_x_3559:
[----:B------:R-:W-:Y:S05]  /*7d20*/  BSYNC.RECONVERGENT B0 ;  /* 0x0000000000007941 */ /* 0x000fea0003800200 */
.L_x_3558:
        /* <DEDUP_REMOVED lines=54> */
.L_x_3573:
        /* <DEDUP_REMOVED lines=42> */
.L_x_3572:
        /* <DEDUP_REMOVED lines=46> */
.L_x_3575:
        /* <DEDUP_REMOVED lines=42> */
.L_x_3571:
        /* <DEDUP_REMOVED lines=38> */
.L_x_3577:
        /* <DEDUP_REMOVED lines=31> */
.L_x_3576:
        /* <DEDUP_REMOVED lines=35> */
.L_x_3578:
        /* <DEDUP_REMOVED lines=30> */
.L_x_3574:
        /* <DEDUP_REMOVED lines=20> */
.L_x_3579:
[----:B------:R-:W-:-:S07]  /*9250*/  VIADD R4, R4, 0x100 ;  /* 0x0000010004047836 */ /* 0x000fce0000000000 */
.L_x_3570:
[----:B------:R-:W-:Y:S05]  /*9260*/  BSYNC.RECONVERGENT B0 ;  /* 0x0000000000007941 */ /* 0x000fea0003800200 */
.L_x_3569:
        /* <DEDUP_REMOVED lines=54> */
.L_x_3584:
        /* <DEDUP_REMOVED lines=42> */
.L_x_3583:
        /* <DEDUP_REMOVED lines=46> */
.L_x_3586:
        /* <DEDUP_REMOVED lines=42> */
.L_x_3582:
        /* <DEDUP_REMOVED lines=38> */
.L_x_3588:
        /* <DEDUP_REMOVED lines=31> */
.L_x_3587:
        /* <DEDUP_REMOVED lines=35> */
.L_x_3589:
        /* <DEDUP_REMOVED lines=30> */
.L_x_3585:
        /* <DEDUP_REMOVED lines=20> */
.L_x_3590:
[----:B------:R-:W-:-:S07]  /*a790*/  VIADD R4, R4, 0x100 ;  /* 0x0000010004047836 */ /* 0x000fce0000000000 */
.L_x_3581:
[----:B------:R-:W-:Y:S05]  /*a7a0*/  BSYNC.RECONVERGENT B0 ;  /* 0x0000000000007941 */ /* 0x000fea0003800200 */
.L_x_3580:
        /* <DEDUP_REMOVED lines=57> */
.L_x_3595:
        /* <DEDUP_REMOVED lines=44> */
.L_x_3594:
        /* <DEDUP_REMOVED lines=48> */
.L_x_3597:
        /* <DEDUP_REMOVED lines=44> */
.L_x_3593:
        /* <DEDUP_REMOVED lines=38> */
.L_x_3599:
        /* <DEDUP_REMOVED lines=31> */
.L_x_3598:
        /* <DEDUP_REMOVED lines=35> */
.L_x_3600:
        /* <DEDUP_REMOVED lines=30> */
.L_x_3596:
        /* <DEDUP_REMOVED lines=20> */
.L_x_3592:
[----:B------:R-:W-:Y:S05]  /*bd60*/  BSYNC.RECONVERGENT B0 ;  /* 0x0000000000007941 */ /* 0x000fea0003800200 */
.L_x_3591:
[----:B------:R-:W-:Y:S01]  /*bd70*/  ISETP.NE.AND P5, PT, R156, RZ, PT ;  /* 0x000000ff9c00720c */ /* 0x000fe20003fa5270 */
[----:B------:R-:W-:-:S12]  /*bd80*/  UPLOP3.LUT UP1, UPT, UPT, UPT, UP1, 0x40, 0x4 ;  /* 0x000000000004789c */ /* 0x000fd80003f2e810 */
[----:B------:R-:W-:Y:S05]  /*bd90*/  @!P5 BRA `(.L_x_3601) ;  /* 0xffffff48006cd947 */ /* 0x000fea000383ffff */
.L_x_3508:
        /* <DEDUP_REMOVED lines=55> */
.L_x_3602:
        /* <DEDUP_REMOVED lines=15> */
.L_x_7268:


//--------------------- .text._ZN10layer_norm22ln_bwd_finalize_kernelINS_22Kernel_traits_finalizeILj7168Ef13__nv_bfloat16fS2_fjLb0ELj1024ELj4ENS_18Kernel_traits_baseILj7168EfS2_fS2_fjLj1024EEEEELb0ELb1EEEvNS_9BwdParamsE --------------------------
	.section	.text._ZN10layer_norm22ln_bwd_finalize_kernelINS_22Kernel_traits_finalizeILj7168Ef13__nv_bfloat16fS2_fjLb0ELj1024ELj4ENS_18Kernel_traits_baseILj7168EfS2_fS2_fjLj1024EEEEELb0ELb1EEEvNS_9BwdParamsE,"ax",@progbits
	.align	128
        .global         _ZN10layer_norm22ln_bwd_finalize_kernelINS_22Kernel_traits_finalizeILj7168Ef13__nv_bfloat16fS2_fjLb0ELj1024ELj4ENS_18Kernel_traits_baseILj7168EfS2_fS2_fjLj1024EEEEELb0ELb1EEEvNS_9BwdParamsE
        .type           _ZN10layer_norm22ln_bwd_finalize_kernelINS_22Kernel_traits_finalizeILj7168Ef13__nv_bfloat16fS2_fjLb0ELj1024ELj4ENS_18Kernel_traits_baseILj7168EfS2_fS2_fjLj1024EEEEELb0ELb1EEEvNS_9BwdParamsE,@function
        .size           _ZN10layer_norm22ln_bwd_finalize_kernelINS_22Kernel_traits_finalizeILj7168Ef13__nv_bfloat16fS2_fjLb0ELj1024ELj4ENS_18Kernel_traits_baseILj7168EfS2_fS2_fjLj1024EEEEELb0ELb1EEEvNS_9BwdParamsE,(.L_x_7269 - _ZN10layer_norm22ln_bwd_finalize_kernelINS_22Kernel_traits_finalizeILj7168Ef13__nv_bfloat16fS2_fjLb0ELj1024ELj4ENS_18Kernel_traits_baseILj7168EfS2_fS2_fjLj1024EEEEELb0ELb1EEEvNS_9BwdParamsE)
        .other          _ZN10layer_norm22ln_bwd_finalize_kernelINS_22Kernel_traits_finalizeILj7168Ef13__nv_bfloat16fS2_fjLb0ELj1024ELj4ENS_18Kernel_traits_baseILj7168EfS2_fS2_fjLj1024EEEEELb0ELb1EEEvNS_9BwdParamsE,@"STO_CUDA_ENTRY STV_DEFAULT"
_ZN10layer_norm22ln_bwd_finalize_kernelINS_22Kernel_traits_finalizeILj7168Ef13__nv_bfloat16fS2_fjLb0ELj1024ELj4ENS_18Kernel_traits_baseILj7168EfS2_fS2_fjLj1024EEEEELb0ELb1EEEvNS_9BwdParamsE:
.text._ZN10layer_norm22ln_bwd_finalize_kernelINS_22Kernel_traits_finalizeILj7168Ef13__nv_bfloat16fS2_fjLb0ELj1024ELj4ENS_18Kernel_traits_baseILj7168EfS2_fS2_fjLj1024EEEEELb0ELb1EEEvNS_9BwdParamsE:
        /* <DEDUP_REMOVED lines=77> */
.L_x_3607:
        /* <DEDUP_REMOVED lines=118> */
.L_x_3606:
[----:B------:R-:W-:Y:S05]  /*0c30*/  BSYNC.RECONVERGENT B1 ;  /* 0x0000000000017941 */ /* 0x000fea0003800200 */
.L_x_3605:
        /* <DEDUP_REMOVED lines=69> */
.L_x_3609:
[----:B------:R-:W-:Y:S05]  /*1090*/  BSYNC.RECONVERGENT B1 ;  /* 0x0000000000017941 */ /* 0x000fea0003800200 */
.L_x_3608:
        /* <DEDUP_REMOVED lines=38> */
.L_x_3611:
[----:B------:R-:W-:Y:S05]  /*1300*/  BSYNC.RECONVERGENT B1 ;  /* 0x0000000000017941 */ /* 0x000fea0003800200 */
.L_x_3610:
[----:B------:R-:W-:Y:S05]  /*1310*/  @!P1 BRA `(.L_x_3604) ;  /* 0x0000000000409947 */ /* 0x000fea0003800000 */
[----:B------:R-:W0:Y:S01]  /*1320*/  LDC R14, c[0x0][0x388] ;  /* 0x0000e200ff0e7b82 */ /* 0x000e220000000800 */
[----:B------:R-:W-:-:S07]  /*1330*/  IADD3 R12, PT, PT, -R54, RZ, RZ ;  /* 0x000000ff360c7210 */ /* 0x000fce0007ffe1ff */
[----:B------:R-:W1:Y:S08]  /*1340*/  LDC.64 R8, c[0x0][0x440] ;  /* 0x00011000ff087b82 */ /* 0x000e700000000a00 */
[----:B------:R-:W2:Y:S01]  /*1350*/  LDC.64 R10, c[0x0][0x448] ;  /* 0x00011200ff0a7b82 */ /* 0x000ea20000000a00 */
[----:B0-----:R-:W-:-:S05]  /*1360*/  IMAD R0, R3, R14, R0 ;  /* 0x0000000e03007224 */ /* 0x001fca00078e0200 */
[----:B------:R-:W-:-:S07]  /*1370*/  IADD3 R3, PT, PT, R57, R0, RZ ;  /* 0x0000000039037210 */ /* 0x000fce0007ffe0ff */
.L_x_3612:
        /* <DEDUP_REMOVED lines=10> */
.L_x_3604:
[----:B------:R-:W-:Y:S05]  /*1420*/  BSYNC.RECONVERGENT B0 ;  /* 0x0000000000007941 */ /* 0x000fea0003800200 */
.L_x_3603:
        /* <DEDUP_REMOVED lines=57> */
.L_x_3613:
        /* <DEDUP_REMOVED lines=12> */
.L_x_7269:


//--------------------- .text._ZN10layer_norm40ln_parallel_residual_bwd_finalize_kernelINS_22Kernel_traits_finalizeILj7168Ef13__nv_bfloat16fS2_fjLb0ELj1024ELj4ENS_18Kernel_traits_baseILj7168EfS2_fS2_fjLj1024EEEEELb1EEEvNS_9BwdParamsE --------------------------
	.section	.text._ZN10layer_norm40ln_parallel_residual_bwd_finalize_kernelINS_22Kernel_traits_finalizeILj7168Ef13__nv_bfloat16fS2_fjLb0ELj1024ELj4ENS_18Kernel_traits_baseILj7168EfS2_fS2_fjLj1024EEEEELb1EEEvNS_9BwdParamsE,"ax",@progbits
	.align	128
        .global         _ZN10layer_norm40ln_parallel_residual_bwd_finalize_kernelINS_22Kernel_traits_finalizeILj7168Ef13__nv_bfloat16fS2_fjLb0ELj1024ELj4ENS_18Kernel_traits_baseILj7168EfS2_fS2_fjLj1024EEEEELb1EEEvNS_9BwdParamsE
        .type           _ZN10layer_norm40ln_parallel_residual_bwd_finalize_kernelINS_22Kernel_traits_finalizeILj7168Ef13__nv_bfloat16fS2_fjLb0ELj1024ELj4ENS_18Kernel_traits_baseILj7168EfS2_fS2_fjLj1024EEEEELb1EEEvNS_9BwdParamsE,@function
        .size           _ZN10layer_norm40ln_parallel_residual_bwd_finalize_kernelINS_22Kernel_traits_finalizeILj7168Ef13__nv_bfloat16fS2_fjLb0ELj1024ELj4ENS_18Kernel_traits_baseILj7168EfS2_fS2_fjLj1024EEEEELb1EEEvNS_9BwdParamsE,(.L_x_7270 - _ZN10layer_norm40ln_parallel_residual_bwd_finalize_kernelINS_22Kernel_traits_finalizeILj7168Ef13__nv_bfloat16fS2_fjLb0ELj1024ELj4ENS_18Kernel_traits_baseILj7168EfS2_fS2_fjLj1024EEEEELb1EEEvNS_9BwdParamsE)
        .other          _ZN10layer_norm40ln_parallel_residual_bwd_finalize_kernelINS_22Kernel_traits_finalizeILj7168Ef13__nv_bfloat16fS2_fjLb0ELj1024ELj4ENS_18Kernel_traits_baseILj7168EfS2_fS2_fjLj1024EEEEELb1EEEvNS_9BwdParamsE,@"STO_CUDA_ENTRY STV_DEFAULT"
_ZN10layer_norm40ln_parallel_residual_bwd_finalize_kernelINS_22Kernel_traits_finalizeILj7168Ef13__nv_bfloat16fS2_fjLb0ELj1024ELj4ENS_18Kernel_traits_baseILj7168EfS2_fS2_fjLj1024EEEEELb1EEEvNS_9BwdParamsE:
.text._ZN10layer_norm40ln_parallel_residual_bwd_finalize_kernelINS_22Kernel_traits_finalizeILj7168Ef13__nv_bfloat16fS2_fjLb0ELj1024ELj4ENS_18Kernel_traits_baseILj7168EfS2_fS2_fjLj1024EEEEELb1EEEvNS_9BwdParamsE:
        /* <DEDUP_REMOVED lines=57> */
.L_x_3618:
        /* <DEDUP_REMOVED lines=112> */
.L_x_3617:
[----:B------:R-:W-:Y:S05]  /*0a90*/  BSYNC.RECONVERGENT B1 ;  /* 0x0000000000017941 */ /* 0x000fea0003800200 */
.L_x_3616:
        /* <DEDUP_REMOVED lines=67> */
.L_x_3620:
[----:B------:R-:W-:Y:S05]  /*0ed0*/  BSYNC.RECONVERGENT B1 ;  /* 0x0000000000017941 */ /* 0x000fea0003800200 */
.L_x_3619:
        /* <DEDUP_REMOVED lines=37> */
.L_x_3622:
[----:B------:R-:W-:Y:S05]  /*1130*/  BSYNC.RECONVERGENT B1 ;  /* 0x0000000000017941 */ /* 0x000fea0003800200 */
.L_x_3621:
        /* <DEDUP_REMOVED lines=19> */
.L_x_3615:
[----:B------:R-:W-:Y:S05]  /*1270*/  BSYNC.RECONVERGENT B0 ;  /* 0x0000000000007941 */ /* 0x000fea0003800200 */
.L_x_3614:
        /* <DEDUP_REMOVED lines=89> */
.L_x_3623:
        /* <DEDUP_REMOVED lines=15> */
.L_x_7270:


//--------------------- .text._ZN10layer_norm31ln_parallel_residual_bwd_kernelINS_13Kernel_traitsIf13__nv_bfloat16fS2_fjLj7168ELj1ELj1ELj8ELj8ENS_18Kernel_traits_baseILj7168EfS2_fS2_fjLj256EEEEELb1ELb1ELb1EEEvNS_9BwdParamsE --------------------------
	.section	.text._ZN10layer_norm31ln_parallel_residual_bwd_kernelINS_13Kernel_traitsIf13__nv_bfloat16fS2_fjLj7168ELj1ELj1ELj8ELj8ENS_18Kernel_traits_baseILj7168EfS2_fS2_fjLj256EEEEELb1ELb1ELb1EEEvNS_9BwdParamsE,"ax",@progbits
	.align	128
        .global         _ZN10layer_norm31ln_parallel_residual_bwd_kernelINS_13Kernel_traitsIf13__nv_bfloat16fS2_fjLj7168ELj1ELj1ELj8ELj8ENS_18Kernel_traits_baseILj7168EfS2_fS2_fjLj256EEEEELb1ELb1ELb1EEEvNS_9BwdParamsE
        .type           _ZN10layer_norm31ln_parallel_residual_bwd_kernelINS_13Kernel_traitsIf13__nv_bfloat16fS2_fjLj7168ELj1ELj1ELj8ELj8ENS_18Kernel_traits_baseILj7168EfS2_fS2_fjLj256EEEEELb1ELb1ELb1EEEvNS_9BwdParamsE,@function
        .size           _ZN10layer_norm31ln_parallel_residual_bwd_kernelINS_13Kernel_traitsIf13__nv_bfloat16fS2_fjLj7168ELj1ELj1ELj8ELj8ENS_18Kernel_traits_baseILj7168EfS2_fS2_fjLj256EEEEELb1ELb1ELb1EEEvNS_9BwdParamsE,(.L_x_7271 - _ZN10layer_norm31ln_parallel_residual_bwd_kernelINS_13Kernel_traitsIf13__nv_bfloat16fS2_fjLj7168ELj1ELj1ELj8ELj8ENS_18Kernel_traits_baseILj7168EfS2_fS2_fjLj256EEEEELb1ELb1ELb1EEEvNS_9BwdParamsE)
        .other          _ZN10layer_norm31ln_parallel_residual_bwd_kernelINS_13Kernel_traitsIf13__nv_bfloat16fS2_fjLj7168ELj1ELj1ELj8ELj8ENS_18Kernel_traits_baseILj7168EfS2_fS2_fjLj256EEEEELb1ELb1ELb1EEEvNS_9BwdParamsE,@"STO_CUDA_ENTRY STV_DEFAULT"
_ZN10layer_norm31ln_parallel_residual_bwd_kernelINS_13Kernel_traitsIf13__nv_bfloat16fS2_fjLj7168ELj1ELj1ELj8ELj8ENS_18Kernel_traits_baseILj7168EfS2_fS2_fjLj256EEEEELb1ELb1ELb1EEEvNS_9BwdParamsE:
.text._ZN10layer_norm31ln_parallel_residual_bwd_kernelINS_13Kernel_traitsIf13__nv_bfloat16fS2_fjLj7168ELj1ELj1ELj8ELj8ENS_18Kernel_traits_baseILj7168EfS2_fS2_fjLj256EEEEELb1ELb1ELb1EEEvNS_9BwdParamsE:
        /* <DEDUP_REMOVED lines=64> */
[----:B0-----:R-:W5:Y:S01]  /*0400*/  LDG.E.128 R72, desc[UR10][R8.64] ;  /* 0x0000000a08487981 */ /* 0x001f62000c1e1d00 */
[----:B------:R-:W-:Y:S01]  /*0410*/  CS2R R146, SRZ ;  /* 0x0000000000927805 */ /* 0x000fe2000001ff00 */
[----:B------:R-:W-:Y:S02]  /*0420*/  UPLOP3.LUT UP1, UPT, UPT, UPT, UPT, 0x40, 0x4 ;  /* 0x000000000004789c */ /* 0x000fe40003f2e870 */
        /* <DEDUP_REMOVED lines=14> */
.L_x_3690:
[----:B0-----:R-:W0:Y:S01]  /*0510*/  LDC.64 R112, c[0x0][0x3c0] ;  /* 0x0000f000ff707b82 */ /* 0x001e220000000a00 */
[----:B-1----:R-:W-:-:S05]  /*0520*/  IMAD R0, R3, UR13, RZ ;  /* 0x0000000d03007c24 */ /* 0x002fca000f8e02ff */
[----:B------:R-:W-:Y:S02]  /*0530*/  SHF.R.S32.HI R105, RZ, 0x1f, R0 ;  /* 0x0000001fff697819 */ /* 0x000fe40000011400 */
[----:B------:R-:W1:Y:S02]  /*0540*/  LDC.64 R128, c[0x0][0x3a8] ;  /* 0x0000ea00ff807b82 */ /* 0x000e640000000a00 */
[----:B------:R-:W-:-:S04]  /*0550*/  LEA.HI R148, R105, R0, RZ, 0x2 ;  /* 0x0000000069947211 */ /* 0x000fc800078f10ff */
[----:B------:R-:W-:Y:S02]  /*0560*/  LEA.HI.SX32 R148, R148, R233, 0x1e ;  /* 0x000000e994947211 */ /* 0x000fe400078ff2ff */
[----:B------:R-:W2:Y:S03]  /*0570*/  LDC.64 R124, c[0x0][0x428] ;  /* 0x00010a00ff7c7b82 */ /* 0x000ea60000000a00 */
        /* <DEDUP_REMOVED lines=8> */
[C---:B------:R-:W-:Y:S01]  /*0600*/  IMAD.WIDE.U32 R108, R149.reuse, 0x10, R128 ;  /* 0x00000010956c7825 */ /* 0x040fe200078e0080 */
[----:B------:R-:W4:Y:S03]  /*0610*/  LDG.E.128 R104, desc[UR10][R104.64] ;  /* 0x0000000a68687981 */ /* 0x000f26000c1e1d00 */
[----:B--2---:R-:W-:Y:S02]  /*0620*/  IMAD.WIDE.U32 R190, R148, 0x8, R124 ;  /* 0x0000000894be7825 */ /* 0x004fe400078e007c */
[----:B------:R-:W2:Y:S02]  /*0630*/  LDG.E.128 R108, desc[UR10][R108.64] ;  /* 0x0000000a6c6c7981 */ /* 0x000ea4000c1e1d00 */
[----:B------:R-:W-:Y:S02]  /*0640*/  IMAD.WIDE.U32 R114, R150, 0x10, R128 ;  /* 0x0000001096727825 */ /* 0x000fe400078e0080 */
[----:B------:R-:W2:Y:S04]  /*0650*/  LDG.E.64 R190, desc[UR10][R190.64] ;  /* 0x0000000abebe7981 */ /* 0x000ea8000c1e1b00 */
[----:B------:R-:W2:Y:S01]  /*0660*/  LDG.E.128 R112, desc[UR10][R114.64] ;  /* 0x0000000a72707981 */ /* 0x000ea2000c1e1d00 */
[----:B------:R-:W-:Y:S01]  /*0670*/  IMAD.WIDE.U32 R200, R149, 0x8, R124 ;  /* 0x0000000895c87825 */ /* 0x000fe200078e007c */
[----:B------:R-:W-:-:S05]  /*0680*/  IADD3 R153, PT, PT, R148, 0x500, RZ ;  /* 0x0000050094997810 */ /* 0x000fca0007ffe0ff */
[----:B------:R-:W2:Y:S01]  /*0690*/  LDG.E.64 R200, desc[UR10][R200.64] ;  /* 0x0000000ac8c87981 */ /* 0x000ea2000c1e1b00 */
[C---:B------:R-:W-:Y:S02]  /*06a0*/  VIADD R151, R148.reuse, 0x300 ;  /* 0x0000030094977836 */ /* 0x040fe40000000000 */
[C---:B------:R-:W-:Y:S02]  /*06b0*/  VIADD R152, R148.reuse, 0x400 ;  /* 0x0000040094987836 */ /* 0x040fe40000000000 */
[----:B------:R-:W-:Y:S02]  /*06c0*/  VIADD R154, R148, 0x600 ;  /* 0x00000600949a7836 */ /* 0x000fe40000000000 */
[----:B------:R-:W-:-:S04]  /*06d0*/  IMAD.WIDE.U32 R210, R150, 0x8, R124 ;  /* 0x0000000896d27825 */ /* 0x000fc800078e007c */
[--C-:B------:R-:W-:Y:S02]  /*06e0*/  IMAD.WIDE.U32 R168, R151, 0x8, R124.reuse ;  /* 0x0000000897a87825 */ /* 0x100fe400078e007c */
[----:B------:R-:W2:Y:S02]  /*06f0*/  LDG.E.64 R210, desc[UR10][R210.64] ;  /* 0x0000000ad2d27981 */ /* 0x000ea4000c1e1b00 */
[--C-:B------:R-:W-:Y:S02]  /*0700*/  IMAD.WIDE.U32 R170, R152, 0x8, R124.reuse ;  /* 0x0000000898aa7825 */ /* 0x100fe400078e007c */
[----:B------:R-:W2:Y:S02]  /*0710*/  LDG.E.64 R168, desc[UR10][R168.64] ;  /* 0x0000000aa8a87981 */ /* 0x000ea4000c1e1b00 */
[--C-:B------:R-:W-:Y:S02]  /*0720*/  IMAD.WIDE.U32 R172, R153, 0x8, R124.reuse ;  /* 0x0000000899ac7825 */ /* 0x100fe400078e007c */
[----:B------:R-:W2:Y:S02]  /*0730*/  LDG.E.64 R170, desc[UR10][R170.64] ;  /* 0x0000000aaaaa7981 */ /* 0x000ea4000c1e1b00 */
[----:B------:R-:W-:-:S02]  /*0740*/  IMAD.WIDE.U32 R174, R154, 0x8, R124 ;  /* 0x000000089aae7825 */ /* 0x000fc400078e007c */
[----:B------:R-:W2:Y:S02]  /*0750*/  LDG.E.64 R172, desc[UR10][R172.64] ;  /* 0x0000000aacac7981 */ /* 0x000ea4000c1e1b00 */
[--C-:B------:R-:W-:Y:S02]  /*0760*/  IMAD.WIDE.U32 R116, R151, 0x10, R128.reuse ;  /* 0x0000001097747825 */ /* 0x100fe400078e0080 */
[----:B------:R-:W2:Y:S02]  /*0770*/  LDG.E.64 R174, desc[UR10][R174.64] ;  /* 0x0000000aaeae7981 */ /* 0x000ea4000c1e1b00 */
[--C-:B------:R-:W-:Y:S02]  /*0780*/  IMAD.WIDE.U32 R120, R152, 0x10, R128.reuse ;  /* 0x0000001098787825 */ /* 0x100fe400078e0080 */
[----:B------:R-:W2:Y:S02]  /*0790*/  LDG.E.128 R116, desc[UR10][R116.64] ;  /* 0x0000000a74747981 */ /* 0x000ea4000c1e1d00 */
[----:B------:R-:W-:-:S02]  /*07a0*/  IMAD.WIDE.U32 R124, R153, 0x10, R128 ;  /* 0x00000010997c7825 */ /* 0x000fc400078e0080 */
[----:B------:R-:W2:Y:S02]  /*07b0*/  LDG.E.128 R120, desc[UR10][R120.64] ;  /* 0x0000000a78787981 */ /* 0x000ea4000c1e1d00 */
[----:B------:R-:W-:Y:S02]  /*07c0*/  IMAD.WIDE.U32 R128, R154, 0x10, R128 ;  /* 0x000000109a807825 */ /* 0x000fe400078e0080 */
[----:B------:R-:W2:Y:S02]  /*07d0*/  LDG.E.128 R124, desc[UR10][R124.64] ;  /* 0x0000000a7c7c7981 */ /* 0x000ea4000c1e1d00 */
[----:B0-----:R-:W-:Y:S02]  /*07e0*/  IMAD.WIDE R188, R3, 0x4, R188 ;  /* 0x0000000403bc7825 */ /* 0x001fe400078e02bc */
[----:B------:R-:W2:Y:S04]  /*07f0*/  LDG.E.128 R128, desc[UR10][R128.64] ;  /* 0x0000000a80807981 */ /* 0x000ea8000c1e1d00 */
[----:B------:R0:W2:Y:S01]  /*0800*/  LDG.E R155, desc[UR10][R188.64] ;  /* 0x0000000abc9b7981 */ /* 0x0000a2000c1e1900 */
[----:B------:R-:W-:-:S13]  /*0810*/  ISETP.NE.AND.EX P0, PT, RZ, UR17, PT, P0 ;  /* 0x00000011ff007c0c */ /* 0x000fda000bf05300 */
[----:B------:R-:W1:Y:S08]  /*0820*/  @P0 LDC.64 R166, c[0x0][0x3b8] ;  /* 0x0000ee00ffa60b82 */ /* 0x000e700000000a00 */
[----:B------:R-:W0:Y:S08]  /*0830*/  @P0 LDC.64 R184, c[0x0][0x3b8] ;  /* 0x0000ee00ffb80b82 */ /* 0x000e300000000a00 */
[----:B------:R-:W0:Y:S08]  /*0840*/  @P0 LDC.64 R182, c[0x0][0x3b8] ;  /* 0x0000ee00ffb60b82 */ /* 0x000e300000000a00 */
[----:B------:R-:W0:Y:S08]  /*0850*/  @P0 LDC.64 R164, c[0x0][0x3b8] ;  /* 0x0000ee00ffa40b82 */ /* 0x000e300000000a00 */
[----:B------:R-:W0:Y:S08]  /*0860*/  @P0 LDC.64 R186, c[0x0][0x3b8] ;  /* 0x0000ee00ffba0b82 */ /* 0x000e300000000a00 */
[----:B------:R-:W0:Y:S01]  /*0870*/  @P0 LDC.64 R192, c[0x0][0x3b8] ;  /* 0x0000ee00ffc00b82 */ /* 0x000e220000000a00 */
[----:B------:R-:W-:-:S07]  /*0880*/  ISETP.NE.U32.AND P1, PT, RZ, UR14, PT ;  /* 0x0000000eff007c0c */ /* 0x000fce000bf25070 */
[----:B------:R-:W0:Y:S01]  /*0890*/  @P0 LDC.64 R162, c[0x0][0x3b8] ;  /* 0x0000ee00ffa20b82 */ /* 0x000e220000000a00 */
[----:B------:R-:W-:Y:S02]  /*08a0*/  ISETP.NE.AND.EX P1, PT, RZ, UR15, PT, P1 ;  /* 0x0000000fff007c0c */ /* 0x000fe4000bf25310 */
[----:B------:R-:W-:Y:S01]  /*08b0*/  ISETP.NE.AND P4, PT, RZ, UR12, PT ;  /* 0x0000000cff007c0c */ /* 0x000fe2000bf85270 */
[----:B-1----:R-:W-:-:S04]  /*08c0*/  @P0 IMAD.WIDE.U32 R166, R151, 0x4, R166 ;  /* 0x0000000497a60825 */ /* 0x002fc800078e00a6 */
[--C-:B------:R-:W-:Y:S01]  /*08d0*/  IMAD.WIDE.U32 R212, R148, 0x4, R194.reuse ;  /* 0x0000000494d47825 */ /* 0x100fe200078e00c2 */
[----:B-----5:R-:W5:Y:S03]  /*08e0*/  @P0 LDG.E R159, desc[UR10][R166.64] ;  /* 0x0000000aa69f0981 */ /* 0x020f66000c1e1900 */
[----:B------:R-:W-:-:S04]  /*08f0*/  IMAD.WIDE.U32 R206, R149, 0x4, R194 ;  /* 0x0000000495ce7825 */ /* 0x000fc800078e00c2 */
[----:B------:R-:W-:-:S04]  /*0900*/  IMAD.WIDE.U32 R204, R150, 0x4, R194 ;  /* 0x0000000496cc7825 */ /* 0x000fc800078e00c2 */
[----:B------:R-:W-:-:S04]  /*0910*/  IMAD.WIDE.U32 R202, R151, 0x4, R194 ;  /* 0x0000000497ca7825 */ /* 0x000fc800078e00c2 */
[----:B------:R-:W-:-:S04]  /*0920*/  IMAD.WIDE.U32 R198, R152, 0x4, R194 ;  /* 0x0000000498c67825 */ /* 0x000fc800078e00c2 */
[----:B------:R-:W-:Y:S01]  /*0930*/  IMAD.WIDE.U32 R196, R153, 0x4, R194 ;  /* 0x0000000499c47825 */ /* 0x000fe200078e00c2 */
[----:B------:R-:W5:Y:S03]  /*0940*/  LDG.E R166, desc[UR10][R198.64] ;  /* 0x0000000ac6a67981 */ /* 0x000f66000c1e1900 */
[----:B0-----:R-:W-:Y:S01]  /*0950*/  @P0 IMAD.WIDE.U32 R184, R149, 0x4, R184 ;  /* 0x0000000495b80825 */ /* 0x001fe200078e00b8 */
[----:B------:R-:W5:Y:S03]  /*0960*/  LDG.E R167, desc[UR10][R196.64] ;  /* 0x0000000ac4a77981 */ /* 0x000f66000c1e1900 */
[----:B------:R-:W-:Y:S01]  /*0970*/  @P0 IMAD.WIDE.U32 R182, R150, 0x4, R182 ;  /* 0x0000000496b60825 */ /* 0x000fe200078e00b6 */
[----:B------:R-:W5:Y:S03]  /*0980*/  @P0 LDG.E R157, desc[UR10][R184.64] ;  /* 0x0000000ab89d0981 */ /* 0x000f66000c1e1900 */
[----:B------:R-:W-:Y:S01]  /*0990*/  @P0 IMAD.WIDE.U32 R188, R152, 0x4, R164 ;  /* 0x0000000498bc0825 */ /* 0x000fe200078e00a4 */
[----:B------:R4:W5:Y:S03]  /*09a0*/  @P0 LDG.E R158, desc[UR10][R182.64] ;  /* 0x0000000ab69e0981 */ /* 0x000966000c1e1900 */
[----:B------:R-:W-:Y:S01]  /*09b0*/  IMAD.WIDE.U32 R194, R154, 0x4, R194 ;  /* 0x000000049ac27825 */ /* 0x000fe200078e00c2 */
[----:B------:R0:W5:Y:S03]  /*09c0*/  @P0 LDG.E R160, desc[UR10][R188.64] ;  /* 0x0000000abca00981 */ /* 0x000166000c1e1900 */
[----:B------:R-:W-:Y:S01]  /*09d0*/  @P0 IMAD.WIDE.U32 R186, R148, 0x4, R186 ;  /* 0x0000000494ba0825 */ /* 0x000fe200078e00ba */
[----:B------:R2:W5:Y:S03]  /*09e0*/  LDG.E R176, desc[UR10][R194.64] ;  /* 0x0000000ac2b07981 */ /* 0x000566000c1e1900 */
[----:B------:R-:W-:Y:S01]  /*09f0*/  @P0 IMAD.WIDE.U32 R192, R154, 0x4, R192 ;  /* 0x000000049ac00825 */ /* 0x000fe200078e00c0 */
[----:B------:R-:W5:Y:S03]  /*0a00*/  @P0 LDG.E R156, desc[UR10][R186.64] ;  /* 0x0000000aba9c0981 */ /* 0x000f66000c1e1900 */
[----:B------:R-:W-:Y:S01]  /*0a10*/  @P0 IMAD.WIDE.U32 R208, R153, 0x4, R162 ;  /* 0x0000000499d00825 */ /* 0x000fe200078e00a2 */
[----:B------:R1:W5:Y:S04]  /*0a20*/  @P0 LDG.E R177, desc[UR10][R192.64] ;  /* 0x0000000ac0b10981 */ /* 0x000368000c1e1900 */
[----:B------:R-:W5:Y:S04]  /*0a30*/  LDG.E R163, desc[UR10][R206.64] ;  /* 0x0000000acea37981 */ /* 0x000f68000c1e1900 */
[----:B------:R1:W5:Y:S04]  /*0a40*/  LDG.E R164, desc[UR10][R204.64] ;  /* 0x0000000acca47981 */ /* 0x000368000c1e1900 */
[----:B------:R1:W5:Y:S04]  /*0a50*/  LDG.E R165, desc[UR10][R202.64] ;  /* 0x0000000acaa57981 */ /* 0x000368000c1e1900 */
[----:B------:R1:W5:Y:S04]  /*0a60*/  @P0 LDG.E R161, desc[UR10][R208.64] ;  /* 0x0000000ad0a10981 */ /* 0x000368000c1e1900 */
[----:B------:R1:W5:Y:S01]  /*0a70*/  LDG.E R162, desc[UR10][R212.64] ;  /* 0x0000000ad4a27981 */ /* 0x000362000c1e1900 */
[----:B---3--:R-:W-:-:S05]  /*0a80*/  FSEL R0, R0, RZ, !P4 ;  /* 0x000000ff00007208 */ /* 0x008fca0006000000 */
[C---:B----4-:R-:W-:Y:S01]  /*0a90*/  FADD.FTZ R182, -R0.reuse, R104 ;  /* 0x0000006800b67221 */ /* 0x050fe20000010100 */
[C---:B------:R-:W-:Y:S01]  /*0aa0*/  FADD.FTZ R180, -R0.reuse, R105 ;  /* 0x0000006900b47221 */ /* 0x040fe20000010100 */
[C---:B------:R-:W-:Y:S01]  /*0ab0*/  FADD.FTZ R184, -R0.reuse, R106 ;  /* 0x0000006a00b87221 */ /* 0x040fe20000010100 */
[C---:B0-----:R-:W-:Y:S01]  /*0ac0*/  FADD.FTZ R188, -R0.reuse, R107 ;  /* 0x0000006b00bc7221 */ /* 0x041fe20000010100 */
[C---:B--2---:R-:W-:Y:S01]  /*0ad0*/  FADD.FTZ R194, -R0.reuse, R110 ;  /* 0x0000006e00c27221 */ /* 0x044fe20000010100 */
[C---:B------:R-:W-:Y:S01]  /*0ae0*/  FADD.FTZ R196, -R0.reuse, R111 ;  /* 0x0000006f00c47221 */ /* 0x040fe20000010100 */
[----:B------:R-:W0:Y:S01]  /*0af0*/  @P1 LDC.64 R106, c[0x0][0x438] ;  /* 0x00010e00ff6a1b82 */ /* 0x000e220000000a00 */
[----:B-1----:R-:W-:Y:S01]  /*0b00*/  FADD.FTZ R192, -R0, R109 ;  /* 0x0000006d00c07221 */ /* 0x002fe20000010100 */
[----:B------:R-:W-:Y:S01]  /*0b10*/  IMAD.MOV.U32 R186, RZ, RZ, R190 ;  /* 0x000000ffffba7224 */ /* 0x000fe200078e00be */
[----:B------:R-:W-:Y:S01]  /*0b20*/  SHF.R.U64 R183, R190, 0x10, R191 ;  /* 0x00000010beb77819 */ /* 0x000fe200000012bf */
[----:B------:R-:W-:-:S04]  /*0b30*/  FADD.FTZ R190, -R0, R108 ;  /* 0x0000006c00be7221 */ /* 0x000fc80000010100 */
[----:B------:R-:W1:Y:S01]  /*0b40*/  @P1 LDC.64 R104, c[0x0][0x438] ;  /* 0x00010e00ff681b82 */ /* 0x000e620000000a00 */
[C---:B------:R-:W-:Y:S01]  /*0b50*/  FADD.FTZ R204, -R0.reuse, R114 ;  /* 0x0000007200cc7221 */ /* 0x040fe20000010100 */
[----:B------:R-:W-:-:S06]  /*0b60*/  FADD.FTZ R206, -R0, R115 ;  /* 0x0000007300ce7221 */ /* 0x000fcc0000010100 */
[----:B------:R-:W2:Y:S08]  /*0b70*/  @P1 LDC.64 R110, c[0x0][0x438] ;  /* 0x00010e00ff6e1b82 */ /* 0x000eb00000000a00 */
[----:B------:R-:W3:Y:S08]  /*0b80*/  @P1 LDC.64 R108, c[0x0][0x438] ;  /* 0x00010e00ff6c1b82 */ /* 0x000ef00000000a00 */
[----:B------:R-:W4:Y:S01]  /*0b90*/  @P1 LDC.64 R114, c[0x0][0x438] ;  /* 0x00010e00ff721b82 */ /* 0x000f220000000a00 */
[----:B------:R-:W-:Y:S01]  /*0ba0*/  IMAD.MOV.U32 R198, RZ, RZ, R200 ;  /* 0x000000ffffc67224 */ /* 0x000fe200078e00c8 */
[----:B------:R-:W-:Y:S01]  /*0bb0*/  SHF.R.U64 R189, R200, 0x10, R201 ;  /* 0x00000010c8bd7819 */ /* 0x000fe200000012c9 */
[C---:B------:R-:W-:Y:S01]  /*0bc0*/  FADD.FTZ R200, -R0.reuse, R112 ;  /* 0x0000007000c87221 */ /* 0x040fe20000010100 */
[----:B------:R-:W-:-:S04]  /*0bd0*/  FADD.FTZ R202, -R0, R113 ;  /* 0x0000007100ca7221 */ /* 0x000fc80000010100 */
[----:B------:R-:W4:Y:S01]  /*0be0*/  @P1 LDC.64 R112, c[0x0][0x438] ;  /* 0x00010e00ff701b82 */ /* 0x000f220000000a00 */
[----:B0-----:R-:W-:-:S04]  /*0bf0*/  @P1 IMAD.WIDE.U32 R106, R148, 0x10, R106 ;  /* 0x00000010946a1825 */ /* 0x001fc800078e006a */
[----:B-1----:R-:W-:Y:S01]  /*0c00*/  @P1 IMAD.WIDE.U32 R104, R149, 0x10, R104 ;  /* 0x0000001095681825 */ /* 0x002fe200078e0068 */
[----:B------:R-:W-:Y:S01]  /*0c10*/  MOV R208, R210 ;  /* 0x000000d200d07202 */ /* 0x000fe20000000f00 */
[----:B------:R-:W5:Y:S02]  /*0c20*/  @P1 LDG.E.128 R68, desc[UR10][R106.64] ;  /* 0x0000000a6a441981 */ /* 0x000f64000c1e1d00 */
[----:B--2---:R-:W-:Y:S01]  /*0c30*/  @P1 IMAD.WIDE.U32 R110, R151, 0x10, R110 ;  /* 0x00000010976e1825 */ /* 0x004fe200078e006e */
[----:B------:R-:W-:Y:S01]  /*0c40*/  SHF.R.U64 R195, R210, 0x10, R211 ;  /* 0x00000010d2c37819 */ /* 0x000fe200000012d3 */
[----:B------:R0:W5:Y:S02]  /*0c50*/  @P1 LDG.E.128 R64, desc[UR10][R104.64] ;  /* 0x0000000a68401981 */ /* 0x000164000c1e1d00 */
[----:B------:R-:W-:Y:S02]  /*0c60*/  IMAD.U32 R186, R186, 0x10000, RZ ;  /* 0x00010000baba7824 */ /* 0x000fe400078e00ff */
[----:B---3--:R-:W-:Y:S01]  /*0c70*/  @P1 IMAD.WIDE.U32 R108, R150, 0x10, R108 ;  /* 0x00000010966c1825 */ /* 0x008fe200078e006c */
[----:B------:R1:W5:Y:S03]  /*0c80*/  @P1 LDG.E.128 R56, desc[UR10][R110.64] ;  /* 0x0000000a6e381981 */ /* 0x000366000c1e1d00 */
[C---:B------:R-:W-:Y:S01]  /*0c90*/  FADD.FTZ R210, -R0.reuse, R116 ;  /* 0x0000007400d27221 */ /* 0x040fe20000010100 */
[----:B------:R-:W-:Y:S01]  /*0ca0*/  FADD.FTZ R224, -R0, R129 ;  /* 0x0000008100e07221 */ /* 0x000fe20000010100 */
[----:B------:R-:W-:-:S02]  /*0cb0*/  IMAD.MOV.U32 R185, RZ, RZ, R191 ;  /* 0x000000ffffb97224 */ /* 0x000fc400078e00bf */
[----:B------:R-:W-:Y:S01]  /*0cc0*/  FADD.FTZ R212, -R0, R117 ;  /* 0x0000007500d47221 */ /* 0x000fe20000010100 */
[----:B----4-:R-:W-:-:S04]  /*0cd0*/  @P1 IMAD.WIDE.U32 R114, R153, 0x10, R114 ;  /* 0x0000001099721825 */ /* 0x010fc800078e0072 */
        /* <DEDUP_REMOVED lines=12> */
[----:B-1----:R-:W-:Y:S01]  /*0da0*/  FADD.FTZ R110, -R0, R131 ;  /* 0x00000083006e7221 */ /* 0x002fe20000010100 */
[----:B------:R-:W-:-:S02]  /*0db0*/  IMAD.U32 R107, R183, 0x10000, RZ ;  /* 0x00010000b76b7824 */ /* 0x000fc400078e00ff */
[----:B------:R-:W-:Y:S01]  /*0dc0*/  FMUL.FTZ R129, R72, R186 ;  /* 0x000000ba48817220 */ /* 0x000fe20000410000 */
[----:B------:R-:W-:Y:S01]  /*0dd0*/  FMUL.FTZ R0, R155, R182 ;  /* 0x000000b69b007220 */ /* 0x000fe20000410000 */
[----:B------:R-:W0:Y:S01]  /*0de0*/  @P1 LDC.64 R116, c[0x0][0x438] ;  /* 0x00010e00ff741b82 */ /* 0x000e220000000a00 */
[----:B------:R1:W5:Y:S01]  /*0df0*/  @P1 LDG.E.128 R60, desc[UR10][R108.64] ;  /* 0x0000000a6c3c1981 */ /* 0x000362000c1e1d00 */
[----:B------:R-:W-:Y:S01]  /*0e00*/  SHF.R.U32.HI R187, RZ, 0x10, R191 ;  /* 0x00000010ffbb7819 */ /* 0x000fe200000116bf */
[----:B------:R-:W-:Y:S01]  /*0e10*/  FMUL.FTZ R126, R73, R107 ;  /* 0x0000006b497e7220 */ /* 0x000fe20000410000 */
[----:B------:R-:W-:Y:S01]  /*0e20*/  FADD.FTZ R105, RZ, R129 ;  /* 0x00000081ff697221 */ /* 0x000fe20000010000 */
[----:B------:R2:W5:Y:S01]  /*0e30*/  @P1 LDG.E.128 R48, desc[UR10][R114.64] ;  /* 0x0000000a72301981 */ /* 0x000562000c1e1d00 */
[C---:B------:R-:W-:Y:S01]  /*0e40*/  FMUL.FTZ R125, R155.reuse, R180 ;  /* 0x000000b49b7d7220 */ /* 0x040fe20000410000 */
[----:B------:R-:W-:Y:S01]  /*0e50*/  FMUL.FTZ R180, R155, R118 ;  /* 0x000000769bb47220 */ /* 0x000fe20000410000 */
[----:B-1----:R-:W-:Y:S01]  /*0e60*/  SHF.L.U32 R109, R185, 0x10, RZ ;  /* 0x00000010b96d7819 */ /* 0x002fe200000006ff */
[----:B------:R-:W-:-:S02]  /*0e70*/  IMAD.U32 R108, R187, 0x10000, RZ ;  /* 0x00010000bb6c7824 */ /* 0x000fc400078e00ff */
[----:B--2---:R-:W-:Y:S02]  /*0e80*/  FFMA.FTZ R114, R0, R129, RZ ;  /* 0x0000008100727223 */ /* 0x004fe400000100ff */
[----:B------:R-:W-:Y:S01]  /*0e90*/  FMUL.FTZ R127, R74, R109 ;  /* 0x0000006d4a7f7220 */ /* 0x000fe20000410000 */
[----:B------:R-:W-:Y:S01]  /*0ea0*/  FADD.FTZ R118, R126, R105 ;  /* 0x000000697e767221 */ /* 0x000fe20000010000 */
[----:B------:R-:W-:Y:S01]  /*0eb0*/  FMUL.FTZ R184, R155, R184 ;  /* 0x000000b89bb87220 */ /* 0x000fe20000410000 */
[----:B------:R-:W-:Y:S01]  /*0ec0*/  FFMA.FTZ R105, R125, R126, R114 ;  /* 0x0000007e7d697223 */ /* 0x000fe20000010072 */
[--C-:B------:R-:W-:Y:S01]  /*0ed0*/  IMAD.MOV.U32 R191, RZ, RZ, R201.reuse ;  /* 0x000000ffffbf7224 */ /* 0x100fe200078e00c9 */
[----:B------:R-:W-:Y:S01]  /*0ee0*/  SHF.R.U32.HI R193, RZ, 0x10, R201 ;  /* 0x00000010ffc17819 */ /* 0x000fe200000116c9 */
[----:B------:R-:W-:-:S04]  /*0ef0*/  @P1 IMAD.WIDE.U32 R112, R152, 0x10, R112 ;  /* 0x0000001098701825 */ /* 0x000fc800078e0070 */
[----:B------:R-:W-:Y:S01]  /*0f00*/  FMUL.FTZ R124, R75, R108 ;  /* 0x0000006c4b7c7220 */ /* 0x000fe20000410000 */
[----:B------:R-:W-:Y:S01]  /*0f10*/  FADD.FTZ R111, R127, R118 ;  /* 0x000000767f6f7221 */ /* 0x000fe20000010000 */
[----:B------:R-:W-:Y:S01]  /*0f20*/  IMAD.MOV.U32 R201, RZ, RZ, R168 ;  /* 0x000000ffffc97224 */ /* 0x000fe200078e00a8 */
[----:B------:R-:W-:Y:S01]  /*0f30*/  SHF.R.U64 R119, R168, 0x10, R169 ;  /* 0x00000010a8777819 */ /* 0x000fe200000012a9 */
[----:B------:R-:W-:Y:S02]  /*0f40*/  IMAD.U32 R198, R198, 0x10000, RZ ;  /* 0x00010000c6c67824 */ /* 0x000fe400078e00ff */
[----:B------:R-:W-:Y:S01]  /*0f50*/  FMUL.FTZ R131, R155, R188 ;  /* 0x000000bc9b837220 */ /* 0x000fe20000410000 */
[----:B------:R-:W-:Y:S01]  /*0f60*/  FFMA.FTZ R114, R184, R127, R105 ;  /* 0x0000007fb8727223 */ /* 0x000fe20000010069 */
[----:B------:R-:W-:Y:S01]  /*0f70*/  SHF.R.U32.HI R168, RZ, 0x10, R169 ;  /* 0x00000010ffa87819 */ /* 0x000fe200000116a9 */
[----:B------:R1:W5:Y:S01]  /*0f80*/  @P1 LDG.E.128 R52, desc[UR10][R112.64] ;  /* 0x0000000a70341981 */ /* 0x000362000c1e1d00 */
[----:B------:R-:W-:-:S02]  /*0f90*/  IMAD.U32 R182, R201, 0x10000, RZ ;  /* 0x00010000c9b67824 */ /* 0x000fc400078e00ff */
[----:B------:R-:W-:Y:S01]  /*0fa0*/  FMUL.FTZ R201, R76, R198 ;  /* 0x000000c64cc97220 */ /* 0x000fe20000410000 */
[----:B------:R-:W-:Y:S01]  /*0fb0*/  FADD.FTZ R118, R124, R111 ;  /* 0x0000006f7c767221 */ /* 0x000fe20000010000 */
[----:B------:R-:W-:Y:S01]  /*0fc0*/  FMUL.FTZ R190, R155, R190 ;  /* 0x000000be9bbe7220 */ /* 0x000fe20000410000 */
[----:B------:R-:W-:Y:S01]  /*0fd0*/  FFMA.FTZ R105, R131, R124, R114 ;  /* 0x0000007c83697223 */ /* 0x000fe20000010072 */
[----:B------:R-:W-:Y:S01]  /*0fe0*/  FMUL.FTZ R187, R155, R202 ;  /* 0x000000ca9bbb7220 */ /* 0x000fe20000410000 */
[----:B------:R-:W-:Y:S02]  /*0ff0*/  IMAD.U32 R202, R168, 0x10000, RZ ;  /* 0x00010000a8ca7824 */ /* 0x000fe400078e00ff */
[----:B-1----:R-:W-:Y:S02]  /*1000*/  IMAD.U32 R112, R189, 0x10000, RZ ;  /* 0x00010000bd707824 */ /* 0x002fe400078e00ff */
[----:B------:R-:W-:Y:S01]  /*1010*/  FADD.FTZ R111, R201, R118 ;  /* 0x00000076c96f7221 */ /* 0x000fe20000010000 */
[----:B------:R-:W-:-:S02]  /*1020*/  IMAD.U32 R191, R191, 0x10000, RZ ;  /* 0x00010000bfbf7824 */ /* 0x000fc400078e00ff */
[----:B------:R-:W-:Y:S01]  /*1030*/  FMUL.FTZ R183, R155, R192 ;  /* 0x000000c09bb77220 */ /* 0x000fe20000410000 */
        /* <DEDUP_REMOVED lines=9> */
[----:B0-----:R-:W-:-:S04]  /*10d0*/  @P1 IMAD.WIDE.U32 R116, R154, 0x10, R116 ;  /* 0x000000109a741825 */ /* 0x001fc800078e0074 */
[----:B------:R-:W-:Y:S01]  /*10e0*/  FMUL.FTZ R185, R155, R196 ;  /* 0x000000c49bb97220 */ /* 0x000fe20000410000 */
[----:B------:R-:W-:Y:S01]  /*10f0*/  SHF.L.U32 R208, R208, 0x10, RZ ;  /* 0x00000010d0d07819 */ /* 0x000fe200000006ff */
[----:B------:R-:W-:Y:S01]  /*1100*/  FMUL.FTZ R196, R79, R113 ;  /* 0x000000714fc47220 */ /* 0x000fe20000410000 */
[----:B------:R-:W-:Y:S02]  /*1110*/  IMAD.MOV.U32 R121, RZ, RZ, R170 ;  /* 0x000000ffff797224 */ /* 0x000fe400078e00aa */
[----:B------:R-:W-:Y:S01]  /*1120*/  FADD.FTZ R111, R211, R118 ;  /* 0x00000076d36f7221 */ /* 0x000fe20000010000 */
[----:B------:R-:W-:Y:S01]  /*1130*/  FFMA.FTZ R114, R194, R211, R105 ;  /* 0x000000d3c2727223 */ /* 0x000fe20000010069 */
[----:B------:R-:W-:Y:S01]  /*1140*/  FMUL.FTZ R193, R155, R212 ;  /* 0x000000d49bc17220 */ /* 0x000fe20000410000 */
[----:B------:R0:W5:Y:S01]  /*1150*/  @P1 LDG.E.128 R44, desc[UR10][R116.64] ;  /* 0x0000000a742c1981 */ /* 0x000162000c1e1d00 */
[----:B------:R-:W-:Y:S02]  /*1160*/  IMAD.U32 R212, R121, 0x10000, RZ ;  /* 0x0001000079d47824 */ /* 0x000fe400078e00ff */
[----:B------:R-:W-:Y:S01]  /*1170*/  FMUL.FTZ R121, R80, R208 ;  /* 0x000000d050797220 */ /* 0x000fe20000410000 */
[----:B------:R-:W-:Y:S01]  /*1180*/  FADD.FTZ R118, R196, R111 ;  /* 0x0000006fc4767221 */ /* 0x000fe20000010000 */
[----:B------:R-:W-:Y:S01]  /*1190*/  FMUL.FTZ R200, R155, R200 ;  /* 0x000000c89bc87220 */ /* 0x000fe20000410000 */
[----:B------:R-:W-:Y:S01]  /*11a0*/  FFMA.FTZ R105, R185, R196, R114 ;  /* 0x000000c4b9697223 */ /* 0x000fe20000010072 */
[----:B------:R-:W-:Y:S01]  /*11b0*/  SHF.R.U64 R123, R170, 0x10, R171 ;  /* 0x00000010aa7b7819 */ /* 0x000fe200000012ab */
[----:B------:R-:W-:Y:S01]  /*11c0*/  FMUL.FTZ R189, R155, R206 ;  /* 0x000000ce9bbd7220 */ /* 0x000fe20000410000 */
[----:B0-----:R-:W-:-:S02]  /*11d0*/  IMAD.U32 R116, R195, 0x10000, RZ ;  /* 0x00010000c3747824 */ /* 0x001fc400078e00ff */
[----:B------:R-:W-:Y:S01]  /*11e0*/  FADD.FTZ R111, R121, R118 ;  /* 0x00000076796f7221 */ /* 0x000fe20000010000 */
[----:B------:R-:W-:Y:S02]  /*11f0*/  IMAD.U32 R197, R197, 0x10000, RZ ;  /* 0x00010000c5c57824 */ /* 0x000fe400078e00ff */
[----:B------:R-:W-:Y:S01]  /*1200*/  FFMA.FTZ R114, R200, R121, R105 ;  /* 0x00000079c8727223 */ /* 0x000fe20000010069 */
[----:B------:R-:W-:Y:S01]  /*1210*/  FMUL.FTZ R206, R81, R116 ;  /* 0x0000007451ce7220 */ /* 0x000fe20000410000 */
[----:B------:R-:W-:Y:S01]  /*1220*/  SHF.R.U32.HI R170, RZ, 0x10, R171 ;  /* 0x00000010ffaa7819 */ /* 0x000fe200000116ab */
[----:B------:R-:W-:Y:S01]  /*1230*/  FMUL.FTZ R195, R155, R214 ;  /* 0x000000d69bc37220 */ /* 0x000fe20000410000 */
[----:B------:R-:W-:Y:S02]  /*1240*/  IMAD.U32 R214, R123, 0x10000, RZ ;  /* 0x000100007bd67824 */ /* 0x000fe400078e00ff */
[----:B------:R-:W-:Y:S01]  /*1250*/  FMUL.FTZ R123, R82, R197 ;  /* 0x000000c5527b7220 */ /* 0x000fe20000410000 */
[----:B------:R-:W-:-:S02]  /*1260*/  IMAD.U32 R199, R199, 0x10000, RZ ;  /* 0x00010000c7c77824 */ /* 0x000fc400078e00ff */
[----:B------:R-:W-:Y:S01]  /*1270*/  FADD.FTZ R118, R206, R111 ;  /* 0x0000006fce767221 */ /* 0x000fe20000010000 */
[----:B------:R-:W-:Y:S01]  /*1280*/  FMUL.FTZ R204, R155, R204 ;  /* 0x000000cc9bcc7220 */ /* 0x000fe20000410000 */
[----:B------:R-:W-:Y:S01]  /*1290*/  FFMA.FTZ R105, R187, R206, R114 ;  /* 0x000000cebb697223 */ /* 0x000fe20000010072 */
[----:B------:R-:W-:Y:S02]  /*12a0*/  IMAD.MOV.U32 R203, RZ, RZ, R169 ;  /* 0x000000ffffcb7224 */ /* 0x000fe400078e00a9 */
[----:B------:R-:W-:Y:S01]  /*12b0*/  FADD.FTZ R111, R123, R118 ;  /* 0x000000767b6f7221 */ /* 0x000fe20000010000 */
[----:B------:R-:W-:Y:S02]  /*12c0*/  IMAD.MOV.U32 R169, RZ, RZ, R171 ;  /* 0x000000ffffa97224 */ /* 0x000fe400078e00ab */
[----:B------:R-:W-:Y:S02]  /*12d0*/  IMAD.U32 R217, R170, 0x10000, RZ ;  /* 0x00010000aad97824 */ /* 0x000fe400078e00ff */
[----:B------:R-:W-:Y:S01]  /*12e0*/  FMUL.FTZ R170, R83, R199 ;  /* 0x000000c753aa7220 */ /* 0x000fe20000410000 */
[----:B------:R-:W-:Y:S01]  /*12f0*/  MOV R171, R172 ;  /* 0x000000ac00ab7202 */ /* 0x000fe20000000f00 */
[----:B------:R-:W-:Y:S01]  /*1300*/  FFMA.FTZ R114, R204, R123, R105 ;  /* 0x0000007bcc727223 */ /* 0x000fe20000010069 */
[----:B------:R-:W-:Y:S01]  /*1310*/  SHF.R.U64 R172, R172, 0x10, R173 ;  /* 0x00000010acac7819 */ /* 0x000fe200000012ad */
[----:B------:R-:W-:-:S02]  /*1320*/  IMAD.U32 R215, R169, 0x10000, RZ ;  /* 0x00010000a9d77824 */ /* 0x000fc400078e00ff */
[----:B------:R-:W-:Y:S01]  /*1330*/  FMUL.FTZ R169, R84, R182 ;  /* 0x000000b654a97220 */ /* 0x000fe20000410000 */
[----:B------:R-:W-:Y:S02]  /*1340*/  IMAD.U32 R188, R119, 0x10000, RZ ;  /* 0x0001000077bc7824 */ /* 0x000fe400078e00ff */
[----:B------:R-:W-:Y:S01]  /*1350*/  FADD.FTZ R118, R170, R111 ;  /* 0x0000006faa767221 */ /* 0x000fe20000010000 */
[----:B------:R-:W-:Y:S01]  /*1360*/  FMUL.FTZ R210, R155, R210 ;  /* 0x000000d29bd27220 */ /* 0x000fe20000410000 */
[----:B------:R-:W-:Y:S01]  /*1370*/  FFMA.FTZ R105, R189, R170, R114 ;  /* 0x000000aabd697223 */ /* 0x000fe20000010072 */
[----:B------:R-:W-:Y:S01]  /*1380*/  SHF.L.U32 R192, R203, 0x10, RZ ;  /* 0x00000010cbc07819 */ /* 0x000fe200000006ff */
[----:B------:R-:W-:Y:S02]  /*1390*/  IMAD.U32 R219, R172, 0x10000, RZ ;  /* 0x00010000acdb7824 */ /* 0x000fe400078e00ff */
[----:B------:R-:W-:Y:S01]  /*13a0*/  FMUL.FTZ R172, R85, R188 ;  /* 0x000000bc55ac7220 */ /* 0x000fe20000410000 */
[----:B------:R-:W-:Y:S01]  /*13b0*/  FADD.FTZ R111, R169, R118 ;  /* 0x00000076a96f7221 */ /* 0x000fe20000010000 */
[----:B------:R-:W-:Y:S01]  /*13c0*/  FFMA.FTZ R114, R210, R169, R105 ;  /* 0x000000a9d2727223 */ /* 0x000fe20000010069 */
[----:B------:R-:W-:Y:S01]  /*13d0*/  FMUL.FTZ R213, R155, R218 ;  /* 0x000000da9bd57220 */ /* 0x000fe20000410000 */
[----:B------:R-:W-:Y:S01]  /*13e0*/  SHF.L.U32 R218, R171, 0x10, RZ ;  /* 0x00000010abda7819 */ /* 0x000fe200000006ff */
[----:B------:R-:W-:Y:S01]  /*13f0*/  FMUL.FTZ R171, R86, R192 ;  /* 0x000000c056ab7220 */ /* 0x000fe20000410000 */
[----:B------:R-:W-:Y:S01]  /*1400*/  FADD.FTZ R118, R172, R111 ;  /* 0x0000006fac767221 */ /* 0x000fe20000010000 */
[----:B------:R-:W-:-:S02]  /*1410*/  IMAD.MOV.U32 R205, RZ, RZ, R173 ;  /* 0x000000ffffcd7224 */ /* 0x000fc400078e00ad */
[----:B------:R-:W-:Y:S01]  /*1420*/  FFMA.FTZ R105, R193, R172, R114 ;  /* 0x000000acc1697223 */ /* 0x000fe20000010072 */
[----:B------:R-:W-:Y:S01]  /*1430*/  SHF.R.U32.HI R173, RZ, 0x10, R173 ;  /* 0x00000010ffad7819 */ /* 0x000fe200000116ad */
[----:B------:R-:W-:Y:S01]  /*1440*/  FMUL.FTZ R203, R155, R216 ;  /* 0x000000d89bcb7220 */ /* 0x000fe20000410000 */
[----:B------:R-:W-:Y:S01]  /*1450*/  FMUL.FTZ R216, R87, R202 ;  /* 0x000000ca57d87220 */ /* 0x000fe20000410000 */
[----:B------:R-:W-:Y:S01]  /*1460*/  FADD.FTZ R111, R171, R118 ;  /* 0x00000076ab6f7221 */ /* 0x000fe20000010000 */
[----:B------:R-:W-:Y:S02]  /*1470*/  IMAD.MOV.U32 R207, RZ, RZ, R174 ;  /* 0x000000ffffcf7224 */ /* 0x000fe400078e00ae */
[----:B------:R-:W-:Y:S01]  /*1480*/  FFMA.FTZ R114, R180, R171, R105 ;  /* 0x000000abb4727223 */ /* 0x000fe20000010069 */
[----:B------:R-:W-:Y:S01]  /*1490*/  SHF.R.U64 R174, R174, 0x10, R175 ;  /* 0x00000010aeae7819 */ /* 0x000fe200000012af */
        /* <DEDUP_REMOVED lines=12> */
[--C-:B------:R-:W-:Y:S02]  /*1560*/  IMAD.MOV.U32 R209, RZ, RZ, R175.reuse ;  /* 0x000000ffffd17224 */ /* 0x100fe400078e00af */
[----:B------:R-:W-:Y:S01]  /*1570*/  FMUL.FTZ R122, R155, R122 ;  /* 0x0000007a9b7a7220 */ /* 0x000fe20000410000 */
[----:B------:R-:W-:Y:S01]  /*1580*/  FFMA.FTZ R105, R203, R174, R114 ;  /* 0x000000aecb697223 */ /* 0x000fe20000010072 */
[----:B------:R-:W-:Y:S01]  /*1590*/  SHF.R.U32.HI R175, RZ, 0x10, R175 ;  /* 0x00000010ffaf7819 */ /* 0x000fe200000116af */
[----:B------:R-:W-:Y:S01]  /*15a0*/  FMUL.FTZ R228, R91, R217 ;  /* 0x000000d95be47220 */ /* 0x000fe20000410000 */
[----:B------:R-:W-:Y:S01]  /*15b0*/  FADD.FTZ R111, R205, R118 ;  /* 0x00000076cd6f7221 */ /* 0x000fe20000010000 */
[----:B------:R-:W-:Y:S01]  /*15c0*/  FFMA.FTZ R114, R122, R205, R105 ;  /* 0x000000cd7a727223 */ /* 0x000fe20000010069 */
[----:B------:R-:W-:Y:S01]  /*15d0*/  FMUL.FTZ R230, R155, R104 ;  /* 0x000000689be67220 */ /* 0x000fe20000410000 */
[----:B------:R-:W-:-:S02]  /*15e0*/  IMAD.U32 R227, R175, 0x10000, RZ ;  /* 0x00010000afe37824 */ /* 0x000fc400078e00ff */
[----:B------:R-:W-:Y:S01]  /*15f0*/  FMUL.FTZ R175, R92, R218 ;  /* 0x000000da5caf7220 */ /* 0x000fe20000410000 */
[----:B------:R-:W-:Y:S01]  /*1600*/  FADD.FTZ R104, R228, R111 ;  /* 0x0000006fe4687221 */ /* 0x000fe20000010000 */
[----:B------:R-:W-:Y:S01]  /*1610*/  FFMA.FTZ R105, R213, R228, R114 ;  /* 0x000000e4d5697223 */ /* 0x000fe20000010072 */
[----:B------:R-:W-:Y:S01]  /*1620*/  SHF.L.U32 R236, R209, 0x10, RZ ;  /* 0x00000010d1ec7819 */ /* 0x000fe200000006ff */
        /* <DEDUP_REMOVED lines=63> */
.L_x_3626:
[----:B------:R-:W-:Y:S05]  /*1a20*/  BSYNC.RECONVERGENT B0 ;  /* 0x0000000000007941 */ /* 0x000fea0003800200 */
.L_x_3625:
        /* <DEDUP_REMOVED lines=136> */
.L_x_3629:
        /* <DEDUP_REMOVED lines=31> */
.L_x_3628:
        /* <DEDUP_REMOVED lines=36> */
.L_x_3631:
        /* <DEDUP_REMOVED lines=31> */
.L_x_3627:
        /* <DEDUP_REMOVED lines=52> */
.L_x_3633:
        /* <DEDUP_REMOVED lines=44> */
.L_x_3632:
        /* <DEDUP_REMOVED lines=49> */
.L_x_3634:
        /* <DEDUP_REMOVED lines=43> */
.L_x_3630:
        /* <DEDUP_REMOVED lines=22> */
.L_x_3635:
        /* <DEDUP_REMOVED lines=46> */
.L_x_3638:
        /* <DEDUP_REMOVED lines=44> */
.L_x_3637:
        /* <DEDUP_REMOVED lines=44> */
.L_x_3640:
        /* <DEDUP_REMOVED lines=43> */
.L_x_3636:
        /* <DEDUP_REMOVED lines=32> */
.L_x_3642:
        /* <DEDUP_REMOVED lines=31> */
.L_x_3641:
        /* <DEDUP_REMOVED lines=31> */
.L_x_3643:
        /* <DEDUP_REMOVED lines=30> */
.L_x_3639:
        /* <DEDUP_REMOVED lines=19> */
.L_x_3644:
        /* <DEDUP_REMOVED lines=46> */
.L_x_3647:
        /* <DEDUP_REMOVED lines=44> */
.L_x_3646:
        /* <DEDUP_REMOVED lines=44> */
.L_x_3649:
        /* <DEDUP_REMOVED lines=43> */
.L_x_3645:
        /* <DEDUP_REMOVED lines=32> */
.L_x_3651:
        /* <DEDUP_REMOVED lines=31> */
.L_x_3650:
        /* <DEDUP_REMOVED lines=31> */
.L_x_3652:
        /* <DEDUP_REMOVED lines=30> */
.L_x_3648:
        /* <DEDUP_REMOVED lines=19> */
.L_x_3653:
        /* <DEDUP_REMOVED lines=46> */
.L_x_3656:
        /* <DEDUP_REMOVED lines=44> */
.L_x_3655:
        /* <DEDUP_REMOVED lines=44> */
.L_x_3658:
        /* <DEDUP_REMOVED lines=43> */
.L_x_3654:
        /* <DEDUP_REMOVED lines=32> */
.L_x_3660:
        /* <DEDUP_REMOVED lines=31> */
.L_x_3659:
        /* <DEDUP_REMOVED lines=31> */
.L_x_3661:
        /* <DEDUP_REMOVED lines=30> */
.L_x_3657:
        /* <DEDUP_REMOVED lines=19> */
.L_x_3662:
        /* <DEDUP_REMOVED lines=46> */
.L_x_3665:
        /* <DEDUP_REMOVED lines=44> */
.L_x_3664:
        /* <DEDUP_REMOVED lines=44> */
.L_x_3667:
        /* <DEDUP_REMOVED lines=43> */
.L_x_3663:
        /* <DEDUP_REMOVED lines=32> */
.L_x_3669:
        /* <DEDUP_REMOVED lines=31> */
.L_x_3668:
        /* <DEDUP_REMOVED lines=31> */
.L_x_3670:
        /* <DEDUP_REMOVED lines=30> */
.L_x_3666:
        /* <DEDUP_REMOVED lines=19> */
.L_x_3671:
        /* <DEDUP_REMOVED lines=43> */
[C---:B------:R-:W-:Y:S02]  /*88a0*/  PRMT R181, R109.reuse, 0x7632, R181 ;  /* 0x000076326db57816 */ /* 0x040fe400000000b5 */
[----:B------:R-:W-:Y:S01]  /*88b0*/  PRMT R111, R109, 0x7610, R111 ;  /* 0x000076106d6f7816 */ /* 0x000fe2000000006f */
[----:B------:R-:W-:Y:S06]  /*88c0*/  BRA `(.L_x_3675) ;  /* 0x0000001000087947 */ /* 0x000fec0003800000 */
.L_x_3674:
[-CC-:B------:R-:W-:Y:S01]  /*88d0*/  FFMA.FTZ R0, R209, R112.reuse, R113.reuse ;  /* 0x00000070d1007223 */ /* 0x180fe20000010071 */
[-CC-:B01----:R-:W-:Y:S01]  /*88e0*/  FFMA.FTZ R107, R234, R112.reuse, R113.reuse ;  /* 0x00000070ea6b7223 */ /* 0x183fe20000010071 */
        /* <DEDUP_REMOVED lines=42> */
.L_x_3673:
        /* <DEDUP_REMOVED lines=44> */
.L_x_3676:
        /* <DEDUP_REMOVED lines=44> */
.L_x_3672:
        /* <DEDUP_REMOVED lines=12> */
[----:B------:R-:W-:Y:S01]  /*91d0*/  FFMA.FTZ R102, R155, R103, R50 ;  /* 0x000000679b667223 */ /* 0x000fe20000010032 */
        /* <DEDUP_REMOVED lines=20> */
.L_x_3678:
        /* <DEDUP_REMOVED lines=31> */
.L_x_3677:
        /* <DEDUP_REMOVED lines=32> */
.L_x_3679:
        /* <DEDUP_REMOVED lines=30> */
.L_x_3675:
        /* <DEDUP_REMOVED lines=19> */
.L_x_3680:
        /* <DEDUP_REMOVED lines=16> */
[C---:B------:R-:W-:Y:S01]  /*9b20*/  LOP3.LUT P5, RZ, R176.reuse, 0xff, RZ, 0xc0, !PT ;  /* 0x000000ffb0ff7812 */ /* 0x040fe200078ac0ff */
        /* <DEDUP_REMOVED lines=30> */
.L_x_3683:
        /* <DEDUP_REMOVED lines=44> */
.L_x_3682:
        /* <DEDUP_REMOVED lines=14> */
[C---:B------:R-:W-:Y:S01]  /*a0b0*/  LOP3.LUT P5, RZ, R176.reuse, 0xff, RZ, 0xc0, !PT ;  /* 0x000000ffb0ff7812 */ /* 0x040fe200078ac0ff */
        /* <DEDUP_REMOVED lines=30> */
.L_x_3685:
        /* <DEDUP_REMOVED lines=44> */
.L_x_3681:
        /* <DEDUP_REMOVED lines=33> */
.L_x_3687:
        /* <DEDUP_REMOVED lines=31> */
.L_x_3686:
        /* <DEDUP_REMOVED lines=32> */
.L_x_3688:
        /* <DEDUP_REMOVED lines=30> */
.L_x_3684:
        /* <DEDUP_REMOVED lines=19> */
.L_x_3689:
[----:B------:R-:W-:Y:S01]  /*ae70*/  UPLOP3.LUT UP1, UPT, UPT, UPT, UP1, 0x40, 0x4 ;  /* 0x000000000004789c */ /* 0x000fe20003f2e810 */
[----:B------:R-:W-:Y:S10]  /*ae80*/  @!P3 BRA `(.L_x_3690) ;  /* 0xffffff5400a0b947 */ /* 0x000ff4000383ffff */
        /* <DEDUP_REMOVED lines=15> */
[----:B------:R-:W-:Y:S01]  /*af80*/  IMAD.MOV.U32 R16, RZ, RZ, R15 ;  /* 0x000000ffff107224 */ /* 0x000fe200078e000f */
[----:B------:R-:W-:Y:S01]  /*af90*/  MOV R15, R8 ;  /* 0x00000008000f7202 */ /* 0x000fe20000000f00 */
[----:B------:R-:W-:Y:S02]  /*afa0*/  IMAD.MOV.U32 R57, RZ, RZ, R42 ;  /* 0x000000ffff397224 */ /* 0x000fe400078e002a */
[----:B------:R-:W-:Y:S02]  /*afb0*/  IMAD.MOV.U32 R17, RZ, RZ, R14 ;  /* 0x000000ffff117224 */ /* 0x000fe400078e000e */
        /* <DEDUP_REMOVED lines=36> */
[----:B------:R-:W-:-:S07]  /*b200*/  IMAD.MOV.U32 R11, RZ, RZ, R4 ;  /* 0x000000ffff0b7224 */ /* 0x000fce00078e0004 */
.L_x_3624:
        /* <DEDUP_REMOVED lines=23> */
.L_x_3691:
        /* <DEDUP_REMOVED lines=16> */
.L_x_7271:


//--------------------- .text._ZN10layer_norm31ln_parallel_residual_bwd_kernelINS_13Kernel_traitsIf6__halfS2_S2_fjLj7168ELj1ELj1ELj8ELj8ENS_18Kernel_traits_baseILj7168EfS2_S2_S2_fjLj256EEEEELb0ELb0ELb0EEEvNS_9BwdParamsE --------------------------
	.section	.text._ZN10layer_norm31ln_parallel_residual_bwd_kernelINS_13Kernel_traitsIf6__halfS2_S2_fjLj7168ELj1ELj1ELj8ELj8ENS_18Kernel_traits_baseILj7168EfS2_S2_S2_fjLj256EEEEELb0ELb0ELb0EEEvNS_9BwdParamsE,"ax",@progbits
	.align	128
        .global         _ZN10layer_norm31ln_parallel_residual_bwd_kernelINS_13Kernel_traitsIf6__halfS2_S2_fjLj7168ELj1ELj1ELj8ELj8ENS_18Kernel_traits_baseILj7168EfS2_S2_S2_fjLj256EEEEELb0ELb0ELb0EEEvNS_9BwdParamsE
        .type           _ZN10layer_norm31ln_parallel_residual_bwd_kernelINS_13Kernel_traitsIf6__halfS2_S2_fjLj7168ELj1ELj1ELj8ELj8ENS_18Kernel_traits_baseILj7168EfS2_S2_S2_fjLj256EEEEELb0ELb0ELb0EEEvNS_9BwdParamsE,@function
        .size           _ZN10layer_norm31ln_parallel_residual_bwd_kernelINS_13Kernel_traitsIf6__halfS2_S2_fjLj7168ELj1ELj1ELj8ELj8ENS_18Kernel_traits_baseILj7168EfS2_S2_S2_fjLj256EEEEELb0ELb0ELb0EEEvNS_9BwdParamsE,(.L_x_7272 - _ZN10layer_norm31ln_parallel_residual_bwd_kernelINS_13Kernel_traitsIf6__halfS2_S2_fjLj7168ELj1ELj1ELj8ELj8ENS_18Kernel_traits_baseILj7168EfS2_S2_S2_fjLj256EEEEELb0ELb0ELb0EEEvNS_9BwdParamsE)
        .other          _ZN10layer_norm31ln_parallel_residual_bwd_kernelINS_13Kernel_traitsIf6__halfS2_S2_fjLj7168ELj1ELj1ELj8ELj8ENS_18Kernel_traits_baseILj7168EfS2_S2_S2_fjLj256EEEEELb0ELb0ELb0EEEvNS_9BwdParamsE,@"STO_CUDA_ENTRY STV_DEFAULT"
_ZN10layer_norm31ln_parallel_residual_bwd_kernelINS_13Kernel_traitsIf6__halfS2_S2_fjLj7168ELj1ELj1ELj8ELj8ENS_18Kernel_traits_baseILj7168EfS2_S2_S2_fjLj256EEEEELb0ELb0ELb0EEEvNS_9BwdParamsE:
.text._ZN10layer_norm31ln_parallel_residual_bwd_kernelINS_13Kernel_traitsIf6__halfS2_S2_fjLj7168ELj1ELj1ELj8ELj8ENS_18Kernel_traits_baseILj7168EfS2_S2_S2_fjLj256EEEEELb0ELb0ELb0EEEvNS_9BwdParamsE:
        /* <DEDUP_REMOVED lines=17> */
[----:B------:R-:W-:-:S07]  /*0110*/  MOV R17, R202 ;  /* 0x000000ca00117202 */ /* 0x000fce0000000f00 */
[----:B------:R-:W0:Y:S01]  /*0120*/  LDC.64 R20, c[0x0][0x3d0] ;  /* 0x0000f400ff147b82 */ /* 0x000e220000000a00 */
[----:B------:R-:W-:-:S07]  /*0130*/  LEA.HI.SX32 R16, R7, R16, 0x1e ;  /* 0x0000001007107211 */ /* 0x000fce00078ff2ff */
[----:B------:R-:W0:Y:S01]  /*0140*/  LDC.64 R22, c[0x0][0x3d8] ;  /* 0x0000f600ff167b82 */ /* 0x000e220000000a00 */
[----:B------:R-:W-:-:S07]  /*0150*/  ISETP.GE.U32.AND P0, PT, R16, 0x100, PT ;  /* 0x000001001000780c */ /* 0x000fce0003f06070 */
        /* <DEDUP_REMOVED lines=15> */
[C---:B------:R-:W-:Y:S01]  /*0250*/  ISETP.GE.U32.AND P5, PT, R16.reuse, 0x600, PT ;  /* 0x000006001000780c */ /* 0x040fe20003fa6070 */
[----:B-1----:R1:W5:Y:S01]  /*0260*/  @P1 LDG.E.128 R244, desc[UR14][R12.64] ;  /* 0x0000000e0cf41981 */ /* 0x002362000c1e1d00 */
[C---:B0-----:R-:W-:Y:S01]  /*0270*/  @P1 IMAD.WIDE.U32 R10, R17.reuse, 0x10, R6 ;  /* 0x00000010110a1825 */ /* 0x041fe200078e0006 */
[----:B------:R-:W-:Y:S02]  /*0280*/  @P1 IADD3 R17, PT, PT, R17, 0x100, RZ ;  /* 0x0000010011111810 */ /* 0x000fe40007ffe0ff */
[----:B------:R-:W0:Y:S08]  /*0290*/  LDC.64 R6, c[0x0][0x3d0] ;  /* 0x0000f400ff067b82 */ /* 0x000e300000000a00 */
[----:B------:R-:W1:Y:S01]  /*02a0*/  LDC.64 R34, c[0x0][0x3d8] ;  /* 0x0000f600ff227b82 */ /* 0x000e620000000a00 */
[C---:B------:R-:W-:Y:S01]  /*02b0*/  @P2 IMAD.WIDE.U32 R14, R17.reuse, 0x10, R14 ;  /* 0x00000010110e2825 */ /* 0x040fe200078e000e */
[----:B------:R-:W-:Y:S01]  /*02c0*/  ISETP.GE.U32.AND P6, PT, R16, 0x700, PT ;  /* 0x000007001000780c */ /* 0x000fe20003fc6070 */
[----:B------:R0:W5:Y:S02]  /*02d0*/  @P1 LDG.E.128 R248, desc[UR14][R10.64] ;  /* 0x0000000e0af81981 */ /* 0x000164000c1e1d00 */
[C---:B------:R-:W-:Y:S01]  /*02e0*/  @P2 IMAD.WIDE.U32 R18, R17.reuse, 0x10, R18 ;  /* 0x0000001011122825 */ /* 0x040fe200078e0012 */
[----:B------:R-:W-:Y:S01]  /*02f0*/  @P2 IADD3 R17, PT, PT, R17, 0x100, RZ ;  /* 0x0000010011112810 */ /* 0x000fe20007ffe0ff */
[----:B------:R0:W5:Y:S04]  /*0300*/  @P2 LDG.E.128 R240, desc[UR14][R14.64] ;  /* 0x0000000e0ef02981 */ /* 0x000168000c1e1d00 */
[C---:B------:R-:W-:Y:S01]  /*0310*/  @P3 IMAD.WIDE.U32 R20, R17.reuse, 0x10, R20 ;  /* 0x0000001011143825 */ /* 0x040fe200078e0014 */
[----:B------:R0:W5:Y:S03]  /*0320*/  @P2 LDG.E.128 R236, desc[UR14][R18.64] ;  /* 0x0000000e12ec2981 */ /* 0x000166000c1e1d00 */
        /* <DEDUP_REMOVED lines=8> */
[C---:B0-----:R-:W-:Y:S01]  /*03b0*/  @P5 IMAD.WIDE.U32 R28, R17.reuse, 0x10, R6 ;  /* 0x00000010111c5825 */ /* 0x041fe200078e0006 */
[----:B------:R0:W5:Y:S03]  /*03c0*/  @P4 LDG.E.128 R220, desc[UR14][R26.64] ;  /* 0x0000000e1adc4981 */ /* 0x000166000c1e1d00 */
[C---:B---3--:R-:W-:Y:S01]  /*03d0*/  @P5 IMAD.WIDE.U32 R30, R17.reuse, 0x10, R8 ;  /* 0x00000010111e5825 */ /* 0x048fe200078e0008 */
[----:B------:R-:W-:Y:S01]  /*03e0*/  @P5 IADD3 R17, PT, PT, R17, 0x100, RZ ;  /* 0x0000010011115810 */ /* 0x000fe20007ffe0ff */
[----:B------:R0:W5:Y:S04]  /*03f0*/  @P5 LDG.E.128 R216, desc[UR14][R28.64] ;  /* 0x0000000e1cd85981 */ /* 0x000168000c1e1d00 */
[C---:B--2---:R-:W-:Y:S01]  /*0400*/  @P6 IMAD.WIDE.U32 R6, R17.reuse, 0x10, R32 ;  /* 0x0000001011066825 */ /* 0x044fe200078e0020 */
[----:B------:R0:W5:Y:S03]  /*0410*/  @P5 LDG.E.128 R212, desc[UR14][R30.64] ;  /* 0x0000000e1ed45981 */ /* 0x000166000c1e1d00 */
[----:B-1----:R-:W-:Y:S01]  /*0420*/  @P6 IMAD.WIDE.U32 R8, R17, 0x10, R34 ;  /* 0x0000001011086825 */ /* 0x002fe200078e0022 */
[----:B------:R0:W5:Y:S04]  /*0430*/  @P6 LDG.E.128 R208, desc[UR14][R6.64] ;  /* 0x0000000e06d06981 */ /* 0x000168000c1e1d00 */
[----:B------:R0:W5:Y:S04]  /*0440*/  @P6 LDG.E.128 R204, desc[UR14][R8.64] ;  /* 0x0000000e08cc6981 */ /* 0x000168000c1e1d00 */
[----:B----4-:R-:W2:Y:S04]  /*0450*/  @P0 LDG.E.128 R36, desc[UR14][R4.64] ;  /* 0x0000000e04240981 */ /* 0x010ea8000c1e1d00 */
[----:B------:R-:W3:Y:S01]  /*0460*/  @P0 LDG.E.128 R40, desc[UR14][R2.64] ;  /* 0x0000000e02280981 */ /* 0x000ee2000c1e1d00 */
[----:B------:R-:W1:Y:S01]  /*0470*/  S2UR UR9, SR_CTAID.X ;  /* 0x00000000000979c3 */ /* 0x000e620000002500 */
        /* <DEDUP_REMOVED lines=57> */
[----:B-1----:R-:W-:-:S02]  /*0810*/  CS2R R36, SRZ ;  /* 0x0000000000247805 */ /* 0x002fc4000001ff00 */
[----:B--2---:R-:W-:Y:S02]  /*0820*/  CS2R R38, SRZ ;  /* 0x0000000000267805 */ /* 0x004fe4000001ff00 */
[----:B---3--:R-:W-:Y:S02]  /*0830*/  CS2R R40, SRZ ;  /* 0x0000000000287805 */ /* 0x008fe4000001ff00 */
[----:B----4-:R-:W-:Y:S01]  /*0840*/  CS2R R42, SRZ ;  /* 0x00000000002a7805 */ /* 0x010fe2000001ff00 */
        /* <DEDUP_REMOVED lines=68> */
.L_x_3792:
[----:B-1----:R-:W-:-:S06]  /*0c90*/  UIMAD.WIDE UR4, UR9, 0x4, UR16 ;  /* 0x00000004090478a5 */ /* 0x002fcc000f8e0210 */
[----:B0-2-4-:R-:W-:Y:S02]  /*0ca0*/  MOV R148, UR4 ;  /* 0x0000000400947c02 */ /* 0x015fe40008000f00 */
[----:B------:R-:W-:Y:S01]  /*0cb0*/  MOV R149, UR5 ;  /* 0x0000000500957c02 */ /* 0x000fe20008000f00 */
[----:B------:R-:W-:-:S04]  /*0cc0*/  UIMAD.WIDE UR4, UR9, 0x4, UR18 ;  /* 0x00000004090478a5 */ /* 0x000fc8000f8e0212 */
[----:B------:R0:W2:Y:S02]  /*0cd0*/  LDG.E R15, desc[UR14][R148.64] ;  /* 0x0000000e940f7981 */ /* 0x0000a4000c1e1900 */
[----:B0-----:R-:W-:Y:S02]  /*0ce0*/  MOV R148, UR4 ;  /* 0x0000000400947c02 */ /* 0x001fe40008000f00 */
[----:B------:R-:W-:-:S05]  /*0cf0*/  MOV R149, UR5 ;  /* 0x0000000500957c02 */ /* 0x000fca0008000f00 */
[----:B---3--:R-:W3:Y:S01]  /*0d00*/  LDG.E R150, desc[UR14][R148.64] ;  /* 0x0000000e94967981 */ /* 0x008ee2000c1e1900 */
[----:B------:R-:W-:Y:S01]  /*0d10*/  UIMAD UR4, UR9, UR6, URZ ;  /* 0x00000006090472a4 */ /* 0x000fe2000f8e02ff */
[----:B------:R-:W-:Y:S01]  /*0d20*/  PLOP3.LUT P1, PT, PT, PT, UP2, 0x40, 0x4 ;  /* 0x000000000004781c */ /* 0x000fe20003f2e828 */
[----:B------:R-:W-:Y:S01]  /*0d30*/  BSSY.RECONVERGENT B0, `(.L_x_3693) ;  /* 0x0000067000007945 */ /* 0x000fe20003800200 */
[----:B------:R-:W-:Y:S01]  /*0d40*/  HFMA2 R198, -RZ, RZ, 0, 0 ;  /* 0x00000000ffc67431 */ /* 0x000fe200000001ff */
[----:B------:R-:W-:Y:S01]  /*0d50*/  USHF.R.S32.HI UR5, URZ, 0x1f, UR4 ;  /* 0x0000001fff057899 */ /* 0x000fe20008011404 */
[C---:B------:R-:W-:Y:S02]  /*0d60*/  ISETP.GE.U32.AND P2, PT, R16.reuse, 0x300, PT ;  /* 0x000003001000780c */ /* 0x040fe40003f46070 */
[C---:B------:R-:W-:Y:S01]  /*0d70*/  ISETP.GE.U32.AND P3, PT, R16.reuse, 0x400, PT ;  /* 0x000004001000780c */ /* 0x040fe20003f66070 */
[----:B------:R-:W-:Y:S01]  /*0d80*/  ULEA.HI UR5, UR5, UR4, URZ, 0x2 ;  /* 0x0000000405057291 */ /* 0x000fe2000f8f10ff */
[----:B------:R-:W-:-:S02]  /*0d90*/  ISETP.GE.U32.AND P4, PT, R16, 0x500, PT ;  /* 0x000005001000780c */ /* 0x000fc40003f86070 */
[C---:B------:R-:W-:Y:S02]  /*0da0*/  ISETP.GE.U32.AND P5, PT, R16.reuse, 0x600, PT ;  /* 0x000006001000780c */ /* 0x040fe40003fa6070 */
[C---:B------:R-:W-:Y:S02]  /*0db0*/  ISETP.GE.U32.AND P6, PT, R16.reuse, 0x700, PT ;  /* 0x000007001000780c */ /* 0x040fe40003fc6070 */
[----:B------:R-:W-:Y:S02]  /*0dc0*/  MOV R197, RZ ;  /* 0x000000ff00c57202 */ /* 0x000fe40000000f00 */
[----:B--2---:R-:W-:Y:S02]  /*0dd0*/  FSEL R15, R15, RZ, P1 ;  /* 0x000000ff0f0f7208 */ /* 0x004fe40000800000 */
[----:B------:R-:W-:Y:S02]  /*0de0*/  ISETP.GE.U32.AND P1, PT, R16, 0x200, PT ;  /* 0x000002001000780c */ /* 0x000fe40003f26070 */
[----:B------:R-:W-:-:S02]  /*0df0*/  R2UR UR7, R15 ;  /* 0x000000000f0772ca */ /* 0x000fc400000e0000 */
        /* <DEDUP_REMOVED lines=24> */
[----:B--2---:R-:W-:Y:S01]  /*0f80*/  MOV R164, R150 ;  /* 0x0000009600a47202 */ /* 0x004fe20000000f00 */
[----:B---3--:R-:W-:-:S05]  /*0f90*/  HADD2.F32 R14, -RZ, R148.H0_H0 ;  /* 0x20000094ff0e7230 */ /* 0x008fca0000004100 */
[----:B------:R-:W-:Y:S01]  /*0fa0*/  FADD.FTZ R14, R14, -UR7 ;  /* 0x800000070e0e7e21 */ /* 0x000fe20008010000 */
[----:B----4-:R-:W-:Y:S02]  /*0fb0*/  MOV R0, R162 ;  /* 0x000000a200007202 */ /* 0x010fe40000000f00 */
[--C-:B------:R-:W-:Y:S02]  /*0fc0*/  SHF.R.U64 R162, R162, 0x10, R163.reuse ;  /* 0x00000010a2a27819 */ /* 0x100fe400000012a3 */
[----:B------:R-:W-:Y:S02]  /*0fd0*/  MOV R166, R163 ;  /* 0x000000a300a67202 */ /* 0x000fe40000000f00 */
[----:B------:R-:W-:Y:S01]  /*0fe0*/  SHF.R.U32.HI R197, RZ, 0x10, R163 ;  /* 0x00000010ffc57819 */ /* 0x000fe200000116a3 */
[----:B------:R-:W-:Y:S02]  /*0ff0*/  HADD2.F32 R163, -RZ, R164.H0_H0 ;  /* 0x200000a4ffa37230 */ /* 0x000fe40000004100 */
[----:B------:R-:W-:-:S02]  /*1000*/  HADD2.F32 R165, -RZ, R0.H0_H0 ;  /* 0x20000000ffa57230 */ /* 0x000fc40000004100 */
[----:B------:R-:W-:Y:S01]  /*1010*/  FMUL.FTZ R0, R14, UR25 ;  /* 0x000000190e007c20 */ /* 0x000fe20008410000 */
[----:B------:R-:W-:Y:S01]  /*1020*/  SHF.R.U64 R148, R148, 0x10, R149 ;  /* 0x0000001094947819 */ /* 0x000fe20000001295 */
[----:B------:R-:W-:Y:S01]  /*1030*/  FMUL.FTZ R14, R198, R163 ;  /* 0x000000a3c60e7220 */ /* 0x000fe20000410000 */
[--C-:B------:R-:W-:Y:S02]  /*1040*/  SHF.R.U64 R164, R150, 0x10, R151.reuse ;  /* 0x0000001096a47819 */ /* 0x100fe40000001297 */
[----:B------:R-:W-:Y:S01]  /*1050*/  MOV R150, R151 ;  /* 0x0000009700967202 */ /* 0x000fe20000000f00 */
[----:B------:R-:W-:Y:S01]  /*1060*/  FFMA.FTZ R14, R167, R165, R14 ;  /* 0x000000a5a70e7223 */ /* 0x000fe2000001000e */
[----:B------:R-:W-:Y:S01]  /*1070*/  SHF.R.U32.HI R167, RZ, 0x10, R151 ;  /* 0x00000010ffa77819 */ /* 0x000fe20000011697 */
[----:B------:R-:W-:Y:S02]  /*1080*/  HADD2.F32 R151, -RZ, R148.H0_H0 ;  /* 0x20000094ff977230 */ /* 0x000fe40000004100 */
[----:B------:R-:W-:-:S03]  /*1090*/  HADD2.F32 R148, -RZ, R164.H0_H0 ;  /* 0x200000a4ff947230 */ /* 0x000fc60000004100 */
[----:B------:R-:W-:Y:S01]  /*10a0*/  FADD.FTZ R151, R151, -UR7 ;  /* 0x8000000797977e21 */ /* 0x000fe20008010000 */
[----:B------:R-:W-:Y:S01]  /*10b0*/  FADD.FTZ R64, R64, R165 ;  /* 0x000000a540407221 */ /* 0x000fe20000010000 */
[----:B------:R-:W-:Y:S01]  /*10c0*/  FFMA.FTZ R36, R0, R165, R36 ;  /* 0x000000a500247223 */ /* 0x000fe20000010024 */
[----:B------:R-:W-:Y:S02]  /*10d0*/  HADD2.F32 R162, -RZ, R162.H0_H0 ;  /* 0x200000a2ffa27230 */ /* 0x000fe40000004100 */
[----:B------:R-:W-:Y:S01]  /*10e0*/  FMUL.FTZ R165, R151, UR25 ;  /* 0x0000001997a57c20 */ /* 0x000fe20008410000 */
[----:B------:R-:W-:Y:S02]  /*10f0*/  FMUL.FTZ R151, R199, R148 ;  /* 0x00000094c7977220 */ /* 0x000fe40000410000 */
[----:B------:R-:W-:Y:S01]  /*1100*/  FADD.FTZ R65, R65, R162 ;  /* 0x000000a241417221 */ /* 0x000fe20000010000 */
[-C--:B------:R-:W-:Y:S01]  /*1110*/  FFMA.FTZ R37, R165, R162.reuse, R37 ;  /* 0x000000a2a5257223 */ /* 0x080fe20000010025 */
[----:B------:R-:W-:Y:S01]  /*1120*/  FFMA.FTZ R164, R202, R162, R151 ;  /* 0x000000a2caa47223 */ /* 0x000fe20000010097 */
[----:B------:R-:W-:-:S02]  /*1130*/  HADD2.F32 R162, -RZ, R149.H0_H0 ;  /* 0x20000095ffa27230 */ /* 0x000fc40000004100 */
[----:B------:R-:W-:Y:S01]  /*1140*/  FADD.FTZ R120, R120, R163 ;  /* 0x000000a378787221 */ /* 0x000fe20000010000 */
[----:B------:R-:W-:Y:S02]  /*1150*/  FFMA.FTZ R92, R0, R163, R92 ;  /* 0x000000a3005c7223 */ /* 0x000fe4000001005c */
[----:B------:R-:W-:Y:S01]  /*1160*/  FADD.FTZ R162, R162, -UR7 ;  /* 0x80000007a2a27e21 */ /* 0x000fe20008010000 */
[----:B------:R-:W-:-:S03]  /*1170*/  HADD2.F32 R151, -RZ, R150.H0_H0 ;  /* 0x20000096ff977230 */ /* 0x000fc60000004100 */
[----:B------:R-:W-:Y:S02]  /*1180*/  FMUL.FTZ R163, R162, UR25 ;  /* 0x00000019a2a37c20 */ /* 0x000fe40008410000 */
[-C--:B------:R-:W-:Y:S01]  /*1190*/  FMUL.FTZ R162, R252, R151.reuse ;  /* 0x00000097fca27220 */ /* 0x080fe20000410000 */
[----:B------:R-:W-:Y:S01]  /*11a0*/  FADD.FTZ R122, R122, R151 ;  /* 0x000000977a7a7221 */ /* 0x000fe20000010000 */
[----:B------:R-:W-:Y:S02]  /*11b0*/  FFMA.FTZ R94, R163, R151, R94 ;  /* 0x00000097a35e7223 */ /* 0x000fe4000001005e */
[----:B------:R-:W0:Y:S02]  /*11c0*/  @P0 LDC.64 R150, c[0x0][0x438] ;  /* 0x00010e00ff960b82 */ /* 0x000e240000000a00 */
[----:B0-----:R-:W-:-:S05]  /*11d0*/  @P0 IMAD.WIDE.U32 R150, R15, 0x8, R150 ;  /* 0x000000080f960825 */ /* 0x001fca00078e0096 */
[----:B------:R0:W5:Y:S01]  /*11e0*/  @P0 LDG.E.64 R176, desc[UR14][R150.64] ;  /* 0x0000000e96b00981 */ /* 0x000162000c1e1b00 */
[----:B------:R-:W-:-:S05]  /*11f0*/  SHF.R.U32.HI R149, RZ, 0x10, R149 ;  /* 0x00000010ff957819 */ /* 0x000fca0000011695 */
[----:B------:R-:W-:Y:S02]  /*1200*/  HADD2.F32 R149, -RZ, R149.H0_H0 ;  /* 0x20000095ff957230 */ /* 0x000fe40000004100 */
[----:B------:R-:W-:Y:S01]  /*1210*/  FADD.FTZ R121, R121, R148 ;  /* 0x0000009479797221 */ /* 0x000fe20000010000 */
[----:B------:R-:W-:Y:S02]  /*1220*/  FFMA.FTZ R93, R165, R148, R93 ;  /* 0x00000094a55d7223 */ /* 0x000fe4000001005d */
[----:B------:R-:W-:Y:S01]  /*1230*/  FADD.FTZ R149, R149, -UR7 ;  /* 0x8000000795957e21 */ /* 0x000fe20008010000 */
[----:B------:R-:W-:Y:S02]  /*1240*/  HADD2.F32 R199, -RZ, R166.H0_H0 ;  /* 0x200000a6ffc77230 */ /* 0x000fe40000004100 */
[----:B------:R-:W-:Y:S02]  /*1250*/  HADD2.F32 R148, -RZ, R167.H0_H0 ;  /* 0x200000a7ff947230 */ /* 0x000fe40000004100 */
[----:B------:R-:W-:Y:S01]  /*1260*/  FMUL.FTZ R166, R149, UR25 ;  /* 0x0000001995a67c20 */ /* 0x000fe20008410000 */
[----:B------:R-:W-:-:S02]  /*1270*/  FADD.FTZ R149, RZ, R14 ;  /* 0x0000000eff957221 */ /* 0x000fc40000010000 */
[-C--:B------:R-:W-:Y:S01]  /*1280*/  FMUL.FTZ R167, R201, R148.reuse ;  /* 0x00000094c9a77220 */ /* 0x080fe20000410000 */
[----:B------:R-:W-:Y:S01]  /*1290*/  FADD.FTZ R123, R123, R148 ;  /* 0x000000947b7b7221 */ /* 0x000fe20000010000 */
[----:B------:R-:W-:Y:S01]  /*12a0*/  FFMA.FTZ R95, R166, R148, R95 ;  /* 0x00000094a65f7223 */ /* 0x000fe2000001005f */
[----:B------:R-:W-:Y:S01]  /*12b0*/  FFMA.FTZ R148, R0, R14, RZ ;  /* 0x0000000e00947223 */ /* 0x000fe200000100ff */
[----:B------:R-:W-:Y:S02]  /*12c0*/  HADD2.F32 R198, -RZ, R197.H0_H0 ;  /* 0x200000c5ffc67230 */ /* 0x000fe40000004100 */
[-C--:B------:R-:W-:Y:S01]  /*12d0*/  FFMA.FTZ R162, R203, R199.reuse, R162 ;  /* 0x000000c7cba27223 */ /* 0x080fe200000100a2 */
[----:B------:R-:W-:Y:S01]  /*12e0*/  FADD.FTZ R149, R149, R164 ;  /* 0x000000a495957221 */ /* 0x000fe20000010000 */
[----:B------:R-:W-:Y:S01]  /*12f0*/  FFMA.FTZ R148, R165, R164, R148 ;  /* 0x000000a4a5947223 */ /* 0x000fe20000010094 */
        /* <DEDUP_REMOVED lines=9> */
[----:B0-----:R-:W-:-:S07]  /*1390*/  IADD3 R199, PT, PT, R15, 0x100, RZ ;  /* 0x000001000fc77810 */ /* 0x001fce0007ffe0ff */
.L_x_3694:
[----:B----4-:R-:W-:Y:S05]  /*13a0*/  BSYNC.RECONVERGENT B0 ;  /* 0x0000000000007941 */ /* 0x010fea0003800200 */
.L_x_3693:
        /* <DEDUP_REMOVED lines=15> */
[----:B------:R-:W-:Y:S02]  /*14a0*/  SHF.R.U32.HI R200, RZ, 0x10, R13 ;  /* 0x00000010ffc87819 */ /* 0x000fe4000001160d */
[----:B----4-:R-:W-:Y:S02]  /*14b0*/  MOV R159, R150 ;  /* 0x00000096009f7202 */ /* 0x010fe40000000f00 */
[----:B------:R-:W-:Y:S01]  /*14c0*/  MOV R160, R12 ;  /* 0x0000000c00a07202 */ /* 0x000fe20000000f00 */
[----:B--2---:R-:W-:-:S02]  /*14d0*/  HADD2.F32 R13, -RZ, R148.H0_H0 ;  /* 0x20000094ff0d7230 */ /* 0x004fc40000004100 */
[----:B------:R-:W-:-:S03]  /*14e0*/  HADD2.F32 R159, -RZ, R159.H0_H0 ;  /* 0x2000009fff9f7230 */ /* 0x000fc60000004100 */
[----:B------:R-:W-:Y:S01]  /*14f0*/  FADD.FTZ R13, R13, -UR7 ;  /* 0x800000070d0d7e21 */ /* 0x000fe20008010000 */
[----:B------:R-:W-:Y:S02]  /*1500*/  HADD2.F32 R160, -RZ, R160.H0_H0 ;  /* 0x200000a0ffa07230 */ /* 0x000fe40000004100 */
[----:B-----5:R-:W-:Y:S01]  /*1510*/  FMUL.FTZ R12, R244, R159 ;  /* 0x0000009ff40c7220 */ /* 0x020fe20000410000 */
[----:B------:R-:W-:Y:S02]  /*1520*/  FMUL.FTZ R13, R13, UR25 ;  /* 0x000000190d0d7c20 */ /* 0x000fe40008410000 */
[----:B------:R-:W-:Y:S01]  /*1530*/  FADD.FTZ R68, R68, R160 ;  /* 0x000000a044447221 */ /* 0x000fe20000010000 */
[-C--:B------:R-:W-:Y:S01]  /*1540*/  FFMA.FTZ R12, R248, R160.reuse, R12 ;  /* 0x000000a0f80c7223 */ /* 0x080fe2000001000c */
[----:B------:R-:W-:Y:S01]  /*1550*/  FFMA.FTZ R40, R13, R160, R40 ;  /* 0x000000a00d287223 */ /* 0x000fe20000010028 */
[----:B------:R-:W-:Y:S02]  /*1560*/  SHF.R.U64 R160, R148, 0x10, R149 ;  /* 0x0000001094a07819 */ /* 0x000fe40000001295 */
[----:B------:R-:W-:-:S03]  /*1570*/  SHF.R.U64 R148, R150, 0x10, R151 ;  /* 0x0000001096947819 */ /* 0x000fc60000001297 */
[----:B------:R-:W-:Y:S01]  /*1580*/  HADD2.F32 R160, -RZ, R160.H0_H0 ;  /* 0x200000a0ffa07230 */ /* 0x000fe20000004100 */
[----:B------:R-:W-:Y:S01]  /*1590*/  MOV R150, R151 ;  /* 0x0000009700967202 */ /* 0x000fe20000000f00 */
[----:B------:R-:W-:Y:S01]  /*15a0*/  HADD2.F32 R148, -RZ, R148.H0_H0 ;  /* 0x20000094ff947230 */ /* 0x000fe20000004100 */
[----:B------:R-:W-:Y:S01]  /*15b0*/  SHF.R.U32.HI R168, RZ, 0x10, R151 ;  /* 0x00000010ffa87819 */ /* 0x000fe20000011697 */
[----:B------:R-:W-:Y:S02]  /*15c0*/  HADD2.F32 R151, -RZ, R149.H0_H0 ;  /* 0x20000095ff977230 */ /* 0x000fe40000004100 */
[----:B------:R-:W-:Y:S01]  /*15d0*/  FADD.FTZ R160, R160, -UR7 ;  /* 0x80000007a0a07e21 */ /* 0x000fe20008010000 */
[----:B------:R-:W-:Y:S02]  /*15e0*/  HADD2.F32 R158, -RZ, R158.H0_H0 ;  /* 0x2000009eff9e7230 */ /* 0x000fe40000004100 */
[----:B------:R-:W-:Y:S01]  /*15f0*/  FADD.FTZ R124, R124, R159 ;  /* 0x0000009f7c7c7221 */ /* 0x000fe20000010000 */
[----:B------:R-:W-:Y:S01]  /*1600*/  FFMA.FTZ R96, R13, R159, R96 ;  /* 0x0000009f0d607223 */ /* 0x000fe20000010060 */
[----:B------:R-:W-:Y:S01]  /*1610*/  FMUL.FTZ R161, R160, UR25 ;  /* 0x00000019a0a17c20 */ /* 0x000fe20008410000 */
[----:B------:R-:W-:Y:S01]  /*1620*/  FMUL.FTZ R160, R245, R148 ;  /* 0x00000094f5a07220 */ /* 0x000fe20000410000 */
[----:B------:R-:W-:-:S02]  /*1630*/  HADD2.F32 R150, -RZ, R150.H0_H0 ;  /* 0x20000096ff967230 */ /* 0x000fc40000004100 */
[----:B------:R-:W-:Y:S01]  /*1640*/  FADD.FTZ R159, R151, -UR7 ;  /* 0x80000007979f7e21 */ /* 0x000fe20008010000 */
[----:B------:R-:W-:Y:S01]  /*1650*/  FADD.FTZ R69, R69, R158 ;  /* 0x0000009e45457221 */ /* 0x000fe20000010000 */
[-C--:B------:R-:W-:Y:S01]  /*1660*/  FFMA.FTZ R41, R161, R158.reuse, R41 ;  /* 0x0000009ea1297223 */ /* 0x080fe20000010029 */
[----:B------:R-:W-:Y:S01]  /*1670*/  FFMA.FTZ R160, R249, R158, R160 ;  /* 0x0000009ef9a07223 */ /* 0x000fe200000100a0 */
[----:B------:R-:W-:Y:S02]  /*1680*/  HADD2.F32 R151, -RZ, R169.H0_H0 ;  /* 0x200000a9ff977230 */ /* 0x000fe40000004100 */
[----:B------:R-:W-:Y:S01]  /*1690*/  FMUL.FTZ R159, R159, UR25 ;  /* 0x000000199f9f7c20 */ /* 0x000fe20008410000 */
[-C--:B------:R-:W-:Y:S01]  /*16a0*/  FMUL.FTZ R158, R246, R150.reuse ;  /* 0x00000096f69e7220 */ /* 0x080fe20000410000 */
[----:B------:R-:W-:Y:S01]  /*16b0*/  FADD.FTZ R126, R126, R150 ;  /* 0x000000967e7e7221 */ /* 0x000fe20000010000 */
[----:B------:R-:W-:Y:S01]  /*16c0*/  FADD.FTZ R70, R70, R151 ;  /* 0x0000009746467221 */ /* 0x000fe20000010000 */
[CC--:B------:R-:W-:Y:S01]  /*16d0*/  FFMA.FTZ R42, R159.reuse, R151.reuse, R42 ;  /* 0x000000979f2a7223 */ /* 0x0c0fe2000001002a */
[----:B------:R-:W-:Y:S01]  /*16e0*/  FFMA.FTZ R158, R250, R151, R158 ;  /* 0x00000097fa9e7223 */ /* 0x000fe2000001009e */
[----:B------:R-:W-:-:S02]  /*16f0*/  FFMA.FTZ R98, R159, R150, R98 ;  /* 0x000000969f627223 */ /* 0x000fc40000010062 */
[----:B------:R-:W0:Y:S01]  /*1700*/  @P0 LDC.64 R150, c[0x0][0x438] ;  /* 0x00010e00ff960b82 */ /* 0x000e220000000a00 */
[----:B------:R-:W-:Y:S01]  /*1710*/  SHF.R.U32.HI R149, RZ, 0x10, R149 ;  /* 0x00000010ff957819 */ /* 0x000fe20000011695 */
[----:B------:R-:W-:Y:S01]  /*1720*/  FADD.FTZ R125, R125, R148 ;  /* 0x000000947d7d7221 */ /* 0x000fe20000010000 */
[----:B------:R-:W-:-:S03]  /*1730*/  FFMA.FTZ R97, R161, R148, R97 ;  /* 0x00000094a1617223 */ /* 0x000fc60000010061 */
[----:B------:R-:W-:Y:S02]  /*1740*/  HADD2.F32 R149, -RZ, R149.H0_H0 ;  /* 0x20000095ff957230 */ /* 0x000fe40000004100 */
[----:B------:R-:W-:-:S03]  /*1750*/  HADD2.F32 R148, -RZ, R168.H0_H0 ;  /* 0x200000a8ff947230 */ /* 0x000fc60000004100 */
[----:B------:R-:W-:Y:S01]  /*1760*/  FADD.FTZ R168, R149, -UR7 ;  /* 0x8000000795a87e21 */ /* 0x000fe20008010000 */
[----:B------:R-:W-:-:S03]  /*1770*/  HADD2.F32 R149, -RZ, R200.H0_H0 ;  /* 0x200000c8ff957230 */ /* 0x000fc60000004100 */
        /* <DEDUP_REMOVED lines=18> */
.L_x_3696:
[----:B------:R-:W-:Y:S05]  /*18a0*/  BSYNC.RECONVERGENT B0 ;  /* 0x0000000000007941 */ /* 0x000fea0003800200 */
.L_x_3695:
        /* <DEDUP_REMOVED lines=79> */
.L_x_3698:
[----:B------:R-:W-:Y:S05]  /*1da0*/  BSYNC.RECONVERGENT B0 ;  /* 0x0000000000007941 */ /* 0x000fea0003800200 */
.L_x_3697:
        /* <DEDUP_REMOVED lines=29> */
[----:B------:R-:W-:Y:S02]  /*1f80*/  HADD2.F32 R152, -RZ, R152.H0_H0 ;  /* 0x20000098ff987230 */ /* 0x000fe40000004100 */
[----:B------:R-:W-:-:S03]  /*1f90*/  HADD2.F32 R148, -RZ, R148.H0_H0 ;  /* 0x20000094ff947230 */ /* 0x000fc60000004100 */
[----:B------:R-:W-:Y:S01]  /*1fa0*/  FADD.FTZ R152, R152, -UR7 ;  /* 0x8000000798987e21 */ /* 0x000fe20008010000 */
[----:B------:R-:W-:Y:S01]  /*1fb0*/  HADD2.F32 R150, -RZ, R150.H0_H0 ;  /* 0x20000096ff967230 */ /* 0x000fe20000004100 */
[----:B------:R-:W-:Y:S02]  /*1fc0*/  MOV R34, R35 ;  /* 0x0000002300227202 */ /* 0x000fe40000000f00 */
[----:B------:R-:W-:Y:S01]  /*1fd0*/  FMUL.FTZ R153, R152, UR25 ;  /* 0x0000001998997c20 */ /* 0x000fe20008410000 */
[----:B------:R-:W-:Y:S01]  /*1fe0*/  SHF.R.U32.HI R186, RZ, 0x10, R35 ;  /* 0x00000010ffba7819 */ /* 0x000fe20000011623 */
[----:B------:R-:W-:Y:S01]  /*1ff0*/  FMUL.FTZ R152, R229, R148 ;  /* 0x00000094e5987220 */ /* 0x000fe20000410000 */
[----:B------:R-:W-:Y:S02]  /*2000*/  HADD2.F32 R35, -RZ, R149.H0_H0 ;  /* 0x20000095ff237230 */ /* 0x000fe40000004100 */
[----:B------:R-:W-:Y:S01]  /*2010*/  FADD.FTZ R77, R77, R150 ;  /* 0x000000964d4d7221 */ /* 0x000fe20000010000 */
[-C--:B------:R-:W-:Y:S01]  /*2020*/  FFMA.FTZ R49, R153, R150.reuse, R49 ;  /* 0x0000009699317223 */ /* 0x080fe20000010031 */
[----:B------:R-:W-:Y:S01]  /*2030*/  FFMA.FTZ R152, R233, R150, R152 ;  /* 0x00000096e9987223 */ /* 0x000fe20000010098 */
[----:B------:R-:W-:-:S02]  /*2040*/  HADD2.F32 R150, -RZ, R34.H0_H0 ;  /* 0x20000022ff967230 */ /* 0x000fc40000004100 */
[----:B------:R-:W-:Y:S01]  /*2050*/  FADD.FTZ R35, R35, -UR7 ;  /* 0x8000000723237e21 */ /* 0x000fe20008010000 */
[----:B------:R-:W-:Y:S01]  /*2060*/  FADD.FTZ R132, R132, R151 ;  /* 0x0000009784847221 */ /* 0x000fe20000010000 */
[----:B------:R-:W-:Y:S01]  /*2070*/  FFMA.FTZ R104, R9, R151, R104 ;  /* 0x0000009709687223 */ /* 0x000fe20000010068 */
[----:B------:R-:W-:Y:S02]  /*2080*/  HADD2.F32 R34, -RZ, R187.H0_H0 ;  /* 0x200000bbff227230 */ /* 0x000fe40000004100 */
[----:B------:R-:W-:Y:S01]  /*2090*/  FMUL.FTZ R35, R35, UR25 ;  /* 0x0000001923237c20 */ /* 0x000fe20008410000 */
[----:B------:R-:W-:Y:S01]  /*20a0*/  FMUL.FTZ R151, R230, R150 ;  /* 0x00000096e6977220 */ /* 0x000fe20000410000 */
        /* <DEDUP_REMOVED lines=31> */
.L_x_3700:
[----:B------:R-:W-:Y:S05]  /*22a0*/  BSYNC.RECONVERGENT B0 ;  /* 0x0000000000007941 */ /* 0x000fea0003800200 */
.L_x_3699:
        /* <DEDUP_REMOVED lines=30> */
[----:B------:R-:W-:Y:S01]  /*2490*/  FADD.FTZ R136, R136, R33 ;  /* 0x0000002188887221 */ /* 0x000fe20000010000 */
[----:B------:R-:W-:Y:S01]  /*24a0*/  FFMA.FTZ R108, R7, R33, R108 ;  /* 0x00000021076c7223 */ /* 0x000fe2000001006c */
[----:B------:R-:W-:Y:S02]  /*24b0*/  HADD2.F32 R148, -RZ, R148.H0_H0 ;  /* 0x20000094ff947230 */ /* 0x000fe40000004100 */
[----:B------:R-:W-:Y:S01]  /*24c0*/  FADD.FTZ R33, R150, -UR7 ;  /* 0x8000000796217e21 */ /* 0x000fe20008010000 */
[----:B------:R-:W-:Y:S01]  /*24d0*/  HADD2.F32 R32, -RZ, R32.H0_H0 ;  /* 0x20000020ff207230 */ /* 0x000fe20000004100 */
[----:B------:R-:W-:Y:S02]  /*24e0*/  MOV R30, R31 ;  /* 0x0000001f001e7202 */ /* 0x000fe40000000f00 */
[----:B------:R-:W-:Y:S01]  /*24f0*/  SHF.R.U32.HI R188, RZ, 0x10, R31 ;  /* 0x00000010ffbc7819 */ /* 0x000fe2000001161f */
[----:B------:R-:W-:Y:S01]  /*2500*/  FMUL.FTZ R33, R33, UR25 ;  /* 0x0000001921217c20 */ /* 0x000fe20008410000 */
[----:B------:R-:W-:Y:S01]  /*2510*/  FMUL.FTZ R31, R221, R148 ;  /* 0x00000094dd1f7220 */ /* 0x000fe20000410000 */
[----:B------:R-:W-:-:S02]  /*2520*/  FADD.FTZ R81, R81, R32 ;  /* 0x0000002051517221 */ /* 0x000fc40000010000 */
[-C--:B------:R-:W-:Y:S01]  /*2530*/  FFMA.FTZ R53, R33, R32.reuse, R53 ;  /* 0x0000002021357223 */ /* 0x080fe20000010035 */
[----:B------:R-:W-:Y:S01]  /*2540*/  FFMA.FTZ R32, R225, R32, R31 ;  /* 0x00000020e1207223 */ /* 0x000fe2000001001f */
[----:B------:R-:W-:Y:S02]  /*2550*/  HADD2.F32 R31, -RZ, R149.H0_H0 ;  /* 0x20000095ff1f7230 */ /* 0x000fe40000004100 */
[----:B------:R-:W-:-:S03]  /*2560*/  HADD2.F32 R150, -RZ, R30.H0_H0 ;  /* 0x2000001eff967230 */ /* 0x000fc60000004100 */
[----:B------:R-:W-:Y:S01]  /*2570*/  FADD.FTZ R31, R31, -UR7 ;  /* 0x800000071f1f7e21 */ /* 0x000fe20008010000 */
[----:B------:R-:W-:Y:S02]  /*2580*/  HADD2.F32 R30, -RZ, R151.H0_H0 ;  /* 0x20000097ff1e7230 */ /* 0x000fe40000004100 */
[----:B------:R-:W-:Y:S01]  /*2590*/  FMUL.FTZ R151, R222, R150 ;  /* 0x00000096de977220 */ /* 0x000fe20000410000 */
[----:B------:R-:W-:Y:S01]  /*25a0*/  FMUL.FTZ R31, R31, UR25 ;  /* 0x000000191f1f7c20 */ /* 0x000fe20008410000 */
[----:B------:R-:W-:Y:S01]  /*25b0*/  FADD.FTZ R138, R138, R150 ;  /* 0x000000968a8a7221 */ /* 0x000fe20000010000 */
[----:B------:R-:W-:Y:S02]  /*25c0*/  FADD.FTZ R82, R82, R30 ;  /* 0x0000001e52527221 */ /* 0x000fe40000010000 */
        /* <DEDUP_REMOVED lines=29> */
.L_x_3702:
[----:B------:R-:W-:Y:S05]  /*27a0*/  BSYNC.RECONVERGENT B0 ;  /* 0x0000000000007941 */ /* 0x000fea0003800200 */
.L_x_3701:
        /* <DEDUP_REMOVED lines=79> */
.L_x_3704:
[----:B------:R-:W-:Y:S05]  /*2ca0*/  BSYNC.RECONVERGENT B0 ;  /* 0x0000000000007941 */ /* 0x000fea0003800200 */
.L_x_3703:
        /* <DEDUP_REMOVED lines=16> */
[--C-:B---3--:R-:W-:Y:S02]  /*2db0*/  SHF.R.U64 R25, R2, 0x10, R3.reuse ;  /* 0x0000001002197819 */ /* 0x108fe40000001203 */
[----:B------:R-:W-:Y:S02]  /*2dc0*/  MOV R194, R3 ;  /* 0x0000000300c27202 */ /* 0x000fe40000000f00 */
[----:B------:R-:W-:Y:S02]  /*2dd0*/  SHF.R.U32.HI R196, RZ, 0x10, R3 ;  /* 0x00000010ffc47819 */ /* 0x000fe40000011603 */
[----:B------:R-:W-:Y:S01]  /*2de0*/  MOV R195, R2 ;  /* 0x0000000200c37202 */ /* 0x000fe20000000f00 */
[----:B----4-:R-:W-:Y:S01]  /*2df0*/  HADD2.F32 R3, -RZ, R148.H0_H0 ;  /* 0x20000094ff037230 */ /* 0x010fe20000004100 */
[----:B0-----:R-:W-:-:S04]  /*2e00*/  SHF.R.U64 R193, R148, 0x10, R149 ;  /* 0x0000001094c17819 */ /* 0x001fc80000001295 */
[----:B------:R-:W-:Y:S01]  /*2e10*/  FADD.FTZ R3, R3, -UR7 ;  /* 0x8000000703037e21 */ /* 0x000fe20008010000 */
[----:B--2---:R-:W-:-:S03]  /*2e20*/  MOV R2, R150 ;  /* 0x0000009600027202 */ /* 0x004fc60000000f00 */
[----:B------:R-:W-:Y:S01]  /*2e30*/  FMUL.FTZ R3, R3, UR25 ;  /* 0x0000001903037c20 */ /* 0x000fe20008410000 */
[----:B------:R-:W-:Y:S02]  /*2e40*/  HADD2.F32 R193, -RZ, R193.H0_H0 ;  /* 0x200000c1ffc17230 */ /* 0x000fe40000004100 */
[----:B------:R-:W-:Y:S01]  /*2e50*/  HADD2.F32 R192, -RZ, R2.H0_H0 ;  /* 0x20000002ffc07230 */ /* 0x000fe20000004100 */
[----:B------:R-:W-:-:S04]  /*2e60*/  SHF.R.U64 R148, R150, 0x10, R151 ;  /* 0x0000001096947819 */ /* 0x000fc80000001297 */
[-C--:B-----5:R-:W-:Y:S01]  /*2e70*/  FMUL.FTZ R2, R204, R192.reuse ;  /* 0x000000c0cc027220 */ /* 0x0a0fe20000410000 */
[----:B------:R-:W-:Y:S01]  /*2e80*/  FADD.FTZ R144, R144, R192 ;  /* 0x000000c090907221 */ /* 0x000fe20000010000 */
[----:B------:R-:W-:Y:S01]  /*2e90*/  FFMA.FTZ R116, R3, R192, R116 ;  /* 0x000000c003747223 */ /* 0x000fe20000010074 */
[----:B------:R-:W-:Y:S01]  /*2ea0*/  FADD.FTZ R192, R193, -UR7 ;  /* 0x80000007c1c07e21 */ /* 0x000fe20008010000 */
[----:B------:R-:W-:Y:S01]  /*2eb0*/  HADD2.F32 R193, -RZ, R149.H0_H0 ;  /* 0x20000095ffc17230 */ /* 0x000fe20000004100 */
[----:B------:R-:W-:Y:S01]  /*2ec0*/  SHF.R.U32.HI R149, RZ, 0x10, R149 ;  /* 0x00000010ff957819 */ /* 0x000fe20000011695 */
[----:B------:R-:W-:Y:S01]  /*2ed0*/  HADD2.F32 R195, -RZ, R195.H0_H0 ;  /* 0x200000c3ffc37230 */ /* 0x000fe20000004100 */
[----:B------:R-:W-:Y:S01]  /*2ee0*/  MOV R150, R151 ;  /* 0x0000009700967202 */ /* 0x000fe20000000f00 */
[----:B------:R-:W-:Y:S02]  /*2ef0*/  HADD2.F32 R148, -RZ, R148.H0_H0 ;  /* 0x20000094ff947230 */ /* 0x000fe40000004100 */
[----:B------:R-:W-:-:S02]  /*2f00*/  HADD2.F32 R149, -RZ, R149.H0_H0 ;  /* 0x20000095ff957230 */ /* 0x000fc40000004100 */
[----:B------:R-:W-:Y:S01]  /*2f10*/  FADD.FTZ R88, R88, R195 ;  /* 0x000000c358587221 */ /* 0x000fe20000010000 */
[-C--:B------:R-:W-:Y:S01]  /*2f20*/  FFMA.FTZ R60, R3, R195.reuse, R60 ;  /* 0x000000c3033c7223 */ /* 0x080fe2000001003c */
[----:B------:R-:W-:Y:S01]  /*2f30*/  FFMA.FTZ R2, R208, R195, R2 ;  /* 0x000000c3d0027223 */ /* 0x000fe20000010002 */
[----:B------:R-:W-:Y:S01]  /*2f40*/  SHF.R.U32.HI R195, RZ, 0x10, R151 ;  /* 0x00000010ffc37819 */ /* 0x000fe20000011697 */
[----:B------:R-:W-:Y:S02]  /*2f50*/  HADD2.F32 R25, -RZ, R25.H0_H0 ;  /* 0x20000019ff197230 */ /* 0x000fe40000004100 */
[----:B------:R-:W-:Y:S01]  /*2f60*/  FMUL.FTZ R192, R192, UR25 ;  /* 0x00000019c0c07c20 */ /* 0x000fe20008410000 */
[----:B------:R-:W-:Y:S01]  /*2f70*/  FADD.FTZ R193, R193, -UR7 ;  /* 0x80000007c1c17e21 */ /* 0x000fe20008010000 */
[-C--:B------:R-:W-:Y:S01]  /*2f80*/  FMUL.FTZ R151, R205, R148.reuse ;  /* 0x00000094cd977220 */ /* 0x080fe20000410000 */
[----:B------:R-:W-:Y:S02]  /*2f90*/  HADD2.F32 R150, -RZ, R150.H0_H0 ;  /* 0x20000096ff967230 */ /* 0x000fe40000004100 */
[----:B------:R-:W-:Y:S01]  /*2fa0*/  FADD.FTZ R149, R149, -UR7 ;  /* 0x8000000795957e21 */ /* 0x000fe20008010000 */
[----:B------:R-:W-:Y:S01]  /*2fb0*/  FADD.FTZ R145, R145, R148 ;  /* 0x0000009491917221 */ /* 0x000fe20000010000 */
[C---:B------:R-:W-:Y:S01]  /*2fc0*/  FFMA.FTZ R117, R192.reuse, R148, R117 ;  /* 0x00000094c0757223 */ /* 0x040fe20000010075 */
[----:B------:R-:W-:Y:S01]  /*2fd0*/  FADD.FTZ R89, R89, R25 ;  /* 0x0000001959597221 */ /* 0x000fe20000010000 */
[----:B------:R-:W-:Y:S01]  /*2fe0*/  FFMA.FTZ R61, R192, R25, R61 ;  /* 0x00000019c03d7223 */ /* 0x000fe2000001003d */
[----:B------:R-:W-:-:S02]  /*2ff0*/  HADD2.F32 R194, -RZ, R194.H0_H0 ;  /* 0x200000c2ffc27230 */ /* 0x000fc40000004100 */
[----:B------:R-:W-:Y:S01]  /*3000*/  FMUL.FTZ R193, R193, UR25 ;  /* 0x00000019c1c17c20 */ /* 0x000fe20008410000 */
[----:B------:R-:W-:Y:S02]  /*3010*/  HADD2.F32 R148, -RZ, R195.H0_H0 ;  /* 0x200000c3ff947230 */ /* 0x000fe40000004100 */
[----:B------:R-:W-:Y:S01]  /*3020*/  FFMA.FTZ R25, R209, R25, R151 ;  /* 0x00000019d1197223 */ /* 0x000fe20000010097 */
[----:B------:R-:W-:Y:S01]  /*3030*/  FMUL.FTZ R195, R149, UR25 ;  /* 0x0000001995c37c20 */ /* 0x000fe20008410000 */
[----:B------:R-:W-:Y:S01]  /*3040*/  FMUL.FTZ R151, R206, R150 ;  /* 0x00000096ce977220 */ /* 0x000fe20000410000 */
[----:B------:R-:W-:Y:S01]  /*3050*/  FADD.FTZ R198, R198, R2 ;  /* 0x00000002c6c67221 */ /* 0x000fe20000010000 */
[----:B------:R-:W-:Y:S01]  /*3060*/  FFMA.FTZ R197, R3, R2, R197 ;  /* 0x0000000203c57223 */ /* 0x000fe200000100c5 */
[----:B------:R-:W-:Y:S01]  /*3070*/  FADD.FTZ R146, R146, R150 ;  /* 0x0000009692927221 */ /* 0x000fe20000010000 */
[----:B------:R-:W-:Y:S01]  /*3080*/  FFMA.FTZ R118, R193, R150, R118 ;  /* 0x00000096c1767223 */ /* 0x000fe20000010076 */
[----:B------:R-:W-:-:S02]  /*3090*/  HADD2.F32 R196, -RZ, R196.H0_H0 ;  /* 0x200000c4ffc47230 */ /* 0x000fc40000004100 */
[----:B------:R-:W-:Y:S01]  /*30a0*/  FADD.FTZ R90, R90, R194 ;  /* 0x000000c25a5a7221 */ /* 0x000fe20000010000 */
[----:B------:R-:W-:Y:S01]  /*30b0*/  FFMA.FTZ R62, R193, R194, R62 ;  /* 0x000000c2c13e7223 */ /* 0x000fe2000001003e */
[-C--:B------:R-:W-:Y:S01]  /*30c0*/  FMUL.FTZ R150, R207, R148.reuse ;  /* 0x00000094cf967220 */ /* 0x080fe20000410000 */
[----:B------:R-:W-:Y:S01]  /*30d0*/  FADD.FTZ R147, R147, R148 ;  /* 0x0000009493937221 */ /* 0x000fe20000010000 */
[----:B------:R-:W-:Y:S01]  /*30e0*/  FFMA.FTZ R119, R195, R148, R119 ;  /* 0x00000094c3777223 */ /* 0x000fe20000010077 */
[----:B------:R-:W-:Y:S01]  /*30f0*/  FFMA.FTZ R194, R210, R194, R151 ;  /* 0x000000c2d2c27223 */ /* 0x000fe20000010097 */
        /* <DEDUP_REMOVED lines=8> */
[----:B------:R-:W-:-:S07]  /*3180*/  FFMA.FTZ R197, R195, R196, R148 ;  /* 0x000000c4c3c57223 */ /* 0x000fce0000010094 */
.L_x_3706:
[----:B------:R-:W-:Y:S05]  /*3190*/  BSYNC.RECONVERGENT B0 ;  /* 0x0000000000007941 */ /* 0x000fea0003800200 */
.L_x_3705:
        /* <DEDUP_REMOVED lines=32> */
.L_x_3708:
[----:B------:R-:W-:Y:S05]  /*33a0*/  BSYNC.RECONVERGENT B0 ;  /* 0x0000000000007941 */ /* 0x000fea0003800200 */
.L_x_3707:
        /* <DEDUP_REMOVED lines=60> */
[-C--:B------:R-:W-:Y:S02]  /*3770*/  FFMA.FTZ R151, R165, R148.reuse, UR27 ;  /* 0x0000001ba5977e23 */ /* 0x080fe40008010094 */
[----:B------:R-:W-:Y:S02]  /*3780*/  FADD.FTZ R149, R14, -R149 ;  /* 0x800000950e957221 */ /* 0x000fe40000010000 */
[----:B------:R-:W-:Y:S02]  /*3790*/  FADD.FTZ R151, R164, -R151 ;  /* 0x80000097a4977221 */ /* 0x000fe40000010000 */
[----:B------:R-:W-:Y:S01]  /*37a0*/  FMUL.FTZ R150, R149, UR25 ;  /* 0x0000001995967c20 */ /* 0x000fe20008410000 */
[----:B------:R-:W-:Y:S01]  /*37b0*/  FFMA.FTZ R149, R163, R148, UR27 ;  /* 0x0000001ba3957e23 */ /* 0x000fe20008010094 */
[----:B------:R-:W-:-:S03]  /*37c0*/  FMUL.FTZ R151, R151, UR25 ;  /* 0x0000001997977c20 */ /* 0x000fc60008410000 */
[----:B------:R-:W-:Y:S02]  /*37d0*/  FADD.FTZ R148, R162, -R149 ;  /* 0x80000095a2947221 */ /* 0x000fe40000010000 */
[----:B------:R-:W-:Y:S02]  /*37e0*/  F2FP.F16.F32.PACK_AB R150, R151, R150 ;  /* 0x000000969796723e */ /* 0x000fe400000000ff */
[----:B------:R-:W-:Y:S01]  /*37f0*/  MOV R151, UR26 ;  /* 0x0000001a00977c02 */ /* 0x000fe20008000f00 */
[----:B------:R-:W-:Y:S01]  /*3800*/  FMUL.FTZ R149, R148, UR25 ;  /* 0x0000001994957c20 */ /* 0x000fe20008410000 */
[----:B------:R-:W-:-:S03]  /*3810*/  PRMT R148, R150, 0x7632, R148 ;  /* 0x0000763296947816 */ /* 0x000fc60000000094 */
[----:B------:R-:W-:-:S04]  /*3820*/  FFMA.FTZ R198, R166, R151, UR27 ;  /* 0x0000001ba6c67e23 */ /* 0x000fc80008010097 */
[----:B------:R-:W-:-:S04]  /*3830*/  FADD.FTZ R198, R167, -R198 ;  /* 0x800000c6a7c67221 */ /* 0x000fc80000010000 */
[----:B------:R-:W-:-:S05]  /*3840*/  FMUL.FTZ R198, R198, UR25 ;  /* 0x00000019c6c67c20 */ /* 0x000fca0008410000 */
[----:B------:R-:W-:-:S04]  /*3850*/  F2FP.F16.F32.PACK_AB R149, R198, R149 ;  /* 0x00000095c695723e */ /* 0x000fc800000000ff */
[----:B------:R-:W-:Y:S01]  /*3860*/  PRMT R151, R149, 0x7632, R151 ;  /* 0x0000763295977816 */ /* 0x000fe20000000097 */
[----:B------:R-:W-:Y:S06]  /*3870*/  BRA `(.L_x_3714) ;  /* 0x0000000c00bc7947 */ /* 0x000fec0003800000 */
.L_x_3713:
        /* <DEDUP_REMOVED lines=26> */
.L_x_3712:
        /* <DEDUP_REMOVED lines=31> */
.L_x_3715:
        /* <DEDUP_REMOVED lines=31> */
.L_x_3711:
        /* <DEDUP_REMOVED lines=11> */
[----:B-----5:R-:W-:Y:S02]  /*3eb0*/  MOV R148, R176 ;  /* 0x000000b000947202 */ /* 0x020fe40000000f00 */
[----:B------:R-:W-:Y:S01]  /*3ec0*/  MOV R198, UR26 ;  /* 0x0000001a00c67c02 */ /* 0x000fe20008000f00 */
[----:B------:R-:W-:Y:S01]  /*3ed0*/  FFMA.FTZ R149, R0, R149, UR27 ;  /* 0x0000001b00957e23 */ /* 0x000fe20008010095 */
[--C-:B------:R-:W-:Y:S01]  /*3ee0*/  SHF.R.U32.HI R151, RZ, 0x10, R177.reuse ;  /* 0x00000010ff977819 */ /* 0x100fe200000116b1 */
[----:B------:R-:W-:Y:S01]  /*3ef0*/  HADD2.F32 R150, -RZ, R148.H0_H0 ;  /* 0x20000094ff967230 */ /* 0x000fe20000004100 */
[----:B------:R-:W-:Y:S01]  /*3f00*/  SHF.R.U64 R148, R176, 0x10, R177 ;  /* 0x00000010b0947819 */ /* 0x000fe200000012b1 */
[----:B------:R-:W-:Y:S02]  /*3f10*/  FADD.FTZ R149, R14, -R149 ;  /* 0x800000950e957221 */ /* 0x000fe40000010000 */
[----:B------:R-:W-:-:S02]  /*3f20*/  HADD2.F32 R151, -RZ, R151.H0_H0 ;  /* 0x20000097ff977230 */ /* 0x000fc40000004100 */
[----:B------:R-:W-:Y:S01]  /*3f30*/  FFMA.FTZ R150, R149, UR25, R150 ;  /* 0x0000001995967c23 */ /* 0x000fe20008010096 */
[----:B------:R-:W-:Y:S01]  /*3f40*/  FFMA.FTZ R149, R165, R198, UR27 ;  /* 0x0000001ba5957e23 */ /* 0x000fe200080100c6 */
[----:B------:R-:W-:-:S03]  /*3f50*/  HADD2.F32 R148, -RZ, R148.H0_H0 ;  /* 0x20000094ff947230 */ /* 0x000fc60000004100 */
[----:B------:R-:W-:-:S04]  /*3f60*/  FADD.FTZ R149, R164, -R149 ;  /* 0x80000095a4957221 */ /* 0x000fc80000010000 */
[----:B------:R-:W-:Y:S01]  /*3f70*/  FFMA.FTZ R149, R149, UR25, R148 ;  /* 0x0000001995957c23 */ /* 0x000fe20008010094 */
[----:B------:R-:W-:-:S04]  /*3f80*/  MOV R148, R177 ;  /* 0x000000b100947202 */ /* 0x000fc80000000f00 */
[----:B------:R-:W-:Y:S01]  /*3f90*/  F2FP.F16.F32.PACK_AB R150, R149, R150 ;  /* 0x000000969596723e */ /* 0x000fe200000000ff */
[----:B------:R-:W-:Y:S01]  /*3fa0*/  FFMA.FTZ R149, R163, R198, UR27 ;  /* 0x0000001ba3957e23 */ /* 0x000fe200080100c6 */
[----:B------:R-:W-:-:S03]  /*3fb0*/  HADD2.F32 R148, -RZ, R148.H0_H0 ;  /* 0x20000094ff947230 */ /* 0x000fc60000004100 */
[----:B------:R-:W-:-:S04]  /*3fc0*/  FADD.FTZ R149, R162, -R149 ;  /* 0x80000095a2957221 */ /* 0x000fc80000010000 */
[----:B------:R-:W-:Y:S01]  /*3fd0*/  FFMA.FTZ R149, R149, UR25, R148 ;  /* 0x0000001995957c23 */ /* 0x000fe20008010094 */
[----:B------:R-:W-:-:S05]  /*3fe0*/  MOV R148, UR26 ;  /* 0x0000001a00947c02 */ /* 0x000fca0008000f00 */
[----:B------:R-:W-:-:S04]  /*3ff0*/  FFMA.FTZ R148, R166, R148, UR27 ;  /* 0x0000001ba6947e23 */ /* 0x000fc80008010094 */
[----:B------:R-:W-:-:S04]  /*4000*/  FADD.FTZ R148, R167, -R148 ;  /* 0x80000094a7947221 */ /* 0x000fc80000010000 */
[----:B------:R-:W-:-:S05]  /*4010*/  FFMA.FTZ R148, R148, UR25, R151 ;  /* 0x0000001994947c23 */ /* 0x000fca0008010097 */
[----:B------:R-:W-:Y:S02]  /*4020*/  F2FP.F16.F32.PACK_AB R149, R148, R149 ;  /* 0x000000959495723e */ /* 0x000fe400000000ff */
[----:B------:R-:W-:Y:S02]  /*4030*/  PRMT R148, R150, 0x7632, R148 ;  /* 0x0000763296947816 */ /* 0x000fe40000000094 */
[----:B------:R-:W-:Y:S01]  /*4040*/  PRMT R151, R149, 0x7632, R151 ;  /* 0x0000763295977816 */ /* 0x000fe20000000097 */
[----:B------:R-:W-:Y:S06]  /*4050*/  BRA `(.L_x_3714) ;  /* 0x0000000400c47947 */ /* 0x000fec0003800000 */
.L_x_3717:
[----:B------:R-:W-:Y:S02]  /*4060*/  MOV R17, UR26 ;  /* 0x0000001a00117c02 */ /* 0x000fe40008000f00 */
[----:B-----5:R-:W-:Y:S02]  /*4070*/  MOV R18, R176 ;  /* 0x000000b000127202 */ /* 0x020fe40000000f00 */
[----:B------:R-:W-:Y:S01]  /*4080*/  MOV R148, UR26 ;  /* 0x0000001a00947c02 */ /* 0x000fe20008000f00 */
[----:B------:R-:W-:Y:S01]  /*4090*/  FFMA.FTZ R17, R0, R17, UR27 ;  /* 0x0000001b00117e23 */ /* 0x000fe20008010011 */
[----:B------:R-:W-:Y:S01]  /*40a0*/  MOV R150, UR26 ;  /* 0x0000001a00967c02 */ /* 0x000fe20008000f00 */
[----:B------:R-:W-:Y:S01]  /*40b0*/  HADD2.F32 R18, -RZ, R18.H0_H0 ;  /* 0x20000012ff127230 */ /* 0x000fe20000004100 */
[----:B------:R-:W-:Y:S01]  /*40c0*/  SHF.R.U64 R20, R176, 0x10, R177 ;  /* 0x00000010b0147819 */ /* 0x000fe200000012b1 */
[----:B------:R-:W-:Y:S01]  /*40d0*/  FADD.FTZ R17, R14, -R17 ;  /* 0x800000110e117221 */ /* 0x000fe20000010000 */
[----:B------:R-:W-:Y:S01]  /*40e0*/  FFMA.FTZ R149, R165, R148, UR27 ;  /* 0x0000001ba5957e23 */ /* 0x000fe20008010094 */
[----:B------:R-:W-:-:S02]  /*40f0*/  FFMA.FTZ R19, R163, R150, UR27 ;  /* 0x0000001ba3137e23 */ /* 0x000fc40008010096 */
[----:B------:R-:W-:Y:S01]  /*4100*/  FFMA.FTZ R17, R17, UR25, R18 ;  /* 0x0000001911117c23 */ /* 0x000fe20008010012 */
[----:B------:R-:W-:Y:S01]  /*4110*/  MOV R18, R177 ;  /* 0x000000b100127202 */ /* 0x000fe20000000f00 */
[----:B------:R-:W-:Y:S02]  /*4120*/  HADD2.F32 R20, -RZ, R20.H0_H0 ;  /* 0x20000014ff147230 */ /* 0x000fe40000004100 */
[----:B------:R-:W-:Y:S01]  /*4130*/  FADD.FTZ R149, R164, -R149 ;  /* 0x80000095a4957221 */ /* 0x000fe20000010000 */
[----:B------:R-:W-:Y:S01]  /*4140*/  FADD.FTZ R19, R162, -R19 ;  /* 0x80000013a2137221 */ /* 0x000fe20000010000 */
[----:B------:R-:W-:Y:S02]  /*4150*/  HADD2.F32 R18, -RZ, R18.H0_H0 ;  /* 0x20000012ff127230 */ /* 0x000fe40000004100 */
[----:B------:R-:W-:Y:S01]  /*4160*/  FFMA.FTZ R20, R149, UR25, R20 ;  /* 0x0000001995147c23 */ /* 0x000fe20008010014 */
[----:B------:R-:W-:Y:S02]  /*4170*/  MOV R149, UR26 ;  /* 0x0000001a00957c02 */ /* 0x000fe40008000f00 */
[----:B------:R-:W-:Y:S01]  /*4180*/  FFMA.FTZ R18, R19, UR25, R18 ;  /* 0x0000001913127c23 */ /* 0x000fe20008010012 */
[----:B------:R-:W-:-:S02]  /*4190*/  SHF.R.U32.HI R19, RZ, 0x10, R177 ;  /* 0x00000010ff137819 */ /* 0x000fc400000116b1 */
[----:B------:R-:W-:Y:S01]  /*41a0*/  FFMA.FTZ R148, R166, R149, UR27 ;  /* 0x0000001ba6947e23 */ /* 0x000fe20008010095 */
[----:B------:R-:W-:Y:S02]  /*41b0*/  F2FP.F16.F32.PACK_AB R17, R20, R17 ;  /* 0x000000111411723e */ /* 0x000fe400000000ff */
[----:B------:R-:W-:Y:S02]  /*41c0*/  HADD2.F32 R19, -RZ, R19.H0_H0 ;  /* 0x20000013ff137230 */ /* 0x000fe40000004100 */
[----:B------:R-:W-:Y:S01]  /*41d0*/  FADD.FTZ R148, R167, -R148 ;  /* 0x80000094a7947221 */ /* 0x000fe20000010000 */
[----:B------:R-:W-:-:S03]  /*41e0*/  PRMT R150, R17, 0x7610, R150 ;  /* 0x0000761011967816 */ /* 0x000fc60000000096 */
[----:B------:R-:W-:Y:S01]  /*41f0*/  FFMA.FTZ R19, R148, UR25, R19 ;  /* 0x0000001994137c23 */ /* 0x000fe20008010013 */
[----:B------:R-:W-:Y:S02]  /*4200*/  PRMT R148, R17, 0x7632, R148 ;  /* 0x0000763211947816 */ /* 0x000fe40000000094 */
[----:B------:R-:W-:Y:S02]  /*4210*/  PRMT R20, R150, 0x7610, R20 ;  /* 0x0000761096147816 */ /* 0x000fe40000000014 */
[----:B------:R-:W-:Y:S02]  /*4220*/  F2FP.F16.F32.PACK_AB R18, R19, R18 ;  /* 0x000000121312723e */ /* 0x000fe400000000ff */
[----:B------:R-:W-:Y:S02]  /*4230*/  PRMT R19, R148, 0x7610, R19 ;  /* 0x0000761094137816 */ /* 0x000fe40000000013 */
[C---:B------:R-:W-:Y:S02]  /*4240*/  PRMT R151, R18.reuse, 0x7632, R151 ;  /* 0x0000763212977816 */ /* 0x040fe40000000097 */
[----:B------:R-:W-:-:S02]  /*4250*/  PRMT R149, R18, 0x7610, R149 ;  /* 0x0000761012957816 */ /* 0x000fc40000000095 */
[----:B------:R-:W-:Y:S02]  /*4260*/  PRMT R17, R151, 0x7610, R17 ;  /* 0x0000761097117816 */ /* 0x000fe40000000011 */
[----:B------:R-:W-:Y:S01]  /*4270*/  PRMT R18, R149, 0x7610, R18 ;  /* 0x0000761095127816 */ /* 0x000fe20000000012 */
[----:B------:R-:W-:Y:S06]  /*4280*/  BRA `(.L_x_3714) ;  /* 0x0000000400387947 */ /* 0x000fec0003800000 */
.L_x_3716:
        /* <DEDUP_REMOVED lines=40> */
.L_x_3718:
[----:B------:R-:W-:Y:S02]  /*4510*/  MOV R20, UR26 ;  /* 0x0000001a00147c02 */ /* 0x000fe40008000f00 */
[----:B------:R-:W-:Y:S02]  /*4520*/  MOV R21, UR26 ;  /* 0x0000001a00157c02 */ /* 0x000fe40008000f00 */
[----:B-----5:R-:W-:Y:S01]  /*4530*/  MOV R18, R177 ;  /* 0x000000b100127202 */ /* 0x020fe20000000f00 */
[----:B------:R-:W-:Y:S01]  /*4540*/  FFMA.FTZ R17, R163, R20, UR27 ;  /* 0x0000001ba3117e23 */ /* 0x000fe20008010014 */
[----:B------:R-:W-:Y:S01]  /*4550*/  SHF.R.U32.HI R19, RZ, 0x10, R177 ;  /* 0x00000010ff137819 */ /* 0x000fe200000116b1 */
[----:B------:R-:W-:Y:S01]  /*4560*/  FFMA.FTZ R20, R166, R21, UR27 ;  /* 0x0000001ba6147e23 */ /* 0x000fe20008010015 */
[----:B------:R-:W-:Y:S01]  /*4570*/  MOV R24, UR26 ;  /* 0x0000001a00187c02 */ /* 0x000fe20008000f00 */
[----:B------:R-:W-:Y:S02]  /*4580*/  HADD2.F32 R18, -RZ, R18.H0_H0 ;  /* 0x20000012ff127230 */ /* 0x000fe40000004100 */
[----:B------:R-:W-:Y:S01]  /*4590*/  FADD.FTZ R17, R162, -R17 ;  /* 0x80000011a2117221 */ /* 0x000fe20000010000 */
[----:B------:R-:W-:-:S02]  /*45a0*/  HADD2.F32 R19, -RZ, R19.H0_H0 ;  /* 0x20000013ff137230 */ /* 0x000fc40000004100 */
[----:B------:R-:W-:Y:S01]  /*45b0*/  FADD.FTZ R20, R167, -R20 ;  /* 0x80000014a7147221 */ /* 0x000fe20000010000 */
[----:B------:R-:W-:Y:S01]  /*45c0*/  SHF.R.U64 R22, R176, 0x10, R177 ;  /* 0x00000010b0167819 */ /* 0x000fe200000012b1 */
[----:B------:R-:W-:Y:S01]  /*45d0*/  FFMA.FTZ R17, R17, UR25, R18 ;  /* 0x0000001911117c23 */ /* 0x000fe20008010012 */
[----:B------:R-:W-:Y:S01]  /*45e0*/  FFMA.FTZ R21, R165, R24, UR27 ;  /* 0x0000001ba5157e23 */ /* 0x000fe20008010018 */
[----:B------:R-:W-:Y:S01]  /*45f0*/  FFMA.FTZ R18, R20, UR25, R19 ;  /* 0x0000001914127c23 */ /* 0x000fe20008010013 */
[----:B------:R-:W-:Y:S01]  /*4600*/  MOV R19, UR26 ;  /* 0x0000001a00137c02 */ /* 0x000fe20008000f00 */
[----:B------:R-:W-:Y:S01]  /*4610*/  HADD2.F32 R22, -RZ, R22.H0_H0 ;  /* 0x20000016ff167230 */ /* 0x000fe20000004100 */
[----:B------:R-:W-:Y:S01]  /*4620*/  MOV R20, R176 ;  /* 0x000000b000147202 */ /* 0x000fe20000000f00 */
[----:B------:R-:W-:Y:S01]  /*4630*/  FADD.FTZ R21, R164, -R21 ;  /* 0x80000015a4157221 */ /* 0x000fe20000010000 */
[----:B------:R-:W-:Y:S01]  /*4640*/  F2FP.F16.F32.PACK_AB R17, R18, R17 ;  /* 0x000000111211723e */ /* 0x000fe200000000ff */
[----:B------:R-:W-:-:S02]  /*4650*/  FFMA.FTZ R19, R0, R19, UR27 ;  /* 0x0000001b00137e23 */ /* 0x000fc40008010013 */
[----:B------:R-:W-:Y:S02]  /*4660*/  HADD2.F32 R20, -RZ, R20.H0_H0 ;  /* 0x20000014ff147230 */ /* 0x000fe40000004100 */
[----:B------:R-:W-:Y:S01]  /*4670*/  FFMA.FTZ R22, R21, UR25, R22 ;  /* 0x0000001915167c23 */ /* 0x000fe20008010016 */
[----:B------:R-:W-:Y:S01]  /*4680*/  FADD.FTZ R19, R14, -R19 ;  /* 0x800000130e137221 */ /* 0x000fe20000010000 */
[C---:B------:R-:W-:Y:S02]  /*4690*/  PRMT R151, R17.reuse, 0x7632, R151 ;  /* 0x0000763211977816 */ /* 0x040fe40000000097 */
[----:B------:R-:W-:Y:S01]  /*46a0*/  PRMT R149, R17, 0x7610, R149 ;  /* 0x0000761011957816 */ /* 0x000fe20000000095 */
[----:B------:R-:W-:Y:S01]  /*46b0*/  FFMA.FTZ R19, R19, UR25, R20 ;  /* 0x0000001913137c23 */ /* 0x000fe20008010014 */
[----:B------:R-:W-:Y:S02]  /*46c0*/  PRMT R17, R151, 0x7610, R17 ;  /* 0x0000761097117816 */ /* 0x000fe40000000011 */
        /* <DEDUP_REMOVED lines=9> */
[----:B------:R-:W-:-:S07]  /*4760*/  PRMT R24, R150, 0x7610, R24 ;  /* 0x0000761096187816 */ /* 0x000fce0000000018 */
.L_x_3714:
        /* <DEDUP_REMOVED lines=18> */
.L_x_3719:
        /* <DEDUP_REMOVED lines=12> */
.L_x_3720:
[----:B------:R-:W-:-:S07]  /*4950*/  IADD3 R15, PT, PT, R15, 0x100, RZ ;  /* 0x000001000f0f7810 */ /* 0x000fce0007ffe0ff */
.L_x_3710:
[----:B------:R-:W-:Y:S05]  /*4960*/  BSYNC.RECONVERGENT B0 ;  /* 0x0000000000007941 */ /* 0x000fea0003800200 */
.L_x_3709:
        /* <DEDUP_REMOVED lines=22> */
[----:B01----:R-:W-:Y:S01]  /*4ad0*/  MOV R148, UR26 ;  /* 0x0000001a00947c02 */ /* 0x003fe20008000f00 */
[----:B------:R-:W-:Y:S01]  /*4ae0*/  FFMA.FTZ R17, R17, UR25, R18 ;  /* 0x0000001911117c23 */ /* 0x000fe20008010012 */
[----:B------:R-:W-:Y:S01]  /*4af0*/  SHF.R.U64 R22, R174, 0x10, R175 ;  /* 0x00000010ae167819 */ /* 0x000fe200000012af */
[----:B------:R-:W-:Y:S01]  /*4b00*/  FFMA.FTZ R18, R20, UR25, R19 ;  /* 0x0000001914127c23 */ /* 0x000fe20008010013 */
[----:B------:R-:W-:Y:S01]  /*4b10*/  MOV R20, R174 ;  /* 0x000000ae00147202 */ /* 0x000fe20000000f00 */
[----:B------:R-:W-:Y:S01]  /*4b20*/  FFMA.FTZ R19, R13, R24, UR27 ;  /* 0x0000001b0d137e23 */ /* 0x000fe20008010018 */
[----:B------:R-:W-:Y:S01]  /*4b30*/  FFMA.FTZ R21, R161, R148, UR27 ;  /* 0x0000001ba1157e23 */ /* 0x000fe20008010094 */
[----:B------:R-:W-:Y:S01]  /*4b40*/  HADD2.F32 R22, -RZ, R22.H0_H0 ;  /* 0x20000016ff167230 */ /* 0x000fe20000004100 */
[----:B------:R-:W-:Y:S01]  /*4b50*/  F2FP.F16.F32.PACK_AB R17, R18, R17 ;  /* 0x000000111211723e */ /* 0x000fe200000000ff */
[----:B------:R-:W-:-:S02]  /*4b60*/  HADD2.F32 R20, -RZ, R20.H0_H0 ;  /* 0x20000014ff147230 */ /* 0x000fc40000004100 */
[----:B------:R-:W-:Y:S01]  /*4b70*/  FADD.FTZ R19, R12, -R19 ;  /* 0x800000130c137221 */ /* 0x000fe20000010000 */
[----:B------:R-:W-:Y:S01]  /*4b80*/  FADD.FTZ R21, R160, -R21 ;  /* 0x80000015a0157221 */ /* 0x000fe20000010000 */
[----:B------:R-:W-:Y:S02]  /*4b90*/  PRMT R151, R17, 0x7632, R151 ;  /* 0x0000763211977816 */ /* 0x000fe40000000097 */
[----:B------:R-:W-:Y:S01]  /*4ba0*/  FFMA.FTZ R19, R19, UR25, R20 ;  /* 0x0000001913137c23 */ /* 0x000fe20008010014 */
[----:B------:R-:W-:Y:S01]  /*4bb0*/  FFMA.FTZ R22, R21, UR25, R22 ;  /* 0x0000001915167c23 */ /* 0x000fe20008010016 */
[----:B------:R-:W-:Y:S02]  /*4bc0*/  PRMT R149, R17, 0x7610, R149 ;  /* 0x0000761011957816 */ /* 0x000fe40000000095 */
[----:B------:R-:W-:Y:S02]  /*4bd0*/  PRMT R17, R151, 0x7610, R17 ;  /* 0x0000761097117816 */ /* 0x000fe40000000011 */
[----:B------:R-:W-:-:S02]  /*4be0*/  F2FP.F16.F32.PACK_AB R19, R22, R19 ;  /* 0x000000131613723e */ /* 0x000fc400000000ff */
[----:B------:R-:W-:Y:S02]  /*4bf0*/  PRMT R18, R149, 0x7610, R18 ;  /* 0x0000761095127816 */ /* 0x000fe40000000012 */
[C---:B------:R-:W-:Y:S02]  /*4c00*/  PRMT R148, R19.reuse, 0x7632, R148 ;  /* 0x0000763213947816 */ /* 0x040fe40000000094 */
[----:B------:R-:W-:Y:S02]  /*4c10*/  PRMT R150, R19, 0x7610, R150 ;  /* 0x0000761013967816 */ /* 0x000fe40000000096 */
[----:B------:R-:W-:Y:S02]  /*4c20*/  PRMT R19, R148, 0x7610, R19 ;  /* 0x0000761094137816 */ /* 0x000fe40000000013 */
[----:B------:R-:W-:Y:S02]  /*4c30*/  PRMT R20, R150, 0x7610, R20 ;  /* 0x0000761096147816 */ /* 0x000fe40000000014 */
[----:B------:R-:W-:-:S02]  /*4c40*/  PRMT R21, R151, 0x7610, R21 ;  /* 0x0000761097157816 */ /* 0x000fc40000000015 */
[----:B------:R-:W-:Y:S02]  /*4c50*/  PRMT R22, R149, 0x7610, R22 ;  /* 0x0000761095167816 */ /* 0x000fe40000000016 */
[----:B------:R-:W-:Y:S02]  /*4c60*/  PRMT R23, R148, 0x7610, R23 ;  /* 0x0000761094177816 */ /* 0x000fe40000000017 */
[----:B------:R-:W-:Y:S01]  /*4c70*/  PRMT R24, R150, 0x7610, R24 ;  /* 0x0000761096187816 */ /* 0x000fe20000000018 */
[----:B------:R-:W-:Y:S06]  /*4c80*/  BRA `(.L_x_3726) ;  /* 0x0000000c00507947 */ /* 0x000fec0003800000 */
.L_x_3725:
[----:B------:R-:W-:Y:S02]  /*4c90*/  MOV R24, UR26 ;  /* 0x0000001a00187c02 */ /* 0x000fe40008000f00 */
[----:B-----5:R-:W-:Y:S02]  /*4ca0*/  MOV R22, R174 ;  /* 0x000000ae00167202 */ /* 0x020fe40000000f00 */
[----:B01----:R-:W-:Y:S01]  /*4cb0*/  MOV R148, UR26 ;  /* 0x0000001a00947c02 */ /* 0x003fe20008000f00 */
        /* <DEDUP_REMOVED lines=32> */
.L_x_3724:
[----:B------:R-:W-:-:S04]  /*4ec0*/  UISETP.NE.U32.AND UP4, UPT, UR12, URZ, UPT ;  /* 0x000000ff0c00728c */ /* 0x000fc8000bf85070 */
[----:B------:R-:W-:-:S09]  /*4ed0*/  UISETP.NE.AND.EX UP4, UPT, UR13, URZ, UPT, UP4 ;  /* 0x000000ff0d00728c */ /* 0x000fd2000bf85340 */
[----:B------:R-:W-:Y:S05]  /*4ee0*/  BRA.U !UP4, `(.L_x_3727) ;  /* 0x000000010c8c7547 */ /* 0x000fea000b800000 */
        /* <DEDUP_REMOVED lines=35> */
.L_x_3727:
[----:B-1----:R-:W-:Y:S02]  /*5120*/  MOV R150, UR26 ;  /* 0x0000001a00967c02 */ /* 0x002fe40008000f00 */
[----:B0----5:R-:W-:Y:S02]  /*5130*/  MOV R148, R174 ;  /* 0x000000ae00947202 */ /* 0x021fe40000000f00 */
        /* <DEDUP_REMOVED lines=26> */
.L_x_3723:
        /* <DEDUP_REMOVED lines=37> */
.L_x_3729:
[----:B------:R-:W-:Y:S02]  /*5530*/  MOV R22, UR26 ;  /* 0x0000001a00167c02 */ /* 0x000fe40008000f00 */
        /* <DEDUP_REMOVED lines=25> */
.L_x_3728:
[----:B------:R-:W-:-:S04]  /*56d0*/  UISETP.NE.U32.AND UP4, UPT, UR12, URZ, UPT ;  /* 0x000000ff0c00728c */ /* 0x000fc8000bf85070 */
[----:B------:R-:W-:-:S09]  /*56e0*/  UISETP.NE.AND.EX UP4, UPT, UR13, URZ, UPT, UP4 ;  /* 0x000000ff0d00728c */ /* 0x000fd2000bf85340 */
[----:B------:R-:W-:Y:S05]  /*56f0*/  BRA.U !UP4, `(.L_x_3730) ;  /* 0x000000010c687547 */ /* 0x000fea000b800000 */
        /* <DEDUP_REMOVED lines=26> */
.L_x_3730:
[----:B01----:R-:W-:Y:S02]  /*58a0*/  MOV R148, UR26 ;  /* 0x0000001a00947c02 */ /* 0x003fe40008000f00 */
        /* <DEDUP_REMOVED lines=17> */
[----:B------:R-:W-:-:S07]  /*59c0*/  PRMT R151, R149, 0x7632, R151 ;  /* 0x0000763295977816 */ /* 0x000fce0000000097 */
.L_x_3726:
        /* <DEDUP_REMOVED lines=16> */
.L_x_3731:
        /* <DEDUP_REMOVED lines=10> */
.L_x_3732:
[----:B------:R-:W-:-:S07]  /*5b70*/  IADD3 R15, PT, PT, R15, 0x100, RZ ;  /* 0x000001000f0f7810 */ /* 0x000fce0007ffe0ff */
.L_x_3722:
[----:B------:R-:W-:Y:S05]  /*5b80*/  BSYNC.RECONVERGENT B0 ;  /* 0x0000000000007941 */ /* 0x000fea0003800200 */
.L_x_3721:
        /* <DEDUP_REMOVED lines=22> */
[----:B012---:R-:W-:Y:S01]  /*5cf0*/  MOV R148, UR26 ;  /* 0x0000001a00947c02 */ /* 0x007fe20008000f00 */
        /* <DEDUP_REMOVED lines=27> */
.L_x_3737:
[----:B------:R-:W-:Y:S02]  /*5eb0*/  MOV R24, UR26 ;  /* 0x0000001a00187c02 */ /* 0x000fe40008000f00 */
[----:B-----5:R-:W-:Y:S02]  /*5ec0*/  MOV R22, R172 ;  /* 0x000000ac00167202 */ /* 0x020fe40000000f00 */
[----:B012---:R-:W-:Y:S01]  /*5ed0*/  MOV R148, UR26 ;  /* 0x0000001a00947c02 */ /* 0x007fe20008000f00 */
        /* <DEDUP_REMOVED lines=32> */
.L_x_3736:
[----:B------:R-:W-:-:S04]  /*60e0*/  UISETP.NE.U32.AND UP4, UPT, UR12, URZ, UPT ;  /* 0x000000ff0c00728c */ /* 0x000fc8000bf85070 */
[----:B------:R-:W-:-:S09]  /*60f0*/  UISETP.NE.AND.EX UP4, UPT, UR13, URZ, UPT, UP4 ;  /* 0x000000ff0d00728c */ /* 0x000fd2000bf85340 */
[----:B------:R-:W-:Y:S05]  /*6100*/  BRA.U !UP4, `(.L_x_3739) ;  /* 0x000000010c8c7547 */ /* 0x000fea000b800000 */
        /* <DEDUP_REMOVED lines=35> */
.L_x_3739:
[----:B-12---:R-:W-:Y:S02]  /*6340*/  MOV R150, UR26 ;  /* 0x0000001a00967c02 */ /* 0x006fe40008000f00 */
        /* <DEDUP_REMOVED lines=27> */
.L_x_3735:
        /* <DEDUP_REMOVED lines=37> */
.L_x_3741:
[----:B------:R-:W-:Y:S02]  /*6750*/  MOV R22, UR26 ;  /* 0x0000001a00167c02 */ /* 0x000fe40008000f00 */
        /* <DEDUP_REMOVED lines=25> */
.L_x_3740:
[----:B------:R-:W-:-:S04]  /*68f0*/  UISETP.NE.U32.AND UP4, UPT, UR12, URZ, UPT ;  /* 0x000000ff0c00728c */ /* 0x000fc8000bf85070 */
[----:B------:R-:W-:-:S09]  /*6900*/  UISETP.NE.AND.EX UP4, UPT, UR13, URZ, UPT, UP4 ;  /* 0x000000ff0d00728c */ /* 0x000fd2000bf85340 */
[----:B------:R-:W-:Y:S05]  /*6910*/  BRA.U !UP4, `(.L_x_3742) ;  /* 0x000000010c687547 */ /* 0x000fea000b800000 */
        /* <DEDUP_REMOVED lines=26> */
.L_x_3742:
[----:B012---:R-:W-:Y:S02]  /*6ac0*/  MOV R148, UR26 ;  /* 0x0000001a00947c02 */ /* 0x007fe40008000f00 */
        /* <DEDUP_REMOVED lines=18> */
.L_x_3738:
        /* <DEDUP_REMOVED lines=16> */
.L_x_3743:
        /* <DEDUP_REMOVED lines=10> */
.L_x_3744:
[----:B------:R-:W-:-:S07]  /*6d90*/  IADD3 R15, PT, PT, R15, 0x100, RZ ;  /* 0x000001000f0f7810 */ /* 0x000fce0007ffe0ff */
.L_x_3734:
[----:B------:R-:W-:Y:S05]  /*6da0*/  BSYNC.RECONVERGENT B0 ;  /* 0x0000000000007941 */ /* 0x000fea0003800200 */
.L_x_3733:
        /* <DEDUP_REMOVED lines=50> */
.L_x_3749:
        /* <DEDUP_REMOVED lines=35> */
.L_x_3748:
        /* <DEDUP_REMOVED lines=38> */
.L_x_3751:
        /* <DEDUP_REMOVED lines=28> */
.L_x_3747:
        /* <DEDUP_REMOVED lines=37> */
.L_x_3753:
        /* <DEDUP_REMOVED lines=26> */
.L_x_3752:
        /* <DEDUP_REMOVED lines=29> */
.L_x_3754:
        /* <DEDUP_REMOVED lines=19> */
.L_x_3750:
        /* <DEDUP_REMOVED lines=16> */
.L_x_3755:
        /* <DEDUP_REMOVED lines=10> */
.L_x_3756:
[----:B------:R-:W-:-:S07]  /*7fb0*/  IADD3 R15, PT, PT, R15, 0x100, RZ ;  /* 0x000001000f0f7810 */ /* 0x000fce0007ffe0ff */
.L_x_3746:
[----:B------:R-:W-:Y:S05]  /*7fc0*/  BSYNC.RECONVERGENT B0 ;  /* 0x0000000000007941 */ /* 0x000fea0003800200 */
.L_x_3745:
        /* <DEDUP_REMOVED lines=50> */
.L_x_3761:
        /* <DEDUP_REMOVED lines=35> */
.L_x_3760:
        /* <DEDUP_REMOVED lines=38> */
.L_x_3763:
        /* <DEDUP_REMOVED lines=28> */
.L_x_3759:
        /* <DEDUP_REMOVED lines=37> */
.L_x_3765:
        /* <DEDUP_REMOVED lines=26> */
.L_x_3764:
        /* <DEDUP_REMOVED lines=29> */
.L_x_3766:
        /* <DEDUP_REMOVED lines=19> */
.L_x_3762:
        /* <DEDUP_REMOVED lines=16> */
.L_x_3767:
        /* <DEDUP_REMOVED lines=10> */
.L_x_3768:
[----:B------:R-:W-:-:S07]  /*91d0*/  IADD3 R15, PT, PT, R15, 0x100, RZ ;  /* 0x000001000f0f7810 */ /* 0x000fce0007ffe0ff */
.L_x_3758:
[----:B------:R-:W-:Y:S05]  /*91e0*/  BSYNC.RECONVERGENT B0 ;  /* 0x0000000000007941 */ /* 0x000fea0003800200 */
.L_x_3757:
        /* <DEDUP_REMOVED lines=50> */
.L_x_3773:
        /* <DEDUP_REMOVED lines=35> */
.L_x_3772:
        /* <DEDUP_REMOVED lines=38> */
.L_x_3775:
        /* <DEDUP_REMOVED lines=28> */
.L_x_3771:
        /* <DEDUP_REMOVED lines=37> */
.L_x_3777:
        /* <DEDUP_REMOVED lines=26> */
.L_x_3776:
        /* <DEDUP_REMOVED lines=29> */
.L_x_3778:
        /* <DEDUP_REMOVED lines=19> */
.L_x_3774:
        /* <DEDUP_REMOVED lines=16> */
.L_x_3779:
        /* <DEDUP_REMOVED lines=10> */
.L_x_3780:
[----:B------:R-:W-:-:S07]  /*a3f0*/  IADD3 R15, PT, PT, R15, 0x100, RZ ;  /* 0x000001000f0f7810 */ /* 0x000fce0007ffe0ff */
.L_x_3770:
[----:B------:R-:W-:Y:S05]  /*a400*/  BSYNC.RECONVERGENT B0 ;  /* 0x0000000000007941 */ /* 0x000fea0003800200 */
.L_x_3769:
        /* <DEDUP_REMOVED lines=13> */
[----:B------:R-:W-:Y:S01]  /*a4e0*/  MOV R18, R185 ;  /* 0x000000b900127202 */ /* 0x000fe20000000f00 */
        /* <DEDUP_REMOVED lines=9> */
[----:B------:R-:W-:Y:S02]  /*a580*/  FFMA.FTZ R17, R17, UR25, R18 ;  /* 0x0000001911117c23 */ /* 0x000fe40008010012 */
        /* <DEDUP_REMOVED lines=9> */
[----:B-12---:R-:W-:Y:S02]  /*a620*/  PRMT R151, R17, 0x7632, R151 ;  /* 0x0000763211977816 */ /* 0x006fe40000000097 */
[----:B------:R-:W-:Y:S01]  /*a630*/  FFMA.FTZ R19, R19, UR25, R20 ;  /* 0x0000001913137c23 */ /* 0x000fe20008010014 */
[----:B------:R-:W-:Y:S01]  /*a640*/  FFMA.FTZ R22, R22, UR25, R21 ;  /* 0x0000001916167c23 */ /* 0x000fe20008010015 */
[----:B0-----:R-:W-:Y:S02]  /*a650*/  PRMT R149, R17, 0x7610, R149 ;  /* 0x0000761011957816 */ /* 0x001fe40000000095 */
        /* <DEDUP_REMOVED lines=12> */
.L_x_3785:
[----:B------:R-:W-:Y:S02]  /*a720*/  MOV R24, UR26 ;  /* 0x0000001a00187c02 */ /* 0x000fe40008000f00 */
[----:B------:R-:W-:Y:S02]  /*a730*/  MOV R22, R184 ;  /* 0x000000b800167202 */ /* 0x000fe40000000f00 */
[----:B------:R-:W-:Y:S01]  /*a740*/  MOV R23, UR26 ;  /* 0x0000001a00177c02 */ /* 0x000fe20008000f00 */
[----:B------:R-:W-:Y:S01]  /*a750*/  FFMA.FTZ R21, R3, R24, UR27 ;  /* 0x0000001b03157e23 */ /* 0x000fe20008010018 */
[----:B-12---:R-:W-:Y:S01]  /*a760*/  MOV R150, UR26 ;  /* 0x0000001a00967c02 */ /* 0x006fe20008000f00 */
[----:B------:R-:W-:Y:S01]  /*a770*/  HADD2.F32 R22, -RZ, R22.H0_H0 ;  /* 0x20000016ff167230 */ /* 0x000fe20000004100 */
[----:B------:R-:W-:Y:S01]  /*a780*/  SHF.R.U64 R24, R184, 0x10, R185 ;  /* 0x00000010b8187819 */ /* 0x000fe200000012b9 */
[----:B------:R-:W-:Y:S01]  /*a790*/  FADD.FTZ R21, R2, -R21 ;  /* 0x8000001502157221 */ /* 0x000fe20000010000 */
[----:B0-----:R-:W-:Y:S01]  /*a7a0*/  FFMA.FTZ R148, R192, R23, UR27 ;  /* 0x0000001bc0947e23 */ /* 0x001fe20008010017 */
[----:B------:R-:W-:-:S02]  /*a7b0*/  FFMA.FTZ R23, R193, R150, UR27 ;  /* 0x0000001bc1177e23 */ /* 0x000fc40008010096 */
[----:B------:R-:W-:Y:S01]  /*a7c0*/  FFMA.FTZ R21, R21, UR25, R22 ;  /* 0x0000001915157c23 */ /* 0x000fe20008010016 */
[----:B------:R-:W-:Y:S01]  /*a7d0*/  MOV R22, R185 ;  /* 0x000000b900167202 */ /* 0x000fe20000000f00 */
[----:B------:R-:W-:Y:S01]  /*a7e0*/  FADD.FTZ R23, R194, -R23 ;  /* 0x80000017c2177221 */ /* 0x000fe20000010000 */
[----:B------:R-:W-:Y:S01]  /*a7f0*/  FADD.FTZ R149, R25, -R148 ;  /* 0x8000009419957221 */ /* 0x000fe20000010000 */
[----:B------:R-:W-:Y:S01]  /*a800*/  SHF.R.U32.HI R148, RZ, 0x10, R185 ;  /* 0x00000010ff947819 */ /* 0x000fe200000116b9 */
[----:B------:R-:W-:Y:S02]  /*a810*/  HADD2.F32 R24, -RZ, R24.H0_H0 ;  /* 0x20000018ff187230 */ /* 0x000fe40000004100 */
[----:B------:R-:W-:Y:S02]  /*a820*/  HADD2.F32 R22, -RZ, R22.H0_H0 ;  /* 0x20000016ff167230 */ /* 0x000fe40000004100 */
[----:B------:R-:W-:Y:S02]  /*a830*/  HADD2.F32 R148, -RZ, R148.H0_H0 ;  /* 0x20000094ff947230 */ /* 0x000fe40000004100 */
[----:B------:R-:W-:Y:S01]  /*a840*/  FFMA.FTZ R24, R149, UR25, R24 ;  /* 0x0000001995187c23 */ /* 0x000fe20008010018 */
[----:B------:R-:W-:Y:S01]  /*a850*/  FFMA.FTZ R22, R23, UR25, R22 ;  /* 0x0000001917167c23 */ /* 0x000fe20008010016 */
[----:B------:R-:W-:-:S03]  /*a860*/  FFMA.FTZ R23, R195, R150, UR27 ;  /* 0x0000001bc3177e23 */ /* 0x000fc60008010096 */
[----:B------:R-:W-:Y:S01]  /*a870*/  F2FP.F16.F32.PACK_AB R21, R24, R21 ;  /* 0x000000151815723e */ /* 0x000fe200000000ff */
[----:B------:R-:W-:-:S03]  /*a880*/  FADD.FTZ R23, R196, -R23 ;  /* 0x80000017c4177221 */ /* 0x000fc60000010000 */
[----:B------:R-:W-:Y:S01]  /*a890*/  PRMT R150, R21, 0x7610, R150 ;  /* 0x0000761015967816 */ /* 0x000fe20000000096 */
[--C-:B------:R-:W-:Y:S01]  /*a8a0*/  FFMA.FTZ R23, R23, UR25, R148.reuse ;  /* 0x0000001917177c23 */ /* 0x100fe20008010094 */
[----:B------:R-:W-:Y:S02]  /*a8b0*/  PRMT R148, R21, 0x7632, R148 ;  /* 0x0000763215947816 */ /* 0x000fe40000000094 */
[----:B------:R-:W-:Y:S02]  /*a8c0*/  PRMT R24, R150, 0x7610, R24 ;  /* 0x0000761096187816 */ /* 0x000fe40000000018 */
[----:B------:R-:W-:Y:S02]  /*a8d0*/  F2FP.F16.F32.PACK_AB R22, R23, R22 ;  /* 0x000000161716723e */ /* 0x000fe400000000ff */
[----:B------:R-:W-:Y:S02]  /*a8e0*/  PRMT R23, R148, 0x7610, R23 ;  /* 0x0000761094177816 */ /* 0x000fe40000000017 */
[----:B------:R-:W-:-:S02]  /*a8f0*/  PRMT R151, R22, 0x7632, R151 ;  /* 0x0000763216977816 */ /* 0x000fc40000000097 */
[----:B------:R-:W-:Y:S02]  /*a900*/  PRMT R149, R22, 0x7610, R149 ;  /* 0x0000761016957816 */ /* 0x000fe40000000095 */
[----:B------:R-:W-:Y:S02]  /*a910*/  PRMT R21, R151, 0x7610, R21 ;  /* 0x0000761097157816 */ /* 0x000fe40000000015 */
[----:B------:R-:W-:Y:S01]  /*a920*/  PRMT R22, R149, 0x7610, R22 ;  /* 0x0000761095167816 */ /* 0x000fe20000000016 */
[----:B------:R-:W-:Y:S06]  /*a930*/  BRA `(.L_x_3786) ;  /* 0x0000000800d07947 */ /* 0x000fec0003800000 */
.L_x_3784:
[----:B------:R-:W-:-:S04]  /*a940*/  UISETP.NE.U32.AND UP4, UPT, UR12, URZ, UPT ;  /* 0x000000ff0c00728c */ /* 0x000fc8000bf85070 */
[----:B------:R-:W-:-:S09]  /*a950*/  UISETP.NE.AND.EX UP4, UPT, UR13, URZ, UPT, UP4 ;  /* 0x000000ff0d00728c */ /* 0x000fd2000bf85340 */
[----:B------:R-:W-:Y:S05]  /*a960*/  BRA.U !UP4, `(.L_x_3787) ;  /* 0x000000010c887547 */ /* 0x000fea000b800000 */
        /* <DEDUP_REMOVED lines=34> */
.L_x_3787:
[----:B-12---:R-:W-:Y:S02]  /*ab90*/  MOV R150, UR26 ;  /* 0x0000001a00967c02 */ /* 0x006fe40008000f00 */
[----:B0-----:R-:W-:Y:S02]  /*aba0*/  MOV R148, R184 ;  /* 0x000000b800947202 */ /* 0x001fe40000000f00 */
[----:B------:R-:W-:Y:S01]  /*abb0*/  MOV R151, UR26 ;  /* 0x0000001a00977c02 */ /* 0x000fe20008000f00 */
[----:B------:R-:W-:Y:S01]  /*abc0*/  FFMA.FTZ R149, R3, R150, UR27 ;  /* 0x0000001b03957e23 */ /* 0x000fe20008010096 */
[----:B------:R-:W-:Y:S01]  /*abd0*/  MOV R198, UR26 ;  /* 0x0000001a00c67c02 */ /* 0x000fe20008000f00 */
[----:B------:R-:W-:Y:S02]  /*abe0*/  HADD2.F32 R150, -RZ, R148.H0_H0 ;  /* 0x20000094ff967230 */ /* 0x000fe40000004100 */
[----:B------:R-:W-:Y:S01]  /*abf0*/  FADD.FTZ R149, R2, -R149 ;  /* 0x8000009502957221 */ /* 0x000fe20000010000 */
[----:B------:R-:W-:Y:S01]  /*ac00*/  FFMA.FTZ R148, R192, R151, UR27 ;  /* 0x0000001bc0947e23 */ /* 0x000fe20008010097 */
[----:B------:R-:W-:-:S02]  /*ac10*/  SHF.R.U32.HI R151, RZ, 0x10, R185 ;  /* 0x00000010ff977819 */ /* 0x000fc400000116b9 */
[----:B------:R-:W-:Y:S01]  /*ac20*/  FFMA.FTZ R150, R149, UR25, R150 ;  /* 0x0000001995967c23 */ /* 0x000fe20008010096 */
[----:B------:R-:W-:Y:S01]  /*ac30*/  SHF.R.U64 R149, R184, 0x10, R185 ;  /* 0x00000010b8957819 */ /* 0x000fe200000012b9 */
[----:B------:R-:W-:Y:S01]  /*ac40*/  FADD.FTZ R148, R25, -R148 ;  /* 0x8000009419947221 */ /* 0x000fe20000010000 */
[----:B------:R-:W-:-:S03]  /*ac50*/  HADD2.F32 R151, -RZ, R151.H0_H0 ;  /* 0x20000097ff977230 */ /* 0x000fc60000004100 */
[----:B------:R-:W-:-:S05]  /*ac60*/  HADD2.F32 R149, -RZ, R149.H0_H0 ;  /* 0x20000095ff957230 */ /* 0x000fca0000004100 */
        /* <DEDUP_REMOVED lines=15> */
.L_x_3783:
        /* <DEDUP_REMOVED lines=37> */
.L_x_3789:
[----:B------:R-:W-:Y:S02]  /*afb0*/  MOV R22, UR26 ;  /* 0x0000001a00167c02 */ /* 0x000fe40008000f00 */
        /* <DEDUP_REMOVED lines=26> */
.L_x_3788:
[----:B------:R-:W-:-:S04]  /*b160*/  UISETP.NE.U32.AND UP4, UPT, UR12, URZ, UPT ;  /* 0x000000ff0c00728c */ /* 0x000fc8000bf85070 */
[----:B------:R-:W-:-:S09]  /*b170*/  UISETP.NE.AND.EX UP4, UPT, UR13, URZ, UPT, UP4 ;  /* 0x000000ff0d00728c */ /* 0x000fd2000bf85340 */
[----:B------:R-:W-:Y:S05]  /*b180*/  BRA.U !UP4, `(.L_x_3790) ;  /* 0x000000010c6c7547 */ /* 0x000fea000b800000 */
        /* <DEDUP_REMOVED lines=27> */
.L_x_3790:
[----:B012---:R-:W-:Y:S02]  /*b340*/  MOV R148, UR26 ;  /* 0x0000001a00947c02 */ /* 0x007fe40008000f00 */
[----:B------:R-:W-:Y:S02]  /*b350*/  MOV R151, UR26 ;  /* 0x0000001a00977c02 */ /* 0x000fe40008000f00 */
[----:B------:R-:W-:Y:S01]  /*b360*/  MOV R198, UR26 ;  /* 0x0000001a00c67c02 */ /* 0x000fe20008000f00 */
[----:B------:R-:W-:Y:S02]  /*b370*/  FFMA.FTZ R149, R3, R148, UR27 ;  /* 0x0000001b03957e23 */ /* 0x000fe40008010094 */
[----:B------:R-:W-:Y:S02]  /*b380*/  FFMA.FTZ R148, R192, R151, UR27 ;  /* 0x0000001bc0947e23 */ /* 0x000fe40008010097 */
[----:B------:R-:W-:Y:S01]  /*b390*/  FADD.FTZ R149, R2, -R149 ;  /* 0x8000009502957221 */ /* 0x000fe20000010000 */
[----:B------:R-:W-:Y:S01]  /*b3a0*/  FFMA.FTZ R151, R193, R198, UR27 ;  /* 0x0000001bc1977e23 */ /* 0x000fe200080100c6 */
[----:B------:R-:W-:-:S02]  /*b3b0*/  FADD.FTZ R148, R25, -R148 ;  /* 0x8000009419947221 */ /* 0x000fc40000010000 */
[----:B------:R-:W-:Y:S02]  /*b3c0*/  FMUL.FTZ R150, R149, UR25 ;  /* 0x0000001995967c20 */ /* 0x000fe40008410000 */
[----:B------:R-:W-:Y:S01]  /*b3d0*/  FMUL.FTZ R149, R148, UR25 ;  /* 0x0000001994957c20 */ /* 0x000fe20008410000 */
[----:B------:R-:W-:-:S04]  /*b3e0*/  MOV R148, UR26 ;  /* 0x0000001a00947c02 */ /* 0x000fc80008000f00 */
[----:B------:R-:W-:Y:S01]  /*b3f0*/  F2FP.F16.F32.PACK_AB R150, R149, R150 ;  /* 0x000000969596723e */ /* 0x000fe200000000ff */
[----:B------:R-:W-:Y:S01]  /*b400*/  FFMA.FTZ R149, R195, R148, UR27 ;  /* 0x0000001bc3957e23 */ /* 0x000fe20008010094 */
[----:B------:R-:W-:-:S03]  /*b410*/  FADD.FTZ R148, R194, -R151 ;  /* 0x80000097c2947221 */ /* 0x000fc60000010000 */
[----:B------:R-:W-:Y:S01]  /*b420*/  FADD.FTZ R149, R196, -R149 ;  /* 0x80000095c4957221 */ /* 0x000fe20000010000 */
[----:B------:R-:W-:-:S03]  /*b430*/  FMUL.FTZ R148, R148, UR25 ;  /* 0x0000001994947c20 */ /* 0x000fc60008410000 */
[----:B------:R-:W-:-:S05]  /*b440*/  FMUL.FTZ R149, R149, UR25 ;  /* 0x0000001995957c20 */ /* 0x000fca0008410000 */
[----:B------:R-:W-:Y:S02]  /*b450*/  F2FP.F16.F32.PACK_AB R149, R149, R148 ;  /* 0x000000949595723e */ /* 0x000fe400000000ff */
[----:B------:R-:W-:Y:S02]  /*b460*/  PRMT R148, R150, 0x7632, R148 ;  /* 0x0000763296947816 */ /* 0x000fe40000000094 */
[----:B------:R-:W-:-:S07]  /*b470*/  PRMT R151, R149, 0x7632, R151 ;  /* 0x0000763295977816 */ /* 0x000fce0000000097 */
.L_x_3786:
        /* <DEDUP_REMOVED lines=16> */
.L_x_3791:
        /* <DEDUP_REMOVED lines=10> */
.L_x_3782:
[----:B------:R-:W-:Y:S05]  /*b620*/  BSYNC.RECONVERGENT B0 ;  /* 0x0000000000007941 */ /* 0x000fea0003800200 */
.L_x_3781:
[----:B------:R-:W-:Y:S01]  /*b630*/  UPLOP3.LUT UP3, UPT, UPT, UPT, UP3, 0x40, 0x4 ;  /* 0x000000000004789c */ /* 0x000fe20003f6e830 */
[----:B------:R-:W-:Y:S10]  /*b640*/  BRA.U !UP1, `(.L_x_3792) ;  /* 0xffffff5509907547 */ /* 0x000ff4000b83ffff */
.L_x_3692:
        /* <DEDUP_REMOVED lines=19> */
.L_x_3794:
[----:B------:R-:W-:Y:S05]  /*b780*/  BSYNC.RECONVERGENT B0 ;  /* 0x0000000000007941 */ /* 0x000fea0003800200 */
.L_x_3793:
        /* <DEDUP_REMOVED lines=15> */
.L_x_3796:
[----:B------:R-:W-:Y:S05]  /*b880*/  BSYNC.RECONVERGENT B0 ;  /* 0x0000000000007941 */ /* 0x000fea0003800200 */
.L_x_3795:
        /* <DEDUP_REMOVED lines=15> */
.L_x_3798:
[----:B------:R-:W-:Y:S05]  /*b980*/  BSYNC.RECONVERGENT B0 ;  /* 0x0000000000007941 */ /* 0x000fea0003800200 */
.L_x_3797:
        /* <DEDUP_REMOVED lines=15> */
.L_x_3800:
[----:B------:R-:W-:Y:S05]  /*ba80*/  BSYNC.RECONVERGENT B0 ;  /* 0x0000000000007941 */ /* 0x000fea0003800200 */
.L_x_3799:
        /* <DEDUP_REMOVED lines=15> */
.L_x_3802:
[----:B------:R-:W-:Y:S05]  /*bb80*/  BSYNC.RECONVERGENT B0 ;  /* 0x0000000000007941 */ /* 0x000fea0003800200 */
.L_x_3801:
        /* <DEDUP_REMOVED lines=15> */
.L_x_3804:
[----:B------:R-:W-:Y:S05]  /*bc80*/  BSYNC.RECONVERGENT B0 ;  /* 0x0000000000007941 */ /* 0x000fea0003800200 */
.L_x_3803:
        /* <DEDUP_REMOVED lines=14> */
.L_x_3805:
        /* <DEDUP_REMOVED lines=9> */
.L_x_7272:


//--------------------- .text._ZN10layer_norm31ln_parallel_residual_bwd_kernelINS_13Kernel_traitsIf6__halfS2_S2_fjLj7168ELj1ELj1ELj8ELj8ENS_18Kernel_traits_baseILj7168EfS2_S2_S2_fjLj256EEEEELb0ELb0ELb1EEEvNS_9BwdParamsE --------------------------
	.section	.text._ZN10layer_norm31ln_parallel_residual_bwd_kernelINS_13Kernel_traitsIf6__halfS2_S2_fjLj7168ELj1ELj1ELj8ELj8ENS_18Kernel_traits_baseILj7168EfS2_S2_S2_fjLj256EEEEELb0ELb0ELb1EEEvNS_9BwdParamsE,"ax",@progbits
	.align	128
        .global         _ZN10layer_norm31ln_parallel_residual_bwd_kernelINS_13Kernel_traitsIf6__halfS2_S2_fjLj7168ELj1ELj1ELj8ELj8ENS_18Kernel_traits_baseILj7168EfS2_S2_S2_fjLj256EEEEELb0ELb0ELb1EEEvNS_9BwdParamsE
        .type           _ZN10layer_norm31ln_parallel_residual_bwd_kernelINS_13Kernel_traitsIf6__halfS2_S2_fjLj7168ELj1ELj1ELj8ELj8ENS_18Kernel_traits_baseILj7168EfS2_S2_S2_fjLj256EEEEELb0ELb0ELb1EEEvNS_9BwdParamsE,@function
        .size           _ZN10layer_norm31ln_parallel_residual_bwd_kernelINS_13Kernel_traitsIf6__halfS2_S2_fjLj7168ELj1ELj1ELj8ELj8ENS_18Kernel_traits_baseILj7168EfS2_S2_S2_fjLj256EEEEELb0ELb0ELb1EEEvNS_9BwdParamsE,(.L_x_7273 - _ZN10layer_norm31ln_parallel_residual_bwd_kernelINS_13Kernel_traitsIf6__halfS2_S2_fjLj7168ELj1ELj1ELj8ELj8ENS_18Kernel_traits_baseILj7168EfS2_S2_S2_fjLj256EEEEELb0ELb0ELb1EEEvNS_9BwdParamsE)
        .other          _ZN10layer_norm31ln_parallel_residual_bwd_kernelINS_13Kernel_traitsIf6__halfS2_S2_fjLj7168ELj1ELj1ELj8ELj8ENS_18Kernel_traits_baseILj7168EfS2_S2_S2_fjLj256EEEEELb0ELb0ELb1EEEvNS_9BwdParamsE,@"STO_CUDA_ENTRY STV_DEFAULT"
_ZN10layer_norm31ln_parallel_residual_bwd_kernelINS_13Kernel_traitsIf6__halfS2_S2_fjLj7168ELj1ELj1ELj8ELj8ENS_18Kernel_traits_baseILj7168EfS2_S2_S2_fjLj256EEEEELb0ELb0ELb1EEEvNS_9BwdParamsE:
.text._ZN10layer_norm31ln_parallel_residual_bwd_kernelINS_13Kernel_traitsIf6__halfS2_S2_fjLj7168ELj1ELj1ELj8ELj8ENS_18Kernel_traits_baseILj7168EfS2_S2_S2_fjLj256EEEEELb0ELb0ELb1EEEvNS_9BwdParamsE:
        /* <DEDUP_REMOVED lines=76> */
[----:B------:R2:W-:Y:S01]  /*04c0*/  STL [R1], RZ ;  /* 0x000000ff01007387 */ /* 0x0005e20000100800 */
[----:B------:R-:W-:Y:S01]  /*04d0*/  HFMA2 R195, -RZ, RZ, 0, 0 ;  /* 0x00000000ffc37431 */ /* 0x000fe200000001ff */
[----:B------:R-:W-:Y:S01]  /*04e0*/  MOV R250, RZ ;  /* 0x000000ff00fa7202 */ /* 0x000fe20000000f00 */
[----:B-1----:R-:W-:Y:S01]  /*04f0*/  IMAD.WIDE.U32 R2, R0, 0x10, R2 ;  /* 0x0000001000027825 */ /* 0x002fe200078e0002 */
[----:B------:R-:W-:-:S02]  /*0500*/  MOV R246, RZ ;  /* 0x000000ff00f67202 */ /* 0x000fc40000000f00 */
[----:B------:R-:W-:Y:S02]  /*0510*/  CS2R R244, SRZ ;  /* 0x0000000000f47805 */ /* 0x000fe4000001ff00 */
[----:B------:R-:W-:Y:S02]  /*0520*/  CS2R R242, SRZ ;  /* 0x0000000000f27805 */ /* 0x000fe4000001ff00 */
[----:B------:R-:W-:Y:S01]  /*0530*/  CS2R R240, SRZ ;  /* 0x0000000000f07805 */ /* 0x000fe2000001ff00 */
[----:B0-----:R-:W5:Y:S01]  /*0540*/  LDG.E.128 R48, desc[UR14][R2.64] ;  /* 0x0000000e02307981 */ /* 0x001f62000c1e1d00 */
[----:B------:R-:W-:Y:S02]  /*0550*/  CS2R R238, SRZ ;  /* 0x0000000000ee7805 */ /* 0x000fe4000001ff00 */
[----:B------:R-:W-:Y:S01]  /*0560*/  CS2R R226, SRZ ;  /* 0x0000000000e27805 */ /* 0x000fe2000001ff00 */
[----:B---3--:R-:W-:Y:S01]  /*0570*/  IMAD.WIDE.U32 R4, R0, 0x10, R4 ;  /* 0x0000001000047825 */ /* 0x008fe200078e0004 */
[----:B------:R-:W5:Y:S01]  /*0580*/  LDG.E.128 R52, desc[UR14][R2.64+0x1000] ;  /* 0x0010000e02347981 */ /* 0x000f62000c1e1d00 */
[----:B------:R-:W-:-:S02]  /*0590*/  CS2R R224, SRZ ;  /* 0x0000000000e07805 */ /* 0x000fc4000001ff00 */
[----:B------:R-:W-:Y:S02]  /*05a0*/  CS2R R222, SRZ ;  /* 0x0000000000de7805 */ /* 0x000fe4000001ff00 */
[----:B------:R-:W-:Y:S01]  /*05b0*/  CS2R R214, SRZ ;  /* 0x0000000000d67805 */ /* 0x000fe2000001ff00 */
[----:B------:R-:W5:Y:S01]  /*05c0*/  LDG.E.128 R56, desc[UR14][R2.64+0x2000] ;  /* 0x0020000e02387981 */ /* 0x000f62000c1e1d00 */
[----:B------:R-:W-:Y:S02]  /*05d0*/  CS2R R212, SRZ ;  /* 0x0000000000d47805 */ /* 0x000fe4000001ff00 */
[----:B------:R-:W-:Y:S02]  /*05e0*/  CS2R R210, SRZ ;  /* 0x0000000000d27805 */ /* 0x000fe4000001ff00 */
[----:B------:R-:W-:Y:S01]  /*05f0*/  CS2R R202, SRZ ;  /* 0x0000000000ca7805 */ /* 0x000fe2000001ff00 */
[----:B------:R-:W5:Y:S01]  /*0600*/  LDG.E.128 R60, desc[UR14][R2.64+0x3000] ;  /* 0x0030000e023c7981 */ /* 0x000f62000c1e1d00 */
[----:B------:R-:W-:-:S02]  /*0610*/  CS2R R200, SRZ ;  /* 0x0000000000c87805 */ /* 0x000fc4000001ff00 */
[----:B------:R-:W-:Y:S02]  /*0620*/  CS2R R198, SRZ ;  /* 0x0000000000c67805 */ /* 0x000fe4000001ff00 */
[----:B------:R-:W-:Y:S01]  /*0630*/  MOV R234, RZ ;  /* 0x000000ff00ea7202 */ /* 0x000fe20000000f00 */
[----:B------:R-:W5:Y:S01]  /*0640*/  LDG.E.128 R64, desc[UR14][R2.64+0x4000] ;  /* 0x0040000e02407981 */ /* 0x000f62000c1e1d00 */
[----:B------:R-:W-:Y:S02]  /*0650*/  CS2R R232, SRZ ;  /* 0x0000000000e87805 */ /* 0x000fe4000001ff00 */
[----:B------:R-:W-:Y:S02]  /*0660*/  CS2R R230, SRZ ;  /* 0x0000000000e67805 */ /* 0x000fe4000001ff00 */
[----:B------:R-:W-:Y:S01]  /*0670*/  CS2R R228, SRZ ;  /* 0x0000000000e47805 */ /* 0x000fe2000001ff00 */
[----:B------:R-:W5:Y:S01]  /*0680*/  LDG.E.128 R68, desc[UR14][R2.64+0x5000] ;  /* 0x0050000e02447981 */ /* 0x000f62000c1e1d00 */
[----:B------:R-:W-:-:S02]  /*0690*/  CS2R R220, SRZ ;  /* 0x0000000000dc7805 */ /* 0x000fc4000001ff00 */
[----:B------:R-:W-:Y:S02]  /*06a0*/  CS2R R218, SRZ ;  /* 0x0000000000da7805 */ /* 0x000fe4000001ff00 */
[----:B------:R-:W-:Y:S01]  /*06b0*/  CS2R R216, SRZ ;  /* 0x0000000000d87805 */ /* 0x000fe2000001ff00 */
[----:B------:R0:W5:Y:S01]  /*06c0*/  LDG.E.128 R72, desc[UR14][R2.64+0x6000] ;  /* 0x0060000e02487981 */ /* 0x000162000c1e1d00 */
[----:B------:R-:W-:Y:S02]  /*06d0*/  CS2R R208, SRZ ;  /* 0x0000000000d07805 */ /* 0x000fe4000001ff00 */
[----:B------:R-:W-:Y:S02]  /*06e0*/  CS2R R206, SRZ ;  /* 0x0000000000ce7805 */ /* 0x000fe4000001ff00 */
[----:B------:R-:W-:Y:S01]  /*06f0*/  CS2R R204, SRZ ;  /* 0x0000000000cc7805 */ /* 0x000fe2000001ff00 */
[----:B------:R-:W5:Y:S01]  /*0700*/  LDG.E.128 R76, desc[UR14][R4.64] ;  /* 0x0000000e044c7981 */ /* 0x000f62000c1e1d00 */
[----:B------:R-:W-:-:S02]  /*0710*/  CS2R R196, SRZ ;  /* 0x0000000000c47805 */ /* 0x000fc4000001ff00 */
[----:B------:R-:W-:Y:S02]  /*0720*/  MOV R116, RZ ;  /* 0x000000ff00747202 */ /* 0x000fe40000000f00 */
[----:B------:R-:W-:Y:S01]  /*0730*/  CS2R R114, SRZ ;  /* 0x0000000000727805 */ /* 0x000fe2000001ff00 */
[----:B------:R-:W5:Y:S01]  /*0740*/  LDG.E.128 R80, desc[UR14][R4.64+0x1000] ;  /* 0x0010000e04507981 */ /* 0x000f62000c1e1d00 */
[----:B------:R-:W-:Y:S01]  /*0750*/  CS2R R112, SRZ ;  /* 0x0000000000707805 */ /* 0x000fe2000001ff00 */
[----:B0-----:R-:W-:Y:S01]  /*0760*/  HFMA2 R3, -RZ, RZ, 0, 0 ;  /* 0x00000000ff037431 */ /* 0x001fe200000001ff */
        /* <DEDUP_REMOVED lines=28> */
[----:B0-----:R-:W-:Y:S01]  /*0930*/  CS2R R4, SRZ ;  /* 0x0000000000047805 */ /* 0x001fe2000001ff00 */
[----:B------:R-:W0:Y:S01]  /*0940*/  LDCU UR22, c[0x0][0x400] ;  /* 0x00008000ff1677ac */ /* 0x000e220008000800 */
[----:B------:R-:W1:Y:S01]  /*0950*/  LDCU.64 UR26, c[0x0][0x470] ;  /* 0x00008e00ff1a77ac */ /* 0x000e620008000a00 */
[----:B------:R-:W3:Y:S01]  /*0960*/  LDCU.64 UR24, c[0x0][0x478] ;  /* 0x00008f00ff1877ac */ /* 0x000ee20008000a00 */
[----:B------:R-:W0:Y:S01]  /*0970*/  LDCU.128 UR8, c[0x0][0x3c0] ;  /* 0x00007800ff0877ac */ /* 0x000e220008000c00 */
[----:B------:R-:W0:Y:S01]  /*0980*/  LDCU.64 UR18, c[0x0][0x438] ;  /* 0x00008700ff1277ac */ /* 0x000e220008000a00 */
[----:B--2-4-:R-:W0:Y:S02]  /*0990*/  LDCU.64 UR20, c[0x0][0x380] ;  /* 0x00007000ff1477ac */ /* 0x014e240008000a00 */
.L_x_3855:
[----:B--2---:R-:W2:Y:S01]  /*09a0*/  S2R R0, SR_TID.X ;  /* 0x0000000000007919 */ /* 0x004ea20000002100 */
[----:B------:R-:W-:Y:S01]  /*09b0*/  UIMAD UR5, UR4, UR17, URZ ;  /* 0x00000011040572a4 */ /* 0x000fe2000f8e02ff */
[----:B----4-:R-:W4:Y:S01]  /*09c0*/  LDC.64 R176, c[0x0][0x3a8] ;  /* 0x0000ea00ffb07b82 */ /* 0x010f220000000a00 */
[----:B0-----:R-:W-:Y:S01]  /*09d0*/  UIMAD.WIDE UR12, UR4, 0x4, UR8 ;  /* 0x00000004040c78a5 */ /* 0x001fe2000f8e0208 */
[----:B------:R0:W-:Y:S01]  /*09e0*/  STL [R1+0x14], R28 ;  /* 0x0000141c01007387 */ /* 0x0001e20000100800 */
[----:B------:R-:W-:-:S04]  /*09f0*/  USHF.R.S32.HI UR6, URZ, 0x1f, UR5 ;  /* 0x0000001fff067899 */ /* 0x000fc80008011405 */
[----:B------:R-:W-:Y:S01]  /*0a00*/  ULEA.HI UR6, UR6, UR5, URZ, 0x2 ;  /* 0x0000000506067291 */ /* 0x000fe2000f8f10ff */
[----:B-1----:R-:W1:Y:S01]  /*0a10*/  LDC.64 R180, c[0x0][0x430] ;  /* 0x00010c00ffb47b82 */ /* 0x002e620000000a00 */
[----:B---3--:R-:W-:Y:S02]  /*0a20*/  MOV R106, UR12 ;  /* 0x0000000c006a7c02 */ /* 0x008fe40008000f00 */
[----:B------:R-:W-:Y:S01]  /*0a30*/  MOV R107, UR13 ;  /* 0x0000000d006b7c02 */ /* 0x000fe20008000f00 */
[----:B0-----:R-:W3:Y:S01]  /*0a40*/  LDL.LU R28, [R1] ;  /* 0x00000000011c7983 */ /* 0x001ee20000300800 */
[----:B------:R-:W-:Y:S01]  /*0a50*/  MOV R2, UR6 ;  /* 0x0000000600027c02 */ /* 0x000fe20008000f00 */
[----:B------:R-:W-:Y:S02]  /*0a60*/  UIMAD.WIDE UR6, UR4, 0x4, UR10 ;  /* 0x00000004040678a5 */ /* 0x000fe4000f8e020a */
[----:B------:R-:W0:Y:S04]  /*0a70*/  LDC.64 R178, c[0x0][0x428] ;  /* 0x00010a00ffb27b82 */ /* 0x000e280000000a00 */
[----:B------:R-:W-:-:S02]  /*0a80*/  MOV R104, UR6 ;  /* 0x0000000600687c02 */ /* 0x000fc40008000f00 */
[----:B------:R-:W-:-:S05]  /*0a90*/  MOV R105, UR7 ;  /* 0x0000000700697c02 */ /* 0x000fca0008000f00 */
[----:B------:R-:W3:Y:S01]  /*0aa0*/  LDG.E R122, desc[UR14][R104.64] ;  /* 0x0000000e687a7981 */ /* 0x000ee2000c1e1900 */
[----:B--2---:R-:W-:-:S03]  /*0ab0*/  LEA.HI.SX32 R2, R2, R0, 0x1e ;  /* 0x0000000002027211 */ /* 0x004fc600078ff2ff */
[----:B------:R2:W3:Y:S02]  /*0ac0*/  LDG.E R0, desc[UR14][R106.64] ;  /* 0x0000000e6a007981 */ /* 0x0004e4000c1e1900 */
[----:B----4-:R-:W-:-:S04]  /*0ad0*/  IMAD.WIDE.U32 R138, R2, 0x8, R176 ;  /* 0x00000008028a7825 */ /* 0x010fc800078e00b0 */
[C---:B-1----:R-:W-:Y:S02]  /*0ae0*/  IMAD.WIDE.U32 R120, R2.reuse, 0x8, R180 ;  /* 0x0000000802787825 */ /* 0x042fe400078e00b4 */
[----:B------:R-:W4:Y:S02]  /*0af0*/  LDG.E.64 R138, desc[UR14][R138.64] ;  /* 0x0000000e8a8a7981 */ /* 0x000f24000c1e1b00 */
[C---:B0-----:R-:W-:Y:S02]  /*0b00*/  IMAD.WIDE.U32 R118, R2.reuse, 0x8, R178 ;  /* 0x0000000802767825 */ /* 0x041fe400078e00b2 */
[----:B------:R-:W4:Y:S04]  /*0b10*/  LDG.E.64 R120, desc[UR14][R120.64] ;  /* 0x0000000e78787981 */ /* 0x000f28000c1e1b00 */
[----:B------:R-:W4:Y:S01]  /*0b20*/  LDG.E.64 R118, desc[UR14][R118.64] ;  /* 0x0000000e76767981 */ /* 0x000f22000c1e1b00 */
[----:B------:R-:W-:-:S05]  /*0b30*/  IADD3 R135, PT, PT, R2, 0x100, RZ ;  /* 0x0000010002877810 */ /* 0x000fca0007ffe0ff */
[----:B------:R-:W-:-:S04]  /*0b40*/  IMAD.WIDE.U32 R140, R135, 0x8, R178 ;  /* 0x00000008878c7825 */ /* 0x000fc800078e00b2 */
[C---:B--2---:R-:W-:Y:S02]  /*0b50*/  IMAD.WIDE.U32 R106, R135.reuse, 0x8, R180 ;  /* 0x00000008876a7825 */ /* 0x044fe400078e00b4 */
[----:B------:R-:W2:Y:S04]  /*0b60*/  LDG.E.64 R140, desc[UR14][R140.64] ;  /* 0x0000000e8c8c7981 */ /* 0x000ea8000c1e1b00 */
[----:B------:R-:W2:Y:S01]  /*0b70*/  LDG.E.64 R106, desc[UR14][R106.64] ;  /* 0x0000000e6a6a7981 */ /* 0x000ea2000c1e1b00 */
[----:B------:R-:W-:-:S06]  /*0b80*/  IMAD.WIDE.U32 R172, R135, 0x8, R176 ;  /* 0x0000000887ac7825 */ /* 0x000fcc00078e00b0 */
[----:B------:R-:W2:Y:S01]  /*0b90*/  LDG.E.64 R172, desc[UR14][R172.64] ;  /* 0x0000000eacac7981 */ /* 0x000ea2000c1e1b00 */
[----:B------:R-:W-:-:S05]  /*0ba0*/  IADD3 R117, PT, PT, R2, 0x200, RZ ;  /* 0x0000020002757810 */ /* 0x000fca0007ffe0ff */
[----:B------:R-:W-:-:S04]  /*0bb0*/  IMAD.WIDE.U32 R166, R117, 0x8, R178 ;  /* 0x0000000875a67825 */ /* 0x000fc800078e00b2 */
[C---:B------:R-:W-:Y:S02]  /*0bc0*/  IMAD.WIDE.U32 R104, R117.reuse, 0x8, R176 ;  /* 0x0000000875687825 */ /* 0x040fe400078e00b0 */
[----:B------:R-:W2:Y:S04]  /*0bd0*/  LDG.E.64 R166, desc[UR14][R166.64] ;  /* 0x0000000ea6a67981 */ /* 0x000ea8000c1e1b00 */
[----:B------:R-:W2:Y:S01]  /*0be0*/  LDG.E.64 R104, desc[UR14][R104.64] ;  /* 0x0000000e68687981 */ /* 0x000ea2000c1e1b00 */
[----:B------:R-:W-:-:S06]  /*0bf0*/  IMAD.WIDE.U32 R168, R117, 0x8, R180 ;  /* 0x0000000875a87825 */ /* 0x000fcc00078e00b4 */
        /* <DEDUP_REMOVED lines=8> */
[----:B------:R-:W-:-:S02]  /*0c80*/  ISETP.NE.U32.AND P0, PT, RZ, UR18, PT ;  /* 0x00000012ff007c0c */ /* 0x000fc4000bf05070 */
[----:B------:R-:W-:Y:S02]  /*0c90*/  ISETP.NE.AND P1, PT, RZ, UR16, PT ;  /* 0x00000010ff007c0c */ /* 0x000fe4000bf25270 */
        /* <DEDUP_REMOVED lines=8> */
[----:B---3--:R-:W-:-:S04]  /*0d20*/  FSEL R0, R0, RZ, !P1 ;  /* 0x000000ff00007208 */ /* 0x008fc80004800000 */
[----:B------:R-:W-:Y:S02]  /*0d30*/  R2UR UR5, R0 ;  /* 0x00000000000572ca */ /* 0x000fe400000e0000 */
[----:B------:R-:W-:Y:S01]  /*0d40*/  R2UR UR7, R122 ;  /* 0x000000007a0772ca */ /* 0x000fe200000e0000 */
[----:B----4-:R-:W-:Y:S01]  /*0d50*/  HADD2.F32 R0, -RZ, R138.H0_H0 ;  /* 0x2000008aff007230 */ /* 0x010fe20000004100 */
[----:B------:R-:W-:Y:S01]  /*0d60*/  MOV R165, R120 ;  /* 0x0000007800a57202 */ /* 0x000fe20000000f00 */
[----:B------:R-:W-:Y:S01]  /*0d70*/  IMAD.WIDE.U32 R122, R170, 0x8, R180 ;  /* 0x00000008aa7a7825 */ /* 0x000fe200078e00b4 */
[----:B------:R-:W-:-:S07]  /*0d80*/  SHF.R.U64 R164, R120, 0x10, R121 ;  /* 0x0000001078a47819 */ /* 0x000fce0000001279 */
[----:B------:R-:W-:Y:S01]  /*0d90*/  FADD.FTZ R0, R0, -UR5 ;  /* 0x8000000500007e21 */ /* 0x000fe20008010000 */
[----:B------:R-:W-:Y:S02]  /*0da0*/  MOV R162, R118 ;  /* 0x0000007600a27202 */ /* 0x000fe40000000f00 */
[--C-:B------:R-:W-:Y:S02]  /*0db0*/  SHF.R.U64 R143, R118, 0x10, R119.reuse ;  /* 0x00000010768f7819 */ /* 0x100fe40000001277 */
[----:B------:R-:W-:Y:S02]  /*0dc0*/  MOV R142, R119 ;  /* 0x00000077008e7202 */ /* 0x000fe40000000f00 */
[----:B------:R-:W-:Y:S01]  /*0dd0*/  SHF.R.U32.HI R171, RZ, 0x10, R119 ;  /* 0x00000010ffab7819 */ /* 0x000fe20000011677 */
[C---:B------:R-:W-:Y:S01]  /*0de0*/  IMAD.WIDE.U32 R118, R170.reuse, 0x8, R178 ;  /* 0x00000008aa767825 */ /* 0x040fe200078e00b2 */
[----:B------:R-:W-:Y:S02]  /*0df0*/  MOV R163, R121 ;  /* 0x0000007900a37202 */ /* 0x000fe40000000f00 */
[----:B------:R-:W-:Y:S01]  /*0e00*/  SHF.R.U32.HI R174, RZ, 0x10, R121 ;  /* 0x00000010ffae7819 */ /* 0x000fe20000011679 */
[----:B------:R-:W-:-:S04]  /*0e10*/  IMAD.WIDE.U32 R120, R170, 0x8, R176 ;  /* 0x00000008aa787825 */ /* 0x000fc800078e00b0 */
[----:B------:R-:W-:Y:S01]  /*0e20*/  FMUL.FTZ R0, R0, UR7 ;  /* 0x0000000700007c20 */ /* 0x000fe20008410000 */
[----:B------:R-:W-:Y:S01]  /*0e30*/  SHF.R.U64 R138, R138, 0x10, R139 ;  /* 0x000000108a8a7819 */ /* 0x000fe2000000128b */
[----:B------:R-:W3:Y:S01]  /*0e40*/  LDG.E.64 R118, desc[UR14][R118.64] ;  /* 0x0000000e76767981 */ /* 0x000ee2000c1e1b00 */
[----:B------:R-:W-:Y:S02]  /*0e50*/  HADD2.F32 R165, -RZ, R165.H0_H0 ;  /* 0x200000a5ffa57230 */ /* 0x000fe40000004100 */
[----:B------:R-:W-:Y:S01]  /*0e60*/  HADD2.F32 R162, -RZ, R162.H0_H0 ;  /* 0x200000a2ffa27230 */ /* 0x000fe20000004100 */
[----:B------:R-:W4:Y:S01]  /*0e70*/  LDG.E.64 R122, desc[UR14][R122.64] ;  /* 0x0000000e7a7a7981 */ /* 0x000f22000c1e1b00 */
[----:B------:R-:W-:Y:S02]  /*0e80*/  HADD2.F32 R175, -RZ, R139.H0_H0 ;  /* 0x2000008bffaf7230 */ /* 0x000fe40000004100 */
[----:B------:R-:W-:Y:S01]  /*0e90*/  FADD.FTZ R199, R165, R199 ;  /* 0x000000c7a5c77221 */ /* 0x000fe20000010000 */
[-C--:B------:R-:W-:Y:S01]  /*0ea0*/  FFMA.FTZ R195, R0, R165.reuse, R195 ;  /* 0x000000a500c37223 */ /* 0x080fe200000100c3 */
[----:B------:R-:W4:Y:S01]  /*0eb0*/  LDG.E.64 R120, desc[UR14][R120.64] ;  /* 0x0000000e78787981 */ /* 0x000f22000c1e1b00 */
[----:B------:R-:W-:Y:S01]  /*0ec0*/  FMUL.FTZ R165, R76, R165 ;  /* 0x000000a54ca57220 */ /* 0x000fe20000410000 */
[----:B------:R-:W-:-:S02]  /*0ed0*/  HADD2.F32 R138, -RZ, R138.H0_H0 ;  /* 0x2000008aff8a7230 */ /* 0x000fc40000004100 */
[----:B------:R-:W-:Y:S01]  /*0ee0*/  FADD.FTZ R31, R162, R31 ;  /* 0x0000001fa21f7221 */ /* 0x000fe20000010000 */
[-C--:B------:R-:W-:Y:S01]  /*0ef0*/  FFMA.FTZ R3, R0, R162.reuse, R3 ;  /* 0x000000a200037223 */ /* 0x080fe20000010003 */
[----:B------:R-:W-:Y:S01]  /*0f00*/  FFMA.FTZ R162, R48, R162, R165 ;  /* 0x000000a230a27223 */ /* 0x000fe200000100a5 */
[----:B------:R-:W-:Y:S01]  /*0f10*/  FADD.FTZ R165, R175, -UR5 ;  /* 0x80000005afa57e21 */ /* 0x000fe20008010000 */
[----:B------:R-:W-:Y:S02]  /*0f20*/  HADD2.F32 R175, -RZ, R164.H0_H0 ;  /* 0x200000a4ffaf7230 */ /* 0x000fe40000004100 */
[----:B------:R-:W-:Y:S01]  /*0f30*/  FADD.FTZ R138, R138, -UR5 ;  /* 0x800000058a8a7e21 */ /* 0x000fe20008010000 */
[----:B------:R-:W-:Y:S01]  /*0f40*/  HADD2.F32 R164, -RZ, R163.H0_H0 ;  /* 0x200000a3ffa47230 */ /* 0x000fe20000004100 */
[----:B------:R-:W-:Y:S01]  /*0f50*/  SHF.R.U32.HI R135, RZ, 0x10, R139 ;  /* 0x00000010ff877819 */ /* 0x000fe2000001168b */
[----:B------:R-:W-:Y:S02]  /*0f60*/  HADD2.F32 R143, -RZ, R143.H0_H0 ;  /* 0x2000008fff8f7230 */ /* 0x000fe40000004100 */
[----:B------:R-:W-:Y:S01]  /*0f70*/  FMUL.FTZ R163, R165, UR7 ;  /* 0x00000007a5a37c20 */ /* 0x000fe20008410000 */
[----:B------:R-:W-:-:S02]  /*0f80*/  HADD2.F32 R142, -RZ, R142.H0_H0 ;  /* 0x2000008eff8e7230 */ /* 0x000fc40000004100 */
[----:B------:R-:W-:Y:S01]  /*0f90*/  FMUL.FTZ R190, R138, UR7 ;  /* 0x000000078abe7c20 */ /* 0x000fe20008410000 */
[----:B------:R-:W-:Y:S01]  /*0fa0*/  FMUL.FTZ R138, R77, R175 ;  /* 0x000000af4d8a7220 */ /* 0x000fe20000410000 */
[----:B------:R-:W-:Y:S01]  /*0fb0*/  FMUL.FTZ R165, R78, R164 ;  /* 0x000000a44ea57220 */ /* 0x000fe20000410000 */
[----:B------:R-:W-:Y:S02]  /*0fc0*/  HADD2.F32 R135, -RZ, R135.H0_H0 ;  /* 0x20000087ff877230 */ /* 0x000fe40000004100 */
[----:B------:R-:W-:Y:S01]  /*0fd0*/  FADD.FTZ R32, R143, R32 ;  /* 0x000000208f207221 */ /* 0x000fe20000010000 */
[-C--:B------:R-:W-:Y:S01]  /*0fe0*/  FFMA.FTZ R4, R190, R143.reuse, R4 ;  /* 0x0000008fbe047223 */ /* 0x080fe20000010004 */
        /* <DEDUP_REMOVED lines=11> */
[----:B------:R-:W-:Y:S02]  /*10a0*/  HADD2.F32 R175, -RZ, R174.H0_H0 ;  /* 0x200000aeffaf7230 */ /* 0x000fe40000004100 */
[----:B------:R-:W-:-:S05]  /*10b0*/  FMUL.FTZ R193, R135, UR7 ;  /* 0x0000000787c17c20 */ /* 0x000fca0008410000 */
[----:B------:R-:W2:Y:S01]  /*10c0*/  @P0 LDC.64 R138, c[0x0][0x438] ;  /* 0x00010e00ff8a0b82 */ /* 0x000ea20000000a00 */
[-C--:B------:R-:W-:Y:S01]  /*10d0*/  FMUL.FTZ R194, R79, R175.reuse ;  /* 0x000000af4fc27220 */ /* 0x080fe20000410000 */
[----:B------:R-:W-:Y:S01]  /*10e0*/  FADD.FTZ R202, R175, R202 ;  /* 0x000000caafca7221 */ /* 0x000fe20000010000 */
[----:B------:R-:W-:-:S05]  /*10f0*/  FFMA.FTZ R198, R193, R175, R198 ;  /* 0x000000afc1c67223 */ /* 0x000fca00000100c6 */
[----:B------:R-:W2:Y:S01]  /*1100*/  @P0 LDC.64 R174, c[0x0][0x438] ;  /* 0x00010e00ffae0b82 */ /* 0x000ea20000000a00 */
[----:B-1----:R-:W-:Y:S01]  /*1110*/  @P0 IMAD.WIDE.U32 R142, R117, 0x8, R142 ;  /* 0x00000008758e0825 */ /* 0x002fe200078e008e */
[C---:B------:R-:W-:Y:S02]  /*1120*/  IADD3 R117, PT, PT, R2.reuse, 0x500, RZ ;  /* 0x0000050002757810 */ /* 0x040fe40007ffe0ff */
[----:B------:R-:W-:Y:S01]  /*1130*/  IADD3 R135, PT, PT, R2, 0x600, RZ ;  /* 0x0000060002877810 */ /* 0x000fe20007ffe0ff */
[----:B------:R-:W-:Y:S01]  /*1140*/  HADD2.F32 R171, -RZ, R171.H0_H0 ;  /* 0x200000abffab7230 */ /* 0x000fe20000004100 */
[----:B------:R-:W5:Y:S01]  /*1150*/  @P0 LDG.E.64 R154, desc[UR14][R142.64] ;  /* 0x0000000e8e9a0981 */ /* 0x000f62000c1e1b00 */
[----:B0-----:R-:W-:-:S04]  /*1160*/  @P0 IMAD.WIDE.U32 R164, R126, 0x8, R164 ;  /* 0x000000087ea40825 */ /* 0x001fc800078e00a4 */
[----:B------:R-:W-:Y:S01]  /*1170*/  FADD.FTZ R34, R171, R34 ;  /* 0x00000022ab227221 */ /* 0x000fe20000010000 */
[-C--:B------:R-:W-:Y:S01]  /*1180*/  FFMA.FTZ R6, R193, R171.reuse, R6 ;  /* 0x000000abc1067223 */ /* 0x080fe20000010006 */
[----:B------:R-:W-:Y:S01]  /*1190*/  FFMA.FTZ R194, R51, R171, R194 ;  /* 0x000000ab33c27223 */ /* 0x000fe200000100c2 */
[----:B------:R0:W5:Y:S01]  /*11a0*/  @P0 LDG.E.64 R152, desc[UR14][R164.64] ;  /* 0x0000000ea4980981 */ /* 0x000162000c1e1b00 */
[----:B------:R-:W-:-:S04]  /*11b0*/  IMAD.WIDE.U32 R136, R117, 0x8, R178 ;  /* 0x0000000875887825 */ /* 0x000fc800078e00b2 */
[C---:B--2---:R-:W-:Y:S01]  /*11c0*/  @P0 IMAD.WIDE.U32 R138, R117.reuse, 0x8, R138 ;  /* 0x00000008758a0825 */ /* 0x044fe200078e008a */
[----:B------:R-:W-:Y:S01]  /*11d0*/  SHF.R.U32.HI R126, RZ, 0x10, R141 ;  /* 0x00000010ff7e7819 */ /* 0x000fe2000001168d */
[----:B------:R-:W2:Y:S02]  /*11e0*/  LDG.E.64 R136, desc[UR14][R136.64] ;  /* 0x0000000e88887981 */ /* 0x000ea4000c1e1b00 */
[--C-:B------:R-:W-:Y:S02]  /*11f0*/  IMAD.WIDE.U32 R170, R117, 0x8, R176.reuse ;  /* 0x0000000875aa7825 */ /* 0x100fe400078e00b0 */
[----:B------:R1:W5:Y:S02]  /*1200*/  @P0 LDG.E.64 R148, desc[UR14][R138.64] ;  /* 0x0000000e8a940981 */ /* 0x000364000c1e1b00 */
[----:B0-----:R-:W-:-:S04]  /*1210*/  IMAD.WIDE.U32 R164, R135, 0x8, R176 ;  /* 0x0000000887a47825 */ /* 0x001fc800078e00b0 */
[----:B------:R-:W-:Y:S01]  /*1220*/  IMAD.WIDE.U32 R176, R117, 0x8, R180 ;  /* 0x0000000875b07825 */ /* 0x000fe200078e00b4 */
[----:B------:R-:W-:-:S03]  /*1230*/  SHF.R.U64 R117, R140, 0x10, R141 ;  /* 0x000000108c757819 */ /* 0x000fc6000000128d */
[----:B-1----:R-:W-:Y:S01]  /*1240*/  IMAD.WIDE.U32 R138, R135, 0x8, R178 ;  /* 0x00000008878a7825 */ /* 0x002fe200078e00b2 */
[----:B------:R-:W-:-:S03]  /*1250*/  MOV R178, R140 ;  /* 0x0000008c00b27202 */ /* 0x000fc60000000f00 */
[C---:B------:R-:W-:Y:S01]  /*1260*/  IMAD.WIDE.U32 R142, R135.reuse, 0x8, R180 ;  /* 0x00000008878e7825 */ /* 0x040fe200078e00b4 */
[----:B------:R-:W-:Y:S01]  /*1270*/  MOV R182, R106 ;  /* 0x0000006a00b67202 */ /* 0x000fe20000000f00 */
[----:B------:R-:W2:Y:S02]  /*1280*/  LDG.E.64 R138, desc[UR14][R138.64] ;  /* 0x0000000e8a8a7981 */ /* 0x000ea4000c1e1b00 */
[----:B------:R-:W-:Y:S01]  /*1290*/  @P0 IMAD.WIDE.U32 R174, R135, 0x8, R174 ;  /* 0x0000000887ae0825 */ /* 0x000fe200078e00ae */
[----:B------:R-:W-:Y:S01]  /*12a0*/  MOV R135, R141 ;  /* 0x0000008d00877202 */ /* 0x000fe20000000f00 */
[----:B------:R-:W2:Y:S01]  /*12b0*/  LDG.E.64 R142, desc[UR14][R142.64] ;  /* 0x0000000e8e8e7981 */ /* 0x000ea2000c1e1b00 */
[--C-:B------:R-:W-:Y:S02]  /*12c0*/  SHF.R.U64 R180, R106, 0x10, R107.reuse ;  /* 0x000000106ab47819 */ /* 0x100fe4000000126b */
[----:B------:R-:W-:Y:S01]  /*12d0*/  MOV R183, R107 ;  /* 0x0000006b00b77202 */ /* 0x000fe20000000f00 */
[----:B------:R-:W2:Y:S01]  /*12e0*/  LDG.E.64 R140, desc[UR14][R176.64] ;  /* 0x0000000eb08c7981 */ /* 0x000ea2000c1e1b00 */
[----:B------:R-:W-:-:S03]  /*12f0*/  SHF.R.U32.HI R179, RZ, 0x10, R107 ;  /* 0x00000010ffb37819 */ /* 0x000fc6000001166b */
[----:B------:R-:W2:Y:S01]  /*1300*/  LDG.E.64 R106, desc[UR14][R170.64] ;  /* 0x0000000eaa6a7981 */ /* 0x000ea2000c1e1b00 */
[----:B------:R-:W-:Y:S01]  /*1310*/  HADD2.F32 R181, -RZ, R172.H0_H0 ;  /* 0x200000acffb57230 */ /* 0x000fe20000004100 */
[----:B------:R-:W-:Y:S01]  /*1320*/  SHF.R.U64 R172, R172, 0x10, R173 ;  /* 0x00000010acac7819 */ /* 0x000fe200000012ad */
[----:B------:R-:W-:Y:S01]  /*1330*/  HADD2.F32 R186, -RZ, R135.H0_H0 ;  /* 0x20000087ffba7230 */ /* 0x000fe20000004100 */
[----:B------:R0:W5:Y:S03]  /*1340*/  @P0 LDG.E.64 R146, desc[UR14][R174.64] ;  /* 0x0000000eae920981 */ /* 0x000166000c1e1b00 */
[----:B------:R-:W-:Y:S02]  /*1350*/  HADD2.F32 R135, -RZ, R172.H0_H0 ;  /* 0x200000acff877230 */ /* 0x000fe40000004100 */
[----:B------:R-:W-:-:S03]  /*1360*/  HADD2.F32 R180, -RZ, R180.H0_H0 ;  /* 0x200000b4ffb47230 */ /* 0x000fc60000004100 */
[----:B------:R-:W-:Y:S01]  /*1370*/  FADD.FTZ R135, R135, -UR5 ;  /* 0x8000000587877e21 */ /* 0x000fe20008010000 */
[----:B------:R-:W-:Y:S02]  /*1380*/  HADD2.F32 R117, -RZ, R117.H0_H0 ;  /* 0x20000075ff757230 */ /* 0x000fe40000004100 */
[----:B------:R-:W-:Y:S01]  /*1390*/  FMUL.FTZ R184, R81, R180 ;  /* 0x000000b451b87220 */ /* 0x000fe20000410000 */
[----:B0-----:R-:W-:Y:S01]  /*13a0*/  HADD2.F32 R174, -RZ, R173.H0_H0 ;  /* 0x200000adffae7230 */ /* 0x001fe20000004100 */
[----:B------:R-:W-:Y:S01]  /*13b0*/  SHF.R.U32.HI R173, RZ, 0x10, R173 ;  /* 0x00000010ffad7819 */ /* 0x000fe200000116ad */
[----:B------:R-:W-:Y:S01]  /*13c0*/  FMUL.FTZ R185, R135, UR7 ;  /* 0x0000000787b97c20 */ /* 0x000fe20008410000 */
[----:B------:R-:W-:Y:S01]  /*13d0*/  FADD.FTZ R36, R117, R36 ;  /* 0x0000002475247221 */ /* 0x000fe20000010000 */
[-C--:B------:R-:W-:Y:S01]  /*13e0*/  FFMA.FTZ R184, R53, R117.reuse, R184 ;  /* 0x0000007535b87223 */ /* 0x080fe200000100b8 */
[----:B------:R-:W-:Y:S02]  /*13f0*/  HADD2.F32 R179, -RZ, R179.H0_H0 ;  /* 0x200000b3ffb37230 */ /* 0x000fe40000004100 */
[----:B------:R-:W-:Y:S01]  /*1400*/  FFMA.FTZ R8, R185, R117, R8 ;  /* 0x00000075b9087223 */ /* 0x000fe20000010008 */
[----:B------:R-:W-:-:S02]  /*1410*/  HADD2.F32 R117, -RZ, R173.H0_H0 ;  /* 0x200000adff757230 */ /* 0x000fc40000004100 */
[----:B------:R-:W-:Y:S01]  /*1420*/  FADD.FTZ R181, R181, -UR5 ;  /* 0x80000005b5b57e21 */ /* 0x000fe20008010000 */
[----:B------:R-:W-:Y:S02]  /*1430*/  HADD2.F32 R126, -RZ, R126.H0_H0 ;  /* 0x2000007eff7e7230 */ /* 0x000fe40000004100 */
[----:B------:R-:W-:Y:S01]  /*1440*/  FMUL.FTZ R172, R83, R179 ;  /* 0x000000b353ac7220 */ /* 0x000fe20000410000 */
[----:B------:R-:W-:Y:S01]  /*1450*/  FADD.FTZ R117, R117, -UR5 ;  /* 0x8000000575757e21 */ /* 0x000fe20008010000 */
[----:B------:R-:W-:Y:S01]  /*1460*/  FMUL.FTZ R189, R181, UR7 ;  /* 0x00000007b5bd7c20 */ /* 0x000fe20008410000 */
[----:B------:R-:W-:Y:S02]  /*1470*/  HADD2.F32 R170, -RZ, R183.H0_H0 ;  /* 0x200000b7ffaa7230 */ /* 0x000fe40000004100 */
[----:B------:R-:W-:Y:S01]  /*1480*/  FFMA.FTZ R181, R55, R126, R172 ;  /* 0x0000007e37b57223 */ /* 0x000fe200000100ac */
[----:B------:R-:W-:Y:S01]  /*1490*/  FMUL.FTZ R183, R117, UR7 ;  /* 0x0000000775b77c20 */ /* 0x000fe20008410000 */
[----:B------:R-:W-:-:S02]  /*14a0*/  SHF.R.U64 R135, R166, 0x10, R167 ;  /* 0x00000010a6877819 */ /* 0x000fc400000012a7 */
[----:B------:R-:W-:Y:S02]  /*14b0*/  MOV R172, R167 ;  /* 0x000000a700ac7202 */ /* 0x000fe40000000f00 */
[----:B------:R-:W-:Y:S01]  /*14c0*/  SHF.R.U32.HI R117, RZ, 0x10, R167 ;  /* 0x00000010ff757819 */ /* 0x000fe200000116a7 */
[----:B------:R-:W-:Y:S02]  /*14d0*/  HADD2.F32 R167, -RZ, R104.H0_H0 ;  /* 0x20000068ffa77230 */ /* 0x000fe40000004100 */
[----:B------:R-:W-:Y:S01]  /*14e0*/  FADD.FTZ R174, R174, -UR5 ;  /* 0x80000005aeae7e21 */ /* 0x000fe20008010000 */
[----:B------:R-:W-:Y:S02]  /*14f0*/  HADD2.F32 R182, -RZ, R182.H0_H0 ;  /* 0x200000b6ffb67230 */ /* 0x000fe40000004100 */
[----:B------:R-:W-:Y:S01]  /*1500*/  FADD.FTZ R167, R167, -UR5 ;  /* 0x80000005a7a77e21 */ /* 0x000fe20008010000 */
[----:B------:R-:W-:Y:S01]  /*1510*/  FADD.FTZ R212, R180, R212 ;  /* 0x000000d4b4d47221 */ /* 0x000fe20000010000 */
[----:B------:R-:W-:Y:S01]  /*1520*/  FFMA.FTZ R206, R185, R180, R206 ;  /* 0x000000b4b9ce7223 */ /* 0x000fe200000100ce */
[----:B------:R-:W-:Y:S01]  /*1530*/  FMUL.FTZ R187, R174, UR7 ;  /* 0x00000007aebb7c20 */ /* 0x000fe20008410000 */
[----:B------:R-:W-:Y:S01]  /*1540*/  FMUL.FTZ R180, R167, UR7 ;  /* 0x00000007a7b47c20 */ /* 0x000fe20008410000 */
[----:B------:R-:W-:Y:S01]  /*1550*/  MOV R174, R168 ;  /* 0x000000a800ae7202 */ /* 0x000fe20000000f00 */
[----:B------:R-:W-:Y:S01]  /*1560*/  HADD2.F32 R167, -RZ, R105.H0_H0 ;  /* 0x20000069ffa77230 */ /* 0x000fe20000004100 */
[----:B------:R-:W-:Y:S01]  /*1570*/  SHF.R.U64 R104, R104, 0x10, R105 ;  /* 0x0000001068687819 */ /* 0x000fe20000001269 */
[----:B------:R-:W-:-:S02]  /*1580*/  HADD2.F32 R178, -RZ, R178.H0_H0 ;  /* 0x200000b2ffb27230 */ /* 0x000fc40000004100 */
[----:B------:R-:W-:Y:S01]  /*1590*/  FMUL.FTZ R175, R80, R182 ;  /* 0x000000b650af7220 */ /* 0x000fe20000410000 */
[----:B------:R-:W-:Y:S01]  /*15a0*/  MOV R173, R166 ;  /* 0x000000a600ad7202 */ /* 0x000fe20000000f00 */
[----:B------:R-:W-:Y:S01]  /*15b0*/  HADD2.F32 R174, -RZ, R174.H0_H0 ;  /* 0x200000aeffae7230 */ /* 0x000fe20000004100 */
[----:B------:R-:W-:Y:S01]  /*15c0*/  SHF.R.U64 R166, R168, 0x10, R169 ;  /* 0x00000010a8a67819 */ /* 0x000fe200000012a9 */
[----:B------:R-:W-:Y:S01]  /*15d0*/  FADD.FTZ R167, R167, -UR5 ;  /* 0x80000005a7a77e21 */ /* 0x000fe20008010000 */
[----:B------:R-:W-:Y:S02]  /*15e0*/  HADD2.F32 R104, -RZ, R104.H0_H0 ;  /* 0x20000068ff687230 */ /* 0x000fe40000004100 */
[-C--:B------:R-:W-:Y:S01]  /*15f0*/  FFMA.FTZ R188, R52, R178.reuse, R175 ;  /* 0x000000b234bc7223 */ /* 0x080fe200000100af */
[----:B------:R-:W-:Y:S01]  /*1600*/  FADD.FTZ R35, R178, R35 ;  /* 0x00000023b2237221 */ /* 0x000fe20000010000 */
[----:B------:R-:W-:Y:S01]  /*1610*/  FFMA.FTZ R7, R189, R178, R7 ;  /* 0x000000b2bd077223 */ /* 0x000fe20000010007 */
[----:B------:R-:W-:Y:S01]  /*1620*/  MOV R175, R169 ;  /* 0x000000a900af7202 */ /* 0x000fe20000000f00 */
[----:B------:R-:W-:Y:S01]  /*1630*/  FADD.FTZ R214, R179, R214 ;  /* 0x000000d6b3d67221 */ /* 0x000fe20000010000 */
[----:B------:R-:W-:Y:S01]  /*1640*/  FFMA.FTZ R208, R183, R179, R208 ;  /* 0x000000b3b7d07223 */ /* 0x000fe200000100d0 */
[----:B------:R-:W-:-:S02]  /*1650*/  HADD2.F32 R168, -RZ, R173.H0_H0 ;  /* 0x200000adffa87230 */ /* 0x000fc40000004100 */
[----:B------:R-:W-:Y:S01]  /*1660*/  FMUL.FTZ R178, R167, UR7 ;  /* 0x00000007a7b27c20 */ /* 0x000fe20008410000 */
[----:B------:R-:W-:Y:S01]  /*1670*/  FMUL.FTZ R179, R84, R174 ;  /* 0x000000ae54b37220 */ /* 0x000fe20000410000 */
[----:B------:R-:W-:Y:S02]  /*1680*/  HADD2.F32 R167, -RZ, R166.H0_H0 ;  /* 0x200000a6ffa77230 */ /* 0x000fe40000004100 */
[----:B------:R-:W-:Y:S01]  /*1690*/  FADD.FTZ R176, R104, -UR5 ;  /* 0x8000000568b07e21 */ /* 0x000fe20008010000 */
[----:B------:R-:W-:Y:S02]  /*16a0*/  HADD2.F32 R175, -RZ, R175.H0_H0 ;  /* 0x200000afffaf7230 */ /* 0x000fe40000004100 */
[----:B------:R-:W-:Y:S01]  /*16b0*/  FADD.FTZ R39, R168, R39 ;  /* 0x00000027a8277221 */ /* 0x000fe20000010000 */
[-C--:B------:R-:W-:Y:S01]  /*16c0*/  FFMA.FTZ R11, R180, R168.reuse, R11 ;  /* 0x000000a8b40b7223 */ /* 0x080fe2000001000b */
[----:B------:R-:W-:Y:S01]  /*16d0*/  FFMA.FTZ R179, R56, R168, R179 ;  /* 0x000000a838b37223 */ /* 0x000fe200000100b3 */
[----:B------:R-:W-:Y:S01]  /*16e0*/  HADD2.F32 R135, -RZ, R135.H0_H0 ;  /* 0x20000087ff877230 */ /* 0x000fe20000004100 */
[----:B------:R-:W-:Y:S01]  /*16f0*/  SHF.R.U32.HI R168, RZ, 0x10, R105 ;  /* 0x00000010ffa87819 */ /* 0x000fe20000011669 */
[----:B------:R-:W-:Y:S01]  /*1700*/  FMUL.FTZ R176, R176, UR7 ;  /* 0x00000007b0b07c20 */ /* 0x000fe20008410000 */
[----:B------:R-:W-:Y:S01]  /*1710*/  FMUL.FTZ R166, R85, R167 ;  /* 0x000000a755a67220 */ /* 0x000fe20000410000 */
[----:B------:R-:W-:Y:S01]  /*1720*/  FMUL.FTZ R171, R82, R170 ;  /* 0x000000aa52ab7220 */ /* 0x000fe20000410000 */
[----:B------:R-:W-:Y:S01]  /*1730*/  FADD.FTZ R38, R126, R38 ;  /* 0x000000267e267221 */ /* 0x000fe20000010000 */
[----:B------:R-:W-:Y:S01]  /*1740*/  FFMA.FTZ R10, R183, R126, R10 ;  /* 0x0000007eb70a7223 */ /* 0x000fe2000001000a */
[----:B------:R-:W-:Y:S01]  /*1750*/  FADD.FTZ R225, R175, R225 ;  /* 0x000000e1afe17221 */ /* 0x000fe20000010000 */
[-C--:B------:R-:W-:Y:S01]  /*1760*/  FFMA.FTZ R215, R178, R175.reuse, R215 ;  /* 0x000000afb2d77223 */ /* 0x080fe200000100d7 */
[----:B------:R-:W-:Y:S01]  /*1770*/  FMUL.FTZ R177, R86, R175 ;  /* 0x000000af56b17220 */ /* 0x000fe20000410000 */
[----:B------:R-:W-:Y:S01]  /*1780*/  SHF.R.U32.HI R126, RZ, 0x10, R169 ;  /* 0x00000010ff7e7819 */ /* 0x000fe200000116a9 */
[----:B------:R-:W-:Y:S01]  /*1790*/  FADD.FTZ R40, R135, R40 ;  /* 0x0000002887287221 */ /* 0x000fe20000010000 */
[-C--:B------:R-:W-:Y:S01]  /*17a0*/  FFMA.FTZ R12, R176, R135.reuse, R12 ;  /* 0x00000087b00c7223 */ /* 0x080fe2000001000c */
[----:B------:R-:W-:Y:S01]  /*17b0*/  FFMA.FTZ R175, R57, R135, R166 ;  /* 0x0000008739af7223 */ /* 0x000fe200000100a6 */
[----:B------:R-:W-:Y:S01]  /*17c0*/  FADD.FTZ R37, R186, R37 ;  /* 0x00000025ba257221 */ /* 0x000fe20000010000 */
[----:B------:R-:W-:Y:S01]  /*17d0*/  FFMA.FTZ R9, R187, R186, R9 ;  /* 0x000000babb097223 */ /* 0x000fe20000010009 */
[----:B------:R-:W-:-:S02]  /*17e0*/  HADD2.F32 R135, -RZ, R168.H0_H0 ;  /* 0x200000a8ff877230 */ /* 0x000fc40000004100 */
[----:B------:R-:W-:Y:S01]  /*17f0*/  FADD.FTZ R213, R170, R213 ;  /* 0x000000d5aad57221 */ /* 0x000fe20000010000 */
[----:B------:R-:W-:Y:S01]  /*1800*/  FFMA.FTZ R207, R187, R170, R207 ;  /* 0x000000aabbcf7223 */ /* 0x000fe200000100cf */
[----:B------:R-:W-:Y:S01]  /*1810*/  FFMA.FTZ R186, R54, R186, R171 ;  /* 0x000000ba36ba7223 */ /* 0x000fe200000100ab */
[----:B------:R-:W-:Y:S01]  /*1820*/  FADD.FTZ R224, R167, R224 ;  /* 0x000000e0a7e07221 */ /* 0x000fe20000010000 */
[----:B------:R-:W0:Y:S01]  /*1830*/  @P0 LDC.64 R170, c[0x0][0x438] ;  /* 0x00010e00ffaa0b82 */ /* 0x000e220000000a00 */
[----:B------:R-:W-:Y:S01]  /*1840*/  FFMA.FTZ R210, R176, R167, R210 ;  /* 0x000000a7b0d27223 */ /* 0x000fe200000100d2 */
[----:B------:R-:W-:Y:S02]  /*1850*/  HADD2.F32 R167, -RZ, R126.H0_H0 ;  /* 0x2000007effa77230 */ /* 0x000fe40000004100 */
[----:B------:R-:W-:Y:S01]  /*1860*/  FADD.FTZ R135, R135, -UR5 ;  /* 0x8000000587877e21 */ /* 0x000fe20008010000 */
[----:B------:R1:W2:Y:S01]  /*1870*/  LDG.E.64 R104, desc[UR14][R164.64] ;  /* 0x0000000ea4687981 */ /* 0x0002a2000c1e1b00 */
[----:B------:R-:W-:Y:S01]  /*1880*/  HADD2.F32 R117, -RZ, R117.H0_H0 ;  /* 0x20000075ff757230 */ /* 0x000fe20000004100 */
[----:B------:R-:W-:-:S02]  /*1890*/  SHF.R.U32.HI R126, RZ, 0x10, R159 ;  /* 0x00000010ff7e7819 */ /* 0x000fc4000001169f */
[----:B------:R-:W-:Y:S02]  /*18a0*/  MOV R168, R160 ;  /* 0x000000a000a87202 */ /* 0x000fe40000000f00 */
[----:B------:R-:W-:Y:S01]  /*18b0*/  FADD.FTZ R42, R117, R42 ;  /* 0x0000002a752a7221 */ /* 0x000fe20000010000 */
[----:B-1----:R-:W-:Y:S01]  /*18c0*/  FMUL.FTZ R165, R135, UR7 ;  /* 0x0000000787a57c20 */ /* 0x002fe20008410000 */
[----:B------:R-:W-:Y:S01]  /*18d0*/  FMUL.FTZ R164, R87, R167 ;  /* 0x000000a757a47220 */ /* 0x000fe20000410000 */
[----:B------:R-:W-:Y:S02]  /*18e0*/  MOV R135, R159 ;  /* 0x0000009f00877202 */ /* 0x000fe40000000f00 */
[-C--:B------:R-:W-:Y:S01]  /*18f0*/  FFMA.FTZ R14, R165, R117.reuse, R14 ;  /* 0x00000075a50e7223 */ /* 0x080fe2000001000e */
[----:B------:R-:W-:Y:S01]  /*1900*/  FFMA.FTZ R164, R59, R117, R164 ;  /* 0x000000753ba47223 */ /* 0x000fe200000100a4 */
[----:B------:R-:W-:Y:S02]  /*1910*/  SHF.R.U64 R117, R158, 0x10, R159 ;  /* 0x000000109e757819 */ /* 0x000fe4000000129f */
[----:B------:R-:W-:Y:S01]  /*1920*/  SHF.R.U64 R159, R160, 0x10, R161 ;  /* 0x00000010a09f7819 */ /* 0x000fe200000012a1 */
[----:B------:R-:W-:Y:S01]  /*1930*/  HADD2.F32 R160, -RZ, R124.H0_H0 ;  /* 0x2000007cffa07230 */ /* 0x000fe20000004100 */
[----:B------:R-:W-:Y:S01]  /*1940*/  SHF.R.U64 R124, R124, 0x10, R125 ;  /* 0x000000107c7c7819 */ /* 0x000fe2000000127d */
[----:B------:R-:W-:Y:S01]  /*1950*/  FADD.FTZ R226, R167, R226 ;  /* 0x000000e2a7e27221 */ /* 0x000fe20000010000 */
[----:B------:R-:W-:Y:S01]  /*1960*/  FFMA.FTZ R216, R165, R167, R216 ;  /* 0x000000a7a5d87223 */ /* 0x000fe200000100d8 */
[----:B------:R-:W-:Y:S01]  /*1970*/  MOV R167, R158 ;  /* 0x0000009e00a77202 */ /* 0x000fe20000000f00 */
[----:B------:R-:W-:Y:S01]  /*1980*/  FADD.FTZ R160, R160, -UR5 ;  /* 0x80000005a0a07e21 */ /* 0x000fe20008010000 */
[----:B------:R-:W-:-:S02]  /*1990*/  HADD2.F32 R168, -RZ, R168.H0_H0 ;  /* 0x200000a8ffa87230 */ /* 0x000fc40000004100 */
[----:B------:R-:W-:Y:S01]  /*19a0*/  FADD.FTZ R223, R174, R223 ;  /* 0x000000dfaedf7221 */ /* 0x000fe20000010000 */
[----:B------:R-:W-:Y:S02]  /*19b0*/  HADD2.F32 R124, -RZ, R124.H0_H0 ;  /* 0x2000007cff7c7230 */ /* 0x000fe40000004100 */
[----:B------:R-:W-:Y:S01]  /*19c0*/  FFMA.FTZ R209, R180, R174, R209 ;  /* 0x000000aeb4d17223 */ /* 0x000fe200000100d1 */
[----:B------:R-:W-:Y:S01]  /*19d0*/  FMUL.FTZ R174, R160, UR7 ;  /* 0x00000007a0ae7c20 */ /* 0x000fe20008410000 */
[----:B0-----:R-:W-:-:S04]  /*19e0*/  @P0 IMAD.WIDE.U32 R170, R2, 0x8, R170 ;  /* 0x0000000802aa0825 */ /* 0x001fc800078e00aa */
[----:B------:R-:W-:Y:S01]  /*19f0*/  FMUL.FTZ R173, R88, R168 ;  /* 0x000000a858ad7220 */ /* 0x000fe20000410000 */
[----:B------:R-:W-:Y:S01]  /*1a00*/  FADD.FTZ R124, R124, -UR5 ;  /* 0x800000057c7c7e21 */ /* 0x000fe20008010000 */
[----:B------:R-:W-:Y:S01]  /*1a10*/  HADD2.F32 R160, -RZ, R167.H0_H0 ;  /* 0x200000a7ffa07230 */ /* 0x000fe20000004100 */
[----:B------:R0:W5:Y:S01]  /*1a20*/  @P0 LDG.E.64 R144, desc[UR14][R170.64] ;  /* 0x0000000eaa900981 */ /* 0x000162000c1e1b00 */
[----:B------:R-:W-:Y:S02]  /*1a30*/  HADD2.F32 R159, -RZ, R159.H0_H0 ;  /* 0x2000009fff9f7230 */ /* 0x000fe40000004100 */
[----:B------:R-:W-:Y:S02]  /*1a40*/  HADD2.F32 R117, -RZ, R117.H0_H0 ;  /* 0x20000075ff757230 */ /* 0x000fe40000004100 */
[----:B------:R-:W-:Y:S01]  /*1a50*/  FADD.FTZ R43, R160, R43 ;  /* 0x0000002ba02b7221 */ /* 0x000fe20000010000 */
[-C--:B------:R-:W-:Y:S01]  /*1a60*/  FFMA.FTZ R15, R174, R160.reuse, R15 ;  /* 0x000000a0ae0f7223 */ /* 0x080fe2000001000f */
[----:B------:R-:W-:Y:S01]  /*1a70*/  FFMA.FTZ R173, R60, R160, R173 ;  /* 0x000000a03cad7223 */ /* 0x000fe200000100ad */
[----:B------:R-:W-:Y:S01]  /*1a80*/  HADD2.F32 R160, -RZ, R125.H0_H0 ;  /* 0x2000007dffa07230 */ /* 0x000fe20000004100 */
[----:B------:R-:W-:Y:S01]  /*1a90*/  SHF.R.U32.HI R125, RZ, 0x10, R125 ;  /* 0x00000010ff7d7819 */ /* 0x000fe2000001167d */
[----:B0-----:R-:W-:Y:S01]  /*1aa0*/  FMUL.FTZ R170, R124, UR7 ;  /* 0x000000077caa7c20 */ /* 0x001fe20008410000 */
[----:B------:R-:W-:Y:S01]  /*1ab0*/  FMUL.FTZ R124, R89, R159 ;  /* 0x0000009f597c7220 */ /* 0x000fe20000410000 */
[----:B------:R-:W-:Y:S01]  /*1ac0*/  FADD.FTZ R44, R117, R44 ;  /* 0x0000002c752c7221 */ /* 0x000fe20000010000 */
[----:B------:R-:W-:Y:S01]  /*1ad0*/  MOV R166, R161 ;  /* 0x000000a100a67202 */ /* 0x000fe20000000f00 */
[-C--:B------:R-:W-:Y:S01]  /*1ae0*/  FFMA.FTZ R16, R170, R117.reuse, R16 ;  /* 0x00000075aa107223 */ /* 0x080fe20000010010 */
[----:B------:R-:W-:Y:S01]  /*1af0*/  FFMA.FTZ R169, R61, R117, R124 ;  /* 0x000000753da97223 */ /* 0x000fe2000001007c */
[----:B------:R-:W-:Y:S01]  /*1b00*/  SHF.R.U32.HI R158, RZ, 0x10, R161 ;  /* 0x00000010ff9e7819 */ /* 0x000fe200000116a1 */
[----:B------:R-:W-:-:S02]  /*1b10*/  HADD2.F32 R117, -RZ, R125.H0_H0 ;  /* 0x2000007dff757230 */ /* 0x000fc40000004100 */
[----:B------:R-:W-:Y:S02]  /*1b20*/  HADD2.F32 R172, -RZ, R172.H0_H0 ;  /* 0x200000acffac7230 */ /* 0x000fe40000004100 */
[----:B------:R-:W-:Y:S01]  /*1b30*/  FADD.FTZ R160, R160, -UR5 ;  /* 0x80000005a0a07e21 */ /* 0x000fe20008010000 */
[----:B------:R-:W-:Y:S02]  /*1b40*/  HADD2.F32 R166, -RZ, R166.H0_H0 ;  /* 0x200000a6ffa67230 */ /* 0x000fe40000004100 */
[----:B------:R-:W-:Y:S01]  /*1b50*/  FADD.FTZ R117, R117, -UR5 ;  /* 0x8000000575757e21 */ /* 0x000fe20008010000 */
[----:B------:R-:W-:Y:S02]  /*1b60*/  HADD2.F32 R125, -RZ, R158.H0_H0 ;  /* 0x2000009eff7d7230 */ /* 0x000fe40000004100 */
[----:B------:R-:W-:Y:S01]  /*1b70*/  FADD.FTZ R237, R168, R237 ;  /* 0x000000eda8ed7221 */ /* 0x000fe20000010000 */
[----:B------:R-:W-:Y:S01]  /*1b80*/  FFMA.FTZ R217, R174, R168, R217 ;  /* 0x000000a8aed97223 */ /* 0x000fe200000100d9 */
[----:B------:R-:W-:-:S02]  /*1b90*/  HADD2.F32 R167, -RZ, R126.H0_H0 ;  /* 0x2000007effa77230 */ /* 0x000fc40000004100 */
[----:B------:R-:W-:Y:S01]  /*1ba0*/  FADD.FTZ R41, R172, R41 ;  /* 0x00000029ac297221 */ /* 0x000fe20000010000 */
[-C--:B------:R-:W-:Y:S01]  /*1bb0*/  FFMA.FTZ R13, R178, R172.reuse, R13 ;  /* 0x000000acb20d7223 */ /* 0x080fe2000001000d */
[----:B------:R-:W-:Y:S01]  /*1bc0*/  FFMA.FTZ R177, R58, R172, R177 ;  /* 0x000000ac3ab17223 */ /* 0x000fe200000100b1 */
[----:B------:R-:W-:Y:S02]  /*1bd0*/  HADD2.F32 R135, -RZ, R135.H0_H0 ;  /* 0x20000087ff877230 */ /* 0x000fe40000004100 */
        /* <DEDUP_REMOVED lines=10> */
[----:B------:R-:W-:Y:S01]  /*1c80*/  FADD.FTZ R240, R125, R240 ;  /* 0x000000f07df07221 */ /* 0x000fe20000010000 */
[----:B------:R-:W-:Y:S01]  /*1c90*/  FFMA.FTZ R220, R168, R125, R220 ;  /* 0x0000007da8dc7223 */ /* 0x000fe200000100dc */
[----:B---3--:R-:W-:-:S02]  /*1ca0*/  MOV R135, R118 ;  /* 0x0000007600877202 */ /* 0x008fc40000000f00 */
[----:B------:R-:W-:Y:S02]  /*1cb0*/  SHF.R.U64 R124, R118, 0x10, R119 ;  /* 0x00000010767c7819 */ /* 0x000fe40000001277 */
[----:B----4-:R-:W-:Y:S01]  /*1cc0*/  MOV R118, R122 ;  /* 0x0000007a00767202 */ /* 0x010fe20000000f00 */
[----:B------:R-:W-:-:S04]  /*1cd0*/  HADD2.F32 R117, -RZ, R120.H0_H0 ;  /* 0x20000078ff757230 */ /* 0x000fc80000004100 */
[----:B------:R-:W-:Y:S02]  /*1ce0*/  HADD2.F32 R158, -RZ, R118.H0_H0 ;  /* 0x20000076ff9e7230 */ /* 0x000fe40000004100 */
[----:B------:R-:W-:Y:S01]  /*1cf0*/  FADD.FTZ R117, R117, -UR5 ;  /* 0x8000000575757e21 */ /* 0x000fe20008010000 */
[----:B------:R-:W-:Y:S02]  /*1d00*/  HADD2.F32 R118, -RZ, R135.H0_H0 ;  /* 0x20000087ff767230 */ /* 0x000fe40000004100 */
[----:B------:R-:W-:Y:S01]  /*1d10*/  FMUL.FTZ R135, R92, R158 ;  /* 0x0000009e5c877220 */ /* 0x000fe20000410000 */
[----:B------:R-:W-:Y:S01]  /*1d20*/  FMUL.FTZ R117, R117, UR7 ;  /* 0x0000000775757c20 */ /* 0x000fe20008410000 */
[----:B------:R-:W-:Y:S01]  /*1d30*/  MOV R126, R119 ;  /* 0x00000077007e7202 */ /* 0x000fe20000000f00 */
[----:B------:R-:W-:Y:S01]  /*1d40*/  FADD.FTZ R47, R118, R47 ;  /* 0x0000002f762f7221 */ /* 0x000fe20000010000 */
[----:B------:R-:W-:Y:S01]  /*1d50*/  SHF.R.U32.HI R125, RZ, 0x10, R119 ;  /* 0x00000010ff7d7819 */ /* 0x000fe20000011677 */
[-C--:B------:R-:W-:Y:S01]  /*1d60*/  FFMA.FTZ R19, R117, R118.reuse, R19 ;  /* 0x0000007675137223 */ /* 0x080fe20000010013 */
[----:B------:R-:W-:Y:S01]  /*1d70*/  FFMA.FTZ R118, R64, R118, R135 ;  /* 0x0000007640767223 */ /* 0x000fe20000010087 */
[----:B------:R-:W-:Y:S01]  /*1d80*/  MOV R119, R123 ;  /* 0x0000007b00777202 */ /* 0x000fe20000000f00 */
[----:B------:R-:W-:-:S02]  /*1d90*/  HADD2.F32 R135, -RZ, R121.H0_H0 ;  /* 0x20000079ff877230 */ /* 0x000fc40000004100 */
[----:B------:R-:W-:Y:S01]  /*1da0*/  FADD.FTZ R243, R158, R243 ;  /* 0x000000f39ef37221 */ /* 0x000fe20000010000 */
[----:B------:R-:W-:Y:S01]  /*1db0*/  FFMA.FTZ R221, R117, R158, R221 ;  /* 0x0000009e75dd7223 */ /* 0x000fe200000100dd */
[----:B------:R-:W-:Y:S01]  /*1dc0*/  FADD.FTZ R238, R159, R238 ;  /* 0x000000ee9fee7221 */ /* 0x000fe20000010000 */
[----:B------:R-:W-:Y:S01]  /*1dd0*/  FFMA.FTZ R218, R170, R159, R218 ;  /* 0x0000009faada7223 */ /* 0x000fe200000100da */
[----:B------:R-:W-:Y:S01]  /*1de0*/  FADD.FTZ R135, R135, -UR5 ;  /* 0x8000000587877e21 */ /* 0x000fe20008010000 */
[----:B------:R-:W-:Y:S01]  /*1df0*/  HADD2.F32 R158, -RZ, R119.H0_H0 ;  /* 0x20000077ff9e7230 */ /* 0x000fe20000004100 */
[----:B------:R-:W-:Y:S01]  /*1e00*/  SHF.R.U64 R159, R120, 0x10, R121 ;  /* 0x00000010789f7819 */ /* 0x000fe20000001279 */
[----:B------:R-:W-:Y:S02]  /*1e10*/  HADD2.F32 R120, -RZ, R126.H0_H0 ;  /* 0x2000007eff787230 */ /* 0x000fe40000004100 */
[----:B------:R-:W-:Y:S01]  /*1e20*/  FMUL.FTZ R119, R135, UR7 ;  /* 0x0000000787777c20 */ /* 0x000fe20008410000 */
[----:B------:R-:W-:Y:S01]  /*1e30*/  SHF.R.U64 R122, R122, 0x10, R123 ;  /* 0x000000107a7a7819 */ /* 0x000fe2000000127b */
[----:B------:R-:W-:Y:S01]  /*1e40*/  FMUL.FTZ R135, R94, R158 ;  /* 0x0000009e5e877220 */ /* 0x000fe20000410000 */
[----:B------:R-:W-:-:S02]  /*1e50*/  HADD2.F32 R126, -RZ, R159.H0_H0 ;  /* 0x2000009fff7e7230 */ /* 0x000fc40000004100 */
[----:B------:R-:W-:Y:S01]  /*1e60*/  FADD.FTZ R109, R120, R109 ;  /* 0x0000006d786d7221 */ /* 0x000fe20000010000 */
[CC--:B------:R-:W-:Y:S01]  /*1e70*/  FFMA.FTZ R21, R119.reuse, R120.reuse, R21 ;  /* 0x0000007877157223 */ /* 0x0c0fe20000010015 */
[----:B------:R-:W-:Y:S01]  /*1e80*/  FFMA.FTZ R120, R66, R120, R135 ;  /* 0x0000007842787223 */ /* 0x000fe20000010087 */
[----:B------:R-:W-:Y:S02]  /*1e90*/  HADD2.F32 R135, -RZ, R122.H0_H0 ;  /* 0x2000007aff877230 */ /* 0x000fe40000004100 */
[----:B------:R-:W-:Y:S01]  /*1ea0*/  FADD.FTZ R126, R126, -UR5 ;  /* 0x800000057e7e7e21 */ /* 0x000fe20008010000 */
[----:B------:R-:W-:Y:S01]  /*1eb0*/  FADD.FTZ R245, R158, R245 ;  /* 0x000000f59ef57221 */ /* 0x000fe20000010000 */
[----:B------:R-:W-:Y:S01]  /*1ec0*/  FFMA.FTZ R227, R119, R158, R227 ;  /* 0x0000009e77e37223 */ /* 0x000fe200000100e3 */
[----:B------:R-:W-:Y:S01]  /*1ed0*/  HADD2.F32 R124, -RZ, R124.H0_H0 ;  /* 0x2000007cff7c7230 */ /* 0x000fe20000004100 */
[----:B------:R-:W-:Y:S01]  /*1ee0*/  SHF.R.U32.HI R158, RZ, 0x10, R121 ;  /* 0x00000010ff9e7819 */ /* 0x000fe20000011679 */
[----:B------:R-:W-:Y:S01]  /*1ef0*/  FMUL.FTZ R121, R126, UR7 ;  /* 0x000000077e797c20 */ /* 0x000fe20008410000 */
[----:B------:R-:W-:Y:S01]  /*1f00*/  FMUL.FTZ R122, R93, R135 ;  /* 0x000000875d7a7220 */ /* 0x000fe20000410000 */
[----:B------:R-:W-:Y:S01]  /*1f10*/  SHF.R.U32.HI R123, RZ, 0x10, R123 ;  /* 0x00000010ff7b7819 */ /* 0x000fe2000001167b */
[----:B------:R-:W-:Y:S01]  /*1f20*/  FADD.FTZ R108, R124, R108 ;  /* 0x0000006c7c6c7221 */ /* 0x000fe20000010000 */
[-C--:B------:R-:W-:Y:S01]  /*1f30*/  FFMA.FTZ R20, R121, R124.reuse, R20 ;  /* 0x0000007c79147223 */ /* 0x080fe20000010014 */
[----:B------:R-:W-:Y:S01]  /*1f40*/  FFMA.FTZ R122, R65, R124, R122 ;  /* 0x0000007c417a7223 */ /* 0x000fe2000001007a */
[----:B------:R-:W-:-:S02]  /*1f50*/  HADD2.F32 R124, -RZ, R158.H0_H0 ;  /* 0x2000009eff7c7230 */ /* 0x000fc40000004100 */
[----:B------:R-:W-:Y:S01]  /*1f60*/  FADD.FTZ R244, R135, R244 ;  /* 0x000000f487f47221 */ /* 0x000fe20000010000 */
[----:B------:R-:W-:Y:S01]  /*1f70*/  FFMA.FTZ R222, R121, R135, R222 ;  /* 0x0000008779de7223 */ /* 0x000fe200000100de */
[----:B------:R-:W-:Y:S02]  /*1f80*/  HADD2.F32 R135, -RZ, R123.H0_H0 ;  /* 0x2000007bff877230 */ /* 0x000fe40000004100 */
[----:B------:R-:W-:-:S04]  /*1f90*/  FADD.FTZ R123, R124, -UR5 ;  /* 0x800000057c7b7e21 */ /* 0x000fc80008010000 */
[----:B------:R-:W-:Y:S01]  /*1fa0*/  FMUL.FTZ R123, R123, UR7 ;  /* 0x000000077b7b7c20 */ /* 0x000fe20008410000 */
[----:B------:R-:W-:Y:S02]  /*1fb0*/  HADD2.F32 R125, -RZ, R125.H0_H0 ;  /* 0x2000007dff7d7230 */ /* 0x000fe40000004100 */
[-C--:B------:R-:W-:Y:S01]  /*1fc0*/  FMUL.FTZ R124, R95, R135.reuse ;  /* 0x000000875f7c7220 */ /* 0x080fe20000410000 */
[----:B------:R-:W-:Y:S01]  /*1fd0*/  FADD.FTZ R246, R135, R246 ;  /* 0x000000f687f67221 */ /* 0x000fe20000010000 */
[----:B------:R-:W-:Y:S01]  /*1fe0*/  FFMA.FTZ R228, R123, R135, R228 ;  /* 0x000000877be47223 */ /* 0x000fe200000100e4 */
[----:B------:R-:W-:Y:S01]  /*1ff0*/  FADD.FTZ R110, R125, R110 ;  /* 0x0000006e7d6e7221 */ /* 0x000fe20000010000 */
[-C--:B------:R-:W-:Y:S01]  /*2000*/  FFMA.FTZ R22, R123, R125.reuse, R22 ;  /* 0x0000007d7b167223 */ /* 0x080fe20000010016 */
[----:B------:R-:W-:Y:S01]  /*2010*/  FFMA.FTZ R124, R67, R125, R124 ;  /* 0x0000007d437c7223 */ /* 0x000fe2000001007c */
[----:B--2---:R-:W-:Y:S02]  /*2020*/  SHF.R.U64 R160, R136, 0x10, R137 ;  /* 0x0000001088a07819 */ /* 0x004fe40000001289 */
[----:B------:R-:W-:-:S02]  /*2030*/  MOV R135, R137 ;  /* 0x0000008900877202 */ /* 0x000fc40000000f00 */
[----:B------:R-:W-:Y:S02]  /*2040*/  SHF.R.U32.HI R161, RZ, 0x10, R137 ;  /* 0x00000010ffa17819 */ /* 0x000fe40000011689 */
[----:B------:R-:W-:Y:S02]  /*2050*/  MOV R125, R136 ;  /* 0x00000088007d7202 */ /* 0x000fe40000000f00 */
[----:B------:R-:W-:Y:S02]  /*2060*/  MOV R159, R138 ;  /* 0x0000008a009f7202 */ /* 0x000fe40000000f00 */
[----:B------:R-:W-:Y:S02]  /*2070*/  SHF.R.U64 R247, R138, 0x10, R139 ;  /* 0x000000108af77819 */ /* 0x000fe4000000128b */
[----:B------:R-:W-:Y:S02]  /*2080*/  MOV R126, R140 ;  /* 0x0000008c007e7202 */ /* 0x000fe40000000f00 */
[----:B------:R-:W-:Y:S01]  /*2090*/  SHF.R.U64 R137, R140, 0x10, R141 ;  /* 0x000000108c897819 */ /* 0x000fe2000000128d */
[----:B------:R-:W-:-:S02]  /*20a0*/  HADD2.F32 R140, -RZ, R106.H0_H0 ;  /* 0x2000006aff8c7230 */ /* 0x000fc40000004100 */
[----:B------:R-:W-:-:S03]  /*20b0*/  HADD2.F32 R138, -RZ, R126.H0_H0 ;  /* 0x2000007eff8a7230 */ /* 0x000fc60000004100 */
[----:B------:R-:W-:Y:S01]  /*20c0*/  FADD.FTZ R140, R140, -UR5 ;  /* 0x800000058c8c7e21 */ /* 0x000fe20008010000 */
[----:B------:R-:W-:-:S03]  /*20d0*/  HADD2.F32 R126, -RZ, R125.H0_H0 ;  /* 0x2000007dff7e7230 */ /* 0x000fc60000004100 */
[----:B------:R-:W-:Y:S01]  /*20e0*/  FMUL.FTZ R125, R140, UR7 ;  /* 0x000000078c7d7c20 */ /* 0x000fe20008410000 */
[----:B------:R-:W-:Y:S01]  /*20f0*/  FMUL.FTZ R140, R96, R138 ;  /* 0x0000008a608c7220 */ /* 0x000fe20000410000 */
[----:B------:R-:W-:Y:S01]  /*2100*/  FADD.FTZ R111, R126, R111 ;  /* 0x0000006f7e6f7221 */ /* 0x000fe20000010000 */
[----:B------:R-:W-:Y:S01]  /*2110*/  MOV R136, R141 ;  /* 0x0000008d00887202 */ /* 0x000fe20000000f00 */
[CC--:B------:R-:W-:Y:S01]  /*2120*/  FFMA.FTZ R23, R125.reuse, R126.reuse, R23 ;  /* 0x0000007e7d177223 */ /* 0x0c0fe20000010017 */
[----:B------:R-:W-:Y:S01]  /*2130*/  FFMA.FTZ R126, R68, R126, R140 ;  /* 0x0000007e447e7223 */ /* 0x000fe2000001008c */
[----:B------:R-:W-:Y:S01]  /*2140*/  HADD2.F32 R140, -RZ, R107.H0_H0 ;  /* 0x2000006bff8c7230 */ /* 0x000fe20000004100 */
[----:B------:R-:W-:Y:S01]  /*2150*/  SHF.R.U64 R106, R106, 0x10, R107 ;  /* 0x000000106a6a7819 */ /* 0x000fe2000000126b */
[----:B------:R-:W-:Y:S01]  /*2160*/  FADD.FTZ R249, R138, R249 ;  /* 0x000000f98af97221 */ /* 0x000fe20000010000 */
[----:B------:R-:W-:Y:S01]  /*2170*/  FFMA.FTZ R229, R125, R138, R229 ;  /* 0x0000008a7de57223 */ /* 0x000fe200000100e5 */
[----:B------:R-:W-:-:S02]  /*2180*/  HADD2.F32 R138, -RZ, R136.H0_H0 ;  /* 0x20000088ff8a7230 */ /* 0x000fc40000004100 */
[----:B------:R-:W-:Y:S01]  /*2190*/  FADD.FTZ R136, R140, -UR5 ;  /* 0x800000058c887e21 */ /* 0x000fe20008010000 */
[----:B------:R-:W-:Y:S02]  /*21a0*/  HADD2.F32 R106, -RZ, R106.H0_H0 ;  /* 0x2000006aff6a7230 */ /* 0x000fe40000004100 */
[----:B------:R-:W-:Y:S02]  /*21b0*/  HADD2.F32 R140, -RZ, R135.H0_H0 ;  /* 0x20000087ff8c7230 */ /* 0x000fe40000004100 */
[----:B------:R-:W-:Y:S01]  /*21c0*/  FMUL.FTZ R135, R136, UR7 ;  /* 0x0000000788877c20 */ /* 0x000fe20008410000 */
[----:B------:R-:W-:Y:S01]  /*21d0*/  FMUL.FTZ R136, R98, R138 ;  /* 0x0000008a62887220 */ /* 0x000fe20000410000 */
[----:B------:R-:W-:Y:S01]  /*21e0*/  FADD.FTZ R106, R106, -UR5 ;  /* 0x800000056a6a7e21 */ /* 0x000fe20008010000 */
[----:B------:R-:W-:Y:S01]  /*21f0*/  FADD.FTZ R113, R140, R113 ;  /* 0x000000718c717221 */ /* 0x000fe20000010000 */
[-C--:B------:R-:W-:Y:S01]  /*2200*/  FFMA.FTZ R25, R135, R140.reuse, R25 ;  /* 0x0000008c87197223 */ /* 0x080fe20000010019 */
[----:B------:R-:W-:Y:S01]  /*2210*/  FFMA.FTZ R136, R70, R140, R136 ;  /* 0x0000008c46887223 */ /* 0x000fe20000010088 */
[----:B------:R-:W-:-:S02]  /*2220*/  HADD2.F32 R140, -RZ, R137.H0_H0 ;  /* 0x20000089ff8c7230 */ /* 0x000fc40000004100 */
[----:B------:R-:W-:Y:S01]  /*2230*/  FADD.FTZ R211, R182, R211 ;  /* 0x000000d3b6d37221 */ /* 0x000fe20000010000 */
[----:B------:R-:W-:Y:S01]  /*2240*/  FFMA.FTZ R205, R189, R182, R205 ;  /* 0x000000b6bdcd7223 */ /* 0x000fe200000100cd */
[----:B------:R-:W-:Y:S01]  /*2250*/  FMUL.FTZ R137, R106, UR7 ;  /* 0x000000076a897c20 */ /* 0x000fe20008410000 */
[----:B------:R-:W-:Y:S01]  /*2260*/  MOV R158, R139 ;  /* 0x0000008b009e7202 */ /* 0x000fe20000000f00 */
[----:B------:R-:W-:Y:S01]  /*2270*/  FADD.FTZ R106, RZ, R162 ;  /* 0x000000a2ff6a7221 */ /* 0x000fe20000010000 */
[----:B------:R-:W-:Y:S01]  /*2280*/  SHF.R.U32.HI R182, RZ, 0x10, R139 ;  /* 0x00000010ffb67819 */ /* 0x000fe2000001168b */
[----:B------:R-:W-:Y:S01]  /*2290*/  FADD.FTZ R252, R138, R252 ;  /* 0x000000fc8afc7221 */ /* 0x000fe20000010000 */
[----:B------:R-:W-:Y:S01]  /*22a0*/  SHF.R.U32.HI R139, RZ, 0x10, R141 ;  /* 0x00000010ff8b7819 */ /* 0x000fe2000001168d */
[----:B------:R-:W-:Y:S01]  /*22b0*/  FFMA.FTZ R231, R135, R138, R231 ;  /* 0x0000008a87e77223 */ /* 0x000fe200000100e7 */
[-C--:B------:R-:W-:Y:S01]  /*22c0*/  FMUL.FTZ R138, R97, R140.reuse ;  /* 0x0000008c618a7220 */ /* 0x080fe20000410000 */
[----:B------:R-:W-:Y:S01]  /*22d0*/  FADD.FTZ R250, R140, R250 ;  /* 0x000000fa8cfa7221 */ /* 0x000fe20000010000 */
[----:B------:R-:W-:Y:S01]  /*22e0*/  FFMA.FTZ R230, R137, R140, R230 ;  /* 0x0000008c89e67223 */ /* 0x000fe200000100e6 */
[----:B------:R-:W-:Y:S01]  /*22f0*/  SHF.R.U32.HI R140, RZ, 0x10, R107 ;  /* 0x00000010ff8c7819 */ /* 0x000fe2000001166b */
[----:B------:R-:W-:Y:S01]  /*2300*/  FADD.FTZ R107, R191, R106 ;  /* 0x0000006abf6b7221 */ /* 0x000fe20000010000 */
[----:B------:R-:W-:-:S05]  /*2310*/  HADD2.F32 R106, -RZ, R139.H0_H0 ;  /* 0x2000008bff6a7230 */ /* 0x000fca0000004100 */
[----:B------:R-:W-:-:S05]  /*2320*/  FADD.FTZ R28, R106, R28 ;  /* 0x0000001c6a1c7221 */ /* 0x000fca0000010000 */
[----:B------:R0:W-:Y:S04]  /*2330*/  STL [R1], R28 ;  /* 0x0000001c01007387 */ /* 0x0001e80000100800 */
[----:B0-----:R-:W2:Y:S01]  /*2340*/  LDL.LU R28, [R1+0x4] ;  /* 0x00000400011c7983 */ /* 0x001ea20000300800 */
[----:B------:R-:W-:Y:S01]  /*2350*/  FADD.FTZ R107, R192, R107 ;  /* 0x0000006bc06b7221 */ /* 0x000fe20000010000 */
[----:B------:R-:W-:-:S03]  /*2360*/  HADD2.F32 R140, -RZ, R140.H0_H0 ;  /* 0x2000008cff8c7230 */ /* 0x000fc60000004100 */
[----:B------:R-:W-:Y:S02]  /*2370*/  FADD.FTZ R107, R194, R107 ;  /* 0x0000006bc26b7221 */ /* 0x000fe40000010000 */
[----:B------:R-:W-:Y:S02]  /*2380*/  FADD.FTZ R139, R140, -UR5 ;  /* 0x800000058c8b7e21 */ /* 0x000fe40008010000 */
[----:B------:R-:W-:Y:S01]  /*2390*/  FADD.FTZ R107, R188, R107 ;  /* 0x0000006bbc6b7221 */ /* 0x000fe20000010000 */
[--C-:B------:R-:W-:Y:S01]  /*23a0*/  SHF.R.U64 R235, R142, 0x10, R143.reuse ;  /* 0x000000108eeb7819 */ /* 0x100fe2000000128f */
[----:B------:R-:W-:Y:S01]  /*23b0*/  FMUL.FTZ R139, R139, UR7 ;  /* 0x000000078b8b7c20 */ /* 0x000fe20008410000 */
[----:B------:R-:W-:Y:S02]  /*23c0*/  MOV R248, R143 ;  /* 0x0000008f00f87202 */ /* 0x000fe40000000f00 */
[----:B------:R-:W-:Y:S01]  /*23d0*/  SHF.R.U32.HI R236, RZ, 0x10, R143 ;  /* 0x00000010ffec7819 */ /* 0x000fe2000001168f */
[----:B------:R-:W-:Y:S01]  /*23e0*/  FADD.FTZ R143, R184, R107 ;  /* 0x0000006bb88f7221 */ /* 0x000fe20000010000 */
[----:B------:R-:W-:Y:S01]  /*23f0*/  FFMA.FTZ R107, R0, R162, RZ ;  /* 0x000000a2006b7223 */ /* 0x000fe200000100ff */
[-C--:B------:R-:W-:Y:S01]  /*2400*/  FMUL.FTZ R140, R99, R106.reuse ;  /* 0x0000006a638c7220 */ /* 0x080fe20000410000 */
[----:B------:R-:W-:-:S02]  /*2410*/  FFMA.FTZ R232, R139, R106, R232 ;  /* 0x0000006a8be87223 */ /* 0x000fc400000100e8 */
[----:B------:R-:W-:Y:S01]  /*2420*/  FFMA.FTZ R106, R190, R191, R107 ;  /* 0x000000bfbe6a7223 */ /* 0x000fe2000001006b */
[----:B------:R-:W-:Y:S01]  /*2430*/  MOV R141, R142 ;  /* 0x0000008e008d7202 */ /* 0x000fe20000000f00 */
        /* <DEDUP_REMOVED lines=15> */
[----:B------:R-:W-:Y:S01]  /*2530*/  FFMA.FTZ R107, R176, R175, R107 ;  /* 0x000000afb06b7223 */ /* 0x000fe2000001006b */
[----:B------:R-:W-:Y:S02]  /*2540*/  HADD2.F32 R161, -RZ, R161.H0_H0 ;  /* 0x200000a1ffa17230 */ /* 0x000fe40000004100 */
[----:B------:R-:W-:Y:S01]  /*2550*/  FADD.FTZ R106, R171, R106 ;  /* 0x0000006aab6a7221 */ /* 0x000fe20000010000 */
[----:B------:R-:W-:Y:S01]  /*2560*/  FFMA.FTZ R142, R178, R177, R107 ;  /* 0x000000b1b28e7223 */ /* 0x000fe2000001006b */
[----:B------:R-:W-:-:S02]  /*2570*/  HADD2.F32 R107, -RZ, R141.H0_H0 ;  /* 0x2000008dff6b7230 */ /* 0x000fc40000004100 */
[----:B------:R-:W-:Y:S01]  /*2580*/  FADD.FTZ R114, R161, R114 ;  /* 0x00000072a1727221 */ /* 0x000fe20000010000 */
[-C--:B------:R-:W-:Y:S01]  /*2590*/  FFMA.FTZ R26, R139, R161.reuse, R26 ;  /* 0x000000a18b1a7223 */ /* 0x080fe2000001001a */
[----:B------:R-:W-:Y:S01]  /*25a0*/  FFMA.FTZ R140, R71, R161, R140 ;  /* 0x000000a1478c7223 */ /* 0x000fe2000001008c */
[----:B------:R-:W-:-:S04]  /*25b0*/  FADD.FTZ R161, R167, R106 ;  /* 0x0000006aa7a17221 */ /* 0x000fc80000010000 */
[----:B------:R-:W-:Y:S01]  /*25c0*/  FADD.FTZ R161, R118, R161 ;  /* 0x000000a176a17221 */ /* 0x000fe20000010000 */
[----:B------:R-:W-:-:S03]  /*25d0*/  FFMA.FTZ R251, R165, R164, R142 ;  /* 0x000000a4a5fb7223 */ /* 0x000fc6000001008e */
[----:B------:R-:W-:Y:S01]  /*25e0*/  FADD.FTZ R161, R122, R161 ;  /* 0x000000a17aa17221 */ /* 0x000fe20000010000 */
[----:B------:R-:W-:-:S03]  /*25f0*/  FFMA.FTZ R251, R174, R173, R251 ;  /* 0x000000adaefb7223 */ /* 0x000fc600000100fb */
[----:B------:R-:W-:Y:S01]  /*2600*/  FADD.FTZ R161, R120, R161 ;  /* 0x000000a178a17221 */ /* 0x000fe20000010000 */
[----:B------:R-:W-:Y:S02]  /*2610*/  HADD2.F32 R160, -RZ, R160.H0_H0 ;  /* 0x200000a0ffa07230 */ /* 0x000fe40000004100 */
[----:B------:R-:W-:Y:S01]  /*2620*/  FFMA.FTZ R251, R170, R169, R251 ;  /* 0x000000a9aafb7223 */ /* 0x000fe200000100fb */
[----:B------:R-:W-:Y:S02]  /*2630*/  FADD.FTZ R161, R124, R161 ;  /* 0x000000a17ca17221 */ /* 0x000fe40000010000 */
[----:B------:R-:W-:Y:S01]  /*2640*/  FFMA.FTZ R138, R69, R160, R138 ;  /* 0x000000a0458a7223 */ /* 0x000fe2000001008a */
[----:B------:R-:W-:Y:S01]  /*2650*/  FFMA.FTZ R251, R172, R171, R251 ;  /* 0x000000abacfb7223 */ /* 0x000fe200000100fb */
[----:B------:R-:W-:Y:S01]  /*2660*/  FADD.FTZ R161, R126, R161 ;  /* 0x000000a17ea17221 */ /* 0x000fe20000010000 */
[----:B------:R-:W-:Y:S02]  /*2670*/  HADD2.F32 R106, -RZ, R104.H0_H0 ;  /* 0x20000068ff6a7230 */ /* 0x000fe40000004100 */
[----:B------:R-:W-:Y:S01]  /*2680*/  FFMA.FTZ R251, R168, R167, R251 ;  /* 0x000000a7a8fb7223 */ /* 0x000fe200000100fb */
[----:B------:R-:W-:Y:S01]  /*2690*/  FADD.FTZ R161, R138, R161 ;  /* 0x000000a18aa17221 */ /* 0x000fe20000010000 */
[----:B------:R-:W-:-:S02]  /*26a0*/  HADD2.F32 R159, -RZ, R159.H0_H0 ;  /* 0x2000009fff9f7230 */ /* 0x000fc40000004100 */
[----:B------:R-:W-:Y:S01]  /*26b0*/  FMUL.FTZ R142, R100, R107 ;  /* 0x0000006b648e7220 */ /* 0x000fe20000410000 */
[----:B------:R-:W-:Y:S02]  /*26c0*/  HADD2.F32 R235, -RZ, R235.H0_H0 ;  /* 0x200000ebffeb7230 */ /* 0x000fe40000004100 */
[----:B------:R-:W-:Y:S01]  /*26d0*/  FADD.FTZ R161, R136, R161 ;  /* 0x000000a188a17221 */ /* 0x000fe20000010000 */
[----:B------:R-:W-:Y:S01]  /*26e0*/  FFMA.FTZ R251, R117, R118, R251 ;  /* 0x0000007675fb7223 */ /* 0x000fe200000100fb */
[----:B------:R-:W-:Y:S01]  /*26f0*/  FADD.FTZ R141, R106, -UR5 ;  /* 0x800000056a8d7e21 */ /* 0x000fe20008010000 */
[----:B------:R-:W-:Y:S02]  /*2700*/  HADD2.F32 R247, -RZ, R247.H0_H0 ;  /* 0x200000f7fff77230 */ /* 0x000fe40000004100 */
[----:B------:R-:W-:Y:S01]  /*2710*/  FFMA.FTZ R142, R72, R159, R142 ;  /* 0x0000009f488e7223 */ /* 0x000fe2000001008e */
[----:B------:R-:W-:Y:S02]  /*2720*/  HADD2.F32 R248, -RZ, R248.H0_H0 ;  /* 0x200000f8fff87230 */ /* 0x000fe40000004100 */
[----:B------:R-:W-:Y:S01]  /*2730*/  FADD.FTZ R161, R140, R161 ;  /* 0x000000a18ca17221 */ /* 0x000fe20000010000 */
[----:B------:R-:W-:Y:S01]  /*2740*/  FMUL.FTZ R143, R101, R235 ;  /* 0x000000eb658f7220 */ /* 0x000fe20000410000 */
[----:B------:R-:W-:Y:S01]  /*2750*/  FFMA.FTZ R251, R121, R122, R251 ;  /* 0x0000007a79fb7223 */ /* 0x000fe200000100fb */
[----:B------:R-:W-:Y:S01]  /*2760*/  FMUL.FTZ R141, R141, UR7 ;  /* 0x000000078d8d7c20 */ /* 0x000fe20008410000 */
[----:B------:R-:W-:-:S02]  /*2770*/  HADD2.F32 R106, -RZ, R158.H0_H0 ;  /* 0x2000009eff6a7230 */ /* 0x000fc40000004100 */
[----:B------:R-:W-:Y:S01]  /*2780*/  FMUL.FTZ R158, R102, R248 ;  /* 0x000000f8669e7220 */ /* 0x000fe20000410000 */
[----:B------:R-:W-:Y:S02]  /*2790*/  HADD2.F32 R236, -RZ, R236.H0_H0 ;  /* 0x200000ecffec7230 */ /* 0x000fe40000004100 */
[----:B------:R-:W-:Y:S01]  /*27a0*/  FFMA.FTZ R143, R73, R247, R143 ;  /* 0x000000f7498f7223 */ /* 0x000fe2000001008f */
[----:B------:R-:W-:Y:S01]  /*27b0*/  FADD.FTZ R161, R142, R161 ;  /* 0x000000a18ea17221 */ /* 0x000fe20000010000 */
[----:B------:R-:W-:Y:S01]  /*27c0*/  FFMA.FTZ R251, R119, R120, R251 ;  /* 0x0000007877fb7223 */ /* 0x000fe200000100fb */
[----:B------:R-:W-:Y:S01]  /*27d0*/  FADD.FTZ R115, R159, R115 ;  /* 0x000000739f737221 */ /* 0x000fe20000010000 */
[----:B------:R-:W-:Y:S01]  /*27e0*/  FFMA.FTZ R27, R141, R159, R27 ;  /* 0x0000009f8d1b7223 */ /* 0x000fe2000001001b */
[----:B------:R-:W-:Y:S02]  /*27f0*/  HADD2.F32 R182, -RZ, R182.H0_H0 ;  /* 0x200000b6ffb67230 */ /* 0x000fe40000004100 */
[----:B------:R-:W-:Y:S01]  /*2800*/  FFMA.FTZ R158, R74, R106, R158 ;  /* 0x0000006a4a9e7223 */ /* 0x000fe2000001009e */
[----:B------:R-:W-:Y:S01]  /*2810*/  FMUL.FTZ R159, R103, R236 ;  /* 0x000000ec679f7220 */ /* 0x000fe20000410000 */
[----:B------:R-:W-:Y:S01]  /*2820*/  FADD.FTZ R161, R161, R143 ;  /* 0x0000008fa1a17221 */ /* 0x000fe20000010000 */
[----:B------:R-:W-:-:S02]  /*2830*/  FFMA.FTZ R251, R123, R124, R251 ;  /* 0x0000007c7bfb7223 */ /* 0x000fc400000100fb */
[----:B------:R-:W-:Y:S01]  /*2840*/  FFMA.FTZ R159, R75, R182, R159 ;  /* 0x000000b64b9f7223 */ /* 0x000fe2000001009f */
[----:B------:R-:W-:Y:S01]  /*2850*/  FADD.FTZ R161, R161, R158 ;  /* 0x0000009ea1a17221 */ /* 0x000fe20000010000 */
[----:B------:R-:W-:Y:S01]  /*2860*/  FFMA.FTZ R251, R125, R126, R251 ;  /* 0x0000007e7dfb7223 */ /* 0x000fe200000100fb */
[----:B------:R-:W-:Y:S01]  /*2870*/  FADD.FTZ R112, R160, R112 ;  /* 0x00000070a0707221 */ /* 0x000fe20000010000 */
[----:B------:R-:W-:Y:S01]  /*2880*/  FFMA.FTZ R24, R137, R160, R24 ;  /* 0x000000a089187223 */ /* 0x000fe20000010018 */
[----:B------:R-:W-:Y:S01]  /*2890*/  SHF.R.U64 R160, R104, 0x10, R105 ;  /* 0x0000001068a07819 */ /* 0x000fe20000001269 */
[----:B------:R-:W-:Y:S01]  /*28a0*/  FADD.FTZ R104, R161, R159 ;  /* 0x0000009fa1687221 */ /* 0x000fe20000010000 */
[----:B------:R-:W-:Y:S01]  /*28b0*/  FFMA.FTZ R251, R137, R138, R251 ;  /* 0x0000008a89fb7223 */ /* 0x000fe200000100fb */
[----:B------:R-:W-:Y:S01]  /*28c0*/  FADD.FTZ R239, R166, R239 ;  /* 0x000000efa6ef7221 */ /* 0x000fe20000010000 */
[----:B------:R-:W-:Y:S01]  /*28d0*/  FFMA.FTZ R219, R172, R166, R219 ;  /* 0x000000a6acdb7223 */ /* 0x000fe200000100db */
[----:B------:R-:W-:Y:S01]  /*28e0*/  SHF.R.U32.HI R166, RZ, 0x10, R105 ;  /* 0x00000010ffa67819 */ /* 0x000fe20000011669 */
[----:B------:R-:W-:-:S02]  /*28f0*/  HADD2.F32 R161, -RZ, R105.H0_H0 ;  /* 0x20000069ffa17230 */ /* 0x000fc40000004100 */
[----:B------:R-:W-:Y:S01]  /*2900*/  FFMA.FTZ R251, R135, R136, R251 ;  /* 0x0000008887fb7223 */ /* 0x000fe200000100fb */
[----:B------:R-:W-:Y:S01]  /*2910*/  HADD2.F32 R160, -RZ, R160.H0_H0 ;  /* 0x200000a0ffa07230 */ /* 0x000fe20000004100 */
[----:B------:R-:W0:Y:S02]  /*2920*/  SHFL.DOWN PT, R105, R104, 0x10, 0x1f ;  /* 0x0a001f0068697f89 */ /* 0x000e2400000e0000 */
[----:B------:R-:W-:Y:S02]  /*2930*/  FFMA.FTZ R251, R139, R140, R251 ;  /* 0x0000008c8bfb7223 */ /* 0x000fe400000100fb */
[----:B------:R-:W-:Y:S01]  /*2940*/  FADD.FTZ R160, R160, -UR5 ;  /* 0x80000005a0a07e21 */ /* 0x000fe20008010000 */
[----:B------:R-:W-:Y:S02]  /*2950*/  HADD2.F32 R166, -RZ, R166.H0_H0 ;  /* 0x200000a6ffa67230 */ /* 0x000fe40000004100 */
[----:B------:R-:W-:Y:S01]  /*2960*/  FADD.FTZ R161, R161, -UR5 ;  /* 0x80000005a1a17e21 */ /* 0x000fe20008010000 */
[----:B------:R-:W-:Y:S01]  /*2970*/  FFMA.FTZ R251, R141, R142, R251 ;  /* 0x0000008e8dfb7223 */ /* 0x000fe200000100fb */
[----:B------:R-:W-:-:S02]  /*2980*/  FMUL.FTZ R160, R160, UR7 ;  /* 0x00000007a0a07c20 */ /* 0x000fc40008410000 */
        /* <DEDUP_REMOVED lines=9> */
[----:B------:R-:W0:Y:S01]  /*2a20*/  SHFL.DOWN PT, R104, R105, 0x8, 0x1f ;  /* 0x09001f0069687f89 */ /* 0x000e2200000e0000 */
[----:B--2---:R-:W-:-:S05]  /*2a30*/  FADD.FTZ R28, R107, R28 ;  /* 0x0000001c6b1c7221 */ /* 0x004fca0000010000 */
[----:B------:R1:W-:Y:S04]  /*2a40*/  STL [R1+0x4], R28 ;  /* 0x0000041c01007387 */ /* 0x0003e80000100800 */
[----:B-1----:R1:W5:Y:S01]  /*2a50*/  LDL.LU R28, [R1+0x14] ;  /* 0x00001400011c7983 */ /* 0x0023620000300800 */
[----:B0-----:R-:W-:-:S03]  /*2a60*/  FADD.FTZ R105, R105, R104 ;  /* 0x0000006869697221 */ /* 0x001fc60000010000 */
[----:B------:R-:W0:Y:S02]  /*2a70*/  SHFL.DOWN PT, R104, R251, 0x8, 0x1f ;  /* 0x09001f00fb687f89 */ /* 0x000e2400000e0000 */
[----:B0-----:R-:W-:Y:S02]  /*2a80*/  FADD.FTZ R104, R251, R104 ;  /* 0x00000068fb687221 */ /* 0x001fe40000010000 */
[----:B------:R-:W0:Y:S02]  /*2a90*/  SHFL.DOWN PT, R251, R105, 0x4, 0x1f ;  /* 0x08801f0069fb7f89 */ /* 0x000e2400000e0000 */
[----:B0-----:R-:W-:Y:S02]  /*2aa0*/  FADD.FTZ R105, R105, R251 ;  /* 0x000000fb69697221 */ /* 0x001fe40000010000 */
[----:B------:R-:W0:Y:S02]  /*2ab0*/  SHFL.DOWN PT, R251, R104, 0x4, 0x1f ;  /* 0x08801f0068fb7f89 */ /* 0x000e2400000e0000 */
[----:B0-----:R-:W-:-:S02]  /*2ac0*/  FADD.FTZ R104, R104, R251 ;  /* 0x000000fb68687221 */ /* 0x001fc40000010000 */
[----:B------:R-:W0:Y:S01]  /*2ad0*/  SHFL.DOWN PT, R251, R105, 0x2, 0x1f ;  /* 0x08401f0069fb7f89 */ /* 0x000e2200000e0000 */
[----:B------:R-:W-:Y:S01]  /*2ae0*/  FFMA.FTZ R233, R141, R107, R233 ;  /* 0x0000006b8de97223 */ /* 0x000fe200000100e9 */
[----:B0-----:R-:W-:Y:S02]  /*2af0*/  FADD.FTZ R105, R105, R251 ;  /* 0x000000fb69697221 */ /* 0x001fe40000010000 */
[----:B------:R-:W0:Y:S04]  /*2b00*/  SHFL.DOWN PT, R251, R104, 0x2, 0x1f ;  /* 0x08401f0068fb7f89 */ /* 0x000e2800000e0000 */
[----:B------:R-:W2:Y:S01]  /*2b10*/  SHFL.DOWN PT, R107, R105, 0x1, 0x1f ;  /* 0x08201f00696b7f89 */ /* 0x000ea200000e0000 */
[----:B0-----:R-:W-:Y:S01]  /*2b20*/  FADD.FTZ R251, R104, R251 ;  /* 0x000000fb68fb7221 */ /* 0x001fe20000010000 */
[----:B--2---:R-:W-:-:S02]  /*2b30*/  FADD.FTZ R104, R105, R107 ;  /* 0x0000006b69687221 */ /* 0x004fc40000010000 */
[----:B------:R-:W0:Y:S02]  /*2b40*/  S2R R107, SR_TID.X ;  /* 0x00000000006b7919 */ /* 0x000e240000002100 */
        /* <DEDUP_REMOVED lines=13> */
.L_x_3808:
[----:B------:R-:W-:Y:S05]  /*2c20*/  BSYNC.RECONVERGENT B0 ;  /* 0x0000000000007941 */ /* 0x000fea0003800200 */
.L_x_3807:
[----:B------:R1:W-:Y:S04]  /*2c30*/  STL [R1+0x14], R0 ;  /* 0x0000140001007387 */ /* 0x0003e80000100800 */
[----:B-1----:R-:W2:Y:S01]  /*2c40*/  LDL.LU R0, [R1+0xc] ;  /* 0x00000c0001007983 */ /* 0x002ea20000300800 */
[----:B------:R-:W1:Y:S01]  /*2c50*/  S2UR UR6, SR_CgaCtaId ;  /* 0x00000000000679c3 */ /* 0x000e620000008800 */
[----:B------:R-:W-:Y:S01]  /*2c60*/  UMOV UR5, 0x400 ;  /* 0x0000040000057882 */ /* 0x000fe20000000000 */
[----:B------:R-:W-:Y:S01]  /*2c70*/  FADD.FTZ R203, R106, R203 ;  /* 0x000000cb6acb7221 */ /* 0x000fe20000010000 */
[C---:B------:R-:W-:Y:S01]  /*2c80*/  FFMA.FTZ R29, R161.reuse, R106, R29 ;  /* 0x0000006aa11d7223 */ /* 0x040fe2000001001d */
[----:B------:R-:W-:Y:S01]  /*2c90*/  FFMA.FTZ R241, R161, R248, R241 ;  /* 0x000000f8a1f17223 */ /* 0x000fe200000100f1 */
[----:B------:R-:W-:Y:S01]  /*2ca0*/  FADD.FTZ R116, R247, R116 ;  /* 0x00000074f7747221 */ /* 0x000fe20000010000 */
[----:B-----5:R-:W-:Y:S01]  /*2cb0*/  FFMA.FTZ R28, R160, R247, R28 ;  /* 0x000000f7a01c7223 */ /* 0x020fe2000001001c */
        /* <DEDUP_REMOVED lines=16> */
[----:B------:R1:W-:Y:S04]  /*2dc0*/  STL [R1+0xc], R0 ;  /* 0x00000c0001007387 */ /* 0x0003e80000100800 */
[----:B-1----:R1:W5:Y:S01]  /*2dd0*/  LDL.LU R0, [R1+0x14] ;  /* 0x0000140001007983 */ /* 0x0023620000300800 */
        /* <DEDUP_REMOVED lines=14> */
[----:B---3--:R-:W-:Y:S01]  /*2ec0*/  FADD.FTZ R251, R236, R251 ;  /* 0x000000fbecfb7221 */ /* 0x008fe20000010000 */
        /* <DEDUP_REMOVED lines=16> */
[----:B------:R-:W-:Y:S05]  /*2fd0*/  @!P0 BRA `(.L_x_3809) ;  /* 0x0000003800f08947 */ /* 0x000fea0003800000 */
[----:B------:R-:W-:-:S04]  /*2fe0*/  UISETP.NE.U32.AND UP0, UPT, UR24, URZ, UPT ;  /* 0x000000ff1800728c */ /* 0x000fc8000bf05070 */
[----:B------:R-:W-:-:S09]  /*2ff0*/  UISETP.NE.AND.EX UP0, UPT, UR25, URZ, UPT, UP0 ;  /* 0x000000ff1900728c */ /* 0x000fd2000bf05300 */
[----:B------:R-:W-:Y:S05]  /*3000*/  BRA.U UP0, `(.L_x_3810) ;  /* 0x0000001d00247547 */ /* 0x000fea000b800000 */
[----:B------:R-:W-:-:S04]  /*3010*/  UISETP.NE.U32.AND UP0, UPT, UR26, URZ, UPT ;  /* 0x000000ff1a00728c */ /* 0x000fc8000bf05070 */
[----:B------:R-:W-:-:S09]  /*3020*/  UISETP.NE.AND.EX UP0, UPT, UR27, URZ, UPT, UP0 ;  /* 0x000000ff1b00728c */ /* 0x000fd2000bf05300 */
[----:B------:R-:W-:Y:S05]  /*3030*/  BRA.U UP0, `(.L_x_3811) ;  /* 0x0000000d00687547 */ /* 0x000fea000b800000 */
[--C-:B-----5:R-:W-:Y:S01]  /*3040*/  FFMA.FTZ R105, R0, UR5, R182.reuse ;  /* 0x0000000500697c23 */ /* 0x120fe200080100b6 */
[----:B------:R-:W-:Y:S01]  /*3050*/  MOV R0, R145 ;  /* 0x0000009100007202 */ /* 0x000fe20000000f00 */
[--C-:B------:R-:W-:Y:S01]  /*3060*/  FFMA.FTZ R193, R193, UR5, R182.reuse ;  /* 0x00000005c1c17c23 */ /* 0x100fe200080100b6 */
[----:B------:R-:W-:Y:S01]  /*3070*/  SHF.R.U32.HI R107, RZ, 0x10, R145 ;  /* 0x00000010ff6b7819 */ /* 0x000fe20000011691 */
[----:B------:R-:W-:Y:S01]  /*3080*/  FADD.FTZ R162, R162, -R105 ;  /* 0x80000069a2a27221 */ /* 0x000fe20000010000 */
[--C-:B------:R-:W-:Y:S01]  /*3090*/  FFMA.FTZ R163, R163, UR5, R182.reuse ;  /* 0x00000005a3a37c23 */ /* 0x100fe200080100b6 */
[----:B------:R-:W-:Y:S02]  /*30a0*/  HADD2.F32 R105, -RZ, R0.H0_H0 ;  /* 0x20000000ff697230 */ /* 0x000fe40000004100 */
[----:B------:R-:W-:Y:S01]  /*30b0*/  FFMA.FTZ R0, R183, UR5, R182 ;  /* 0x00000005b7007c23 */ /* 0x000fe200080100b6 */
[----:B------:R-:W-:Y:S02]  /*30c0*/  HADD2.F32 R107, -RZ, R107.H0_H0 ;  /* 0x2000006bff6b7230 */ /* 0x000fe40000004100 */
[----:B------:R-:W-:Y:S01]  /*30d0*/  FADD.FTZ R194, R194, -R193 ;  /* 0x800000c1c2c27221 */ /* 0x000fe20000010000 */
[----:B------:R-:W-:Y:S01]  /*30e0*/  FADD.FTZ R192, R192, -R163 ;  /* 0x800000a3c0c07221 */ /* 0x000fe20000010000 */
[----:B------:R-:W-:Y:S01]  /*30f0*/  FADD.FTZ R181, R181, -R0 ;  /* 0x80000000b5b57221 */ /* 0x000fe20000010000 */
[----:B------:R-:W-:Y:S01]  /*3100*/  MOV R0, R144 ;  /* 0x0000009000007202 */ /* 0x000fe20000000f00 */
[----:B------:R-:W-:Y:S01]  /*3110*/  FFMA.FTZ R194, R194, UR7, R107 ;  /* 0x00000007c2c27c23 */ /* 0x000fe2000801006b */
[--C-:B------:R-:W-:Y:S01]  /*3120*/  FFMA.FTZ R185, R185, UR5, R182.reuse ;  /* 0x00000005b9b97c23 */ /* 0x100fe200080100b6 */
[--C-:B------:R-:W-:Y:S01]  /*3130*/  FFMA.FTZ R165, R165, UR5, R182.reuse ;  /* 0x00000005a5a57c23 */ /* 0x100fe200080100b6 */
[----:B------:R-:W-:Y:S01]  /*3140*/  FFMA.FTZ R176, R176, UR5, R182 ;  /* 0x00000005b0b07c23 */ /* 0x000fe200080100b6 */
[----:B------:R-:W-:-:S02]  /*3150*/  HADD2.F32 R107, -RZ, R0.H0_H0 ;  /* 0x20000000ff6b7230 */ /* 0x000fc40000004100 */
[----:B------:R-:W-:Y:S01]  /*3160*/  FADD.FTZ R184, R184, -R185 ;  /* 0x800000b9b8b87221 */ /* 0x000fe20000010000 */
[--C-:B------:R-:W-:Y:S01]  /*3170*/  FFMA.FTZ R178, R178, UR5, R182.reuse ;  /* 0x00000005b2b27c23 */ /* 0x100fe200080100b6 */
[----:B------:R-:W-:Y:S01]  /*3180*/  FFMA.FTZ R180, R180, UR5, R182 ;  /* 0x00000005b4b47c23 */ /* 0x000fe200080100b6 */
[----:B------:R-:W-:Y:S01]  /*3190*/  FADD.FTZ R175, R175, -R176 ;  /* 0x800000b0afaf7221 */ /* 0x000fe20000010000 */
[----:B------:R-:W-:Y:S01]  /*31a0*/  FFMA.FTZ R107, R162, UR7, R107 ;  /* 0x00000007a26b7c23 */ /* 0x000fe2000801006b */
[----:B------:R-:W-:Y:S01]  /*31b0*/  SHF.R.U32.HI R162, RZ, 0x10, R157 ;  /* 0x00000010ffa27819 */ /* 0x000fe2000001169d */
[----:B------:R-:W-:Y:S01]  /*31c0*/  FFMA.FTZ R176, R172, UR5, R182 ;  /* 0x00000005acb07c23 */ /* 0x000fe200080100b6 */
[----:B------:R-:W-:Y:S01]  /*31d0*/  FADD.FTZ R177, R177, -R178 ;  /* 0x800000b2b1b17221 */ /* 0x000fe20000010000 */
[----:B------:R0:W-:Y:S01]  /*31e0*/  F2F.F16.F32 R163, R107 ;  /* 0x0000006b00a37304 */ /* 0x0001e20000200800 */
[----:B------:R-:W-:Y:S01]  /*31f0*/  FFMA.FTZ R170, R170, UR5, R182 ;  /* 0x00000005aaaa7c23 */ /* 0x000fe200080100b6 */
[----:B------:R-:W-:-:S02]  /*3200*/  HADD2.F32 R162, -RZ, R162.H0_H0 ;  /* 0x200000a2ffa27230 */ /* 0x000fc40000004100 */
[----:B------:R-:W-:Y:S01]  /*3210*/  FADD.FTZ R179, R179, -R180 ;  /* 0x800000b4b3b37221 */ /* 0x000fe20000010000 */
[----:B------:R-:W-:Y:S01]  /*3220*/  FADD.FTZ R176, R171, -R176 ;  /* 0x800000b0abb07221 */ /* 0x000fe20000010000 */
[----:B------:R-:W-:Y:S01]  /*3230*/  FADD.FTZ R170, R169, -R170 ;  /* 0x800000aaa9aa7221 */ /* 0x000fe20000010000 */
[--C-:B------:R-:W-:Y:S01]  /*3240*/  FFMA.FTZ R119, R119, UR5, R182.reuse ;  /* 0x0000000577777c23 */ /* 0x100fe200080100b6 */
[--C-:B------:R-:W-:Y:S01]  /*3250*/  FFMA.FTZ R123, R123, UR5, R182.reuse ;  /* 0x000000057b7b7c23 */ /* 0x100fe200080100b6 */
[----:B------:R-:W-:Y:S01]  /*3260*/  FFMA.FTZ R117, R117, UR5, R182 ;  /* 0x0000000575757c23 */ /* 0x000fe200080100b6 */
[----:B0-----:R-:W-:Y:S01]  /*3270*/  FFMA.FTZ R107, R181, UR7, R162 ;  /* 0x00000007b56b7c23 */ /* 0x001fe200080100a2 */
[----:B------:R-:W-:Y:S01]  /*3280*/  SHF.R.U64 R181, R156, 0x10, R157 ;  /* 0x000000109cb57819 */ /* 0x000fe2000000129d */
[----:B------:R-:W-:Y:S01]  /*3290*/  FFMA.FTZ R162, R174, UR5, R182 ;  /* 0x00000005aea27c23 */ /* 0x000fe200080100b6 */
[----:B------:R-:W-:Y:S01]  /*32a0*/  FADD.FTZ R174, R164, -R165 ;  /* 0x800000a5a4ae7221 */ /* 0x000fe20000010000 */
[----:B------:R-:W-:Y:S01]  /*32b0*/  MOV R164, R155 ;  /* 0x0000009b00a47202 */ /* 0x000fe20000000f00 */
[----:B------:R-:W-:Y:S01]  /*32c0*/  FADD.FTZ R120, R120, -R119 ;  /* 0x8000007778787221 */ /* 0x000fe20000010000 */
[----:B------:R-:W-:-:S02]  /*32d0*/  HADD2.F32 R181, -RZ, R181.H0_H0 ;  /* 0x200000b5ffb57230 */ /* 0x000fc40000004100 */
[----:B------:R-:W-:Y:S01]  /*32e0*/  FADD.FTZ R165, R173, -R162 ;  /* 0x800000a2ada57221 */ /* 0x000fe20000010000 */
[----:B------:R-:W-:Y:S01]  /*32f0*/  FADD.FTZ R124, R124, -R123 ;  /* 0x8000007b7c7c7221 */ /* 0x000fe20000010000 */
[----:B------:R-:W-:Y:S01]  /*3300*/  HADD2.F32 R164, -RZ, R164.H0_H0 ;  /* 0x200000a4ffa47230 */ /* 0x000fe20000004100 */
[----:B------:R-:W-:Y:S01]  /*3310*/  MOV R123, R150 ;  /* 0x00000096007b7202 */ /* 0x000fe20000000f00 */
[----:B------:R-:W-:Y:S01]  /*3320*/  FFMA.FTZ R162, R184, UR7, R181 ;  /* 0x00000007b8a27c23 */ /* 0x000fe200080100b5 */
[--C-:B------:R-:W-:Y:S01]  /*3330*/  SHF.R.U32.HI R181, RZ, 0x10, R155.reuse ;  /* 0x00000010ffb57819 */ /* 0x100fe2000001169b */
[----:B------:R-:W-:Y:S01]  /*3340*/  FFMA.FTZ R121, R121, UR5, R182 ;  /* 0x0000000579797c23 */ /* 0x000fe200080100b6 */
[----:B------:R-:W-:Y:S01]  /*3350*/  FFMA.FTZ R164, R177, UR7, R164 ;  /* 0x00000007b1a47c23 */ /* 0x000fe200080100a4 */
[----:B------:R-:W-:Y:S01]  /*3360*/  SHF.R.U64 R177, R154, 0x10, R155 ;  /* 0x000000109ab17819 */ /* 0x000fe2000000129b */
[----:B------:R-:W-:Y:S01]  /*3370*/  FADD.FTZ R117, R118, -R117 ;  /* 0x8000007576757221 */ /* 0x000fe20000010000 */
[----:B------:R-:W-:-:S02]  /*3380*/  HADD2.F32 R181, -RZ, R181.H0_H0 ;  /* 0x200000b5ffb57230 */ /* 0x000fc40000004100 */
[----:B------:R-:W-:Y:S01]  /*3390*/  FADD.FTZ R121, R122, -R121 ;  /* 0x800000797a797221 */ /* 0x000fe20000010000 */
[----:B------:R-:W-:Y:S01]  /*33a0*/  HADD2.F32 R118, -RZ, R123.H0_H0 ;  /* 0x2000007bff767230 */ /* 0x000fe20000004100 */
[----:B------:R-:W-:Y:S01]  /*33b0*/  MOV R122, R149 ;  /* 0x00000095007a7202 */ /* 0x000fe20000000f00 */
[----:B------:R-:W-:Y:S01]  /*33c0*/  FFMA.FTZ R135, R135, UR5, R182 ;  /* 0x0000000587877c23 */ /* 0x000fe200080100b6 */
[----:B------:R-:W-:Y:S01]  /*33d0*/  FFMA.FTZ R181, R174, UR7, R181 ;  /* 0x00000007aeb57c23 */ /* 0x000fe200080100b5 */
[----:B------:R-:W-:Y:S01]  /*33e0*/  MOV R174, R154 ;  /* 0x0000009a00ae7202 */ /* 0x000fe20000000f00 */
[----:B------:R-:W-:Y:S01]  /*33f0*/  FFMA.FTZ R117, R117, UR7, R118 ;  /* 0x0000000775757c23 */ /* 0x000fe20008010076 */
[----:B------:R-:W-:Y:S02]  /*3400*/  HADD2.F32 R122, -RZ, R122.H0_H0 ;  /* 0x2000007aff7a7230 */ /* 0x000fe40000004100 */
[----:B------:R-:W-:Y:S01]  /*3410*/  FADD.FTZ R135, R136, -R135 ;  /* 0x8000008788877221 */ /* 0x000fe20000010000 */
[----:B------:R-:W-:Y:S01]  /*3420*/  FFMA.FTZ R139, R139, UR5, R182 ;  /* 0x000000058b8b7c23 */ /* 0x000fe200080100b6 */
[----:B------:R-:W-:-:S02]  /*3430*/  HADD2.F32 R172, -RZ, R174.H0_H0 ;  /* 0x200000aeffac7230 */ /* 0x000fc40000004100 */
[----:B------:R-:W-:Y:S01]  /*3440*/  FFMA.FTZ R174, R168, UR5, R182 ;  /* 0x00000005a8ae7c23 */ /* 0x000fe200080100b6 */
[----:B------:R-:W-:Y:S02]  /*3450*/  HADD2.F32 R168, -RZ, R177.H0_H0 ;  /* 0x200000b1ffa87230 */ /* 0x000fe40000004100 */
[----:B------:R-:W-:Y:S01]  /*3460*/  FADD.FTZ R139, R140, -R139 ;  /* 0x8000008b8c8b7221 */ /* 0x000fe20000010000 */
[----:B------:R-:W-:Y:S01]  /*3470*/  SHF.R.U64 R104, R144, 0x10, R145 ;  /* 0x0000001090687819 */ /* 0x000fe20000001291 */
[----:B------:R-:W-:Y:S01]  /*3480*/  FFMA.FTZ R169, R179, UR7, R172 ;  /* 0x00000007b3a97c23 */ /* 0x000fe200080100ac */
[----:B------:R-:W-:Y:S01]  /*3490*/  MOV R172, R153 ;  /* 0x0000009900ac7202 */ /* 0x000fe20000000f00 */
[----:B------:R-:W-:Y:S01]  /*34a0*/  FFMA.FTZ R168, R175, UR7, R168 ;  /* 0x00000007afa87c23 */ /* 0x000fe200080100a8 */
[----:B------:R-:W-:Y:S01]  /*34b0*/  FADD.FTZ R175, R167, -R174 ;  /* 0x800000aea7af7221 */ /* 0x000fe20000010000 */
[----:B------:R-:W-:Y:S01]  /*34c0*/  MOV R167, R152 ;  /* 0x0000009800a77202 */ /* 0x000fe20000000f00 */
[----:B------:R-:W-:Y:S01]  /*34d0*/  FFMA.FTZ R125, R125, UR5, R182 ;  /* 0x000000057d7d7c23 */ /* 0x000fe200080100b6 */
[----:B------:R-:W-:-:S02]  /*34e0*/  HADD2.F32 R177, -RZ, R172.H0_H0 ;  /* 0x200000acffb17230 */ /* 0x000fc40000004100 */
[----:B------:R-:W-:Y:S01]  /*34f0*/  FFMA.FTZ R190, R190, UR5, R182 ;  /* 0x00000005bebe7c23 */ /* 0x000fe200080100b6 */
[----:B------:R-:W-:Y:S02]  /*3500*/  HADD2.F32 R104, -RZ, R104.H0_H0 ;  /* 0x20000068ff687230 */ /* 0x000fe40000004100 */
[----:B------:R-:W-:Y:S01]  /*3510*/  FADD.FTZ R125, R126, -R125 ;  /* 0x8000007d7e7d7221 */ /* 0x000fe20000010000 */
[----:B------:R-:W-:Y:S02]  /*3520*/  HADD2.F32 R174, -RZ, R167.H0_H0 ;  /* 0x200000a7ffae7230 */ /* 0x000fe40000004100 */
[----:B------:R-:W-:Y:S01]  /*3530*/  FFMA.FTZ R172, R176, UR7, R177 ;  /* 0x00000007b0ac7c23 */ /* 0x000fe200080100b1 */
[----:B------:R-:W-:Y:S01]  /*3540*/  SHF.R.U32.HI R176, RZ, 0x10, R153 ;  /* 0x00000010ffb07819 */ /* 0x000fe20000011699 */
[----:B------:R-:W-:Y:S01]  /*3550*/  FADD.FTZ R191, R191, -R190 ;  /* 0x800000bebfbf7221 */ /* 0x000fe20000010000 */
[----:B------:R-:W-:Y:S01]  /*3560*/  MOV R126, R147 ;  /* 0x00000093007e7202 */ /* 0x000fe20000000f00 */
[----:B------:R-:W-:Y:S01]  /*3570*/  FFMA.FTZ R167, R165, UR7, R174 ;  /* 0x00000007a5a77c23 */ /* 0x000fe200080100ae */
[----:B------:R-:W-:Y:S01]  /*3580*/  MOV R174, R151 ;  /* 0x0000009700ae7202 */ /* 0x000fe20000000f00 */
[----:B------:R-:W-:-:S02]  /*3590*/  HADD2.F32 R176, -RZ, R176.H0_H0 ;  /* 0x200000b0ffb07230 */ /* 0x000fc40000004100 */
[----:B------:R-:W-:Y:S01]  /*35a0*/  FFMA.FTZ R106, R191, UR7, R104 ;  /* 0x00000007bf6a7c23 */ /* 0x000fe20008010068 */
[----:B------:R-:W-:Y:S01]  /*35b0*/  MOV R104, R157 ;  /* 0x0000009d00687202 */ /* 0x000fe20000000f00 */
[--C-:B------:R-:W-:Y:S01]  /*35c0*/  FFMA.FTZ R161, R161, UR5, R182.reuse ;  /* 0x00000005a1a17c23 */ /* 0x100fe200080100b6 */
[----:B------:R-:W-:Y:S01]  /*35d0*/  FFMA.FTZ R166, R166, UR5, R182 ;  /* 0x00000005a6a67c23 */ /* 0x000fe200080100b6 */
[----:B------:R-:W-:Y:S01]  /*35e0*/  FFMA.FTZ R176, R175, UR7, R176 ;  /* 0x00000007afb07c23 */ /* 0x000fe200080100b0 */
[----:B------:R-:W-:Y:S01]  /*35f0*/  SHF.R.U64 R175, R152, 0x10, R153 ;  /* 0x0000001098af7819 */ /* 0x000fe20000001299 */
[----:B------:R-:W-:Y:S01]  /*3600*/  FFMA.FTZ R187, R187, UR5, R182 ;  /* 0x00000005bbbb7c23 */ /* 0x000fe200080100b6 */
[----:B------:R-:W-:Y:S02]  /*3610*/  HADD2.F32 R126, -RZ, R126.H0_H0 ;  /* 0x2000007eff7e7230 */ /* 0x000fe40000004100 */
[----:B------:R-:W-:Y:S01]  /*3620*/  FADD.FTZ R161, R158, -R161 ;  /* 0x800000a19ea17221 */ /* 0x000fe20000010000 */
[----:B------:R-:W-:-:S02]  /*3630*/  HADD2.F32 R183, -RZ, R104.H0_H0 ;  /* 0x20000068ffb77230 */ /* 0x000fc40000004100 */
[----:B------:R-:W-:Y:S01]  /*3640*/  FADD.FTZ R166, R159, -R166 ;  /* 0x800000a69fa67221 */ /* 0x000fe20000010000 */
[----:B------:R-:W-:Y:S02]  /*3650*/  HADD2.F32 R175, -RZ, R175.H0_H0 ;  /* 0x200000afffaf7230 */ /* 0x000fe40000004100 */
[----:B------:R-:W-:Y:S01]  /*3660*/  FADD.FTZ R186, R186, -R187 ;  /* 0x800000bbbaba7221 */ /* 0x000fe20000010000 */
[----:B------:R-:W-:Y:S01]  /*3670*/  MOV R104, R156 ;  /* 0x0000009c00687202 */ /* 0x000fe20000000f00 */
[----:B------:R-:W-:Y:S01]  /*3680*/  FFMA.FTZ R189, R189, UR5, R182 ;  /* 0x00000005bdbd7c23 */ /* 0x000fe200080100b6 */
[----:B------:R-:W-:Y:S01]  /*3690*/  FFMA.FTZ R105, R192, UR7, R105 ;  /* 0x00000007c0697c23 */ /* 0x000fe20008010069 */
[----:B------:R-:W-:Y:S01]  /*36a0*/  FFMA.FTZ R170, R170, UR7, R175 ;  /* 0x00000007aaaa7c23 */ /* 0x000fe200080100af */
[----:B------:R-:W-:Y:S01]  /*36b0*/  HADD2.F32 R175, -RZ, R174.H0_H0 ;  /* 0x200000aeffaf7230 */ /* 0x000fe20000004100 */
[----:B------:R-:W-:Y:S01]  /*36c0*/  SHF.R.U32.HI R174, RZ, 0x10, R151 ;  /* 0x00000010ffae7819 */ /* 0x000fe20000011697 */
[----:B------:R-:W-:Y:S01]  /*36d0*/  FFMA.FTZ R161, R161, UR7, R126 ;  /* 0x00000007a1a17c23 */ /* 0x000fe2000801007e */
[----:B------:R0:W-:Y:S01]  /*36e0*/  F2F.F16.F32 R119, R170 ;  /* 0x000000aa00777304 */ /* 0x0001e20000200800 */
[----:B------:R-:W-:Y:S01]  /*36f0*/  SHF.R.U64 R126, R148, 0x10, R149 ;  /* 0x00000010947e7819 */ /* 0x000fe20000001295 */
[----:B------:R-:W-:Y:S01]  /*3700*/  FFMA.FTZ R120, R120, UR7, R175 ;  /* 0x0000000778787c23 */ /* 0x000fe200080100af */
[----:B------:R-:W-:-:S02]  /*3710*/  HADD2.F32 R175, -RZ, R174.H0_H0 ;  /* 0x200000aeffaf7230 */ /* 0x000fc40000004100 */
[----:B------:R-:W-:Y:S01]  /*3720*/  FFMA.FTZ R186, R186, UR7, R183 ;  /* 0x00000007baba7c23 */ /* 0x000fe200080100b7 */
[----:B------:R-:W-:Y:S01]  /*3730*/  HADD2.F32 R183, -RZ, R104.H0_H0 ;  /* 0x20000068ffb77230 */ /* 0x000fe20000004100 */
[----:B------:R-:W-:Y:S01]  /*3740*/  SHF.R.U64 R136, R146, 0x10, R147 ;  /* 0x0000001092887819 */ /* 0x000fe20000001293 */
[----:B------:R-:W-:Y:S01]  /*3750*/  FADD.FTZ R188, R188, -R189 ;  /* 0x800000bdbcbc7221 */ /* 0x000fe20000010000 */
[----:B------:R-:W-:Y:S01]  /*3760*/  FFMA.FTZ R124, R124, UR7, R175 ;  /* 0x000000077c7c7c23 */ /* 0x000fe200080100af */
[----:B0-----:R-:W-:Y:S01]  /*3770*/  SHF.R.U64 R170, R150, 0x10, R151 ;  /* 0x0000001096aa7819 */ /* 0x001fe20000001297 */
[----:B------:R-:W-:Y:S01]  /*3780*/  F2F.F16.F32 R164, R164 ;  /* 0x000000a400a47304 */ /* 0x000fe20000200800 */
[--C-:B------:R-:W-:Y:S01]  /*3790*/  FFMA.FTZ R160, R160, UR5, R182.reuse ;  /* 0x00000005a0a07c23 */ /* 0x100fe200080100b6 */
[----:B------:R-:W-:Y:S01]  /*37a0*/  FFMA.FTZ R183, R188, UR7, R183 ;  /* 0x00000007bcb77c23 */ /* 0x000fe200080100b7 */
[----:B------:R-:W-:Y:S01]  /*37b0*/  FFMA.FTZ R141, R141, UR5, R182 ;  /* 0x000000058d8d7c23 */ /* 0x000fe200080100b6 */
[----:B------:R-:W-:-:S02]  /*37c0*/  HADD2.F32 R118, -RZ, R170.H0_H0 ;  /* 0x200000aaff767230 */ /* 0x000fc40000004100 */
[----:B------:R-:W-:Y:S01]  /*37d0*/  FADD.FTZ R160, R143, -R160 ;  /* 0x800000a08fa07221 */ /* 0x000fe20000010000 */
[----:B------:R-:W-:Y:S01]  /*37e0*/  FFMA.FTZ R137, R137, UR5, R182 ;  /* 0x0000000589897c23 */ /* 0x000fe200080100b6 */
[----:B------:R-:W-:Y:S01]  /*37f0*/  FADD.FTZ R141, R142, -R141 ;  /* 0x8000008d8e8d7221 */ /* 0x000fe20000010000 */
[----:B------:R0:W-:Y:S01]  /*3800*/  F2F.F16.F32 R123, R124 ;  /* 0x0000007c007b7304 */ /* 0x0001e20000200800 */
[----:B------:R-:W-:Y:S01]  /*3810*/  FFMA.FTZ R118, R121, UR7, R118 ;  /* 0x0000000779767c23 */ /* 0x000fe20008010076 */
[----:B------:R-:W-:Y:S01]  /*3820*/  FFMA.FTZ R121, R135, UR7, R122 ;  /* 0x0000000787797c23 */ /* 0x000fe2000801007a */
[----:B------:R-:W-:Y:S01]  /*3830*/  MOV R122, R148 ;  /* 0x00000094007a7202 */ /* 0x000fe20000000f00 */
[----:B------:R-:W-:-:S04]  /*3840*/  FADD.FTZ R137, R138, -R137 ;  /* 0x800000898a897221 */ /* 0x000fc80000010000 */
[----:B------:R-:W2:Y:S01]  /*3850*/  F2F.F16.F32 R171, R181 ;  /* 0x000000b500ab7304 */ /* 0x000ea20000200800 */
[----:B0-----:R-:W-:-:S05]  /*3860*/  SHF.R.U32.HI R124, RZ, 0x10, R149 ;  /* 0x00000010ff7c7819 */ /* 0x001fca0000011695 */
[----:B------:R-:W-:Y:S02]  /*3870*/  HADD2.F32 R124, -RZ, R124.H0_H0 ;  /* 0x2000007cff7c7230 */ /* 0x000fe40000004100 */
[----:B------:R-:W-:Y:S03]  /*3880*/  F2F.F16.F32 R172, R172 ;  /* 0x000000ac00ac7304 */ /* 0x000fe60000200800 */
[----:B------:R-:W-:Y:S01]  /*3890*/  FFMA.FTZ R139, R139, UR7, R124 ;  /* 0x000000078b8b7c23 */ /* 0x000fe2000801007c */
[----:B------:R-:W-:Y:S01]  /*38a0*/  HADD2.F32 R124, -RZ, R122.H0_H0 ;  /* 0x2000007aff7c7230 */ /* 0x000fe20000004100 */
[----:B--2---:R-:W-:-:S03]  /*38b0*/  PRMT R171, R164, 0x5410, R171 ;  /* 0x00005410a4ab7816 */ /* 0x004fc600000000ab */
[----:B------:R-:W0:Y:S01]  /*38c0*/  F2F.F16.F32 R165, R176 ;  /* 0x000000b000a57304 */ /* 0x000e220000200800 */
[----:B------:R-:W-:Y:S01]  /*38d0*/  FFMA.FTZ R124, R125, UR7, R124 ;  /* 0x000000077d7c7c23 */ /* 0x000fe2000801007c */
[----:B------:R-:W-:-:S05]  /*38e0*/  SHF.R.U32.HI R125, RZ, 0x10, R147 ;  /* 0x00000010ff7d7819 */ /* 0x000fca0000011693 */
[----:B------:R-:W-:Y:S01]  /*38f0*/  HADD2.F32 R125, -RZ, R125.H0_H0 ;  /* 0x2000007dff7d7230 */ /* 0x000fe20000004100 */
[----:B------:R2:W-:Y:S04]  /*3900*/  F2F.F16.F32 R135, R124 ;  /* 0x0000007c00877304 */ /* 0x0005e80000200800 */
[----:B------:R-:W-:Y:S01]  /*3910*/  FFMA.FTZ R166, R166, UR7, R125 ;  /* 0x00000007a6a67c23 */ /* 0x000fe2000801007d */
[----:B------:R-:W-:Y:S02]  /*3920*/  MOV R125, R146 ;  /* 0x00000092007d7202 */ /* 0x000fe40000000f00 */
[----:B0-----:R-:W-:Y:S01]  /*3930*/  PRMT R159, R172, 0x5410, R165 ;  /* 0x00005410ac9f7816 */ /* 0x001fe200000000a5 */
[----:B------:R-:W-:Y:S01]  /*3940*/  F2F.F16.F32 R105, R105 ;  /* 0x0000006900697304 */ /* 0x000fe20000200800 */
[----:B--2---:R-:W-:Y:S01]  /*3950*/  HADD2.F32 R124, -RZ, R126.H0_H0 ;  /* 0x2000007eff7c7230 */ /* 0x004fe20000004100 */
[----:B------:R-:W0:Y:S01]  /*3960*/  LDC.64 R164, c[0x0][0x468] ;  /* 0x00011a00ffa47b82 */ /* 0x000e220000000a00 */
[----:B------:R-:W-:-:S02]  /*3970*/  HADD2.F32 R126, -RZ, R125.H0_H0 ;  /* 0x2000007dff7e7230 */ /* 0x000fc40000004100 */
[----:B------:R-:W-:Y:S02]  /*3980*/  HADD2.F32 R125, -RZ, R136.H0_H0 ;  /* 0x20000088ff7d7230 */ /* 0x000fe40000004100 */
[----:B------:R-:W-:Y:S01]  /*3990*/  FFMA.FTZ R124, R137, UR7, R124 ;  /* 0x00000007897c7c23 */ /* 0x000fe2000801007c */
[----:B------:R-:W2:Y:S01]  /*39a0*/  F2F.F16.F32 R0, R194 ;  /* 0x000000c200007304 */ /* 0x000ea20000200800 */
[----:B------:R-:W-:Y:S01]  /*39b0*/  FFMA.FTZ R141, R141, UR7, R126 ;  /* 0x000000078d8d7c23 */ /* 0x000fe2000801007e */
[----:B------:R-:W-:-:S06]  /*39c0*/  FFMA.FTZ R160, R160, UR7, R125 ;  /* 0x00000007a0a07c23 */ /* 0x000fcc000801007d */
[----:B------:R-:W-:Y:S01]  /*39d0*/  F2F.F16.F32 R104, R186 ;  /* 0x000000ba00687304 */ /* 0x000fe20000200800 */
[----:B--2---:R-:W-:-:S07]  /*39e0*/  PRMT R137, R105, 0x5410, R0 ;  /* 0x0000541069897816 */ /* 0x004fce0000000000 */
[----:B------:R-:W2:Y:S08]  /*39f0*/  F2F.F16.F32 R107, R107 ;  /* 0x0000006b006b7304 */ /* 0x000eb00000200800 */
[----:B------:R-:W3:Y:S01]  /*3a00*/  F2F.F16.F32 R162, R162 ;  /* 0x000000a200a27304 */ /* 0x000ee20000200800 */
[----:B--2---:R-:W-:-:S07]  /*3a10*/  PRMT R125, R104, 0x5410, R107 ;  /* 0x00005410687d7816 */ /* 0x004fce000000006b */
[----:B------:R-:W2:Y:S01]  /*3a20*/  F2F.F16.F32 R106, R106 ;  /* 0x0000006a006a7304 */ /* 0x000ea20000200800 */
[----:B---3--:R-:W-:-:S07]  /*3a30*/  IMAD.WIDE.U32 R104, R162, 0x10000, RZ ;  /* 0x00010000a2687825 */ /* 0x008fce00078e00ff */
[----:B------:R-:W-:Y:S01]  /*3a40*/  F2F.F16.F32 R173, R183 ;  /* 0x000000b700ad7304 */ /* 0x000fe20000200800 */
[----:B------:R-:W-:Y:S01]  /*3a50*/  LOP3.LUT R125, R125, R105, RZ, 0xfc, !PT ;  /* 0x000000697d7d7212 */ /* 0x000fe200078efcff */
[----:B--2---:R-:W-:-:S06]  /*3a60*/  IMAD.WIDE.U32 R106, R106, 0x10000, RZ ;  /* 0x000100006a6a7825 */ /* 0x004fcc00078e00ff */
[----:B------:R-:W2:Y:S01]  /*3a70*/  F2F.F16.F32 R168, R168 ;  /* 0x000000a800a87304 */ /* 0x000ea20000200800 */
[----:B------:R-:W-:Y:S02]  /*3a80*/  LOP3.LUT R137, R137, R107, RZ, 0xfc, !PT ;  /* 0x0000006b89897212 */ /* 0x000fe400078efcff */
[----:B------:R-:W-:-:S05]  /*3a90*/  LOP3.LUT R136, R106, R163, RZ, 0xfc, !PT ;  /* 0x000000a36a887212 */ /* 0x000fca00078efcff */
[----:B------:R-:W3:Y:S01]  /*3aa0*/  F2F.F16.F32 R120, R120 ;  /* 0x0000007800787304 */ /* 0x000ee20000200800 */
[----:B------:R-:W-:-:S05]  /*3ab0*/  IADD3 R163, PT, PT, R2, 0x500, RZ ;  /* 0x0000050002a37810 */ /* 0x000fca0007ffe0ff */
[----:B0-----:R-:W-:Y:S02]  /*3ac0*/  IMAD.WIDE.U32 R162, R163, 0x8, R164 ;  /* 0x00000008a3a27825 */ /* 0x001fe400078e00a4 */
[----:B------:R-:W-:Y:S02]  /*3ad0*/  F2F.F16.F32 R121, R121 ;  /* 0x0000007900797304 */ /* 0x000fe40000200800 */
[----:B--2---:R-:W-:Y:S01]  /*3ae0*/  IMAD.WIDE.U32 R106, R168, 0x10000, RZ ;  /* 0x00010000a86a7825 */ /* 0x004fe200078e00ff */
[----:B---3--:R-:W-:-:S05]  /*3af0*/  PRMT R143, R120, 0x5410, R123 ;  /* 0x00005410788f7816 */ /* 0x008fca000000007b */
[----:B------:R-:W0:Y:S01]  /*3b00*/  F2F.F16.F32 R122, R139 ;  /* 0x0000008b007a7304 */ /* 0x000e220000200800 */
[----:B------:R-:W-:-:S07]  /*3b10*/  LOP3.LUT R123, R171, R107, RZ, 0xfc, !PT ;  /* 0x0000006bab7b7212 */ /* 0x000fce00078efcff */
[----:B------:R-:W-:Y:S01]  /*3b20*/  F2F.F16.F32 R167, R167 ;  /* 0x000000a700a77304 */ /* 0x000fe20000200800 */
[----:B0-----:R-:W-:-:S07]  /*3b30*/  PRMT R139, R121, 0x5410, R122 ;  /* 0x00005410798b7816 */ /* 0x001fce000000007a */
[----:B------:R-:W-:Y:S08]  /*3b40*/  F2F.F16.F32 R160, R160 ;  /* 0x000000a000a07304 */ /* 0x000ff00000200800 */
[----:B------:R-:W-:Y:S08]  /*3b50*/  F2F.F16.F32 R118, R118 ;  /* 0x0000007600767304 */ /* 0x000ff00000200800 */
[----:B------:R-:W0:Y:S08]  /*3b60*/  F2F.F16.F32 R169, R169 ;  /* 0x000000a900a97304 */ /* 0x000e300000200800 */
[----:B------:R-:W-:Y:S01]  /*3b70*/  F2F.F16.F32 R161, R161 ;  /* 0x000000a100a17304 */ /* 0x000fe20000200800 */
[----:B0-----:R-:W-:-:S07]  /*3b80*/  LOP3.LUT R122, R106, R169, RZ, 0xfc, !PT ;  /* 0x000000a96a7a7212 */ /* 0x001fce00078efcff */
[----:B------:R-:W0:Y:S08]  /*3b90*/  F2F.F16.F32 R166, R166 ;  /* 0x000000a600a67304 */ /* 0x000e300000200800 */
[----:B------:R2:W3:Y:S01]  /*3ba0*/  F2F.F16.F32 R126, R124 ;  /* 0x0000007c007e7304 */ /* 0x0004e20000200800 */
[----:B0-----:R-:W-:-:S07]  /*3bb0*/  PRMT R161, R161, 0x5410, R166 ;  /* 0x00005410a1a17816 */ /* 0x001fce00000000a6 */
[----:B------:R-:W0:Y:S01]  /*3bc0*/  F2F.F16.F32 R141, R141 ;  /* 0x0000008d008d7304 */ /* 0x000e220000200800 */
[----:B--2---:R-:W-:Y:S01]  /*3bd0*/  LOP3.LUT R124, R104, R173, RZ, 0xfc, !PT ;  /* 0x000000ad687c7212 */ /* 0x004fe200078efcff */
[----:B------:R-:W-:-:S04]  /*3be0*/  IMAD.WIDE.U32 R104, R119, 0x10000, RZ ;  /* 0x0001000077687825 */ /* 0x000fc800078e00ff */
[----:B------:R-:W-:Y:S01]  /*3bf0*/  IMAD.WIDE.U32 R118, R118, 0x10000, RZ ;  /* 0x0001000076767825 */ /* 0x000fe200078e00ff */
[----:B------:R-:W-:Y:S01]  /*3c00*/  LOP3.LUT R121, R159, R105, RZ, 0xfc, !PT ;  /* 0x000000699f797212 */ /* 0x000fe200078efcff */
[----:B------:R-:W2:Y:S01]  /*3c10*/  F2F.F16.F32 R117, R117 ;  /* 0x0000007500757304 */ /* 0x000ea20000200800 */
[----:B------:R-:W-:Y:S01]  /*3c20*/  LOP3.LUT R120, R104, R167, RZ, 0xfc, !PT ;  /* 0x000000a768787212 */ /* 0x000fe200078efcff */
[----:B------:R-:W-:Y:S01]  /*3c30*/  IMAD.WIDE.U32 R104, R160, 0x10000, RZ ;  /* 0x00010000a0687825 */ /* 0x000fe200078e00ff */
[----:B------:R-:W-:Y:S02]  /*3c40*/  LOP3.LUT R119, R143, R119, RZ, 0xfc, !PT ;  /* 0x000000778f777212 */ /* 0x000fe400078efcff */
[----:B------:R-:W-:Y:S01]  /*3c50*/  IADD3 R143, PT, PT, R2, 0x200, RZ ;  /* 0x00000200028f7810 */ /* 0x000fe20007ffe0ff */
[----:B---3--:R-:W-:Y:S01]  /*3c60*/  IMAD.WIDE.U32 R106, R126, 0x10000, RZ ;  /* 0x000100007e6a7825 */ /* 0x008fe200078e00ff */
[----:B0-----:R-:W-:Y:S02]  /*3c70*/  LOP3.LUT R104, R104, R141, RZ, 0xfc, !PT ;  /* 0x0000008d68687212 */ /* 0x001fe400078efcff */
[----:B------:R-:W-:Y:S01]  /*3c80*/  IADD3 R141, PT, PT, R2, 0x100, RZ ;  /* 0x00000100028d7810 */ /* 0x000fe20007ffe0ff */
[----:B------:R-:W-:Y:S01]  /*3c90*/  IMAD.WIDE.U32 R142, R143, 0x8, R164 ;  /* 0x000000088f8e7825 */ /* 0x000fe200078e00a4 */
[----:B------:R-:W-:-:S02]  /*3ca0*/  LOP3.LUT R105, R161, R105, RZ, 0xfc, !PT ;  /* 0x00000069a1697212 */ /* 0x000fc400078efcff */
[C---:B------:R-:W-:Y:S01]  /*3cb0*/  IADD3 R159, PT, PT, R2.reuse, 0x300, RZ ;  /* 0x00000300029f7810 */ /* 0x040fe20007ffe0ff */
[--C-:B------:R-:W-:Y:S01]  /*3cc0*/  IMAD.WIDE.U32 R140, R141, 0x8, R164.reuse ;  /* 0x000000088d8c7825 */ /* 0x100fe200078e00a4 */
[----:B------:R-:W-:Y:S02]  /*3cd0*/  LOP3.LUT R107, R139, R107, RZ, 0xfc, !PT ;  /* 0x0000006b8b6b7212 */ /* 0x000fe400078efcff */
[C---:B------:R-:W-:Y:S01]  /*3ce0*/  IADD3 R161, PT, PT, R2.reuse, 0x400, RZ ;  /* 0x0000040002a17810 */ /* 0x040fe20007ffe0ff */
[--C-:B------:R-:W-:Y:S01]  /*3cf0*/  IMAD.WIDE.U32 R138, R2, 0x8, R164.reuse ;  /* 0x00000008028a7825 */ /* 0x100fe200078e00a4 */
[----:B--2---:R-:W-:Y:S02]  /*3d00*/  LOP3.LUT R118, R118, R117, RZ, 0xfc, !PT ;  /* 0x0000007576767212 */ /* 0x004fe400078efcff */
[----:B------:R-:W-:Y:S01]  /*3d10*/  IADD3 R117, PT, PT, R2, 0x600, RZ ;  /* 0x0000060002757810 */ /* 0x000fe20007ffe0ff */
[--C-:B------:R-:W-:Y:S01]  /*3d20*/  IMAD.WIDE.U32 R158, R159, 0x8, R164.reuse ;  /* 0x000000089f9e7825 */ /* 0x100fe200078e00a4 */
[----:B------:R-:W-:Y:S01]  /*3d30*/  LOP3.LUT R106, R106, R135, RZ, 0xfc, !PT ;  /* 0x000000876a6a7212 */ /* 0x000fe200078efcff */
[----:B------:R0:W-:Y:S02]  /*3d40*/  STG.E.64 desc[UR14][R138.64], R136 ;  /* 0x000000888a007986 */ /* 0x0001e4000c101b0e */
[----:B------:R-:W-:-:S02]  /*3d50*/  IMAD.WIDE.U32 R160, R161, 0x8, R164 ;  /* 0x00000008a1a07825 */ /* 0x000fc400078e00a4 */
[----:B------:R0:W-:Y:S02]  /*3d60*/  STG.E.64 desc[UR14][R140.64], R124 ;  /* 0x0000007c8c007986 */ /* 0x0001e4000c101b0e */
[----:B------:R-:W-:Y:S02]  /*3d70*/  IMAD.WIDE.U32 R164, R117, 0x8, R164 ;  /* 0x0000000875a47825 */ /* 0x000fe400078e00a4 */
[----:B------:R0:W-:Y:S04]  /*3d80*/  STG.E.64 desc[UR14][R142.64], R122 ;  /* 0x0000007a8e007986 */ /* 0x0001e8000c101b0e */
[----:B------:R0:W-:Y:S04]  /*3d90*/  STG.E.64 desc[UR14][R158.64], R120 ;  /* 0x000000789e007986 */ /* 0x0001e8000c101b0e */
[----:B------:R0:W-:Y:S04]  /*3da0*/  STG.E.64 desc[UR14][R160.64], R118 ;  /* 0x00000076a0007986 */ /* 0x0001e8000c101b0e */
[----:B------:R0:W-:Y:S04]  /*3db0*/  STG.E.64 desc[UR14][R162.64], R106 ;  /* 0x0000006aa2007986 */ /* 0x0001e8000c101b0e */
[----:B------:R0:W-:Y:S01]  /*3dc0*/  STG.E.64 desc[UR14][R164.64], R104 ;  /* 0x00000068a4007986 */ /* 0x0001e2000c101b0e */
[----:B------:R-:W-:Y:S05]  /*3dd0*/  BRA `(.L_x_3812) ;  /* 0x0000006000547947 */ /* 0x000fea0003800000 */
.L_x_3811:
[--C-:B-----5:R-:W-:Y:S01]  /*3de0*/  FFMA.FTZ R105, R0, UR5, R182.reuse ;  /* 0x0000000500697c23 */ /* 0x120fe200080100b6 */
[----:B------:R-:W-:Y:S01]  /*3df0*/  MOV R0, R145 ;  /* 0x0000009100007202 */ /* 0x000fe20000000f00 */
[--C-:B------:R-:W-:Y:S01]  /*3e00*/  FFMA.FTZ R163, R163, UR5, R182.reuse ;  /* 0x00000005a3a37c23 */ /* 0x100fe200080100b6 */
[--C-:B------:R-:W-:Y:S01]  /*3e10*/  FFMA.FTZ R190, R190, UR5, R182.reuse ;  /* 0x00000005bebe7c23 */ /* 0x100fe200080100b6 */
[----:B------:R-:W-:Y:S01]  /*3e20*/  FADD.FTZ R162, R162, -R105 ;  /* 0x80000069a2a27221 */ /* 0x000fe20000010000 */
[----:B------:R-:W-:Y:S01]  /*3e30*/  SHF.R.U32.HI R105, RZ, 0x10, R145 ;  /* 0x00000010ff697819 */ /* 0x000fe20000011691 */
[----:B------:R-:W-:Y:S02]  /*3e40*/  HADD2.F32 R0, -RZ, R0.H0_H0 ;  /* 0x20000000ff007230 */ /* 0x000fe40000004100 */
[----:B------:R-:W-:Y:S01]  /*3e50*/  FADD.FTZ R163, R192, -R163 ;  /* 0x800000a3c0a37221 */ /* 0x000fe20000010000 */
[----:B------:R-:W-:Y:S01]  /*3e60*/  FFMA.FTZ R106, R183, UR5, R182 ;  /* 0x00000005b76a7c23 */ /* 0x000fe200080100b6 */
[----:B------:R-:W-:Y:S01]  /*3e70*/  FADD.FTZ R191, R191, -R190 ;  /* 0x800000bebfbf7221 */ /* 0x000fe20000010000 */
[----:B------:R-:W-:-:S02]  /*3e80*/  HADD2.F32 R107, -RZ, R105.H0_H0 ;  /* 0x20000069ff6b7230 */ /* 0x000fc40000004100 */
[----:B------:R-:W-:Y:S01]  /*3e90*/  FFMA.FTZ R104, R163, UR7, R0 ;  /* 0x00000007a3687c23 */ /* 0x000fe20008010000 */
[----:B------:R-:W-:Y:S01]  /*3ea0*/  MOV R0, R144 ;  /* 0x0000009000007202 */ /* 0x000fe20000000f00 */
[----:B------:R-:W-:Y:S01]  /*3eb0*/  FFMA.FTZ R193, R193, UR5, R182 ;  /* 0x00000005c1c17c23 */ /* 0x000fe200080100b6 */
[----:B------:R-:W-:Y:S01]  /*3ec0*/  FADD.FTZ R181, R181, -R106 ;  /* 0x8000006ab5b57221 */ /* 0x000fe20000010000 */
[----:B------:R-:W-:Y:S01]  /*3ed0*/  FFMA.FTZ R187, R187, UR5, R182 ;  /* 0x00000005bbbb7c23 */ /* 0x000fe200080100b6 */
[----:B------:R-:W-:Y:S01]  /*3ee0*/  SHF.R.U32.HI R128, RZ, 0x10, R157 ;  /* 0x00000010ff807819 */ /* 0x000fe2000001169d */
[----:B------:R-:W-:Y:S01]  /*3ef0*/  HADD2.F32 R105, -RZ, R0.H0_H0 ;  /* 0x20000000ff697230 */ /* 0x000fe20000004100 */
[----:B------:R-:W-:Y:S01]  /*3f00*/  SHF.R.U64 R0, R144, 0x10, R145 ;  /* 0x0000001090007819 */ /* 0x000fe20000001291 */
[----:B------:R-:W-:Y:S01]  /*3f10*/  FADD.FTZ R194, R194, -R193 ;  /* 0x800000c1c2c27221 */ /* 0x000fe20000010000 */
[----:B------:R-:W-:Y:S01]  /*3f20*/  FADD.FTZ R186, R186, -R187 ;  /* 0x800000bbbaba7221 */ /* 0x000fe20000010000 */
[----:B------:R-:W-:-:S02]  /*3f30*/  HADD2.F32 R128, -RZ, R128.H0_H0 ;  /* 0x20000080ff807230 */ /* 0x000fc40000004100 */
[----:B------:R-:W-:Y:S01]  /*3f40*/  FFMA.FTZ R129, R162, UR7, R105 ;  /* 0x00000007a2817c23 */ /* 0x000fe20008010069 */
[----:B------:R-:W-:Y:S02]  /*3f50*/  HADD2.F32 R0, -RZ, R0.H0_H0 ;  /* 0x20000000ff007230 */ /* 0x000fe40000004100 */
[----:B------:R-:W-:Y:S01]  /*3f60*/  FFMA.FTZ R107, R194, UR7, R107 ;  /* 0x00000007c26b7c23 */ /* 0x000fe2000801006b */
[--C-:B------:R-:W-:Y:S01]  /*3f70*/  FFMA.FTZ R176, R176, UR5, R182.reuse ;  /* 0x00000005b0b07c23 */ /* 0x100fe200080100b6 */
[----:B------:R-:W-:Y:S01]  /*3f80*/  MOV R162, R155 ;  /* 0x0000009b00a27202 */ /* 0x000fe20000000f00 */
[----:B------:R-:W-:Y:S01]  /*3f90*/  FFMA.FTZ R189, R189, UR5, R182 ;  /* 0x00000005bdbd7c23 */ /* 0x000fe200080100b6 */
[----:B------:R-:W-:Y:S01]  /*3fa0*/  FFMA.FTZ R106, R191, UR7, R0 ;  /* 0x00000007bf6a7c23 */ /* 0x000fe20008010000 */
[----:B------:R-:W-:Y:S01]  /*3fb0*/  MOV R0, R157 ;  /* 0x0000009d00007202 */ /* 0x000fe20000000f00 */
[----:B------:R0:W-:Y:S01]  /*3fc0*/  F2F.F16.F32 R105, R107 ;  /* 0x0000006b00697304 */ /* 0x0001e20000200800 */
[----:B------:R-:W-:Y:S01]  /*3fd0*/  FFMA.FTZ R130, R181, UR7, R128 ;  /* 0x00000007b5827c23 */ /* 0x000fe20008010080 */
[--C-:B------:R-:W-:Y:S01]  /*3fe0*/  FFMA.FTZ R178, R178, UR5, R182.reuse ;  /* 0x00000005b2b27c23 */ /* 0x100fe200080100b6 */
[----:B------:R-:W-:Y:S01]  /*3ff0*/  SHF.R.U64 R128, R156, 0x10, R157 ;  /* 0x000000109c807819 */ /* 0x000fe2000000129d */
[----:B------:R-:W-:Y:S01]  /*4000*/  HADD2.F32 R127, -RZ, R0.H0_H0 ;  /* 0x20000000ff7f7230 */ /* 0x000fe20000004100 */
[----:B------:R-:W-:Y:S01]  /*4010*/  MOV R0, R156 ;  /* 0x0000009c00007202 */ /* 0x000fe20000000f00 */
[----:B------:R-:W-:Y:S01]  /*4020*/  FADD.FTZ R188, R188, -R189 ;  /* 0x800000bdbcbc7221 */ /* 0x000fe20000010000 */
[--C-:B------:R-:W-:Y:S01]  /*4030*/  FFMA.FTZ R185, R185, UR5, R182.reuse ;  /* 0x00000005b9b97c23 */ /* 0x100fe200080100b6 */
[----:B------:R-:W-:Y:S01]  /*4040*/  FFMA.FTZ R180, R180, UR5, R182 ;  /* 0x00000005b4b47c23 */ /* 0x000fe200080100b6 */
[----:B0-----:R-:W-:Y:S01]  /*4050*/  FFMA.FTZ R107, R186, UR7, R127 ;  /* 0x00000007ba6b7c23 */ /* 0x001fe2000801007f */
[----:B------:R-:W-:-:S02]  /*4060*/  HADD2.F32 R127, -RZ, R0.H0_H0 ;  /* 0x20000000ff7f7230 */ /* 0x000fc40000004100 */
[----:B------:R-:W-:Y:S01]  /*4070*/  FADD.FTZ R0, R175, -R176 ;  /* 0x800000b0af007221 */ /* 0x000fe20000010000 */
[----:B------:R-:W-:Y:S01]  /*4080*/  HADD2.F32 R175, -RZ, R162.H0_H0 ;  /* 0x200000a2ffaf7230 */ /* 0x000fe20000004100 */
[----:B------:R-:W-:Y:S01]  /*4090*/  MOV R162, R154 ;  /* 0x0000009a00a27202 */ /* 0x000fe20000000f00 */
[----:B------:R-:W-:Y:S01]  /*40a0*/  FADD.FTZ R178, R177, -R178 ;  /* 0x800000b2b1b27221 */ /* 0x000fe20000010000 */
[----:B------:R-:W-:Y:S01]  /*40b0*/  FFMA.FTZ R177, R165, UR5, R182 ;  /* 0x00000005a5b17c23 */ /* 0x000fe200080100b6 */
[----:B------:R-:W-:Y:S02]  /*40c0*/  HADD2.F32 R165, -RZ, R128.H0_H0 ;  /* 0x20000080ffa57230 */ /* 0x000fe40000004100 */
[----:B------:R-:W-:Y:S01]  /*40d0*/  FADD.FTZ R184, R184, -R185 ;  /* 0x800000b9b8b87221 */ /* 0x000fe20000010000 */
[----:B------:R-:W-:Y:S01]  /*40e0*/  FFMA.FTZ R127, R188, UR7, R127 ;  /* 0x00000007bc7f7c23 */ /* 0x000fe2000801007f */
[----:B------:R-:W-:Y:S02]  /*40f0*/  HADD2.F32 R162, -RZ, R162.H0_H0 ;  /* 0x200000a2ffa27230 */ /* 0x000fe40000004100 */
[----:B------:R-:W-:Y:S01]  /*4100*/  FADD.FTZ R179, R179, -R180 ;  /* 0x800000b4b3b37221 */ /* 0x000fe20000010000 */
[----:B------:R-:W-:Y:S01]  /*4110*/  FFMA.FTZ R128, R184, UR7, R165 ;  /* 0x00000007b8807c23 */ /* 0x000fe200080100a5 */
[----:B------:R0:W-:Y:S01]  /*4120*/  F2F.F16.F32 R163, R127 ;  /* 0x0000007f00a37304 */ /* 0x0001e20000200800 */
[----:B------:R-:W-:Y:S01]  /*4130*/  SHF.R.U32.HI R165, RZ, 0x10, R155 ;  /* 0x00000010ffa57819 */ /* 0x000fe2000001169b */
[--C-:B------:R-:W-:Y:S01]  /*4140*/  FFMA.FTZ R172, R172, UR5, R182.reuse ;  /* 0x00000005acac7c23 */ /* 0x100fe200080100b6 */
[--C-:B------:R-:W-:Y:S01]  /*4150*/  FFMA.FTZ R168, R168, UR5, R182.reuse ;  /* 0x00000005a8a87c23 */ /* 0x100fe200080100b6 */
[--C-:B------:R-:W-:Y:S01]  /*4160*/  FFMA.FTZ R170, R170, UR5, R182.reuse ;  /* 0x00000005aaaa7c23 */ /* 0x100fe200080100b6 */
[----:B------:R-:W-:Y:S01]  /*4170*/  FFMA.FTZ R117, R117, UR5, R182 ;  /* 0x0000000575757c23 */ /* 0x000fe200080100b6 */
[----:B------:R-:W-:-:S02]  /*4180*/  HADD2.F32 R176, -RZ, R165.H0_H0 ;  /* 0x200000a5ffb07230 */ /* 0x000fc40000004100 */
[----:B------:R-:W-:Y:S01]  /*4190*/  FADD.FTZ R172, R171, -R172 ;  /* 0x800000acabac7221 */ /* 0x000fe20000010000 */
[----:B------:R-:W-:Y:S01]  /*41a0*/  SHF.R.U32.HI R171, RZ, 0x10, R153 ;  /* 0x00000010ffab7819 */ /* 0x000fe20000011699 */
[----:B0-----:R-:W-:Y:S01]  /*41b0*/  FFMA.FTZ R127, R179, UR7, R162 ;  /* 0x00000007b37f7c23 */ /* 0x001fe200080100a2 */
[----:B------:R-:W-:Y:S01]  /*41c0*/  SHF.R.U64 R162, R154, 0x10, R155 ;  /* 0x000000109aa27819 */ /* 0x000fe2000000129b */
[----:B------:R-:W-:Y:S01]  /*41d0*/  FADD.FTZ R168, R167, -R168 ;  /* 0x800000a8a7a87221 */ /* 0x000fe20000010000 */
        /* <DEDUP_REMOVED lines=8> */
[----:B------:R-:W-:Y:S01]  /*4260*/  FFMA.FTZ R0, R0, UR7, R165 ;  /* 0x0000000700007c23 */ /* 0x000fe200080100a5 */
[----:B------:R-:W-:-:S02]  /*4270*/  HADD2.F32 R165, -RZ, R162.H0_H0 ;  /* 0x200000a2ffa57230 */ /* 0x000fc40000004100 */
[--C-:B------:R-:W-:Y:S01]  /*4280*/  FFMA.FTZ R121, R121, UR5, R182.reuse ;  /* 0x0000000579797c23 */ /* 0x100fe200080100b6 */
[----:B------:R-:W-:Y:S01]  /*4290*/  FADD.FTZ R171, R120, -R171 ;  /* 0x800000ab78ab7221 */ /* 0x000fe20000010000 */
[----:B------:R0:W-:Y:S01]  /*42a0*/  F2F.F16.F32 R162, R0 ;  /* 0x0000000000a27304 */ /* 0x0001e20000200800 */
[----:B------:R-:W-:Y:S01]  /*42b0*/  FADD.FTZ R123, R124, -R123 ;  /* 0x8000007b7c7b7221 */ /* 0x000fe20000010000 */
[----:B------:R-:W-:Y:S01]  /*42c0*/  SHF.R.U64 R118, R150, 0x10, R151 ;  /* 0x0000001096767819 */ /* 0x000fe20000001297 */
[----:B------:R-:W-:Y:S01]  /*42d0*/  FADD.FTZ R122, R122, -R121 ;  /* 0x800000797a7a7221 */ /* 0x000fe20000010000 */
[--C-:B------:R-:W-:Y:S01]  /*42e0*/  FFMA.FTZ R125, R125, UR5, R182.reuse ;  /* 0x000000057d7d7c23 */ /* 0x100fe200080100b6 */
[--C-:B------:R-:W-:Y:S01]  /*42f0*/  FFMA.FTZ R135, R135, UR5, R182.reuse ;  /* 0x0000000587877c23 */ /* 0x100fe200080100b6 */
[--C-:B------:R-:W-:Y:S01]  /*4300*/  FFMA.FTZ R139, R139, UR5, R182.reuse ;  /* 0x000000058b8b7c23 */ /* 0x100fe200080100b6 */
[--C-:B------:R-:W-:Y:S01]  /*4310*/  FFMA.FTZ R160, R160, UR5, R182.reuse ;  /* 0x00000005a0a07c23 */ /* 0x100fe200080100b6 */
[----:B------:R-:W-:Y:S01]  /*4320*/  FADD.FTZ R125, R126, -R125 ;  /* 0x8000007d7e7d7221 */ /* 0x000fe20000010000 */
[----:B0-----:R-:W-:Y:S01]  /*4330*/  SHF.R.U64 R0, R152, 0x10, R153 ;  /* 0x0000001098007819 */ /* 0x001fe20000001299 */
[----:B------:R-:W-:Y:S01]  /*4340*/  FADD.FTZ R135, R136, -R135 ;  /* 0x8000008788877221 */ /* 0x000fe20000010000 */
[----:B------:R-:W-:Y:S01]  /*4350*/  FADD.FTZ R139, R140, -R139 ;  /* 0x8000008b8c8b7221 */ /* 0x000fe20000010000 */
[----:B------:R-:W-:Y:S01]  /*4360*/  FFMA.FTZ R137, R137, UR5, R182 ;  /* 0x0000000589897c23 */ /* 0x000fe200080100b6 */
[----:B------:R-:W-:Y:S01]  /*4370*/  FADD.FTZ R177, R164, -R177 ;  /* 0x800000b1a4b17221 */ /* 0x000fe20000010000 */
[----:B------:R-:W-:Y:S01]  /*4380*/  HADD2.F32 R169, -RZ, R0.H0_H0 ;  /* 0x20000000ffa97230 */ /* 0x000fe20000004100 */
[----:B------:R-:W-:Y:S01]  /*4390*/  MOV R0, R151 ;  /* 0x0000009700007202 */ /* 0x000fe20000000f00 */
[----:B------:R-:W-:Y:S01]  /*43a0*/  FADD.FTZ R160, R143, -R160 ;  /* 0x800000a08fa07221 */ /* 0x000fe20000010000 */
[----:B------:R-:W-:Y:S01]  /*43b0*/  MOV R126, R147 ;  /* 0x00000093007e7202 */ /* 0x000fe20000000f00 */
[----:B------:R-:W0:Y:S01]  /*43c0*/  F2F.F16.F32 R104, R104 ;  /* 0x0000006800687304 */ /* 0x000e220000200800 */
[----:B------:R-:W-:Y:S01]  /*43d0*/  FFMA.FTZ R119, R170, UR7, R169 ;  /* 0x00000007aa777c23 */ /* 0x000fe200080100a9 */
[----:B------:R-:W-:Y:S01]  /*43e0*/  HADD2.F32 R0, -RZ, R0.H0_H0 ;  /* 0x20000000ff007230 */ /* 0x000fe20000004100 */
[----:B------:R-:W-:Y:S01]  /*43f0*/  SHF.R.U32.HI R169, RZ, 0x10, R151 ;  /* 0x00000010ffa97819 */ /* 0x000fe20000011697 */
[----:B------:R-:W-:Y:S01]  /*4400*/  FFMA.FTZ R161, R161, UR5, R182 ;  /* 0x00000005a1a17c23 */ /* 0x000fe200080100b6 */
[----:B------:R-:W-:Y:S01]  /*4410*/  FFMA.FTZ R164, R178, UR7, R175 ;  /* 0x00000007b2a47c23 */ /* 0x000fe200080100af */
[----:B------:R-:W-:Y:S01]  /*4420*/  FFMA.FTZ R172, R172, UR7, R165 ;  /* 0x00000007acac7c23 */ /* 0x000fe200080100a5 */
[----:B------:R-:W-:Y:S01]  /*4430*/  FFMA.FTZ R120, R171, UR7, R0 ;  /* 0x00000007ab787c23 */ /* 0x000fe20008010000 */
[----:B------:R-:W-:Y:S01]  /*4440*/  MOV R0, R150 ;  /* 0x0000009600007202 */ /* 0x000fe20000000f00 */
[----:B------:R-:W-:Y:S01]  /*4450*/  HADD2.F32 R124, -RZ, R169.H0_H0 ;  /* 0x200000a9ff7c7230 */ /* 0x000fe20000004100 */
[----:B------:R-:W2:Y:S01]  /*4460*/  F2F.F16.F32 R106, R106 ;  /* 0x0000006a006a7304 */ /* 0x000ea20000200800 */
[----:B------:R-:W-:Y:S01]  /*4470*/  FADD.FTZ R137, R138, -R137 ;  /* 0x800000898a897221 */ /* 0x000fe20000010000 */
[----:B------:R-:W-:Y:S01]  /*4480*/  FFMA.FTZ R175, R177, UR7, R176 ;  /* 0x00000007b1af7c23 */ /* 0x000fe200080100b0 */
[----:B------:R-:W-:-:S02]  /*4490*/  HADD2.F32 R0, -RZ, R0.H0_H0 ;  /* 0x20000000ff007230 */ /* 0x000fc40000004100 */
[----:B------:R-:W-:Y:S01]  /*44a0*/  FFMA.FTZ R123, R123, UR7, R124 ;  /* 0x000000077b7b7c23 */ /* 0x000fe2000801007c */
[----:B------:R-:W-:Y:S01]  /*44b0*/  SHF.R.U32.HI R124, RZ, 0x10, R149 ;  /* 0x00000010ff7c7819 */ /* 0x000fe20000011695 */
[----:B------:R-:W-:Y:S01]  /*44c0*/  FFMA.FTZ R174, R174, UR5, R182 ;  /* 0x00000005aeae7c23 */ /* 0x000fe200080100b6 */
[----:B------:R-:W-:Y:S01]  /*44d0*/  MOV R165, R152 ;  /* 0x0000009800a57202 */ /* 0x000fe20000000f00 */
[----:B------:R-:W-:Y:S01]  /*44e0*/  FFMA.FTZ R0, R117, UR7, R0 ;  /* 0x0000000775007c23 */ /* 0x000fe20008010000 */
[----:B------:R-:W-:Y:S01]  /*44f0*/  HADD2.F32 R117, -RZ, R118.H0_H0 ;  /* 0x20000076ff757230 */ /* 0x000fe20000004100 */
[----:B------:R-:W-:Y:S01]  /*4500*/  MOV R118, R149 ;  /* 0x0000009500767202 */ /* 0x000fe20000000f00 */
[----:B------:R-:W-:Y:S01]  /*4510*/  HADD2.F32 R124, -RZ, R124.H0_H0 ;  /* 0x2000007cff7c7230 */ /* 0x000fe20000004100 */
[----:B------:R3:W-:Y:S01]  /*4520*/  F2F.F16.F32 R121, R0 ;  /* 0x0000000000797304 */ /* 0x0007e20000200800 */
[----:B------:R-:W-:Y:S01]  /*4530*/  FADD.FTZ R161, R158, -R161 ;  /* 0x800000a19ea17221 */ /* 0x000fe20000010000 */
[----:B------:R-:W-:Y:S01]  /*4540*/  FFMA.FTZ R117, R122, UR7, R117 ;  /* 0x000000077a757c23 */ /* 0x000fe20008010075 */
[----:B------:R-:W-:-:S02]  /*4550*/  HADD2.F32 R122, -RZ, R118.H0_H0 ;  /* 0x20000076ff7a7230 */ /* 0x000fc40000004100 */
[----:B------:R-:W-:Y:S01]  /*4560*/  FADD.FTZ R174, R173, -R174 ;  /* 0x800000aeadae7221 */ /* 0x000fe20000010000 */
[----:B------:R-:W-:Y:S02]  /*4570*/  HADD2.F32 R136, -RZ, R126.H0_H0 ;  /* 0x2000007eff887230 */ /* 0x000fe40000004100 */
[----:B------:R-:W-:Y:S01]  /*4580*/  FFMA.FTZ R166, R166, UR5, R182 ;  /* 0x00000005a6a67c23 */ /* 0x000fe200080100b6 */
[----:B------:R-:W-:Y:S02]  /*4590*/  HADD2.F32 R165, -RZ, R165.H0_H0 ;  /* 0x200000a5ffa57230 */ /* 0x000fe40000004100 */
[----:B------:R-:W-:Y:S01]  /*45a0*/  FFMA.FTZ R122, R135, UR7, R122 ;  /* 0x00000007877a7c23 */ /* 0x000fe2000801007a */
[----:B---3--:R-:W-:Y:S01]  /*45b0*/  MOV R0, R148 ;  /* 0x0000009400007202 */ /* 0x008fe20000000f00 */
[----:B------:R-:W-:Y:S01]  /*45c0*/  FFMA.FTZ R135, R139, UR7, R124 ;  /* 0x000000078b877c23 */ /* 0x000fe2000801007c */
[----:B------:R-:W-:Y:S01]  /*45d0*/  SHF.R.U64 R124, R148, 0x10, R149 ;  /* 0x00000010947c7819 */ /* 0x000fe20000001295 */
[----:B------:R3:W-:Y:S01]  /*45e0*/  F2F.F16.F32 R118, R117 ;  /* 0x0000007500767304 */ /* 0x0007e20000200800 */
[----:B------:R-:W-:Y:S01]  /*45f0*/  FFMA.FTZ R141, R141, UR5, R182 ;  /* 0x000000058d8d7c23 */ /* 0x000fe200080100b6 */
[----:B------:R-:W-:-:S02]  /*4600*/  HADD2.F32 R0, -RZ, R0.H0_H0 ;  /* 0x20000000ff007230 */ /* 0x000fc40000004100 */
[----:B------:R-:W-:Y:S01]  /*4610*/  FFMA.FTZ R165, R174, UR7, R165 ;  /* 0x00000007aea57c23 */ /* 0x000fe200080100a5 */
[----:B------:R-:W-:Y:S02]  /*4620*/  HADD2.F32 R124, -RZ, R124.H0_H0 ;  /* 0x2000007cff7c7230 */ /* 0x000fe40000004100 */
[----:B------:R-:W-:Y:S01]  /*4630*/  FADD.FTZ R166, R159, -R166 ;  /* 0x800000a69fa67221 */ /* 0x000fe20000010000 */
[----:B------:R-:W-:Y:S01]  /*4640*/  FADD.FTZ R141, R142, -R141 ;  /* 0x8000008d8e8d7221 */ /* 0x000fe20000010000 */
[----:B------:R-:W-:Y:S01]  /*4650*/  FFMA.FTZ R125, R125, UR7, R0 ;  /* 0x000000077d7d7c23 */ /* 0x000fe20008010000 */
[--C-:B------:R-:W-:Y:S01]  /*4660*/  SHF.R.U64 R0, R146, 0x10, R147.reuse ;  /* 0x0000001092007819 */ /* 0x100fe20000001293 */
[----:B------:R-:W-:Y:S01]  /*4670*/  F2F.F16.F32 R107, R107 ;  /* 0x0000006b006b7304 */ /* 0x000fe20000200800 */
[----:B------:R-:W-:Y:S01]  /*4680*/  FFMA.FTZ R124, R137, UR7, R124 ;  /* 0x00000007897c7c23 */ /* 0x000fe2000801007c */
[----:B------:R-:W-:Y:S02]  /*4690*/  SHF.R.U32.HI R137, RZ, 0x10, R147 ;  /* 0x00000010ff897819 */ /* 0x000fe40000011693 */
[----:B---3--:R-:W-:Y:S01]  /*46a0*/  HADD2.F32 R117, -RZ, R0.H0_H0 ;  /* 0x20000000ff757230 */ /* 0x008fe20000004100 */
[----:B0-----:R-:W-:Y:S01]  /*46b0*/  PRMT R159, R104, 0x5410, R105 ;  /* 0x00005410689f7816 */ /* 0x001fe20000000069 */
[----:B--2---:R-:W-:Y:S01]  /*46c0*/  IMAD.WIDE.U32 R104, R106, 0x10000, RZ ;  /* 0x000100006a687825 */ /* 0x004fe200078e00ff */
[----:B------:R-:W-:Y:S01]  /*46d0*/  IADD3 R169, PT, PT, R2, 0x400, RZ ;  /* 0x0000040002a97810 */ /* 0x000fe20007ffe0ff */
[----:B------:R-:W0:Y:S02]  /*46e0*/  F2F.F16.F32 R130, R130 ;  /* 0x0000008200827304 */ /* 0x000e240000200800 */
[----:B------:R-:W-:Y:S01]  /*46f0*/  FFMA.FTZ R0, R160, UR7, R117 ;  /* 0x00000007a0007c23 */ /* 0x000fe20008010075 */
[----:B------:R-:W-:Y:S01]  /*4700*/  MOV R117, R146 ;  /* 0x0000009200757202 */ /* 0x000fe20000000f00 */
[----:B------:R-:W-:Y:S01]  /*4710*/  HADD2.F32 R137, -RZ, R137.H0_H0 ;  /* 0x20000089ff897230 */ /* 0x000fe20000004100 */
[----:B------:R-:W-:-:S02]  /*4720*/  LOP3.LUT R159, R159, R105, RZ, 0xfc, !PT ;  /* 0x000000699f9f7212 */ /* 0x000fc400078efcff */
[----:B------:R-:W-:Y:S01]  /*4730*/  IADD3 R171, PT, PT, R2, 0x500, RZ ;  /* 0x0000050002ab7810 */ /* 0x000fe20007ffe0ff */
[----:B------:R-:W-:Y:S01]  /*4740*/  HADD2.F32 R126, -RZ, R117.H0_H0 ;  /* 0x20000075ff7e7230 */ /* 0x000fe20000004100 */
[----:B------:R-:W2:Y:S01]  /*4750*/  F2F.F16.F32 R129, R129 ;  /* 0x0000008100817304 */ /* 0x000ea20000200800 */
[----:B------:R-:W-:Y:S01]  /*4760*/  FFMA.FTZ R117, R161, UR7, R136 ;  /* 0x00000007a1757c23 */ /* 0x000fe20008010088 */
[----:B------:R-:W-:Y:S01]  /*4770*/  FFMA.FTZ R166, R166, UR7, R137 ;  /* 0x00000007a6a67c23 */ /* 0x000fe20008010089 */
[----:B------:R-:W3:Y:S01]  /*4780*/  LDC.64 R160, c[0x0][0x468] ;  /* 0x00011a00ffa07b82 */ /* 0x000ee20000000a00 */
[----:B------:R-:W-:Y:S01]  /*4790*/  FFMA.FTZ R138, R141, UR7, R126 ;  /* 0x000000078d8a7c23 */ /* 0x000fe2000801007e */
[----:B0-----:R-:W-:-:S03]  /*47a0*/  PRMT R141, R107, 0x5410, R130 ;  /* 0x000054106b8d7816 */ /* 0x001fc60000000082 */
[----:B------:R-:W0:Y:S01]  /*47b0*/  F2F.F16.F32 R128, R128 ;  /* 0x0000008000807304 */ /* 0x000e220000200800 */
[----:B--2---:R-:W-:-:S07]  /*47c0*/  LOP3.LUT R158, R104, R129, RZ, 0xfc, !PT ;  /* 0x00000081689e7212 */ /* 0x004fce00078efcff */
[----:B------:R-:W-:Y:S01]  /*47d0*/  F2F.F16.F32 R164, R164 ;  /* 0x000000a400a47304 */ /* 0x000fe20000200800 */
[----:B------:R-:W-:-:S04]  /*47e0*/  IMAD.WIDE.U32 R104, R162, 0x10000, RZ ;  /* 0x00010000a2687825 */ /* 0x000fc800078e00ff */
[----:B0-----:R-:W-:-:S03]  /*47f0*/  IMAD.WIDE.U32 R106, R128, 0x10000, RZ ;  /* 0x00010000806a7825 */ /* 0x001fc600078e00ff */
[----:B------:R-:W0:Y:S02]  /*4800*/  F2F.F16.F32 R175, R175 ;  /* 0x000000af00af7304 */ /* 0x000e240000200800 */
[----:B------:R-:W-:Y:S02]  /*4810*/  LOP3.LUT R141, R141, R107, RZ, 0xfc, !PT ;  /* 0x0000006b8d8d7212 */ /* 0x000fe400078efcff */
[----:B------:R-:W-:-:S04]  /*4820*/  LOP3.LUT R140, R106, R163, RZ, 0xfc, !PT ;  /* 0x000000a36a8c7212 */ /* 0x000fc800078efcff */
[----:B------:R-:W2:Y:S01]  /*4830*/  F2F.F16.F32 R127, R127 ;  /* 0x0000007f007f7304 */ /* 0x000ea20000200800 */
[----:B------:R-:W-:-:S05]  /*4840*/  IADD3 R163, PT, PT, R2, 0x100, RZ ;  /* 0x0000010002a37810 */ /* 0x000fca0007ffe0ff */
[----:B---3--:R-:W-:Y:S01]  /*4850*/  IMAD.WIDE.U32 R142, R163, 0x8, R160 ;  /* 0x00000008a38e7825 */ /* 0x008fe200078e00a0 */
[----:B0-----:R-:W-:Y:S01]  /*4860*/  PRMT R175, R164, 0x5410, R175 ;  /* 0x00005410a4af7816 */ /* 0x001fe200000000af */
[----:B------:R-:W0:Y:S03]  /*4870*/  F2F.F16.F32 R119, R119 ;  /* 0x0000007700777304 */ /* 0x000e260000200800 */
[----:B------:R-:W-:Y:S02]  /*4880*/  LOP3.LUT R137, R175, R105, RZ, 0xfc, !PT ;  /* 0x00000069af897212 */ /* 0x000fe400078efcff */
[----:B------:R-:W-:Y:S02]  /*4890*/  IADD3 R175, PT, PT, R2, 0x600, RZ ;  /* 0x0000060002af7810 */ /* 0x000fe40007ffe0ff */
[----:B--2---:R-:W-:Y:S01]  /*48a0*/  LOP3.LUT R136, R104, R127, RZ, 0xfc, !PT ;  /* 0x0000007f68887212 */ /* 0x004fe200078efcff */
[----:B------:R2:W-:Y:S01]  /*48b0*/  F2F.F16.F32 R167, R172 ;  /* 0x000000ac00a77304 */ /* 0x0005e20000200800 */
[----:B------:R-:W-:-:S04]  /*48c0*/  IMAD.WIDE.U32 R104, R118, 0x10000, RZ ;  /* 0x0001000076687825 */ /* 0x000fc800078e00ff */
[----:B0-----:R-:W-:-:S03]  /*48d0*/  IMAD.WIDE.U32 R106, R119, 0x10000, RZ ;  /* 0x00010000776a7825 */ /* 0x001fc600078e00ff */
[----:B------:R-:W0:Y:S01]  /*48e0*/  F2F.F16.F32 R168, R168 ;  /* 0x000000a800a87304 */ /* 0x000e220000200800 */
[----:B--2---:R-:W2:Y:S07]  /*48f0*/  LDC.64 R172, c[0x0][0x470] ;  /* 0x00011c00ffac7b82 */ /* 0x004eae0000000a00 */
[----:B------:R-:W-:Y:S01]  /*4900*/  F2F.F16.F32 R120, R120 ;  /* 0x0000007800787304 */ /* 0x000fe20000200800 */
[----:B0-----:R-:W-:-:S07]  /*4910*/  PRMT R167, R167, 0x5410, R168 ;  /* 0x00005410a7a77816 */ /* 0x001fce00000000a8 */
[----:B------:R-:W0:Y:S01]  /*4920*/  F2F.F16.F32 R123, R123 ;  /* 0x0000007b007b7304 */ /* 0x000e220000200800 */
[----:B------:R-:W-:Y:S02]  /*4930*/  LOP3.LUT R127, R167, R107, RZ, 0xfc, !PT ;  /* 0x0000006ba77f7212 */ /* 0x000fe400078efcff */
[----:B------:R-:W-:-:S05]  /*4940*/  IADD3 R167, PT, PT, R2, 0x300, RZ ;  /* 0x0000030002a77810 */ /* 0x000fca0007ffe0ff */
[----:B------:R-:W-:Y:S01]  /*4950*/  F2F.F16.F32 R122, R122 ;  /* 0x0000007a007a7304 */ /* 0x000fe20000200800 */
[----:B--2---:R-:W-:-:S04]  /*4960*/  IMAD.WIDE.U32 R162, R163, 0x8, R172 ;  /* 0x00000008a3a27825 */ /* 0x004fc800078e00ac */
[----:B------:R-:W-:Y:S01]  /*4970*/  IMAD.WIDE.U32 R128, R167, 0x8, R160 ;  /* 0x00000008a7807825 */ /* 0x000fe200078e00a0 */
[----:B0-----:R-:W-:Y:S02]  /*4980*/  PRMT R123, R120, 0x5410, R123 ;  /* 0x00005410787b7816 */ /* 0x001fe4000000007b */
[----:B------:R-:W0:Y:S02]  /*4990*/  F2F.F16.F32 R135, R135 ;  /* 0x0000008700877304 */ /* 0x000e240000200800 */
[----:B------:R-:W-:-:S06]  /*49a0*/  LOP3.LUT R123, R123, R105, RZ, 0xfc, !PT ;  /* 0x000000697b7b7212 */ /* 0x000fcc00078efcff */
[----:B------:R-:W2:Y:S01]  /*49b0*/  F2F.F16.F32 R165, R165 ;  /* 0x000000a500a57304 */ /* 0x000ea20000200800 */
[----:B0-----:R-:W-:-:S07]  /*49c0*/  PRMT R139, R122, 0x5410, R135 ;  /* 0x000054107a8b7816 */ /* 0x001fce0000000087 */
[----:B------:R-:W0:Y:S01]  /*49d0*/  F2F.F16.F32 R124, R124 ;  /* 0x0000007c007c7304 */ /* 0x000e220000200800 */
[----:B------:R-:W-:Y:S02]  /*49e0*/  LOP3.LUT R122, R104, R121, RZ, 0xfc, !PT ;  /* 0x00000079687a7212 */ /* 0x000fe400078efcff */
[----:B--2---:R-:W-:-:S05]  /*49f0*/  LOP3.LUT R126, R106, R165, RZ, 0xfc, !PT ;  /* 0x000000a56a7e7212 */ /* 0x004fca00078efcff */
[----:B------:R-:W2:Y:S01]  /*4a00*/  F2F.F16.F32 R0, R0 ;  /* 0x0000000000007304 */ /* 0x000ea20000200800 */
[C---:B------:R-:W-:Y:S01]  /*4a10*/  IMAD.WIDE.U32 R106, R2.reuse, 0x8, R160 ;  /* 0x00000008026a7825 */ /* 0x040fe200078e00a0 */
[----:B------:R-:W-:-:S04]  /*4a20*/  IADD3 R165, PT, PT, R2, 0x200, RZ ;  /* 0x0000020002a57810 */ /* 0x000fc80007ffe0ff */
[----:B------:R3:W-:Y:S01]  /*4a30*/  STG.E.64 desc[UR14][R106.64], R158 ;  /* 0x0000009e6a007986 */ /* 0x0007e2000c101b0e */
[----:B0-----:R-:W-:Y:S01]  /*4a40*/  IMAD.WIDE.U32 R118, R124, 0x10000, RZ ;  /* 0x000100007c767825 */ /* 0x001fe200078e00ff */
[----:B------:R-:W-:Y:S04]  /*4a50*/  F2F.F16.F32 R117, R117 ;  /* 0x0000007500757304 */ /* 0x000fe80000200800 */
[----:B------:R-:W-:Y:S01]  /*4a60*/  LOP3.LUT R119, R139, R119, RZ, 0xfc, !PT ;  /* 0x000000778b777212 */ /* 0x000fe200078efcff */
[----:B--2---:R-:W-:-:S03]  /*4a70*/  IMAD.WIDE.U32 R104, R0, 0x10000, RZ ;  /* 0x0001000000687825 */ /* 0x004fc600078e00ff */
[----:B------:R0:W2:Y:S01]  /*4a80*/  F2F.F16.F32 R130, R166 ;  /* 0x000000a600827304 */ /* 0x0000a20000200800 */
[----:B---3--:R-:W-:-:S07]  /*4a90*/  IMAD.WIDE.U32 R106, R175, 0x8, R160 ;  /* 0x00000008af6a7825 */ /* 0x008fce00078e00a0 */
[----:B------:R-:W3:Y:S01]  /*4aa0*/  F2F.F16.F32 R125, R125 ;  /* 0x0000007d007d7304 */ /* 0x000ee20000200800 */
[----:B0-----:R-:W-:Y:S01]  /*4ab0*/  IMAD.WIDE.U32 R166, R167, 0x8, R172 ;  /* 0x00000008a7a67825 */ /* 0x001fe200078e00ac */
[----:B--2---:R-:W-:-:S06]  /*4ac0*/  PRMT R121, R117, 0x5410, R130 ;  /* 0x0000541075797816 */ /* 0x004fcc0000000082 */
[----:B------:R0:W2:Y:S01]  /*4ad0*/  F2F.F16.F32 R135, R138 ;  /* 0x0000008a00877304 */ /* 0x0000a20000200800 */
[----:B------:R-:W-:Y:S01]  /*4ae0*/  LOP3.LUT R105, R121, R105, RZ, 0xfc, !PT ;  /* 0x0000006979697212 */ /* 0x000fe200078efcff */
[----:B------:R-:W-:Y:S01]  /*4af0*/  IMAD.WIDE.U32 R120, R171, 0x8, R160 ;  /* 0x00000008ab787825 */ /* 0x000fe200078e00a0 */
[----:B---3--:R-:W-:-:S03]  /*4b00*/  LOP3.LUT R118, R118, R125, RZ, 0xfc, !PT ;  /* 0x0000007d76767212 */ /* 0x008fc600078efcff */
[----:B------:R-:W-:-:S04]  /*4b10*/  IMAD.WIDE.U32 R124, R169, 0x8, R160 ;  /* 0x00000008a97c7825 */ /* 0x000fc800078e00a0 */
[----:B0-----:R-:W-:Y:S01]  /*4b20*/  IMAD.WIDE.U32 R138, R165, 0x8, R160 ;  /* 0x00000008a58a7825 */ /* 0x001fe200078e00a0 */
        /* <DEDUP_REMOVED lines=15> */
[----:B0-----:R-:W-:-:S03]  /*4c20*/  PRMT R128, R0, 0x7610, R128 ;  /* 0x0000761000807816 */ /* 0x001fc60000000080 */
[----:B------:R3:W-:Y:S01]  /*4c30*/  STG.E.64 desc[UR14][R120.64], R118 ;  /* 0x0000007678007986 */ /* 0x0007e2000c101b0e */
[----:B------:R-:W-:Y:S02]  /*4c40*/  PRMT R129, R117, 0x7610, R129 ;  /* 0x0000761075817816 */ /* 0x000fe40000000081 */
[----:B--2---:R-:W-:Y:S01]  /*4c50*/  PRMT R127, R135, 0x7610, R127 ;  /* 0x00007610877f7816 */ /* 0x004fe2000000007f */
[----:B------:R3:W-:Y:S04]  /*4c60*/  STG.E.64 desc[UR14][R170.64], R118 ;  /* 0x00000076aa007986 */ /* 0x0007e8000c101b0e */
[----:B------:R3:W-:Y:S04]  /*4c70*/  STG.E.64 desc[UR14][R106.64], R104 ;  /* 0x000000686a007986 */ /* 0x0007e8000c101b0e */
[----:B------:R3:W-:Y:S01]  /*4c80*/  STG.E.64 desc[UR14][R172.64], R104 ;  /* 0x00000068ac007986 */ /* 0x0007e2000c101b0e */
[----:B------:R-:W-:Y:S05]  /*4c90*/  BRA `(.L_x_3812) ;  /* 0x0000005000a47947 */ /* 0x000fea0003800000 */
.L_x_3810:
[----:B------:R-:W-:-:S04]  /*4ca0*/  UISETP.NE.U32.AND UP0, UPT, UR26, URZ, UPT ;  /* 0x000000ff1a00728c */ /* 0x000fc8000bf05070 */
[----:B------:R-:W-:-:S09]  /*4cb0*/  UISETP.NE.AND.EX UP0, UPT, UR27, URZ, UPT, UP0 ;  /* 0x000000ff1b00728c */ /* 0x000fd2000bf05300 */
[----:B------:R-:W-:Y:S05]  /*4cc0*/  BRA.U UP0, `(.L_x_3813) ;  /* 0x0000000d00b47547 */ /* 0x000fea000b800000 */
[--C-:B-----5:R-:W-:Y:S01]  /*4cd0*/  FFMA.FTZ R105, R0, UR5, R182.reuse ;  /* 0x0000000500697c23 */ /* 0x120fe200080100b6 */
[----:B------:R-:W-:Y:S01]  /*4ce0*/  MOV R0, R145 ;  /* 0x0000009100007202 */ /* 0x000fe20000000f00 */
[--C-:B------:R-:W-:Y:S01]  /*4cf0*/  FFMA.FTZ R163, R163, UR5, R182.reuse ;  /* 0x00000005a3a37c23 */ /* 0x100fe200080100b6 */
[----:B------:R-:W-:Y:S01]  /*4d00*/  FFMA.FTZ R178, R178, UR5, R182 ;  /* 0x00000005b2b27c23 */ /* 0x000fe200080100b6 */
[----:B------:R-:W-:Y:S01]  /*4d10*/  FADD.FTZ R162, R162, -R105 ;  /* 0x80000069a2a27221 */ /* 0x000fe20000010000 */
[----:B------:R-:W-:Y:S01]  /*4d20*/  MOV R134, R155 ;  /* 0x0000009b00867202 */ /* 0x000fe20000000f00 */
[----:B------:R-:W-:Y:S02]  /*4d30*/  HADD2.F32 R0, -RZ, R0.H0_H0 ;  /* 0x20000000ff007230 */ /* 0x000fe40000004100 */
[----:B------:R-:W-:Y:S01]  /*4d40*/  FADD.FTZ R163, R192, -R163 ;  /* 0x800000a3c0a37221 */ /* 0x000fe20000010000 */
[----:B------:R-:W-:Y:S01]  /*4d50*/  FADD.FTZ R178, R177, -R178 ;  /* 0x800000b2b1b27221 */ /* 0x000fe20000010000 */
[----:B------:R-:W-:Y:S01]  /*4d60*/  FFMA.FTZ R177, R165, UR5, R182 ;  /* 0x00000005a5b17c23 */ /* 0x000fe200080100b6 */
[----:B------:R-:W-:-:S02]  /*4d70*/  HADD2.F32 R165, -RZ, R134.H0_H0 ;  /* 0x20000086ffa57230 */ /* 0x000fc40000004100 */
[----:B------:R-:W-:Y:S01]  /*4d80*/  FFMA.FTZ R163, R163, UR7, R0 ;  /* 0x00000007a3a37c23 */ /* 0x000fe20008010000 */
[----:B------:R-:W-:Y:S01]  /*4d90*/  MOV R0, R144 ;  /* 0x0000009000007202 */ /* 0x000fe20000000f00 */
[----:B------:R-:W-:Y:S01]  /*4da0*/  FADD.FTZ R177, R164, -R177 ;  /* 0x800000b1a4b17221 */ /* 0x000fe20000010000 */
[----:B------:R-:W-:Y:S01]  /*4db0*/  FFMA.FTZ R172, R172, UR5, R182 ;  /* 0x00000005acac7c23 */ /* 0x000fe200080100b6 */
[----:B------:R-:W-:Y:S01]  /*4dc0*/  FFMA.FTZ R134, R178, UR7, R165 ;  /* 0x00000007b2867c23 */ /* 0x000fe200080100a5 */
[----:B------:R-:W-:Y:S01]  /*4dd0*/  SHF.R.U32.HI R164, RZ, 0x10, R153 ;  /* 0x00000010ffa47819 */ /* 0x000fe20000011699 */
[----:B------:R-:W-:Y:S02]  /*4de0*/  HADD2.F32 R105, -RZ, R0.H0_H0 ;  /* 0x20000000ff697230 */ /* 0x000fe40000004100 */
[----:B------:R-:W-:Y:S01]  /*4df0*/  FADD.FTZ R172, R171, -R172 ;  /* 0x800000acabac7221 */ /* 0x000fe20000010000 */
[--C-:B------:R-:W-:Y:S01]  /*4e00*/  FFMA.FTZ R168, R168, UR5, R182.reuse ;  /* 0x00000005a8a87c23 */ /* 0x100fe200080100b6 */
[--C-:B------:R-:W-:Y:S01]  /*4e10*/  FFMA.FTZ R170, R170, UR5, R182.reuse ;  /* 0x00000005aaaa7c23 */ /* 0x100fe200080100b6 */
[----:B------:R-:W-:Y:S01]  /*4e20*/  FFMA.FTZ R171, R119, UR5, R182 ;  /* 0x0000000577ab7c23 */ /* 0x000fe200080100b6 */
[----:B------:R-:W-:Y:S01]  /*4e30*/  FFMA.FTZ R133, R162, UR7, R105 ;  /* 0x00000007a2857c23 */ /* 0x000fe20008010069 */
[----:B------:R-:W-:Y:S01]  /*4e40*/  SHF.R.U32.HI R162, RZ, 0x10, R155 ;  /* 0x00000010ffa27819 */ /* 0x000fe2000001169b */
[----:B------:R-:W-:Y:S01]  /*4e50*/  FADD.FTZ R168, R167, -R168 ;  /* 0x800000a8a7a87221 */ /* 0x000fe20000010000 */
[----:B------:R-:W-:Y:S01]  /*4e60*/  FADD.FTZ R170, R169, -R170 ;  /* 0x800000aaa9aa7221 */ /* 0x000fe20000010000 */
[----:B------:R-:W-:Y:S01]  /*4e70*/  FADD.FTZ R171, R120, -R171 ;  /* 0x800000ab78ab7221 */ /* 0x000fe20000010000 */
[----:B------:R-:W-:Y:S01]  /*4e80*/  FFMA.FTZ R123, R123, UR5, R182 ;  /* 0x000000057b7b7c23 */ /* 0x000fe200080100b6 */
[----:B------:R-:W-:-:S02]  /*4e90*/  HADD2.F32 R162, -RZ, R162.H0_H0 ;  /* 0x200000a2ffa27230 */ /* 0x000fc40000004100 */
[----:B------:R-:W-:Y:S01]  /*4ea0*/  FFMA.FTZ R106, R183, UR5, R182 ;  /* 0x00000005b76a7c23 */ /* 0x000fe200080100b6 */
[----:B------:R-:W-:Y:S01]  /*4eb0*/  SHF.R.U32.HI R104, RZ, 0x10, R145 ;  /* 0x00000010ff687819 */ /* 0x000fe20000011691 */
[----:B------:R-:W-:Y:S01]  /*4ec0*/  FADD.FTZ R124, R124, -R123 ;  /* 0x8000007b7c7c7221 */ /* 0x000fe20000010000 */
[----:B------:R-:W-:Y:S01]  /*4ed0*/  SHF.R.U32.HI R132, RZ, 0x10, R157 ;  /* 0x00000010ff847819 */ /* 0x000fe2000001169d */
[----:B------:R-:W-:Y:S01]  /*4ee0*/  FFMA.FTZ R177, R177, UR7, R162 ;  /* 0x00000007b1b17c23 */ /* 0x000fe200080100a2 */
[----:B------:R-:W-:Y:S01]  /*4ef0*/  MOV R162, R153 ;  /* 0x0000009900a27202 */ /* 0x000fe20000000f00 */
[----:B------:R-:W-:Y:S01]  /*4f00*/  FADD.FTZ R181, R181, -R106 ;  /* 0x8000006ab5b57221 */ /* 0x000fe20000010000 */
[--C-:B------:R-:W-:Y:S01]  /*4f10*/  FFMA.FTZ R193, R193, UR5, R182.reuse ;  /* 0x00000005c1c17c23 */ /* 0x100fe200080100b6 */
[----:B------:R-:W-:Y:S01]  /*4f20*/  MOV R106, R157 ;  /* 0x0000009d006a7202 */ /* 0x000fe20000000f00 */
[--C-:B------:R-:W-:Y:S01]  /*4f30*/  FFMA.FTZ R117, R117, UR5, R182.reuse ;  /* 0x0000000575757c23 */ /* 0x100fe200080100b6 */
[----:B------:R-:W-:Y:S01]  /*4f40*/  HADD2.F32 R165, -RZ, R162.H0_H0 ;  /* 0x200000a2ffa57230 */ /* 0x000fe20000004100 */
[----:B------:R-:W-:Y:S01]  /*4f50*/  MOV R123, R150 ;  /* 0x00000096007b7202 */ /* 0x000fe20000000f00 */
[----:B------:R-:W-:Y:S01]  /*4f60*/  FFMA.FTZ R187, R187, UR5, R182 ;  /* 0x00000005bbbb7c23 */ /* 0x000fe200080100b6 */
[----:B------:R-:W-:-:S02]  /*4f70*/  HADD2.F32 R107, -RZ, R104.H0_H0 ;  /* 0x20000068ff6b7230 */ /* 0x000fc40000004100 */
[----:B------:R-:W-:Y:S01]  /*4f80*/  FADD.FTZ R194, R194, -R193 ;  /* 0x800000c1c2c27221 */ /* 0x000fe20000010000 */
[----:B------:R-:W-:Y:S01]  /*4f90*/  FFMA.FTZ R162, R172, UR7, R165 ;  /* 0x00000007aca27c23 */ /* 0x000fe200080100a5 */
[----:B------:R-:W-:Y:S01]  /*4fa0*/  HADD2.F32 R165, -RZ, R164.H0_H0 ;  /* 0x200000a4ffa57230 */ /* 0x000fe20000004100 */
[----:B------:R-:W-:Y:S01]  /*4fb0*/  MOV R164, R152 ;  /* 0x0000009800a47202 */ /* 0x000fe20000000f00 */
[----:B------:R-:W-:Y:S02]  /*4fc0*/  HADD2.F32 R132, -RZ, R132.H0_H0 ;  /* 0x20000084ff847230 */ /* 0x000fe40000004100 */
[----:B------:R-:W-:Y:S01]  /*4fd0*/  FFMA.FTZ R121, R121, UR5, R182 ;  /* 0x0000000579797c23 */ /* 0x000fe200080100b6 */
[----:B------:R-:W-:Y:S02]  /*4fe0*/  HADD2.F32 R131, -RZ, R106.H0_H0 ;  /* 0x2000006aff837230 */ /* 0x000fe40000004100 */
[----:B------:R-:W-:Y:S01]  /*4ff0*/  FFMA.FTZ R167, R168, UR7, R165 ;  /* 0x00000007a8a77c23 */ /* 0x000fe200080100a5 */
[----:B------:R-:W-:Y:S01]  /*5000*/  HADD2.F32 R165, -RZ, R164.H0_H0 ;  /* 0x200000a4ffa57230 */ /* 0x000fe20000004100 */
[----:B------:R-:W-:Y:S01]  /*5010*/  SHF.R.U64 R164, R152, 0x10, R153 ;  /* 0x0000001098a47819 */ /* 0x000fe20000001299 */
[----:B------:R-:W-:Y:S01]  /*5020*/  FADD.FTZ R117, R118, -R117 ;  /* 0x8000007576757221 */ /* 0x000fe20000010000 */
[----:B------:R-:W-:Y:S01]  /*5030*/  FADD.FTZ R186, R186, -R187 ;  /* 0x800000bbbaba7221 */ /* 0x000fe20000010000 */
[----:B------:R-:W-:-:S02]  /*5040*/  HADD2.F32 R118, -RZ, R123.H0_H0 ;  /* 0x2000007bff767230 */ /* 0x000fc40000004100 */
[----:B------:R-:W-:Y:S01]  /*5050*/  FFMA.FTZ R176, R176, UR5, R182 ;  /* 0x00000005b0b07c23 */ /* 0x000fe200080100b6 */
[----:B------:R-:W-:Y:S01]  /*5060*/  HADD2.F32 R169, -RZ, R164.H0_H0 ;  /* 0x200000a4ffa97230 */ /* 0x000fe20000004100 */
[----:B------:R-:W-:Y:S01]  /*5070*/  MOV R164, R151 ;  /* 0x0000009700a47202 */ /* 0x000fe20000000f00 */
[----:B------:R-:W-:Y:S01]  /*5080*/  FFMA.FTZ R107, R194, UR7, R107 ;  /* 0x00000007c26b7c23 */ /* 0x000fe2000801006b */
[----:B------:R-:W-:Y:S01]  /*5090*/  FFMA.FTZ R132, R181, UR7, R132 ;  /* 0x00000007b5847c23 */ /* 0x000fe20008010084 */
[----:B------:R-:W-:Y:S01]  /*50a0*/  FADD.FTZ R122, R122, -R121 ;  /* 0x800000797a7a7221 */ /* 0x000fe20000010000 */
[----:B------:R-:W-:Y:S01]  /*50b0*/  FFMA.FTZ R119, R170, UR7, R169 ;  /* 0x00000007aa777c23 */ /* 0x000fe200080100a9 */
[----:B------:R-:W-:Y:S01]  /*50c0*/  HADD2.F32 R120, -RZ, R164.H0_H0 ;  /* 0x200000a4ff787230 */ /* 0x000fe20000004100 */
[----:B------:R-:W-:Y:S01]  /*50d0*/  SHF.R.U32.HI R164, RZ, 0x10, R151 ;  /* 0x00000010ffa47819 */ /* 0x000fe20000011697 */
[----:B------:R-:W-:Y:S01]  /*50e0*/  FFMA.FTZ R106, R186, UR7, R131 ;  /* 0x00000007ba6a7c23 */ /* 0x000fe20008010083 */
[----:B------:R-:W-:Y:S01]  /*50f0*/  FADD.FTZ R131, R175, -R176 ;  /* 0x800000b0af837221 */ /* 0x000fe20000010000 */
[----:B------:R-:W-:Y:S01]  /*5100*/  FFMA.FTZ R117, R117, UR7, R118 ;  /* 0x0000000775757c23 */ /* 0x000fe20008010076 */
[----:B------:R-:W-:Y:S01]  /*5110*/  FFMA.FTZ R120, R171, UR7, R120 ;  /* 0x00000007ab787c23 */ /* 0x000fe20008010078 */
[----:B------:R-:W-:-:S02]  /*5120*/  HADD2.F32 R169, -RZ, R164.H0_H0 ;  /* 0x200000a4ffa97230 */ /* 0x000fc40000004100 */
[--C-:B------:R-:W-:Y:S01]  /*5130*/  FFMA.FTZ R171, R135, UR5, R182.reuse ;  /* 0x0000000587ab7c23 */ /* 0x100fe200080100b6 */
[----:B------:R0:W-:Y:S01]  /*5140*/  F2F.F16.F32 R105, R107 ;  /* 0x0000006b00697304 */ /* 0x0001e20000200800 */
[--C-:B------:R-:W-:Y:S01]  /*5150*/  FFMA.FTZ R189, R189, UR5, R182.reuse ;  /* 0x00000005bdbd7c23 */ /* 0x100fe200080100b6 */
[--C-:B------:R-:W-:Y:S01]  /*5160*/  FFMA.FTZ R180, R180, UR5, R182.reuse ;  /* 0x00000005b4b47c23 */ /* 0x100fe200080100b6 */
[----:B------:R-:W-:Y:S01]  /*5170*/  FFMA.FTZ R169, R124, UR7, R169 ;  /* 0x000000077ca97c23 */ /* 0x000fe200080100a9 */
[----:B------:R-:W-:Y:S01]  /*5180*/  SHF.R.U64 R124, R150, 0x10, R151 ;  /* 0x00000010967c7819 */ /* 0x000fe20000001297 */
[----:B------:R-:W-:Y:S01]  /*5190*/  FFMA.FTZ R139, R139, UR5, R182 ;  /* 0x000000058b8b7c23 */ /* 0x000fe200080100b6 */
[----:B------:R-:W-:Y:S01]  /*51a0*/  SHF.R.U64 R104, R144, 0x10, R145 ;  /* 0x0000001090687819 */ /* 0x000fe20000001291 */
[----:B------:R-:W-:Y:S01]  /*51b0*/  FADD.FTZ R188, R188, -R189 ;  /* 0x800000bdbcbc7221 */ /* 0x000fe20000010000 */
[----:B------:R2:W-:Y:S01]  /*51c0*/  F2F.F16.F32 R175, R132 ;  /* 0x0000008400af7304 */ /* 0x0005e20000200800 */
[----:B------:R-:W-:Y:S01]  /*51d0*/  HADD2.F32 R135, -RZ, R124.H0_H0 ;  /* 0x2000007cff877230 */ /* 0x000fe20000004100 */
[----:B------:R-:W-:Y:S01]  /*51e0*/  MOV R124, R149 ;  /* 0x00000095007c7202 */ /* 0x000fe20000000f00 */
[----:B------:R-:W-:Y:S01]  /*51f0*/  FADD.FTZ R179, R179, -R180 ;  /* 0x800000b4b3b37221 */ /* 0x000fe20000010000 */
[----:B0-----:R-:W-:Y:S01]  /*5200*/  MOV R107, R156 ;  /* 0x0000009c006b7202 */ /* 0x001fe20000000f00 */
[----:B------:R-:W-:Y:S01]  /*5210*/  FFMA.FTZ R190, R190, UR5, R182 ;  /* 0x00000005bebe7c23 */ /* 0x000fe200080100b6 */
[----:B------:R-:W-:Y:S01]  /*5220*/  FFMA.FTZ R118, R122, UR7, R135 ;  /* 0x000000077a767c23 */ /* 0x000fe20008010087 */
[----:B------:R-:W-:Y:S01]  /*5230*/  HADD2.F32 R122, -RZ, R124.H0_H0 ;  /* 0x2000007cff7a7230 */ /* 0x000fe20000004100 */
[----:B------:R-:W-:Y:S01]  /*5240*/  SHF.R.U32.HI R124, RZ, 0x10, R149 ;  /* 0x00000010ff7c7819 */ /* 0x000fe20000011695 */
[----:B------:R-:W-:Y:S01]  /*5250*/  HADD2.F32 R107, -RZ, R107.H0_H0 ;  /* 0x2000006bff6b7230 */ /* 0x000fe20000004100 */
[----:B--2---:R-:W-:Y:S01]  /*5260*/  MOV R132, R154 ;  /* 0x0000009a00847202 */ /* 0x004fe20000000f00 */
[----:B------:R0:W-:Y:S01]  /*5270*/  F2F.F16.F32 R121, R117 ;  /* 0x0000007500797304 */ /* 0x0001e20000200800 */
[----:B------:R-:W-:Y:S01]  /*5280*/  FADD.FTZ R171, R136, -R171 ;  /* 0x800000ab88ab7221 */ /* 0x000fe20000010000 */
[----:B------:R-:W-:-:S02]  /*5290*/  HADD2.F32 R124, -RZ, R124.H0_H0 ;  /* 0x2000007cff7c7230 */ /* 0x000fc40000004100 */
[----:B------:R-:W-:Y:S01]  /*52a0*/  FADD.FTZ R139, R140, -R139 ;  /* 0x8000008b8c8b7221 */ /* 0x000fe20000010000 */
[----:B------:R-:W-:Y:S01]  /*52b0*/  HADD2.F32 R132, -RZ, R132.H0_H0 ;  /* 0x20000084ff847230 */ /* 0x000fe20000004100 */
[----:B------:R-:W-:Y:S01]  /*52c0*/  SHF.R.U64 R136, R148, 0x10, R149 ;  /* 0x0000001094887819 */ /* 0x000fe20000001295 */
[----:B------:R-:W-:Y:S01]  /*52d0*/  FFMA.FTZ R125, R125, UR5, R182 ;  /* 0x000000057d7d7c23 */ /* 0x000fe200080100b6 */
[----:B------:R-:W-:Y:S01]  /*52e0*/  HADD2.F32 R104, -RZ, R104.H0_H0 ;  /* 0x20000068ff687230 */ /* 0x000fe20000004100 */
[----:B------:R2:W3:Y:S01]  /*52f0*/  F2F.F16.F32 R0, R163 ;  /* 0x000000a300007304 */ /* 0x0004e20000200800 */
[----:B0-----:R-:W-:Y:S01]  /*5300*/  MOV R117, R148 ;  /* 0x0000009400757202 */ /* 0x001fe20000000f00 */
[----:B------:R-:W-:Y:S01]  /*5310*/  FFMA.FTZ R179, R179, UR7, R132 ;  /* 0x00000007b3b37c23 */ /* 0x000fe20008010084 */
[----:B------:R-:W-:Y:S01]  /*5320*/  FFMA.FTZ R137, R137, UR5, R182 ;  /* 0x0000000589897c23 */ /* 0x000fe200080100b6 */
[----:B------:R-:W-:Y:S01]  /*5330*/  FADD.FTZ R191, R191, -R190 ;  /* 0x800000bebfbf7221 */ /* 0x000fe20000010000 */
[----:B------:R-:W-:Y:S01]  /*5340*/  SHF.R.U64 R132, R154, 0x10, R155 ;  /* 0x000000109a847819 */ /* 0x000fe2000000129b */
[----:B------:R-:W-:Y:S01]  /*5350*/  FFMA.FTZ R135, R139, UR7, R124 ;  /* 0x000000078b877c23 */ /* 0x000fe2000801007c */
[----:B------:R-:W-:-:S02]  /*5360*/  HADD2.F32 R124, -RZ, R117.H0_H0 ;  /* 0x20000075ff7c7230 */ /* 0x000fc40000004100 */
[----:B------:R-:W-:Y:S01]  /*5370*/  FFMA.FTZ R185, R185, UR5, R182 ;  /* 0x00000005b9b97c23 */ /* 0x000fe200080100b6 */
[----:B--2---:R-:W-:Y:S01]  /*5380*/  FFMA.FTZ R163, R188, UR7, R107 ;  /* 0x00000007bca37c23 */ /* 0x004fe2000801006b */
[----:B------:R-:W-:Y:S01]  /*5390*/  SHF.R.U64 R107, R156, 0x10, R157 ;  /* 0x000000109c6b7819 */ /* 0x000fe2000000129d */
[----:B------:R-:W-:Y:S01]  /*53a0*/  FADD.FTZ R125, R126, -R125 ;  /* 0x8000007d7e7d7221 */ /* 0x000fe20000010000 */
[----:B------:R-:W-:Y:S02]  /*53b0*/  HADD2.F32 R136, -RZ, R136.H0_H0 ;  /* 0x20000088ff887230 */ /* 0x000fe40000004100 */
[----:B------:R-:W-:Y:S01]  /*53c0*/  FADD.FTZ R137, R138, -R137 ;  /* 0x800000898a897221 */ /* 0x000fe20000010000 */
[----:B------:R-:W-:Y:S01]  /*53d0*/  FFMA.FTZ R104, R191, UR7, R104 ;  /* 0x00000007bf687c23 */ /* 0x000fe20008010068 */
[----:B------:R-:W-:Y:S02]  /*53e0*/  HADD2.F32 R107, -RZ, R107.H0_H0 ;  /* 0x2000006bff6b7230 */ /* 0x000fe40000004100 */
[----:B------:R-:W-:Y:S01]  /*53f0*/  FADD.FTZ R184, R184, -R185 ;  /* 0x800000b9b8b87221 */ /* 0x000fe20000010000 */
[----:B------:R-:W-:-:S02]  /*5400*/  HADD2.F32 R132, -RZ, R132.H0_H0 ;  /* 0x20000084ff847230 */ /* 0x000fc40000004100 */
[----:B------:R-:W-:Y:S01]  /*5410*/  FFMA.FTZ R125, R125, UR7, R124 ;  /* 0x000000077d7d7c23 */ /* 0x000fe2000801007c */
[----:B------:R-:W-:Y:S01]  /*5420*/  FFMA.FTZ R124, R137, UR7, R136 ;  /* 0x00000007897c7c23 */ /* 0x000fe20008010088 */
[----:B------:R-:W-:Y:S01]  /*5430*/  SHF.R.U64 R117, R146, 0x10, R147 ;  /* 0x0000001092757819 */ /* 0x000fe20000001293 */
[--C-:B------:R-:W-:Y:S01]  /*5440*/  FFMA.FTZ R160, R160, UR5, R182.reuse ;  /* 0x00000005a0a07c23 */ /* 0x100fe200080100b6 */
[----:B------:R-:W-:Y:S01]  /*5450*/  MOV R136, R147 ;  /* 0x0000009300887202 */ /* 0x000fe20000000f00 */
[----:B------:R-:W-:Y:S01]  /*5460*/  FFMA.FTZ R161, R161, UR5, R182 ;  /* 0x00000005a1a17c23 */ /* 0x000fe200080100b6 */
[----:B------:R-:W0:Y:S01]  /*5470*/  F2F.F16.F32 R104, R104 ;  /* 0x0000006800687304 */ /* 0x000e220000200800 */
[----:B------:R-:W-:Y:S01]  /*5480*/  FFMA.FTZ R107, R184, UR7, R107 ;  /* 0x00000007b86b7c23 */ /* 0x000fe2000801006b */
[----:B------:R-:W-:Y:S01]  /*5490*/  FFMA.FTZ R132, R131, UR7, R132 ;  /* 0x0000000783847c23 */ /* 0x000fe20008010084 */
[----:B------:R-:W-:Y:S01]  /*54a0*/  FFMA.FTZ R174, R174, UR5, R182 ;  /* 0x00000005aeae7c23 */ /* 0x000fe200080100b6 */
[----:B------:R-:W-:-:S02]  /*54b0*/  HADD2.F32 R117, -RZ, R117.H0_H0 ;  /* 0x20000075ff757230 */ /* 0x000fc40000004100 */
[----:B------:R-:W-:Y:S01]  /*54c0*/  FADD.FTZ R160, R143, -R160 ;  /* 0x800000a08fa07221 */ /* 0x000fe20000010000 */
[----:B------:R-:W-:Y:S01]  /*54d0*/  FADD.FTZ R161, R158, -R161 ;  /* 0x800000a19ea17221 */ /* 0x000fe20000010000 */
[----:B------:R-:W-:Y:S01]  /*54e0*/  HADD2.F32 R136, -RZ, R136.H0_H0 ;  /* 0x20000088ff887230 */ /* 0x000fe20000004100 */
[----:B------:R-:W-:Y:S01]  /*54f0*/  F2F.F16.F32 R133, R133 ;  /* 0x0000008500857304 */ /* 0x000fe20000200800 */
[----:B------:R-:W-:Y:S01]  /*5500*/  SHF.R.U32.HI R137, RZ, 0x10, R147 ;  /* 0x00000010ff897819 */ /* 0x000fe20000011693 */
[----:B------:R-:W-:Y:S01]  /*5510*/  FADD.FTZ R174, R173, -R174 ;  /* 0x800000aeadae7221 */ /* 0x000fe20000010000 */
[----:B------:R-:W-:Y:S01]  /*5520*/  FFMA.FTZ R166, R166, UR5, R182 ;  /* 0x00000005a6a67c23 */ /* 0x000fe200080100b6 */
[----:B------:R-:W-:Y:S01]  /*5530*/  FFMA.FTZ R117, R160, UR7, R117 ;  /* 0x00000007a0757c23 */ /* 0x000fe20008010075 */
[----:B------:R-:W-:Y:S01]  /*5540*/  MOV R126, R146 ;  /* 0x00000092007e7202 */ /* 0x000fe20000000f00 */
[----:B------:R-:W-:Y:S01]  /*5550*/  FFMA.FTZ R136, R161, UR7, R136 ;  /* 0x00000007a1887c23 */ /* 0x000fe20008010088 */
[----:B------:R-:W-:Y:S01]  /*5560*/  FFMA.FTZ R122, R171, UR7, R122 ;  /* 0x00000007ab7a7c23 */ /* 0x000fe2000801007a */
[----:B------:R-:W2:Y:S01]  /*5570*/  F2F.F16.F32 R106, R106 ;  /* 0x0000006a006a7304 */ /* 0x000ea20000200800 */
[----:B------:R-:W4:Y:S01]  /*5580*/  LDC.64 R160, c[0x0][0x478] ;  /* 0x00011e00ffa07b82 */ /* 0x000f220000000a00 */
[----:B------:R-:W-:Y:S01]  /*5590*/  FFMA.FTZ R141, R141, UR5, R182 ;  /* 0x000000058d8d7c23 */ /* 0x000fe200080100b6 */
[----:B------:R-:W-:-:S02]  /*55a0*/  HADD2.F32 R137, -RZ, R137.H0_H0 ;  /* 0x20000089ff897230 */ /* 0x000fc40000004100 */
[----:B------:R-:W-:Y:S01]  /*55b0*/  FFMA.FTZ R165, R174, UR7, R165 ;  /* 0x00000007aea57c23 */ /* 0x000fe200080100a5 */
[----:B------:R-:W-:Y:S01]  /*55c0*/  FADD.FTZ R166, R159, -R166 ;  /* 0x800000a69fa67221 */ /* 0x000fe20000010000 */
[----:B------:R-:W-:Y:S02]  /*55d0*/  HADD2.F32 R126, -RZ, R126.H0_H0 ;  /* 0x2000007eff7e7230 */ /* 0x000fe40000004100 */
[----:B------:R-:W-:Y:S01]  /*55e0*/  FADD.FTZ R141, R142, -R141 ;  /* 0x8000008d8e8d7221 */ /* 0x000fe20000010000 */
[----:B------:R-:W1:Y:S01]  /*55f0*/  F2F.F16.F32 R107, R107 ;  /* 0x0000006b006b7304 */ /* 0x000e620000200800 */
[----:B---3--:R-:W-:Y:S01]  /*5600*/  PRMT R159, R0, 0x5410, R105 ;  /* 0x00005410009f7816 */ /* 0x008fe20000000069 */
[----:B------:R-:W-:Y:S01]  /*5610*/  FFMA.FTZ R166, R166, UR7, R137 ;  /* 0x00000007a6a67c23 */ /* 0x000fe20008010089 */
[----:B0-----:R-:W-:Y:S01]  /*5620*/  IMAD.WIDE.U32 R104, R104, 0x10000, RZ ;  /* 0x0001000068687825 */ /* 0x001fe200078e00ff */
[----:B------:R-:W0:Y:S03]  /*5630*/  LDC.64 R172, c[0x0][0x468] ;  /* 0x00011a00ffac7b82 */ /* 0x000e260000000a00 */
[----:B------:R-:W-:Y:S01]  /*5640*/  FFMA.FTZ R138, R141, UR7, R126 ;  /* 0x000000078d8a7c23 */ /* 0x000fe2000801007e */
[----:B------:R-:W-:Y:S01]  /*5650*/  IADD3 R171, PT, PT, R2, 0x500, RZ ;  /* 0x0000050002ab7810 */ /* 0x000fe20007ffe0ff */
[----:B------:R-:W3:Y:S01]  /*5660*/  F2F.F16.F32 R132, R132 ;  /* 0x0000008400847304 */ /* 0x000ee20000200800 */
[----:B--2---:R-:W-:-:S02]  /*5670*/  PRMT R175, R106, 0x5410, R175 ;  /* 0x000054106aaf7816 */ /* 0x004fc400000000af */
[----:B------:R-:W-:Y:S02]  /*5680*/  LOP3.LUT R159, R159, R105, RZ, 0xfc, !PT ;  /* 0x000000699f9f7212 */ /* 0x000fe400078efcff */
[----:B------:R-:W-:Y:S01]  /*5690*/  LOP3.LUT R158, R104, R133, RZ, 0xfc, !PT ;  /* 0x00000085689e7212 */ /* 0x000fe200078efcff */
[----:B-1----:R-:W-:Y:S02]  /*56a0*/  IMAD.WIDE.U32 R106, R107, 0x10000, RZ ;  /* 0x000100006b6a7825 */ /* 0x002fe400078e00ff */
[----:B------:R-:W-:Y:S03]  /*56b0*/  F2F.F16.F32 R134, R134 ;  /* 0x0000008600867304 */ /* 0x000fe60000200800 */
[----:B------:R-:W-:Y:S01]  /*56c0*/  LOP3.LUT R141, R175, R107, RZ, 0xfc, !PT ;  /* 0x0000006baf8d7212 */ /* 0x000fe200078efcff */
[----:B---3--:R-:W-:-:S04]  /*56d0*/  IMAD.WIDE.U32 R104, R132, 0x10000, RZ ;  /* 0x0001000084687825 */ /* 0x008fc800078e00ff */
[----:B------:R-:W1:Y:S08]  /*56e0*/  F2F.F16.F32 R177, R177 ;  /* 0x000000b100b17304 */ /* 0x000e700000200800 */
[----:B------:R-:W2:Y:S01]  /*56f0*/  F2F.F16.F32 R163, R163 ;  /* 0x000000a300a37304 */ /* 0x000ea20000200800 */
[----:B-1----:R-:W-:-:S07]  /*5700*/  PRMT R177, R134, 0x5410, R177 ;  /* 0x0000541086b17816 */ /* 0x002fce00000000b1 */
[----:B------:R-:W-:Y:S01]  /*5710*/  F2F.F16.F32 R131, R179 ;  /* 0x000000b300837304 */ /* 0x000fe20000200800 */
[----:B------:R-:W-:Y:S02]  /*5720*/  LOP3.LUT R137, R177, R105, RZ, 0xfc, !PT ;  /* 0x00000069b1897212 */ /* 0x000fe400078efcff */
[----:B--2---:R-:W-:-:S05]  /*5730*/  LOP3.LUT R140, R106, R163, RZ, 0xfc, !PT ;  /* 0x000000a36a8c7212 */ /* 0x004fca00078efcff */
[----:B------:R-:W1:Y:S01]  /*5740*/  F2F.F16.F32 R119, R119 ;  /* 0x0000007700777304 */ /* 0x000e620000200800 */
[----:B------:R-:W-:-:S05]  /*5750*/  IADD3 R163, PT, PT, R2, 0x100, RZ ;  /* 0x0000010002a37810 */ /* 0x000fca0007ffe0ff */
[----:B----4-:R-:W-:Y:S02]  /*5760*/  IMAD.WIDE.U32 R142, R163, 0x8, R160 ;  /* 0x00000008a38e7825 */ /* 0x010fe400078e00a0 */
[----:B------:R-:W-:Y:S02]  /*5770*/  F2F.F16.F32 R118, R118 ;  /* 0x0000007600767304 */ /* 0x000fe40000200800 */
[----:B-1----:R-:W-:-:S06]  /*5780*/  IMAD.WIDE.U32 R106, R119, 0x10000, RZ ;  /* 0x00010000776a7825 */ /* 0x002fcc00078e00ff */
[----:B------:R-:W-:Y:S08]  /*5790*/  F2F.F16.F32 R162, R162 ;  /* 0x000000a200a27304 */ /* 0x000ff00000200800 */
[----:B------:R-:W1:Y:S08]  /*57a0*/  F2F.F16.F32 R167, R167 ;  /* 0x000000a700a77304 */ /* 0x000e700000200800 */
[----:B------:R-:W-:Y:S01]  /*57b0*/  F2F.F16.F32 R120, R120 ;  /* 0x0000007800787304 */ /* 0x000fe20000200800 */
[----:B-1----:R-:W-:-:S07]  /*57c0*/  PRMT R167, R162, 0x5410, R167 ;  /* 0x00005410a2a77816 */ /* 0x002fce00000000a7 */
[----:B------:R1:W2:Y:S01]  /*57d0*/  F2F.F16.F32 R123, R169 ;  /* 0x000000a9007b7304 */ /* 0x0002a20000200800 */
[----:B0-----:R-:W-:Y:S01]  /*57e0*/  IMAD.WIDE.U32 R162, R163, 0x8, R172 ;  /* 0x00000008a3a27825 */ /* 0x001fe200078e00ac */
[----:B------:R-:W-:Y:S02]  /*57f0*/  LOP3.LUT R133, R167, R107, RZ, 0xfc, !PT ;  /* 0x0000006ba7857212 */ /* 0x000fe400078efcff */
[----:B------:R-:W-:-:S04]  /*5800*/  IADD3 R167, PT, PT, R2, 0x300, RZ ;  /* 0x0000030002a77810 */ /* 0x000fc80007ffe0ff */
[----:B------:R-:W-:Y:S01]  /*5810*/  F2F.F16.F32 R122, R122 ;  /* 0x0000007a007a7304 */ /* 0x000fe20000200800 */
[----:B-1----:R-:W-:Y:S02]  /*5820*/  IADD3 R169, PT, PT, R2, 0x400, RZ ;  /* 0x0000040002a97810 */ /* 0x002fe40007ffe0ff */
[----:B--2---:R-:W-:-:S05]  /*5830*/  PRMT R123, R120, 0x5410, R123 ;  /* 0x00005410787b7816 */ /* 0x004fca000000007b */
[----:B------:R-:W0:Y:S08]  /*5840*/  F2F.F16.F32 R135, R135 ;  /* 0x0000008700877304 */ /* 0x000e300000200800 */
[----:B------:R-:W1:Y:S01]  /*5850*/  F2F.F16.F32 R165, R165 ;  /* 0x000000a500a57304 */ /* 0x000e620000200800 */
[----:B0-----:R-:W-:-:S07]  /*5860*/  PRMT R135, R122, 0x5410, R135 ;  /* 0x000054107a877816 */ /* 0x001fce0000000087 */
[----:B------:R-:W0:Y:S01]  /*5870*/  F2F.F16.F32 R124, R124 ;  /* 0x0000007c007c7304 */ /* 0x000e220000200800 */
[----:B-1----:R-:W-:-:S07]  /*5880*/  LOP3.LUT R132, R106, R165, RZ, 0xfc, !PT ;  /* 0x000000a56a847212 */ /* 0x002fce00078efcff */
[----:B------:R-:W1:Y:S01]  /*5890*/  F2F.F16.F32 R117, R117 ;  /* 0x0000007500757304 */ /* 0x000e620000200800 */
[C---:B------:R-:W-:Y:S01]  /*58a0*/  IMAD.WIDE.U32 R106, R2.reuse, 0x8, R160 ;  /* 0x00000008026a7825 */ /* 0x040fe200078e00a0 */
[----:B------:R-:W-:-:S04]  /*58b0*/  IADD3 R165, PT, PT, R2, 0x200, RZ ;  /* 0x0000020002a57810 */ /* 0x000fc80007ffe0ff */
[----:B------:R2:W-:Y:S02]  /*58c0*/  STG.E.64 desc[UR14][R106.64], R158 ;  /* 0x0000009e6a007986 */ /* 0x0005e4000c101b0e */
[----:B------:R3:W-:Y:S08]  /*58d0*/  F2F.F16.F32 R126, R136 ;  /* 0x00000088007e7304 */ /* 0x0007f00000200800 */
[----:B------:R-:W4:Y:S01]  /*58e0*/  F2F.F16.F32 R0, R166 ;  /* 0x000000a600007304 */ /* 0x000f220000200800 */
[----:B---3--:R-:W-:Y:S01]  /*58f0*/  LOP3.LUT R136, R104, R131, RZ, 0xfc, !PT ;  /* 0x0000008368887212 */ /* 0x008fe200078efcff */
[----:B------:R-:W-:Y:S01]  /*5900*/  IMAD.WIDE.U32 R104, R118, 0x10000, RZ ;  /* 0x0001000076687825 */ /* 0x000fe200078e00ff */
[----:B------:R-:W-:-:S03]  /*5910*/  IADD3 R131, PT, PT, R2, 0x600, RZ ;  /* 0x0000060002837810 */ /* 0x000fc60007ffe0ff */
[----:B0-----:R-:W-:Y:S01]  /*5920*/  IMAD.WIDE.U32 R118, R124, 0x10000, RZ ;  /* 0x000100007c767825 */ /* 0x001fe200078e00ff */
[----:B------:R-:W-:Y:S01]  /*5930*/  LOP3.LUT R123, R123, R105, RZ, 0xfc, !PT ;  /* 0x000000697b7b7212 */ /* 0x000fe200078efcff */
[----:B------:R-:W0:Y:S01]  /*5940*/  F2F.F16.F32 R125, R125 ;  /* 0x0000007d007d7304 */ /* 0x000e220000200800 */
[----:B------:R-:W-:Y:S01]  /*5950*/  LOP3.LUT R122, R104, R121, RZ, 0xfc, !PT ;  /* 0x00000079687a7212 */ /* 0x000fe200078efcff */
[----:B-1----:R-:W-:Y:S01]  /*5960*/  IMAD.WIDE.U32 R104, R117, 0x10000, RZ ;  /* 0x0001000075687825 */ /* 0x002fe200078e00ff */
[----:B------:R-:W-:-:S03]  /*5970*/  LOP3.LUT R119, R135, R119, RZ, 0xfc, !PT ;  /* 0x0000007787777212 */ /* 0x000fc600078efcff */
[----:B------:R-:W-:Y:S01]  /*5980*/  IMAD.WIDE.U32 R134, R167, 0x8, R160 ;  /* 0x00000008a7867825 */ /* 0x000fe200078e00a0 */
[----:B----4-:R-:W-:Y:S01]  /*5990*/  PRMT R121, R126, 0x5410, R0 ;  /* 0x000054107e797816 */ /* 0x010fe20000000000 */
[----:B------:R1:W3:Y:S02]  /*59a0*/  F2F.F16.F32 R175, R138 ;  /* 0x0000008a00af7304 */ /* 0x0002e40000200800 */
[----:B--2---:R-:W-:Y:S01]  /*59b0*/  IMAD.WIDE.U32 R106, R131, 0x8, R160 ;  /* 0x00000008836a7825 */ /* 0x004fe200078e00a0 */
[----:B------:R-:W-:-:S03]  /*59c0*/  LOP3.LUT R105, R121, R105, RZ, 0xfc, !PT ;  /* 0x0000006979697212 */ /* 0x000fc600078efcff */
[----:B------:R-:W-:Y:S01]  /*59d0*/  IMAD.WIDE.U32 R120, R171, 0x8, R160 ;  /* 0x00000008ab787825 */ /* 0x000fe200078e00a0 */
[----:B0-----:R-:W-:-:S03]  /*59e0*/  LOP3.LUT R118, R118, R125, RZ, 0xfc, !PT ;  /* 0x0000007d76767212 */ /* 0x001fc600078efcff */
[----:B-1----:R-:W-:-:S04]  /*59f0*/  IMAD.WIDE.U32 R138, R165, 0x8, R160 ;  /* 0x00000008a58a7825 */ /* 0x002fc800078e00a0 */
[----:B------:R-:W-:Y:S01]  /*5a00*/  IMAD.WIDE.U32 R124, R169, 0x8, R160 ;  /* 0x00000008a97c7825 */ /* 0x000fe200078e00a0 */
[----:B---3--:R-:W-:-:S03]  /*5a10*/  LOP3.LUT R104, R104, R175, RZ, 0xfc, !PT ;  /* 0x000000af68687212 */ /* 0x008fc600078efcff */
        /* <DEDUP_REMOVED lines=10> */
[----:B------:R-:W-:Y:S01]  /*5ac0*/  STG.E.64 desc[UR14][R164.64], R136 ;  /* 0x00000088a4007986 */ /* 0x000fe2000c101b0e */
[----:B------:R-:W-:-:S03]  /*5ad0*/  PRMT R131, R175, 0x7610, R131 ;  /* 0x00007610af837816 */ /* 0x000fc60000000083 */
        /* <DEDUP_REMOVED lines=12> */
.L_x_3813:
[----:B------:R-:W-:Y:S01]  /*5ba0*/  SHF.R.U32.HI R104, RZ, 0x10, R145 ;  /* 0x00000010ff687819 */ /* 0x000fe20000011691 */
[--C-:B------:R-:W-:Y:S01]  /*5bb0*/  FFMA.FTZ R193, R193, UR5, R182.reuse ;  /* 0x00000005c1c17c23 */ /* 0x100fe200080100b6 */
[--C-:B-----5:R-:W-:Y:S01]  /*5bc0*/  FFMA.FTZ R105, R0, UR5, R182.reuse ;  /* 0x0000000500697c23 */ /* 0x120fe200080100b6 */
[----:B------:R-:W-:Y:S01]  /*5bd0*/  SHF.R.U32.HI R127, RZ, 0x10, R157 ;  /* 0x00000010ff7f7819 */ /* 0x000fe2000001169d */
[--C-:B------:R-:W-:Y:S01]  /*5be0*/  FFMA.FTZ R128, R183, UR5, R182.reuse ;  /* 0x00000005b7807c23 */ /* 0x100fe200080100b6 */
[----:B------:R-:W-:Y:S02]  /*5bf0*/  HADD2.F32 R104, -RZ, R104.H0_H0 ;  /* 0x20000068ff687230 */ /* 0x000fe40000004100 */
[----:B------:R-:W-:Y:S01]  /*5c00*/  FADD.FTZ R193, R194, -R193 ;  /* 0x800000c1c2c17221 */ /* 0x000fe20000010000 */
[----:B------:R-:W-:Y:S01]  /*5c10*/  FADD.FTZ R162, R162, -R105 ;  /* 0x80000069a2a27221 */ /* 0x000fe20000010000 */
[----:B------:R-:W-:Y:S01]  /*5c20*/  FFMA.FTZ R190, R190, UR5, R182 ;  /* 0x00000005bebe7c23 */ /* 0x000fe200080100b6 */
[----:B------:R-:W-:Y:S01]  /*5c30*/  MOV R106, R157 ;  /* 0x0000009d006a7202 */ /* 0x000fe20000000f00 */
[----:B------:R-:W-:Y:S01]  /*5c40*/  FFMA.FTZ R193, R193, UR7, R104 ;  /* 0x00000007c1c17c23 */ /* 0x000fe20008010068 */
[----:B------:R-:W-:Y:S01]  /*5c50*/  MOV R104, R144 ;  /* 0x0000009000687202 */ /* 0x000fe20000000f00 */
[----:B------:R-:W-:-:S02]  /*5c60*/  HADD2.F32 R129, -RZ, R127.H0_H0 ;  /* 0x2000007fff817230 */ /* 0x000fc40000004100 */
[----:B------:R-:W-:Y:S01]  /*5c70*/  FADD.FTZ R128, R181, -R128 ;  /* 0x80000080b5807221 */ /* 0x000fe20000010000 */
[----:B------:R-:W-:Y:S01]  /*5c80*/  FFMA.FTZ R187, R187, UR5, R182 ;  /* 0x00000005bbbb7c23 */ /* 0x000fe200080100b6 */
[----:B------:R-:W-:Y:S01]  /*5c90*/  FADD.FTZ R191, R191, -R190 ;  /* 0x800000bebfbf7221 */ /* 0x000fe20000010000 */
[----:B------:R-:W-:Y:S01]  /*5ca0*/  HADD2.F32 R105, -RZ, R104.H0_H0 ;  /* 0x20000068ff697230 */ /* 0x000fe20000004100 */
[----:B------:R-:W-:Y:S01]  /*5cb0*/  SHF.R.U64 R104, R144, 0x10, R145 ;  /* 0x0000001090687819 */ /* 0x000fe20000001291 */
[----:B------:R-:W-:Y:S02]  /*5cc0*/  HADD2.F32 R106, -RZ, R106.H0_H0 ;  /* 0x2000006aff6a7230 */ /* 0x000fe40000004100 */
[----:B------:R-:W-:Y:S01]  /*5cd0*/  FFMA.FTZ R130, R128, UR7, R129 ;  /* 0x0000000780827c23 */ /* 0x000fe20008010081 */
[----:B------:R-:W-:Y:S01]  /*5ce0*/  FADD.FTZ R187, R186, -R187 ;  /* 0x800000bbbabb7221 */ /* 0x000fe20000010000 */
[----:B------:R-:W-:Y:S01]  /*5cf0*/  SHF.R.U64 R128, R156, 0x10, R157 ;  /* 0x000000109c807819 */ /* 0x000fe2000000129d */
[----:B------:R-:W-:-:S02]  /*5d00*/  HADD2.F32 R104, -RZ, R104.H0_H0 ;  /* 0x20000068ff687230 */ /* 0x000fc40000004100 */
[----:B------:R-:W-:Y:S01]  /*5d10*/  FFMA.FTZ R178, R178, UR5, R182 ;  /* 0x00000005b2b27c23 */ /* 0x000fe200080100b6 */
[----:B------:R-:W-:Y:S01]  /*5d20*/  FFMA.FTZ R187, R187, UR7, R106 ;  /* 0x00000007bbbb7c23 */ /* 0x000fe2000801006a */
[----:B------:R-:W-:Y:S01]  /*5d30*/  MOV R0, R145 ;  /* 0x0000009100007202 */ /* 0x000fe20000000f00 */
[----:B------:R-:W-:Y:S02]  /*5d40*/  HADD2.F32 R129, -RZ, R128.H0_H0 ;  /* 0x20000080ff817230 */ /* 0x000fe40000004100 */
[----:B------:R-:W-:Y:S01]  /*5d50*/  FFMA.FTZ R104, R191, UR7, R104 ;  /* 0x00000007bf687c23 */ /* 0x000fe20008010068 */
[----:B------:R-:W-:Y:S01]  /*5d60*/  SHF.R.U32.HI R128, RZ, 0x10, R155 ;  /* 0x00000010ff807819 */ /* 0x000fe2000001169b */
[----:B------:R-:W-:Y:S01]  /*5d70*/  FADD.FTZ R178, R177, -R178 ;  /* 0x800000b2b1b27221 */ /* 0x000fe20000010000 */
[----:B------:R-:W-:Y:S01]  /*5d80*/  FFMA.FTZ R163, R163, UR5, R182 ;  /* 0x00000005a3a37c23 */ /* 0x000fe200080100b6 */
[----:B------:R0:W-:Y:S01]  /*5d90*/  F2F.F16.F32 R106, R104 ;  /* 0x00000068006a7304 */ /* 0x0001e20000200800 */
[----:B------:R-:W-:-:S02]  /*5da0*/  HADD2.F32 R0, -RZ, R0.H0_H0 ;  /* 0x20000000ff007230 */ /* 0x000fc40000004100 */
[--C-:B------:R-:W-:Y:S01]  /*5db0*/  FFMA.FTZ R176, R176, UR5, R182.reuse ;  /* 0x00000005b0b07c23 */ /* 0x100fe200080100b6 */
[----:B------:R-:W-:Y:S01]  /*5dc0*/  HADD2.F32 R132, -RZ, R128.H0_H0 ;  /* 0x20000080ff847230 */ /* 0x000fe20000004100 */
[----:B------:R-:W-:Y:S01]  /*5dd0*/  MOV R128, R154 ;  /* 0x0000009a00807202 */ /* 0x000fe20000000f00 */
[----:B------:R-:W-:Y:S01]  /*5de0*/  FADD.FTZ R163, R192, -R163 ;  /* 0x800000a3c0a37221 */ /* 0x000fe20000010000 */
[----:B------:R-:W-:Y:S01]  /*5df0*/  FFMA.FTZ R165, R165, UR5, R182 ;  /* 0x00000005a5a57c23 */ /* 0x000fe200080100b6 */
[----:B------:R-:W-:Y:S01]  /*5e00*/  FADD.FTZ R176, R175, -R176 ;  /* 0x800000b0afb07221 */ /* 0x000fe20000010000 */
[----:B------:R-:W-:Y:S01]  /*5e10*/  MOV R134, R153 ;  /* 0x0000009900867202 */ /* 0x000fe20000000f00 */
[----:B------:R-:W-:Y:S01]  /*5e20*/  FFMA.FTZ R0, R163, UR7, R0 ;  /* 0x00000007a3007c23 */ /* 0x000fe20008010000 */
[----:B0-----:R-:W-:Y:S01]  /*5e30*/  MOV R104, R155 ;  /* 0x0000009b00687202 */ /* 0x001fe20000000f00 */
[--C-:B------:R-:W-:Y:S01]  /*5e40*/  FFMA.FTZ R172, R172, UR5, R182.reuse ;  /* 0x00000005acac7c23 */ /* 0x100fe200080100b6 */
[----:B------:R-:W-:Y:S01]  /*5e50*/  FADD.FTZ R165, R164, -R165 ;  /* 0x800000a5a4a57221 */ /* 0x000fe20000010000 */
[----:B------:R-:W-:Y:S01]  /*5e60*/  FFMA.FTZ R133, R162, UR7, R105 ;  /* 0x00000007a2857c23 */ /* 0x000fe20008010069 */
[----:B------:R-:W-:Y:S01]  /*5e70*/  FFMA.FTZ R170, R170, UR5, R182 ;  /* 0x00000005aaaa7c23 */ /* 0x000fe200080100b6 */
[----:B------:R-:W-:Y:S01]  /*5e80*/  HADD2.F32 R131, -RZ, R104.H0_H0 ;  /* 0x20000068ff837230 */ /* 0x000fe20000004100 */
[----:B------:R-:W-:Y:S01]  /*5e90*/  SHF.R.U32.HI R164, RZ, 0x10, R151 ;  /* 0x00000010ffa47819 */ /* 0x000fe20000011697 */
[----:B------:R-:W-:Y:S01]  /*5ea0*/  FADD.FTZ R172, R171, -R172 ;  /* 0x800000acabac7221 */ /* 0x000fe20000010000 */
[----:B------:R-:W-:Y:S01]  /*5eb0*/  SHF.R.U32.HI R162, RZ, 0x10, R153 ;  /* 0x00000010ffa27819 */ /* 0x000fe20000011699 */
[--C-:B------:R-:W-:Y:S01]  /*5ec0*/  FFMA.FTZ R123, R123, UR5, R182.reuse ;  /* 0x000000057b7b7c23 */ /* 0x100fe200080100b6 */
[----:B------:R-:W-:Y:S01]  /*5ed0*/  FFMA.FTZ R178, R178, UR7, R131 ;  /* 0x00000007b2b27c23 */ /* 0x000fe20008010083 */
[----:B------:R-:W-:Y:S01]  /*5ee0*/  HADD2.F32 R131, -RZ, R128.H0_H0 ;  /* 0x20000080ff837230 */ /* 0x000fe20000004100 */
[----:B------:R-:W-:Y:S01]  /*5ef0*/  SHF.R.U64 R128, R154, 0x10, R155 ;  /* 0x000000109a807819 */ /* 0x000fe2000000129b */
[----:B------:R-:W-:Y:S01]  /*5f00*/  FFMA.FTZ R168, R168, UR5, R182 ;  /* 0x00000005a8a87c23 */ /* 0x000fe200080100b6 */
[----:B------:R-:W-:Y:S01]  /*5f10*/  FADD.FTZ R170, R169, -R170 ;  /* 0x800000aaa9aa7221 */ /* 0x000fe20000010000 */
[----:B------:R-:W-:Y:S01]  /*5f20*/  FADD.FTZ R124, R124, -R123 ;  /* 0x8000007b7c7c7221 */ /* 0x000fe20000010000 */
[----:B------:R-:W-:Y:S01]  /*5f30*/  HADD2.F32 R169, -RZ, R164.H0_H0 ;  /* 0x200000a4ffa97230 */ /* 0x000fe20000004100 */
[----:B------:R-:W-:Y:S01]  /*5f40*/  MOV R123, R150 ;  /* 0x00000096007b7202 */ /* 0x000fe20000000f00 */
[----:B------:R-:W-:-:S02]  /*5f50*/  HADD2.F32 R163, -RZ, R128.H0_H0 ;  /* 0x20000080ffa37230 */ /* 0x000fc40000004100 */
[----:B------:R-:W-:Y:S01]  /*5f60*/  FADD.FTZ R168, R167, -R168 ;  /* 0x800000a8a7a87221 */ /* 0x000fe20000010000 */
[----:B------:R-:W-:Y:S01]  /*5f70*/  FFMA.FTZ R121, R121, UR5, R182 ;  /* 0x0000000579797c23 */ /* 0x000fe200080100b6 */
[----:B------:R-:W-:Y:S01]  /*5f80*/  FFMA.FTZ R169, R124, UR7, R169 ;  /* 0x000000077ca97c23 */ /* 0x000fe200080100a9 */
[----:B------:R-:W-:Y:S02]  /*5f90*/  HADD2.F32 R124, -RZ, R123.H0_H0 ;  /* 0x2000007bff7c7230 */ /* 0x000fe40000004100 */
[----:B------:R-:W-:Y:S01]  /*5fa0*/  FFMA.FTZ R128, R176, UR7, R163 ;  /* 0x00000007b0807c23 */ /* 0x000fe200080100a3 */
[----:B------:R-:W-:Y:S01]  /*5fb0*/  HADD2.F32 R163, -RZ, R134.H0_H0 ;  /* 0x20000086ffa37230 */ /* 0x000fe20000004100 */
[----:B------:R-:W-:Y:S01]  /*5fc0*/  SHF.R.U64 R123, R150, 0x10, R151 ;  /* 0x00000010967b7819 */ /* 0x000fe20000001297 */
[----:B------:R-:W-:Y:S01]  /*5fd0*/  FADD.FTZ R121, R122, -R121 ;  /* 0x800000797a797221 */ /* 0x000fe20000010000 */
[----:B------:R-:W-:Y:S01]  /*5fe0*/  FFMA.FTZ R132, R165, UR7, R132 ;  /* 0x00000007a5847c23 */ /* 0x000fe20008010084 */
[----:B------:R-:W-:Y:S01]  /*5ff0*/  FFMA.FTZ R117, R117, UR5, R182 ;  /* 0x0000000575757c23 */ /* 0x000fe200080100b6 */
[----:B------:R-:W-:Y:S01]  /*6000*/  FFMA.FTZ R134, R172, UR7, R163 ;  /* 0x00000007ac867c23 */ /* 0x000fe200080100a3 */
[----:B------:R-:W-:Y:S01]  /*6010*/  HADD2.F32 R163, -RZ, R162.H0_H0 ;  /* 0x200000a2ffa37230 */ /* 0x000fe20000004100 */
[----:B------:R-:W-:Y:S01]  /*6020*/  MOV R162, R152 ;  /* 0x0000009800a27202 */ /* 0x000fe20000000f00 */
[----:B------:R-:W-:Y:S01]  /*6030*/  HADD2.F32 R122, -RZ, R123.H0_H0 ;  /* 0x2000007bff7a7230 */ /* 0x000fe20000004100 */
[----:B------:R-:W-:Y:S01]  /*6040*/  MOV R123, R149 ;  /* 0x00000095007b7202 */ /* 0x000fe20000000f00 */
[----:B------:R-:W-:Y:S01]  /*6050*/  FADD.FTZ R117, R118, -R117 ;  /* 0x8000007576757221 */ /* 0x000fe20000010000 */
[----:B------:R-:W-:Y:S01]  /*6060*/  FFMA.FTZ R167, R168, UR7, R163 ;  /* 0x00000007a8a77c23 */ /* 0x000fe200080100a3 */
[----:B------:R-:W-:Y:S01]  /*6070*/  HADD2.F32 R163, -RZ, R162.H0_H0 ;  /* 0x200000a2ffa37230 */ /* 0x000fe20000004100 */
[----:B------:R-:W-:Y:S01]  /*6080*/  SHF.R.U64 R162, R152, 0x10, R153 ;  /* 0x0000001098a27819 */ /* 0x000fe20000001299 */
[----:B------:R-:W-:Y:S01]  /*6090*/  FFMA.FTZ R121, R121, UR7, R122 ;  /* 0x0000000779797c23 */ /* 0x000fe2000801007a */
[----:B------:R-:W-:Y:S01]  /*60a0*/  FFMA.FTZ R119, R119, UR5, R182 ;  /* 0x0000000577777c23 */ /* 0x000fe200080100b6 */
[----:B------:R-:W-:Y:S01]  /*60b0*/  HADD2.F32 R122, -RZ, R123.H0_H0 ;  /* 0x2000007bff7a7230 */ /* 0x000fe20000004100 */
[----:B------:R-:W-:Y:S01]  /*60c0*/  SHF.R.U32.HI R123, RZ, 0x10, R149 ;  /* 0x00000010ff7b7819 */ /* 0x000fe20000011695 */
[----:B------:R-:W-:-:S02]  /*60d0*/  HADD2.F32 R165, -RZ, R162.H0_H0 ;  /* 0x200000a2ffa57230 */ /* 0x000fc40000004100 */
[----:B------:R-:W-:Y:S01]  /*60e0*/  FFMA.FTZ R117, R117, UR7, R124 ;  /* 0x0000000775757c23 */ /* 0x000fe2000801007c */
[--C-:B------:R-:W-:Y:S01]  /*60f0*/  FFMA.FTZ R139, R139, UR5, R182.reuse ;  /* 0x000000058b8b7c23 */ /* 0x100fe200080100b6 */
[----:B------:R-:W-:Y:S01]  /*6100*/  FADD.FTZ R119, R120, -R119 ;  /* 0x8000007778777221 */ /* 0x000fe20000010000 */
[----:B------:R-:W-:Y:S02]  /*6110*/  HADD2.F32 R124, -RZ, R123.H0_H0 ;  /* 0x2000007bff7c7230 */ /* 0x000fe40000004100 */
[----:B------:R-:W-:Y:S01]  /*6120*/  FFMA.FTZ R165, R170, UR7, R165 ;  /* 0x00000007aaa57c23 */ /* 0x000fe200080100a5 */
[----:B------:R-:W-:Y:S01]  /*6130*/  FADD.FTZ R139, R140, -R139 ;  /* 0x8000008b8c8b7221 */ /* 0x000fe20000010000 */
[----:B------:R-:W-:Y:S01]  /*6140*/  FFMA.FTZ R125, R125, UR5, R182 ;  /* 0x000000057d7d7c23 */ /* 0x000fe200080100b6 */
[----:B------:R-:W-:Y:S01]  /*6150*/  MOV R107, R156 ;  /* 0x0000009c006b7202 */ /* 0x000fe20000000f00 */
[----:B------:R-:W-:Y:S01]  /*6160*/  F2F.F16.F32 R120, R165 ;  /* 0x000000a500787304 */ /* 0x000fe20000200800 */
[----:B------:R-:W-:Y:S01]  /*6170*/  FFMA.FTZ R123, R139, UR7, R124 ;  /* 0x000000078b7b7c23 */ /* 0x000fe2000801007c */
[--C-:B------:R-:W-:Y:S01]  /*6180*/  FFMA.FTZ R185, R185, UR5, R182.reuse ;  /* 0x00000005b9b97c23 */ /* 0x100fe200080100b6 */
[----:B------:R-:W-:Y:S01]  /*6190*/  MOV R162, R151 ;  /* 0x0000009700a27202 */ /* 0x000fe20000000f00 */
[--C-:B------:R-:W-:Y:S01]  /*61a0*/  FFMA.FTZ R189, R189, UR5, R182.reuse ;  /* 0x00000005bdbd7c23 */ /* 0x100fe200080100b6 */
[----:B------:R-:W-:Y:S01]  /*61b0*/  FFMA.FTZ R137, R137, UR5, R182 ;  /* 0x0000000589897c23 */ /* 0x000fe200080100b6 */
[----:B------:R-:W-:Y:S01]  /*61c0*/  FADD.FTZ R125, R126, -R125 ;  /* 0x8000007d7e7d7221 */ /* 0x000fe20000010000 */
[----:B------:R-:W-:Y:S01]  /*61d0*/  FADD.FTZ R184, R184, -R185 ;  /* 0x800000b9b8b87221 */ /* 0x000fe20000010000 */
[----:B------:R0:W-:Y:S01]  /*61e0*/  F2F.F16.F32 R165, R117 ;  /* 0x0000007500a57304 */ /* 0x0001e20000200800 */
[----:B------:R-:W-:-:S02]  /*61f0*/  HADD2.F32 R127, -RZ, R107.H0_H0 ;  /* 0x2000006bff7f7230 */ /* 0x000fc40000004100 */
[--C-:B------:R-:W-:Y:S01]  /*6200*/  FFMA.FTZ R135, R135, UR5, R182.reuse ;  /* 0x0000000587877c23 */ /* 0x100fe200080100b6 */
[----:B------:R-:W-:Y:S01]  /*6210*/  FADD.FTZ R188, R188, -R189 ;  /* 0x800000bdbcbc7221 */ /* 0x000fe20000010000 */
[----:B------:R-:W-:Y:S02]  /*6220*/  HADD2.F32 R162, -RZ, R162.H0_H0 ;  /* 0x200000a2ffa27230 */ /* 0x000fe40000004100 */
[----:B------:R-:W-:Y:S01]  /*6230*/  FADD.FTZ R137, R138, -R137 ;  /* 0x800000898a897221 */ /* 0x000fe20000010000 */
[----:B------:R-:W-:Y:S01]  /*6240*/  FFMA.FTZ R184, R184, UR7, R129 ;  /* 0x00000007b8b87c23 */ /* 0x000fe20008010081 */
[--C-:B------:R-:W-:Y:S01]  /*6250*/  FFMA.FTZ R180, R180, UR5, R182.reuse ;  /* 0x00000005b4b47c23 */ /* 0x100fe200080100b6 */
[----:B------:R-:W-:Y:S01]  /*6260*/  FADD.FTZ R135, R136, -R135 ;  /* 0x8000008788877221 */ /* 0x000fe20000010000 */
[----:B0-----:R-:W-:Y:S01]  /*6270*/  MOV R117, R148 ;  /* 0x0000009400757202 */ /* 0x001fe20000000f00 */
[----:B------:R-:W-:Y:S01]  /*6280*/  FFMA.FTZ R160, R160, UR5, R182 ;  /* 0x00000005a0a07c23 */ /* 0x000fe200080100b6 */
[----:B------:R-:W-:Y:S01]  /*6290*/  F2F.F16.F32 R0, R0 ;  /* 0x0000000000007304 */ /* 0x000fe20000200800 */
[----:B------:R-:W-:Y:S01]  /*62a0*/  FFMA.FTZ R127, R188, UR7, R127 ;  /* 0x00000007bc7f7c23 */ /* 0x000fe2000801007f */
[----:B------:R-:W-:Y:S01]  /*62b0*/  MOV R136, R147 ;  /* 0x0000009300887202 */ /* 0x000fe20000000f00 */
[----:B------:R-:W-:Y:S01]  /*62c0*/  HADD2.F32 R124, -RZ, R117.H0_H0 ;  /* 0x20000075ff7c7230 */ /* 0x000fe20000004100 */
[----:B------:R-:W-:Y:S01]  /*62d0*/  SHF.R.U64 R117, R148, 0x10, R149 ;  /* 0x0000001094757819 */ /* 0x000fe20000001295 */
[----:B------:R-:W-:Y:S01]  /*62e0*/  FFMA.FTZ R119, R119, UR7, R162 ;  /* 0x0000000777777c23 */ /* 0x000fe200080100a2 */
[--C-:B------:R-:W-:Y:S01]  /*62f0*/  FFMA.FTZ R174, R174, UR5, R182.reuse ;  /* 0x00000005aeae7c23 */ /* 0x100fe200080100b6 */
[----:B------:R-:W-:Y:S01]  /*6300*/  FFMA.FTZ R161, R161, UR5, R182 ;  /* 0x00000005a1a17c23 */ /* 0x000fe200080100b6 */
[----:B------:R-:W-:Y:S01]  /*6310*/  FFMA.FTZ R124, R125, UR7, R124 ;  /* 0x000000077d7c7c23 */ /* 0x000fe2000801007c */
[----:B------:R-:W-:Y:S01]  /*6320*/  HADD2.F32 R126, -RZ, R117.H0_H0 ;  /* 0x20000075ff7e7230 */ /* 0x000fe20000004100 */
[--C-:B------:R-:W-:Y:S01]  /*6330*/  SHF.R.U64 R125, R146, 0x10, R147.reuse ;  /* 0x00000010927d7819 */ /* 0x100fe20000001293 */
[----:B------:R-:W0:Y:S01]  /*6340*/  F2F.F16.F32 R105, R193 ;  /* 0x000000c100697304 */ /* 0x000e220000200800 */
[----:B------:R-:W-:Y:S01]  /*6350*/  FADD.FTZ R180, R179, -R180 ;  /* 0x800000b4b3b47221 */ /* 0x000fe20000010000 */
[----:B------:R-:W-:Y:S01]  /*6360*/  FFMA.FTZ R166, R166, UR5, R182 ;  /* 0x00000005a6a67c23 */ /* 0x000fe200080100b6 */
[----:B------:R-:W-:Y:S01]  /*6370*/  FFMA.FTZ R126, R137, UR7, R126 ;  /* 0x00000007897e7c23 */ /* 0x000fe2000801007e */
[----:B------:R-:W-:Y:S01]  /*6380*/  SHF.R.U32.HI R137, RZ, 0x10, R147 ;  /* 0x00000010ff897819 */ /* 0x000fe20000011693 */
[----:B------:R-:W-:-:S02]  /*6390*/  HADD2.F32 R125, -RZ, R125.H0_H0 ;  /* 0x2000007dff7d7230 */ /* 0x000fc40000004100 */
[----:B------:R-:W-:Y:S01]  /*63a0*/  FADD.FTZ R160, R143, -R160 ;  /* 0x800000a08fa07221 */ /* 0x000fe20000010000 */
[----:B------:R-:W-:Y:S01]  /*63b0*/  MOV R117, R146 ;  /* 0x0000009200757202 */ /* 0x000fe20000000f00 */
[----:B------:R-:W-:Y:S01]  /*63c0*/  F2F.F16.F32 R107, R187 ;  /* 0x000000bb006b7304 */ /* 0x000fe20000200800 */
[----:B------:R-:W-:Y:S02]  /*63d0*/  HADD2.F32 R136, -RZ, R136.H0_H0 ;  /* 0x20000088ff887230 */ /* 0x000fe40000004100 */
[----:B------:R-:W-:Y:S01]  /*63e0*/  FADD.FTZ R174, R173, -R174 ;  /* 0x800000aeadae7221 */ /* 0x000fe20000010000 */
[----:B------:R-:W-:Y:S01]  /*63f0*/  FFMA.FTZ R122, R135, UR7, R122 ;  /* 0x00000007877a7c23 */ /* 0x000fe2000801007a */
[----:B------:R-:W-:Y:S01]  /*6400*/  FADD.FTZ R161, R158, -R161 ;  /* 0x800000a19ea17221 */ /* 0x000fe20000010000 */
[----:B------:R-:W-:Y:S02]  /*6410*/  HADD2.F32 R137, -RZ, R137.H0_H0 ;  /* 0x20000089ff897230 */ /* 0x000fe40000004100 */
[----:B------:R-:W-:Y:S01]  /*6420*/  FFMA.FTZ R131, R180, UR7, R131 ;  /* 0x00000007b4837c23 */ /* 0x000fe20008010083 */
[----:B------:R-:W-:Y:S01]  /*6430*/  FFMA.FTZ R160, R160, UR7, R125 ;  /* 0x00000007a0a07c23 */ /* 0x000fe2000801007d */
[----:B------:R-:W2:Y:S01]  /*6440*/  F2F.F16.F32 R130, R130 ;  /* 0x0000008200827304 */ /* 0x000ea20000200800 */
[----:B------:R-:W-:Y:S01]  /*6450*/  FADD.FTZ R166, R159, -R166 ;  /* 0x800000a69fa67221 */ /* 0x000fe20000010000 */
[----:B------:R-:W-:Y:S01]  /*6460*/  FFMA.FTZ R163, R174, UR7, R163 ;  /* 0x00000007aea37c23 */ /* 0x000fe200080100a3 */
[----:B------:R-:W-:Y:S01]  /*6470*/  FFMA.FTZ R141, R141, UR5, R182 ;  /* 0x000000058d8d7c23 */ /* 0x000fe200080100b6 */
[----:B------:R-:W3:Y:S01]  /*6480*/  LDC.64 R172, c[0x0][0x470] ;  /* 0x00011c00ffac7b82 */ /* 0x000ee20000000a00 */
[----:B------:R-:W-:Y:S01]  /*6490*/  FFMA.FTZ R166, R166, UR7, R137 ;  /* 0x00000007a6a67c23 */ /* 0x000fe20008010089 */
[----:B0-----:R-:W-:Y:S01]  /*64a0*/  PRMT R125, R0, 0x5410, R105 ;  /* 0x00005410007d7816 */ /* 0x001fe20000000069 */
[----:B------:R-:W-:Y:S01]  /*64b0*/  FADD.FTZ R141, R142, -R141 ;  /* 0x8000008d8e8d7221 */ /* 0x000fe20000010000 */
[----:B------:R-:W0:Y:S01]  /*64c0*/  F2F.F16.F32 R104, R184 ;  /* 0x000000b800687304 */ /* 0x000e220000200800 */
[----:B------:R-:W-:-:S02]  /*64d0*/  IADD3 R171, PT, PT, R2, 0x500, RZ ;  /* 0x0000050002ab7810 */ /* 0x000fc40007ffe0ff */
[----:B------:R-:W-:Y:S02]  /*64e0*/  IADD3 R177, PT, PT, R2, 0x600, RZ ;  /* 0x0000060002b17810 */ /* 0x000fe40007ffe0ff */
[----:B--2---:R-:W-:-:S03]  /*64f0*/  PRMT R139, R107, 0x5410, R130 ;  /* 0x000054106b8b7816 */ /* 0x004fc60000000082 */
[----:B------:R-:W-:Y:S01]  /*6500*/  F2F.F16.F32 R129, R127 ;  /* 0x0000007f00817304 */ /* 0x000fe20000200800 */
[----:B------:R-:W-:-:S04]  /*6510*/  IMAD.WIDE.U32 R106, R106, 0x10000, RZ ;  /* 0x000100006a6a7825 */ /* 0x000fc800078e00ff */
[----:B0-----:R-:W-:-:S03]  /*6520*/  IMAD.WIDE.U32 R104, R104, 0x10000, RZ ;  /* 0x0001000068687825 */ /* 0x001fc600078e00ff */
[----:B------:R-:W-:Y:S08]  /*6530*/  F2F.F16.F32 R127, R178 ;  /* 0x000000b2007f7304 */ /* 0x000ff00000200800 */
[----:B------:R-:W-:Y:S08]  /*6540*/  F2F.F16.F32 R132, R132 ;  /* 0x0000008400847304 */ /* 0x000ff00000200800 */
[----:B------:R-:W-:Y:S08]  /*6550*/  F2F.F16.F32 R119, R119 ;  /* 0x0000007700777304 */ /* 0x000ff00000200800 */
[----:B------:R0:W2:Y:S08]  /*6560*/  F2F.F16.F32 R118, R169 ;  /* 0x000000a900767304 */ /* 0x0000b00000200800 */
[----:B------:R-:W4:Y:S01]  /*6570*/  F2F.F16.F32 R128, R128 ;  /* 0x0000008000807304 */ /* 0x000f220000200800 */
[----:B0-----:R-:W-:-:S02]  /*6580*/  IADD3 R169, PT, PT, R2, 0x400, RZ ;  /* 0x0000040002a97810 */ /* 0x001fc40007ffe0ff */
[----:B--2---:R-:W-:-:S05]  /*6590*/  PRMT R143, R119, 0x5410, R118 ;  /* 0x00005410778f7816 */ /* 0x004fca0000000076 */
[----:B------:R0:W-:Y:S01]  /*65a0*/  F2F.F16.F32 R135, R124 ;  /* 0x0000007c00877304 */ /* 0x0001e20000200800 */
[----:B----4-:R-:W-:-:S07]  /*65b0*/  IMAD.WIDE.U32 R118, R128, 0x10000, RZ ;  /* 0x0001000080767825 */ /* 0x010fce00078e00ff */
[----:B------:R-:W2:Y:S01]  /*65c0*/  F2F.F16.F32 R121, R121 ;  /* 0x0000007900797304 */ /* 0x000ea20000200800 */
[----:B0-----:R-:W-:Y:S02]  /*65d0*/  HADD2.F32 R124, -RZ, R117.H0_H0 ;  /* 0x20000075ff7c7230 */ /* 0x001fe40000004100 */
[----:B------:R-:W-:Y:S02]  /*65e0*/  FFMA.FTZ R117, R161, UR7, R136 ;  /* 0x00000007a1757c23 */ /* 0x000fe40008010088 */
[----:B------:R-:W0:Y:S03]  /*65f0*/  LDC.64 R136, c[0x0][0x478] ;  /* 0x00011e00ff887b82 */ /* 0x000e260000000a00 */
[----:B------:R-:W-:Y:S01]  /*6600*/  F2F.F16.F32 R133, R133 ;  /* 0x0000008500857304 */ /* 0x000fe20000200800 */
[----:B------:R-:W-:Y:S01]  /*6610*/  FFMA.FTZ R175, R141, UR7, R124 ;  /* 0x000000078daf7c23 */ /* 0x000fe2000801007c */
[----:B------:R-:W-:-:S02]  /*6620*/  PRMT R141, R127, 0x5410, R132 ;  /* 0x000054107f8d7816 */ /* 0x000fc40000000084 */
[----:B------:R-:W-:Y:S02]  /*6630*/  LOP3.LUT R127, R125, R107, RZ, 0xfc, !PT ;  /* 0x0000006b7d7f7212 */ /* 0x000fe400078efcff */
[----:B------:R-:W-:Y:S02]  /*6640*/  LOP3.LUT R125, R139, R105, RZ, 0xfc, !PT ;  /* 0x000000698b7d7212 */ /* 0x000fe400078efcff */
[----:B------:R-:W-:Y:S01]  /*6650*/  F2F.F16.F32 R122, R122 ;  /* 0x0000007a007a7304 */ /* 0x000fe20000200800 */
[----:B------:R-:W-:Y:S01]  /*6660*/  LOP3.LUT R124, R104, R129, RZ, 0xfc, !PT ;  /* 0x00000081687c7212 */ /* 0x000fe200078efcff */
[----:B--2---:R-:W-:-:S06]  /*6670*/  IMAD.WIDE.U32 R104, R121, 0x10000, RZ ;  /* 0x0001000079687825 */ /* 0x004fcc00078e00ff */
[----:B------:R-:W2:Y:S08]  /*6680*/  F2F.F16.F32 R123, R123 ;  /* 0x0000007b007b7304 */ /* 0x000eb00000200800 */
[----:B------:R4:W-:Y:S01]  /*6690*/  F2F.F16.F32 R174, R160 ;  /* 0x000000a000ae7304 */ /* 0x0009e20000200800 */
[----:B--2---:R-:W-:-:S07]  /*66a0*/  PRMT R159, R122, 0x5410, R123 ;  /* 0x000054107a9f7816 */ /* 0x004fce000000007b */
[----:B------:R-:W2:Y:S01]  /*66b0*/  F2F.F16.F32 R131, R131 ;  /* 0x0000008300837304 */ /* 0x000ea20000200800 */
[----:B----4-:R-:W4:Y:S01]  /*66c0*/  LDC.64 R160, c[0x0][0x468] ;  /* 0x00011a00ffa07b82 */ /* 0x010f220000000a00 */
[----:B------:R-:W-:Y:S02]  /*66d0*/  LOP3.LUT R123, R141, R119, RZ, 0xfc, !PT ;  /* 0x000000778d7b7212 */ /* 0x000fe400078efcff */
[----:B------:R-:W-:-:S04]  /*66e0*/  LOP3.LUT R119, R143, R105, RZ, 0xfc, !PT ;  /* 0x000000698f777212 */ /* 0x000fc800078efcff */
[----:B------:R-:W-:Y:S01]  /*66f0*/  F2F.F16.F32 R134, R134 ;  /* 0x0000008600867304 */ /* 0x000fe20000200800 */
[----:B--2---:R-:W-:-:S07]  /*6700*/  LOP3.LUT R122, R118, R131, RZ, 0xfc, !PT ;  /* 0x00000083767a7212 */ /* 0x004fce00078efcff */
[----:B------:R-:W2:Y:S01]  /*6710*/  F2F.F16.F32 R167, R167 ;  /* 0x000000a700a77304 */ /* 0x000ea20000200800 */
[----:B------:R-:W-:Y:S01]  /*6720*/  LOP3.LUT R118, R104, R165, RZ, 0xfc, !PT ;  /* 0x000000a568767212 */ /* 0x000fe200078efcff */
[----:B------:R-:W-:Y:S01]  /*6730*/  IMAD.WIDE.U32 R104, R174, 0x10000, RZ ;  /* 0x00010000ae687825 */ /* 0x000fe200078e00ff */
[----:B------:R-:W-:-:S05]  /*6740*/  IADD3 R165, PT, PT, R2, 0x200, RZ ;  /* 0x0000020002a57810 */ /* 0x000fca0007ffe0ff */
[----:B------:R-:W-:Y:S01]  /*6750*/  F2F.F16.F32 R117, R117 ;  /* 0x0000007500757304 */ /* 0x000fe20000200800 */
[----:B----4-:R-:W-:-:S04]  /*6760*/  IMAD.WIDE.U32 R130, R2, 0x8, R160 ;  /* 0x0000000802827825 */ /* 0x010fc800078e00a0 */
[----:B------:R-:W-:Y:S01]  /*6770*/  IMAD.WIDE.U32 R142, R169, 0x8, R160 ;  /* 0x00000008a98e7825 */ /* 0x000fe200078e00a0 */
[----:B--2---:R-:W-:Y:S02]  /*6780*/  PRMT R167, R134, 0x5410, R167 ;  /* 0x0000541086a77816 */ /* 0x004fe400000000a7 */
[----:B------:R-:W2:Y:S08]  /*6790*/  F2F.F16.F32 R0, R166 ;  /* 0x000000a600007304 */ /* 0x000eb00000200800 */
[----:B------:R-:W4:Y:S01]  /*67a0*/  F2F.F16.F32 R163, R163 ;  /* 0x000000a300a37304 */ /* 0x000f220000200800 */
[----:B--2---:R-:W-:-:S07]  /*67b0*/  PRMT R129, R117, 0x5410, R0 ;  /* 0x0000541075817816 */ /* 0x004fce0000000000 */
[----:B------:R2:W1:Y:S01]  /*67c0*/  F2F.F16.F32 R138, R126 ;  /* 0x0000007e008a7304 */ /* 0x0004620000200800 */
[----:B------:R-:W-:Y:S01]  /*67d0*/  LOP3.LUT R105, R129, R105, RZ, 0xfc, !PT ;  /* 0x0000006981697212 */ /* 0x000fe200078efcff */
[----:B0-----:R-:W-:-:S06]  /*67e0*/  IMAD.WIDE.U32 R128, R2, 0x8, R136 ;  /* 0x0000000802807825 */ /* 0x001fcc00078e0088 */
[----:B------:R-:W0:Y:S01]  /*67f0*/  F2F.F16.F32 R175, R175 ;  /* 0x000000af00af7304 */ /* 0x000e220000200800 */
[----:B--2---:R-:W-:Y:S01]  /*6800*/  LOP3.LUT R126, R106, R133, RZ, 0xfc, !PT ;  /* 0x000000856a7e7212 */ /* 0x004fe200078efcff */
[----:B------:R-:W-:-:S04]  /*6810*/  IMAD.WIDE.U32 R106, R120, 0x10000, RZ ;  /* 0x00010000786a7825 */ /* 0x000fc800078e00ff */
[----:B---3--:R-:W-:Y:S01]  /*6820*/  IMAD.WIDE.U32 R132, R2, 0x8, R172 ;  /* 0x0000000802847825 */ /* 0x008fe200078e00ac */
[----:B------:R-:W-:Y:S01]  /*6830*/  LOP3.LUT R121, R167, R107, RZ, 0xfc, !PT ;  /* 0x0000006ba7797212 */ /* 0x000fe200078efcff */
[----:B------:R2:W-:Y:S01]  /*6840*/  STG.E.64 desc[UR14][R128.64], R126 ;  /* 0x0000007e80007986 */ /* 0x0005e2000c101b0e */
[----:B----4-:R-:W-:Y:S01]  /*6850*/  LOP3.LUT R120, R106, R163, RZ, 0xfc, !PT ;  /* 0x000000a36a787212 */ /* 0x010fe200078efcff */
[----:B-1----:R-:W-:Y:S01]  /*6860*/  IMAD.WIDE.U32 R106, R138, 0x10000, RZ ;  /* 0x000100008a6a7825 */ /* 0x002fe200078e00ff */
[C---:B------:R-:W-:Y:S01]  /*6870*/  IADD3 R163, PT, PT, R2.reuse, 0x100, RZ ;  /* 0x0000010002a37810 */ /* 0x040fe20007ffe0ff */
[----:B------:R1:W-:Y:S01]  /*6880*/  STG.E.64 desc[UR14][R130.64], R126 ;  /* 0x0000007e82007986 */ /* 0x0003e2000c101b0e */
[----:B------:R-:W-:Y:S01]  /*6890*/  IADD3 R167, PT, PT, R2, 0x300, RZ ;  /* 0x0000030002a77810 */ /* 0x000fe20007ffe0ff */
[----:B------:R-:W-:Y:S01]  /*68a0*/  IMAD.WIDE.U32 R138, R165, 0x8, R160 ;  /* 0x00000008a58a7825 */ /* 0x000fe200078e00a0 */
[----:B------:R-:W-:Y:S01]  /*68b0*/  LOP3.LUT R106, R106, R135, RZ, 0xfc, !PT ;  /* 0x000000876a6a7212 */ /* 0x000fe200078efcff */
[----:B------:R3:W-:Y:S01]  /*68c0*/  STG.E.64 desc[UR14][R132.64], R126 ;  /* 0x0000007e84007986 */ /* 0x0007e2000c101b0e */
[----:B------:R-:W-:Y:S01]  /*68d0*/  LOP3.LUT R107, R159, R107, RZ, 0xfc, !PT ;  /* 0x0000006b9f6b7212 */ /* 0x000fe200078efcff */
[----:B------:R-:W-:Y:S01]  /*68e0*/  IMAD.WIDE.U32 R134, R163, 0x8, R136 ;  /* 0x00000008a3867825 */ /* 0x000fe200078e0088 */
[----:B0-----:R-:W-:-:S03]  /*68f0*/  LOP3.LUT R104, R104, R175, RZ, 0xfc, !PT ;  /* 0x000000af68687212 */ /* 0x001fc600078efcff */
[--C-:B--2---:R-:W-:Y:S01]  /*6900*/  IMAD.WIDE.U32 R128, R167, 0x8, R136.reuse ;  /* 0x00000008a7807825 */ /* 0x104fe200078e0088 */
[----:B------:R0:W-:Y:S03]  /*6910*/  STG.E.64 desc[UR14][R134.64], R124 ;  /* 0x0000007c86007986 */ /* 0x0001e6000c101b0e */
[----:B-1----:R-:W-:-:S04]  /*6920*/  IMAD.WIDE.U32 R130, R169, 0x8, R136 ;  /* 0x00000008a9827825 */ /* 0x002fc800078e0088 */
[----:B---3--:R-:W-:-:S04]  /*6930*/  IMAD.WIDE.U32 R126, R165, 0x8, R136 ;  /* 0x00000008a57e7825 */ /* 0x008fc800078e0088 */
[----:B------:R-:W-:-:S04]  /*6940*/  IMAD.WIDE.U32 R132, R171, 0x8, R136 ;  /* 0x00000008ab847825 */ /* 0x000fc800078e0088 */
[----:B0-----:R-:W-:-:S04]  /*6950*/  IMAD.WIDE.U32 R134, R177, 0x8, R136 ;  /* 0x00000008b1867825 */ /* 0x001fc800078e0088 */
[----:B------:R-:W-:-:S04]  /*6960*/  IMAD.WIDE.U32 R136, R163, 0x8, R160 ;  /* 0x00000008a3887825 */ /* 0x000fc800078e00a0 */
[--C-:B------:R-:W-:Y:S01]  /*6970*/  IMAD.WIDE.U32 R162, R163, 0x8, R172.reuse ;  /* 0x00000008a3a27825 */ /* 0x100fe200078e00ac */
[----:B------:R-:W-:Y:S03]  /*6980*/  STG.E.64 desc[UR14][R136.64], R124 ;  /* 0x0000007c88007986 */ /* 0x000fe6000c101b0e */
[----:B------:R-:W-:Y:S01]  /*6990*/  IMAD.WIDE.U32 R164, R165, 0x8, R172 ;  /* 0x00000008a5a47825 */ /* 0x000fe200078e00ac */
[----:B------:R-:W-:Y:S03]  /*69a0*/  STG.E.64 desc[UR14][R162.64], R124 ;  /* 0x0000007ca2007986 */ /* 0x000fe6000c101b0e */
[C---:B------:R-:W-:Y:S01]  /*69b0*/  IMAD.WIDE.U32 R140, R167.reuse, 0x8, R160 ;  /* 0x00000008a78c7825 */ /* 0x040fe200078e00a0 */
        /* <DEDUP_REMOVED lines=9> */
[----:B------:R-:W-:Y:S03]  /*6a50*/  STG.E.64 desc[UR14][R140.64], R120 ;  /* 0x000000788c007986 */ /* 0x000fe6000c101b0e */
[C---:B------:R-:W-:Y:S01]  /*6a60*/  IMAD.WIDE.U32 R160, R177.reuse, 0x8, R160 ;  /* 0x00000008b1a07825 */ /* 0x040fe200078e00a0 */
[----:B------:R-:W-:Y:S03]  /*6a70*/  STG.E.64 desc[UR14][R166.64], R120 ;  /* 0x00000078a6007986 */ /* 0x000fe6000c101b0e */
[----:B------:R-:W-:Y:S01]  /*6a80*/  IMAD.WIDE.U32 R172, R177, 0x8, R172 ;  /* 0x00000008b1ac7825 */ /* 0x000fe200078e00ac */
        /* <DEDUP_REMOVED lines=17> */
.L_x_3809:
[----:B------:R-:W-:-:S04]  /*6ba0*/  UISETP.NE.U32.AND UP0, UPT, UR24, URZ, UPT ;  /* 0x000000ff1800728c */ /* 0x000fc8000bf05070 */
[----:B------:R-:W-:-:S09]  /*6bb0*/  UISETP.NE.AND.EX UP0, UPT, UR25, URZ, UPT, UP0 ;  /* 0x000000ff1900728c */ /* 0x000fd2000bf05300 */
[----:B------:R-:W-:Y:S05]  /*6bc0*/  BRA.U UP0, `(.L_x_3814) ;  /* 0x0000000100b47547 */ /* 0x000fea000b800000 */
[----:B------:R-:W-:-:S04]  /*6bd0*/  UISETP.NE.U32.AND UP3, UPT, UR26, URZ, UPT ;  /* 0x000000ff1a00728c */ /* 0x000fc8000bf65070 */
[----:B------:R-:W-:-:S09]  /*6be0*/  UISETP.NE.AND.EX UP3, UPT, UR27, URZ, UPT, UP3 ;  /* 0x000000ff1b00728c */ /* 0x000fd2000bf65330 */
[----:B------:R-:W-:Y:S05]  /*6bf0*/  BRA.U UP3, `(.L_x_3815) ;  /* 0x00000001034c7547 */ /* 0x000fea000b800000 */
[--C-:B-----5:R-:W-:Y:S01]  /*6c00*/  FFMA.FTZ R105, R0, UR5, R182.reuse ;  /* 0x0000000500697c23 */ /* 0x120fe200080100b6 */
        /* <DEDUP_REMOVED lines=18> */
.L_x_3815:
[--C-:B------:R-:W-:Y:S01]  /*6d30*/  FFMA.FTZ R163, R163, UR5, R182.reuse ;  /* 0x00000005a3a37c23 */ /* 0x100fe200080100b6 */
[--C-:B------:R-:W-:Y:S01]  /*6d40*/  FFMA.FTZ R193, R193, UR5, R182.reuse ;  /* 0x00000005c1c17c23 */ /* 0x100fe200080100b6 */
[--C-:B-----5:R-:W-:Y:S01]  /*6d50*/  FFMA.FTZ R105, R0, UR5, R182.reuse ;  /* 0x0000000500697c23 */ /* 0x120fe200080100b6 */
        /* <DEDUP_REMOVED lines=20> */
.L_x_3814:
[----:B------:R-:W-:-:S04]  /*6ea0*/  UISETP.NE.U32.AND UP3, UPT, UR26, URZ, UPT ;  /* 0x000000ff1a00728c */ /* 0x000fc8000bf65070 */
[----:B------:R-:W-:-:S09]  /*6eb0*/  UISETP.NE.AND.EX UP3, UPT, UR27, URZ, UPT, UP3 ;  /* 0x000000ff1b00728c */ /* 0x000fd2000bf65330 */
[----:B------:R-:W-:Y:S05]  /*6ec0*/  BRA.U UP3, `(.L_x_3817) ;  /* 0x00000001035c7547 */ /* 0x000fea000b800000 */
        /* <DEDUP_REMOVED lines=23> */
.L_x_3817:
        /* <DEDUP_REMOVED lines=26> */
.L_x_3816:
        /* <DEDUP_REMOVED lines=15> */
.L_x_3818:
[----:B0-2---:R-:W-:-:S05]  /*72d0*/  IMAD.WIDE.U32 R106, R2, 0x8, R190 ;  /* 0x00000008026a7825 */ /* 0x005fca00078e00be */
        /* <DEDUP_REMOVED lines=10> */
.L_x_3819:
[----:B------:R-:W-:Y:S05]  /*7380*/  BRA.U !UP0, `(.L_x_3820) ;  /* 0x0000000108c07547 */ /* 0x000fea000b800000 */
[----:B------:R-:W-:Y:S05]  /*7390*/  BRA.U !UP3, `(.L_x_3821) ;  /* 0x000000010b647547 */ /* 0x000fea000b800000 */
[--C-:B------:R-:W-:Y:S01]  /*73a0*/  FFMA.FTZ R187, R187, UR5, R182.reuse ;  /* 0x00000005bbbb7c23 */ /* 0x100fe200080100b6 */
[--C-:B------:R-:W-:Y:S01]  /*73b0*/  FFMA.FTZ R0, R183, UR5, R182.reuse ;  /* 0x00000005b7007c23 */ /* 0x100fe200080100b6 */
[--C-:B------:R-:W-:Y:S01]  /*73c0*/  FFMA.FTZ R189, R189, UR5, R182.reuse ;  /* 0x00000005bdbd7c23 */ /* 0x100fe200080100b6 */
[----:B------:R-:W-:Y:S01]  /*73d0*/  FFMA.FTZ R185, R185, UR5, R182 ;  /* 0x00000005b9b97c23 */ /* 0x000fe200080100b6 */
[----:B0-2---:R-:W-:Y:S01]  /*73e0*/  FADD.FTZ R104, R186, -R187 ;  /* 0x800000bbba687221 */ /* 0x005fe20000010000 */
        /* <DEDUP_REMOVED lines=20> */
.L_x_3821:
        /* <DEDUP_REMOVED lines=8> */
[----:B0-2---:R-:W-:Y:S01]  /*75b0*/  FMUL.FTZ R104, R0, UR7 ;  /* 0x0000000700687c20 */ /* 0x005fe20008410000 */
        /* <DEDUP_REMOVED lines=13> */
.L_x_3820:
        /* <DEDUP_REMOVED lines=23> */
.L_x_3823:
        /* <DEDUP_REMOVED lines=11> */
[----:B0-2---:R-:W-:-:S03]  /*78b0*/  FMUL.FTZ R104, R181, UR7 ;  /* 0x00000007b5687c20 */ /* 0x005fc60008410000 */
[----:B------:R-:W-:Y:S02]  /*78c0*/  F2FP.F16.F32.PACK_AB R189, R0, R189 ;  /* 0x000000bd00bd723e */ /* 0x000fe400000000ff */
[----:B------:R-:W-:Y:S02]  /*78d0*/  F2FP.F16.F32.PACK_AB R104, R104, R187 ;  /* 0x000000bb6868723e */ /* 0x000fe400000000ff */
[C---:B------:R-:W-:Y:S02]  /*78e0*/  PRMT R0, R189.reuse, 0x7632, R0 ;  /* 0x00007632bd007816 */ /* 0x040fe40000000000 */
[----:B------:R-:W-:Y:S02]  /*78f0*/  PRMT R107, R189, 0x7610, R107 ;  /* 0x00007610bd6b7816 */ /* 0x000fe4000000006b */
[----:B------:R-:W-:-:S07]  /*7900*/  PRMT R105, R104, 0x7632, R105 ;  /* 0x0000763268697816 */ /* 0x000fce0000000069 */
.L_x_3822:
[----:B------:R-:W-:Y:S02]  /*7910*/  LOP3.LUT R0, R0, 0xffff, RZ, 0xc0, !PT ;  /* 0x0000ffff00007812 */ /* 0x000fe400078ec0ff */
[----:B------:R-:W-:-:S03]  /*7920*/  PRMT R163, R104, 0x5410, R105 ;  /* 0x0000541068a37816 */ /* 0x000fc60000000069 */
[----:B------:R-:W-:Y:S01]  /*7930*/  IMAD.WIDE.U32 R104, R0, 0x10000, RZ ;  /* 0x0001000000687825 */ /* 0x000fe200078e00ff */
[----:B------:R-:W-:-:S04]  /*7940*/  IADD3 R0, PT, PT, R2, 0x100, RZ ;  /* 0x0000010002007810 */ /* 0x000fc80007ffe0ff */
        /* <DEDUP_REMOVED lines=12> */
.L_x_3824:
        /* <DEDUP_REMOVED lines=11> */
.L_x_3825:
        /* <DEDUP_REMOVED lines=29> */
.L_x_3827:
        /* <DEDUP_REMOVED lines=23> */
.L_x_3826:
        /* <DEDUP_REMOVED lines=24> */
.L_x_3829:
        /* <DEDUP_REMOVED lines=9> */
[----:B0-2---:R-:W-:Y:S01]  /*8010*/  FMUL.FTZ R105, R176, UR7 ;  /* 0x00000007b0697c20 */ /* 0x005fe20008410000 */
        /* <DEDUP_REMOVED lines=8> */
.L_x_3828:
        /* <DEDUP_REMOVED lines=16> */
.L_x_3830:
[----:B------:R2:W-:Y:S01]  /*81a0*/  STG.E.64 desc[UR14][R106.64], R104 ;  /* 0x000000686a007986 */ /* 0x0005e2000c101b0e */
[----:B------:R-:W-:Y:S05]  /*81b0*/  BRA.U !UP3, `(.L_x_3831) ;  /* 0x000000010b207547 */ /* 0x000fea000b800000 */
[----:B--2---:R-:W2:Y:S01]  /*81c0*/  LDC.64 R106, c[0x0][0x470] ;  /* 0x00011c00ff6a7b82 */ /* 0x004ea20000000a00 */
[----:B------:R-:W-:Y:S02]  /*81d0*/  LOP3.LUT R104, R128, 0xffff, RZ, 0xc0, !PT ;  /* 0x0000ffff80687812 */ /* 0x000fe400078ec0ff */
[----:B0-----:R-:W-:-:S03]  /*81e0*/  PRMT R163, R129, 0x5410, R130 ;  /* 0x0000541081a37816 */ /* 0x001fc60000000082 */
[----:B------:R-:W-:-:S05]  /*81f0*/  IMAD.WIDE.U32 R104, R104, 0x10000, RZ ;  /* 0x0001000068687825 */ /* 0x000fca00078e00ff */
[----:B------:R-:W-:Y:S02]  /*8200*/  LOP3.LUT R105, R163, R105, RZ, 0xfc, !PT ;  /* 0x00000069a3697212 */ /* 0x000fe400078efcff */
[----:B------:R-:W-:Y:S01]  /*8210*/  LOP3.LUT R104, R104, 0xffff, R127, 0xf8, !PT ;  /* 0x0000ffff68687812 */ /* 0x000fe200078ef87f */
[----:B--2---:R-:W-:-:S05]  /*8220*/  IMAD.WIDE.U32 R106, R175, 0x8, R106 ;  /* 0x00000008af6a7825 */ /* 0x004fca00078e006a */
[----:B------:R3:W-:Y:S02]  /*8230*/  STG.E.64 desc[UR14][R106.64], R104 ;  /* 0x000000686a007986 */ /* 0x0007e4000c101b0e */
.L_x_3831:
        /* <DEDUP_REMOVED lines=27> */
.L_x_3833:
        /* <DEDUP_REMOVED lines=23> */
.L_x_3832:
        /* <DEDUP_REMOVED lines=24> */
.L_x_3835:
        /* <DEDUP_REMOVED lines=18> */
.L_x_3834:
        /* <DEDUP_REMOVED lines=16> */
.L_x_3836:
        /* <DEDUP_REMOVED lines=10> */
.L_x_3837:
        /* <DEDUP_REMOVED lines=27> */
.L_x_3839:
        /* <DEDUP_REMOVED lines=19> */
[----:B------:R-:W-:Y:S01]  /*8c80*/  PRMT R131, R117, 0x7610, R131 ;  /* 0x0000761075837816 */ /* 0x000fe20000000083 */
[----:B------:R-:W-:Y:S06]  /*8c90*/  BRA `(.L_x_3840) ;  /* 0x0000000000987947 */ /* 0x000fec0003800000 */
.L_x_3838:
        /* <DEDUP_REMOVED lines=22> */
.L_x_3841:
        /* <DEDUP_REMOVED lines=12> */
[----:B------:R-:W-:Y:S02]  /*8ec0*/  F2FP.F16.F32.PACK_AB R117, R0, R117 ;  /* 0x000000750075723e */ /* 0x000fe400000000ff */
[----:B------:R-:W-:Y:S02]  /*8ed0*/  F2FP.F16.F32.PACK_AB R104, R104, R119 ;  /* 0x000000776868723e */ /* 0x000fe400000000ff */
[----:B------:R-:W-:Y:S02]  /*8ee0*/  PRMT R0, R117, 0x7632, R0 ;  /* 0x0000763275007816 */ /* 0x000fe40000000000 */
[----:B------:R-:W-:-:S07]  /*8ef0*/  PRMT R105, R104, 0x7632, R105 ;  /* 0x0000763268697816 */ /* 0x000fce0000000069 */
.L_x_3840:
        /* <DEDUP_REMOVED lines=16> */
.L_x_3842:
        /* <DEDUP_REMOVED lines=10> */
.L_x_3843:
        /* <DEDUP_REMOVED lines=27> */
.L_x_3845:
        /* <DEDUP_REMOVED lines=22> */
.L_x_3844:
        /* <DEDUP_REMOVED lines=23> */
.L_x_3847:
        /* <DEDUP_REMOVED lines=12> */
[----:B------:R-:W-:Y:S02]  /*95e0*/  F2FP.F16.F32.PACK_AB R125, R0, R125 ;  /* 0x0000007d007d723e */ /* 0x000fe400000000ff */
[----:B------:R-:W-:Y:S02]  /*95f0*/  F2FP.F16.F32.PACK_AB R104, R104, R135 ;  /* 0x000000876868723e */ /* 0x000fe400000000ff */
[C---:B------:R-:W-:Y:S02]  /*9600*/  PRMT R0, R125.reuse, 0x7632, R0 ;  /* 0x000076327d007816 */ /* 0x040fe40000000000 */
[----:B------:R-:W-:Y:S02]  /*9610*/  PRMT R117, R125, 0x7610, R117 ;  /* 0x000076107d757816 */ /* 0x000fe40000000075 */
[----:B------:R-:W-:-:S07]  /*9620*/  PRMT R105, R104, 0x7632, R105 ;  /* 0x0000763268697816 */ /* 0x000fce0000000069 */
.L_x_3846:
        /* <DEDUP_REMOVED lines=16> */
.L_x_3848:
        /* <DEDUP_REMOVED lines=10> */
.L_x_3849:
        /* <DEDUP_REMOVED lines=27> */
.L_x_3851:
        /* <DEDUP_REMOVED lines=23> */
.L_x_3850:
        /* <DEDUP_REMOVED lines=24> */
.L_x_3853:
        /* <DEDUP_REMOVED lines=16> */
[C---:B---34-:R-:W-:Y:S02]  /*9d70*/  PRMT R105, R161.reuse, 0x7632, R105 ;  /* 0x00007632a1697816 */ /* 0x058fe40000000069 */
[----:B------:R-:W-:-:S07]  /*9d80*/  PRMT R104, R161, 0x7610, R104 ;  /* 0x00007610a1687816 */ /* 0x000fce0000000068 */
.L_x_3852:
        /* <DEDUP_REMOVED lines=16> */
.L_x_3854:
[----:B------:R4:W-:Y:S01]  /*9e90*/  STG.E.64 desc[UR14][R104.64], R106 ;  /* 0x0000006a68007986 */ /* 0x0009e2000c101b0e */
[----:B------:R-:W-:Y:S05]  /*9ea0*/  BRA.U !UP3, `(.L_x_3812) ;  /* 0x000000010b207547 */ /* 0x000fea000b800000 */
[----:B----4-:R-:W3:Y:S01]  /*9eb0*/  LDC.64 R106, c[0x0][0x470] ;  /* 0x00011c00ff6a7b82 */ /* 0x010ee20000000a00 */
[----:B------:R-:W-:Y:S02]  /*9ec0*/  LOP3.LUT R104, R128, 0xffff, RZ, 0xc0, !PT ;  /* 0x0000ffff80687812 */ /* 0x000fe400078ec0ff */
[----:B------:R-:W-:-:S03]  /*9ed0*/  PRMT R117, R129, 0x5410, R130 ;  /* 0x0000541081757816 */ /* 0x000fc60000000082 */
[----:B------:R-:W-:-:S05]  /*9ee0*/  IMAD.WIDE.U32 R104, R104, 0x10000, RZ ;  /* 0x0001000068687825 */ /* 0x000fca00078e00ff */
[----:B------:R-:W-:Y:S02]  /*9ef0*/  LOP3.LUT R105, R117, R105, RZ, 0xfc, !PT ;  /* 0x0000006975697212 */ /* 0x000fe400078efcff */
[----:B------:R-:W-:Y:S01]  /*9f00*/  LOP3.LUT R104, R104, 0xffff, R127, 0xf8, !PT ;  /* 0x0000ffff68687812 */ /* 0x000fe200078ef87f */
[----:B---3--:R-:W-:-:S05]  /*9f10*/  IMAD.WIDE.U32 R106, R123, 0x8, R106 ;  /* 0x000000087b6a7825 */ /* 0x008fca00078e006a */
[----:B------:R3:W-:Y:S02]  /*9f20*/  STG.E.64 desc[UR14][R106.64], R104 ;  /* 0x000000686a007986 */ /* 0x0007e4000c101b0e */
.L_x_3812:
[----:B------:R-:W-:Y:S01]  /*9f30*/  UPLOP3.LUT UP1, UPT, UPT, UPT, UP1, 0x40, 0x4 ;  /* 0x000000000004789c */ /* 0x000fe20003f2e810 */
[----:B------:R-:W-:Y:S10]  /*9f40*/  BRA.U !UP2, `(.L_x_3855) ;  /* 0xffffff690a947547 */ /* 0x000ff4000b83ffff */
[----:B------:R-:W-:Y:S01]  /*9f50*/  MOV R53, R32 ;  /* 0x0000002000357202 */ /* 0x000fe20000000f00 */
[----:B0-234-:R2:W5:Y:S01]  /*9f60*/  LDL.LU R107, [R1] ;  /* 0x00000000016b7983 */ /* 0x01d5620000300800 */
        /* <DEDUP_REMOVED lines=109> */
[----:B--2---:R-:W-:-:S07]  /*a640*/  MOV R111, R251 ;  /* 0x000000fb006f7202 */ /* 0x004fce0000000f00 */
.L_x_3806:
[----:B------:R-:W1:Y:S01]  /*a650*/  S2R R30, SR_TID.X ;  /* 0x00000000001e7919 */ /* 0x000e620000002100 */
[----:B------:R-:W2:Y:S08]  /*a660*/  S2UR UR4, SR_CTAID.X ;  /* 0x00000000000479c3 */ /* 0x000eb00000002500 */
[----:B------:R-:W2:Y:S08]  /*a670*/  LDC R0, c[0x0][0x388] ;  /* 0x0000e200ff007b82 */ /* 0x000eb00000000800 */
[----:B------:R-:W3:Y:S08]  /*a680*/  LDC.64 R2, c[0x0][0x440] ;  /* 0x00011000ff027b82 */ /* 0x000ef00000000a00 */
[----:B------:R-:W4:Y:S08]  /*a690*/  LDC.64 R24, c[0x0][0x448] ;  /* 0x00011200ff187b82 */ /* 0x000f300000000a00 */
[----:B------:R-:W0:Y:S01]  /*a6a0*/  LDC.64 R26, c[0x0][0x450] ;  /* 0x00011400ff1a7b82 */ /* 0x000e220000000a00 */
[----:B--2---:R-:W-:-:S05]  /*a6b0*/  IMAD R0, R0, UR4, RZ ;  /* 0x0000000400007c24 */ /* 0x004fca000f8e02ff */
[----:B-1----:R-:W-:Y:S02]  /*a6c0*/  LEA.HI R31, R0, R30, RZ, 0x1e ;  /* 0x0000001e001f7211 */ /* 0x002fe400078ff0ff */
[----:B------:R-:W1:Y:S03]  /*a6d0*/  LDC.64 R28, c[0x0][0x458] ;  /* 0x00011600ff1c7b82 */ /* 0x000e660000000a00 */
[----:B---3--:R-:W-:-:S04]  /*a6e0*/  IMAD.WIDE.U32 R2, R31, 0x10, R2 ;  /* 0x000000101f027825 */ /* 0x008fc800078e0002 */
[C---:B----4-:R-:W-:Y:S01]  /*a6f0*/  IMAD.WIDE.U32 R24, R31.reuse, 0x10, R24 ;  /* 0x000000101f187825 */ /* 0x050fe200078e0018 */
[----:B0-----:R-:W-:Y:S04]  /*a700*/  STG.E.128 desc[UR14][R2.64], R52 ;  /* 0x0000003402007986 */ /* 0x001fe8000c101d0e */
[----:B------:R-:W-:Y:S01]  /*a710*/  STG.E.128 desc[UR14][R24.64], R48 ;  /* 0x0000003018007986 */ /* 0x000fe2000c101d0e */
[----:B------:R-:W-:-:S05]  /*a720*/  IMAD.WIDE.U32 R26, R31, 0x10, R26 ;  /* 0x000000101f1a7825 */ /* 0x000fca00078e001a */
        /* <DEDUP_REMOVED lines=28> */
.L_x_3856:
        /* <DEDUP_REMOVED lines=9> */
.L_x_7273:


//--------------------- .text._ZN10layer_norm31ln_parallel_residual_bwd_kernelINS_13Kernel_traitsIf6__halfS2_S2_fjLj7168ELj1ELj1ELj8ELj8ENS_18Kernel_traits_baseILj7168EfS2_S2_S2_fjLj256EEEEELb0ELb1ELb0EEEvNS_9BwdParamsE --------------------------
	.section	.text._ZN10layer_norm31ln_parallel_residual_bwd_kernelINS_13Kernel_traitsIf6__halfS2_S2_fjLj7168ELj1ELj1ELj8ELj8ENS_18Kernel_traits_baseILj7168EfS2_S2_S2_fjLj256EEEEELb0ELb1ELb0EEEvNS_9BwdParamsE,"ax",@progbits
	.align	128
        .global         _ZN10layer_norm31ln_parallel_residual_bwd_kernelINS_13Kernel_traitsIf6__halfS2_S2_fjLj7168ELj1ELj1ELj8ELj8ENS_18Kernel_traits_baseILj7168EfS2_S2_S2_fjLj256EEEEELb0ELb1ELb0EEEvNS_9BwdParamsE
        .type           _ZN10layer_norm31ln_parallel_residual_bwd_kernelINS_13Kernel_traitsIf6__halfS2_S2_fjLj7168ELj1ELj1ELj8ELj8ENS_18Kernel_traits_baseILj7168EfS2_S2_S2_fjLj256EEEEELb0ELb1ELb0EEEvNS_9BwdParamsE,@function
        .size           _ZN10layer_norm31ln_parallel_residual_bwd_kernelINS_13Kernel_traitsIf6__halfS2_S2_fjLj7168ELj1ELj1ELj8ELj8ENS_18Kernel_traits_baseILj7168EfS2_S2_S2_fjLj256EEEEELb0ELb1ELb0EEEvNS_9BwdParamsE,(.L_x_7274 - _ZN10layer_norm31ln_parallel_residual_bwd_kernelINS_13Kernel_traitsIf6__halfS2_S2_fjLj7168ELj1ELj1ELj8ELj8ENS_18Kernel_traits_baseILj7168EfS2_S2_S2_fjLj256EEEEELb0ELb1ELb0EEEvNS_9BwdParamsE)
        .other          _ZN10layer_norm31ln_parallel_residual_bwd_kernelINS_13Kernel_traitsIf6__halfS2_S2_fjLj7168ELj1ELj1ELj8ELj8ENS_18Kernel_traits_baseILj7168EfS2_S2_S2_fjLj256EEEEELb0ELb1ELb0EEEvNS_9BwdParamsE,@"STO_CUDA_ENTRY STV_DEFAULT"
_ZN10layer_norm31ln_parallel_residual_bwd_kernelINS_13Kernel_traitsIf6__halfS2_S2_fjLj7168ELj1ELj1ELj8ELj8ENS_18Kernel_traits_baseILj7168EfS2_S2_S2_fjLj256EEEEELb0ELb1ELb0EEEvNS_9BwdParamsE:
.text._ZN10layer_norm31ln_parallel_residual_bwd_kernelINS_13Kernel_traitsIf6__halfS2_S2_fjLj7168ELj1ELj1ELj8ELj8ENS_18Kernel_traits_baseILj7168EfS2_S2_S2_fjLj256EEEEELb0ELb1ELb0EEEvNS_9BwdParamsE:
        /* <DEDUP_REMOVED lines=115> */
.L_x_3957:
        /* <DEDUP_REMOVED lines=21> */
[----:B------:R-:W-:Y:S02]  /*0880*/  P2R R185, PR, RZ, 0x40 ;  /* 0x00000040ffb97803 */ /* 0x000fe40000000000 */
[----:B------:R-:W-:-:S02]  /*0890*/  MOV R0, RZ ;  /* 0x000000ff00007202 */ /* 0x000fc40000000f00 */
        /* <DEDUP_REMOVED lines=16> */
[----:B---3--:R-:W-:Y:S01]  /*09a0*/  SHF.R.U64 R8, R12, 0x10, R13 ;  /* 0x000000100c087819 */ /* 0x008fe2000000120d */
[----:B------:R-:W-:Y:S01]  /*09b0*/  HADD2.F32 R3, -RZ, R12.H0_H0 ;  /* 0x2000000cff037230 */ /* 0x000fe20000004100 */
[----:B------:R-:W-:Y:S01]  /*09c0*/  SHF.R.U32.HI R126, RZ, 0x10, R9 ;  /* 0x00000010ff7e7819 */ /* 0x000fe20000011609 */
[----:B------:R-:W-:Y:S01]  /*09d0*/  HADD2.F32 R9, -RZ, R0.H0_H0 ;  /* 0x20000000ff097230 */ /* 0x000fe20000004100 */
[----:B------:R-:W-:Y:S01]  /*09e0*/  SHF.R.U32.HI R127, RZ, 0x10, R13 ;  /* 0x00000010ff7f7819 */ /* 0x000fe2000001160d */
[----:B0-----:R-:W-:-:S02]  /*09f0*/  HADD2.F32 R11, -RZ, R8.H0_H0 ;  /* 0x20000008ff0b7230 */ /* 0x001fc40000004100 */
[C---:B------:R-:W-:Y:S01]  /*0a00*/  FADD.FTZ R0, -R124.reuse, R3 ;  /* 0x000000037c007221 */ /* 0x040fe20000010100 */
[----:B------:R-:W-:Y:S02]  /*0a10*/  HADD2.F32 R13, -RZ, R13.H0_H0 ;  /* 0x2000000dff0d7230 */ /* 0x000fe40000004100 */
[----:B------:R-:W-:Y:S02]  /*0a20*/  HADD2.F32 R12, -RZ, R125.H0_H0 ;  /* 0x2000007dff0c7230 */ /* 0x000fe40000004100 */
[C---:B------:R-:W-:Y:S01]  /*0a30*/  FADD.FTZ R8, -R124.reuse, R11 ;  /* 0x0000000b7c087221 */ /* 0x040fe20000010100 */
[----:B------:R-:W-:Y:S02]  /*0a40*/  HADD2.F32 R125, -RZ, R14.H0_H0 ;  /* 0x2000000eff7d7230 */ /* 0x000fe40000004100 */
[C---:B-----5:R-:W-:Y:S01]  /*0a50*/  FMUL.FTZ R3, R7.reuse, R0 ;  /* 0x0000000007037220 */ /* 0x060fe20000410000 */
[----:B------:R-:W-:Y:S01]  /*0a60*/  FADD.FTZ R14, -R124, R13 ;  /* 0x0000000d7c0e7221 */ /* 0x000fe20000010100 */
[----:B------:R-:W-:Y:S01]  /*0a70*/  FADD.FTZ R64, R64, R9 ;  /* 0x0000000940407221 */ /* 0x000fe20000010000 */
[----:B------:R-:W-:Y:S01]  /*0a80*/  FMUL.FTZ R8, R7, R8 ;  /* 0x0000000807087220 */ /* 0x000fe20000410000 */
[-C--:B------:R-:W-:Y:S01]  /*0a90*/  FFMA.FTZ R92, R3, R9.reuse, R92 ;  /* 0x00000009035c7223 */ /* 0x080fe2000001005c */
[----:B------:R-:W-:Y:S01]  /*0aa0*/  FMUL.FTZ R10, R120, R9 ;  /* 0x00000009780a7220 */ /* 0x000fe20000410000 */
[----:B------:R-:W-:Y:S01]  /*0ab0*/  FMUL.FTZ R9, R7, R14 ;  /* 0x0000000e07097220 */ /* 0x000fe20000410000 */
[----:B------:R-:W-:-:S02]  /*0ac0*/  HADD2.F32 R13, -RZ, R127.H0_H0 ;  /* 0x2000007fff0d7230 */ /* 0x000fc40000004100 */
        /* <DEDUP_REMOVED lines=8> */
[----:B------:R-:W-:Y:S02]  /*0b50*/  HADD2.F32 R126, -RZ, R126.H0_H0 ;  /* 0x2000007eff7e7230 */ /* 0x000fe40000004100 */
[----:B------:R-:W-:Y:S01]  /*0b60*/  FADD.FTZ R14, -R124, R13 ;  /* 0x0000000d7c0e7221 */ /* 0x000fe20000010100 */
[----:B------:R-:W-:Y:S01]  /*0b70*/  FADD.FTZ R127, R0, R11 ;  /* 0x0000000b007f7221 */ /* 0x000fe20000010000 */
[----:B------:R-:W-:-:S02]  /*0b80*/  FFMA.FTZ R0, R8, R11, R125 ;  /* 0x0000000b08007223 */ /* 0x000fc4000001007d */
        /* <DEDUP_REMOVED lines=9> */
.L_x_3859:
[----:B--23--:R-:W-:Y:S05]  /*0c20*/  BSYNC.RECONVERGENT B0 ;  /* 0x0000000000007941 */ /* 0x00cfea0003800200 */
.L_x_3858:
        /* <DEDUP_REMOVED lines=17> */
[----:B---3--:R-:W-:Y:S01]  /*0d40*/  SHF.R.U64 R19, R16, 0x10, R17 ;  /* 0x0000001010137819 */ /* 0x008fe20000001211 */
[----:B------:R-:W-:Y:S01]  /*0d50*/  HADD2.F32 R15, -RZ, R16.H0_H0 ;  /* 0x20000010ff0f7230 */ /* 0x000fe20000004100 */
[----:B------:R-:W-:-:S03]  /*0d60*/  MOV R22, R18 ;  /* 0x0000001200167202 */ /* 0x000fc60000000f00 */
[----:B------:R-:W-:Y:S01]  /*0d70*/  HADD2.F32 R19, -RZ, R19.H0_H0 ;  /* 0x20000013ff137230 */ /* 0x000fe20000004100 */
[----:B------:R-:W-:Y:S01]  /*0d80*/  SHF.R.U32.HI R131, RZ, 0x10, R17 ;  /* 0x00000010ff837819 */ /* 0x000fe20000011611 */
[----:B------:R-:W-:Y:S02]  /*0d90*/  HADD2.F32 R127, -RZ, R17.H0_H0 ;  /* 0x20000011ff7f7230 */ /* 0x000fe40000004100 */
[C---:B------:R-:W-:Y:S01]  /*0da0*/  FADD.FTZ R16, -R124.reuse, R15 ;  /* 0x0000000f7c107221 */ /* 0x040fe20000010100 */
[----:B------:R-:W-:Y:S02]  /*0db0*/  HADD2.F32 R17, -RZ, R22.H0_H0 ;  /* 0x20000016ff117230 */ /* 0x000fe40000004100 */
[----:B------:R-:W-:Y:S01]  /*0dc0*/  FADD.FTZ R18, -R124, R19 ;  /* 0x000000137c127221 */ /* 0x000fe20000010100 */
[----:B------:R-:W-:Y:S02]  /*0dd0*/  HADD2.F32 R22, -RZ, R129.H0_H0 ;  /* 0x20000081ff167230 */ /* 0x000fe40000004100 */
[C---:B-----5:R-:W-:Y:S01]  /*0de0*/  FMUL.FTZ R15, R7.reuse, R16 ;  /* 0x00000010070f7220 */ /* 0x060fe20000410000 */
[----:B------:R-:W-:Y:S01]  /*0df0*/  FMUL.FTZ R16, R7, R18 ;  /* 0x0000001207107220 */ /* 0x000fe20000410000 */
[----:B------:R-:W-:Y:S01]  /*0e00*/  FMUL.FTZ R18, R116, R17 ;  /* 0x0000001174127220 */ /* 0x000fe20000410000 */
[----:B0-----:R-:W-:Y:S01]  /*0e10*/  FADD.FTZ R20, -R124, R127 ;  /* 0x0000007f7c147221 */ /* 0x001fe20000010100 */
[----:B------:R-:W-:-:S02]  /*0e20*/  HADD2.F32 R127, -RZ, R131.H0_H0 ;  /* 0x20000083ff7f7230 */ /* 0x000fc40000004100 */
[----:B------:R-:W-:Y:S01]  /*0e30*/  FADD.FTZ R61, R61, R22 ;  /* 0x000000163d3d7221 */ /* 0x000fe20000010000 */
[-C--:B------:R-:W-:Y:S01]  /*0e40*/  FFMA.FTZ R89, R16, R22.reuse, R89 ;  /* 0x0000001610597223 */ /* 0x080fe20000010059 */
[----:B------:R-:W-:Y:S01]  /*0e50*/  FMUL.FTZ R19, R117, R22 ;  /* 0x0000001675137220 */ /* 0x000fe20000410000 */
[----:B------:R-:W-:Y:S02]  /*0e60*/  HADD2.F32 R21, -RZ, R128.H0_H0 ;  /* 0x20000080ff157230 */ /* 0x000fe40000004100 */
[----:B------:R-:W-:Y:S01]  /*0e70*/  FADD.FTZ R22, R125, R18 ;  /* 0x000000127d167221 */ /* 0x000fe20000010000 */
[C---:B------:R-:W-:Y:S01]  /*0e80*/  FFMA.FTZ R125, R15.reuse, R18, R0 ;  /* 0x000000120f7d7223 */ /* 0x040fe20000010000 */
[----:B------:R-:W-:Y:S01]  /*0e90*/  FADD.FTZ R60, R60, R17 ;  /* 0x000000113c3c7221 */ /* 0x000fe20000010000 */
[----:B------:R-:W-:Y:S01]  /*0ea0*/  FFMA.FTZ R88, R15, R17, R88 ;  /* 0x000000110f587223 */ /* 0x000fe20000010058 */
[----:B------:R-:W-:Y:S02]  /*0eb0*/  HADD2.F32 R130, -RZ, R130.H0_H0 ;  /* 0x20000082ff827230 */ /* 0x000fe40000004100 */
        /* <DEDUP_REMOVED lines=15> */
.L_x_3861:
[----:B------:R-:W-:Y:S05]  /*0fb0*/  BSYNC.RECONVERGENT B0 ;  /* 0x0000000000007941 */ /* 0x000fea0003800200 */
.L_x_3860:
        /* <DEDUP_REMOVED lines=15> */
[--C-:B------:R-:W-:Y:S02]  /*10b0*/  SHF.R.U64 R30, R26, 0x10, R27.reuse ;  /* 0x000000101a1e7819 */ /* 0x100fe4000000121b */
[----:B------:R-:W-:Y:S02]  /*10c0*/  MOV R127, R27 ;  /* 0x0000001b007f7202 */ /* 0x000fe40000000f00 */
[----:B------:R-:W-:Y:S02]  /*10d0*/  SHF.R.U32.HI R130, RZ, 0x10, R27 ;  /* 0x00000010ff827819 */ /* 0x000fe4000001161b */
[--C-:B---3--:R-:W-:Y:S01]  /*10e0*/  SHF.R.U64 R26, R24, 0x10, R25.reuse ;  /* 0x00000010181a7819 */ /* 0x108fe20000001219 */
[----:B------:R-:W-:Y:S01]  /*10f0*/  HADD2.F32 R27, -RZ, R24.H0_H0 ;  /* 0x20000018ff1b7230 */ /* 0x000fe20000004100 */
[----:B------:R-:W-:Y:S01]  /*1100*/  SHF.R.U32.HI R24, RZ, 0x10, R25 ;  /* 0x00000010ff187819 */ /* 0x000fe20000011619 */
[----:B------:R-:W-:-:S02]  /*1110*/  HADD2.F32 R129, -RZ, R25.H0_H0 ;  /* 0x20000019ff817230 */ /* 0x000fc40000004100 */
[----:B------:R-:W-:Y:S02]  /*1120*/  HADD2.F32 R25, -RZ, R23.H0_H0 ;  /* 0x20000017ff197230 */ /* 0x000fe40000004100 */
[----:B------:R-:W-:Y:S02]  /*1130*/  HADD2.F32 R23, -RZ, R26.H0_H0 ;  /* 0x2000001aff177230 */ /* 0x000fe40000004100 */
[C---:B------:R-:W-:Y:S01]  /*1140*/  FADD.FTZ R26, -R124.reuse, R27 ;  /* 0x0000001b7c1a7221 */ /* 0x040fe20000010100 */
[----:B------:R-:W-:Y:S02]  /*1150*/  HADD2.F32 R30, -RZ, R30.H0_H0 ;  /* 0x2000001eff1e7230 */ /* 0x000fe40000004100 */
[C---:B0-----:R-:W-:Y:S01]  /*1160*/  FADD.FTZ R28, -R124.reuse, R23 ;  /* 0x000000177c1c7221 */ /* 0x041fe20000010100 */
[----:B------:R-:W-:Y:S02]  /*1170*/  HADD2.F32 R29, -RZ, R24.H0_H0 ;  /* 0x20000018ff1d7230 */ /* 0x000fe40000004100 */
[C---:B-----5:R-:W-:Y:S01]  /*1180*/  FMUL.FTZ R23, R7.reuse, R26 ;  /* 0x0000001a07177220 */ /* 0x060fe20000410000 */
[----:B------:R-:W-:Y:S01]  /*1190*/  FADD.FTZ R128, -R124, R129 ;  /* 0x000000817c807221 */ /* 0x000fe20000010100 */
[----:B------:R-:W-:Y:S01]  /*11a0*/  FMUL.FTZ R24, R7, R28 ;  /* 0x0000001c07187220 */ /* 0x000fe20000410000 */
[----:B------:R-:W-:Y:S01]  /*11b0*/  FMUL.FTZ R26, R112, R25 ;  /* 0x00000019701a7220 */ /* 0x000fe20000410000 */
[----:B------:R-:W-:-:S02]  /*11c0*/  HADD2.F32 R127, -RZ, R127.H0_H0 ;  /* 0x2000007fff7f7230 */ /* 0x000fc40000004100 */
        /* <DEDUP_REMOVED lines=8> */
[----:B------:R-:W-:Y:S02]  /*1250*/  HADD2.F32 R130, -RZ, R130.H0_H0 ;  /* 0x20000082ff827230 */ /* 0x000fe40000004100 */
        /* <DEDUP_REMOVED lines=14> */
.L_x_3863:
[----:B------:R-:W-:Y:S05]  /*1340*/  BSYNC.RECONVERGENT B0 ;  /* 0x0000000000007941 */ /* 0x000fea0003800200 */
.L_x_3862:
        /* <DEDUP_REMOVED lines=56> */
.L_x_3865:
[----:B------:R-:W-:Y:S05]  /*16d0*/  BSYNC.RECONVERGENT B0 ;  /* 0x0000000000007941 */ /* 0x000fea0003800200 */
.L_x_3864:
        /* <DEDUP_REMOVED lines=16> */
[----:B---3--:R-:W-:Y:S01]  /*17e0*/  SHF.R.U64 R130, R128, 0x10, R129 ;  /* 0x0000001080827819 */ /* 0x008fe20000001281 */
[----:B------:R-:W-:Y:S02]  /*17f0*/  HADD2.F32 R127, -RZ, R39.H0_H0 ;  /* 0x20000027ff7f7230 */ /* 0x000fe40000004100 */
[----:B------:R-:W-:-:S02]  /*1800*/  HADD2.F32 R137, -RZ, R128.H0_H0 ;  /* 0x20000080ff897230 */ /* 0x000fc40000004100 */
[----:B------:R-:W-:Y:S01]  /*1810*/  HADD2.F32 R39, -RZ, R130.H0_H0 ;  /* 0x20000082ff277230 */ /* 0x000fe20000004100 */
[----:B------:R-:W-:Y:S01]  /*1820*/  MOV R134, R131 ;  /* 0x0000008300867202 */ /* 0x000fe20000000f00 */
[----:B------:R-:W-:Y:S02]  /*1830*/  HADD2.F32 R128, -RZ, R136.H0_H0 ;  /* 0x20000088ff807230 */ /* 0x000fe40000004100 */
[C---:B0-----:R-:W-:Y:S01]  /*1840*/  FADD.FTZ R132, -R124.reuse, R137 ;  /* 0x000000897c847221 */ /* 0x041fe20000010100 */
[----:B------:R-:W-:Y:S01]  /*1850*/  FADD.FTZ R140, -R124, R39 ;  /* 0x000000277c8c7221 */ /* 0x000fe20000010100 */
[----:B------:R-:W-:Y:S01]  /*1860*/  SHF.R.U32.HI R135, RZ, 0x10, R131 ;  /* 0x00000010ff877819 */ /* 0x000fe20000011683 */
[----:B------:R-:W-:Y:S01]  /*1870*/  HADD2.F32 R139, -RZ, R129.H0_H0 ;  /* 0x20000081ff8b7230 */ /* 0x000fe20000004100 */
[----:B------:R-:W-:Y:S01]  /*1880*/  SHF.R.U32.HI R131, RZ, 0x10, R129 ;  /* 0x00000010ff837819 */ /* 0x000fe20000011681 */
[C---:B-----5:R-:W-:Y:S01]  /*1890*/  FMUL.FTZ R140, R7.reuse, R140 ;  /* 0x0000008c078c7220 */ /* 0x060fe20000410000 */
[----:B------:R-:W-:Y:S01]  /*18a0*/  FMUL.FTZ R142, R104, R127 ;  /* 0x0000007f688e7220 */ /* 0x000fe20000410000 */
[----:B------:R-:W-:Y:S01]  /*18b0*/  FMUL.FTZ R39, R7, R132 ;  /* 0x0000008407277220 */ /* 0x000fe20000410000 */
[----:B------:R-:W-:Y:S01]  /*18c0*/  FADD.FTZ R49, R49, R128 ;  /* 0x0000008031317221 */ /* 0x000fe20000010000 */
[-C--:B------:R-:W-:Y:S01]  /*18d0*/  FFMA.FTZ R77, R140, R128.reuse, R77 ;  /* 0x000000808c4d7223 */ /* 0x080fe2000001004d */
[----:B------:R-:W-:Y:S01]  /*18e0*/  FMUL.FTZ R143, R105, R128 ;  /* 0x00000080698f7220 */ /* 0x000fe20000410000 */
[----:B------:R-:W-:-:S02]  /*18f0*/  HADD2.F32 R129, -RZ, R134.H0_H0 ;  /* 0x20000086ff817230 */ /* 0x000fc40000004100 */
[----:B------:R-:W-:Y:S01]  /*1900*/  FADD.FTZ R128, R125, R142 ;  /* 0x0000008e7d807221 */ /* 0x000fe20000010000 */
[----:B------:R-:W-:Y:S02]  /*1910*/  HADD2.F32 R131, -RZ, R131.H0_H0 ;  /* 0x20000083ff837230 */ /* 0x000fe40000004100 */
[----:B------:R-:W-:Y:S01]  /*1920*/  FADD.FTZ R134, -R124, R139 ;  /* 0x0000008b7c867221 */ /* 0x000fe20000010100 */
[C---:B------:R-:W-:Y:S01]  /*1930*/  FFMA.FTZ R125, R39.reuse, R142, R0 ;  /* 0x0000008e277d7223 */ /* 0x040fe20000010000 */
[----:B------:R-:W-:Y:S02]  /*1940*/  HADD2.F32 R130, -RZ, R135.H0_H0 ;  /* 0x20000087ff827230 */ /* 0x000fe40000004100 */
        /* <DEDUP_REMOVED lines=17> */
.L_x_3867:
[----:B------:R-:W-:Y:S05]  /*1a60*/  BSYNC.RECONVERGENT B0 ;  /* 0x0000000000007941 */ /* 0x000fea0003800200 */
.L_x_3866:
        /* <DEDUP_REMOVED lines=17> */
[----:B------:R-:W-:-:S04]  /*1b80*/  HADD2.F32 R137, -RZ, R128.H0_H0 ;  /* 0x20000080ff897230 */ /* 0x000fc80000004100 */
[----:B0-----:R-:W-:Y:S02]  /*1b90*/  HADD2.F32 R133, -RZ, R130.H0_H0 ;  /* 0x20000082ff857230 */ /* 0x001fe40000004100 */
[----:B------:R-:W-:Y:S02]  /*1ba0*/  HADD2.F32 R127, -RZ, R127.H0_H0 ;  /* 0x2000007fff7f7230 */ /* 0x000fe40000004100 */
[C---:B------:R-:W-:Y:S01]  /*1bb0*/  FADD.FTZ R132, -R124.reuse, R137 ;  /* 0x000000897c847221 */ /* 0x040fe20000010100 */
[----:B------:R-:W-:Y:S01]  /*1bc0*/  FADD.FTZ R148, -R124, R133 ;  /* 0x000000857c947221 */ /* 0x000fe20000010100 */
[----:B------:R-:W-:Y:S01]  /*1bd0*/  MOV R134, R131 ;  /* 0x0000008300867202 */ /* 0x000fe20000000f00 */
[----:B------:R-:W-:Y:S01]  /*1be0*/  HADD2.F32 R128, -RZ, R136.H0_H0 ;  /* 0x20000088ff807230 */ /* 0x000fe20000004100 */
[----:B------:R-:W-:Y:S01]  /*1bf0*/  SHF.R.U32.HI R135, RZ, 0x10, R131 ;  /* 0x00000010ff877819 */ /* 0x000fe20000011683 */
[----:B-----5:R-:W-:Y:S01]  /*1c00*/  FMUL.FTZ R148, R7, R148 ;  /* 0x0000009407947220 */ /* 0x020fe20000410000 */
[----:B------:R-:W-:Y:S01]  /*1c10*/  SHF.R.U32.HI R131, RZ, 0x10, R129 ;  /* 0x00000010ff837819 */ /* 0x000fe20000011681 */
[----:B------:R-:W-:-:S02]  /*1c20*/  HADD2.F32 R139, -RZ, R129.H0_H0 ;  /* 0x20000081ff8b7230 */ /* 0x000fc40000004100 */
[----:B------:R-:W-:Y:S01]  /*1c30*/  FMUL.FTZ R150, R100, R127 ;  /* 0x0000007f64967220 */ /* 0x000fe20000410000 */
[----:B------:R-:W-:Y:S01]  /*1c40*/  FMUL.FTZ R147, R7, R132 ;  /* 0x0000008407937220 */ /* 0x000fe20000410000 */
[----:B------:R-:W-:Y:S01]  /*1c50*/  FADD.FTZ R45, R45, R128 ;  /* 0x000000802d2d7221 */ /* 0x000fe20000010000 */
[-C--:B------:R-:W-:Y:S01]  /*1c60*/  FFMA.FTZ R73, R148, R128.reuse, R73 ;  /* 0x0000008094497223 */ /* 0x080fe20000010049 */
[----:B------:R-:W-:Y:S01]  /*1c70*/  FMUL.FTZ R151, R101, R128 ;  /* 0x0000008065977220 */ /* 0x000fe20000410000 */
[----:B------:R-:W-:Y:S02]  /*1c80*/  HADD2.F32 R129, -RZ, R134.H0_H0 ;  /* 0x20000086ff817230 */ /* 0x000fe40000004100 */
[----:B------:R-:W-:Y:S01]  /*1c90*/  FADD.FTZ R128, R125, R150 ;  /* 0x000000967d807221 */ /* 0x000fe20000010000 */
[----:B------:R-:W-:Y:S02]  /*1ca0*/  HADD2.F32 R131, -RZ, R131.H0_H0 ;  /* 0x20000083ff837230 */ /* 0x000fe40000004100 */
[----:B------:R-:W-:Y:S01]  /*1cb0*/  FADD.FTZ R134, -R124, R139 ;  /* 0x0000008b7c867221 */ /* 0x000fe20000010100 */
[----:B------:R-:W-:Y:S01]  /*1cc0*/  FFMA.FTZ R125, R147, R150, R0 ;  /* 0x00000096937d7223 */ /* 0x000fe20000010000 */
[----:B------:R-:W-:-:S02]  /*1cd0*/  HADD2.F32 R130, -RZ, R135.H0_H0 ;  /* 0x20000087ff827230 */ /* 0x000fc40000004100 */
        /* <DEDUP_REMOVED lines=17> */
.L_x_3869:
[----:B------:R-:W-:Y:S05]  /*1df0*/  BSYNC.RECONVERGENT B0 ;  /* 0x0000000000007941 */ /* 0x000fea0003800200 */
.L_x_3868:
        /* <DEDUP_REMOVED lines=13> */
[--C-:B--2---:R-:W-:Y:S02]  /*1ed0*/  SHF.R.U64 R134, R130, 0x10, R131.reuse ;  /* 0x0000001082867819 */ /* 0x104fe40000001283 */
[----:B------:R-:W-:Y:S01]  /*1ee0*/  SHF.R.U32.HI R137, RZ, 0x10, R131 ;  /* 0x00000010ff897819 */ /* 0x000fe20000011683 */
[----:B------:R-:W-:Y:S02]  /*1ef0*/  HADD2.F32 R133, -RZ, R130.H0_H0 ;  /* 0x20000082ff857230 */ /* 0x000fe40000004100 */
[----:B------:R-:W-:Y:S02]  /*1f00*/  HADD2.F32 R135, -RZ, R131.H0_H0 ;  /* 0x20000083ff877230 */ /* 0x000fe40000004100 */
[----:B------:R-:W-:Y:S01]  /*1f10*/  HADD2.F32 R131, -RZ, R134.H0_H0 ;  /* 0x20000086ff837230 */ /* 0x000fe20000004100 */
[----:B---3--:R-:W-:Y:S01]  /*1f20*/  MOV R130, R128 ;  /* 0x0000008000827202 */ /* 0x008fe20000000f00 */
[----:B------:R-:W-:Y:S01]  /*1f30*/  HADD2.F32 R137, -RZ, R137.H0_H0 ;  /* 0x20000089ff897230 */ /* 0x000fe20000004100 */
[----:B------:R-:W-:-:S02]  /*1f40*/  SHF.R.U64 R136, R128, 0x10, R129 ;  /* 0x0000001080887819 */ /* 0x000fc40000001281 */
[C---:B------:R-:W-:Y:S01]  /*1f50*/  FADD.FTZ R156, -R124.reuse, R131 ;  /* 0x000000837c9c7221 */ /* 0x040fe20000010100 */
[----:B0-----:R-:W-:Y:S02]  /*1f60*/  HADD2.F32 R127, -RZ, R130.H0_H0 ;  /* 0x20000082ff7f7230 */ /* 0x001fe40000004100 */
[C---:B------:R-:W-:Y:S01]  /*1f70*/  FADD.FTZ R126, -R124.reuse, R133 ;  /* 0x000000857c7e7221 */ /* 0x040fe20000010100 */
[C---:B------:R-:W-:Y:S01]  /*1f80*/  FADD.FTZ R128, -R124.reuse, R135 ;  /* 0x000000877c807221 */ /* 0x040fe20000010100 */
[----:B------:R-:W-:Y:S01]  /*1f90*/  FADD.FTZ R162, -R124, R137 ;  /* 0x000000897ca27221 */ /* 0x000fe20000010100 */
[----:B------:R-:W-:Y:S01]  /*1fa0*/  HADD2.F32 R124, -RZ, R136.H0_H0 ;  /* 0x20000088ff7c7230 */ /* 0x000fe20000004100 */
[----:B------:R-:W-:Y:S01]  /*1fb0*/  MOV R132, R129 ;  /* 0x0000008100847202 */ /* 0x000fe20000000f00 */
[C---:B-----5:R-:W-:Y:S01]  /*1fc0*/  FMUL.FTZ R156, R7.reuse, R156 ;  /* 0x0000009c079c7220 */ /* 0x060fe20000410000 */
[----:B------:R-:W-:Y:S01]  /*1fd0*/  FMUL.FTZ R158, R96, R127 ;  /* 0x0000007f609e7220 */ /* 0x000fe20000410000 */
[----:B------:R-:W-:Y:S01]  /*1fe0*/  FMUL.FTZ R155, R7, R126 ;  /* 0x0000007e079b7220 */ /* 0x000fe20000410000 */
[----:B------:R-:W-:Y:S01]  /*1ff0*/  SHF.R.U32.HI R134, RZ, 0x10, R129 ;  /* 0x00000010ff867819 */ /* 0x000fe20000011681 */
[----:B------:R-:W-:Y:S01]  /*2000*/  FADD.FTZ R41, R41, R124 ;  /* 0x0000007c29297221 */ /* 0x000fe20000010000 */
[-C--:B------:R-:W-:Y:S01]  /*2010*/  FFMA.FTZ R69, R156, R124.reuse, R69 ;  /* 0x0000007c9c457223 */ /* 0x080fe20000010045 */
[----:B------:R-:W-:Y:S01]  /*2020*/  FMUL.FTZ R157, R97, R124 ;  /* 0x0000007c619d7220 */ /* 0x000fe20000410000 */
[----:B------:R-:W-:-:S02]  /*2030*/  HADD2.F32 R129, -RZ, R132.H0_H0 ;  /* 0x20000084ff817230 */ /* 0x000fc40000004100 */
[----:B------:R-:W-:Y:S01]  /*2040*/  FADD.FTZ R124, R125, R158 ;  /* 0x0000009e7d7c7221 */ /* 0x000fe20000010000 */
[C---:B------:R-:W-:Y:S01]  /*2050*/  FFMA.FTZ R125, R155.reuse, R158, R0 ;  /* 0x0000009e9b7d7223 */ /* 0x040fe20000010000 */
[----:B------:R-:W-:Y:S02]  /*2060*/  HADD2.F32 R126, -RZ, R134.H0_H0 ;  /* 0x20000086ff7e7230 */ /* 0x000fe40000004100 */
        /* <DEDUP_REMOVED lines=16> */
.L_x_3871:
[----:B------:R-:W-:Y:S05]  /*2170*/  BSYNC.RECONVERGENT B0 ;  /* 0x0000000000007941 */ /* 0x000fea0003800200 */
.L_x_3870:
        /* <DEDUP_REMOVED lines=32> */
.L_x_3873:
[----:B------:R-:W-:Y:S05]  /*2380*/  BSYNC.RECONVERGENT B0 ;  /* 0x0000000000007941 */ /* 0x000fea0003800200 */
.L_x_3872:
        /* <DEDUP_REMOVED lines=72> */
[----:B------:R-:W-:Y:S01]  /*2810*/  PRMT R133, R130, 0x7632, R133 ;  /* 0x0000763282857816 */ /* 0x000fe20000000085 */
[----:B------:R-:W-:Y:S06]  /*2820*/  BRA `(.L_x_3879) ;  /* 0x0000000c00387947 */ /* 0x000fec0003800000 */
.L_x_3878:
        /* <DEDUP_REMOVED lines=22> */
.L_x_3877:
        /* <DEDUP_REMOVED lines=25> */
.L_x_3880:
        /* <DEDUP_REMOVED lines=26> */
.L_x_3876:
        /* <DEDUP_REMOVED lines=10> */
[----:B------:R-:W-:Y:S01]  /*2d60*/  SHF.R.U64 R128, R182, 0x10, R183 ;  /* 0x00000010b6807819 */ /* 0x000fe200000012b7 */
[-CC-:B------:R-:W-:Y:S01]  /*2d70*/  FFMA.FTZ R129, R3, R134.reuse, R135.reuse ;  /* 0x0000008603817223 */ /* 0x180fe20000010087 */
[----:B------:R-:W-:Y:S01]  /*2d80*/  MOV R127, R183 ;  /* 0x000000b7007f7202 */ /* 0x000fe20000000f00 */
[-C--:B------:R-:W-:Y:S01]  /*2d90*/  FFMA.FTZ R133, R9, R134.reuse, R135 ;  /* 0x0000008609857223 */ /* 0x080fe20000010087 */
[----:B------:R-:W-:Y:S01]  /*2da0*/  SHF.R.U32.HI R132, RZ, 0x10, R183 ;  /* 0x00000010ff847819 */ /* 0x000fe200000116b7 */
[----:B------:R-:W-:Y:S01]  /*2db0*/  FFMA.FTZ R136, R14, R134, R135 ;  /* 0x000000860e887223 */ /* 0x000fe20000010087 */
[----:B------:R-:W-:Y:S02]  /*2dc0*/  HADD2.F32 R126, -RZ, R126.H0_H0 ;  /* 0x2000007eff7e7230 */ /* 0x000fe40000004100 */
[----:B------:R-:W-:Y:S01]  /*2dd0*/  FADD.FTZ R131, R11, -R130 ;  /* 0x800000820b837221 */ /* 0x000fe20000010000 */
[----:B------:R-:W-:Y:S01]  /*2de0*/  FADD.FTZ R129, R10, -R129 ;  /* 0x800000810a817221 */ /* 0x000fe20000010000 */
[----:B------:R-:W-:-:S02]  /*2df0*/  HADD2.F32 R128, -RZ, R128.H0_H0 ;  /* 0x20000080ff807230 */ /* 0x000fc40000004100 */
[----:B------:R-:W-:Y:S01]  /*2e00*/  FADD.FTZ R133, R12, -R133 ;  /* 0x800000850c857221 */ /* 0x000fe20000010000 */
[----:B------:R-:W-:Y:S02]  /*2e10*/  HADD2.F32 R130, -RZ, R127.H0_H0 ;  /* 0x2000007fff827230 */ /* 0x000fe40000004100 */
[----:B------:R-:W-:Y:S01]  /*2e20*/  FADD.FTZ R137, R13, -R136 ;  /* 0x800000880d897221 */ /* 0x000fe20000010000 */
[----:B------:R-:W-:Y:S02]  /*2e30*/  HADD2.F32 R132, -RZ, R132.H0_H0 ;  /* 0x20000084ff847230 */ /* 0x000fe40000004100 */
[C---:B-----5:R-:W-:Y:S01]  /*2e40*/  FFMA.FTZ R126, R7.reuse, R129, R126 ;  /* 0x00000081077e7223 */ /* 0x060fe2000001007e */
[C---:B------:R-:W-:Y:S01]  /*2e50*/  FFMA.FTZ R127, R7.reuse, R131, R128 ;  /* 0x00000083077f7223 */ /* 0x040fe20000010080 */
[C---:B------:R-:W-:Y:S01]  /*2e60*/  FFMA.FTZ R130, R7.reuse, R133, R130 ;  /* 0x0000008507827223 */ /* 0x040fe20000010082 */
[----:B------:R-:W-:-:S03]  /*2e70*/  FFMA.FTZ R129, R7, R137, R132 ;  /* 0x0000008907817223 */ /* 0x000fc60000010084 */
[----:B------:R-:W-:Y:S02]  /*2e80*/  F2FP.F16.F32.PACK_AB R127, R127, R126 ;  /* 0x0000007e7f7f723e */ /* 0x000fe400000000ff */
[----:B------:R-:W-:Y:S02]  /*2e90*/  F2FP.F16.F32.PACK_AB R130, R129, R130 ;  /* 0x000000828182723e */ /* 0x000fe400000000ff */
[C---:B------:R-:W-:Y:S02]  /*2ea0*/  PRMT R126, R127.reuse, 0x7632, R126 ;  /* 0x000076327f7e7816 */ /* 0x040fe4000000007e */
[----:B------:R-:W-:Y:S02]  /*2eb0*/  PRMT R131, R127, 0x7610, R131 ;  /* 0x000076107f837816 */ /* 0x000fe40000000083 */
[----:B------:R-:W-:Y:S01]  /*2ec0*/  PRMT R133, R130, 0x7632, R133 ;  /* 0x0000763282857816 */ /* 0x000fe20000000085 */
[----:B------:R-:W-:Y:S06]  /*2ed0*/  BRA `(.L_x_3879) ;  /* 0x00000004008c7947 */ /* 0x000fec0003800000 */
.L_x_3882:
        /* <DEDUP_REMOVED lines=9> */
[----:B------:R-:W-:Y:S02]  /*2f70*/  HADD2.F32 R127, -RZ, R128.H0_H0 ;  /* 0x20000080ff7f7230 */ /* 0x000fe40000004100 */
        /* <DEDUP_REMOVED lines=9> */
[----:B------:R-:W-:-:S04]  /*3010*/  FFMA.FTZ R129, R7, R130, R129 ;  /* 0x0000008207817223 */ /* 0x000fc80000010081 */
        /* <DEDUP_REMOVED lines=11> */
.L_x_3881:
        /* <DEDUP_REMOVED lines=34> */
.L_x_3883:
        /* <DEDUP_REMOVED lines=34> */
.L_x_3879:
        /* <DEDUP_REMOVED lines=18> */
.L_x_3884:
        /* <DEDUP_REMOVED lines=12> */
.L_x_3885:
[----:B------:R-:W-:-:S07]  /*36f0*/  IADD3 R6, PT, PT, R6, 0x100, RZ ;  /* 0x0000010006067810 */ /* 0x000fce0007ffe0ff */
.L_x_3875:
[----:B------:R-:W-:Y:S05]  /*3700*/  BSYNC.RECONVERGENT B0 ;  /* 0x0000000000007941 */ /* 0x000fea0003800200 */
.L_x_3874:
        /* <DEDUP_REMOVED lines=11> */
[--C-:B-1----:R-:W-:Y:S01]  /*37c0*/  FFMA.FTZ R127, R15, R134, R135.reuse ;  /* 0x000000860f7f7223 */ /* 0x102fe20000010087 */
        /* <DEDUP_REMOVED lines=34> */
.L_x_3890:
        /* <DEDUP_REMOVED lines=31> */
.L_x_3889:
        /* <DEDUP_REMOVED lines=34> */
.L_x_3892:
        /* <DEDUP_REMOVED lines=27> */
.L_x_3888:
        /* <DEDUP_REMOVED lines=33> */
.L_x_3894:
        /* <DEDUP_REMOVED lines=22> */
.L_x_3893:
        /* <DEDUP_REMOVED lines=25> */
.L_x_3895:
        /* <DEDUP_REMOVED lines=16> */
[----:B------:R-:W-:-:S07]  /*45b0*/  PRMT R133, R130, 0x7632, R133 ;  /* 0x0000763282857816 */ /* 0x000fce0000000085 */
.L_x_3891:
        /* <DEDUP_REMOVED lines=16> */
.L_x_3896:
        /* <DEDUP_REMOVED lines=10> */
.L_x_3897:
[----:B------:R-:W-:-:S07]  /*4760*/  IADD3 R6, PT, PT, R6, 0x100, RZ ;  /* 0x0000010006067810 */ /* 0x000fce0007ffe0ff */
.L_x_3887:
[----:B------:R-:W-:Y:S05]  /*4770*/  BSYNC.RECONVERGENT B0 ;  /* 0x0000000000007941 */ /* 0x000fea0003800200 */
.L_x_3886:
        /* <DEDUP_REMOVED lines=46> */
.L_x_3902:
        /* <DEDUP_REMOVED lines=31> */
.L_x_3901:
        /* <DEDUP_REMOVED lines=34> */
.L_x_3904:
        /* <DEDUP_REMOVED lines=27> */
.L_x_3900:
        /* <DEDUP_REMOVED lines=33> */
.L_x_3906:
        /* <DEDUP_REMOVED lines=22> */
.L_x_3905:
        /* <DEDUP_REMOVED lines=25> */
.L_x_3907:
        /* <DEDUP_REMOVED lines=17> */
.L_x_3903:
        /* <DEDUP_REMOVED lines=16> */
.L_x_3908:
        /* <DEDUP_REMOVED lines=10> */
.L_x_3909:
[----:B------:R-:W-:-:S07]  /*57d0*/  IADD3 R6, PT, PT, R6, 0x100, RZ ;  /* 0x0000010006067810 */ /* 0x000fce0007ffe0ff */
.L_x_3899:
[----:B------:R-:W-:Y:S05]  /*57e0*/  BSYNC.RECONVERGENT B0 ;  /* 0x0000000000007941 */ /* 0x000fea0003800200 */
.L_x_3898:
        /* <DEDUP_REMOVED lines=46> */
.L_x_3914:
        /* <DEDUP_REMOVED lines=31> */
.L_x_3913:
        /* <DEDUP_REMOVED lines=34> */
.L_x_3916:
        /* <DEDUP_REMOVED lines=27> */
.L_x_3912:
        /* <DEDUP_REMOVED lines=33> */
.L_x_3918:
        /* <DEDUP_REMOVED lines=22> */
.L_x_3917:
        /* <DEDUP_REMOVED lines=25> */
.L_x_3919:
        /* <DEDUP_REMOVED lines=17> */
.L_x_3915:
        /* <DEDUP_REMOVED lines=16> */
.L_x_3920:
        /* <DEDUP_REMOVED lines=10> */
.L_x_3921:
[----:B------:R-:W-:-:S07]  /*6840*/  IADD3 R6, PT, PT, R6, 0x100, RZ ;  /* 0x0000010006067810 */ /* 0x000fce0007ffe0ff */
.L_x_3911:
[----:B------:R-:W-:Y:S05]  /*6850*/  BSYNC.RECONVERGENT B0 ;  /* 0x0000000000007941 */ /* 0x000fea0003800200 */
.L_x_3910:
        /* <DEDUP_REMOVED lines=46> */
.L_x_3926:
        /* <DEDUP_REMOVED lines=31> */
.L_x_3925:
        /* <DEDUP_REMOVED lines=34> */
.L_x_3928:
        /* <DEDUP_REMOVED lines=27> */
.L_x_3924:
        /* <DEDUP_REMOVED lines=33> */
.L_x_3930:
        /* <DEDUP_REMOVED lines=22> */
.L_x_3929:
        /* <DEDUP_REMOVED lines=25> */
.L_x_3931:
        /* <DEDUP_REMOVED lines=17> */
.L_x_3927:
        /* <DEDUP_REMOVED lines=16> */
.L_x_3932:
        /* <DEDUP_REMOVED lines=10> */
.L_x_3933:
[----:B------:R-:W-:-:S07]  /*78b0*/  IADD3 R6, PT, PT, R6, 0x100, RZ ;  /* 0x0000010006067810 */ /* 0x000fce0007ffe0ff */
.L_x_3923:
[----:B------:R-:W-:Y:S05]  /*78c0*/  BSYNC.RECONVERGENT B0 ;  /* 0x0000000000007941 */ /* 0x000fea0003800200 */
.L_x_3922:
        /* <DEDUP_REMOVED lines=46> */
.L_x_3938:
        /* <DEDUP_REMOVED lines=31> */
.L_x_3937:
        /* <DEDUP_REMOVED lines=34> */
.L_x_3940:
        /* <DEDUP_REMOVED lines=27> */
.L_x_3936:
        /* <DEDUP_REMOVED lines=33> */
.L_x_3942:
        /* <DEDUP_REMOVED lines=22> */
.L_x_3941:
        /* <DEDUP_REMOVED lines=25> */
.L_x_3943:
        /* <DEDUP_REMOVED lines=17> */
.L_x_3939:
        /* <DEDUP_REMOVED lines=16> */
.L_x_3944:
        /* <DEDUP_REMOVED lines=10> */
.L_x_3945:
[----:B------:R-:W-:-:S07]  /*8920*/  IADD3 R6, PT, PT, R6, 0x100, RZ ;  /* 0x0000010006067810 */ /* 0x000fce0007ffe0ff */
.L_x_3935:
[----:B------:R-:W-:Y:S05]  /*8930*/  BSYNC.RECONVERGENT B0 ;  /* 0x0000000000007941 */ /* 0x000fea0003800200 */
.L_x_3934:
        /* <DEDUP_REMOVED lines=15> */
[----:B------:R-:W-:Y:S01]  /*8a30*/  MOV R128, R170 ;  /* 0x000000aa00807202 */ /* 0x000fe20000000f00 */
[----:B------:R-:W-:Y:S01]  /*8a40*/  FADD.FTZ R126, R158, -R127 ;  /* 0x8000007f9e7e7221 */ /* 0x000fe20000010000 */
[--C-:B------:R-:W-:Y:S01]  /*8a50*/  SHF.R.U32.HI R134, RZ, 0x10, R171.reuse ;  /* 0x00000010ff867819 */ /* 0x100fe200000116ab */
[----:B------:R-:W-:Y:S01]  /*8a60*/  FADD.FTZ R132, R161, -R132 ;  /* 0x80000084a1847221 */ /* 0x000fe20000010000 */
        /* <DEDUP_REMOVED lines=27> */
.L_x_3950:
[--C-:B-12---:R-:W-:Y:S01]  /*8c20*/  FFMA.FTZ R127, R155, R134, R135.reuse ;  /* 0x000000869b7f7223 */ /* 0x106fe20000010087 */
[----:B------:R-:W-:Y:S01]  /*8c30*/  MOV R128, R170 ;  /* 0x000000aa00807202 */ /* 0x000fe20000000f00 */
[-C--:B0-----:R-:W-:Y:S01]  /*8c40*/  FFMA.FTZ R130, R156, R134.reuse, R135 ;  /* 0x000000869c827223 */ /* 0x081fe20000010087 */
[----:B------:R-:W-:Y:S01]  /*8c50*/  SHF.R.U32.HI R133, RZ, 0x10, R171 ;  /* 0x00000010ff857819 */ /* 0x000fe200000116ab */
[-CC-:B------:R-:W-:Y:S01]  /*8c60*/  FFMA.FTZ R132, R162, R134.reuse, R135.reuse ;  /* 0x00000086a2847223 */ /* 0x180fe20000010087 */
[----:B------:R-:W-:Y:S01]  /*8c70*/  MOV R131, R171 ;  /* 0x000000ab00837202 */ /* 0x000fe20000000f00 */
        /* <DEDUP_REMOVED lines=25> */
.L_x_3949:
[----:B------:R-:W-:-:S04]  /*8e10*/  UISETP.NE.U32.AND UP2, UPT, UR6, URZ, UPT ;  /* 0x000000ff0600728c */ /* 0x000fc8000bf45070 */
[----:B------:R-:W-:-:S09]  /*8e20*/  UISETP.NE.AND.EX UP2, UPT, UR7, URZ, UPT, UP2 ;  /* 0x000000ff0700728c */ /* 0x000fd2000bf45320 */
[----:B------:R-:W-:Y:S05]  /*8e30*/  BRA.U !UP2, `(.L_x_3952) ;  /* 0x000000010a7c7547 */ /* 0x000fea000b800000 */
        /* <DEDUP_REMOVED lines=31> */
.L_x_3952:
[--C-:B-12---:R-:W-:Y:S01]  /*9030*/  FFMA.FTZ R127, R155, R134, R135.reuse ;  /* 0x000000869b7f7223 */ /* 0x106fe20000010087 */
[----:B------:R-:W-:Y:S01]  /*9040*/  MOV R128, R170 ;  /* 0x000000aa00807202 */ /* 0x000fe20000000f00 */
[-C--:B0-----:R-:W-:Y:S01]  /*9050*/  FFMA.FTZ R130, R156, R134.reuse, R135 ;  /* 0x000000869c827223 */ /* 0x081fe20000010087 */
[----:B------:R-:W-:Y:S01]  /*9060*/  SHF.R.U64 R129, R170, 0x10, R171 ;  /* 0x00000010aa817819 */ /* 0x000fe200000012ab */
[-C--:B------:R-:W-:Y:S01]  /*9070*/  FFMA.FTZ R132, R162, R134.reuse, R135 ;  /* 0x00000086a2847223 */ /* 0x080fe20000010087 */
[----:B------:R-:W-:Y:S01]  /*9080*/  SHF.R.U32.HI R133, RZ, 0x10, R171 ;  /* 0x00000010ff857819 */ /* 0x000fe200000116ab */
[----:B------:R-:W-:Y:S01]  /*9090*/  FFMA.FTZ R135, R159, R134, R135 ;  /* 0x000000869f877223 */ /* 0x000fe20000010087 */
[----:B------:R-:W-:Y:S01]  /*90a0*/  MOV R131, R171 ;  /* 0x000000ab00837202 */ /* 0x000fe20000000f00 */
        /* <DEDUP_REMOVED lines=19> */
.L_x_3948:
        /* <DEDUP_REMOVED lines=32> */
.L_x_3954:
        /* <DEDUP_REMOVED lines=22> */
.L_x_3953:
        /* <DEDUP_REMOVED lines=25> */
.L_x_3955:
        /* <DEDUP_REMOVED lines=17> */
.L_x_3951:
        /* <DEDUP_REMOVED lines=16> */
.L_x_3956:
        /* <DEDUP_REMOVED lines=10> */
.L_x_3947:
[----:B------:R-:W-:Y:S05]  /*9980*/  BSYNC.RECONVERGENT B0 ;  /* 0x0000000000007941 */ /* 0x000fea0003800200 */
.L_x_3946:
[----:B------:R-:W-:Y:S01]  /*9990*/  ISETP.NE.AND P6, PT, R125, RZ, PT ;  /* 0x000000ff7d00720c */ /* 0x000fe20003fc5270 */
[----:B------:R-:W-:-:S12]  /*99a0*/  UPLOP3.LUT UP1, UPT, UPT, UPT, UP1, 0x40, 0x4 ;  /* 0x000000000004789c */ /* 0x000fd80003f2e810 */
[----:B------:R-:W-:Y:S05]  /*99b0*/  @!P6 BRA `(.L_x_3957) ;  /* 0xffffff6c005ce947 */ /* 0x000fea000383ffff */
.L_x_3857:
        /* <DEDUP_REMOVED lines=54> */
.L_x_3958:
        /* <DEDUP_REMOVED lines=14> */
.L_x_7274:


//--------------------- .text._ZN10layer_norm31ln_parallel_residual_bwd_kernelINS_13Kernel_traitsIf6__halfS2_S2_fjLj7168ELj1ELj1ELj8ELj8ENS_18Kernel_traits_baseILj7168EfS2_S2_S2_fjLj256EEEEELb0ELb1ELb1EEEvNS_9BwdParamsE --------------------------
	.section	.text._ZN10layer_norm31ln_parallel_residual_bwd_kernelINS_13Kernel_traitsIf6__halfS2_S2_fjLj7168ELj1ELj1ELj8ELj8ENS_18Kernel_traits_baseILj7168EfS2_S2_S2_fjLj256EEEEELb0ELb1ELb1EEEvNS_9BwdParamsE,"ax",@progbits
	.align	128
        .global         _ZN10layer_norm31ln_parallel_residual_bwd_kernelINS_13Kernel_traitsIf6__halfS2_S2_fjLj7168ELj1ELj1ELj8ELj8ENS_18Kernel_traits_baseILj7168EfS2_S2_S2_fjLj256EEEEELb0ELb1ELb1EEEvNS_9BwdParamsE
        .type           _ZN10layer_norm31ln_parallel_residual_bwd_kernelINS_13Kernel_traitsIf6__halfS2_S2_fjLj7168ELj1ELj1ELj8ELj8ENS_18Kernel_traits_baseILj7168EfS2_S2_S2_fjLj256EEEEELb0ELb1ELb1EEEvNS_9BwdParamsE,@function
        .size           _ZN10layer_norm31ln_parallel_residual_bwd_kernelINS_13Kernel_traitsIf6__halfS2_S2_fjLj7168ELj1ELj1ELj8ELj8ENS_18Kernel_traits_baseILj7168EfS2_S2_S2_fjLj256EEEEELb0ELb1ELb1EEEvNS_9BwdParamsE,(.L_x_7275 - _ZN10layer_norm31ln_parallel_residual_bwd_kernelINS_13Kernel_traitsIf6__halfS2_S2_fjLj7168ELj1ELj1ELj8ELj8ENS_18Kernel_traits_baseILj7168EfS2_S2_S2_fjLj256EEEEELb0ELb1ELb1EEEvNS_9BwdParamsE)
        .other          _ZN10layer_norm31ln_parallel_residual_bwd_kernelINS_13Kernel_traitsIf6__halfS2_S2_fjLj7168ELj1ELj1ELj8ELj8ENS_18Kernel_traits_baseILj7168EfS2_S2_S2_fjLj256EEEEELb0ELb1ELb1EEEvNS_9BwdParamsE,@"STO_CUDA_ENTRY STV_DEFAULT"
_ZN10layer_norm31ln_parallel_residual_bwd_kernelINS_13Kernel_traitsIf6__halfS2_S2_fjLj7168ELj1ELj1ELj8ELj8ENS_18Kernel_traits_baseILj7168EfS2_S2_S2_fjLj256EEEEELb0ELb1ELb1EEEvNS_9BwdParamsE:
.text._ZN10layer_norm31ln_parallel_residual_bwd_kernelINS_13Kernel_traitsIf6__halfS2_S2_fjLj7168ELj1ELj1ELj8ELj8ENS_18Kernel_traits_baseILj7168EfS2_S2_S2_fjLj256EEEEELb0ELb1ELb1EEEvNS_9BwdParamsE:
        /* <DEDUP_REMOVED lines=82> */
.L_x_4034:
        /* <DEDUP_REMOVED lines=51> */
[--C-:B--2---:R-:W-:Y:S01]  /*0850*/  SHF.R.U64 R171, R44, 0x10, R45.reuse ;  /* 0x000000102cab7819 */ /* 0x104fe2000000122d */
[----:B------:R-:W-:Y:S01]  /*0860*/  HADD2.F32 R147, -RZ, R44.H0_H0 ;  /* 0x2000002cff937230 */ /* 0x000fe20000004100 */
[----:B------:R-:W-:Y:S02]  /*0870*/  SHF.R.U32.HI R173, RZ, 0x10, R45 ;  /* 0x00000010ffad7819 */ /* 0x000fe4000001162d */
[--C-:B---3--:R-:W-:Y:S01]  /*0880*/  SHF.R.U64 R155, R46, 0x10, R47.reuse ;  /* 0x000000102e9b7819 */ /* 0x108fe2000000122f */
[----:B------:R-:W-:Y:S01]  /*0890*/  HADD2.F32 R151, -RZ, R46.H0_H0 ;  /* 0x2000002eff977230 */ /* 0x000fe20000004100 */
[----:B------:R-:W-:Y:S01]  /*08a0*/  SHF.R.U32.HI R157, RZ, 0x10, R47 ;  /* 0x00000010ff9d7819 */ /* 0x000fe2000001162f */
[----:B------:R-:W-:Y:S01]  /*08b0*/  HADD2.F32 R45, -RZ, R45.H0_H0 ;  /* 0x2000002dff2d7230 */ /* 0x000fe20000004100 */
[--C-:B----4-:R-:W-:Y:S01]  /*08c0*/  SHF.R.U64 R142, R40, 0x10, R41.reuse ;  /* 0x00000010288e7819 */ /* 0x110fe20000001229 */
[----:B------:R-:W-:Y:S01]  /*08d0*/  HADD2.F32 R139, -RZ, R40.H0_H0 ;  /* 0x20000028ff8b7230 */ /* 0x000fe20000004100 */
[----:B------:R-:W-:-:S02]  /*08e0*/  SHF.R.U32.HI R140, RZ, 0x10, R41 ;  /* 0x00000010ff8c7819 */ /* 0x000fc40000011629 */
[--C-:B------:R-:W-:Y:S01]  /*08f0*/  SHF.R.U64 R149, R42, 0x10, R43.reuse ;  /* 0x000000102a957819 */ /* 0x100fe2000000122b */
[----:B------:R-:W-:Y:S01]  /*0900*/  HADD2.F32 R143, -RZ, R42.H0_H0 ;  /* 0x2000002aff8f7230 */ /* 0x000fe20000004100 */
[----:B------:R-:W-:Y:S02]  /*0910*/  SHF.R.U32.HI R138, RZ, 0x10, R43 ;  /* 0x00000010ff8a7819 */ /* 0x000fe4000001162b */
        /* <DEDUP_REMOVED lines=12> */
[C---:B------:R-:W-:Y:S01]  /*09e0*/  FADD.FTZ R169, -R0.reuse, R45 ;  /* 0x0000002d00a97221 */ /* 0x040fe20000010100 */
[----:B------:R-:W-:Y:S02]  /*09f0*/  HADD2.F32 R145, -RZ, R43.H0_H0 ;  /* 0x2000002bff917230 */ /* 0x000fe40000004100 */
[C---:B------:R-:W-:Y:S01]  /*0a00*/  FADD.FTZ R209, -R0.reuse, R159 ;  /* 0x0000009f00d17221 */ /* 0x040fe20000010100 */
[----:B------:R-:W-:Y:S02]  /*0a10*/  HADD2.F32 R153, -RZ, R47.H0_H0 ;  /* 0x2000002fff997230 */ /* 0x000fe40000004100 */
[C---:B------:R-:W-:Y:S01]  /*0a20*/  FADD.FTZ R211, -R0.reuse, R133 ;  /* 0x0000008500d37221 */ /* 0x040fe20000010100 */
[----:B------:R-:W-:Y:S02]  /*0a30*/  HADD2.F32 R41, -RZ, R142.H0_H0 ;  /* 0x2000008eff297230 */ /* 0x000fe40000004100 */
[----:B------:R-:W-:Y:S01]  /*0a40*/  FADD.FTZ R221, -R0, R161 ;  /* 0x000000a100dd7221 */ /* 0x000fe20000010100 */
[----:B------:R-:W-:-:S02]  /*0a50*/  HADD2.F32 R43, -RZ, R140.H0_H0 ;  /* 0x2000008cff2b7230 */ /* 0x000fc40000004100 */
[C---:B------:R-:W-:Y:S01]  /*0a60*/  FADD.FTZ R223, -R0.reuse, R135 ;  /* 0x0000008700df7221 */ /* 0x040fe20000010100 */
[----:B------:R-:W-:Y:S01]  /*0a70*/  FADD.FTZ R225, -R0, R163 ;  /* 0x000000a300e17221 */ /* 0x000fe20000010100 */
[----:B------:R-:W-:Y:S01]  /*0a80*/  SHF.R.U64 R212, R186, 0x10, R187 ;  /* 0x00000010bad47819 */ /* 0x000fe200000012bb */
        /* <DEDUP_REMOVED lines=14> */
[C---:B------:R-:W-:Y:S01]  /*0b70*/  FADD.FTZ R139, -R0.reuse, R139 ;  /* 0x0000008b008b7221 */ /* 0x040fe20000010100 */
[C---:B------:R-:W-:Y:S01]  /*0b80*/  FADD.FTZ R177, -R0.reuse, R151 ;  /* 0x0000009700b17221 */ /* 0x040fe20000010100 */
[C---:B------:R-:W-:Y:S01]  /*0b90*/  FADD.FTZ R179, -R0.reuse, R153 ;  /* 0x0000009900b37221 */ /* 0x040fe20000010100 */
[C---:B------:R-:W-:Y:S01]  /*0ba0*/  FADD.FTZ R151, -R0.reuse, R41 ;  /* 0x0000002900977221 */ /* 0x040fe20000010100 */
[----:B------:R-:W-:Y:S01]  /*0bb0*/  FADD.FTZ R153, -R0, R43 ;  /* 0x0000002b00997221 */ /* 0x000fe20000010100 */
[----:B------:R-:W-:-:S02]  /*0bc0*/  HADD2.F32 R212, -RZ, R212.H0_H0 ;  /* 0x200000d4ffd47230 */ /* 0x000fc40000004100 */
        /* <DEDUP_REMOVED lines=18> */
[----:B-----5:R-:W-:Y:S01]  /*0cf0*/  FMUL.FTZ R0, R60, R139 ;  /* 0x0000008b3c007220 */ /* 0x020fe20000410000 */
[----:B------:R-:W-:Y:S01]  /*0d00*/  SHF.R.U32.HI R210, RZ, 0x10, R187 ;  /* 0x00000010ffd27819 */ /* 0x000fe200000116bb */
[----:B------:R-:W-:Y:S01]  /*0d10*/  HADD2.F32 R187, -RZ, R187.H0_H0 ;  /* 0x200000bbffbb7230 */ /* 0x000fe20000004100 */
[----:B------:R-:W-:Y:S01]  /*0d20*/  SHF.R.U64 R188, R32, 0x10, R33 ;  /* 0x0000001020bc7819 */ /* 0x000fe20000001221 */
[----:B------:R-:W-:-:S02]  /*0d30*/  HADD2.F32 R217, -RZ, R32.H0_H0 ;  /* 0x20000020ffd97230 */ /* 0x000fc40000004100 */
[C---:B------:R-:W-:Y:S01]  /*0d40*/  FMUL.FTZ R138, R60.reuse, R211 ;  /* 0x000000d33c8a7220 */ /* 0x040fe20000410000 */
[----:B------:R-:W-:Y:S01]  /*0d50*/  SHF.R.U32.HI R186, RZ, 0x10, R33 ;  /* 0x00000010ffba7819 */ /* 0x000fe20000011621 */
[----:B------:R-:W-:Y:S02]  /*0d60*/  HADD2.F32 R219, -RZ, R33.H0_H0 ;  /* 0x20000021ffdb7230 */ /* 0x000fe40000004100 */
[----:B------:R-:W-:Y:S01]  /*0d70*/  FADD.FTZ R32, RZ, R215 ;  /* 0x000000d7ff207221 */ /* 0x000fe20000010000 */
[----:B------:R-:W-:Y:S01]  /*0d80*/  FMUL.FTZ R211, R5, R212 ;  /* 0x000000d405d37220 */ /* 0x000fe20000410000 */
[----:B------:R-:W-:Y:S01]  /*0d90*/  FMUL.FTZ R182, R60, R151 ;  /* 0x000000973cb67220 */ /* 0x000fe20000410000 */
[----:B------:R-:W-:Y:S01]  /*0da0*/  FFMA.FTZ R33, R0, R215, RZ ;  /* 0x000000d700217223 */ /* 0x000fe200000100ff */
        /* <DEDUP_REMOVED lines=9> */
[----:B------:R-:W-:Y:S01]  /*0e40*/  FMUL.FTZ R209, R7, R210 ;  /* 0x000000d207d17220 */ /* 0x000fe20000410000 */
[----:B------:R-:W-:Y:S01]  /*0e50*/  FADD.FTZ R32, R32, R213 ;  /* 0x000000d520207221 */ /* 0x000fe20000010000 */
[----:B------:R-:W-:Y:S01]  /*0e60*/  FMUL.FTZ R180, R60, R153 ;  /* 0x000000993cb47220 */ /* 0x000fe20000410000 */
[----:B------:R-:W-:Y:S01]  /*0e70*/  FFMA.FTZ R33, R184, R213, R33 ;  /* 0x000000d5b8217223 */ /* 0x000fe20000010021 */
[----:B------:R-:W-:Y:S02]  /*0e80*/  HADD2.F32 R208, -RZ, R208.H0_H0 ;  /* 0x200000d0ffd07230 */ /* 0x000fe40000004100 */
[----:B------:R-:W-:Y:S01]  /*0e90*/  FMUL.FTZ R183, R8, R189 ;  /* 0x000000bd08b77220 */ /* 0x000fe20000410000 */
[----:B------:R-:W-:Y:S01]  /*0ea0*/  FADD.FTZ R32, R32, R209 ;  /* 0x000000d120207221 */ /* 0x000fe20000010000 */
[----:B------:R-:W-:Y:S01]  /*0eb0*/  FFMA.FTZ R33, R180, R209, R33 ;  /* 0x000000d1b4217223 */ /* 0x000fe20000010021 */
[----:B------:R-:W-:Y:S01]  /*0ec0*/  SHF.R.U32.HI R206, RZ, 0x10, R191 ;  /* 0x00000010ffce7819 */ /* 0x000fe200000116bf */
        /* <DEDUP_REMOVED lines=11> */
[----:B------:R-:W-:Y:S01]  /*0f80*/  SHF.R.U64 R204, R194, 0x10, R195 ;  /* 0x00000010c2cc7819 */ /* 0x000fe200000012c3 */
[----:B------:R-:W-:-:S02]  /*0f90*/  HADD2.F32 R193, -RZ, R194.H0_H0 ;  /* 0x200000c2ffc17230 */ /* 0x000fc40000004100 */
[----:B------:R-:W-:Y:S01]  /*0fa0*/  FMUL.FTZ R139, R60, R177 ;  /* 0x000000b13c8b7220 */ /* 0x000fe20000410000 */
[----:B------:R-:W-:Y:S01]  /*0fb0*/  FMUL.FTZ R177, R11, R206 ;  /* 0x000000ce0bb17220 */ /* 0x000fe20000410000 */
[----:B------:R-:W-:Y:S01]  /*0fc0*/  FADD.FTZ R32, R32, R181 ;  /* 0x000000b520207221 */ /* 0x000fe20000010000 */
[----:B------:R-:W-:Y:S01]  /*0fd0*/  FMUL.FTZ R168, R60, R47 ;  /* 0x0000002f3ca87220 */ /* 0x000fe20000410000 */
[----:B------:R-:W-:Y:S01]  /*0fe0*/  FFMA.FTZ R33, R176, R181, R33 ;  /* 0x000000b5b0217223 */ /* 0x000fe20000010021 */
[--C-:B------:R-:W-:Y:S01]  /*0ff0*/  SHF.R.U64 R192, R34, 0x10, R35.reuse ;  /* 0x0000001022c07819 */ /* 0x100fe20000001223 */
[----:B------:R-:W-:Y:S01]  /*1000*/  HADD2.F32 R207, -RZ, R35.H0_H0 ;  /* 0x20000023ffcf7230 */ /* 0x000fe20000004100 */
[----:B------:R-:W-:Y:S01]  /*1010*/  SHF.R.U32.HI R190, RZ, 0x10, R35 ;  /* 0x00000010ffbe7819 */ /* 0x000fe20000011623 */
[----:B------:R-:W-:Y:S02]  /*1020*/  HADD2.F32 R204, -RZ, R204.H0_H0 ;  /* 0x200000ccffcc7230 */ /* 0x000fe40000004100 */
[----:B------:R-:W-:Y:S01]  /*1030*/  FMUL.FTZ R162, R12, R193 ;  /* 0x000000c10ca27220 */ /* 0x000fe20000410000 */
[----:B------:R-:W-:Y:S01]  /*1040*/  FADD.FTZ R35, R32, R177 ;  /* 0x000000b120237221 */ /* 0x000fe20000010000 */
[----:B------:R-:W-:Y:S01]  /*1050*/  FMUL.FTZ R167, R60, R147 ;  /* 0x000000933ca77220 */ /* 0x000fe20000410000 */
[----:B------:R-:W-:Y:S01]  /*1060*/  FFMA.FTZ R32, R168, R177, R33 ;  /* 0x000000b1a8207223 */ /* 0x000fe20000010021 */
        /* <DEDUP_REMOVED lines=123> */
.L_x_3960:
        /* <DEDUP_REMOVED lines=51> */
[--C-:B--2---:R-:W-:Y:S01]  /*1b50*/  SHF.R.U64 R46, R32, 0x10, R33.reuse ;  /* 0x00000010202e7819 */ /* 0x104fe20000001221 */
[----:B------:R-:W-:Y:S01]  /*1b60*/  HADD2.F32 R47, -RZ, R32.H0_H0 ;  /* 0x20000020ff2f7230 */ /* 0x000fe20000004100 */
[----:B------:R-:W-:Y:S01]  /*1b70*/  SHF.R.U32.HI R32, RZ, 0x10, R33 ;  /* 0x00000010ff207819 */ /* 0x000fe20000011621 */
[----:B------:R-:W-:Y:S01]  /*1b80*/  HADD2.F32 R133, -RZ, R33.H0_H0 ;  /* 0x20000021ff857230 */ /* 0x000fe20000004100 */
[----:B---3--:R-:W-:Y:S01]  /*1b90*/  SHF.R.U64 R128, R34, 0x10, R35 ;  /* 0x0000001022807819 */ /* 0x008fe20000001223 */
[----:B------:R-:W-:Y:S01]  /*1ba0*/  HADD2.F32 R135, -RZ, R34.H0_H0 ;  /* 0x20000022ff877230 */ /* 0x000fe20000004100 */
[--C-:B----4-:R-:W-:Y:S01]  /*1bb0*/  SHF.R.U64 R130, R36, 0x10, R37.reuse ;  /* 0x0000001024827819 */ /* 0x110fe20000001225 */
[----:B------:R-:W-:Y:S01]  /*1bc0*/  HADD2.F32 R137, -RZ, R36.H0_H0 ;  /* 0x20000024ff897230 */ /* 0x000fe20000004100 */
[----:B------:R-:W-:Y:S01]  /*1bd0*/  SHF.R.U32.HI R36, RZ, 0x10, R37 ;  /* 0x00000010ff247819 */ /* 0x000fe20000011625 */
[----:B------:R-:W-:Y:S01]  /*1be0*/  HADD2.F32 R37, -RZ, R37.H0_H0 ;  /* 0x20000025ff257230 */ /* 0x000fe20000004100 */
[----:B------:R-:W-:Y:S01]  /*1bf0*/  SHF.R.U64 R132, R38, 0x10, R39 ;  /* 0x0000001026847819 */ /* 0x000fe20000001227 */
[----:B------:R-:W-:Y:S01]  /*1c00*/  HADD2.F32 R141, -RZ, R38.H0_H0 ;  /* 0x20000026ff8d7230 */ /* 0x000fe20000004100 */
[----:B------:R-:W-:-:S02]  /*1c10*/  SHF.R.U32.HI R34, RZ, 0x10, R35 ;  /* 0x00000010ff227819 */ /* 0x000fc40000011623 */
[----:B------:R-:W-:Y:S01]  /*1c20*/  SHF.R.U64 R134, R40, 0x10, R41 ;  /* 0x0000001028867819 */ /* 0x000fe20000001229 */
[----:B------:R-:W-:Y:S01]  /*1c30*/  HADD2.F32 R145, -RZ, R40.H0_H0 ;  /* 0x20000028ff917230 */ /* 0x000fe20000004100 */
[----:B------:R-:W-:Y:S02]  /*1c40*/  SHF.R.U32.HI R38, RZ, 0x10, R39 ;  /* 0x00000010ff267819 */ /* 0x000fe40000011627 */
[----:B------:R-:W-:Y:S01]  /*1c50*/  SHF.R.U32.HI R40, RZ, 0x10, R41 ;  /* 0x00000010ff287819 */ /* 0x000fe20000011629 */
[----:B------:R-:W-:Y:S01]  /*1c60*/  HADD2.F32 R149, -RZ, R44.H0_H0 ;  /* 0x2000002cff957230 */ /* 0x000fe20000004100 */
[--C-:B------:R-:W-:Y:S02]  /*1c70*/  SHF.R.U64 R136, R44, 0x10, R45.reuse ;  /* 0x000000102c887819 */ /* 0x100fe4000000122d */
[----:B------:R-:W-:Y:S01]  /*1c80*/  SHF.R.U32.HI R44, RZ, 0x10, R45 ;  /* 0x00000010ff2c7819 */ /* 0x000fe2000001162d */
[----:B------:R-:W-:Y:S01]  /*1c90*/  HADD2.F32 R163, -RZ, R42.H0_H0 ;  /* 0x2000002affa37230 */ /* 0x000fe20000004100 */
[----:B------:R-:W-:-:S02]  /*1ca0*/  SHF.R.U64 R138, R42, 0x10, R43 ;  /* 0x000000102a8a7819 */ /* 0x000fc4000000122b */
[----:B------:R-:W-:Y:S01]  /*1cb0*/  SHF.R.U32.HI R42, RZ, 0x10, R43 ;  /* 0x00000010ff2a7819 */ /* 0x000fe2000001162b */
        /* <DEDUP_REMOVED lines=8> */
[----:B------:R-:W-:Y:S02]  /*1d40*/  HADD2.F32 R147, -RZ, R41.H0_H0 ;  /* 0x20000029ff937230 */ /* 0x000fe40000004100 */
[----:B------:R-:W-:Y:S01]  /*1d50*/  FADD.FTZ R179, -R0, R163 ;  /* 0x000000a300b37221 */ /* 0x000fe20000010100 */
        /* <DEDUP_REMOVED lines=39> */
[----:B------:R-:W-:Y:S01]  /*1fd0*/  SHF.R.U32.HI R0, RZ, 0x10, R191 ;  /* 0x00000010ff007819 */ /* 0x000fe200000116bf */
[----:B------:R-:W-:Y:S01]  /*1fe0*/  HADD2.F32 R205, -RZ, R206.H0_H0 ;  /* 0x200000ceffcd7230 */ /* 0x000fe20000004100 */
[----:B------:R-:W-:Y:S01]  /*1ff0*/  SHF.R.U32.HI R32, RZ, 0x10, R195 ;  /* 0x00000010ff207819 */ /* 0x000fe200000116c3 */
[----:B------:R-:W-:Y:S01]  /*2000*/  HADD2.F32 R212, -RZ, R212.H0_H0 ;  /* 0x200000d4ffd47230 */ /* 0x000fe20000004100 */
[----:B------:R-:W-:Y:S01]  /*2010*/  SHF.R.U64 R192, R206, 0x10, R207 ;  /* 0x00000010cec07819 */ /* 0x000fe200000012cf */
[----:B------:R-:W-:Y:S01]  /*2020*/  FMUL.FTZ R215, R4, R185 ;  /* 0x000000b904d77220 */ /* 0x000fe20000410000 */
[----:B------:R-:W-:-:S02]  /*2030*/  HADD2.F32 R206, -RZ, R0.H0_H0 ;  /* 0x20000000ffce7230 */ /* 0x000fc40000004100 */
[----:B-----5:R-:W-:Y:S01]  /*2040*/  FMUL.FTZ R0, R60, R43 ;  /* 0x0000002b3c007220 */ /* 0x020fe20000410000 */
[----:B------:R-:W-:Y:S01]  /*2050*/  SHF.R.U32.HI R210, RZ, 0x10, R187 ;  /* 0x00000010ffd27819 */ /* 0x000fe200000116bb */
[----:B------:R-:W-:Y:S01]  /*2060*/  HADD2.F32 R201, -RZ, R202.H0_H0 ;  /* 0x200000caffc97230 */ /* 0x000fe20000004100 */
[----:B------:R-:W-:Y:S01]  /*2070*/  SHF.R.U64 R196, R202, 0x10, R203 ;  /* 0x00000010cac47819 */ /* 0x000fe200000012cb */
[----:B------:R-:W-:Y:S02]  /*2080*/  HADD2.F32 R187, -RZ, R187.H0_H0 ;  /* 0x200000bbffbb7230 */ /* 0x000fe40000004100 */
[----:B------:R-:W-:Y:S01]  /*2090*/  FMUL.FTZ R211, R5, R212 ;  /* 0x000000d405d37220 */ /* 0x000fe20000410000 */
[----:B------:R-:W-:Y:S02]  /*20a0*/  HADD2.F32 R202, -RZ, R32.H0_H0 ;  /* 0x20000020ffca7230 */ /* 0x000fe40000004100 */
[----:B------:R-:W-:Y:S01]  /*20b0*/  FADD.FTZ R32, RZ, R215 ;  /* 0x000000d7ff207221 */ /* 0x000fe20000010000 */
[----:B------:R-:W-:Y:S01]  /*20c0*/  FMUL.FTZ R182, R60, R149 ;  /* 0x000000953cb67220 */ /* 0x000fe20000410000 */
[----:B------:R-:W-:Y:S01]  /*20d0*/  FFMA.FTZ R43, R0, R215, RZ ;  /* 0x000000d7002b7223 */ /* 0x000fe200000100ff */
[----:B------:R-:W-:-:S02]  /*20e0*/  HADD2.F32 R210, -RZ, R210.H0_H0 ;  /* 0x200000d2ffd27230 */ /* 0x000fc40000004100 */
[----:B------:R-:W-:Y:S01]  /*20f0*/  FMUL.FTZ R213, R6, R187 ;  /* 0x000000bb06d57220 */ /* 0x000fe20000410000 */
[----:B------:R-:W-:Y:S01]  /*2100*/  FADD.FTZ R32, R32, R211 ;  /* 0x000000d320207221 */ /* 0x000fe20000010000 */
[----:B------:R-:W-:Y:S01]  /*2110*/  FMUL.FTZ R184, R60, R45 ;  /* 0x0000002d3cb87220 */ /* 0x000fe20000410000 */
[----:B------:R-:W-:Y:S01]  /*2120*/  FFMA.FTZ R43, R182, R211, R43 ;  /* 0x000000d3b62b7223 */ /* 0x000fe2000001002b */
[----:B------:R-:W-:Y:S01]  /*2130*/  SHF.R.U64 R208, R190, 0x10, R191 ;  /* 0x00000010bed07819 */ /* 0x000fe200000012bf */
[----:B------:R-:W-:Y:S02]  /*2140*/  HADD2.F32 R189, -RZ, R190.H0_H0 ;  /* 0x200000beffbd7230 */ /* 0x000fe40000004100 */
[----:B------:R-:W-:Y:S01]  /*2150*/  FMUL.FTZ R142, R60, R209 ;  /* 0x000000d13c8e7220 */ /* 0x000fe20000410000 */
        /* <DEDUP_REMOVED lines=9> */
[C---:B------:R-:W-:Y:S01]  /*21f0*/  FMUL.FTZ R138, R60.reuse, R147 ;  /* 0x000000933c8a7220 */ /* 0x040fe20000410000 */
[----:B------:R-:W-:Y:S02]  /*2200*/  HADD2.F32 R191, -RZ, R191.H0_H0 ;  /* 0x200000bfffbf7230 */ /* 0x000fe40000004100 */
        /* <DEDUP_REMOVED lines=41> */
[----:B------:R-:W-:Y:S01]  /*24a0*/  SHF.R.U32.HI R198, RZ, 0x10, R199 ;  /* 0x00000010ffc67819 */ /* 0x000fe200000116c7 */
        /* <DEDUP_REMOVED lines=66> */
[----:B------:R-:W-:Y:S01]  /*28d0*/  FADD.FTZ R224, R33, R152 ;  /* 0x0000009821e07221 */ /* 0x000fe20000010000 */
[----:B------:R-:W-:Y:S01]  /*28e0*/  FMUL.FTZ R137, R30, R219 ;  /* 0x000000db1e897220 */ /* 0x000fe20000410000 */
[----:B------:R-:W-:Y:S01]  /*28f0*/  FFMA.FTZ R33, R163, R152, R32 ;  /* 0x00000098a3217223 */ /* 0x000fe20000010020 */
[----:B------:R-:W-:Y:S02]  /*2900*/  FMUL.FTZ R153, R31, R186 ;  /* 0x000000ba1f997220 */ /* 0x000fe40000410000 */
        /* <DEDUP_REMOVED lines=32> */
.L_x_3961:
        /* <DEDUP_REMOVED lines=32> */
.L_x_3963:
[----:B------:R-:W-:Y:S05]  /*2d10*/  BSYNC.RECONVERGENT B0 ;  /* 0x0000000000007941 */ /* 0x000fea0003800200 */
.L_x_3962:
        /* <DEDUP_REMOVED lines=119> */
.L_x_3966:
        /* <DEDUP_REMOVED lines=23> */
.L_x_3965:
        /* <DEDUP_REMOVED lines=26> */
.L_x_3968:
        /* <DEDUP_REMOVED lines=27> */
.L_x_3964:
        /* <DEDUP_REMOVED lines=35> */
.L_x_3970:
        /* <DEDUP_REMOVED lines=31> */
.L_x_3969:
        /* <DEDUP_REMOVED lines=34> */
.L_x_3971:
        /* <DEDUP_REMOVED lines=34> */
.L_x_3967:
        /* <DEDUP_REMOVED lines=19> */
.L_x_3972:
        /* <DEDUP_REMOVED lines=13> */
.L_x_3973:
        /* <DEDUP_REMOVED lines=38> */
.L_x_3976:
        /* <DEDUP_REMOVED lines=31> */
.L_x_3975:
        /* <DEDUP_REMOVED lines=32> */
.L_x_3978:
        /* <DEDUP_REMOVED lines=27> */
.L_x_3974:
        /* <DEDUP_REMOVED lines=27> */
.L_x_3980:
        /* <DEDUP_REMOVED lines=22> */
.L_x_3979:
        /* <DEDUP_REMOVED lines=23> */
.L_x_3981:
        /* <DEDUP_REMOVED lines=17> */
.L_x_3977:
        /* <DEDUP_REMOVED lines=15> */
.L_x_3982:
        /* <DEDUP_REMOVED lines=10> */
.L_x_3983:
        /* <DEDUP_REMOVED lines=38> */
.L_x_3986:
        /* <DEDUP_REMOVED lines=31> */
.L_x_3985:
        /* <DEDUP_REMOVED lines=32> */
.L_x_3988:
        /* <DEDUP_REMOVED lines=27> */
.L_x_3984:
        /* <DEDUP_REMOVED lines=27> */
.L_x_3990:
        /* <DEDUP_REMOVED lines=22> */
.L_x_3989:
        /* <DEDUP_REMOVED lines=23> */
.L_x_3991:
        /* <DEDUP_REMOVED lines=17> */
.L_x_3987:
        /* <DEDUP_REMOVED lines=15> */
.L_x_3992:
        /* <DEDUP_REMOVED lines=10> */
.L_x_3993:
        /* <DEDUP_REMOVED lines=38> */
.L_x_3996:
        /* <DEDUP_REMOVED lines=31> */
.L_x_3995:
        /* <DEDUP_REMOVED lines=32> */
.L_x_3998:
        /* <DEDUP_REMOVED lines=27> */
.L_x_3994:
        /* <DEDUP_REMOVED lines=27> */
.L_x_4000:
        /* <DEDUP_REMOVED lines=22> */
.L_x_3999:
        /* <DEDUP_REMOVED lines=23> */
.L_x_4001:
        /* <DEDUP_REMOVED lines=17> */
.L_x_3997:
        /* <DEDUP_REMOVED lines=15> */
.L_x_4002:
        /* <DEDUP_REMOVED lines=10> */
.L_x_4003:
        /* <DEDUP_REMOVED lines=37> */
.L_x_4006:
        /* <DEDUP_REMOVED lines=30> */
.L_x_4005:
        /* <DEDUP_REMOVED lines=31> */
.L_x_4008:
        /* <DEDUP_REMOVED lines=27> */
.L_x_4004:
        /* <DEDUP_REMOVED lines=29> */
.L_x_4010:
        /* <DEDUP_REMOVED lines=23> */
.L_x_4009:
        /* <DEDUP_REMOVED lines=24> */
.L_x_4011:
        /* <DEDUP_REMOVED lines=16> */
[C---:B------:R-:W-:Y:S02]  /*7ea0*/  PRMT R37, R34.reuse, 0x7632, R37 ;  /* 0x0000763222257816 */ /* 0x040fe40000000025 */
[----:B------:R-:W-:-:S07]  /*7eb0*/  PRMT R36, R34, 0x7610, R36 ;  /* 0x0000761022247816 */ /* 0x000fce0000000024 */
.L_x_4007:
        /* <DEDUP_REMOVED lines=15> */
.L_x_4012:
        /* <DEDUP_REMOVED lines=10> */
.L_x_4013:
        /* <DEDUP_REMOVED lines=37> */
.L_x_4016:
        /* <DEDUP_REMOVED lines=30> */
.L_x_4015:
        /* <DEDUP_REMOVED lines=31> */
.L_x_4018:
        /* <DEDUP_REMOVED lines=27> */
.L_x_4014:
        /* <DEDUP_REMOVED lines=29> */
.L_x_4020:
        /* <DEDUP_REMOVED lines=12> */
[----:B------:R-:W-:Y:S02]  /*8ab0*/  F2FP.F16.F32.PACK_AB R34, R34, R135 ;  /* 0x000000872222723e */ /* 0x000fe400000000ff */
[----:B------:R-:W-:Y:S02]  /*8ac0*/  F2FP.F16.F32.PACK_AB R145, R0, R145 ;  /* 0x000000910091723e */ /* 0x000fe400000000ff */
        /* <DEDUP_REMOVED lines=9> */
.L_x_4019:
        /* <DEDUP_REMOVED lines=24> */
.L_x_4021:
        /* <DEDUP_REMOVED lines=12> */
[----:B------:R-:W-:Y:S02]  /*8da0*/  F2FP.F16.F32.PACK_AB R145, R0, R145 ;  /* 0x000000910091723e */ /* 0x000fe400000000ff */
[----:B------:R-:W-:Y:S02]  /*8db0*/  F2FP.F16.F32.PACK_AB R34, R34, R135 ;  /* 0x000000872222723e */ /* 0x000fe400000000ff */
[C---:B------:R-:W-:Y:S02]  /*8dc0*/  PRMT R0, R145.reuse, 0x7632, R0 ;  /* 0x0000763291007816 */ /* 0x040fe40000000000 */
[----:B------:R-:W-:Y:S02]  /*8dd0*/  PRMT R41, R145, 0x7610, R41 ;  /* 0x0000761091297816 */ /* 0x000fe40000000029 */
[C---:B-1----:R-:W-:Y:S02]  /*8de0*/  PRMT R37, R34.reuse, 0x7632, R37 ;  /* 0x0000763222257816 */ /* 0x042fe40000000025 */
[----:B------:R-:W-:-:S07]  /*8df0*/  PRMT R36, R34, 0x7610, R36 ;  /* 0x0000761022247816 */ /* 0x000fce0000000024 */
.L_x_4017:
        /* <DEDUP_REMOVED lines=15> */
.L_x_4022:
        /* <DEDUP_REMOVED lines=10> */
.L_x_4023:
[----:B------:R-:W-:Y:S05]  /*8f90*/  BRA.U !UP2, `(.L_x_4024) ;  /* 0x000000050af07547 */ /* 0x000fea000b800000 */
[----:B------:R-:W-:Y:S05]  /*8fa0*/  BRA.U !UP0, `(.L_x_4025) ;  /* 0x0000000508047547 */ /* 0x000fea000b800000 */
[----:B------:R-:W-:Y:S05]  /*8fb0*/  BRA.U !UP1, `(.L_x_4026) ;  /* 0x0000000109887547 */ /* 0x000fea000b800000 */
[----:B0-2---:R-:W-:Y:S01]  /*8fc0*/  MOV R34, R59 ;  /* 0x0000003b00227202 */ /* 0x005fe20000000f00 */
[C---:B------:R-:W-:Y:S01]  /*8fd0*/  FFMA.FTZ R147, R42.reuse, R147, R43 ;  /* 0x000000932a937223 */ /* 0x040fe2000001002b */
[----:B------:R-:W-:Y:S01]  /*8fe0*/  SHF.R.U32.HI R35, RZ, 0x10, R59 ;  /* 0x00000010ff237819 */ /* 0x000fe2000001163b */
[C-C-:B------:R-:W-:Y:S01]  /*8ff0*/  FFMA.FTZ R142, R42.reuse, R142, R43.reuse ;  /* 0x0000008e2a8e7223 */ /* 0x140fe2000001002b */
[----:B------:R-:W-:Y:S01]  /*9000*/  MOV R0, R58 ;  /* 0x0000003a00007202 */ /* 0x000fe20000000f00 */
[----:B------:R-:W-:Y:S01]  /*9010*/  FFMA.FTZ R163, R42, R163, R43 ;  /* 0x000000a32aa37223 */ /* 0x000fe2000001002b */
        /* <DEDUP_REMOVED lines=28> */
.L_x_4026:
[----:B-1----:R-:W-:Y:S01]  /*91e0*/  SHF.R.U32.HI R36, RZ, 0x10, R59 ;  /* 0x00000010ff247819 */ /* 0x002fe2000001163b */
[C-C-:B------:R-:W-:Y:S01]  /*91f0*/  FFMA.FTZ R147, R42.reuse, R147, R43.reuse ;  /* 0x000000932a937223 */ /* 0x140fe2000001002b */
[----:B0-2---:R-:W-:Y:S01]  /*9200*/  MOV R35, R59 ;  /* 0x0000003b00237202 */ /* 0x005fe20000000f00 */
        /* <DEDUP_REMOVED lines=27> */
.L_x_4025:
[----:B------:R-:W-:Y:S05]  /*93c0*/  BRA.U !UP1, `(.L_x_4028) ;  /* 0x0000000109787547 */ /* 0x000fea000b800000 */
        /* <DEDUP_REMOVED lines=30> */
.L_x_4028:
[----:B------:R-:W-:Y:S01]  /*95b0*/  MOV R0, R58 ;  /* 0x0000003a00007202 */ /* 0x000fe20000000f00 */
[----:B------:R-:W-:Y:S01]  /*95c0*/  FFMA.FTZ R147, R42, R147, R43 ;  /* 0x000000932a937223 */ /* 0x000fe2000001002b */
[----:B0-2---:R-:W-:Y:S01]  /*95d0*/  SHF.R.U64 R34, R58, 0x10, R59 ;  /* 0x000000103a227819 */ /* 0x005fe2000000123b */
[C---:B------:R-:W-:Y:S01]  /*95e0*/  FFMA.FTZ R163, R42.reuse, R163, R43 ;  /* 0x000000a32aa37223 */ /* 0x040fe2000001002b */
        /* <DEDUP_REMOVED lines=23> */
.L_x_4024:
        /* <DEDUP_REMOVED lines=29> */
.L_x_4030:
        /* <DEDUP_REMOVED lines=23> */
.L_x_4029:
        /* <DEDUP_REMOVED lines=24> */
.L_x_4031:
        /* <DEDUP_REMOVED lines=18> */
.L_x_4027:
        /* <DEDUP_REMOVED lines=15> */
.L_x_4032:
        /* <DEDUP_REMOVED lines=10> */
.L_x_4033:
        /* <DEDUP_REMOVED lines=53> */
.L_x_3959:
        /* <DEDUP_REMOVED lines=24> */
.L_x_4035:
        /* <DEDUP_REMOVED lines=14> */
.L_x_7275:


//--------------------- .text._ZN10layer_norm31ln_parallel_residual_bwd_kernelINS_13Kernel_traitsIf6__halfS2_S2_fjLj7168ELj1ELj1ELj8ELj8ENS_18Kernel_traits_baseILj7168EfS2_S2_S2_fjLj256EEEEELb1ELb0ELb0EEEvNS_9BwdParamsE --------------------------
	.section	.text._ZN10layer_norm31ln_parallel_residual_bwd_kernelINS_13Kernel_traitsIf6__halfS2_S2_fjLj7168ELj1ELj1ELj8ELj8ENS_18Kernel_traits_baseILj7168EfS2_S2_S2_fjLj256EEEEELb1ELb0ELb0EEEvNS_9BwdParamsE,"ax",@progbits
	.align	128
        .global         _ZN10layer_norm31ln_parallel_residual_bwd_kernelINS_13Kernel_traitsIf6__halfS2_S2_fjLj7168ELj1ELj1ELj8ELj8ENS_18Kernel_traits_baseILj7168EfS2_S2_S2_fjLj256EEEEELb1ELb0ELb0EEEvNS_9BwdParamsE
        .type           _ZN10layer_norm31ln_parallel_residual_bwd_kernelINS_13Kernel_traitsIf6__halfS2_S2_fjLj7168ELj1ELj1ELj8ELj8ENS_18Kernel_traits_baseILj7168EfS2_S2_S2_fjLj256EEEEELb1ELb0ELb0EEEvNS_9BwdParamsE,@function
        .size           _ZN10layer_norm31ln_parallel_residual_bwd_kernelINS_13Kernel_traitsIf6__halfS2_S2_fjLj7168ELj1ELj1ELj8ELj8ENS_18Kernel_traits_baseILj7168EfS2_S2_S2_fjLj256EEEEELb1ELb0ELb0EEEvNS_9BwdParamsE,(.L_x_7276 - _ZN10layer_norm31ln_parallel_residual_bwd_kernelINS_13Kernel_traitsIf6__halfS2_S2_fjLj7168ELj1ELj1ELj8ELj8ENS_18Kernel_traits_baseILj7168EfS2_S2_S2_fjLj256EEEEELb1ELb0ELb0EEEvNS_9BwdParamsE)
        .other          _ZN10layer_norm31ln_parallel_residual_bwd_kernelINS_13Kernel_traitsIf6__halfS2_S2_fjLj7168ELj1ELj1ELj8ELj8ENS_18Kernel_traits_baseILj7168EfS2_S2_S2_fjLj256EEEEELb1ELb0ELb0EEEvNS_9BwdParamsE,@"STO_CUDA_ENTRY STV_DEFAULT"
_ZN10layer_norm31ln_parallel_residual_bwd_kernelINS_13Kernel_traitsIf6__halfS2_S2_fjLj7168ELj1ELj1ELj8ELj8ENS_18Kernel_traits_baseILj7168EfS2_S2_S2_fjLj256EEEEELb1ELb0ELb0EEEvNS_9BwdParamsE:
.text._ZN10layer_norm31ln_parallel_residual_bwd_kernelINS_13Kernel_traitsIf6__halfS2_S2_fjLj7168ELj1ELj1ELj8ELj8ENS_18Kernel_traits_baseILj7168EfS2_S2_S2_fjLj256EEEEELb1ELb0ELb0EEEvNS_9BwdParamsE:
        /* <DEDUP_REMOVED lines=21> */
[----:B------:R-:W-:Y:S01]  /*0150*/  MOV R35, R0 ;  /* 0x0000000000237202 */ /* 0x000fe20000000f00 */
[----:B------:R0:W4:Y:S01]  /*0160*/  LDL.64 R44, [R1+0x20] ;  /* 0x00002000012c7983 */ /* 0x0001220000100a00 */
[----:B------:R-:W-:-:S05]  /*0170*/  LEA.HI.SX32 R202, R7, R202, 0x1e ;  /* 0x000000ca07ca7211 */ /* 0x000fca00078ff2ff */
[----:B------:R-:W0:Y:S01]  /*0180*/  LDC.64 R18, c[0x0][0x3d0] ;  /* 0x0000f400ff127b82 */ /* 0x000e220000000a00 */
[----:B------:R0:W4:Y:S01]  /*0190*/  LDL.64 R46, [R1+0x28] ;  /* 0x00002800012e7983 */ /* 0x0001220000100a00 */
[----:B------:R-:W-:-:S06]  /*01a0*/  ISETP.GE.U32.AND P0, PT, R202, 0x100, PT ;  /* 0x00000100ca00780c */ /* 0x000fcc0003f06070 */
[----:B------:R-:W0:Y:S01]  /*01b0*/  LDC.64 R20, c[0x0][0x3d8] ;  /* 0x0000f600ff147b82 */ /* 0x000e220000000a00 */
[----:B------:R-:W-:-:S07]  /*01c0*/  ISETP.GE.U32.AND P1, PT, R202, 0x200, PT ;  /* 0x00000200ca00780c */ /* 0x000fce0003f26070 */
        /* <DEDUP_REMOVED lines=8> */
[----:B------:R-:W2:Y:S01]  /*0250*/  LDC.64 R24, c[0x0][0x3d8] ;  /* 0x0000f600ff187b82 */ /* 0x000ea20000000a00 */
[----:B------:R-:W-:Y:S02]  /*0260*/  ISETP.GE.U32.AND P3, PT, R202, 0x400, PT ;  /* 0x00000400ca00780c */ /* 0x000fe40003f66070 */
[----:B------:R-:W-:-:S05]  /*0270*/  @P1 IMAD.WIDE.U32 R12, R35, 0x10, R8 ;  /* 0x00000010230c1825 */ /* 0x000fca00078e0008 */
[----:B------:R-:W3:Y:S01]  /*0280*/  LDC.64 R8, c[0x0][0x3d8] ;  /* 0x0000f600ff087b82 */ /* 0x000ee20000000a00 */
[----:B------:R-:W-:Y:S01]  /*0290*/  ISETP.GE.U32.AND P4, PT, R202, 0x500, PT ;  /* 0x00000500ca00780c */ /* 0x000fe20003f86070 */
[----:B-1----:R-:W-:-:S06]  /*02a0*/  @P1 IMAD.WIDE.U32 R10, R35, 0x10, R6 ;  /* 0x00000010230a1825 */ /* 0x002fcc00078e0006 */
[----:B------:R-:W1:Y:S01]  /*02b0*/  LDC.64 R30, c[0x0][0x3d0] ;  /* 0x0000f400ff1e7b82 */ /* 0x000e620000000a00 */
[----:B------:R-:W-:-:S07]  /*02c0*/  @P1 VIADD R35, R35, 0x100 ;  /* 0x0000010023231836 */ /* 0x000fce0000000000 */
[----:B------:R-:W3:Y:S01]  /*02d0*/  LDC.64 R6, c[0x0][0x3d0] ;  /* 0x0000f400ff067b82 */ /* 0x000ee20000000a00 */
[----:B------:R-:W-:Y:S01]  /*02e0*/  @P2 IMAD.WIDE.U32 R14, R35, 0x10, R14 ;  /* 0x00000010230e2825 */ /* 0x000fe200078e000e */
[----:B------:R-:W-:-:S03]  /*02f0*/  ISETP.GE.U32.AND P5, PT, R202, 0x600, PT ;  /* 0x00000600ca00780c */ /* 0x000fc60003fa6070 */
[----:B0-----:R-:W-:-:S03]  /*0300*/  @P2 IMAD.WIDE.U32 R16, R35, 0x10, R16 ;  /* 0x0000001023102825 */ /* 0x001fc600078e0010 */
[----:B------:R-:W0:Y:S01]  /*0310*/  LDC.64 R32, c[0x0][0x3d8] ;  /* 0x0000f600ff207b82 */ /* 0x000e220000000a00 */
[----:B------:R-:W-:Y:S01]  /*0320*/  @P2 VIADD R35, R35, 0x100 ;  /* 0x0000010023232836 */ /* 0x000fe20000000000 */
[----:B------:R-:W-:Y:S01]  /*0330*/  ISETP.GE.U32.AND P6, PT, R202, 0x700, PT ;  /* 0x00000700ca00780c */ /* 0x000fe20003fc6070 */
[----:B------:R0:W5:Y:S02]  /*0340*/  @P2 LDG.E.128 R248, desc[UR10][R16.64] ;  /* 0x0000000a10f82981 */ /* 0x000164000c1e1d00 */
[----:B------:R-:W-:-:S04]  /*0350*/  @P3 IMAD.WIDE.U32 R18, R35, 0x10, R18 ;  /* 0x0000001023123825 */ /* 0x000fc800078e0012 */
[C---:B------:R-:W-:Y:S01]  /*0360*/  @P3 IMAD.WIDE.U32 R20, R35.reuse, 0x10, R20 ;  /* 0x0000001023143825 */ /* 0x040fe200078e0014 */
[----:B------:R-:W-:Y:S01]  /*0370*/  @P3 IADD3 R35, PT, PT, R35, 0x100, RZ ;  /* 0x0000010023233810 */ /* 0x000fe20007ffe0ff */
[----:B------:R0:W5:Y:S04]  /*0380*/  @P3 LDG.E.128 R244, desc[UR10][R18.64] ;  /* 0x0000000a12f43981 */ /* 0x000168000c1e1d00 */
[C---:B------:R-:W-:Y:S01]  /*0390*/  @P4 IMAD.WIDE.U32 R22, R35.reuse, 0x10, R22 ;  /* 0x0000001023164825 */ /* 0x040fe200078e0016 */
[----:B------:R0:W5:Y:S03]  /*03a0*/  @P3 LDG.E.128 R240, desc[UR10][R20.64] ;  /* 0x0000000a14f03981 */ /* 0x000166000c1e1d00 */
[C---:B--2---:R-:W-:Y:S01]  /*03b0*/  @P4 IMAD.WIDE.U32 R24, R35.reuse, 0x10, R24 ;  /* 0x0000001023184825 */ /* 0x044fe200078e0018 */
[----:B------:R2:W5:Y:S03]  /*03c0*/  @P4 LDG.E.128 R236, desc[UR10][R22.64] ;  /* 0x0000000a16ec4981 */ /* 0x000566000c1e1d00 */
[----:B------:R-:W-:Y:S01]  /*03d0*/  @P4 VIADD R35, R35, 0x100 ;  /* 0x0000010023234836 */ /* 0x000fe20000000000 */
[----:B------:R2:W5:Y:S03]  /*03e0*/  @P4 LDG.E.128 R232, desc[UR10][R24.64] ;  /* 0x0000000a18e84981 */ /* 0x000566000c1e1d00 */
[----:B---3--:R-:W-:-:S04]  /*03f0*/  @P5 IMAD.WIDE.U32 R26, R35, 0x10, R6 ;  /* 0x00000010231a5825 */ /* 0x008fc800078e0006 */
[C---:B------:R-:W-:Y:S01]  /*0400*/  @P5 IMAD.WIDE.U32 R28, R35.reuse, 0x10, R8 ;  /* 0x00000010231c5825 */ /* 0x040fe200078e0008 */
[----:B------:R2:W5:Y:S03]  /*0410*/  @P5 LDG.E.128 R228, desc[UR10][R26.64] ;  /* 0x0000000a1ae45981 */ /* 0x000566000c1e1d00 */
[----:B------:R-:W-:Y:S01]  /*0420*/  @P5 VIADD R35, R35, 0x100 ;  /* 0x0000010023235836 */ /* 0x000fe20000000000 */
[----:B------:R2:W5:Y:S03]  /*0430*/  @P5 LDG.E.128 R224, desc[UR10][R28.64] ;  /* 0x0000000a1ce05981 */ /* 0x000566000c1e1d00 */
[----:B-1----:R-:W-:-:S04]  /*0440*/  @P6 IMAD.WIDE.U32 R6, R35, 0x10, R30 ;  /* 0x0000001023066825 */ /* 0x002fc800078e001e */
[----:B0-----:R-:W-:Y:S01]  /*0450*/  @P6 IMAD.WIDE.U32 R8, R35, 0x10, R32 ;  /* 0x0000001023086825 */ /* 0x001fe200078e0020 */
[----:B------:R2:W5:Y:S04]  /*0460*/  @P6 LDG.E.128 R220, desc[UR10][R6.64] ;  /* 0x0000000a06dc6981 */ /* 0x000568000c1e1d00 */
[----:B------:R2:W5:Y:S04]  /*0470*/  @P6 LDG.E.128 R216, desc[UR10][R8.64] ;  /* 0x0000000a08d86981 */ /* 0x000568000c1e1d00 */
[----:B----4-:R-:W3:Y:S04]  /*0480*/  @P2 LDG.E.128 R36, desc[UR10][R14.64] ;  /* 0x0000000a0e242981 */ /* 0x010ee8000c1e1d00 */
[----:B------:R-:W4:Y:S04]  /*0490*/  @P0 LDG.E.128 R52, desc[UR10][R2.64] ;  /* 0x0000000a02340981 */ /* 0x000f28000c1e1d00 */
[----:B------:R-:W2:Y:S04]  /*04a0*/  @P1 LDG.E.128 R40, desc[UR10][R12.64] ;  /* 0x0000000a0c281981 */ /* 0x000ea8000c1e1d00 */
[----:B------:R-:W2:Y:S04]  /*04b0*/  @P0 LDG.E.128 R48, desc[UR10][R4.64] ;  /* 0x0000000a04300981 */ /* 0x000ea8000c1e1d00 */
[----:B------:R-:W2:Y:S01]  /*04c0*/  @P1 LDG.E.128 R44, desc[UR10][R10.64] ;  /* 0x0000000a0a2c1981 */ /* 0x000ea2000c1e1d00 */
[----:B------:R-:W0:Y:S01]  /*04d0*/  S2UR UR7, SR_CTAID.X ;  /* 0x00000000000779c3 */ /* 0x000e220000002500 */
        /* <DEDUP_REMOVED lines=58> */
[----:B--2---:R-:W-:Y:S02]  /*0880*/  CS2R R40, SRZ ;  /* 0x0000000000287805 */ /* 0x004fe4000001ff00 */
[----:B------:R-:W-:Y:S02]  /*0890*/  CS2R R52, SRZ ;  /* 0x0000000000347805 */ /* 0x000fe4000001ff00 */
[----:B---3--:R-:W-:Y:S02]  /*08a0*/  CS2R R42, SRZ ;  /* 0x00000000002a7805 */ /* 0x008fe4000001ff00 */
[----:B------:R-:W-:Y:S01]  /*08b0*/  CS2R R54, SRZ ;  /* 0x0000000000367805 */ /* 0x000fe2000001ff00 */
[----:B------:R1:W-:Y:S01]  /*08c0*/  @P1 STL.64 [R1+0x20], R44 ;  /* 0x0000202c01001387 */ /* 0x0003e20000100a00 */
[----:B----4-:R-:W-:-:S03]  /*08d0*/  CS2R R48, SRZ ;  /* 0x0000000000307805 */ /* 0x010fc6000001ff00 */
[----:B------:R2:W-:Y:S01]  /*08e0*/  @P1 STL.64 [R1+0x28], R46 ;  /* 0x0000282e01001387 */ /* 0x0005e20000100a00 */
        /* <DEDUP_REMOVED lines=72> */
.L_x_4136:
[----:B-1----:R-:W-:-:S06]  /*0d70*/  UIMAD.WIDE UR4, UR7, 0x4, UR12 ;  /* 0x00000004070478a5 */ /* 0x002fcc000f8e020c */
[----:B0-2-4-:R-:W-:Y:S01]  /*0d80*/  MOV R140, UR4 ;  /* 0x00000004008c7c02 */ /* 0x015fe20008000f00 */
[----:B------:R-:W-:Y:S01]  /*0d90*/  IMAD.U32 R141, RZ, RZ, UR5 ;  /* 0x00000005ff8d7e24 */ /* 0x000fe2000f8e00ff */
[----:B------:R-:W-:-:S04]  /*0da0*/  UIMAD.WIDE UR4, UR7, 0x4, UR14 ;  /* 0x00000004070478a5 */ /* 0x000fc8000f8e020e */
[----:B---3--:R0:W3:Y:S02]  /*0db0*/  LDG.E R15, desc[UR10][R140.64] ;  /* 0x0000000a8c0f7981 */ /* 0x0080e4000c1e1900 */
[----:B0-----:R-:W-:Y:S01]  /*0dc0*/  MOV R140, UR4 ;  /* 0x00000004008c7c02 */ /* 0x001fe20008000f00 */
[----:B------:R-:W-:-:S05]  /*0dd0*/  IMAD.U32 R141, RZ, RZ, UR5 ;  /* 0x00000005ff8d7e24 */ /* 0x000fca000f8e00ff */
[----:B------:R-:W4:Y:S01]  /*0de0*/  LDG.E R140, desc[UR10][R140.64] ;  /* 0x0000000a8c8c7981 */ /* 0x000f22000c1e1900 */
[----:B--2---:R-:W-:Y:S01]  /*0df0*/  UIMAD UR4, UR7, UR6, URZ ;  /* 0x00000006070472a4 */ /* 0x004fe2000f8e02ff */
        /* <DEDUP_REMOVED lines=10> */
[C---:B------:R-:W-:Y:S02]  /*0ea0*/  ISETP.GE.U32.AND P5, PT, R202.reuse, 0x600, PT ;  /* 0x00000600ca00780c */ /* 0x040fe40003fa6070 */
[----:B---3--:R-:W-:Y:S02]  /*0eb0*/  FSEL R15, R15, RZ, P1 ;  /* 0x000000ff0f0f7208 */ /* 0x008fe40000800000 */
[----:B------:R-:W-:Y:S02]  /*0ec0*/  ISETP.GE.U32.AND P1, PT, R202, 0x200, PT ;  /* 0x00000200ca00780c */ /* 0x000fe40003f26070 */
[----:B------:R-:W-:Y:S02]  /*0ed0*/  R2UR UR23, R15 ;  /* 0x000000000f1772ca */ /* 0x000fe400000e0000 */
[----:B------:R-:W-:-:S04]  /*0ee0*/  MOV R15, UR5 ;  /* 0x00000005000f7c02 */ /* 0x000fc80008000f00 */
[----:B0-----:R-:W-:-:S05]  /*0ef0*/  LEA.HI.SX32 R15, R15, R142, 0x1e ;  /* 0x0000008e0f0f7211 */ /* 0x001fca00078ff2ff */
[----:B------:R-:W-:Y:S01]  /*0f00*/  IMAD.MOV.U32 R212, RZ, RZ, R15 ;  /* 0x000000ffffd47224 */ /* 0x000fe200078e000f */
        /* <DEDUP_REMOVED lines=27> */
[----:B----4-:R-:W-:Y:S01]  /*10c0*/  MOV R0, R24 ;  /* 0x0000001800007202 */ /* 0x010fe20000000f00 */
[--C-:B------:R-:W-:Y:S01]  /*10d0*/  IMAD.MOV.U32 R143, RZ, RZ, R25.reuse ;  /* 0x000000ffff8f7224 */ /* 0x100fe200078e0019 */
[--C-:B------:R-:W-:Y:S02]  /*10e0*/  SHF.R.U64 R142, R24, 0x10, R25.reuse ;  /* 0x00000010188e7819 */ /* 0x100fe40000001219 */
[----:B------:R-:W-:Y:S02]  /*10f0*/  SHF.R.U32.HI R30, RZ, 0x10, R25 ;  /* 0x00000010ff1e7819 */ /* 0x000fe40000011619 */
[----:B--2---:R-:W-:Y:S02]  /*1100*/  MOV R24, R26 ;  /* 0x0000001a00187202 */ /* 0x004fe40000000f00 */
[----:B------:R-:W-:Y:S02]  /*1110*/  SHF.R.U64 R25, R26, 0x10, R27 ;  /* 0x000000101a197819 */ /* 0x000fe4000000121b */
[----:B---3--:R-:W-:-:S05]  /*1120*/  MOV R26, R28 ;  /* 0x0000001c001a7202 */ /* 0x008fca0000000f00 */
[----:B------:R-:W-:Y:S01]  /*1130*/  HADD2.F32 R203, -RZ, R26.H0_H0 ;  /* 0x2000001affcb7230 */ /* 0x000fe20000004100 */
[----:B------:R-:W-:Y:S01]  /*1140*/  SHF.R.U64 R26, R28, 0x10, R29 ;  /* 0x000000101c1a7819 */ /* 0x000fe2000000121d */
[----:B------:R-:W-:-:S03]  /*1150*/  HADD2.F32 R28, -RZ, R24.H0_H0 ;  /* 0x20000018ff1c7230 */ /* 0x000fc60000004100 */
[----:B------:R-:W-:Y:S01]  /*1160*/  FADD.FTZ R203, R203, -UR23 ;  /* 0x80000017cbcb7e21 */ /* 0x000fe20008010000 */
[----:B------:R-:W-:-:S03]  /*1170*/  HADD2.F32 R24, -RZ, R0.H0_H0 ;  /* 0x20000000ff187230 */ /* 0x000fc60000004100 */
        /* <DEDUP_REMOVED lines=12> */
[--C-:B0-----:R-:W-:Y:S01]  /*1240*/  IMAD.MOV.U32 R140, RZ, RZ, R27.reuse ;  /* 0x000000ffff8c7224 */ /* 0x101fe200078e001b */
[----:B------:R-:W-:Y:S01]  /*1250*/  SHF.R.U32.HI R141, RZ, 0x10, R27 ;  /* 0x00000010ff8d7819 */ /* 0x000fe2000001161b */
[--C-:B------:R-:W-:Y:S01]  /*1260*/  IMAD.MOV.U32 R27, RZ, RZ, R29.reuse ;  /* 0x000000ffff1b7224 */ /* 0x100fe200078e001d */
[----:B------:R-:W-:Y:S01]  /*1270*/  SHF.R.U32.HI R29, RZ, 0x10, R29 ;  /* 0x00000010ff1d7819 */ /* 0x000fe2000001161d */
[----:B------:R-:W-:-:S02]  /*1280*/  HADD2.F32 R26, -RZ, R26.H0_H0 ;  /* 0x2000001aff1a7230 */ /* 0x000fc40000004100 */
[----:B------:R-:W-:Y:S01]  /*1290*/  FADD.FTZ R112, R112, R28 ;  /* 0x0000001c70707221 */ /* 0x000fe20000010000 */
[----:B------:R-:W-:Y:S01]  /*12a0*/  FFMA.FTZ R84, R0, R28, R84 ;  /* 0x0000001c00547223 */ /* 0x000fe20000010054 */
[----:B------:R-:W-:Y:S02]  /*12b0*/  HADD2.F32 R27, -RZ, R27.H0_H0 ;  /* 0x2000001bff1b7230 */ /* 0x000fe40000004100 */
[----:B------:R-:W-:Y:S02]  /*12c0*/  HADD2.F32 R28, -RZ, R25.H0_H0 ;  /* 0x20000019ff1c7230 */ /* 0x000fe40000004100 */
[----:B------:R-:W-:Y:S01]  /*12d0*/  FADD.FTZ R25, R26, -UR23 ;  /* 0x800000171a197e21 */ /* 0x000fe20008010000 */
[----:B------:R-:W-:Y:S02]  /*12e0*/  HADD2.F32 R29, -RZ, R29.H0_H0 ;  /* 0x2000001dff1d7230 */ /* 0x000fe40000004100 */
[----:B------:R-:W-:Y:S01]  /*12f0*/  FADD.FTZ R27, R27, -UR23 ;  /* 0x800000171b1b7e21 */ /* 0x000fe20008010000 */
[----:B------:R-:W-:-:S02]  /*1300*/  HADD2.F32 R26, -RZ, R142.H0_H0 ;  /* 0x2000008eff1a7230 */ /* 0x000fc40000004100 */
[----:B------:R-:W-:Y:S01]  /*1310*/  FMUL.FTZ R25, R25, UR22 ;  /* 0x0000001619197c20 */ /* 0x000fe20008410000 */
[----:B------:R-:W-:Y:S02]  /*1320*/  HADD2.F32 R140, -RZ, R140.H0_H0 ;  /* 0x2000008cff8c7230 */ /* 0x000fe40000004100 */
[----:B------:R-:W-:Y:S01]  /*1330*/  FMUL.FTZ R27, R27, UR22 ;  /* 0x000000161b1b7c20 */ /* 0x000fe20008410000 */
[----:B------:R-:W-:Y:S02]  /*1340*/  HADD2.F32 R141, -RZ, R141.H0_H0 ;  /* 0x2000008dff8d7230 */ /* 0x000fe40000004100 */
[----:B------:R-:W-:Y:S01]  /*1350*/  FADD.FTZ R29, R29, -UR23 ;  /* 0x800000171d1d7e21 */ /* 0x000fe20008010000 */
[----:B------:R-:W-:Y:S01]  /*1360*/  FADD.FTZ R57, R57, R26 ;  /* 0x0000001a39397221 */ /* 0x000fe20000010000 */
[----:B------:R-:W-:Y:S01]  /*1370*/  FFMA.FTZ R209, R25, R26, R209 ;  /* 0x0000001a19d17223 */ /* 0x000fe200000100d1 */
[----:B------:R-:W-:Y:S02]  /*1380*/  HADD2.F32 R30, -RZ, R30.H0_H0 ;  /* 0x2000001eff1e7230 */ /* 0x000fe40000004100 */
        /* <DEDUP_REMOVED lines=13> */
[----:B------:R-:W-:Y:S02]  /*1460*/  HADD2.F32 R28, -RZ, R143.H0_H0 ;  /* 0x2000008fff1c7230 */ /* 0x000fe40000004100 */
        /* <DEDUP_REMOVED lines=10> */
[----:B------:R-:W-:Y:S02]  /*1510*/  IADD3 R212, PT, PT, R15, 0x100, RZ ;  /* 0x000001000fd47810 */ /* 0x000fe40007ffe0ff */
[----:B------:R-:W-:Y:S01]  /*1520*/  FADD.FTZ R203, R141, R30 ;  /* 0x0000001e8dcb7221 */ /* 0x000fe20000010000 */
[----:B-1----:R-:W-:-:S07]  /*1530*/  FFMA.FTZ R213, R29, R30, R140 ;  /* 0x0000001e1dd57223 */ /* 0x002fce000001008c */
.L_x_4038:
[----:B------:R-:W-:Y:S05]  /*1540*/  BSYNC.RECONVERGENT B0 ;  /* 0x0000000000007941 */ /* 0x000fea0003800200 */
.L_x_4037:
        /* <DEDUP_REMOVED lines=30> */
[----:B--2---:R-:W-:Y:S01]  /*1730*/  IMAD.MOV.U32 R31, RZ, RZ, R32 ;  /* 0x000000ffff1f7224 */ /* 0x004fe200078e0020 */
[----:B0-----:R-:W-:-:S02]  /*1740*/  SHF.R.U64 R142, R32, 0x10, R33 ;  /* 0x00000010208e7819 */ /* 0x001fc40000001221 */
[----:B------:R-:W-:Y:S02]  /*1750*/  MOV R214, R33 ;  /* 0x0000002100d67202 */ /* 0x000fe40000000f00 */
[----:B------:R-:W-:Y:S01]  /*1760*/  SHF.R.U32.HI R146, RZ, 0x10, R33 ;  /* 0x00000010ff927819 */ /* 0x000fe20000011621 */
[----:B---3--:R-:W-:Y:S01]  /*1770*/  IMAD.MOV.U32 R32, RZ, RZ, R34 ;  /* 0x000000ffff207224 */ /* 0x008fe200078e0022 */
[----:B------:R-:W-:Y:S01]  /*1780*/  SHF.R.U64 R33, R34, 0x10, R35 ;  /* 0x0000001022217819 */ /* 0x000fe20000001223 */
[----:B----4-:R-:W-:-:S05]  /*1790*/  IMAD.MOV.U32 R34, RZ, RZ, R140 ;  /* 0x000000ffff227224 */ /* 0x010fca00078e008c */
[----:B------:R-:W-:Y:S01]  /*17a0*/  HADD2.F32 R144, -RZ, R34.H0_H0 ;  /* 0x20000022ff907230 */ /* 0x000fe20000004100 */
[----:B------:R-:W-:Y:S02]  /*17b0*/  MOV R145, R35 ;  /* 0x0000002300917202 */ /* 0x000fe40000000f00 */
[----:B------:R-:W-:Y:S02]  /*17c0*/  SHF.R.U32.HI R143, RZ, 0x10, R35 ;  /* 0x00000010ff8f7819 */ /* 0x000fe40000011623 */
[----:B------:R-:W-:Y:S01]  /*17d0*/  FADD.FTZ R144, R144, -UR23 ;  /* 0x8000001790907e21 */ /* 0x000fe20008010000 */
[--C-:B------:R-:W-:Y:S02]  /*17e0*/  SHF.R.U64 R34, R140, 0x10, R141.reuse ;  /* 0x000000108c227819 */ /* 0x100fe4000000128d */
[----:B------:R-:W-:Y:S02]  /*17f0*/  MOV R35, R141 ;  /* 0x0000008d00237202 */ /* 0x000fe40000000f00 */
[----:B------:R-:W-:Y:S01]  /*1800*/  SHF.R.U32.HI R140, RZ, 0x10, R141 ;  /* 0x00000010ff8c7819 */ /* 0x000fe2000001168d */
[----:B------:R-:W-:-:S02]  /*1810*/  HADD2.F32 R141, -RZ, R32.H0_H0 ;  /* 0x20000020ff8d7230 */ /* 0x000fc40000004100 */
[----:B------:R-:W-:Y:S02]  /*1820*/  HADD2.F32 R32, -RZ, R31.H0_H0 ;  /* 0x2000001fff207230 */ /* 0x000fe40000004100 */
[----:B------:R-:W-:Y:S02]  /*1830*/  FMUL.FTZ R31, R144, UR22 ;  /* 0x00000016901f7c20 */ /* 0x000fe40008410000 */
[----:B------:R-:W2:Y:S01]  /*1840*/  LDL R144, [R1+0x10] ;  /* 0x0000100001907983 */ /* 0x000ea20000100800 */
[----:B------:R-:W-:Y:S02]  /*1850*/  HADD2.F32 R34, -RZ, R34.H0_H0 ;  /* 0x20000022ff227230 */ /* 0x000fe40000004100 */
[----:B------:R-:W-:Y:S01]  /*1860*/  FADD.FTZ R116, R116, R141 ;  /* 0x0000008d74747221 */ /* 0x000fe20000010000 */
[CC--:B------:R-:W-:Y:S01]  /*1870*/  FFMA.FTZ R88, R31.reuse, R141.reuse, R88 ;  /* 0x0000008d1f587223 */ /* 0x0c0fe20000010058 */
[----:B------:R-:W-:Y:S01]  /*1880*/  FADD.FTZ R60, R60, R32 ;  /* 0x000000203c3c7221 */ /* 0x000fe20000010000 */
[----:B------:R-:W-:Y:S01]  /*1890*/  FFMA.FTZ R204, R31, R32, R204 ;  /* 0x000000201fcc7223 */ /* 0x000fe200000100cc */
[----:B--2---:R-:W-:Y:S01]  /*18a0*/  FMUL.FTZ R144, R144, R141 ;  /* 0x0000008d90907220 */ /* 0x004fe20000410000 */
[----:B------:R-:W-:-:S02]  /*18b0*/  HADD2.F32 R141, -RZ, R33.H0_H0 ;  /* 0x20000021ff8d7230 */ /* 0x000fc40000004100 */
[----:B------:R-:W-:Y:S01]  /*18c0*/  FADD.FTZ R33, R34, -UR23 ;  /* 0x8000001722217e21 */ /* 0x000fe20008010000 */
[----:B------:R-:W-:Y:S02]  /*18d0*/  HADD2.F32 R34, -RZ, R142.H0_H0 ;  /* 0x2000008eff227230 */ /* 0x000fe40000004100 */
[----:B------:R-:W-:Y:S02]  /*18e0*/  FFMA.FTZ R32, R2, R32, R144 ;  /* 0x0000002002207223 */ /* 0x000fe40000010090 */
[----:B------:R0:W5:Y:S04]  /*18f0*/  LDL.LU R2, [R1+0x54] ;  /* 0x0000540001027983 */ /* 0x0001680000300800 */
[----:B------:R-:W2:Y:S01]  /*1900*/  LDL R142, [R1+0x14] ;  /* 0x00001400018e7983 */ /* 0x000ea20000100800 */
[----:B------:R-:W-:Y:S01]  /*1910*/  FMUL.FTZ R33, R33, UR22 ;  /* 0x0000001621217c20 */ /* 0x000fe20008410000 */
[----:B------:R-:W-:-:S02]  /*1920*/  FADD.FTZ R61, R61, R34 ;  /* 0x000000223d3d7221 */ /* 0x000fc40000010000 */
[----:B------:R-:W3:Y:S01]  /*1930*/  LDL R144, [R1+0x18] ;  /* 0x0000180001907983 */ /* 0x000ee20000100800 */
[----:B------:R-:W-:Y:S01]  /*1940*/  FFMA.FTZ R205, R33, R34, R205 ;  /* 0x0000002221cd7223 */ /* 0x000fe200000100cd */
[----:B------:R-:W-:Y:S01]  /*1950*/  FADD.FTZ R117, R117, R141 ;  /* 0x0000008d75757221 */ /* 0x000fe20000010000 */
[-C--:B------:R-:W-:Y:S01]  /*1960*/  FFMA.FTZ R89, R33, R141.reuse, R89 ;  /* 0x0000008d21597223 */ /* 0x080fe20000010059 */
[----:B------:R-:W-:Y:S02]  /*1970*/  HADD2.F32 R35, -RZ, R35.H0_H0 ;  /* 0x20000023ff237230 */ /* 0x000fe40000004100 */
[----:B--2---:R-:W-:Y:S01]  /*1980*/  FMUL.FTZ R142, R142, R141 ;  /* 0x0000008d8e8e7220 */ /* 0x004fe20000410000 */
[----:B------:R-:W-:-:S03]  /*1990*/  HADD2.F32 R141, -RZ, R145.H0_H0 ;  /* 0x20000091ff8d7230 */ /* 0x000fc60000004100 */
[----:B------:R-:W-:Y:S02]  /*19a0*/  FFMA.FTZ R34, R0, R34, R142 ;  /* 0x0000002200227223 */ /* 0x000fe4000001008e */
[----:B------:R0:W5:Y:S04]  /*19b0*/  LDL.LU R0, [R1+0x50] ;  /* 0x0000500001007983 */ /* 0x0001680000300800 */
[----:B------:R-:W2:Y:S01]  /*19c0*/  LDL R145, [R1+0x28] ;  /* 0x0000280001917983 */ /* 0x000ea20000100800 */
[----:B------:R-:W-:Y:S01]  /*19d0*/  FADD.FTZ R35, R35, -UR23 ;  /* 0x8000001723237e21 */ /* 0x000fe20008010000 */
[----:B------:R-:W-:-:S03]  /*19e0*/  HADD2.F32 R140, -RZ, R140.H0_H0 ;  /* 0x2000008cff8c7230 */ /* 0x000fc60000004100 */
[----:B------:R-:W-:Y:S01]  /*19f0*/  FMUL.FTZ R35, R35, UR22 ;  /* 0x0000001623237c20 */ /* 0x000fe20008410000 */
[----:B------:R-:W-:Y:S02]  /*1a00*/  HADD2.F32 R142, -RZ, R214.H0_H0 ;  /* 0x200000d6ff8e7230 */ /* 0x000fe40000004100 */
[-C--:B---3--:R-:W-:Y:S01]  /*1a10*/  FMUL.FTZ R144, R144, R141.reuse ;  /* 0x0000008d90907220 */ /* 0x088fe20000410000 */
[----:B------:R-:W-:Y:S01]  /*1a20*/  FADD.FTZ R118, R118, R141 ;  /* 0x0000008d76767221 */ /* 0x000fe20000010000 */
[----:B------:R-:W-:Y:S01]  /*1a30*/  FFMA.FTZ R90, R35, R141, R90 ;  /* 0x0000008d235a7223 */ /* 0x000fe2000001005a */
[----:B------:R-:W-:Y:S02]  /*1a40*/  HADD2.F32 R143, -RZ, R143.H0_H0 ;  /* 0x2000008fff8f7230 */ /* 0x000fe40000004100 */
[----:B------:R-:W-:Y:S01]  /*1a50*/  FADD.FTZ R141, R140, -UR23 ;  /* 0x800000178c8d7e21 */ /* 0x000fe20008010000 */
[----:B------:R-:W-:-:S05]  /*1a60*/  HADD2.F32 R140, -RZ, R146.H0_H0 ;  /* 0x20000092ff8c7230 */ /* 0x000fca0000004100 */
        /* <DEDUP_REMOVED lines=19> */
.L_x_4040:
[----:B------:R-:W-:Y:S05]  /*1ba0*/  BSYNC.RECONVERGENT B0 ;  /* 0x0000000000007941 */ /* 0x000fea0003800200 */
.L_x_4039:
        /* <DEDUP_REMOVED lines=27> */
[----:B----4-:R-:W-:Y:S01]  /*1d60*/  MOV R147, R140 ;  /* 0x0000008c00937202 */ /* 0x010fe20000000f00 */
[--C-:B------:R-:W-:Y:S01]  /*1d70*/  IMAD.MOV.U32 R215, RZ, RZ, R141.reuse ;  /* 0x000000ffffd77224 */ /* 0x100fe200078e008d */
[--C-:B------:R-:W-:Y:S02]  /*1d80*/  SHF.R.U64 R140, R140, 0x10, R141.reuse ;  /* 0x000000108c8c7819 */ /* 0x100fe4000000128d */
[----:B------:R-:W-:Y:S02]  /*1d90*/  SHF.R.U32.HI R214, RZ, 0x10, R141 ;  /* 0x00000010ffd67819 */ /* 0x000fe4000001168d */
[----:B--2---:R-:W-:Y:S02]  /*1da0*/  MOV R150, R142 ;  /* 0x0000008e00967202 */ /* 0x004fe40000000f00 */
[--C-:B------:R-:W-:Y:S02]  /*1db0*/  SHF.R.U64 R141, R142, 0x10, R143.reuse ;  /* 0x000000108e8d7819 */ /* 0x100fe4000000128f */
[----:B---3--:R-:W-:Y:S01]  /*1dc0*/  MOV R142, R148 ;  /* 0x00000094008e7202 */ /* 0x008fe20000000f00 */
[--C-:B------:R-:W-:Y:S01]  /*1dd0*/  IMAD.MOV.U32 R154, RZ, RZ, R143.reuse ;  /* 0x000000ffff9a7224 */ /* 0x100fe200078e008f */
[----:B------:R-:W-:-:S03]  /*1de0*/  SHF.R.U32.HI R153, RZ, 0x10, R143 ;  /* 0x00000010ff997819 */ /* 0x000fc6000001168f */
[----:B------:R-:W-:Y:S01]  /*1df0*/  HADD2.F32 R152, -RZ, R142.H0_H0 ;  /* 0x2000008eff987230 */ /* 0x000fe20000004100 */
[--C-:B------:R-:W-:Y:S01]  /*1e00*/  SHF.R.U64 R151, R148, 0x10, R149.reuse ;  /* 0x0000001094977819 */ /* 0x100fe20000001295 */
[--C-:B------:R-:W-:Y:S01]  /*1e10*/  IMAD.MOV.U32 R142, RZ, RZ, R149.reuse ;  /* 0x000000ffff8e7224 */ /* 0x100fe200078e0095 */
[----:B------:R-:W-:Y:S01]  /*1e20*/  SHF.R.U32.HI R143, RZ, 0x10, R149 ;  /* 0x00000010ff8f7819 */ /* 0x000fe20000011695 */
[----:B------:R-:W-:Y:S02]  /*1e30*/  HADD2.F32 R150, -RZ, R150.H0_H0 ;  /* 0x20000096ff967230 */ /* 0x000fe40000004100 */
[----:B------:R-:W-:Y:S01]  /*1e40*/  FADD.FTZ R149, R152, -UR23 ;  /* 0x8000001798957e21 */ /* 0x000fe20008010000 */
[----:B------:R-:W-:Y:S01]  /*1e50*/  HADD2.F32 R148, -RZ, R147.H0_H0 ;  /* 0x20000093ff947230 */ /* 0x000fe20000004100 */
[----:B------:R-:W2:Y:S01]  /*1e60*/  LDL R152, [R1+0x8] ;  /* 0x0000080001987983 */ /* 0x000ea20000100800 */
[----:B------:R-:W-:Y:S02]  /*1e70*/  HADD2.F32 R151, -RZ, R151.H0_H0 ;  /* 0x20000097ff977230 */ /* 0x000fe40000004100 */
[----:B------:R-:W-:Y:S01]  /*1e80*/  FMUL.FTZ R147, R149, UR22 ;  /* 0x0000001695937c20 */ /* 0x000fe20008410000 */
[----:B------:R-:W-:Y:S01]  /*1e90*/  FMUL.FTZ R149, R248, R150 ;  /* 0x00000096f8957220 */ /* 0x000fe20000410000 */
[----:B------:R-:W-:-:S02]  /*1ea0*/  FADD.FTZ R64, R64, R148 ;  /* 0x0000009440407221 */ /* 0x000fc40000010000 */
[-C--:B------:R-:W-:Y:S01]  /*1eb0*/  FFMA.FTZ R36, R147, R148.reuse, R36 ;  /* 0x0000009493247223 */ /* 0x080fe20000010024 */
[----:B------:R-:W-:Y:S01]  /*1ec0*/  FFMA.FTZ R148, R0, R148, R149 ;  /* 0x0000009400947223 */ /* 0x000fe20000010095 */
[----:B------:R-:W-:Y:S01]  /*1ed0*/  FADD.FTZ R149, R151, -UR23 ;  /* 0x8000001797957e21 */ /* 0x000fe20008010000 */
[----:B------:R0:W5:Y:S04]  /*1ee0*/  LDL.LU R0, [R1+0x50] ;  /* 0x0000500001007983 */ /* 0x0001680000300800 */
[----:B------:R-:W3:Y:S01]  /*1ef0*/  LDL R151, [R1+0x4] ;  /* 0x0000040001977983 */ /* 0x000ee20000100800 */
[----:B------:R-:W-:Y:S02]  /*1f00*/  HADD2.F32 R141, -RZ, R141.H0_H0 ;  /* 0x2000008dff8d7230 */ /* 0x000fe40000004100 */
[----:B------:R-:W-:-:S02]  /*1f10*/  HADD2.F32 R142, -RZ, R142.H0_H0 ;  /* 0x2000008eff8e7230 */ /* 0x000fc40000004100 */
[----:B------:R-:W-:Y:S01]  /*1f20*/  FADD.FTZ R120, R120, R150 ;  /* 0x0000009678787221 */ /* 0x000fe20000010000 */
[----:B------:R-:W-:Y:S01]  /*1f30*/  FFMA.FTZ R92, R147, R150, R92 ;  /* 0x00000096935c7223 */ /* 0x000fe2000001005c */
[----:B------:R-:W-:Y:S02]  /*1f40*/  HADD2.F32 R140, -RZ, R140.H0_H0 ;  /* 0x2000008cff8c7230 */ /* 0x000fe40000004100 */
[----:B------:R-:W-:Y:S01]  /*1f50*/  FMUL.FTZ R149, R149, UR22 ;  /* 0x0000001695957c20 */ /* 0x000fe20008410000 */
[-C--:B------:R-:W-:Y:S01]  /*1f60*/  FMUL.FTZ R150, R249, R141.reuse ;  /* 0x0000008df9967220 */ /* 0x080fe20000410000 */
[----:B------:R-:W-:Y:S01]  /*1f70*/  FADD.FTZ R142, R142, -UR23 ;  /* 0x800000178e8e7e21 */ /* 0x000fe20008010000 */
[----:B------:R-:W-:Y:S01]  /*1f80*/  FADD.FTZ R65, R65, R140 ;  /* 0x0000008c41417221 */ /* 0x000fe20000010000 */
[----:B------:R-:W-:Y:S01]  /*1f90*/  FFMA.FTZ R37, R149, R140, R37 ;  /* 0x0000008c95257223 */ /* 0x000fe20000010025 */
[----:B------:R-:W-:Y:S02]  /*1fa0*/  HADD2.F32 R143, -RZ, R143.H0_H0 ;  /* 0x2000008fff8f7230 */ /* 0x000fe40000004100 */
[----:B------:R-:W-:Y:S01]  /*1fb0*/  FADD.FTZ R121, R121, R141 ;  /* 0x0000008d79797221 */ /* 0x000fe20000010000 */
[----:B------:R-:W-:Y:S01]  /*1fc0*/  FFMA.FTZ R93, R149, R141, R93 ;  /* 0x0000008d955d7223 */ /* 0x000fe2000001005d */
[----:B------:R-:W-:-:S02]  /*1fd0*/  HADD2.F32 R141, -RZ, R215.H0_H0 ;  /* 0x200000d7ff8d7230 */ /* 0x000fc40000004100 */
[----:B------:R-:W-:-:S03]  /*1fe0*/  FADD.FTZ R143, R143, -UR23 ;  /* 0x800000178f8f7e21 */ /* 0x000fc60008010000 */
[----:B------:R-:W-:Y:S01]  /*1ff0*/  FADD.FTZ R66, R66, R141 ;  /* 0x0000008d42427221 */ /* 0x000fe20000010000 */
[----:B------:R-:W-:Y:S01]  /*2000*/  IADD3 R212, PT, PT, R212, 0x100, RZ ;  /* 0x00000100d4d47810 */ /* 0x000fe20007ffe0ff */
[----:B---3--:R-:W-:Y:S01]  /*2010*/  FFMA.FTZ R150, R151, R140, R150 ;  /* 0x0000008c97967223 */ /* 0x008fe20000010096 */
[----:B------:R-:W-:Y:S02]  /*2020*/  HADD2.F32 R140, -RZ, R154.H0_H0 ;  /* 0x2000009aff8c7230 */ /* 0x000fe40000004100 */
[----:B------:R-:W-:-:S03]  /*2030*/  FMUL.FTZ R151, R142, UR22 ;  /* 0x000000168e977c20 */ /* 0x000fc60008410000 */
[-C--:B------:R-:W-:Y:S01]  /*2040*/  FMUL.FTZ R142, R250, R140.reuse ;  /* 0x0000008cfa8e7220 */ /* 0x080fe20000410000 */
[----:B------:R-:W-:Y:S01]  /*2050*/  FADD.FTZ R122, R122, R140 ;  /* 0x0000008c7a7a7221 */ /* 0x000fe20000010000 */
[C---:B------:R-:W-:Y:S01]  /*2060*/  FFMA.FTZ R94, R151.reuse, R140, R94 ;  /* 0x0000008c975e7223 */ /* 0x040fe2000001005e */
[----:B------:R-:W-:Y:S02]  /*2070*/  HADD2.F32 R140, -RZ, R153.H0_H0 ;  /* 0x20000099ff8c7230 */ /* 0x000fe40000004100 */
[-C--:B------:R-:W-:Y:S01]  /*2080*/  FFMA.FTZ R38, R151, R141.reuse, R38 ;  /* 0x0000008d97267223 */ /* 0x080fe20000010026 */
[----:B--2---:R-:W-:Y:S01]  /*2090*/  FFMA.FTZ R152, R152, R141, R142 ;  /* 0x0000008d98987223 */ /* 0x004fe2000001008e */
[----:B------:R-:W-:Y:S02]  /*20a0*/  HADD2.F32 R141, -RZ, R214.H0_H0 ;  /* 0x200000d6ff8d7230 */ /* 0x000fe40000004100 */
        /* <DEDUP_REMOVED lines=15> */
.L_x_4042:
[----:B------:R-:W-:Y:S05]  /*21a0*/  BSYNC.RECONVERGENT B0 ;  /* 0x0000000000007941 */ /* 0x000fea0003800200 */
.L_x_4041:
        /* <DEDUP_REMOVED lines=30> */
[----:B------:R-:W-:Y:S01]  /*2390*/  SHF.R.U64 R141, R142, 0x10, R143 ;  /* 0x000000108e8d7819 */ /* 0x000fe2000000128f */
[----:B--2---:R-:W-:Y:S01]  /*23a0*/  IMAD.MOV.U32 R142, RZ, RZ, R156 ;  /* 0x000000ffff8e7224 */ /* 0x004fe200078e009c */
[----:B------:R-:W-:-:S04]  /*23b0*/  MOV R162, R143 ;  /* 0x0000008f00a27202 */ /* 0x000fc80000000f00 */
[----:B------:R-:W-:Y:S01]  /*23c0*/  HADD2.F32 R160, -RZ, R142.H0_H0 ;  /* 0x2000008effa07230 */ /* 0x000fe20000004100 */
[----:B------:R-:W-:Y:S01]  /*23d0*/  SHF.R.U32.HI R161, RZ, 0x10, R143 ;  /* 0x00000010ffa17819 */ /* 0x000fe2000001168f */
[----:B------:R-:W-:Y:S01]  /*23e0*/  HADD2.F32 R158, -RZ, R158.H0_H0 ;  /* 0x2000009eff9e7230 */ /* 0x000fe20000004100 */
[--C-:B------:R-:W-:Y:S02]  /*23f0*/  SHF.R.U64 R159, R156, 0x10, R157.reuse ;  /* 0x000000109c9f7819 */ /* 0x100fe4000000129d */
[----:B------:R-:W-:Y:S02]  /*2400*/  MOV R142, R157 ;  /* 0x0000009d008e7202 */ /* 0x000fe40000000f00 */
[----:B------:R-:W-:Y:S01]  /*2410*/  SHF.R.U32.HI R143, RZ, 0x10, R157 ;  /* 0x00000010ff8f7819 */ /* 0x000fe2000001169d */
[----:B------:R-:W-:Y:S01]  /*2420*/  FADD.FTZ R157, R160, -UR23 ;  /* 0x80000017a09d7e21 */ /* 0x000fe20008010000 */
[----:B------:R-:W-:Y:S02]  /*2430*/  HADD2.F32 R156, -RZ, R155.H0_H0 ;  /* 0x2000009bff9c7230 */ /* 0x000fe40000004100 */
[----:B------:R-:W-:-:S02]  /*2440*/  HADD2.F32 R159, -RZ, R159.H0_H0 ;  /* 0x2000009fff9f7230 */ /* 0x000fc40000004100 */
[----:B------:R-:W-:Y:S01]  /*2450*/  FMUL.FTZ R155, R157, UR22 ;  /* 0x000000169d9b7c20 */ /* 0x000fe20008410000 */
[----:B-----5:R-:W-:Y:S01]  /*2460*/  FMUL.FTZ R157, R240, R158 ;  /* 0x0000009ef09d7220 */ /* 0x020fe20000410000 */
[----:B------:R-:W-:Y:S01]  /*2470*/  FADD.FTZ R68, R68, R156 ;  /* 0x0000009c44447221 */ /* 0x000fe20000010000 */
[----:B------:R-:W-:Y:S02]  /*2480*/  HADD2.F32 R141, -RZ, R141.H0_H0 ;  /* 0x2000008dff8d7230 */ /* 0x000fe40000004100 */
[-C--:B------:R-:W-:Y:S01]  /*2490*/  FFMA.FTZ R40, R155, R156.reuse, R40 ;  /* 0x0000009c9b287223 */ /* 0x080fe20000010028 */
[----:B------:R-:W-:Y:S01]  /*24a0*/  FFMA.FTZ R156, R244, R156, R157 ;  /* 0x0000009cf49c7223 */ /* 0x000fe2000001009d */
[----:B------:R-:W-:Y:S01]  /*24b0*/  FADD.FTZ R157, R159, -UR23 ;  /* 0x800000179f9d7e21 */ /* 0x000fe20008010000 */
[----:B------:R-:W-:Y:S02]  /*24c0*/  HADD2.F32 R142, -RZ, R142.H0_H0 ;  /* 0x2000008eff8e7230 */ /* 0x000fe40000004100 */
[----:B------:R-:W-:Y:S01]  /*24d0*/  FADD.FTZ R124, R124, R158 ;  /* 0x0000009e7c7c7221 */ /* 0x000fe20000010000 */
[----:B------:R-:W-:Y:S01]  /*24e0*/  FFMA.FTZ R96, R155, R158, R96 ;  /* 0x0000009e9b607223 */ /* 0x000fe20000010060 */
[----:B------:R-:W-:-:S02]  /*24f0*/  HADD2.F32 R140, -RZ, R140.H0_H0 ;  /* 0x2000008cff8c7230 */ /* 0x000fc40000004100 */
[----:B------:R-:W-:Y:S01]  /*2500*/  FMUL.FTZ R157, R157, UR22 ;  /* 0x000000169d9d7c20 */ /* 0x000fe20008410000 */
[-C--:B------:R-:W-:Y:S01]  /*2510*/  FMUL.FTZ R158, R241, R141.reuse ;  /* 0x0000008df19e7220 */ /* 0x080fe20000410000 */
[----:B------:R-:W-:Y:S01]  /*2520*/  FADD.FTZ R142, R142, -UR23 ;  /* 0x800000178e8e7e21 */ /* 0x000fe20008010000 */
[----:B------:R-:W-:Y:S01]  /*2530*/  FADD.FTZ R69, R69, R140 ;  /* 0x0000008c45457221 */ /* 0x000fe20000010000 */
[-C--:B------:R-:W-:Y:S01]  /*2540*/  FFMA.FTZ R41, R157, R140.reuse, R41 ;  /* 0x0000008c9d297223 */ /* 0x080fe20000010029 */
[----:B------:R-:W-:Y:S01]  /*2550*/  FFMA.FTZ R158, R245, R140, R158 ;  /* 0x0000008cf59e7223 */ /* 0x000fe2000001009e */
[----:B------:R-:W-:Y:S02]  /*2560*/  HADD2.F32 R140, -RZ, R162.H0_H0 ;  /* 0x200000a2ff8c7230 */ /* 0x000fe40000004100 */
[----:B------:R-:W-:Y:S01]  /*2570*/  FMUL.FTZ R159, R142, UR22 ;  /* 0x000000168e9f7c20 */ /* 0x000fe20008410000 */
[----:B------:R-:W-:Y:S02]  /*2580*/  HADD2.F32 R143, -RZ, R143.H0_H0 ;  /* 0x2000008fff8f7230 */ /* 0x000fe40000004100 */
[----:B------:R-:W-:Y:S01]  /*2590*/  FADD.FTZ R125, R125, R141 ;  /* 0x0000008d7d7d7221 */ /* 0x000fe20000010000 */
[----:B------:R-:W-:Y:S01]  /*25a0*/  FFMA.FTZ R97, R157, R141, R97 ;  /* 0x0000008d9d617223 */ /* 0x000fe20000010061 */
[----:B------:R-:W-:-:S02]  /*25b0*/  HADD2.F32 R141, -RZ, R215.H0_H0 ;  /* 0x200000d7ff8d7230 */ /* 0x000fc40000004100 */
[-C--:B------:R-:W-:Y:S01]  /*25c0*/  FMUL.FTZ R142, R242, R140.reuse ;  /* 0x0000008cf28e7220 */ /* 0x080fe20000410000 */
[----:B------:R-:W-:Y:S01]  /*25d0*/  FADD.FTZ R126, R126, R140 ;  /* 0x0000008c7e7e7221 */ /* 0x000fe20000010000 */
[----:B------:R-:W-:Y:S01]  /*25e0*/  FFMA.FTZ R98, R159, R140, R98 ;  /* 0x0000008c9f627223 */ /* 0x000fe20000010062 */
[----:B------:R-:W-:Y:S02]  /*25f0*/  HADD2.F32 R140, -RZ, R161.H0_H0 ;  /* 0x200000a1ff8c7230 */ /* 0x000fe40000004100 */
        /* <DEDUP_REMOVED lines=20> */
.L_x_4044:
[----:B------:R-:W-:Y:S05]  /*2740*/  BSYNC.RECONVERGENT B0 ;  /* 0x0000000000007941 */ /* 0x000fea0003800200 */
.L_x_4043:
        /* <DEDUP_REMOVED lines=24> */
[----:B------:R-:W-:Y:S02]  /*28d0*/  IADD3 R212, PT, PT, R212, 0x100, RZ ;  /* 0x00000100d4d47810 */ /* 0x000fe40007ffe0ff */
[----:B---3--:R-:W-:Y:S01]  /*28e0*/  MOV R163, R140 ;  /* 0x0000008c00a37202 */ /* 0x008fe20000000f00 */
[--C-:B------:R-:W-:Y:S01]  /*28f0*/  IMAD.MOV.U32 R215, RZ, RZ, R141.reuse ;  /* 0x000000ffffd77224 */ /* 0x100fe200078e008d */
[--C-:B------:R-:W-:Y:S02]  /*2900*/  SHF.R.U64 R140, R140, 0x10, R141.reuse ;  /* 0x000000108c8c7819 */ /* 0x100fe4000000128d */
[----:B------:R-:W-:Y:S02]  /*2910*/  SHF.R.U32.HI R214, RZ, 0x10, R141 ;  /* 0x00000010ffd67819 */ /* 0x000fe4000001168d */
[----:B----4-:R-:W-:Y:S02]  /*2920*/  MOV R166, R142 ;  /* 0x0000008e00a67202 */ /* 0x010fe40000000f00 */
[----:B------:R-:W-:-:S02]  /*2930*/  SHF.R.U64 R141, R142, 0x10, R143 ;  /* 0x000000108e8d7819 */ /* 0x000fc4000000128f */
[----:B--2---:R-:W-:Y:S01]  /*2940*/  MOV R142, R164 ;  /* 0x000000a4008e7202 */ /* 0x004fe20000000f00 */
        /* <DEDUP_REMOVED lines=8> */
[----:B------:R-:W-:Y:S02]  /*29d0*/  HADD2.F32 R164, -RZ, R163.H0_H0 ;  /* 0x200000a3ffa47230 */ /* 0x000fe40000004100 */
[----:B------:R-:W-:Y:S02]  /*29e0*/  HADD2.F32 R167, -RZ, R167.H0_H0 ;  /* 0x200000a7ffa77230 */ /* 0x000fe40000004100 */
[----:B------:R-:W-:Y:S01]  /*29f0*/  FMUL.FTZ R163, R165, UR22 ;  /* 0x00000016a5a37c20 */ /* 0x000fe20008410000 */
[----:B-----5:R-:W-:Y:S01]  /*2a00*/  FMUL.FTZ R165, R232, R166 ;  /* 0x000000a6e8a57220 */ /* 0x020fe20000410000 */
[----:B------:R-:W-:Y:S01]  /*2a10*/  FADD.FTZ R72, R72, R164 ;  /* 0x000000a448487221 */ /* 0x000fe20000010000 */
[----:B------:R-:W-:-:S02]  /*2a20*/  HADD2.F32 R141, -RZ, R141.H0_H0 ;  /* 0x2000008dff8d7230 */ /* 0x000fc40000004100 */
[-C--:B------:R-:W-:Y:S01]  /*2a30*/  FFMA.FTZ R44, R163, R164.reuse, R44 ;  /* 0x000000a4a32c7223 */ /* 0x080fe2000001002c */
[----:B------:R-:W-:Y:S01]  /*2a40*/  FFMA.FTZ R164, R236, R164, R165 ;  /* 0x000000a4eca47223 */ /* 0x000fe200000100a5 */
[----:B------:R-:W-:Y:S01]  /*2a50*/  FADD.FTZ R165, R167, -UR23 ;  /* 0x80000017a7a57e21 */ /* 0x000fe20008010000 */
[----:B------:R-:W-:Y:S02]  /*2a60*/  HADD2.F32 R142, -RZ, R142.H0_H0 ;  /* 0x2000008eff8e7230 */ /* 0x000fe40000004100 */
[----:B------:R-:W-:Y:S01]  /*2a70*/  FADD.FTZ R128, R128, R166 ;  /* 0x000000a680807221 */ /* 0x000fe20000010000 */
[----:B------:R-:W-:Y:S01]  /*2a80*/  FFMA.FTZ R100, R163, R166, R100 ;  /* 0x000000a6a3647223 */ /* 0x000fe20000010064 */
        /* <DEDUP_REMOVED lines=8> */
[----:B------:R-:W-:Y:S01]  /*2b10*/  FMUL.FTZ R167, R142, UR22 ;  /* 0x000000168ea77c20 */ /* 0x000fe20008410000 */
[----:B------:R-:W-:Y:S02]  /*2b20*/  HADD2.F32 R143, -RZ, R143.H0_H0 ;  /* 0x2000008fff8f7230 */ /* 0x000fe40000004100 */
[----:B------:R-:W-:Y:S01]  /*2b30*/  FADD.FTZ R129, R129, R141 ;  /* 0x0000008d81817221 */ /* 0x000fe20000010000 */
[----:B------:R-:W-:Y:S01]  /*2b40*/  FFMA.FTZ R101, R165, R141, R101 ;  /* 0x0000008da5657223 */ /* 0x000fe20000010065 */
[----:B------:R-:W-:Y:S02]  /*2b50*/  HADD2.F32 R141, -RZ, R215.H0_H0 ;  /* 0x200000d7ff8d7230 */ /* 0x000fe40000004100 */
[-C--:B------:R-:W-:Y:S01]  /*2b60*/  FMUL.FTZ R142, R234, R140.reuse ;  /* 0x0000008cea8e7220 */ /* 0x080fe20000410000 */
[----:B------:R-:W-:Y:S01]  /*2b70*/  FADD.FTZ R130, R130, R140 ;  /* 0x0000008c82827221 */ /* 0x000fe20000010000 */
[----:B------:R-:W-:Y:S01]  /*2b80*/  FFMA.FTZ R102, R167, R140, R102 ;  /* 0x0000008ca7667223 */ /* 0x000fe20000010066 */
        /* <DEDUP_REMOVED lines=21> */
.L_x_4046:
[----:B------:R-:W-:Y:S05]  /*2ce0*/  BSYNC.RECONVERGENT B0 ;  /* 0x0000000000007941 */ /* 0x000fea0003800200 */
.L_x_4045:
        /* <DEDUP_REMOVED lines=89> */
.L_x_4048:
[----:B------:R-:W-:Y:S05]  /*3280*/  BSYNC.RECONVERGENT B0 ;  /* 0x0000000000007941 */ /* 0x000fea0003800200 */
.L_x_4047:
        /* <DEDUP_REMOVED lines=9> */
[----:B------:R-:W4:Y:S01]  /*3320*/  LDG.E.64 R140, desc[UR10][R140.64] ;  /* 0x0000000a8c8c7981 */ /* 0x000f22000c1e1b00 */
        /* <DEDUP_REMOVED lines=10> */
[----:B------:R-:W-:Y:S02]  /*33d0*/  ISETP.NE.AND.EX P0, PT, RZ, UR19, PT, P0 ;  /* 0x00000013ff007c0c */ /* 0x000fe4000bf05300 */
[----:B----4-:R-:W-:Y:S01]  /*33e0*/  MOV R198, R140 ;  /* 0x0000008c00c67202 */ /* 0x010fe20000000f00 */
[--C-:B-1----:R-:W-:Y:S01]  /*33f0*/  IMAD.MOV.U32 R0, RZ, RZ, R141.reuse ;  /* 0x000000ffff007224 */ /* 0x102fe200078e008d */
[--C-:B0-----:R-:W-:Y:S02]  /*3400*/  SHF.R.U64 R197, R140, 0x10, R141.reuse ;  /* 0x000000108cc57819 */ /* 0x101fe4000000128d */
[----:B------:R-:W-:Y:S02]  /*3410*/  SHF.R.U32.HI R215, RZ, 0x10, R141 ;  /* 0x00000010ffd77819 */ /* 0x000fe4000001168d */
[----:B------:R-:W0:Y:S01]  /*3420*/  LDC.64 R140, c[0x0][0x3b0] ;  /* 0x0000ec00ff8c7b82 */ /* 0x000e220000000a00 */
[--C-:B--2---:R-:W-:Y:S01]  /*3430*/  SHF.R.U64 R196, R142, 0x10, R143.reuse ;  /* 0x000000108ec47819 */ /* 0x104fe2000000128f */
[--C-:B------:R-:W-:Y:S01]  /*3440*/  IMAD.MOV.U32 R214, RZ, RZ, R143.reuse ;  /* 0x000000ffffd67224 */ /* 0x100fe200078e008f */
[----:B------:R-:W-:-:S02]  /*3450*/  SHF.R.U32.HI R201, RZ, 0x10, R143 ;  /* 0x00000010ffc97819 */ /* 0x000fc4000001168f */
[----:B------:R-:W-:Y:S02]  /*3460*/  MOV R195, R142 ;  /* 0x0000008e00c37202 */ /* 0x000fe40000000f00 */
[----:B---3--:R-:W-:Y:S02]  /*3470*/  MOV R143, R186 ;  /* 0x000000ba008f7202 */ /* 0x008fe40000000f00 */
[----:B------:R-:W-:Y:S01]  /*3480*/  SHF.R.U64 R142, R186, 0x10, R187 ;  /* 0x00000010ba8e7819 */ /* 0x000fe200000012bb */
[----:B0-----:R-:W-:-:S05]  /*3490*/  IMAD.WIDE.U32 R140, R212, 0x4, R140 ;  /* 0x00000004d48c7825 */ /* 0x001fca00078e008c */
[----:B------:R0:W5:Y:S01]  /*34a0*/  LDG.E R186, desc[UR10][R140.64] ;  /* 0x0000000a8cba7981 */ /* 0x000162000c1e1900 */
[--C-:B------:R-:W-:Y:S01]  /*34b0*/  IMAD.MOV.U32 R199, RZ, RZ, R187.reuse ;  /* 0x000000ffffc77224 */ /* 0x100fe200078e00bb */
[----:B------:R-:W-:Y:S01]  /*34c0*/  SHF.R.U32.HI R200, RZ, 0x10, R187 ;  /* 0x00000010ffc87819 */ /* 0x000fe200000116bb */
[----:B0-----:R-:W-:Y:S02]  /*34d0*/  HADD2.F32 R140, -RZ, R143.H0_H0 ;  /* 0x2000008fff8c7230 */ /* 0x001fe40000004100 */
[----:B------:R-:W-:-:S03]  /*34e0*/  HADD2.F32 R143, -RZ, R195.H0_H0 ;  /* 0x200000c3ff8f7230 */ /* 0x000fc60000004100 */
[----:B------:R-:W-:Y:S01]  /*34f0*/  FADD.FTZ R141, R140, -UR23 ;  /* 0x800000178c8d7e21 */ /* 0x000fe20008010000 */
[----:B------:R-:W-:-:S03]  /*3500*/  HADD2.F32 R140, -RZ, R198.H0_H0 ;  /* 0x200000c6ff8c7230 */ /* 0x000fc60000004100 */
[----:B------:R-:W-:Y:S01]  /*3510*/  FMUL.FTZ R187, R141, UR22 ;  /* 0x000000168dbb7c20 */ /* 0x000fe20008410000 */
[----:B------:R-:W-:Y:S01]  /*3520*/  FMUL.FTZ R141, R216, R143 ;  /* 0x0000008fd88d7220 */ /* 0x000fe20000410000 */
[----:B------:R-:W-:Y:S02]  /*3530*/  FADD.FTZ R80, R80, R140 ;  /* 0x0000008c50507221 */ /* 0x000fe40000010000 */
[-C--:B------:R-:W-:Y:S01]  /*3540*/  FFMA.FTZ R52, R187, R140.reuse, R52 ;  /* 0x0000008cbb347223 */ /* 0x080fe20000010034 */
[----:B------:R-:W-:Y:S02]  /*3550*/  FFMA.FTZ R195, R220, R140, R141 ;  /* 0x0000008cdcc37223 */ /* 0x000fe4000001008d */
[----:B------:R-:W0:Y:S01]  /*3560*/  @P0 LDC.64 R140, c[0x0][0x3b8] ;  /* 0x0000ee00ff8c0b82 */ /* 0x000e220000000a00 */
[----:B------:R-:W-:-:S05]  /*3570*/  HADD2.F32 R142, -RZ, R142.H0_H0 ;  /* 0x2000008eff8e7230 */ /* 0x000fca0000004100 */
[----:B------:R-:W-:Y:S01]  /*3580*/  FADD.FTZ R142, R142, -UR23 ;  /* 0x800000178e8e7e21 */ /* 0x000fe20008010000 */
[----:B0-----:R-:W-:-:S05]  /*3590*/  @P0 IMAD.WIDE.U32 R140, R212, 0x4, R140 ;  /* 0x00000004d48c0825 */ /* 0x001fca00078e008c */
[----:B------:R0:W5:Y:S02]  /*35a0*/  @P0 LDG.E R2, desc[UR10][R140.64] ;  /* 0x0000000a8c020981 */ /* 0x000164000c1e1900 */
[----:B0-----:R-:W-:Y:S02]  /*35b0*/  HADD2.F32 R140, -RZ, R196.H0_H0 ;  /* 0x200000c4ff8c7230 */ /* 0x001fe40000004100 */
[----:B------:R-:W-:Y:S01]  /*35c0*/  FMUL.FTZ R196, R142, UR22 ;  /* 0x000000168ec47c20 */ /* 0x000fe20008410000 */
[----:B------:R-:W-:Y:S02]  /*35d0*/  HADD2.F32 R141, -RZ, R197.H0_H0 ;  /* 0x200000c5ff8d7230 */ /* 0x000fe40000004100 */
[----:B------:R-:W-:-:S03]  /*35e0*/  FMUL.FTZ R142, R217, R140 ;  /* 0x0000008cd98e7220 */ /* 0x000fc60000410000 */
[----:B------:R-:W-:Y:S01]  /*35f0*/  FADD.FTZ R81, R81, R141 ;  /* 0x0000008d51517221 */ /* 0x000fe20000010000 */
[-C--:B------:R-:W-:Y:S01]  /*3600*/  FFMA.FTZ R53, R196, R141.reuse, R53 ;  /* 0x0000008dc4357223 */ /* 0x080fe20000010035 */
[----:B------:R-:W-:Y:S01]  /*3610*/  FFMA.FTZ R197, R221, R141, R142 ;  /* 0x0000008dddc57223 */ /* 0x000fe2000001008e */
[----:B------:R-:W-:-:S05]  /*3620*/  HADD2.F32 R141, -RZ, R199.H0_H0 ;  /* 0x200000c7ff8d7230 */ /* 0x000fca0000004100 */
[----:B------:R-:W-:Y:S01]  /*3630*/  FADD.FTZ R142, R141, -UR23 ;  /* 0x800000178d8e7e21 */ /* 0x000fe20008010000 */
[----:B------:R-:W-:Y:S02]  /*3640*/  HADD2.F32 R141, -RZ, R0.H0_H0 ;  /* 0x20000000ff8d7230 */ /* 0x000fe40000004100 */
[----:B------:R0:W5:Y:S01]  /*3650*/  LDL.LU R0, [R1+0x50] ;  /* 0x0000500001007983 */ /* 0x0001620000300800 */
[----:B------:R-:W-:Y:S01]  /*3660*/  FADD.FTZ R137, R137, R140 ;  /* 0x0000008c89897221 */ /* 0x000fe20000010000 */
[----:B------:R-:W-:Y:S01]  /*3670*/  FFMA.FTZ R109, R196, R140, R109 ;  /* 0x0000008cc46d7223 */ /* 0x000fe2000001006d */
[----:B------:R-:W-:Y:S02]  /*3680*/  HADD2.F32 R140, -RZ, R214.H0_H0 ;  /* 0x200000d6ff8c7230 */ /* 0x000fe40000004100 */
[----:B------:R-:W-:-:S03]  /*3690*/  FMUL.FTZ R198, R142, UR22 ;  /* 0x000000168ec67c20 */ /* 0x000fc60008410000 */
[-C--:B------:R-:W-:Y:S01]  /*36a0*/  FMUL.FTZ R142, R218, R140.reuse ;  /* 0x0000008cda8e7220 */ /* 0x080fe20000410000 */
[----:B------:R-:W-:Y:S01]  /*36b0*/  FADD.FTZ R82, R82, R141 ;  /* 0x0000008d52527221 */ /* 0x000fe20000010000 */
[-C--:B------:R-:W-:Y:S02]  /*36c0*/  FFMA.FTZ R54, R198, R141.reuse, R54 ;  /* 0x0000008dc6367223 */ /* 0x080fe40000010036 */
[----:B------:R-:W-:Y:S01]  /*36d0*/  FFMA.FTZ R199, R222, R141, R142 ;  /* 0x0000008ddec77223 */ /* 0x000fe2000001008e */
[----:B------:R-:W-:Y:S02]  /*36e0*/  HADD2.F32 R141, -RZ, R200.H0_H0 ;  /* 0x200000c8ff8d7230 */ /* 0x000fe40000004100 */
[----:B------:R-:W-:Y:S01]  /*36f0*/  FADD.FTZ R138, R138, R140 ;  /* 0x0000008c8a8a7221 */ /* 0x000fe20000010000 */
[----:B------:R-:W-:Y:S01]  /*3700*/  FFMA.FTZ R110, R198, R140, R110 ;  /* 0x0000008cc66e7223 */ /* 0x000fe2000001006e */
[----:B------:R-:W-:Y:S02]  /*3710*/  HADD2.F32 R140, -RZ, R201.H0_H0 ;  /* 0x200000c9ff8c7230 */ /* 0x000fe40000004100 */
[----:B------:R-:W-:Y:S01]  /*3720*/  FADD.FTZ R142, R141, -UR23 ;  /* 0x800000178d8e7e21 */ /* 0x000fe20008010000 */
[----:B------:R-:W-:-:S03]  /*3730*/  HADD2.F32 R141, -RZ, R215.H0_H0 ;  /* 0x200000d7ff8d7230 */ /* 0x000fc60000004100 */
        /* <DEDUP_REMOVED lines=16> */
[----:B0-----:R-:W-:-:S07]  /*3840*/  FFMA.FTZ R213, R200, R201, R141 ;  /* 0x000000c9c8d57223 */ /* 0x001fce000001008d */
.L_x_4050:
[----:B------:R-:W-:Y:S05]  /*3850*/  BSYNC.RECONVERGENT B0 ;  /* 0x0000000000007941 */ /* 0x000fea0003800200 */
.L_x_4049:
        /* <DEDUP_REMOVED lines=32> */
.L_x_4052:
[----:B------:R-:W-:Y:S05]  /*3a60*/  BSYNC.RECONVERGENT B0 ;  /* 0x0000000000007941 */ /* 0x000fea0003800200 */
.L_x_4051:
        /* <DEDUP_REMOVED lines=70> */
[----:B------:R-:W-:Y:S02]  /*3ed0*/  F2FP.F16.F32.PACK_AB R142, R140, R142 ;  /* 0x0000008e8c8e723e */ /* 0x000fe400000000ff */
        /* <DEDUP_REMOVED lines=17> */
.L_x_4057:
        /* <DEDUP_REMOVED lines=15> */
[----:B------:R-:W-:Y:S02]  /*40e0*/  FSEL R16, R16, RZ, P6 ;  /* 0x000000ff10107208 */ /* 0x000fe40003000000 */
[----:B------:R-:W-:Y:S02]  /*40f0*/  LOP3.LUT P6, RZ, R13, 0xff00, RZ, 0xc0, !PT ;  /* 0x0000ff000dff7812 */ /* 0x000fe400078cc0ff */
[----:B------:R-:W-:Y:S01]  /*4100*/  F2FP.F16.F32.PACK_AB R16, R16, R140 ;  /* 0x0000008c1010723e */ /* 0x000fe200000000ff */
[----:B------:R-:W-:Y:S01]  /*4110*/  FMUL.FTZ R140, R18, UR21 ;  /* 0x00000015128c7c20 */ /* 0x000fe20008410000 */
[----:B------:R-:W-:Y:S02]  /*4120*/  FSEL R19, R19, RZ, P6 ;  /* 0x000000ff13137208 */ /* 0x000fe40003000000 */
[----:B------:R-:W-:Y:S02]  /*4130*/  LOP3.LUT P6, RZ, R13, 0xff0000, RZ, 0xc0, !PT ;  /* 0x00ff00000dff7812 */ /* 0x000fe400078cc0ff */
[----:B------:R-:W-:Y:S01]  /*4140*/  F2FP.F16.F32.PACK_AB R17, R19, R17 ;  /* 0x000000111311723e */ /* 0x000fe200000000ff */
[----:B------:R-:W-:Y:S01]  /*4150*/  IMAD.U32 R19, RZ, RZ, UR23 ;  /* 0x00000017ff137e24 */ /* 0x000fe2000f8e00ff */
[----:B------:R-:W-:-:S02]  /*4160*/  FSEL R140, R140, RZ, P6 ;  /* 0x000000ff8c8c7208 */ /* 0x000fc40003000000 */
[----:B------:R-:W-:Y:S01]  /*4170*/  ISETP.GE.U32.AND P6, PT, R13, 0x1000000, PT ;  /* 0x010000000d00780c */ /* 0x000fe20003fc6070 */
[----:B------:R-:W-:Y:S01]  /*4180*/  FFMA.FTZ R19, R29, R19, UR24 ;  /* 0x000000181d137e23 */ /* 0x000fe20008010013 */
[----:B------:R-:W-:Y:S02]  /*4190*/  F2FP.F16.F32.PACK_AB R18, R140, R18 ;  /* 0x000000128c12723e */ /* 0x000fe400000000ff */
[----:B------:R-:W-:Y:S01]  /*41a0*/  PRMT R142, R16, 0x7632, R142 ;  /* 0x00007632108e7816 */ /* 0x000fe2000000008e */
[----:B------:R-:W-:Y:S01]  /*41b0*/  FADD.FTZ R19, R30, -R19 ;  /* 0x800000131e137221 */ /* 0x000fe20000010000 */
[----:B------:R-:W-:-:S03]  /*41c0*/  PRMT R141, R18, 0x7632, R141 ;  /* 0x00007632128d7816 */ /* 0x000fc6000000008d */
[----:B------:R-:W-:-:S04]  /*41d0*/  FMUL.FTZ R19, R19, UR22 ;  /* 0x0000001613137c20 */ /* 0x000fc80008410000 */
[----:B------:R-:W-:-:S05]  /*41e0*/  FMUL.FTZ R140, R19, UR21 ;  /* 0x00000015138c7c20 */ /* 0x000fca0008410000 */
[----:B------:R-:W-:-:S04]  /*41f0*/  FSEL R140, R140, RZ, P6 ;  /* 0x000000ff8c8c7208 */ /* 0x000fc80003000000 */
[----:B------:R-:W-:Y:S02]  /*4200*/  F2FP.F16.F32.PACK_AB R19, R140, R19 ;  /* 0x000000138c13723e */ /* 0x000fe400000000ff */
[----:B------:R-:W-:Y:S02]  /*4210*/  PRMT R140, R17, 0x7632, R140 ;  /* 0x00007632118c7816 */ /* 0x000fe4000000008c */
[----:B------:R-:W-:Y:S01]  /*4220*/  PRMT R143, R19, 0x7632, R143 ;  /* 0x00007632138f7816 */ /* 0x000fe2000000008f */
[----:B------:R-:W-:Y:S06]  /*4230*/  BRA `(.L_x_4058) ;  /* 0x0000001000ec7947 */ /* 0x000fec0003800000 */
.L_x_4056:
[----:B------:R-:W-:Y:S01]  /*4240*/  UMOV UR4, UR8 ;  /* 0x0000000800047c82 */ /* 0x000fe20008000000 */
[----:B------:R-:W-:Y:S01]  /*4250*/  UMOV UR5, UR9 ;  /* 0x0000000900057c82 */ /* 0x000fe20008000000 */
[----:B------:R-:W-:-:S04]  /*4260*/  UISETP.NE.U32.AND UP0, UPT, UR4, URZ, UPT ;  /* 0x000000ff0400728c */ /* 0x000fc8000bf05070 */
[----:B------:R-:W-:-:S09]  /*4270*/  UISETP.NE.AND.EX UP0, UPT, UR5, URZ, UPT, UP0 ;  /* 0x000000ff0500728c */ /* 0x000fd2000bf05300 */
[----:B------:R-:W-:Y:S05]  /*4280*/  BRA.U UP0, `(.L_x_4059) ;  /* 0x0000000100a47547 */ /* 0x000fea000b800000 */
[----:B------:R-:W-:Y:S01]  /*4290*/  MOV R141, UR23 ;  /* 0x00000017008d7c02 */ /* 0x000fe20008000f00 */
[----:B-----5:R-:W-:Y:S01]  /*42a0*/  IMAD.MOV.U32 R140, RZ, RZ, R176 ;  /* 0x000000ffff8c7224 */ /* 0x020fe200078e00b0 */
[----:B------:R-:W-:Y:S01]  /*42b0*/  LOP3.LUT P6, RZ, R13, 0xff, RZ, 0xc0, !PT ;  /* 0x000000ff0dff7812 */ /* 0x000fe200078cc0ff */
[----:B------:R-:W-:Y:S02]  /*42c0*/  IMAD.U32 R143, RZ, RZ, UR23 ;  /* 0x00000017ff8f7e24 */ /* 0x000fe4000f8e00ff */
[----:B------:R-:W-:Y:S01]  /*42d0*/  FFMA.FTZ R141, R0, R141, UR24 ;  /* 0x00000018008d7e23 */ /* 0x000fe2000801008d */
[----:B------:R-:W-:Y:S02]  /*42e0*/  HADD2.F32 R140, -RZ, R140.H0_H0 ;  /* 0x2000008cff8c7230 */ /* 0x000fe40000004100 */
[----:B------:R-:W-:Y:S01]  /*42f0*/  FFMA.FTZ R143, R29, R143, UR24 ;  /* 0x000000181d8f7e23 */ /* 0x000fe2000801008f */
[----:B------:R-:W-:-:S03]  /*4300*/  FADD.FTZ R141, R24, -R141 ;  /* 0x8000008d188d7221 */ /* 0x000fc60000010000 */
[----:B------:R-:W-:Y:S01]  /*4310*/  FADD.FTZ R143, R30, -R143 ;  /* 0x8000008f1e8f7221 */ /* 0x000fe20000010000 */
[----:B------:R-:W-:Y:S01]  /*4320*/  FFMA.FTZ R140, R141, UR22, R140 ;  /* 0x000000168d8c7c23 */ /* 0x000fe2000801008c */
[----:B------:R-:W-:-:S03]  /*4330*/  MOV R141, UR23 ;  /* 0x00000017008d7c02 */ /* 0x000fc60008000f00 */
[----:B------:R-:W-:Y:S02]  /*4340*/  FMUL.FTZ R140, R140, UR21 ;  /* 0x000000158c8c7c20 */ /* 0x000fe40008410000 */
[----:B------:R-:W-:-:S03]  /*4350*/  FFMA.FTZ R141, R25, R141, UR24 ;  /* 0x00000018198d7e23 */ /* 0x000fc6000801008d */
[----:B------:R-:W-:Y:S01]  /*4360*/  FSEL R142, R140, RZ, P6 ;  /* 0x000000ff8c8e7208 */ /* 0x000fe20003000000 */
[----:B------:R-:W-:Y:S01]  /*4370*/  FADD.FTZ R141, R26, -R141 ;  /* 0x8000008d1a8d7221 */ /* 0x000fe20000010000 */
[----:B------:R-:W-:Y:S02]  /*4380*/  SHF.R.U64 R140, R176, 0x10, R177 ;  /* 0x00000010b08c7819 */ /* 0x000fe400000012b1 */
[----:B------:R-:W-:-:S03]  /*4390*/  LOP3.LUT P6, RZ, R13, 0xff00, RZ, 0xc0, !PT ;  /* 0x0000ff000dff7812 */ /* 0x000fc600078cc0ff */
[----:B------:R-:W-:-:S05]  /*43a0*/  HADD2.F32 R140, -RZ, R140.H0_H0 ;  /* 0x2000008cff8c7230 */ /* 0x000fca0000004100 */
[----:B------:R-:W-:Y:S01]  /*43b0*/  FFMA.FTZ R140, R141, UR22, R140 ;  /* 0x000000168d8c7c23 */ /* 0x000fe2000801008c */
[----:B------:R-:W-:-:S03]  /*43c0*/  IMAD.U32 R141, RZ, RZ, UR23 ;  /* 0x00000017ff8d7e24 */ /* 0x000fc6000f8e00ff */
[----:B------:R-:W-:Y:S01]  /*43d0*/  FMUL.FTZ R140, R140, UR21 ;  /* 0x000000158c8c7c20 */ /* 0x000fe20008410000 */
[----:B------:R-:W-:-:S04]  /*43e0*/  FFMA.FTZ R141, R27, R141, UR24 ;  /* 0x000000181b8d7e23 */ /* 0x000fc8000801008d */
[----:B------:R-:W-:Y:S01]  /*43f0*/  FSEL R140, R140, RZ, P6 ;  /* 0x000000ff8c8c7208 */ /* 0x000fe20003000000 */
[----:B------:R-:W-:Y:S01]  /*4400*/  FADD.FTZ R141, R28, -R141 ;  /* 0x8000008d1c8d7221 */ /* 0x000fe20000010000 */
[----:B------:R-:W-:Y:S02]  /*4410*/  LOP3.LUT P6, RZ, R13, 0xff0000, RZ, 0xc0, !PT ;  /* 0x00ff00000dff7812 */ /* 0x000fe400078cc0ff */
[----:B------:R-:W-:Y:S02]  /*4420*/  F2FP.F16.F32.PACK_AB R142, R140, R142 ;  /* 0x0000008e8c8e723e */ /* 0x000fe400000000ff */
[----:B------:R-:W-:-:S05]  /*4430*/  MOV R140, R177 ;  /* 0x000000b1008c7202 */ /* 0x000fca0000000f00 */
[----:B------:R-:W-:-:S05]  /*4440*/  HADD2.F32 R140, -RZ, R140.H0_H0 ;  /* 0x2000008cff8c7230 */ /* 0x000fca0000004100 */
[----:B------:R-:W-:-:S04]  /*4450*/  FFMA.FTZ R140, R141, UR22, R140 ;  /* 0x000000168d8c7c23 */ /* 0x000fc8000801008c */
[----:B------:R-:W-:-:S05]  /*4460*/  FMUL.FTZ R140, R140, UR21 ;  /* 0x000000158c8c7c20 */ /* 0x000fca0008410000 */
[----:B------:R-:W-:Y:S02]  /*4470*/  FSEL R141, R140, RZ, P6 ;  /* 0x000000ff8c8d7208 */ /* 0x000fe40003000000 */
[----:B------:R-:W-:Y:S02]  /*4480*/  SHF.R.U32.HI R140, RZ, 0x10, R177 ;  /* 0x00000010ff8c7819 */ /* 0x000fe400000116b1 */
[----:B------:R-:W-:-:S03]  /*4490*/  ISETP.GE.U32.AND P6, PT, R13, 0x1000000, PT ;  /* 0x010000000d00780c */ /* 0x000fc60003fc6070 */
[----:B------:R-:W-:-:S05]  /*44a0*/  HADD2.F32 R140, -RZ, R140.H0_H0 ;  /* 0x2000008cff8c7230 */ /* 0x000fca0000004100 */
[----:B------:R-:W-:-:S04]  /*44b0*/  FFMA.FTZ R140, R143, UR22, R140 ;  /* 0x000000168f8c7c23 */ /* 0x000fc8000801008c */
[----:B------:R-:W-:-:S05]  /*44c0*/  FMUL.FTZ R140, R140, UR21 ;  /* 0x000000158c8c7c20 */ /* 0x000fca0008410000 */
[----:B------:R-:W-:-:S04]  /*44d0*/  FSEL R140, R140, RZ, P6 ;  /* 0x000000ff8c8c7208 */ /* 0x000fc80003000000 */
[----:B------:R-:W-:Y:S02]  /*44e0*/  F2FP.F16.F32.PACK_AB R141, R140, R141 ;  /* 0x0000008d8c8d723e */ /* 0x000fe400000000ff */
[----:B------:R-:W-:Y:S02]  /*44f0*/  PRMT R140, R142, 0x7632, R140 ;  /* 0x000076328e8c7816 */ /* 0x000fe4000000008c */
[----:B------:R-:W-:Y:S01]  /*4500*/  PRMT R143, R141, 0x7632, R143 ;  /* 0x000076328d8f7816 */ /* 0x000fe2000000008f */
[----:B------:R-:W-:Y:S06]  /*4510*/  BRA `(.L_x_4058) ;  /* 0x0000001000347947 */ /* 0x000fec0003800000 */
.L_x_4059:
[----:B------:R-:W-:Y:S01]  /*4520*/  MOV R17, UR23 ;  /* 0x0000001700117c02 */ /* 0x000fe20008000f00 */
[----:B-----5:R-:W-:Y:S01]  /*4530*/  IMAD.MOV.U32 R16, RZ, RZ, R176 ;  /* 0x000000ffff107224 */ /* 0x020fe200078e00b0 */
[----:B------:R-:W-:Y:S02]  /*4540*/  MOV R19, UR23 ;  /* 0x0000001700137c02 */ /* 0x000fe40008000f00 */
[----:B------:R-:W-:Y:S01]  /*4550*/  LOP3.LUT P6, RZ, R13, 0xff, RZ, 0xc0, !PT ;  /* 0x000000ff0dff7812 */ /* 0x000fe200078cc0ff */
[----:B------:R-:W-:Y:S01]  /*4560*/  FFMA.FTZ R17, R0, R17, UR24 ;  /* 0x0000001800117e23 */ /* 0x000fe20008010011 */
[----:B------:R-:W-:Y:S02]  /*4570*/  HADD2.F32 R18, -RZ, R16.H0_H0 ;  /* 0x20000010ff127230 */ /* 0x000fe40000004100 */
[----:B------:R-:W-:Y:S01]  /*4580*/  FFMA.FTZ R19, R25, R19, UR24 ;  /* 0x0000001819137e23 */ /* 0x000fe20008010013 */
[----:B------:R-:W-:-:S03]  /*4590*/  FADD.FTZ R17, R24, -R17 ;  /* 0x8000001118117221 */ /* 0x000fc60000010000 */
[----:B------:R-:W-:Y:S01]  /*45a0*/  FADD.FTZ R19, R26, -R19 ;  /* 0x800000131a137221 */ /* 0x000fe20000010000 */
[----:B------:R-:W-:Y:S01]  /*45b0*/  FFMA.FTZ R18, R17, UR22, R18 ;  /* 0x0000001611127c23 */ /* 0x000fe20008010012 */
[----:B------:R-:W-:-:S03]  /*45c0*/  SHF.R.U64 R17, R176, 0x10, R177 ;  /* 0x00000010b0117819 */ /* 0x000fc600000012b1 */
[----:B------:R-:W-:Y:S02]  /*45d0*/  FMUL.FTZ R16, R18, UR21 ;  /* 0x0000001512107c20 */ /* 0x000fe40008410000 */
[----:B------:R-:W-:-:S03]  /*45e0*/  HADD2.F32 R17, -RZ, R17.H0_H0 ;  /* 0x20000011ff117230 */ /* 0x000fc60000004100 */
[----:B------:R-:W-:Y:S02]  /*45f0*/  FSEL R16, R16, RZ, P6 ;  /* 0x000000ff10107208 */ /* 0x000fe40003000000 */
[----:B------:R-:W-:Y:S01]  /*4600*/  FFMA.FTZ R140, R19, UR22, R17 ;  /* 0x00000016138c7c23 */ /* 0x000fe20008010011 */
[----:B------:R-:W-:Y:S02]  /*4610*/  MOV R19, R177 ;  /* 0x000000b100137202 */ /* 0x000fe40000000f00 */
[----:B------:R-:W-:Y:S01]  /*4620*/  F2FP.F16.F32.PACK_AB R16, R16, R18 ;  /* 0x000000121010723e */ /* 0x000fe200000000ff */
[----:B------:R-:W-:Y:S02]  /*4630*/  IMAD.U32 R18, RZ, RZ, UR23 ;  /* 0x00000017ff127e24 */ /* 0x000fe4000f8e00ff */
[----:B------:R-:W-:Y:S01]  /*4640*/  FMUL.FTZ R17, R140, UR21 ;  /* 0x000000158c117c20 */ /* 0x000fe20008410000 */
[----:B------:R-:W-:Y:S01]  /*4650*/  HADD2.F32 R19, -RZ, R19.H0_H0 ;  /* 0x20000013ff137230 */ /* 0x000fe20000004100 */
[----:B------:R-:W-:Y:S01]  /*4660*/  LOP3.LUT P6, RZ, R13, 0xff00, RZ, 0xc0, !PT ;  /* 0x0000ff000dff7812 */ /* 0x000fe200078cc0ff */
[----:B------:R-:W-:Y:S01]  /*4670*/  FFMA.FTZ R18, R27, R18, UR24 ;  /* 0x000000181b127e23 */ /* 0x000fe20008010012 */
[----:B------:R-:W-:-:S02]  /*4680*/  PRMT R142, R16, 0x7632, R142 ;  /* 0x00007632108e7816 */ /* 0x000fc4000000008e */
[----:B------:R-:W-:Y:S01]  /*4690*/  FSEL R17, R17, RZ, P6 ;  /* 0x000000ff11117208 */ /* 0x000fe20003000000 */
[----:B------:R-:W-:Y:S01]  /*46a0*/  FADD.FTZ R18, R28, -R18 ;  /* 0x800000121c127221 */ /* 0x000fe20000010000 */
[----:B------:R-:W-:Y:S02]  /*46b0*/  LOP3.LUT P6, RZ, R13, 0xff0000, RZ, 0xc0, !PT ;  /* 0x00ff00000dff7812 */ /* 0x000fe400078cc0ff */
[----:B------:R-:W-:Y:S01]  /*46c0*/  F2FP.F16.F32.PACK_AB R17, R17, R140 ;  /* 0x0000008c1111723e */ /* 0x000fe200000000ff */
[----:B------:R-:W-:Y:S01]  /*46d0*/  FFMA.FTZ R18, R18, UR22, R19 ;  /* 0x0000001612127c23 */ /* 0x000fe20008010013 */
[----:B------:R-:W-:-:S03]  /*46e0*/  SHF.R.U32.HI R140, RZ, 0x10, R177 ;  /* 0x00000010ff8c7819 */ /* 0x000fc600000116b1 */
[----:B------:R-:W-:Y:S02]  /*46f0*/  FMUL.FTZ R19, R18, UR21 ;  /* 0x0000001512137c20 */ /* 0x000fe40008410000 */
[----:B------:R-:W-:-:S03]  /*4700*/  HADD2.F32 R140, -RZ, R140.H0_H0 ;  /* 0x2000008cff8c7230 */ /* 0x000fc60000004100 */
[----:B------:R-:W-:Y:S02]  /*4710*/  FSEL R19, R19, RZ, P6 ;  /* 0x000000ff13137208 */ /* 0x000fe40003000000 */
[----:B------:R-:W-:Y:S02]  /*4720*/  ISETP.GE.U32.AND P6, PT, R13, 0x1000000, PT ;  /* 0x010000000d00780c */ /* 0x000fe40003fc6070 */
[----:B------:R-:W-:Y:S01]  /*4730*/  F2FP.F16.F32.PACK_AB R18, R19, R18 ;  /* 0x000000121312723e */ /* 0x000fe200000000ff */
[----:B------:R-:W-:-:S03]  /*4740*/  IMAD.U32 R19, RZ, RZ, UR23 ;  /* 0x00000017ff137e24 */ /* 0x000fc6000f8e00ff */
[----:B------:R-:W-:Y:S01]  /*4750*/  PRMT R141, R18, 0x7632, R141 ;  /* 0x00007632128d7816 */ /* 0x000fe2000000008d */
[----:B------:R-:W-:-:S04]  /*4760*/  FFMA.FTZ R19, R29, R19, UR24 ;  /* 0x000000181d137e23 */ /* 0x000fc80008010013 */
        /* <DEDUP_REMOVED lines=8> */
.L_x_4055:
        /* <DEDUP_REMOVED lines=28> */
[----:B------:R-:W-:-:S03]  /*49b0*/  FMUL.FTZ R23, R20, UR21 ;  /* 0x0000001514177c20 */ /* 0x000fc60008410000 */
[----:B------:R-:W-:Y:S02]  /*49c0*/  PRMT R140, R22, 0x7610, R140 ;  /* 0x00007610168c7816 */ /* 0x000fe4000000008c */
[----:B------:R-:W-:Y:S02]  /*49d0*/  FSEL R20, R23, RZ, P6 ;  /* 0x000000ff17147208 */ /* 0x000fe40003000000 */
[----:B------:R-:W-:-:S04]  /*49e0*/  LOP3.LUT P6, RZ, R14, 0xff0000, RZ, 0xc0, !PT ;  /* 0x00ff00000eff7812 */ /* 0x000fc800078cc0ff */
[----:B------:R-:W-:Y:S02]  /*49f0*/  FSEL R23, R23, RZ, P6 ;  /* 0x000000ff17177208 */ /* 0x000fe40003000000 */
[----:B------:R-:W-:Y:S02]  /*4a00*/  ISETP.GE.U32.AND P6, PT, R13, 0x1000000, PT ;  /* 0x010000000d00780c */ /* 0x000fe40003fc6070 */
[----:B------:R-:W-:Y:S01]  /*4a10*/  F2FP.F16.F32.PACK_AB R23, R23, R20 ;  /* 0x000000141717723e */ /* 0x000fe200000000ff */
        /* <DEDUP_REMOVED lines=8> */
[----:B------:R-:W-:Y:S01]  /*4aa0*/  F2FP.F16.F32.PACK_AB R143, R143, R21 ;  /* 0x000000158f8f723e */ /* 0x000fe200000000ff */
[----:B------:R-:W-:-:S04]  /*4ab0*/  FMUL.FTZ R20, R20, UR22 ;  /* 0x0000001614147c20 */ /* 0x000fc80008410000 */
[----:B------:R-:W-:-:S05]  /*4ac0*/  FMUL.FTZ R20, R20, UR21 ;  /* 0x0000001514147c20 */ /* 0x000fca0008410000 */
[----:B------:R-:W-:Y:S02]  /*4ad0*/  FSEL R21, R20, RZ, P6 ;  /* 0x000000ff14157208 */ /* 0x000fe40003000000 */
[----:B------:R-:W-:-:S04]  /*4ae0*/  LOP3.LUT P6, RZ, R14, 0xff, RZ, 0xc0, !PT ;  /* 0x000000ff0eff7812 */ /* 0x000fc800078cc0ff */
[----:B------:R-:W-:-:S04]  /*4af0*/  FSEL R20, R20, RZ, P6 ;  /* 0x000000ff14147208 */ /* 0x000fc80003000000 */
[----:B------:R-:W-:-:S04]  /*4b00*/  F2FP.F16.F32.PACK_AB R21, R20, R21 ;  /* 0x000000151415723e */ /* 0x000fc800000000ff */
[C---:B------:R-:W-:Y:S02]  /*4b10*/  PRMT R20, R21.reuse, 0x7632, R20 ;  /* 0x0000763215147816 */ /* 0x040fe40000000014 */
[----:B------:R-:W-:Y:S02]  /*4b20*/  PRMT R142, R21, 0x7610, R142 ;  /* 0x00007610158e7816 */ /* 0x000fe4000000008e */
[----:B------:R-:W-:Y:S02]  /*4b30*/  PRMT R21, R22, 0x7632, R21 ;  /* 0x0000763216157816 */ /* 0x000fe40000000015 */
[----:B------:R-:W-:Y:S02]  /*4b40*/  PRMT R22, R23, 0x7632, R22 ;  /* 0x0000763217167816 */ /* 0x000fe40000000016 */
[----:B------:R-:W-:Y:S01]  /*4b50*/  PRMT R23, R143, 0x7632, R23 ;  /* 0x000076328f177816 */ /* 0x000fe20000000017 */
[----:B------:R-:W-:Y:S06]  /*4b60*/  BRA `(.L_x_4058) ;  /* 0x0000000800a07947 */ /* 0x000fec0003800000 */
.L_x_4061:
[----:B------:R-:W-:Y:S02]  /*4b70*/  MOV R16, UR23 ;  /* 0x0000001700107c02 */ /* 0x000fe40008000f00 */
[----:B-----5:R-:W-:-:S03]  /*4b80*/  LOP3.LUT P6, RZ, R13, 0xff0000, RZ, 0xc0, !PT ;  /* 0x00ff00000dff7812 */ /* 0x020fc600078cc0ff */
[----:B------:R-:W-:-:S04]  /*4b90*/  FFMA.FTZ R16, R27, R16, UR24 ;  /* 0x000000181b107e23 */ /* 0x000fc80008010010 */
[----:B------:R-:W-:-:S04]  /*4ba0*/  FADD.FTZ R16, R28, -R16 ;  /* 0x800000101c107221 */ /* 0x000fc80000010000 */
[----:B------:R-:W-:-:S04]  /*4bb0*/  FMUL.FTZ R19, R16, UR22 ;  /* 0x0000001610137c20 */ /* 0x000fc80008410000 */
[----:B------:R-:W-:-:S05]  /*4bc0*/  FMUL.FTZ R16, R19, UR21 ;  /* 0x0000001513107c20 */ /* 0x000fca0008410000 */
[----:B------:R-:W-:Y:S02]  /*4bd0*/  FSEL R18, R16, RZ, P6 ;  /* 0x000000ff10127208 */ /* 0x000fe40003000000 */
[----:B------:R-:W-:Y:S02]  /*4be0*/  LOP3.LUT P6, RZ, R14, 0xff0000, RZ, 0xc0, !PT ;  /* 0x00ff00000eff7812 */ /* 0x000fe400078cc0ff */
[----:B------:R-:W-:Y:S01]  /*4bf0*/  F2FP.F16.F32.PACK_AB R18, R18, R19 ;  /* 0x000000131212723e */ /* 0x000fe200000000ff */
        /* <DEDUP_REMOVED lines=11> */
[----:B------:R-:W-:Y:S01]  /*4cb0*/  F2FP.F16.F32.PACK_AB R22, R21, R22 ;  /* 0x000000161516723e */ /* 0x000fe200000000ff */
[----:B------:R-:W-:-:S03]  /*4cc0*/  FMUL.FTZ R21, R19, UR22 ;  /* 0x0000001613157c20 */ /* 0x000fc60008410000 */
[----:B------:R-:W-:Y:S02]  /*4cd0*/  FSEL R23, R16, RZ, P6 ;  /* 0x000000ff10177208 */ /* 0x000fe40003000000 */
[----:B------:R-:W-:-:S04]  /*4ce0*/  ISETP.GE.U32.AND P6, PT, R14, 0x1000000, PT ;  /* 0x010000000e00780c */ /* 0x000fc80003fc6070 */
[----:B------:R-:W-:Y:S02]  /*4cf0*/  FSEL R143, R16, RZ, P6 ;  /* 0x000000ff108f7208 */ /* 0x000fe40003000000 */
[----:B------:R-:W-:Y:S02]  /*4d00*/  MOV R16, UR23 ;  /* 0x0000001700107c02 */ /* 0x000fe40008000f00 */
[----:B------:R-:W-:Y:S02]  /*4d10*/  LOP3.LUT P6, RZ, R13, 0xff, RZ, 0xc0, !PT ;  /* 0x000000ff0dff7812 */ /* 0x000fe400078cc0ff */
[----:B------:R-:W-:Y:S01]  /*4d20*/  F2FP.F16.F32.PACK_AB R143, R143, R23 ;  /* 0x000000178f8f723e */ /* 0x000fe200000000ff */
[----:B------:R-:W-:-:S03]  /*4d30*/  FFMA.FTZ R16, R0, R16, UR24 ;  /* 0x0000001800107e23 */ /* 0x000fc60008010010 */
[----:B------:R-:W-:Y:S01]  /*4d40*/  PRMT R23, R143, 0x7632, R23 ;  /* 0x000076328f177816 */ /* 0x000fe20000000017 */
[----:B------:R-:W-:-:S04]  /*4d50*/  FADD.FTZ R16, R24, -R16 ;  /* 0x8000001018107221 */ /* 0x000fc80000010000 */
[----:B------:R-:W-:-:S04]  /*4d60*/  FMUL.FTZ R16, R16, UR22 ;  /* 0x0000001610107c20 */ /* 0x000fc80008410000 */
[----:B------:R-:W-:-:S05]  /*4d70*/  FMUL.FTZ R20, R16, UR21 ;  /* 0x0000001510147c20 */ /* 0x000fca0008410000 */
[----:B------:R-:W-:Y:S02]  /*4d80*/  FSEL R17, R20, RZ, P6 ;  /* 0x000000ff14117208 */ /* 0x000fe40003000000 */
        /* <DEDUP_REMOVED lines=8> */
[----:B------:R-:W-:Y:S02]  /*4e10*/  PRMT R142, R16, 0x7632, R142 ;  /* 0x00007632108e7816 */ /* 0x000fe4000000008e */
[----:B------:R-:W-:-:S04]  /*4e20*/  FSEL R17, R17, RZ, P6 ;  /* 0x000000ff11117208 */ /* 0x000fc80003000000 */
[----:B------:R-:W-:Y:S02]  /*4e30*/  F2FP.F16.F32.PACK_AB R19, R17, R19 ;  /* 0x000000131113723e */ /* 0x000fe400000000ff */
[----:B------:R-:W-:Y:S02]  /*4e40*/  PRMT R17, R20, 0x7632, R17 ;  /* 0x0000763214117816 */ /* 0x000fe40000000011 */
[C---:B------:R-:W-:Y:S02]  /*4e50*/  PRMT R21, R19.reuse, 0x7632, R21 ;  /* 0x0000763213157816 */ /* 0x040fe40000000015 */
[----:B------:R-:W-:Y:S02]  /*4e60*/  PRMT R140, R19, 0x7610, R140 ;  /* 0x00007610138c7816 */ /* 0x000fe4000000008c */
[----:B------:R-:W-:Y:S01]  /*4e70*/  PRMT R19, R22, 0x7632, R19 ;  /* 0x0000763216137816 */ /* 0x000fe20000000013 */
[----:B------:R-:W-:Y:S06]  /*4e80*/  BRA `(.L_x_4058) ;  /* 0x0000000400d87947 */ /* 0x000fec0003800000 */
.L_x_4060:
[----:B------:R-:W-:Y:S01]  /*4e90*/  UMOV UR4, UR8 ;  /* 0x0000000800047c82 */ /* 0x000fe20008000000 */
[----:B------:R-:W-:Y:S01]  /*4ea0*/  UMOV UR5, UR9 ;  /* 0x0000000900057c82 */ /* 0x000fe20008000000 */
[----:B------:R-:W-:-:S04]  /*4eb0*/  UISETP.NE.U32.AND UP0, UPT, UR4, URZ, UPT ;  /* 0x000000ff0400728c */ /* 0x000fc8000bf05070 */
[----:B------:R-:W-:-:S09]  /*4ec0*/  UISETP.NE.AND.EX UP0, UPT, UR5, URZ, UPT, UP0 ;  /* 0x000000ff0500728c */ /* 0x000fd2000bf05300 */
[----:B------:R-:W-:Y:S05]  /*4ed0*/  BRA.U UP0, `(.L_x_4062) ;  /* 0x0000000100e07547 */ /* 0x000fea000b800000 */
[----:B------:R-:W-:Y:S01]  /*4ee0*/  MOV R21, UR23 ;  /* 0x0000001700157c02 */ /* 0x000fe20008000f00 */
[----:B------:R-:W-:Y:S01]  /*4ef0*/  IMAD.U32 R23, RZ, RZ, UR23 ;  /* 0x00000017ff177e24 */ /* 0x000fe2000f8e00ff */
[----:B-----5:R-:W-:Y:S02]  /*4f00*/  SHF.R.U64 R20, R176, 0x10, R177 ;  /* 0x00000010b0147819 */ /* 0x020fe400000012b1 */
[----:B------:R-:W-:Y:S01]  /*4f10*/  LOP3.LUT P6, RZ, R13, 0xff00, RZ, 0xc0, !PT ;  /* 0x0000ff000dff7812 */ /* 0x000fe200078cc0ff */
[----:B------:R-:W-:Y:S01]  /*4f20*/  FFMA.FTZ R21, R25, R21, UR24 ;  /* 0x0000001819157e23 */ /* 0x000fe20008010015 */
[----:B------:R-:W-:Y:S01]  /*4f30*/  FFMA.FTZ R23, R27, R23, UR24 ;  /* 0x000000181b177e23 */ /* 0x000fe20008010017 */
[----:B------:R-:W-:Y:S02]  /*4f40*/  HADD2.F32 R20, -RZ, R20.H0_H0 ;  /* 0x20000014ff147230 */ /* 0x000fe40000004100 */
[----:B------:R-:W-:Y:S01]  /*4f50*/  FADD.FTZ R21, R26, -R21 ;  /* 0x800000151a157221 */ /* 0x000fe20000010000 */
[----:B------:R-:W-:-:S03]  /*4f60*/  FADD.FTZ R23, R28, -R23 ;  /* 0x800000171c177221 */ /* 0x000fc60000010000 */
[----:B------:R-:W-:Y:S01]  /*4f70*/  FFMA.FTZ R20, R21, UR22, R20 ;  /* 0x0000001615147c23 */ /* 0x000fe20008010014 */
[----:B------:R-:W-:-:S03]  /*4f80*/  MOV R21, R177 ;  /* 0x000000b100157202 */ /* 0x000fc60000000f00 */
[----:B------:R-:W-:Y:S02]  /*4f90*/  FMUL.FTZ R20, R20, UR21 ;  /* 0x0000001514147c20 */ /* 0x000fe40008410000 */
[----:B------:R-:W-:-:S03]  /*4fa0*/  HADD2.F32 R21, -RZ, R21.H0_H0 ;  /* 0x20000015ff157230 */ /* 0x000fc60000004100 */
[----:B------:R-:W-:Y:S02]  /*4fb0*/  FSEL R22, R20, RZ, P6 ;  /* 0x000000ff14167208 */ /* 0x000fe40003000000 */
[----:B------:R-:W-:Y:S01]  /*4fc0*/  LOP3.LUT P6, RZ, R14, 0xff00, RZ, 0xc0, !PT ;  /* 0x0000ff000eff7812 */ /* 0x000fe200078cc0ff */
[----:B------:R-:W-:-:S03]  /*4fd0*/  FFMA.FTZ R21, R23, UR22, R21 ;  /* 0x0000001617157c23 */ /* 0x000fc60008010015 */
[----:B------:R-:W-:Y:S01]  /*4fe0*/  FSEL R20, R20, RZ, P6 ;  /* 0x000000ff14147208 */ /* 0x000fe20003000000 */
[----:B------:R-:W-:Y:S01]  /*4ff0*/  FMUL.FTZ R21, R21, UR21 ;  /* 0x0000001515157c20 */ /* 0x000fe20008410000 */
[----:B------:R-:W-:Y:S02]  /*5000*/  LOP3.LUT P6, RZ, R13, 0xff0000, RZ, 0xc0, !PT ;  /* 0x00ff00000dff7812 */ /* 0x000fe400078cc0ff */
[----:B------:R-:W-:Y:S01]  /*5010*/  F2FP.F16.F32.PACK_AB R22, R20, R22 ;  /* 0x000000161416723e */ /* 0x000fe200000000ff */
        /* <DEDUP_REMOVED lines=8> */
[----:B------:R-:W-:Y:S01]  /*50a0*/  F2FP.F16.F32.PACK_AB R23, R140, R23 ;  /* 0x000000178c17723e */ /* 0x000fe200000000ff */
[----:B------:R-:W-:Y:S01]  /*50b0*/  HADD2.F32 R21, -RZ, R21.H0_H0 ;  /* 0x20000015ff157230 */ /* 0x000fe20000004100 */
[----:B------:R-:W-:Y:S02]  /*50c0*/  PRMT R140, R22, 0x7610, R140 ;  /* 0x00007610168c7816 */ /* 0x000fe4000000008c */
[----:B------:R-:W-:-:S02]  /*50d0*/  PRMT R141, R23, 0x7610, R141 ;  /* 0x00007610178d7816 */ /* 0x000fc4000000008d */
[----:B------:R-:W-:-:S04]  /*50e0*/  FFMA.FTZ R21, R20, UR22, R21 ;  /* 0x0000001614157c23 */ /* 0x000fc80008010015 */
[----:B------:R-:W-:-:S05]  /*50f0*/  FMUL.FTZ R21, R21, UR21 ;  /* 0x0000001515157c20 */ /* 0x000fca0008410000 */
[----:B------:R-:W-:Y:S02]  /*5100*/  FSEL R20, R21, RZ, P6 ;  /* 0x000000ff15147208 */ /* 0x000fe40003000000 */
[----:B------:R-:W-:-:S04]  /*5110*/  ISETP.GE.U32.AND P6, PT, R14, 0x1000000, PT ;  /* 0x010000000e00780c */ /* 0x000fc80003fc6070 */
[----:B------:R-:W-:Y:S02]  /*5120*/  FSEL R21, R21, RZ, P6 ;  /* 0x000000ff15157208 */ /* 0x000fe40003000000 */
[----:B------:R-:W-:Y:S02]  /*5130*/  LOP3.LUT P6, RZ, R13, 0xff, RZ, 0xc0, !PT ;  /* 0x000000ff0dff7812 */ /* 0x000fe400078cc0ff */
[----:B------:R-:W-:Y:S01]  /*5140*/  F2FP.F16.F32.PACK_AB R143, R21, R20 ;  /* 0x00000014158f723e */ /* 0x000fe200000000ff */
[----:B------:R-:W-:Y:S01]  /*5150*/  IMAD.MOV.U32 R21, RZ, RZ, R176 ;  /* 0x000000ffff157224 */ /* 0x000fe200078e00b0 */
[----:B------:R-:W-:-:S04]  /*5160*/  MOV R20, UR23 ;  /* 0x0000001700147c02 */ /* 0x000fc80008000f00 */
[----:B------:R-:W-:Y:S02]  /*5170*/  HADD2.F32 R21, -RZ, R21.H0_H0 ;  /* 0x20000015ff157230 */ /* 0x000fe40000004100 */
[----:B------:R-:W-:-:S04]  /*5180*/  FFMA.FTZ R20, R0, R20, UR24 ;  /* 0x0000001800147e23 */ /* 0x000fc80008010014 */
[----:B------:R-:W-:-:S04]  /*5190*/  FADD.FTZ R20, R24, -R20 ;  /* 0x8000001418147221 */ /* 0x000fc80000010000 */
[----:B------:R-:W-:-:S04]  /*51a0*/  FFMA.FTZ R20, R20, UR22, R21 ;  /* 0x0000001614147c23 */ /* 0x000fc80008010015 */
        /* <DEDUP_REMOVED lines=11> */
.L_x_4062:
[----:B------:R-:W-:Y:S01]  /*5260*/  MOV R17, UR23 ;  /* 0x0000001700117c02 */ /* 0x000fe20008000f00 */
[----:B-----5:R-:W-:Y:S01]  /*5270*/  IMAD.MOV.U32 R16, RZ, RZ, R177 ;  /* 0x000000ffff107224 */ /* 0x020fe200078e00b1 */
[----:B------:R-:W-:-:S03]  /*5280*/  LOP3.LUT P6, RZ, R13, 0xff0000, RZ, 0xc0, !PT ;  /* 0x00ff00000dff7812 */ /* 0x000fc600078cc0ff */
[----:B------:R-:W-:Y:S01]  /*5290*/  FFMA.FTZ R17, R27, R17, UR24 ;  /* 0x000000181b117e23 */ /* 0x000fe20008010011 */
[----:B------:R-:W-:-:S03]  /*52a0*/  HADD2.F32 R16, -RZ, R16.H0_H0 ;  /* 0x20000010ff107230 */ /* 0x000fc60000004100 */
[----:B------:R-:W-:-:S04]  /*52b0*/  FADD.FTZ R17, R28, -R17 ;  /* 0x800000111c117221 */ /* 0x000fc80000010000 */
[----:B------:R-:W-:Y:S01]  /*52c0*/  FFMA.FTZ R21, R17, UR22, R16 ;  /* 0x0000001611157c23 */ /* 0x000fe20008010010 */
[----:B------:R-:W-:Y:S02]  /*52d0*/  MOV R16, UR23 ;  /* 0x0000001700107c02 */ /* 0x000fe40008000f00 */
[----:B------:R-:W-:Y:S01]  /*52e0*/  SHF.R.U32.HI R17, RZ, 0x10, R177 ;  /* 0x00000010ff117819 */ /* 0x000fe200000116b1 */
[----:B------:R-:W-:Y:S02]  /*52f0*/  FMUL.FTZ R19, R21, UR21 ;  /* 0x0000001515137c20 */ /* 0x000fe40008410000 */
[----:B------:R-:W-:Y:S02]  /*5300*/  FFMA.FTZ R16, R29, R16, UR24 ;  /* 0x000000181d107e23 */ /* 0x000fe40008010010 */
[----:B------:R-:W-:Y:S01]  /*5310*/  HADD2.F32 R17, -RZ, R17.H0_H0 ;  /* 0x20000011ff117230 */ /* 0x000fe20000004100 */
[----:B------:R-:W-:Y:S01]  /*5320*/  FSEL R18, R19, RZ, P6 ;  /* 0x000000ff13127208 */ /* 0x000fe20003000000 */
[----:B------:R-:W-:Y:S01]  /*5330*/  FADD.FTZ R16, R30, -R16 ;  /* 0x800000101e107221 */ /* 0x000fe20000010000 */
[----:B------:R-:W-:-:S02]  /*5340*/  LOP3.LUT P6, RZ, R14, 0xff0000, RZ, 0xc0, !PT ;  /* 0x00ff00000eff7812 */ /* 0x000fc400078cc0ff */
[----:B------:R-:W-:Y:S01]  /*5350*/  F2FP.F16.F32.PACK_AB R18, R18, R21 ;  /* 0x000000151212723e */ /* 0x000fe200000000ff */
[----:B------:R-:W-:Y:S01]  /*5360*/  FFMA.FTZ R22, R16, UR22, R17 ;  /* 0x0000001610167c23 */ /* 0x000fe20008010011 */
[----:B------:R-:W-:Y:S01]  /*5370*/  FSEL R19, R19, RZ, P6 ;  /* 0x000000ff13137208 */ /* 0x000fe20003000000 */
[----:B------:R-:W-:Y:S01]  /*5380*/  IMAD.U32 R17, RZ, RZ, UR23 ;  /* 0x00000017ff117e24 */ /* 0x000fe2000f8e00ff */
[----:B------:R-:W-:Y:S01]  /*5390*/  ISETP.GE.U32.AND P6, PT, R13, 0x1000000, PT ;  /* 0x010000000d00780c */ /* 0x000fe20003fc6070 */
[C---:B------:R-:W-:Y:S01]  /*53a0*/  FMUL.FTZ R16, R22.reuse, UR21 ;  /* 0x0000001516107c20 */ /* 0x040fe20008410000 */
[----:B------:R-:W-:Y:S01]  /*53b0*/  F2FP.F16.F32.PACK_AB R22, R22, R19 ;  /* 0x000000131616723e */ /* 0x000fe200000000ff */
[----:B------:R-:W-:Y:S01]  /*53c0*/  FFMA.FTZ R17, R0, R17, UR24 ;  /* 0x0000001800117e23 */ /* 0x000fe20008010011 */
[----:B------:R-:W-:Y:S01]  /*53d0*/  IMAD.U32 R19, RZ, RZ, UR23 ;  /* 0x00000017ff137e24 */ /* 0x000fe2000f8e00ff */
[----:B------:R-:W-:Y:S02]  /*53e0*/  SHF.R.U64 R21, R176, 0x10, R177 ;  /* 0x00000010b0157819 */ /* 0x000fe400000012b1 */
[----:B------:R-:W-:Y:S01]  /*53f0*/  FSEL R23, R16, RZ, P6 ;  /* 0x000000ff10177208 */ /* 0x000fe20003000000 */
[----:B------:R-:W-:Y:S01]  /*5400*/  FADD.FTZ R17, R24, -R17 ;  /* 0x8000001118117221 */ /* 0x000fe20000010000 */
[----:B------:R-:W-:Y:S01]  /*5410*/  ISETP.GE.U32.AND P6, PT, R14, 0x1000000, PT ;  /* 0x010000000e00780c */ /* 0x000fe20003fc6070 */
[----:B------:R-:W-:Y:S01]  /*5420*/  FFMA.FTZ R19, R25, R19, UR24 ;  /* 0x0000001819137e23 */ /* 0x000fe20008010013 */
[----:B------:R-:W-:Y:S01]  /*5430*/  HADD2.F32 R21, -RZ, R21.H0_H0 ;  /* 0x20000015ff157230 */ /* 0x000fe20000004100 */
[----:B------:R-:W-:-:S02]  /*5440*/  PRMT R141, R18, 0x7632, R141 ;  /* 0x00007632128d7816 */ /* 0x000fc4000000008d */
[----:B------:R-:W-:Y:S01]  /*5450*/  FSEL R143, R16, RZ, P6 ;  /* 0x000000ff108f7208 */ /* 0x000fe20003000000 */
[----:B------:R-:W-:Y:S01]  /*5460*/  FADD.FTZ R19, R26, -R19 ;  /* 0x800000131a137221 */ /* 0x000fe20000010000 */
[----:B------:R-:W-:Y:S02]  /*5470*/  MOV R16, R176 ;  /* 0x000000b000107202 */ /* 0x000fe40000000f00 */
[----:B------:R-:W-:Y:S01]  /*5480*/  LOP3.LUT P6, RZ, R13, 0xff, RZ, 0xc0, !PT ;  /* 0x000000ff0dff7812 */ /* 0x000fe200078cc0ff */
[----:B------:R-:W-:Y:S01]  /*5490*/  FFMA.FTZ R21, R19, UR22, R21 ;  /* 0x0000001613157c23 */ /* 0x000fe20008010015 */
[----:B------:R-:W-:Y:S01]  /*54a0*/  F2FP.F16.F32.PACK_AB R143, R143, R23 ;  /* 0x000000178f8f723e */ /* 0x000fe200000000ff */
[----:B------:R-:W-:-:S03]  /*54b0*/  HADD2.F32 R16, -RZ, R16.H0_H0 ;  /* 0x20000010ff107230 */ /* 0x000fc60000004100 */
[----:B------:R-:W-:Y:S02]  /*54c0*/  PRMT R23, R143, 0x7632, R23 ;  /* 0x000076328f177816 */ /* 0x000fe40000000017 */
[----:B------:R-:W-:-:S04]  /*54d0*/  FFMA.FTZ R16, R17, UR22, R16 ;  /* 0x0000001611107c23 */ /* 0x000fc80008010010 */
        /* <DEDUP_REMOVED lines=16> */
[----:B------:R-:W-:-:S07]  /*55e0*/  PRMT R19, R22, 0x7632, R19 ;  /* 0x0000763216137816 */ /* 0x000fce0000000013 */
.L_x_4058:
        /* <DEDUP_REMOVED lines=18> */
.L_x_4063:
        /* <DEDUP_REMOVED lines=12> */
.L_x_4064:
[----:B------:R-:W-:-:S07]  /*57d0*/  IADD3 R15, PT, PT, R15, 0x100, RZ ;  /* 0x000001000f0f7810 */ /* 0x000fce0007ffe0ff */
.L_x_4054:
[----:B------:R-:W-:Y:S05]  /*57e0*/  BSYNC.RECONVERGENT B0 ;  /* 0x0000000000007941 */ /* 0x000fea0003800200 */
.L_x_4053:
        /* <DEDUP_REMOVED lines=15> */
[----:B------:R-:W-:Y:S02]  /*58e0*/  HADD2.F32 R16, -RZ, R16.H0_H0 ;  /* 0x20000010ff107230 */ /* 0x000fe40000004100 */
[----:B------:R-:W-:-:S04]  /*58f0*/  FADD.FTZ R17, R144, -R17 ;  /* 0x8000001190117221 */ /* 0x000fc80000010000 */
[----:B------:R-:W-:Y:S01]  /*5900*/  FFMA.FTZ R21, R17, UR22, R16 ;  /* 0x0000001611157c23 */ /* 0x000fe20008010010 */
[----:B------:R-:W-:Y:S01]  /*5910*/  IMAD.U32 R16, RZ, RZ, UR23 ;  /* 0x00000017ff107e24 */ /* 0x000fe2000f8e00ff */
[----:B------:R-:W-:Y:S02]  /*5920*/  SHF.R.U32.HI R17, RZ, 0x10, R175 ;  /* 0x00000010ff117819 */ /* 0x000fe400000116af */
[----:B------:R-:W-:Y:S01]  /*5930*/  FMUL.FTZ R19, R21, UR21 ;  /* 0x0000001515137c20 */ /* 0x000fe20008410000 */
[----:B------:R-:W-:Y:S02]  /*5940*/  FFMA.FTZ R16, R145, R16, UR24 ;  /* 0x0000001891107e23 */ /* 0x000fe40008010010 */
[----:B------:R-:W-:Y:S02]  /*5950*/  HADD2.F32 R17, -RZ, R17.H0_H0 ;  /* 0x20000011ff117230 */ /* 0x000fe40000004100 */
[----:B------:R-:W-:Y:S01]  /*5960*/  FADD.FTZ R16, R146, -R16 ;  /* 0x8000001092107221 */ /* 0x000fe20000010000 */
[----:B------:R-:W-:-:S02]  /*5970*/  FSEL R18, R19, RZ, P6 ;  /* 0x000000ff13127208 */ /* 0x000fc40003000000 */
[----:B------:R-:W-:Y:S01]  /*5980*/  LOP3.LUT P6, RZ, R12, 0xff0000, RZ, 0xc0, !PT ;  /* 0x00ff00000cff7812 */ /* 0x000fe200078cc0ff */
[----:B------:R-:W-:Y:S01]  /*5990*/  FFMA.FTZ R22, R16, UR22, R17 ;  /* 0x0000001610167c23 */ /* 0x000fe20008010011 */
[----:B------:R-:W-:Y:S02]  /*59a0*/  MOV R17, UR23 ;  /* 0x0000001700117c02 */ /* 0x000fe40008000f00 */
[----:B------:R-:W-:Y:S01]  /*59b0*/  FSEL R19, R19, RZ, P6 ;  /* 0x000000ff13137208 */ /* 0x000fe20003000000 */
[C---:B------:R-:W-:Y:S01]  /*59c0*/  FMUL.FTZ R16, R22.reuse, UR21 ;  /* 0x0000001516107c20 */ /* 0x040fe20008410000 */
[----:B------:R-:W-:Y:S01]  /*59d0*/  ISETP.GE.U32.AND P6, PT, R11, 0x1000000, PT ;  /* 0x010000000b00780c */ /* 0x000fe20003fc6070 */
[----:B------:R-:W-:Y:S01]  /*59e0*/  FFMA.FTZ R17, R31, R17, UR24 ;  /* 0x000000181f117e23 */ /* 0x000fe20008010011 */
[----:B------:R-:W-:Y:S02]  /*59f0*/  F2FP.F16.F32.PACK_AB R22, R22, R19 ;  /* 0x000000131616723e */ /* 0x000fe400000000ff */
[----:B------:R-:W-:Y:S01]  /*5a00*/  FSEL R23, R16, RZ, P6 ;  /* 0x000000ff10177208 */ /* 0x000fe20003000000 */
[----:B------:R-:W-:Y:S01]  /*5a10*/  FADD.FTZ R17, R32, -R17 ;  /* 0x8000001120117221 */ /* 0x000fe20000010000 */
[----:B------:R-:W-:-:S02]  /*5a20*/  ISETP.GE.U32.AND P6, PT, R12, 0x1000000, PT ;  /* 0x010000000c00780c */ /* 0x000fc40003fc6070 */
[----:B------:R-:W-:Y:S02]  /*5a30*/  MOV R19, UR23 ;  /* 0x0000001700137c02 */ /* 0x000fe40008000f00 */
[----:B-1----:R-:W-:Y:S01]  /*5a40*/  FSEL R143, R16, RZ, P6 ;  /* 0x000000ff108f7208 */ /* 0x002fe20003000000 */
[----:B------:R-:W-:Y:S01]  /*5a50*/  IMAD.MOV.U32 R16, RZ, RZ, R174 ;  /* 0x000000ffff107224 */ /* 0x000fe200078e00ae */
[----:B------:R-:W-:Y:S01]  /*5a60*/  F2FP.F16.F32.PACK_AB R18, R18, R21 ;  /* 0x000000151212723e */ /* 0x000fe200000000ff */
[----:B------:R-:W-:Y:S01]  /*5a70*/  FFMA.FTZ R19, R33, R19, UR24 ;  /* 0x0000001821137e23 */ /* 0x000fe20008010013 */
[----:B------:R-:W-:Y:S02]  /*5a80*/  SHF.R.U64 R21, R174, 0x10, R175 ;  /* 0x00000010ae157819 */ /* 0x000fe400000012af */
[----:B------:R-:W-:Y:S01]  /*5a90*/  HADD2.F32 R16, -RZ, R16.H0_H0 ;  /* 0x20000010ff107230 */ /* 0x000fe20000004100 */
[----:B------:R-:W-:Y:S01]  /*5aa0*/  LOP3.LUT P6, RZ, R11, 0xff, RZ, 0xc0, !PT ;  /* 0x000000ff0bff7812 */ /* 0x000fe200078cc0ff */
[----:B------:R-:W-:Y:S01]  /*5ab0*/  FADD.FTZ R19, R34, -R19 ;  /* 0x8000001322137221 */ /* 0x000fe20000010000 */
[----:B------:R-:W-:Y:S01]  /*5ac0*/  HADD2.F32 R21, -RZ, R21.H0_H0 ;  /* 0x20000015ff157230 */ /* 0x000fe20000004100 */
[----:B------:R-:W-:Y:S01]  /*5ad0*/  F2FP.F16.F32.PACK_AB R143, R143, R23 ;  /* 0x000000178f8f723e */ /* 0x000fe200000000ff */
[----:B------:R-:W-:Y:S01]  /*5ae0*/  FFMA.FTZ R16, R17, UR22, R16 ;  /* 0x0000001611107c23 */ /* 0x000fe20008010010 */
[----:B0-----:R-:W-:-:S02]  /*5af0*/  PRMT R141, R18, 0x7632, R141 ;  /* 0x00007632128d7816 */ /* 0x001fc4000000008d */
[----:B------:R-:W-:Y:S01]  /*5b00*/  FFMA.FTZ R21, R19, UR22, R21 ;  /* 0x0000001613157c23 */ /* 0x000fe20008010015 */
[----:B------:R-:W-:Y:S01]  /*5b10*/  FMUL.FTZ R20, R16, UR21 ;  /* 0x0000001510147c20 */ /* 0x000fe20008410000 */
[----:B------:R-:W-:-:S04]  /*5b20*/  PRMT R23, R143, 0x7632, R23 ;  /* 0x000076328f177816 */ /* 0x000fc80000000017 */
        /* <DEDUP_REMOVED lines=17> */
.L_x_4069:
[----:B------:R-:W-:Y:S01]  /*5c40*/  IMAD.U32 R21, RZ, RZ, UR23 ;  /* 0x00000017ff157e24 */ /* 0x000fe2000f8e00ff */
[----:B-----5:R-:W-:Y:S02]  /*5c50*/  SHF.R.U64 R20, R174, 0x10, R175 ;  /* 0x00000010ae147819 */ /* 0x020fe400000012af */
[----:B------:R-:W-:Y:S01]  /*5c60*/  LOP3.LUT P6, RZ, R11, 0xff00, RZ, 0xc0, !PT ;  /* 0x0000ff000bff7812 */ /* 0x000fe200078cc0ff */
[----:B------:R-:W-:Y:S01]  /*5c70*/  FFMA.FTZ R21, R33, R21, UR24 ;  /* 0x0000001821157e23 */ /* 0x000fe20008010015 */
[----:B------:R-:W-:Y:S01]  /*5c80*/  MOV R23, UR23 ;  /* 0x0000001700177c02 */ /* 0x000fe20008000f00 */
[----:B------:R-:W-:Y:S02]  /*5c90*/  HADD2.F32 R20, -RZ, R20.H0_H0 ;  /* 0x20000014ff147230 */ /* 0x000fe40000004100 */
[----:B------:R-:W-:Y:S02]  /*5ca0*/  FADD.FTZ R21, R34, -R21 ;  /* 0x8000001522157221 */ /* 0x000fe40000010000 */
[----:B------:R-:W-:-:S02]  /*5cb0*/  FFMA.FTZ R23, R35, R23, UR24 ;  /* 0x0000001823177e23 */ /* 0x000fc40008010017 */
[----:B------:R-:W-:Y:S01]  /*5cc0*/  FFMA.FTZ R20, R21, UR22, R20 ;  /* 0x0000001615147c23 */ /* 0x000fe20008010014 */
[----:B------:R-:W-:Y:S02]  /*5cd0*/  IMAD.MOV.U32 R21, RZ, RZ, R175 ;  /* 0x000000ffff157224 */ /* 0x000fe400078e00af */
[----:B------:R-:W-:Y:S01]  /*5ce0*/  FADD.FTZ R23, R144, -R23 ;  /* 0x8000001790177221 */ /* 0x000fe20000010000 */
[----:B------:R-:W-:Y:S02]  /*5cf0*/  FMUL.FTZ R20, R20, UR21 ;  /* 0x0000001514147c20 */ /* 0x000fe40008410000 */
[----:B------:R-:W-:-:S03]  /*5d00*/  HADD2.F32 R21, -RZ, R21.H0_H0 ;  /* 0x20000015ff157230 */ /* 0x000fc60000004100 */
[----:B------:R-:W-:Y:S02]  /*5d10*/  FSEL R22, R20, RZ, P6 ;  /* 0x000000ff14167208 */ /* 0x000fe40003000000 */
[----:B------:R-:W-:Y:S01]  /*5d20*/  LOP3.LUT P6, RZ, R12, 0xff00, RZ, 0xc0, !PT ;  /* 0x0000ff000cff7812 */ /* 0x000fe200078cc0ff */
[----:B------:R-:W-:Y:S01]  /*5d30*/  FFMA.FTZ R23, R23, UR22, R21 ;  /* 0x0000001617177c23 */ /* 0x000fe20008010015 */
[----:B------:R-:W-:Y:S02]  /*5d40*/  SHF.R.U32.HI R21, RZ, 0x10, R175 ;  /* 0x00000010ff157819 */ /* 0x000fe400000116af */
[----:B------:R-:W-:Y:S01]  /*5d50*/  FSEL R20, R20, RZ, P6 ;  /* 0x000000ff14147208 */ /* 0x000fe20003000000 */
[----:B------:R-:W-:Y:S01]  /*5d60*/  FMUL.FTZ R23, R23, UR21 ;  /* 0x0000001517177c20 */ /* 0x000fe20008410000 */
[----:B------:R-:W-:Y:S01]  /*5d70*/  LOP3.LUT P6, RZ, R11, 0xff0000, RZ, 0xc0, !PT ;  /* 0x00ff00000bff7812 */ /* 0x000fe200078cc0ff */
[----:B------:R-:W-:Y:S01]  /*5d80*/  HADD2.F32 R21, -RZ, R21.H0_H0 ;  /* 0x20000015ff157230 */ /* 0x000fe20000004100 */
[----:B------:R-:W-:-:S02]  /*5d90*/  F2FP.F16.F32.PACK_AB R22, R20, R22 ;  /* 0x000000161416723e */ /* 0x000fc400000000ff */
[----:B------:R-:W-:Y:S02]  /*5da0*/  MOV R20, UR23 ;  /* 0x0000001700147c02 */ /* 0x000fe40008000f00 */
[----:B01----:R-:W-:Y:S02]  /*5db0*/  FSEL R140, R23, RZ, P6 ;  /* 0x000000ff178c7208 */ /* 0x003fe40003000000 */
[----:B------:R-:W-:Y:S01]  /*5dc0*/  LOP3.LUT P6, RZ, R12, 0xff0000, RZ, 0xc0, !PT ;  /* 0x00ff00000cff7812 */ /* 0x000fe200078cc0ff */
[----:B------:R-:W-:-:S03]  /*5dd0*/  FFMA.FTZ R20, R145, R20, UR24 ;  /* 0x0000001891147e23 */ /* 0x000fc60008010014 */
[----:B------:R-:W-:Y:S01]  /*5de0*/  FSEL R23, R23, RZ, P6 ;  /* 0x000000ff17177208 */ /* 0x000fe20003000000 */
[----:B------:R-:W-:Y:S01]  /*5df0*/  FADD.FTZ R20, R146, -R20 ;  /* 0x8000001492147221 */ /* 0x000fe20000010000 */
[----:B------:R-:W-:Y:S02]  /*5e00*/  ISETP.GE.U32.AND P6, PT, R11, 0x1000000, PT ;  /* 0x010000000b00780c */ /* 0x000fe40003fc6070 */
[----:B------:R-:W-:Y:S01]  /*5e10*/  F2FP.F16.F32.PACK_AB R23, R23, R140 ;  /* 0x0000008c1717723e */ /* 0x000fe200000000ff */
[----:B------:R-:W-:Y:S01]  /*5e20*/  FFMA.FTZ R21, R20, UR22, R21 ;  /* 0x0000001614157c23 */ /* 0x000fe20008010015 */
[----:B------:R-:W-:Y:S02]  /*5e30*/  PRMT R140, R22, 0x7610, R140 ;  /* 0x00007610168c7816 */ /* 0x000fe4000000008c */
[----:B------:R-:W-:Y:S01]  /*5e40*/  PRMT R141, R23, 0x7610, R141 ;  /* 0x00007610178d7816 */ /* 0x000fe2000000008d */
[----:B------:R-:W-:-:S05]  /*5e50*/  FMUL.FTZ R21, R21, UR21 ;  /* 0x0000001515157c20 */ /* 0x000fca0008410000 */
[----:B------:R-:W-:Y:S02]  /*5e60*/  FSEL R20, R21, RZ, P6 ;  /* 0x000000ff15147208 */ /* 0x000fe40003000000 */
[----:B------:R-:W-:-:S04]  /*5e70*/  ISETP.GE.U32.AND P6, PT, R12, 0x1000000, PT ;  /* 0x010000000c00780c */ /* 0x000fc80003fc6070 */
[----:B------:R-:W-:Y:S02]  /*5e80*/  FSEL R21, R21, RZ, P6 ;  /* 0x000000ff15157208 */ /* 0x000fe40003000000 */
[----:B------:R-:W-:Y:S02]  /*5e90*/  LOP3.LUT P6, RZ, R11, 0xff, RZ, 0xc0, !PT ;  /* 0x000000ff0bff7812 */ /* 0x000fe400078cc0ff */
[----:B------:R-:W-:Y:S01]  /*5ea0*/  F2FP.F16.F32.PACK_AB R143, R21, R20 ;  /* 0x00000014158f723e */ /* 0x000fe200000000ff */
[----:B------:R-:W-:Y:S01]  /*5eb0*/  IMAD.U32 R20, RZ, RZ, UR23 ;  /* 0x00000017ff147e24 */ /* 0x000fe2000f8e00ff */
[----:B------:R-:W-:-:S03]  /*5ec0*/  MOV R21, R174 ;  /* 0x000000ae00157202 */ /* 0x000fc60000000f00 */
[----:B------:R-:W-:Y:S02]  /*5ed0*/  FFMA.FTZ R20, R31, R20, UR24 ;  /* 0x000000181f147e23 */ /* 0x000fe40008010014 */
[----:B------:R-:W-:Y:S02]  /*5ee0*/  HADD2.F32 R21, -RZ, R21.H0_H0 ;  /* 0x20000015ff157230 */ /* 0x000fe40000004100 */
        /* <DEDUP_REMOVED lines=13> */
.L_x_4068:
        /* <DEDUP_REMOVED lines=11> */
[----:B------:R-:W-:Y:S02]  /*6070*/  F2FP.F16.F32.PACK_AB R18, R18, R19 ;  /* 0x000000131212723e */ /* 0x000fe400000000ff */
[----:B------:R-:W-:Y:S02]  /*6080*/  FSEL R22, R16, RZ, P6 ;  /* 0x000000ff10167208 */ /* 0x000fe40003000000 */
[----:B------:R-:W-:Y:S02]  /*6090*/  MOV R16, UR23 ;  /* 0x0000001700107c02 */ /* 0x000fe40008000f00 */
[----:B------:R-:W-:-:S02]  /*60a0*/  ISETP.GE.U32.AND P6, PT, R11, 0x1000000, PT ;  /* 0x010000000b00780c */ /* 0x000fc40003fc6070 */
[----:B------:R-:W-:Y:S01]  /*60b0*/  MOV R19, UR23 ;  /* 0x0000001700137c02 */ /* 0x000fe20008000f00 */
[----:B------:R-:W-:Y:S01]  /*60c0*/  FFMA.FTZ R16, R145, R16, UR24 ;  /* 0x0000001891107e23 */ /* 0x000fe20008010010 */
[----:B01----:R-:W-:-:S03]  /*60d0*/  PRMT R141, R18, 0x7632, R141 ;  /* 0x00007632128d7816 */ /* 0x003fc6000000008d */
[----:B------:R-:W-:Y:S01]  /*60e0*/  FADD.FTZ R16, R146, -R16 ;  /* 0x8000001092107221 */ /* 0x000fe20000010000 */
[----:B------:R-:W-:-:S03]  /*60f0*/  FFMA.FTZ R19, R33, R19, UR24 ;  /* 0x0000001821137e23 */ /* 0x000fc60008010013 */
[----:B------:R-:W-:Y:S01]  /*6100*/  FMUL.FTZ R21, R16, UR22 ;  /* 0x0000001610157c20 */ /* 0x000fe20008410000 */
[----:B------:R-:W-:-:S03]  /*6110*/  FADD.FTZ R19, R34, -R19 ;  /* 0x8000001322137221 */ /* 0x000fc60000010000 */
[C---:B------:R-:W-:Y:S01]  /*6120*/  FMUL.FTZ R16, R21.reuse, UR21 ;  /* 0x0000001515107c20 */ /* 0x040fe20008410000 */
[----:B------:R-:W-:Y:S01]  /*6130*/  F2FP.F16.F32.PACK_AB R22, R21, R22 ;  /* 0x000000161516723e */ /* 0x000fe200000000ff */
[----:B------:R-:W-:-:S03]  /*6140*/  FMUL.FTZ R21, R19, UR22 ;  /* 0x0000001613157c20 */ /* 0x000fc60008410000 */
[----:B------:R-:W-:Y:S02]  /*6150*/  FSEL R23, R16, RZ, P6 ;  /* 0x000000ff10177208 */ /* 0x000fe40003000000 */
[----:B------:R-:W-:-:S04]  /*6160*/  ISETP.GE.U32.AND P6, PT, R12, 0x1000000, PT ;  /* 0x010000000c00780c */ /* 0x000fc80003fc6070 */
[----:B------:R-:W-:Y:S01]  /*6170*/  FSEL R143, R16, RZ, P6 ;  /* 0x000000ff108f7208 */ /* 0x000fe20003000000 */
[----:B------:R-:W-:Y:S01]  /*6180*/  IMAD.U32 R16, RZ, RZ, UR23 ;  /* 0x00000017ff107e24 */ /* 0x000fe2000f8e00ff */
        /* <DEDUP_REMOVED lines=24> */
.L_x_4071:
        /* <DEDUP_REMOVED lines=19> */
[----:B------:R-:W-:-:S03]  /*6440*/  F2FP.F16.F32.PACK_AB R22, R22, R140 ;  /* 0x0000008c1616723e */ /* 0x000fc600000000ff */
[----:B------:R-:W-:Y:S01]  /*6450*/  FMUL.FTZ R20, R20, UR21 ;  /* 0x0000001514147c20 */ /* 0x000fe20008410000 */
[----:B------:R-:W-:-:S04]  /*6460*/  PRMT R140, R22, 0x7610, R140 ;  /* 0x00007610168c7816 */ /* 0x000fc8000000008c */
[----:B------:R-:W-:Y:S02]  /*6470*/  FSEL R23, R20, RZ, P6 ;  /* 0x000000ff14177208 */ /* 0x000fe40003000000 */
[----:B------:R-:W-:-:S04]  /*6480*/  LOP3.LUT P6, RZ, R12, 0xff0000, RZ, 0xc0, !PT ;  /* 0x00ff00000cff7812 */ /* 0x000fc800078cc0ff */
[----:B------:R-:W-:Y:S02]  /*6490*/  FSEL R20, R20, RZ, P6 ;  /* 0x000000ff14147208 */ /* 0x000fe40003000000 */
[----:B------:R-:W-:Y:S02]  /*64a0*/  ISETP.GE.U32.AND P6, PT, R11, 0x1000000, PT ;  /* 0x010000000b00780c */ /* 0x000fe40003fc6070 */
[----:B------:R-:W-:Y:S02]  /*64b0*/  F2FP.F16.F32.PACK_AB R23, R20, R23 ;  /* 0x000000171417723e */ /* 0x000fe400000000ff */
        /* <DEDUP_REMOVED lines=21> */
.L_x_4067:
[----:B------:R-:W-:-:S04]  /*6610*/  UISETP.NE.U32.AND UP4, UPT, UR26, URZ, UPT ;  /* 0x000000ff1a00728c */ /* 0x000fc8000bf85070 */
[----:B------:R-:W-:-:S09]  /*6620*/  UISETP.NE.AND.EX UP4, UPT, UR27, URZ, UPT, UP4 ;  /* 0x000000ff1b00728c */ /* 0x000fd2000bf85340 */
[----:B------:R-:W-:Y:S05]  /*6630*/  BRA.U !UP4, `(.L_x_4072) ;  /* 0x000000050c647547 */ /* 0x000fea000b800000 */
[----:B------:R-:W-:-:S04]  /*6640*/  UISETP.NE.U32.AND UP4, UPT, UR8, URZ, UPT ;  /* 0x000000ff0800728c */ /* 0x000fc8000bf85070 */
[----:B------:R-:W-:-:S09]  /*6650*/  UISETP.NE.AND.EX UP4, UPT, UR9, URZ, UPT, UP4 ;  /* 0x000000ff0900728c */ /* 0x000fd2000bf85340 */
[----:B------:R-:W-:Y:S05]  /*6660*/  BRA.U !UP4, `(.L_x_4073) ;  /* 0x000000010cb47547 */ /* 0x000fea000b800000 */
[----:B------:R-:W-:Y:S01]  /*6670*/  IMAD.U32 R17, RZ, RZ, UR23 ;  /* 0x00000017ff117e24 */ /* 0x000fe2000f8e00ff */
[----:B-----5:R-:W-:Y:S01]  /*6680*/  MOV R16, R174 ;  /* 0x000000ae00107202 */ /* 0x020fe20000000f00 */
[----:B------:R-:W-:Y:S01]  /*6690*/  IMAD.U32 R19, RZ, RZ, UR23 ;  /* 0x00000017ff137e24 */ /* 0x000fe2000f8e00ff */
[----:B------:R-:W-:Y:S01]  /*66a0*/  LOP3.LUT P6, RZ, R11, 0xff, RZ, 0xc0, !PT ;  /* 0x000000ff0bff7812 */ /* 0x000fe200078cc0ff */
[----:B------:R-:W-:Y:S02]  /*66b0*/  FFMA.FTZ R17, R31, R17, UR24 ;  /* 0x000000181f117e23 */ /* 0x000fe40008010011 */
        /* <DEDUP_REMOVED lines=10> */
[----:B------:R-:W-:Y:S02]  /*6760*/  LOP3.LUT P6, RZ, R11, 0xff00, RZ, 0xc0, !PT ;  /* 0x0000ff000bff7812 */ /* 0x000fe400078cc0ff */
[----:B------:R-:W-:Y:S01]  /*6770*/  F2FP.F16.F32.PACK_AB R16, R18, R16 ;  /* 0x000000101210723e */ /* 0x000fe200000000ff */
[----:B------:R-:W-:Y:S01]  /*6780*/  FMUL.FTZ R19, R17, UR21 ;  /* 0x0000001511137c20 */ /* 0x000fe20008410000 */
[----:B------:R-:W-:Y:S02]  /*6790*/  MOV R18, UR23 ;  /* 0x0000001700127c02 */ /* 0x000fe40008000f00 */
[----:B-1----:R-:W-:Y:S02]  /*67a0*/  PRMT R142, R16, 0x7632, R142 ;  /* 0x00007632108e7816 */ /* 0x002fe4000000008e */
[----:B0-----:R-:W-:Y:S01]  /*67b0*/  FSEL R140, R19, RZ, P6 ;  /* 0x000000ff138c7208 */ /* 0x001fe20003000000 */
[----:B------:R-:W-:-:S02]  /*67c0*/  IMAD.MOV.U32 R19, RZ, RZ, R175 ;  /* 0x000000ffff137224 */ /* 0x000fc400078e00af */
[----:B------:R-:W-:Y:S01]  /*67d0*/  FFMA.FTZ R18, R35, R18, UR24 ;  /* 0x0000001823127e23 */ /* 0x000fe20008010012 */
[----:B------:R-:W-:Y:S02]  /*67e0*/  LOP3.LUT P6, RZ, R11, 0xff0000, RZ, 0xc0, !PT ;  /* 0x00ff00000bff7812 */ /* 0x000fe400078cc0ff */
[----:B------:R-:W-:Y:S01]  /*67f0*/  F2FP.F16.F32.PACK_AB R17, R140, R17 ;  /* 0x000000118c11723e */ /* 0x000fe200000000ff */
[----:B------:R-:W-:Y:S02]  /*6800*/  HADD2.F32 R19, -RZ, R19.H0_H0 ;  /* 0x20000013ff137230 */ /* 0x000fe40000004100 */
[----:B------:R-:W-:Y:S01]  /*6810*/  FADD.FTZ R18, R144, -R18 ;  /* 0x8000001290127221 */ /* 0x000fe20000010000 */
[----:B------:R-:W-:-:S03]  /*6820*/  SHF.R.U32.HI R140, RZ, 0x10, R175 ;  /* 0x00000010ff8c7819 */ /* 0x000fc600000116af */
[----:B------:R-:W-:Y:S02]  /*6830*/  FFMA.FTZ R18, R18, UR22, R19 ;  /* 0x0000001612127c23 */ /* 0x000fe40008010013 */
[----:B------:R-:W-:Y:S02]  /*6840*/  HADD2.F32 R140, -RZ, R140.H0_H0 ;  /* 0x2000008cff8c7230 */ /* 0x000fe40000004100 */
[----:B------:R-:W-:-:S05]  /*6850*/  FMUL.FTZ R19, R18, UR21 ;  /* 0x0000001512137c20 */ /* 0x000fca0008410000 */
[----:B------:R-:W-:Y:S02]  /*6860*/  FSEL R19, R19, RZ, P6 ;  /* 0x000000ff13137208 */ /* 0x000fe40003000000 */
[----:B------:R-:W-:Y:S02]  /*6870*/  ISETP.GE.U32.AND P6, PT, R11, 0x1000000, PT ;  /* 0x010000000b00780c */ /* 0x000fe40003fc6070 */
[----:B------:R-:W-:Y:S02]  /*6880*/  F2FP.F16.F32.PACK_AB R18, R19, R18 ;  /* 0x000000121312723e */ /* 0x000fe400000000ff */
[----:B------:R-:W-:Y:S02]  /*6890*/  MOV R19, UR23 ;  /* 0x0000001700137c02 */ /* 0x000fe40008000f00 */
[----:B------:R-:W-:-:S03]  /*68a0*/  PRMT R141, R18, 0x7632, R141 ;  /* 0x00007632128d7816 */ /* 0x000fc6000000008d */
        /* <DEDUP_REMOVED lines=9> */
.L_x_4073:
[----:B01----:R-:W-:Y:S01]  /*6940*/  IMAD.U32 R141, RZ, RZ, UR23 ;  /* 0x00000017ff8d7e24 */ /* 0x003fe2000f8e00ff */
[----:B-----5:R-:W-:Y:S02]  /*6950*/  MOV R140, R174 ;  /* 0x000000ae008c7202 */ /* 0x020fe40000000f00 */
[----:B------:R-:W-:Y:S01]  /*6960*/  LOP3.LUT P6, RZ, R11, 0xff, RZ, 0xc0, !PT ;  /* 0x000000ff0bff7812 */ /* 0x000fe200078cc0ff */
[----:B------:R-:W-:Y:S01]  /*6970*/  FFMA.FTZ R141, R31, R141, UR24 ;  /* 0x000000181f8d7e23 */ /* 0x000fe2000801008d */
[----:B------:R-:W-:Y:S01]  /*6980*/  MOV R143, UR23 ;  /* 0x00000017008f7c02 */ /* 0x000fe20008000f00 */
[----:B------:R-:W-:Y:S02]  /*6990*/  HADD2.F32 R140, -RZ, R140.H0_H0 ;  /* 0x2000008cff8c7230 */ /* 0x000fe40000004100 */
[----:B------:R-:W-:Y:S02]  /*69a0*/  FADD.FTZ R141, R32, -R141 ;  /* 0x8000008d208d7221 */ /* 0x000fe40000010000 */
[----:B------:R-:W-:-:S02]  /*69b0*/  FFMA.FTZ R143, R145, R143, UR24 ;  /* 0x00000018918f7e23 */ /* 0x000fc4000801008f */
[----:B------:R-:W-:Y:S01]  /*69c0*/  FFMA.FTZ R140, R141, UR22, R140 ;  /* 0x000000168d8c7c23 */ /* 0x000fe2000801008c */
[----:B------:R-:W-:Y:S02]  /*69d0*/  IMAD.U32 R141, RZ, RZ, UR23 ;  /* 0x00000017ff8d7e24 */ /* 0x000fe4000f8e00ff */
[----:B------:R-:W-:Y:S01]  /*69e0*/  FADD.FTZ R143, R146, -R143 ;  /* 0x8000008f928f7221 */ /* 0x000fe20000010000 */
[----:B------:R-:W-:Y:S01]  /*69f0*/  FMUL.FTZ R140, R140, UR21 ;  /* 0x000000158c8c7c20 */ /* 0x000fe20008410000 */
[----:B------:R-:W-:-:S04]  /*6a00*/  FFMA.FTZ R141, R33, R141, UR24 ;  /* 0x00000018218d7e23 */ /* 0x000fc8000801008d */
[----:B------:R-:W-:Y:S01]  /*6a10*/  FSEL R142, R140, RZ, P6 ;  /* 0x000000ff8c8e7208 */ /* 0x000fe20003000000 */
[----:B------:R-:W-:Y:S01]  /*6a20*/  FADD.FTZ R141, R34, -R141 ;  /* 0x8000008d228d7221 */ /* 0x000fe20000010000 */
[----:B------:R-:W-:Y:S02]  /*6a30*/  SHF.R.U64 R140, R174, 0x10, R175 ;  /* 0x00000010ae8c7819 */ /* 0x000fe400000012af */
[----:B------:R-:W-:-:S03]  /*6a40*/  LOP3.LUT P6, RZ, R11, 0xff00, RZ, 0xc0, !PT ;  /* 0x0000ff000bff7812 */ /* 0x000fc600078cc0ff */
[----:B------:R-:W-:-:S05]  /*6a50*/  HADD2.F32 R140, -RZ, R140.H0_H0 ;  /* 0x2000008cff8c7230 */ /* 0x000fca0000004100 */
[----:B------:R-:W-:Y:S01]  /*6a60*/  FFMA.FTZ R140, R141, UR22, R140 ;  /* 0x000000168d8c7c23 */ /* 0x000fe2000801008c */
[----:B------:R-:W-:-:S03]  /*6a70*/  MOV R141, UR23 ;  /* 0x00000017008d7c02 */ /* 0x000fc60008000f00 */
[----:B------:R-:W-:Y:S02]  /*6a80*/  FMUL.FTZ R140, R140, UR21 ;  /* 0x000000158c8c7c20 */ /* 0x000fe40008410000 */
[----:B------:R-:W-:-:S03]  /*6a90*/  FFMA.FTZ R141, R35, R141, UR24 ;  /* 0x00000018238d7e23 */ /* 0x000fc6000801008d */
[----:B------:R-:W-:Y:S01]  /*6aa0*/  FSEL R140, R140, RZ, P6 ;  /* 0x000000ff8c8c7208 */ /* 0x000fe20003000000 */
[----:B------:R-:W-:Y:S01]  /*6ab0*/  FADD.FTZ R141, R144, -R141 ;  /* 0x8000008d908d7221 */ /* 0x000fe20000010000 */
[----:B------:R-:W-:Y:S02]  /*6ac0*/  LOP3.LUT P6, RZ, R11, 0xff0000, RZ, 0xc0, !PT ;  /* 0x00ff00000bff7812 */ /* 0x000fe400078cc0ff */
[----:B------:R-:W-:Y:S01]  /*6ad0*/  F2FP.F16.F32.PACK_AB R142, R140, R142 ;  /* 0x0000008e8c8e723e */ /* 0x000fe200000000ff */
[----:B------:R-:W-:-:S05]  /*6ae0*/  IMAD.MOV.U32 R140, RZ, RZ, R175 ;  /* 0x000000ffff8c7224 */ /* 0x000fca00078e00af */
        /* <DEDUP_REMOVED lines=14> */
.L_x_4072:
        /* <DEDUP_REMOVED lines=20> */
[----:B------:R-:W-:Y:S01]  /*6d10*/  F2FP.F16.F32.PACK_AB R16, R16, R140 ;  /* 0x0000008c1010723e */ /* 0x000fe200000000ff */
[----:B------:R-:W-:Y:S01]  /*6d20*/  FMUL.FTZ R140, R18, UR21 ;  /* 0x00000015128c7c20 */ /* 0x000fe20008410000 */
[----:B------:R-:W-:Y:S02]  /*6d30*/  FSEL R19, R19, RZ, P6 ;  /* 0x000000ff13137208 */ /* 0x000fe40003000000 */
[----:B------:R-:W-:Y:S02]  /*6d40*/  LOP3.LUT P6, RZ, R11, 0xff0000, RZ, 0xc0, !PT ;  /* 0x00ff00000bff7812 */ /* 0x000fe400078cc0ff */
[----:B------:R-:W-:-:S02]  /*6d50*/  F2FP.F16.F32.PACK_AB R17, R19, R17 ;  /* 0x000000111311723e */ /* 0x000fc400000000ff */
[----:B------:R-:W-:Y:S02]  /*6d60*/  MOV R19, UR23 ;  /* 0x0000001700137c02 */ /* 0x000fe40008000f00 */
[----:B------:R-:W-:Y:S02]  /*6d70*/  FSEL R140, R140, RZ, P6 ;  /* 0x000000ff8c8c7208 */ /* 0x000fe40003000000 */
        /* <DEDUP_REMOVED lines=13> */
.L_x_4074:
        /* <DEDUP_REMOVED lines=15> */
[----:B------:R-:W-:Y:S01]  /*6f40*/  F2FP.F16.F32.PACK_AB R142, R140, R142 ;  /* 0x0000008e8c8e723e */ /* 0x000fe200000000ff */
        /* <DEDUP_REMOVED lines=15> */
[----:B------:R-:W-:-:S07]  /*7040*/  PRMT R143, R141, 0x7632, R143 ;  /* 0x000076328d8f7816 */ /* 0x000fce000000008f */
.L_x_4070:
        /* <DEDUP_REMOVED lines=16> */
.L_x_4075:
        /* <DEDUP_REMOVED lines=10> */
.L_x_4076:
[----:B------:R-:W-:-:S07]  /*71f0*/  VIADD R15, R15, 0x100 ;  /* 0x000001000f0f7836 */ /* 0x000fce0000000000 */
.L_x_4066:
[----:B------:R-:W-:Y:S05]  /*7200*/  BSYNC.RECONVERGENT B0 ;  /* 0x0000000000007941 */ /* 0x000fea0003800200 */
.L_x_4065:
        /* <DEDUP_REMOVED lines=41> */
[----:B012---:R-:W-:-:S02]  /*74a0*/  PRMT R141, R18, 0x7632, R141 ;  /* 0x00007632128d7816 */ /* 0x007fc4000000008d */
        /* <DEDUP_REMOVED lines=27> */
.L_x_4081:
        /* <DEDUP_REMOVED lines=21> */
[----:B------:R-:W-:Y:S01]  /*77b0*/  F2FP.F16.F32.PACK_AB R22, R20, R22 ;  /* 0x000000161416723e */ /* 0x000fe200000000ff */
[----:B------:R-:W-:Y:S01]  /*77c0*/  IMAD.U32 R20, RZ, RZ, UR23 ;  /* 0x00000017ff147e24 */ /* 0x000fe2000f8e00ff */
[----:B012---:R-:W-:-:S02]  /*77d0*/  FSEL R140, R23, RZ, P6 ;  /* 0x000000ff178c7208 */ /* 0x007fc40003000000 */
        /* <DEDUP_REMOVED lines=32> */
.L_x_4080:
[----:B------:R-:W-:-:S04]  /*79e0*/  UISETP.NE.U32.AND UP4, UPT, UR8, URZ, UPT ;  /* 0x000000ff0800728c */ /* 0x000fc8000bf85070 */
[----:B------:R-:W-:-:S09]  /*79f0*/  UISETP.NE.AND.EX UP4, UPT, UR9, URZ, UPT, UP4 ;  /* 0x000000ff0900728c */ /* 0x000fd2000bf85340 */
[----:B------:R-:W-:Y:S05]  /*7a00*/  BRA.U !UP4, `(.L_x_4083) ;  /* 0x000000010cc87547 */ /* 0x000fea000b800000 */
        /* <DEDUP_REMOVED lines=50> */
.L_x_4083:
        /* <DEDUP_REMOVED lines=12> */
[----:B012---:R-:W-:Y:S01]  /*7df0*/  FSEL R140, R22, RZ, P6 ;  /* 0x000000ff168c7208 */ /* 0x007fe20003000000 */
        /* <DEDUP_REMOVED lines=35> */
.L_x_4079:
        /* <DEDUP_REMOVED lines=24> */
[----:B------:R-:W-:Y:S02]  /*81b0*/  IMAD.U32 R18, RZ, RZ, UR23 ;  /* 0x00000017ff127e24 */ /* 0x000fe4000f8e00ff */
[----:B-12---:R-:W-:Y:S02]  /*81c0*/  PRMT R142, R16, 0x7632, R142 ;  /* 0x00007632108e7816 */ /* 0x006fe4000000008e */
[----:B0-----:R-:W-:Y:S01]  /*81d0*/  FSEL R140, R19, RZ, P6 ;  /* 0x000000ff138c7208 */ /* 0x001fe20003000000 */
[----:B------:R-:W-:Y:S01]  /*81e0*/  FFMA.FTZ R18, R151, R18, UR24 ;  /* 0x0000001897127e23 */ /* 0x000fe20008010012 */
[----:B------:R-:W-:-:S02]  /*81f0*/  MOV R19, R173 ;  /* 0x000000ad00137202 */ /* 0x000fc40000000f00 */
[----:B------:R-:W-:Y:S01]  /*8200*/  LOP3.LUT P6, RZ, R9, 0xff0000, RZ, 0xc0, !PT ;  /* 0x00ff000009ff7812 */ /* 0x000fe200078cc0ff */
[----:B------:R-:W-:Y:S01]  /*8210*/  FADD.FTZ R18, R152, -R18 ;  /* 0x8000001298127221 */ /* 0x000fe20000010000 */
[----:B------:R-:W-:Y:S01]  /*8220*/  F2FP.F16.F32.PACK_AB R17, R140, R17 ;  /* 0x000000118c11723e */ /* 0x000fe200000000ff */
[----:B------:R-:W-:Y:S01]  /*8230*/  HADD2.F32 R19, -RZ, R19.H0_H0 ;  /* 0x20000013ff137230 */ /* 0x000fe20000004100 */
[----:B------:R-:W-:-:S04]  /*8240*/  SHF.R.U32.HI R140, RZ, 0x10, R173 ;  /* 0x00000010ff8c7819 */ /* 0x000fc800000116ad */
[----:B------:R-:W-:Y:S01]  /*8250*/  FFMA.FTZ R18, R18, UR22, R19 ;  /* 0x0000001612127c23 */ /* 0x000fe20008010013 */
[----:B------:R-:W-:-:S03]  /*8260*/  HADD2.F32 R140, -RZ, R140.H0_H0 ;  /* 0x2000008cff8c7230 */ /* 0x000fc60000004100 */
[----:B------:R-:W-:-:S05]  /*8270*/  FMUL.FTZ R19, R18, UR21 ;  /* 0x0000001512137c20 */ /* 0x000fca0008410000 */
        /* <DEDUP_REMOVED lines=14> */
.L_x_4085:
[----:B012---:R-:W-:Y:S01]  /*8360*/  MOV R141, UR23 ;  /* 0x00000017008d7c02 */ /* 0x007fe20008000f00 */
        /* <DEDUP_REMOVED lines=40> */
.L_x_4084:
        /* <DEDUP_REMOVED lines=40> */
.L_x_4086:
        /* <DEDUP_REMOVED lines=32> */
.L_x_4082:
        /* <DEDUP_REMOVED lines=16> */
.L_x_4087:
        /* <DEDUP_REMOVED lines=10> */
.L_x_4088:
[----:B------:R-:W-:-:S07]  /*8c10*/  IADD3 R15, PT, PT, R15, 0x100, RZ ;  /* 0x000001000f0f7810 */ /* 0x000fce0007ffe0ff */
.L_x_4078:
[----:B------:R-:W-:Y:S05]  /*8c20*/  BSYNC.RECONVERGENT B0 ;  /* 0x0000000000007941 */ /* 0x000fea0003800200 */
.L_x_4077:
        /* <DEDUP_REMOVED lines=37> */
[----:B-12---:R-:W-:Y:S01]  /*8e80*/  FSEL R143, R16, RZ, P6 ;  /* 0x000000ff108f7208 */ /* 0x006fe20003000000 */
        /* <DEDUP_REMOVED lines=31> */
.L_x_4093:
[----:B------:R-:W-:Y:S01]  /*9080*/  IMAD.U32 R21, RZ, RZ, UR23 ;  /* 0x00000017ff157e24 */ /* 0x000fe2000f8e00ff */
[----:B------:R-:W-:Y:S02]  /*9090*/  SHF.R.U64 R20, R170, 0x10, R171 ;  /* 0x00000010aa147819 */ /* 0x000fe400000012ab */
        /* <DEDUP_REMOVED lines=21> */
[----:B012---:R-:W-:Y:S02]  /*91f0*/  FSEL R140, R23, RZ, P6 ;  /* 0x000000ff178c7208 */ /* 0x007fe40003000000 */
        /* <DEDUP_REMOVED lines=32> */
.L_x_4092:
        /* <DEDUP_REMOVED lines=17> */
[----:B012---:R-:W-:-:S03]  /*9510*/  PRMT R141, R18, 0x7632, R141 ;  /* 0x00007632128d7816 */ /* 0x007fc6000000008d */
        /* <DEDUP_REMOVED lines=35> */
.L_x_4095:
        /* <DEDUP_REMOVED lines=48> */
.L_x_4091:
[----:B------:R-:W-:-:S04]  /*9a50*/  UISETP.NE.U32.AND UP4, UPT, UR26, URZ, UPT ;  /* 0x000000ff1a00728c */ /* 0x000fc8000bf85070 */
[----:B------:R-:W-:-:S09]  /*9a60*/  UISETP.NE.AND.EX UP4, UPT, UR27, URZ, UPT, UP4 ;  /* 0x000000ff1b00728c */ /* 0x000fd2000bf85340 */
[----:B------:R-:W-:Y:S05]  /*9a70*/  BRA.U !UP4, `(.L_x_4096) ;  /* 0x000000050c647547 */ /* 0x000fea000b800000 */
[----:B------:R-:W-:-:S04]  /*9a80*/  UISETP.NE.U32.AND UP4, UPT, UR8, URZ, UPT ;  /* 0x000000ff0800728c */ /* 0x000fc8000bf85070 */
[----:B------:R-:W-:-:S09]  /*9a90*/  UISETP.NE.AND.EX UP4, UPT, UR9, URZ, UPT, UP4 ;  /* 0x000000ff0900728c */ /* 0x000fd2000bf85340 */
[----:B------:R-:W-:Y:S05]  /*9aa0*/  BRA.U !UP4, `(.L_x_4097) ;  /* 0x000000010cb47547 */ /* 0x000fea000b800000 */
[----:B------:R-:W-:Y:S01]  /*9ab0*/  IMAD.U32 R17, RZ, RZ, UR23 ;  /* 0x00000017ff117e24 */ /* 0x000fe2000f8e00ff */
[----:B------:R-:W-:Y:S01]  /*9ac0*/  MOV R16, R170 ;  /* 0x000000aa00107202 */ /* 0x000fe20000000f00 */
        /* <DEDUP_REMOVED lines=17> */
[----:B-12---:R-:W-:Y:S02]  /*9be0*/  PRMT R142, R16, 0x7632, R142 ;  /* 0x00007632108e7816 */ /* 0x006fe4000000008e */
        /* <DEDUP_REMOVED lines=25> */
.L_x_4097:
[----:B012---:R-:W-:Y:S01]  /*9d80*/  IMAD.U32 R141, RZ, RZ, UR23 ;  /* 0x00000017ff8d7e24 */ /* 0x007fe2000f8e00ff */
[----:B------:R-:W-:Y:S02]  /*9d90*/  MOV R140, R170 ;  /* 0x000000aa008c7202 */ /* 0x000fe40000000f00 */
        /* <DEDUP_REMOVED lines=39> */
.L_x_4096:
        /* <DEDUP_REMOVED lines=40> */
.L_x_4098:
[----:B012---:R-:W-:Y:S01]  /*a290*/  IMAD.U32 R140, RZ, RZ, UR23 ;  /* 0x00000017ff8c7e24 */ /* 0x007fe2000f8e00ff */
        /* <DEDUP_REMOVED lines=31> */
.L_x_4094:
        /* <DEDUP_REMOVED lines=16> */
.L_x_4099:
        /* <DEDUP_REMOVED lines=10> */
.L_x_4100:
[----:B------:R-:W-:-:S07]  /*a630*/  VIADD R15, R15, 0x100 ;  /* 0x000001000f0f7836 */ /* 0x000fce0000000000 */
.L_x_4090:
[----:B------:R-:W-:Y:S05]  /*a640*/  BSYNC.RECONVERGENT B0 ;  /* 0x0000000000007941 */ /* 0x000fea0003800200 */
.L_x_4089:
        /* <DEDUP_REMOVED lines=69> */
.L_x_4105:
[----:B------:R-:W-:Y:S01]  /*aaa0*/  MOV R21, UR23 ;  /* 0x0000001700157c02 */ /* 0x000fe20008000f00 */
[----:B------:R-:W-:Y:S01]  /*aab0*/  IMAD.U32 R23, RZ, RZ, UR23 ;  /* 0x00000017ff177e24 */ /* 0x000fe2000f8e00ff */
[----:B------:R-:W-:Y:S02]  /*aac0*/  SHF.R.U64 R20, R168, 0x10, R169 ;  /* 0x00000010a8147819 */ /* 0x000fe400000012a9 */
        /* <DEDUP_REMOVED lines=53> */
.L_x_4104:
[----:B------:R-:W-:-:S04]  /*ae20*/  UISETP.NE.U32.AND UP4, UPT, UR8, URZ, UPT ;  /* 0x000000ff0800728c */ /* 0x000fc8000bf85070 */
[----:B------:R-:W-:-:S09]  /*ae30*/  UISETP.NE.AND.EX UP4, UPT, UR9, URZ, UPT, UP4 ;  /* 0x000000ff0900728c */ /* 0x000fd2000bf85340 */
[----:B------:R-:W-:Y:S05]  /*ae40*/  BRA.U !UP4, `(.L_x_4107) ;  /* 0x000000010cc87547 */ /* 0x000fea000b800000 */
        /* <DEDUP_REMOVED lines=50> */
.L_x_4107:
[----:B------:R-:W-:Y:S02]  /*b170*/  MOV R20, UR23 ;  /* 0x0000001700147c02 */ /* 0x000fe40008000f00 */
[----:B------:R-:W-:Y:S02]  /*b180*/  LOP3.LUT P6, RZ, R5, 0xff00, RZ, 0xc0, !PT ;  /* 0x0000ff0005ff7812 */ /* 0x000fe400078cc0ff */
        /* <DEDUP_REMOVED lines=46> */
.L_x_4103:
        /* <DEDUP_REMOVED lines=51> */
.L_x_4109:
[----:B012---:R-:W-:Y:S01]  /*b7a0*/  MOV R141, UR23 ;  /* 0x00000017008d7c02 */ /* 0x007fe20008000f00 */
[----:B------:R-:W-:Y:S01]  /*b7b0*/  IMAD.MOV.U32 R140, RZ, RZ, R168 ;  /* 0x000000ffff8c7224 */ /* 0x000fe200078e00a8 */
        /* <DEDUP_REMOVED lines=39> */
.L_x_4108:
[----:B------:R-:W-:-:S04]  /*ba30*/  UISETP.NE.U32.AND UP4, UPT, UR8, URZ, UPT ;  /* 0x000000ff0800728c */ /* 0x000fc8000bf85070 */
[----:B------:R-:W-:-:S09]  /*ba40*/  UISETP.NE.AND.EX UP4, UPT, UR9, URZ, UPT, UP4 ;  /* 0x000000ff0900728c */ /* 0x000fd2000bf85340 */
[----:B------:R-:W-:Y:S05]  /*ba50*/  BRA.U !UP4, `(.L_x_4110) ;  /* 0x000000010c947547 */ /* 0x000fea000b800000 */
[----:B------:R-:W-:Y:S01]  /*ba60*/  MOV R16, UR23 ;  /* 0x0000001700107c02 */ /* 0x000fe20008000f00 */
[----:B------:R-:W-:Y:S01]  /*ba70*/  IMAD.U32 R17, RZ, RZ, UR23 ;  /* 0x00000017ff117e24 */ /* 0x000fe2000f8e00ff */
[----:B------:R-:W-:Y:S02]  /*ba80*/  LOP3.LUT P6, RZ, R5, 0xff, RZ, 0xc0, !PT ;  /* 0x000000ff05ff7812 */ /* 0x000fe400078cc0ff */
        /* <DEDUP_REMOVED lines=34> */
.L_x_4110:
        /* <DEDUP_REMOVED lines=32> */
.L_x_4106:
        /* <DEDUP_REMOVED lines=16> */
.L_x_4111:
        /* <DEDUP_REMOVED lines=10> */
.L_x_4112:
[----:B------:R-:W-:-:S07]  /*c050*/  IADD3 R15, PT, PT, R15, 0x100, RZ ;  /* 0x000001000f0f7810 */ /* 0x000fce0007ffe0ff */
.L_x_4102:
[----:B------:R-:W-:Y:S05]  /*c060*/  BSYNC.RECONVERGENT B0 ;  /* 0x0000000000007941 */ /* 0x000fea0003800200 */
.L_x_4101:
        /* <DEDUP_REMOVED lines=69> */
.L_x_4117:
        /* <DEDUP_REMOVED lines=56> */
.L_x_4116:
        /* <DEDUP_REMOVED lines=53> */
.L_x_4119:
        /* <DEDUP_REMOVED lines=48> */
.L_x_4115:
        /* <DEDUP_REMOVED lines=51> */
.L_x_4121:
        /* <DEDUP_REMOVED lines=41> */
.L_x_4120:
        /* <DEDUP_REMOVED lines=40> */
.L_x_4122:
        /* <DEDUP_REMOVED lines=32> */
.L_x_4118:
        /* <DEDUP_REMOVED lines=16> */
.L_x_4123:
        /* <DEDUP_REMOVED lines=10> */
.L_x_4124:
[----:B------:R-:W-:-:S07]  /*da70*/  VIADD R15, R15, 0x100 ;  /* 0x000001000f0f7836 */ /* 0x000fce0000000000 */
.L_x_4114:
[----:B------:R-:W-:Y:S05]  /*da80*/  BSYNC.RECONVERGENT B0 ;  /* 0x0000000000007941 */ /* 0x000fea0003800200 */
.L_x_4113:
        /* <DEDUP_REMOVED lines=56> */
[C---:B------:R-:W-:Y:S01]  /*de10*/  FMUL.FTZ R17, R21.reuse, UR21 ;  /* 0x0000001515117c20 */ /* 0x040fe20008410000 */
        /* <DEDUP_REMOVED lines=13> */
.L_x_4129:
        /* <DEDUP_REMOVED lines=56> */
.L_x_4128:
        /* <DEDUP_REMOVED lines=53> */
.L_x_4131:
        /* <DEDUP_REMOVED lines=48> */
.L_x_4127:
        /* <DEDUP_REMOVED lines=51> */
.L_x_4133:
        /* <DEDUP_REMOVED lines=41> */
.L_x_4132:
        /* <DEDUP_REMOVED lines=40> */
.L_x_4134:
        /* <DEDUP_REMOVED lines=32> */
.L_x_4130:
        /* <DEDUP_REMOVED lines=16> */
.L_x_4135:
        /* <DEDUP_REMOVED lines=10> */
.L_x_4126:
[----:B------:R-:W-:Y:S05]  /*f4a0*/  BSYNC.RECONVERGENT B0 ;  /* 0x0000000000007941 */ /* 0x000fea0003800200 */
.L_x_4125:
[----:B------:R-:W-:Y:S01]  /*f4b0*/  UPLOP3.LUT UP3, UPT, UPT, UPT, UP3, 0x40, 0x4 ;  /* 0x000000000004789c */ /* 0x000fe20003f6e830 */
[----:B------:R-:W-:Y:S10]  /*f4c0*/  BRA.U !UP1, `(.L_x_4136) ;  /* 0xffffff1909287547 */ /* 0x000ff4000b83ffff */
.L_x_4036:
[----:B------:R-:W0:Y:S01]  /*f4d0*/  S2UR UR4, SR_CTAID.X ;  /* 0x00000000000479c3 */ /* 0x000e220000002500 */
[----:B------:R-:W1:Y:S01]  /*f4e0*/  S2R R15, SR_TID.X ;  /* 0x00000000000f7919 */ /* 0x000e620000002100 */
[----:B------:R-:W-:Y:S01]  /*f4f0*/  BSSY.RECONVERGENT B0, `(.L_x_4137) ;  /* 0x0000012000007945 */ /* 0x000fe20003800200 */
[----:B0-----:R-:W-:-:S06]  /*f500*/  UIMAD UR4, UR4, UR6, URZ ;  /* 0x00000006040472a4 */ /* 0x001fcc000f8e02ff */
[----:B-----5:R-:W-:-:S04]  /*f510*/  MOV R11, UR4 ;  /* 0x00000004000b7c02 */ /* 0x020fc80008000f00 */
        /* <DEDUP_REMOVED lines=15> */
.L_x_4138:
[----:B------:R-:W-:Y:S05]  /*f610*/  BSYNC.RECONVERGENT B0 ;  /* 0x0000000000007941 */ /* 0x000fea0003800200 */
.L_x_4137:
        /* <DEDUP_REMOVED lines=15> */
.L_x_4140:
[----:B------:R-:W-:Y:S05]  /*f710*/  BSYNC.RECONVERGENT B0 ;  /* 0x0000000000007941 */ /* 0x000fea0003800200 */
.L_x_4139:
        /* <DEDUP_REMOVED lines=15> */
.L_x_4142:
[----:B------:R-:W-:Y:S05]  /*f810*/  BSYNC.RECONVERGENT B0 ;  /* 0x0000000000007941 */ /* 0x000fea0003800200 */
.L_x_4141:
        /* <DEDUP_REMOVED lines=15> */
.L_x_4144:
[----:B------:R-:W-:Y:S05]  /*f910*/  BSYNC.RECONVERGENT B0 ;  /* 0x0000000000007941 */ /* 0x000fea0003800200 */
.L_x_4143:
        /* <DEDUP_REMOVED lines=15> */
.L_x_4146:
[----:B------:R-:W-:Y:S05]  /*fa10*/  BSYNC.RECONVERGENT B0 ;  /* 0x0000000000007941 */ /* 0x000fea0003800200 */
.L_x_4145:
        /* <DEDUP_REMOVED lines=15> */
.L_x_4148:
[----:B------:R-:W-:Y:S05]  /*fb10*/  BSYNC.RECONVERGENT B0 ;  /* 0x0000000000007941 */ /* 0x000fea0003800200 */
.L_x_4147:
        /* <DEDUP_REMOVED lines=15> */
.L_x_4149:
        /* <DEDUP_REMOVED lines=15> */
.L_x_7276:


//--------------------- .text._ZN10layer_norm31ln_parallel_residual_bwd_kernelINS_13Kernel_traitsIf6__halfS2_S2_fjLj7168ELj1ELj1ELj8ELj8ENS_18Kernel_traits_baseILj7168EfS2_S2_S2_fjLj256EEEEELb1ELb0ELb1EEEvNS_9BwdParamsE --------------------------
	.section	.text._ZN10layer_norm31ln_parallel_residual_bwd_kernelINS_13Kernel_traitsIf6__halfS2_S2_fjLj7168ELj1ELj1ELj8ELj8ENS_18Kernel_traits_baseILj7168EfS2_S2_S2_fjLj256EEEEELb1ELb0ELb1EEEvNS_9BwdParamsE,"ax",@progbits
	.align	128
        .global         _ZN10layer_norm31ln_parallel_residual_bwd_kernelINS_13Kernel_traitsIf6__halfS2_S2_fjLj7168ELj1ELj1ELj8ELj8ENS_18Kernel_traits_baseILj7168EfS2_S2_S2_fjLj256EEEEELb1ELb0ELb1EEEvNS_9BwdParamsE
        .type           _ZN10layer_norm31ln_parallel_residual_bwd_kernelINS_13Kernel_traitsIf6__halfS2_S2_fjLj7168ELj1ELj1ELj8ELj8ENS_18Kernel_traits_baseILj7168EfS2_S2_S2_fjLj256EEEEELb1ELb0ELb1EEEvNS_9BwdParamsE,@function
        .size           _ZN10layer_norm31ln_parallel_residual_bwd_kernelINS_13Kernel_traitsIf6__halfS2_S2_fjLj7168ELj1ELj1ELj8ELj8ENS_18Kernel_traits_baseILj7168EfS2_S2_S2_fjLj256EEEEELb1ELb0ELb1EEEvNS_9BwdParamsE,(.L_x_7277 - _ZN10layer_norm31ln_parallel_residual_bwd_kernelINS_13Kernel_traitsIf6__halfS2_S2_fjLj7168ELj1ELj1ELj8ELj8ENS_18Kernel_traits_baseILj7168EfS2_S2_S2_fjLj256EEEEELb1ELb0ELb1EEEvNS_9BwdParamsE)
        .other          _ZN10layer_norm31ln_parallel_residual_bwd_kernelINS_13Kernel_traitsIf6__halfS2_S2_fjLj7168ELj1ELj1ELj8ELj8ENS_18Kernel_traits_baseILj7168EfS2_S2_S2_fjLj256EEEEELb1ELb0ELb1EEEvNS_9BwdParamsE,@"STO_CUDA_ENTRY STV_DEFAULT"
_ZN10layer_norm31ln_parallel_residual_bwd_kernelINS_13Kernel_traitsIf6__halfS2_S2_fjLj7168ELj1ELj1ELj8ELj8ENS_18Kernel_traits_baseILj7168EfS2_S2_S2_fjLj256EEEEELb1ELb0ELb1EEEvNS_9BwdParamsE:
.text._ZN10layer_norm31ln_parallel_residual_bwd_kernelINS_13Kernel_traitsIf6__halfS2_S2_fjLj7168ELj1ELj1ELj8ELj8ENS_18Kernel_traits_baseILj7168EfS2_S2_S2_fjLj256EEEEELb1ELb0ELb1EEEvNS_9BwdParamsE:
        /* <DEDUP_REMOVED lines=68> */
[----:B------:R-:W-:-:S02]  /*0440*/  HFMA2 R223, -RZ, RZ, 0, 0 ;  /* 0x00000000ffdf7431 */ /* 0x000fc400000001ff */
[----:B------:R-:W-:Y:S01]  /*0450*/  IMAD.MOV.U32 R252, RZ, RZ, RZ ;  /* 0x000000fffffc7224 */ /* 0x000fe200078e00ff */
        /* <DEDUP_REMOVED lines=11> */
[----:B------:R-:W-:Y:S01]  /*0510*/  CS2R R246, SRZ ;  /* 0x0000000000f67805 */ /* 0x000fe2000001ff00 */
[----:B--2---:R-:W-:Y:S01]  /*0520*/  IMAD.WIDE.U32 R2, R175, 0x10, R2 ;  /* 0x00000010af027825 */ /* 0x004fe200078e0002 */
[----:B------:R1:W-:Y:S01]  /*0530*/  STL [R1+0x50], RZ ;  /* 0x000050ff01007387 */ /* 0x0003e20000100800 */
[----:B------:R-:W-:Y:S02]  /*0540*/  CS2R R244, SRZ ;  /* 0x0000000000f47805 */ /* 0x000fe4000001ff00 */
[----:B------:R-:W-:Y:S02]  /*0550*/  CS2R R242, SRZ ;  /* 0x0000000000f27805 */ /* 0x000fe4000001ff00 */
[----:B------:R-:W-:Y:S01]  /*0560*/  CS2R R234, SRZ ;  /* 0x0000000000ea7805 */ /* 0x000fe2000001ff00 */
[----:B------:R1:W-:Y:S01]  /*0570*/  STL [R1+0x4c], RZ ;  /* 0x00004cff01007387 */ /* 0x0003e20000100800 */
[----:B------:R-:W-:-:S02]  /*0580*/  CS2R R232, SRZ ;  /* 0x0000000000e87805 */ /* 0x000fc4000001ff00 */
[----:B------:R-:W-:Y:S01]  /*0590*/  CS2R R230, SRZ ;  /* 0x0000000000e67805 */ /* 0x000fe2000001ff00 */
[----:B---3--:R-:W-:Y:S01]  /*05a0*/  IMAD.WIDE.U32 R4, R175, 0x10, R4 ;  /* 0x00000010af047825 */ /* 0x008fe200078e0004 */
[----:B------:R1:W-:Y:S01]  /*05b0*/  STL [R1+0x48], RZ ;  /* 0x000048ff01007387 */ /* 0x0003e20000100800 */
[----:B------:R-:W-:Y:S02]  /*05c0*/  CS2R R214, SRZ ;  /* 0x0000000000d67805 */ /* 0x000fe4000001ff00 */
[----:B------:R-:W-:Y:S01]  /*05d0*/  MOV R204, RZ ;  /* 0x000000ff00cc7202 */ /* 0x000fe20000000f00 */
[----:B------:R-:W-:Y:S01]  /*05e0*/  IMAD.MOV.U32 R216, RZ, RZ, RZ ;  /* 0x000000ffffd87224 */ /* 0x000fe200078e00ff */
[----:B------:R1:W-:Y:S01]  /*05f0*/  STL [R1+0x44], RZ ;  /* 0x000044ff01007387 */ /* 0x0003e20000100800 */
[----:B------:R-:W-:Y:S01]  /*0600*/  IMAD.MOV.U32 R213, RZ, RZ, RZ ;  /* 0x000000ffffd57224 */ /* 0x000fe200078e00ff */
[----:B------:R-:W-:Y:S01]  /*0610*/  CS2R R202, SRZ ;  /* 0x0000000000ca7805 */ /* 0x000fe2000001ff00 */
[----:B------:R-:W-:Y:S01]  /*0620*/  IMAD.MOV.U32 R201, RZ, RZ, RZ ;  /* 0x000000ffffc97224 */ /* 0x000fe200078e00ff */
[----:B------:R1:W-:Y:S01]  /*0630*/  STL [R1+0x40], RZ ;  /* 0x000040ff01007387 */ /* 0x0003e20000100800 */
[----:B------:R-:W-:-:S02]  /*0640*/  CS2R R190, SRZ ;  /* 0x0000000000be7805 */ /* 0x000fc4000001ff00 */
[----:B------:R-:W-:Y:S02]  /*0650*/  CS2R R188, SRZ ;  /* 0x0000000000bc7805 */ /* 0x000fe4000001ff00 */
[----:B------:R-:W-:Y:S01]  /*0660*/  CS2R R186, SRZ ;  /* 0x0000000000ba7805 */ /* 0x000fe2000001ff00 */
[----:B------:R1:W-:Y:S01]  /*0670*/  STL [R1+0x3c], RZ ;  /* 0x00003cff01007387 */ /* 0x0003e20000100800 */
[----:B------:R-:W-:Y:S01]  /*0680*/  IMAD.MOV.U32 R0, RZ, RZ, RZ ;  /* 0x000000ffff007224 */ /* 0x000fe200078e00ff */
        /* <DEDUP_REMOVED lines=17> */
[----:B------:R-:W-:Y:S01]  /*07a0*/  UPLOP3.LUT UP1, UPT, UPT, UPT, UPT, 0x40, 0x4 ;  /* 0x000000000004789c */ /* 0x000fe20003f2e870 */
[----:B------:R1:W-:Y:S01]  /*07b0*/  STL [R1+0x20], RZ ;  /* 0x000020ff01007387 */ /* 0x0003e20000100800 */
[----:B------:R-:W2:Y:S03]  /*07c0*/  LDCU UR7, c[0x0][0x408] ;  /* 0x00008100ff0777ac */ /* 0x000ea60008000800 */
[----:B------:R1:W-:Y:S01]  /*07d0*/  STL [R1+0x34], RZ ;  /* 0x000034ff01007387 */ /* 0x0003e20000100800 */
[----:B------:R-:W3:Y:S03]  /*07e0*/  LDCU UR19, c[0x0][0x388] ;  /* 0x00007100ff1377ac */ /* 0x000ee60008000800 */
[----:B------:R1:W-:Y:S01]  /*07f0*/  STL [R1+0x30], RZ ;  /* 0x000030ff01007387 */ /* 0x0003e20000100800 */
[----:B------:R-:W4:Y:S03]  /*0800*/  LDCU.U8 UR18, c[0x0][0x410] ;  /* 0x00008200ff1277ac */ /* 0x000f260008000000 */
[----:B------:R1:W-:Y:S01]  /*0810*/  STL [R1+0x1c], RZ ;  /* 0x00001cff01007387 */ /* 0x0003e20000100800 */
[----:B------:R-:W0:Y:S03]  /*0820*/  LDCU UR26, c[0x0][0x400] ;  /* 0x00008000ff1a77ac */ /* 0x000e260008000800 */
[----:B------:R1:W-:Y:S01]  /*0830*/  STL [R1+0x18], RZ ;  /* 0x000018ff01007387 */ /* 0x0003e20000100800 */
[----:B------:R-:W0:Y:S03]  /*0840*/  LDCU.64 UR28, c[0x0][0x468] ;  /* 0x00008d00ff1c77ac */ /* 0x000e260008000a00 */
[----:B------:R1:W-:Y:S01]  /*0850*/  STL [R1+0x14], RZ ;  /* 0x000014ff01007387 */ /* 0x0003e20000100800 */
[----:B------:R-:W0:Y:S03]  /*0860*/  LDCU.64 UR8, c[0x0][0x478] ;  /* 0x00008f00ff0877ac */ /* 0x000e260008000a00 */
[----:B------:R1:W-:Y:S01]  /*0870*/  STL [R1+0x10], RZ ;  /* 0x000010ff01007387 */ /* 0x0003e20000100800 */
[----:B------:R-:W0:Y:S03]  /*0880*/  LDCU.128 UR12, c[0x0][0x3c0] ;  /* 0x00007800ff0c77ac */ /* 0x000e260008000c00 */
[----:B------:R1:W-:Y:S01]  /*0890*/  STL [R1+0xc], RZ ;  /* 0x00000cff01007387 */ /* 0x0003e20000100800 */
[----:B------:R-:W1:Y:S03]  /*08a0*/  LDCU.64 UR20, c[0x0][0x438] ;  /* 0x00008700ff1477ac */ /* 0x000e660008000a00 */
[----:B------:R0:W-:Y:S01]  /*08b0*/  STL [R1+0x8], RZ ;  /* 0x000008ff01007387 */ /* 0x0001e20000100800 */
[----:B------:R-:W1:Y:S03]  /*08c0*/  LDCU.64 UR22, c[0x0][0x380] ;  /* 0x00007000ff1677ac */ /* 0x000e660008000a00 */
[----:B------:R0:W-:Y:S01]  /*08d0*/  STL [R1+0x4], RZ ;  /* 0x000004ff01007387 */ /* 0x0001e20000100800 */
[----:B------:R-:W1:Y:S03]  /*08e0*/  LDCU.64 UR24, c[0x0][0x470] ;  /* 0x00008e00ff1877ac */ /* 0x000e660008000a00 */
[----:B------:R1:W-:Y:S01]  /*08f0*/  STL [R1], RZ ;  /* 0x000000ff01007387 */ /* 0x0003e20000100800 */
[----:B------:R-:W-:Y:S01]  /*0900*/  HFMA2 R42, -RZ, RZ, 0, 0 ;  /* 0x00000000ff2a7431 */ /* 0x000fe200000001ff */
[----:B------:R-:W-:-:S02]  /*0910*/  CS2R R32, SRZ ;  /* 0x0000000000207805 */ /* 0x000fc4000001ff00 */
[----:B------:R-:W-:Y:S01]  /*0920*/  CS2R R34, SRZ ;  /* 0x0000000000227805 */ /* 0x000fe2000001ff00 */
[----:B0-----:R-:W5:Y:S01]  /*0930*/  LDG.E.128 R48, desc[UR10][R2.64] ;  /* 0x0000000a02307981 */ /* 0x001f62000c1e1d00 */
[----:B------:R-:W-:Y:S02]  /*0940*/  CS2R R36, SRZ ;  /* 0x0000000000247805 */ /* 0x000fe4000001ff00 */
        /* <DEDUP_REMOVED lines=17> */
.L_x_4223:
[----:B------:R-:W-:Y:S01]  /*0a60*/  UIMAD UR5, UR4, UR19, URZ ;  /* 0x00000013040572a4 */ /* 0x000fe2000f8e02ff */
[----:B0-----:R-:W0:Y:S01]  /*0a70*/  LDC.64 R196, c[0x0][0x430] ;  /* 0x00010c00ffc47b82 */ /* 0x001e220000000a00 */
[----:B--2---:R-:W2:Y:S02]  /*0a80*/  LDL.LU R185, [R1+0x20] ;  /* 0x0000200001b97983 */ /* 0x004ea40000300800 */
[----:B------:R-:W-:Y:S02]  /*0a90*/  USHF.R.S32.HI UR6, URZ, 0x1f, UR5 ;  /* 0x0000001fff067899 */ /* 0x000fe40008011405 */
[----:B------:R-:W-:Y:S01]  /*0aa0*/  UIMAD.WIDE UR16, UR4, 0x4, UR14 ;  /* 0x00000004041078a5 */ /* 0x000fe2000f8e020e */
[----:B---3--:R-:W3:Y:S01]  /*0ab0*/  LDL.LU R200, [R1+0x24] ;  /* 0x0000240001c87983 */ /* 0x008ee20000300800 */
[----:B------:R-:W-:Y:S01]  /*0ac0*/  ULEA.HI UR6, UR6, UR5, URZ, 0x2 ;  /* 0x0000000506067291 */ /* 0x000fe2000f8f10ff */
[----:B-1----:R-:W1:Y:S03]  /*0ad0*/  LDC.64 R198, c[0x0][0x3a8] ;  /* 0x0000ea00ffc67b82 */ /* 0x002e660000000a00 */
[----:B------:R-:W-:-:S02]  /*0ae0*/  IMAD.U32 R104, RZ, RZ, UR16 ;  /* 0x00000010ff687e24 */ /* 0x000fc4000f8e00ff */
[----:B------:R-:W-:Y:S01]  /*0af0*/  MOV R44, UR6 ;  /* 0x00000006002c7c02 */ /* 0x000fe20008000f00 */
[----:B------:R-:W-:Y:S01]  /*0b00*/  IMAD.U32 R105, RZ, RZ, UR17 ;  /* 0x00000011ff697e24 */ /* 0x000fe2000f8e00ff */
[----:B------:R-:W-:Y:S01]  /*0b10*/  ISETP.NE.U32.AND P0, PT, RZ, UR20, PT ;  /* 0x00000014ff007c0c */ /* 0x000fe2000bf05070 */
[----:B----4-:R-:W4:Y:S01]  /*0b20*/  LDC.64 R194, c[0x0][0x428] ;  /* 0x00010a00ffc27b82 */ /* 0x010f220000000a00 */
[----:B------:R-:W-:Y:S01]  /*0b30*/  LEA.HI.SX32 R43, R44, R175, 0x1e ;  /* 0x000000af2c2b7211 */ /* 0x000fe200078ff2ff */
[----:B------:R-:W-:Y:S01]  /*0b40*/  UIMAD.WIDE UR16, UR4, 0x4, UR12 ;  /* 0x00000004041078a5 */ /* 0x000fe2000f8e020c */
[----:B------:R4:W3:Y:S03]  /*0b50*/  LDG.E R47, desc[UR10][R104.64] ;  /* 0x0000000a682f7981 */ /* 0x0008e6000c1e1900 */
[----:B------:R-:W-:Y:S01]  /*0b60*/  VIADD R114, R43, 0x300 ;  /* 0x000003002b727836 */ /* 0x000fe20000000000 */
[----:B------:R-:W-:Y:S01]  /*0b70*/  ISETP.NE.U32.AND P1, PT, RZ, UR24, PT ;  /* 0x00000018ff007c0c */ /* 0x000fe2000bf25070 */
[----:B------:R-:W4:Y:S02]  /*0b80*/  LDC.64 R162, c[0x0][0x3b0] ;  /* 0x0000ec00ffa27b82 */ /* 0x000f240000000a00 */
[----:B0-----:R-:W-:-:S06]  /*0b90*/  IMAD.WIDE.U32 R106, R114, 0x8, R196 ;  /* 0x00000008726a7825 */ /* 0x001fcc00078e00c4 */
[----:B------:R-:W2:Y:S01]  /*0ba0*/  LDG.E.64 R106, desc[UR10][R106.64] ;  /* 0x0000000a6a6a7981 */ /* 0x000ea2000c1e1b00 */
[----:B------:R-:W-:Y:S01]  /*0bb0*/  IMAD.U32 R192, RZ, RZ, UR16 ;  /* 0x00000010ffc07e24 */ /* 0x000fe2000f8e00ff */
[----:B------:R-:W-:Y:S01]  /*0bc0*/  MOV R193, UR17 ;  /* 0x0000001100c17c02 */ /* 0x000fe20008000f00 */
[----:B-1----:R-:W-:-:S04]  /*0bd0*/  IMAD.WIDE.U32 R152, R114, 0x8, R198 ;  /* 0x0000000872987825 */ /* 0x002fc800078e00c6 */
[----:B------:R-:W3:Y:S01]  /*0be0*/  LDG.E R192, desc[UR10][R192.64] ;  /* 0x0000000ac0c07981 */ /* 0x000ee2000c1e1900 */
[----:B------:R-:W-:Y:S02]  /*0bf0*/  ISETP.NE.AND.EX P0, PT, RZ, UR21, PT, P0 ;  /* 0x00000015ff007c0c */ /* 0x000fe4000bf05300 */
[----:B------:R-:W-:Y:S01]  /*0c00*/  ISETP.NE.AND.EX P1, PT, RZ, UR25, PT, P1 ;  /* 0x00000019ff007c0c */ /* 0x000fe2000bf25310 */
[----:B------:R-:W3:Y:S01]  /*0c10*/  LDG.E.64 R152, desc[UR10][R152.64] ;  /* 0x0000000a98987981 */ /* 0x000ee2000c1e1b00 */
[----:B------:R-:W-:Y:S02]  /*0c20*/  VIADD R176, R43, 0x400 ;  /* 0x000004002bb07836 */ /* 0x000fe40000000000 */
[----:B----4-:R-:W-:Y:S01]  /*0c30*/  IMAD.WIDE.U32 R156, R114, 0x8, R194 ;  /* 0x00000008729c7825 */ /* 0x010fe200078e00c2 */
[----:B------:R-:W4:Y:S06]  /*0c40*/  LDL.LU R193, [R1+0x28] ;  /* 0x0000280001c17983 */ /* 0x000f2c0000300800 */
[----:B------:R-:W0:Y:S08]  /*0c50*/  @P0 LDC.64 R108, c[0x0][0x438] ;  /* 0x00010e00ff6c0b82 */ /* 0x000e300000000a00 */
[----:B------:R-:W1:Y:S01]  /*0c60*/  @P1 LDC.64 R110, c[0x0][0x3b8] ;  /* 0x0000ee00ff6e1b82 */ /* 0x000e620000000a00 */
[C---:B------:R-:W-:Y:S01]  /*0c70*/  IMAD.WIDE.U32 R158, R176.reuse, 0x8, R198 ;  /* 0x00000008b09e7825 */ /* 0x040fe200078e00c6 */
[----:B------:R-:W4:Y:S03]  /*0c80*/  LDG.E.64 R156, desc[UR10][R156.64] ;  /* 0x0000000a9c9c7981 */ /* 0x000f26000c1e1b00 */
[----:B------:R-:W-:-:S02]  /*0c90*/  IMAD.WIDE.U32 R160, R176, 0x8, R194 ;  /* 0x00000008b0a07825 */ /* 0x000fc400078e00c2 */
[----:B------:R-:W4:Y:S01]  /*0ca0*/  LDG.E.64 R158, desc[UR10][R158.64] ;  /* 0x0000000a9e9e7981 */ /* 0x000f22000c1e1b00 */
[----:B------:R-:W4:Y:S01]  /*0cb0*/  @P1 LDC.64 R112, c[0x0][0x3b8] ;  /* 0x0000ee00ff701b82 */ /* 0x000f220000000a00 */
[C---:B------:R-:W-:Y:S02]  /*0cc0*/  IMAD.WIDE.U32 R104, R176.reuse, 0x8, R196 ;  /* 0x00000008b0687825 */ /* 0x040fe400078e00c4 */
[----:B------:R-:W4:Y:S04]  /*0cd0*/  LDG.E.64 R160, desc[UR10][R160.64] ;  /* 0x0000000aa0a07981 */ /* 0x000f28000c1e1b00 */
[----:B------:R-:W4:Y:S01]  /*0ce0*/  LDG.E.64 R104, desc[UR10][R104.64] ;  /* 0x0000000a68687981 */ /* 0x000f22000c1e1b00 */
[C---:B0-----:R-:W-:Y:S01]  /*0cf0*/  @P0 IMAD.WIDE.U32 R108, R176.reuse, 0x8, R108 ;  /* 0x00000008b06c0825 */ /* 0x041fe200078e006c */
[----:B------:R-:W0:Y:S04]  /*0d00*/  @P1 LDC.64 R120, c[0x0][0x3b8] ;  /* 0x0000ee00ff781b82 */ /* 0x000e280000000a00 */
[----:B-----5:R-:W5:Y:S01]  /*0d10*/  @P0 LDG.E.64 R144, desc[UR10][R108.64] ;  /* 0x0000000a6c900981 */ /* 0x020f62000c1e1b00 */
[----:B-1----:R-:W-:-:S03]  /*0d20*/  @P1 IMAD.WIDE.U32 R110, R176, 0x4, R110 ;  /* 0x00000004b06e1825 */ /* 0x002fc600078e006e */
[----:B------:R-:W1:Y:S01]  /*0d30*/  @P0 LDC.64 R122, c[0x0][0x438] ;  /* 0x00010e00ff7a0b82 */ /* 0x000e620000000a00 */
[----:B------:R-:W-:Y:S01]  /*0d40*/  IMAD.WIDE.U32 R176, R176, 0x4, R162 ;  /* 0x00000004b0b07825 */ /* 0x000fe200078e00a2 */
[----:B------:R-:W5:Y:S03]  /*0d50*/  @P1 LDG.E R46, desc[UR10][R110.64] ;  /* 0x0000000a6e2e1981 */ /* 0x000f66000c1e1900 */
[----:B------:R-:W-:-:S03]  /*0d60*/  VIADD R44, R43, 0x100 ;  /* 0x000001002b2c7836 */ /* 0x000fc60000000000 */
[----:B------:R-:W1:Y:S01]  /*0d70*/  @P0 LDC.64 R116, c[0x0][0x438] ;  /* 0x00010e00ff740b82 */ /* 0x000e620000000a00 */
[----:B------:R2:W5:Y:S02]  /*0d80*/  LDG.E R111, desc[UR10][R176.64] ;  /* 0x0000000ab06f7981 */ /* 0x000564000c1e1900 */
[----:B--2---:R-:W-:-:S05]  /*0d90*/  IMAD.MOV.U32 R176, RZ, RZ, R106 ;  /* 0x000000ffffb07224 */ /* 0x004fca00078e006a */
[----:B------:R-:W-:-:S05]  /*0da0*/  HADD2.F32 R176, -RZ, R176.H0_H0 ;  /* 0x200000b0ffb07230 */ /* 0x000fca0000004100 */
[----:B------:R-:W-:Y:S01]  /*0db0*/  FADD.FTZ R185, R176, R185 ;  /* 0x000000b9b0b97221 */ /* 0x000fe20000010000 */
[--C-:B------:R-:W-:Y:S01]  /*0dc0*/  SHF.R.U64 R183, R106, 0x10, R107.reuse ;  /* 0x000000106ab77819 */ /* 0x100fe2000000126b */
[----:B------:R-:W-:-:S03]  /*0dd0*/  IMAD.MOV.U32 R184, RZ, RZ, R107 ;  /* 0x000000ffffb87224 */ /* 0x000fc600078e006b */
[----:B------:R2:W-:Y:S01]  /*0de0*/  STL [R1+0x20], R185 ;  /* 0x000020b901007387 */ /* 0x0005e20000100800 */
[----:B------:R-:W-:Y:S02]  /*0df0*/  HADD2.F32 R183, -RZ, R183.H0_H0 ;  /* 0x200000b7ffb77230 */ /* 0x000fe40000004100 */
[----:B------:R-:W-:Y:S01]  /*0e00*/  HADD2.F32 R184, -RZ, R184.H0_H0 ;  /* 0x200000b8ffb87230 */ /* 0x000fe20000004100 */
[----:B--2---:R-:W2:Y:S02]  /*0e10*/  LDL.LU R185, [R1+0x2c] ;  /* 0x00002c0001b97983 */ /* 0x004ea40000300800 */
[----:B---3--:R-:W-:Y:S02]  /*0e20*/  FADD.FTZ R200, R183, R200 ;  /* 0x000000c8b7c87221 */ /* 0x008fe40000010000 */
[----:B----4-:R-:W-:-:S03]  /*0e30*/  FADD.FTZ R193, R184, R193 ;  /* 0x000000c1b8c17221 */ /* 0x010fc60000010000 */
[----:B------:R-:W-:Y:S04]  /*0e40*/  STL [R1+0x24], R200 ;  /* 0x000024c801007387 */ /* 0x000fe80000100800 */
[----:B------:R3:W-:Y:S04]  /*0e50*/  STL [R1+0x28], R193 ;  /* 0x000028c101007387 */ /* 0x0007e80000100800 */
[----:B---3--:R-:W3:Y:S01]  /*0e60*/  LDL.LU R193, [R1+0x38] ;  /* 0x0000380001c17983 */ /* 0x008ee20000300800 */
[----:B------:R-:W-:-:S04]  /*0e70*/  @P1 IMAD.WIDE.U32 R112, R114, 0x4, R112 ;  /* 0x0000000472701825 */ /* 0x000fc800078e0070 */
[----:B------:R-:W-:Y:S01]  /*0e80*/  IMAD.WIDE.U32 R108, R114, 0x4, R162 ;  /* 0x00000004726c7825 */ /* 0x000fe200078e00a2 */
[----:B------:R4:W5:Y:S01]  /*0e90*/  @P1 LDG.E R45, desc[UR10][R112.64] ;  /* 0x0000000a702d1981 */ /* 0x000962000c1e1900 */
[----:B------:R-:W-:-:S03]  /*0ea0*/  R2UR UR16, R47 ;  /* 0x000000002f1072ca */ /* 0x000fc600000e0000 */
[----:B------:R0:W5:Y:S01]  /*0eb0*/  LDG.E R47, desc[UR10][R108.64] ;  /* 0x0000000a6c2f7981 */ /* 0x000162000c1e1900 */
[C---:B----4-:R-:W-:Y:S01]  /*0ec0*/  IMAD.WIDE.U32 R112, R43.reuse, 0x4, R162 ;  /* 0x000000042b707825 */ /* 0x050fe200078e00a2 */
[----:B0-----:R-:W-:-:S03]  /*0ed0*/  IADD3 R108, PT, PT, R43, 0x200, RZ ;  /* 0x000002002b6c7810 */ /* 0x001fc60007ffe0ff */
[----:B------:R-:W-:Y:S01]  /*0ee0*/  VIADD R109, R43, 0x500 ;  /* 0x000005002b6d7836 */ /* 0x000fe20000000000 */
[----:B------:R0:W5:Y:S01]  /*0ef0*/  LDG.E R135, desc[UR10][R112.64] ;  /* 0x0000000a70877981 */ /* 0x000162000c1e1900 */
[----:B------:R-:W-:-:S04]  /*0f00*/  IMAD.WIDE.U32 R174, R44, 0x4, R162 ;  /* 0x000000042cae7825 */ /* 0x000fc800078e00a2 */
[--C-:B------:R-:W-:Y:S01]  /*0f10*/  IMAD.WIDE.U32 R172, R109, 0x4, R162.reuse ;  /* 0x000000046dac7825 */ /* 0x100fe200078e00a2 */
[----:B------:R4:W5:Y:S03]  /*0f20*/  LDG.E R134, desc[UR10][R174.64] ;  /* 0x0000000aae867981 */ /* 0x000966000c1e1900 */
[----:B0-----:R-:W-:Y:S01]  /*0f30*/  IMAD.WIDE.U32 R112, R108, 0x4, R162 ;  /* 0x000000046c707825 */ /* 0x001fe200078e00a2 */
[----:B------:R-:W-:-:S05]  /*0f40*/  SHF.R.U32.HI R178, RZ, 0x10, R153 ;  /* 0x00000010ffb27819 */ /* 0x000fca0000011699 */
[----:B------:R-:W5:Y:S01]  /*0f50*/  LDG.E R112, desc[UR10][R112.64] ;  /* 0x0000000a70707981 */ /* 0x000f62000c1e1900 */
[----:B----4-:R-:W-:Y:S01]  /*0f60*/  MOV R174, R152 ;  /* 0x0000009800ae7202 */ /* 0x010fe20000000f00 */
[----:B------:R-:W-:-:S05]  /*0f70*/  @P1 IMAD.WIDE.U32 R120, R43, 0x4, R120 ;  /* 0x000000042b781825 */ /* 0x000fca00078e0078 */
[----:B------:R0:W5:Y:S04]  /*0f80*/  @P1 LDG.E R115, desc[UR10][R120.64] ;  /* 0x0000000a78731981 */ /* 0x000168000c1e1900 */
[----:B------:R4:W5:Y:S01]  /*0f90*/  LDG.E R113, desc[UR10][R172.64] ;  /* 0x0000000aac717981 */ /* 0x000962000c1e1900 */
[----:B0-----:R-:W0:Y:S01]  /*0fa0*/  @P1 LDC.64 R120, c[0x0][0x3b8] ;  /* 0x0000ee00ff781b82 */ /* 0x001e220000000a00 */
[--C-:B----4-:R-:W-:Y:S01]  /*0fb0*/  SHF.R.U64 R173, R152, 0x10, R153.reuse ;  /* 0x0000001098ad7819 */ /* 0x110fe20000001299 */
[----:B------:R-:W-:-:S06]  /*0fc0*/  IMAD.MOV.U32 R172, RZ, RZ, R153 ;  /* 0x000000ffffac7224 */ /* 0x000fcc00078e0099 */
[----:B------:R-:W4:Y:S01]  /*0fd0*/  @P0 LDC.64 R152, c[0x0][0x438] ;  /* 0x00010e00ff980b82 */ /* 0x000f220000000a00 */
[----:B-1----:R-:W-:-:S05]  /*0fe0*/  @P0 IMAD.WIDE.U32 R122, R43, 0x8, R122 ;  /* 0x000000082b7a0825 */ /* 0x002fca00078e007a */
[----:B------:R1:W5:Y:S02]  /*0ff0*/  @P0 LDG.E.64 R146, desc[UR10][R122.64] ;  /* 0x0000000a7a920981 */ /* 0x000364000c1e1b00 */
[----:B-1----:R-:W1:Y:S01]  /*1000*/  @P1 LDC.64 R122, c[0x0][0x3b8] ;  /* 0x0000ee00ff7a1b82 */ /* 0x002e620000000a00 */
[----:B----4-:R-:W-:-:S05]  /*1010*/  @P0 IMAD.WIDE.U32 R152, R108, 0x8, R152 ;  /* 0x000000086c980825 */ /* 0x010fca00078e0098 */
[----:B------:R4:W5:Y:S01]  /*1020*/  @P0 LDG.E.64 R140, desc[UR10][R152.64] ;  /* 0x0000000a988c0981 */ /* 0x000962000c1e1b00 */
[----:B0-----:R-:W-:Y:S01]  /*1030*/  @P1 IMAD.WIDE.U32 R120, R44, 0x4, R120 ;  /* 0x000000042c781825 */ /* 0x001fe200078e0078 */
[----:B------:R-:W-:-:S04]  /*1040*/  ISETP.NE.AND P3, PT, RZ, UR18, PT ;  /* 0x00000012ff007c0c */ /* 0x000fc8000bf65270 */
[----:B------:R0:W5:Y:S01]  /*1050*/  @P1 LDG.E R118, desc[UR10][R120.64] ;  /* 0x0000000a78761981 */ /* 0x000162000c1e1900 */
[----:B----4-:R-:W4:Y:S01]  /*1060*/  @P1 LDC.64 R152, c[0x0][0x3b8] ;  /* 0x0000ee00ff981b82 */ /* 0x010f220000000a00 */
[----:B------:R-:W-:Y:S01]  /*1070*/  FSEL R192, R192, RZ, !P3 ;  /* 0x000000ffc0c07208 */ /* 0x000fe20005800000 */
[----:B------:R-:W-:Y:S01]  /*1080*/  HADD2.F32 R178, -RZ, R178.H0_H0 ;  /* 0x200000b2ffb27230 */ /* 0x000fe20000004100 */
[----:B------:R-:W-:Y:S01]  /*1090*/  SHF.R.U64 R180, R156, 0x10, R157 ;  /* 0x000000109cb47819 */ /* 0x000fe2000000129d */
[----:B0-----:R-:W-:Y:S01]  /*10a0*/  HADD2.F32 R120, -RZ, R173.H0_H0 ;  /* 0x200000adff787230 */ /* 0x001fe20000004100 */
[----:B------:R-:W-:Y:S01]  /*10b0*/  SHF.R.U32.HI R182, RZ, 0x10, R107 ;  /* 0x00000010ffb67819 */ /* 0x000fe2000001166b */
[----:B-1----:R-:W-:Y:S01]  /*10c0*/  @P1 IMAD.WIDE.U32 R122, R108, 0x4, R122 ;  /* 0x000000046c7a1825 */ /* 0x002fe200078e007a */
[----:B------:R-:W-:-:S03]  /*10d0*/  SHF.R.U32.HI R179, RZ, 0x10, R157 ;  /* 0x00000010ffb37819 */ /* 0x000fc6000001169d */
[C---:B------:R-:W-:Y:S01]  /*10e0*/  FADD.FTZ R120, -R192.reuse, R120 ;  /* 0x00000078c0787221 */ /* 0x040fe20000010100 */
[----:B------:R-:W-:Y:S02]  /*10f0*/  HADD2.F32 R172, -RZ, R172.H0_H0 ;  /* 0x200000acffac7230 */ /* 0x000fe40000004100 */
[----:B------:R-:W-:Y:S01]  /*1100*/  FADD.FTZ R178, -R192, R178 ;  /* 0x000000b2c0b27221 */ /* 0x000fe20000010100 */
[----:B------:R-:W-:Y:S02]  /*1110*/  VIADD R110, R43, 0x600 ;  /* 0x000006002b6e7836 */ /* 0x000fe40000000000 */
[----:B------:R-:W-:Y:S01]  /*1120*/  FMUL.FTZ R120, R120, UR16 ;  /* 0x0000001078787c20 */ /* 0x000fe20008410000 */
[----:B------:R-:W-:Y:S02]  /*1130*/  HADD2.F32 R180, -RZ, R180.H0_H0 ;  /* 0x200000b4ffb47230 */ /* 0x000fe40000004100 */
[----:B------:R-:W-:Y:S01]  /*1140*/  FMUL.FTZ R121, R89, R183 ;  /* 0x000000b759797220 */ /* 0x000fe20000410000 */
[----:B------:R-:W-:Y:S01]  /*1150*/  HADD2.F32 R182, -RZ, R182.H0_H0 ;  /* 0x200000b6ffb67230 */ /* 0x000fe20000004100 */
[----:B------:R-:W-:Y:S01]  /*1160*/  MOV R181, R157 ;  /* 0x0000009d00b57202 */ /* 0x000fe20000000f00 */
[----:B------:R0:W5:Y:S01]  /*1170*/  @P1 LDG.E R119, desc[UR10][R122.64] ;  /* 0x0000000a7a771981 */ /* 0x000162000c1e1900 */
[----:B------:R-:W-:-:S02]  /*1180*/  HADD2.F32 R179, -RZ, R179.H0_H0 ;  /* 0x200000b3ffb37230 */ /* 0x000fc40000004100 */
[----:B------:R-:W-:Y:S01]  /*1190*/  FMUL.FTZ R178, R178, UR16 ;  /* 0x00000010b2b27c20 */ /* 0x000fe20008410000 */
[----:B------:R-:W-:Y:S01]  /*11a0*/  FADD.FTZ R0, R180, R0 ;  /* 0x00000000b4007221 */ /* 0x000fe20000010000 */
[----:B----4-:R-:W-:-:S04]  /*11b0*/  @P1 IMAD.WIDE.U32 R152, R110, 0x4, R152 ;  /* 0x000000046e981825 */ /* 0x010fc800078e0098 */
[CC--:B------:R-:W-:Y:S01]  /*11c0*/  FFMA.FTZ R29, R120.reuse, R180.reuse, R29 ;  /* 0x000000b4781d7223 */ /* 0x0c0fe2000001001d */
[----:B------:R-:W-:Y:S01]  /*11d0*/  FFMA.FTZ R121, R61, R180, R121 ;  /* 0x000000b43d797223 */ /* 0x000fe20000010079 */
[----:B------:R-:W-:Y:S01]  /*11e0*/  FFMA.FTZ R244, R120, R183, R244 ;  /* 0x000000b778f47223 */ /* 0x000fe200000100f4 */
[----:B------:R-:W-:Y:S01]  /*11f0*/  FMUL.FTZ R180, R91, R182 ;  /* 0x000000b65bb47220 */ /* 0x000fe20000410000 */
[----:B------:R-:W-:-:S04]  /*1200*/  @P0 IMAD.WIDE.U32 R116, R114, 0x8, R116 ;  /* 0x0000000872740825 */ /* 0x000fc800078e0074 */
[----:B0-----:R-:W-:Y:S01]  /*1210*/  FADD.FTZ R122, -R192, R172 ;  /* 0x000000acc07a7221 */ /* 0x001fe20000010100 */
[----:B------:R-:W4:Y:S01]  /*1220*/  LDL.LU R183, [R1+0x3c] ;  /* 0x00003c0001b77983 */ /* 0x000f220000300800 */
[----:B------:R-:W-:Y:S01]  /*1230*/  FMUL.FTZ R123, R90, R184 ;  /* 0x000000b85a7b7220 */ /* 0x000fe20000410000 */
[----:B------:R-:W-:Y:S02]  /*1240*/  HADD2.F32 R181, -RZ, R181.H0_H0 ;  /* 0x200000b5ffb57230 */ /* 0x000fe40000004100 */
[----:B------:R-:W-:Y:S01]  /*1250*/  FMUL.FTZ R122, R122, UR16 ;  /* 0x000000107a7a7c20 */ /* 0x000fe20008410000 */
[----:B------:R-:W4:Y:S01]  /*1260*/  LDL.LU R206, [R1+0x40] ;  /* 0x0000400001ce7983 */ /* 0x000f220000300800 */
[C---:B------:R-:W-:Y:S01]  /*1270*/  FFMA.FTZ R246, R178.reuse, R182, R246 ;  /* 0x000000b6b2f67223 */ /* 0x040fe200000100f6 */
[----:B------:R-:W-:Y:S01]  /*1280*/  FADD.FTZ R187, R179, R187 ;  /* 0x000000bbb3bb7221 */ /* 0x000fe20000010000 */
[-C--:B------:R-:W-:Y:S01]  /*1290*/  FFMA.FTZ R27, R178, R179.reuse, R27 ;  /* 0x000000b3b21b7223 */ /* 0x080fe2000001001b */
[----:B------:R-:W4:Y:S01]  /*12a0*/  LDL.LU R205, [R1] ;  /* 0x0000000001cd7983 */ /* 0x000f220000300800 */
[----:B------:R-:W-:Y:S01]  /*12b0*/  FFMA.FTZ R179, R63, R179, R180 ;  /* 0x000000b33fb37223 */ /* 0x000fe200000100b4 */
[----:B------:R-:W-:-:S02]  /*12c0*/  SHF.R.U64 R180, R160, 0x10, R161 ;  /* 0x00000010a0b47819 */ /* 0x000fc400000012a1 */
[----:B------:R0:W5:Y:S01]  /*12d0*/  @P1 LDG.E R125, desc[UR10][R152.64] ;  /* 0x0000000a987d1981 */ /* 0x000162000c1e1900 */
[----:B------:R-:W-:Y:S01]  /*12e0*/  FADD.FTZ R186, R181, R186 ;  /* 0x000000bab5ba7221 */ /* 0x000fe20000010000 */
[-C--:B------:R-:W-:Y:S01]  /*12f0*/  FFMA.FTZ R28, R122, R181.reuse, R28 ;  /* 0x000000b57a1c7223 */ /* 0x080fe2000001001c */
[----:B------:R-:W-:Y:S01]  /*1300*/  FFMA.FTZ R123, R62, R181, R123 ;  /* 0x000000b53e7b7223 */ /* 0x000fe2000001007b */
[----:B------:R1:W5:Y:S01]  /*1310*/  @P0 LDG.E.64 R142, desc[UR10][R116.64] ;  /* 0x0000000a748e0981 */ /* 0x000362000c1e1b00 */
[----:B------:R-:W-:Y:S01]  /*1320*/  IMAD.MOV.U32 R181, RZ, RZ, R160 ;  /* 0x000000ffffb57224 */ /* 0x000fe200078e00a0 */
[----:B------:R-:W3:Y:S01]  /*1330*/  @P0 LDC.64 R172, c[0x0][0x438] ;  /* 0x00010e00ffac0b82 */ /* 0x000ee20000000a00 */
[--C-:B0-----:R-:W-:Y:S01]  /*1340*/  IMAD.MOV.U32 R152, RZ, RZ, R159.reuse ;  /* 0x000000ffff987224 */ /* 0x101fe200078e009f */
[----:B------:R-:W-:Y:S01]  /*1350*/  SHF.R.U32.HI R153, RZ, 0x10, R159 ;  /* 0x00000010ff997819 */ /* 0x000fe2000001169f */
[----:B------:R-:W-:-:S05]  /*1360*/  FFMA.FTZ R245, R122, R184, R245 ;  /* 0x000000b87af57223 */ /* 0x000fca00000100f5 */
[----:B-1----:R-:W0:Y:S01]  /*1370*/  @P0 LDC.64 R116, c[0x0][0x438] ;  /* 0x00010e00ff740b82 */ /* 0x002e220000000a00 */
[----:B------:R-:W-:Y:S01]  /*1380*/  SHF.R.U32.HI R184, RZ, 0x10, R105 ;  /* 0x00000010ffb87819 */ /* 0x000fe20000011669 */
[----:B------:R-:W-:-:S04]  /*1390*/  IMAD.WIDE.U32 R164, R43, 0x8, R198 ;  /* 0x000000082ba47825 */ /* 0x000fc800078e00c6 */
[C---:B------:R-:W-:Y:S02]  /*13a0*/  IMAD.WIDE.U32 R154, R43.reuse, 0x8, R196 ;  /* 0x000000082b9a7825 */ /* 0x040fe400078e00c4 */
[----:B------:R-:W4:Y:S02]  /*13b0*/  LDG.E.64 R164, desc[UR10][R164.64] ;  /* 0x0000000aa4a47981 */ /* 0x000f24000c1e1b00 */
[----:B------:R-:W-:Y:S02]  /*13c0*/  IMAD.WIDE.U32 R166, R43, 0x8, R194 ;  /* 0x000000082ba67825 */ /* 0x000fe400078e00c2 */
[----:B------:R-:W4:Y:S02]  /*13d0*/  LDG.E.64 R154, desc[UR10][R154.64] ;  /* 0x0000000a9a9a7981 */ /* 0x000f24000c1e1b00 */
[----:B------:R-:W-:Y:S02]  /*13e0*/  HADD2.F32 R174, -RZ, R174.H0_H0 ;  /* 0x200000aeffae7230 */ /* 0x000fe40000004100 */
[----:B------:R-:W-:Y:S01]  /*13f0*/  IMAD.MOV.U32 R175, RZ, RZ, R156 ;  /* 0x000000ffffaf7224 */ /* 0x000fe200078e009c */
[----:B------:R-:W4:Y:S01]  /*1400*/  LDG.E.64 R166, desc[UR10][R166.64] ;  /* 0x0000000aa6a67981 */ /* 0x000f22000c1e1b00 */
[----:B0-----:R-:W-:-:S05]  /*1410*/  @P0 IMAD.WIDE.U32 R116, R44, 0x8, R116 ;  /* 0x000000082c740825 */ /* 0x001fca00078e0074 */
[----:B------:R0:W5:Y:S01]  /*1420*/  @P0 LDG.E.64 R148, desc[UR10][R116.64] ;  /* 0x0000000a74940981 */ /* 0x000162000c1e1b00 */
[----:B------:R-:W-:-:S04]  /*1430*/  IMAD.WIDE.U32 R168, R44, 0x8, R198 ;  /* 0x000000082ca87825 */ /* 0x000fc800078e00c6 */
[----:B------:R-:W-:Y:S02]  /*1440*/  HADD2.F32 R175, -RZ, R175.H0_H0 ;  /* 0x200000afffaf7230 */ /* 0x000fe40000004100 */
[----:B------:R-:W-:Y:S01]  /*1450*/  IMAD.WIDE.U32 R170, R44, 0x8, R194 ;  /* 0x000000082caa7825 */ /* 0x000fe200078e00c2 */
[----:B------:R-:W4:Y:S03]  /*1460*/  LDG.E.64 R168, desc[UR10][R168.64] ;  /* 0x0000000aa8a87981 */ /* 0x000f26000c1e1b00 */
[----:B0-----:R-:W-:Y:S01]  /*1470*/  FADD.FTZ R116, -R192, R174 ;  /* 0x000000aec0747221 */ /* 0x001fe20000010100 */
[----:B------:R-:W-:Y:S01]  /*1480*/  FMUL.FTZ R117, R88, R176 ;  /* 0x000000b058757220 */ /* 0x000fe20000410000 */
[----:B------:R-:W-:-:S04]  /*1490*/  IMAD.WIDE.U32 R150, R44, 0x8, R196 ;  /* 0x000000082c967825 */ /* 0x000fc800078e00c4 */
[----:B------:R-:W-:Y:S01]  /*14a0*/  FADD.FTZ R2, R175, R2 ;  /* 0x00000002af027221 */ /* 0x000fe20000010000 */
[----:B------:R-:W-:Y:S01]  /*14b0*/  FMUL.FTZ R116, R116, UR16 ;  /* 0x0000001074747c20 */ /* 0x000fe20008410000 */
[-C--:B------:R-:W-:Y:S01]  /*14c0*/  FFMA.FTZ R117, R60, R175.reuse, R117 ;  /* 0x000000af3c757223 */ /* 0x080fe20000010075 */
[----:B------:R-:W4:Y:S02]  /*14d0*/  LDG.E.64 R170, desc[UR10][R170.64] ;  /* 0x0000000aaaaa7981 */ /* 0x000f24000c1e1b00 */
[C---:B------:R-:W-:Y:S01]  /*14e0*/  FFMA.FTZ R30, R116.reuse, R175, R30 ;  /* 0x000000af741e7223 */ /* 0x040fe2000001001e */
[----:B------:R-:W-:Y:S01]  /*14f0*/  FFMA.FTZ R243, R116, R176, R243 ;  /* 0x000000b074f37223 */ /* 0x000fe200000100f3 */
[----:B------:R-:W0:Y:S01]  /*1500*/  @P0 LDC.64 R174, c[0x0][0x438] ;  /* 0x00010e00ffae0b82 */ /* 0x000e220000000a00 */
[----:B------:R-:W4:Y:S01]  /*1510*/  LDG.E.64 R150, desc[UR10][R150.64] ;  /* 0x0000000a96967981 */ /* 0x000f22000c1e1b00 */
[----:B------:R-:W-:-:S04]  /*1520*/  IMAD.WIDE.U32 R162, R110, 0x4, R162 ;  /* 0x000000046ea27825 */ /* 0x000fc800078e00a2 */
[C---:B------:R-:W-:Y:S01]  /*1530*/  IMAD.WIDE.U32 R156, R108.reuse, 0x8, R198 ;  /* 0x000000086c9c7825 */ /* 0x040fe200078e00c6 */
[----:B------:R1:W5:Y:S01]  /*1540*/  LDG.E R114, desc[UR10][R162.64] ;  /* 0x0000000aa2727981 */ /* 0x000362000c1e1900 */
[----:B------:R-:W0:Y:S02]  /*1550*/  @P1 LDC.64 R176, c[0x0][0x3b8] ;  /* 0x0000ee00ffb01b82 */ /* 0x000e240000000a00 */
[----:B------:R-:W-:Y:S02]  /*1560*/  IMAD.WIDE.U32 R106, R108, 0x8, R196 ;  /* 0x000000086c6a7825 */ /* 0x000fe400078e00c4 */
[----:B------:R-:W4:Y:S04]  /*1570*/  LDG.E.64 R156, desc[UR10][R156.64] ;  /* 0x0000000a9c9c7981 */ /* 0x000f28000c1e1b00 */
[----:B------:R-:W4:Y:S01]  /*1580*/  LDG.E.64 R106, desc[UR10][R106.64] ;  /* 0x0000000a6a6a7981 */ /* 0x000f22000c1e1b00 */
[----:B--2---:R-:W-:Y:S01]  /*1590*/  FADD.FTZ R185, R182, R185 ;  /* 0x000000b9b6b97221 */ /* 0x004fe20000010000 */
[----:B------:R-:W-:-:S02]  /*15a0*/  MOV R182, R158 ;  /* 0x0000009e00b67202 */ /* 0x000fc40000000f00 */
[----:B------:R-:W-:Y:S02]  /*15b0*/  SHF.R.U64 R158, R158, 0x10, R159 ;  /* 0x000000109e9e7819 */ /* 0x000fe4000000129f */
[----:B------:R2:W-:Y:S01]  /*15c0*/  STL [R1+0x2c], R185 ;  /* 0x00002cb901007387 */ /* 0x0005e20000100800 */
[----:B------:R-:W-:Y:S01]  /*15d0*/  MOV R159, R161 ;  /* 0x000000a1009f7202 */ /* 0x000fe20000000f00 */
[----:B------:R-:W-:Y:S01]  /*15e0*/  HADD2.F32 R160, -RZ, R182.H0_H0 ;  /* 0x200000b6ffa07230 */ /* 0x000fe20000004100 */
[----:B------:R-:W-:Y:S01]  /*15f0*/  SHF.R.U64 R182, R104, 0x10, R105 ;  /* 0x0000001068b67819 */ /* 0x000fe20000001269 */
[----:B------:R-:W4:Y:S01]  /*1600*/  LDL.LU R200, [R1+0x44] ;  /* 0x0000440001c87983 */ /* 0x000f220000300800 */
[----:B--2---:R-:W-:Y:S01]  /*1610*/  SHF.R.U32.HI R185, RZ, 0x10, R161 ;  /* 0x00000010ffb97819 */ /* 0x004fe200000116a1 */
[----:B------:R-:W-:Y:S02]  /*1620*/  IMAD.MOV.U32 R161, RZ, RZ, R104 ;  /* 0x000000ffffa17224 */ /* 0x000fe400078e0068 */
[----:B------:R-:W-:-:S03]  /*1630*/  IMAD.MOV.U32 R104, RZ, RZ, R105 ;  /* 0x000000ffff687224 */ /* 0x000fc600078e0069 */
[----:B------:R-:W-:-:S05]  /*1640*/  HADD2.F32 R105, -RZ, R161.H0_H0 ;  /* 0x200000a1ff697230 */ /* 0x000fca0000004100 */
[----:B---3--:R-:W-:-:S05]  /*1650*/  FADD.FTZ R193, R105, R193 ;  /* 0x000000c169c17221 */ /* 0x008fca0000010000 */
[----:B------:R2:W-:Y:S04]  /*1660*/  STL [R1+0x38], R193 ;  /* 0x000038c101007387 */ /* 0x0005e80000100800 */
[----:B--2---:R-:W2:Y:S01]  /*1670*/  LDL.LU R193, [R1+0x4] ;  /* 0x0000040001c17983 */ /* 0x004ea20000300800 */
[----:B-1----:R-:W-:-:S06]  /*1680*/  IMAD.WIDE.U32 R162, R108, 0x8, R194 ;  /* 0x000000086ca27825 */ /* 0x002fcc00078e00c2 */
[----:B------:R-:W3:Y:S01]  /*1690*/  LDG.E.64 R162, desc[UR10][R162.64] ;  /* 0x0000000aa2a27981 */ /* 0x000ee2000c1e1b00 */
[----:B0-----:R-:W-:-:S04]  /*16a0*/  @P0 IMAD.WIDE.U32 R174, R109, 0x8, R174 ;  /* 0x000000086dae0825 */ /* 0x001fc800078e00ae */
[C---:B------:R-:W-:Y:S01]  /*16b0*/  @P1 IMAD.WIDE.U32 R176, R109.reuse, 0x4, R176 ;  /* 0x000000046db01825 */ /* 0x040fe200078e00b0 */
[----:B------:R0:W5:Y:S04]  /*16c0*/  @P0 LDG.E.64 R138, desc[UR10][R174.64] ;  /* 0x0000000aae8a0981 */ /* 0x000168000c1e1b00 */
[----:B------:R1:W5:Y:S01]  /*16d0*/  @P1 LDG.E R124, desc[UR10][R176.64] ;  /* 0x0000000ab07c1981 */ /* 0x000362000c1e1900 */
[----:B0-----:R-:W-:-:S04]  /*16e0*/  IMAD.WIDE.U32 R174, R109, 0x8, R198 ;  /* 0x000000086dae7825 */ /* 0x001fc800078e00c6 */
[----:B-1----:R-:W-:Y:S02]  /*16f0*/  IMAD.WIDE.U32 R176, R109, 0x8, R194 ;  /* 0x000000086db07825 */ /* 0x002fe400078e00c2 */
[----:B------:R-:W3:Y:S04]  /*1700*/  LDG.E.64 R174, desc[UR10][R174.64] ;  /* 0x0000000aaeae7981 */ /* 0x000ee8000c1e1b00 */
[----:B------:R-:W3:Y:S01]  /*1710*/  LDG.E.64 R176, desc[UR10][R176.64] ;  /* 0x0000000ab0b07981 */ /* 0x000ee2000c1e1b00 */
[----:B------:R-:W-:Y:S01]  /*1720*/  FADD.FTZ R160, -R192, R160 ;  /* 0x000000a0c0a07221 */ /* 0x000fe20000010100 */
[----:B------:R-:W-:Y:S02]  /*1730*/  HADD2.F32 R158, -RZ, R158.H0_H0 ;  /* 0x2000009eff9e7230 */ /* 0x000fe40000004100 */
[----:B------:R-:W-:Y:S01]  /*1740*/  FMUL.FTZ R161, R92, R105 ;  /* 0x000000695ca17220 */ /* 0x000fe20000410000 */
[----:B------:R-:W-:-:S02]  /*1750*/  HADD2.F32 R181, -RZ, R181.H0_H0 ;  /* 0x200000b5ffb57230 */ /* 0x000fc40000004100 */
[----:B------:R-:W-:Y:S01]  /*1760*/  FMUL.FTZ R160, R160, UR16 ;  /* 0x00000010a0a07c20 */ /* 0x000fe20008410000 */
[----:B------:R-:W-:Y:S02]  /*1770*/  HADD2.F32 R152, -RZ, R152.H0_H0 ;  /* 0x20000098ff987230 */ /* 0x000fe40000004100 */
[----:B------:R-:W-:Y:S01]  /*1780*/  FADD.FTZ R158, -R192, R158 ;  /* 0x0000009ec09e7221 */ /* 0x000fe20000010100 */
[----:B------:R-:W-:Y:S02]  /*1790*/  HADD2.F32 R153, -RZ, R153.H0_H0 ;  /* 0x20000099ff997230 */ /* 0x000fe40000004100 */
[----:B------:R-:W-:Y:S01]  /*17a0*/  FADD.FTZ R188, R181, R188 ;  /* 0x000000bcb5bc7221 */ /* 0x000fe20000010000 */
[-C--:B------:R-:W-:Y:S01]  /*17b0*/  FFMA.FTZ R26, R160, R181.reuse, R26 ;  /* 0x000000b5a01a7223 */ /* 0x080fe2000001001a */
[----:B------:R-:W-:Y:S01]  /*17c0*/  FFMA.FTZ R161, R64, R181, R161 ;  /* 0x000000b540a17223 */ /* 0x000fe200000100a1 */
[----:B------:R-:W-:Y:S02]  /*17d0*/  HADD2.F32 R182, -RZ, R182.H0_H0 ;  /* 0x200000b6ffb67230 */ /* 0x000fe40000004100 */
[----:B------:R-:W-:-:S02]  /*17e0*/  HADD2.F32 R181, -RZ, R180.H0_H0 ;  /* 0x200000b4ffb57230 */ /* 0x000fc40000004100 */
[----:B------:R-:W-:Y:S01]  /*17f0*/  FMUL.FTZ R180, R158, UR16 ;  /* 0x000000109eb47c20 */ /* 0x000fe20008410000 */
[----:B------:R-:W-:Y:S01]  /*1800*/  FADD.FTZ R152, -R192, R152 ;  /* 0x00000098c0987221 */ /* 0x000fe20000010100 */
[----:B------:R-:W-:Y:S02]  /*1810*/  HADD2.F32 R158, -RZ, R184.H0_H0 ;  /* 0x200000b8ff9e7230 */ /* 0x000fe40000004100 */
[----:B------:R-:W-:Y:S01]  /*1820*/  FFMA.FTZ R247, R160, R105, R247 ;  /* 0x00000069a0f77223 */ /* 0x000fe200000100f7 */
[----:B------:R-:W-:Y:S02]  /*1830*/  HADD2.F32 R104, -RZ, R104.H0_H0 ;  /* 0x20000068ff687230 */ /* 0x000fe40000004100 */
[----:B------:R-:W-:Y:S01]  /*1840*/  FADD.FTZ R184, -R192, R153 ;  /* 0x00000099c0b87221 */ /* 0x000fe20000010100 */
[-C--:B------:R-:W-:Y:S01]  /*1850*/  FMUL.FTZ R105, R93, R182.reuse ;  /* 0x000000b65d697220 */ /* 0x080fe20000410000 */
[----:B------:R-:W-:Y:S02]  /*1860*/  FFMA.FTZ R248, R180, R182, R248 ;  /* 0x000000b6b4f87223 */ /* 0x000fe400000100f8 */
[----:B------:R-:W-:Y:S01]  /*1870*/  FMUL.FTZ R184, R184, UR16 ;  /* 0x00000010b8b87c20 */ /* 0x000fe20008410000 */
[----:B------:R-:W-:-:S02]  /*1880*/  HADD2.F32 R159, -RZ, R159.H0_H0 ;  /* 0x2000009fff9f7230 */ /* 0x000fc40000004100 */
[----:B------:R-:W-:Y:S01]  /*1890*/  FADD.FTZ R189, R181, R189 ;  /* 0x000000bdb5bd7221 */ /* 0x000fe20000010000 */
[-C--:B------:R-:W-:Y:S01]  /*18a0*/  FFMA.FTZ R25, R180, R181.reuse, R25 ;  /* 0x000000b5b4197223 */ /* 0x080fe20000010019 */
[----:B------:R-:W-:Y:S02]  /*18b0*/  HADD2.F32 R185, -RZ, R185.H0_H0 ;  /* 0x200000b9ffb97230 */ /* 0x000fe40000004100 */
[----:B------:R-:W-:Y:S01]  /*18c0*/  FFMA.FTZ R181, R65, R181, R105 ;  /* 0x000000b541b57223 */ /* 0x000fe20000010069 */
[----:B------:R-:W-:Y:S01]  /*18d0*/  FADD.FTZ R190, R159, R190 ;  /* 0x000000be9fbe7221 */ /* 0x000fe20000010000 */
[----:B------:R-:W-:-:S04]  /*18e0*/  @P0 IMAD.WIDE.U32 R172, R110, 0x8, R172 ;  /* 0x000000086eac0825 */ /* 0x000fc800078e00ac */
[----:B------:R-:W-:Y:S01]  /*18f0*/  FADD.FTZ R191, R185, R191 ;  /* 0x000000bfb9bf7221 */ /* 0x000fe20000010000 */
[----:B------:R-:W-:Y:S01]  /*1900*/  FFMA.FTZ R23, R184, R185, R23 ;  /* 0x000000b9b8177223 */ /* 0x000fe20000010017 */
[----:B------:R0:W5:Y:S02]  /*1910*/  @P0 LDG.E.64 R136, desc[UR10][R172.64] ;  /* 0x0000000aac880981 */ /* 0x000164000c1e1b00 */
[----:B0-----:R-:W-:-:S06]  /*1920*/  IMAD.WIDE.U32 R172, R109, 0x8, R196 ;  /* 0x000000086dac7825 */ /* 0x001fcc00078e00c4 */
[----:B------:R-:W3:Y:S01]  /*1930*/  LDG.E.64 R172, desc[UR10][R172.64] ;  /* 0x0000000aacac7981 */ /* 0x000ee2000c1e1b00 */
[----:B----4-:R-:W-:Y:S01]  /*1940*/  FADD.FTZ R183, R182, R183 ;  /* 0x000000b7b6b77221 */ /* 0x010fe20000010000 */
[----:B------:R-:W-:Y:S01]  /*1950*/  FMUL.FTZ R182, R152, UR16 ;  /* 0x0000001098b67c20 */ /* 0x000fe20008410000 */
[----:B------:R-:W-:-:S03]  /*1960*/  FADD.FTZ R206, R104, R206 ;  /* 0x000000ce68ce7221 */ /* 0x000fc60000010000 */
[----:B------:R0:W-:Y:S01]  /*1970*/  STL [R1+0x3c], R183 ;  /* 0x00003cb701007387 */ /* 0x0001e20000100800 */
[----:B------:R-:W-:-:S03]  /*1980*/  FFMA.FTZ R205, R182, R104, R205 ;  /* 0x00000068b6cd7223 */ /* 0x000fc600000100cd */
[----:B------:R-:W-:Y:S01]  /*1990*/  STL [R1+0x40], R206 ;  /* 0x000040ce01007387 */ /* 0x000fe20000100800 */
[----:B------:R-:W-:Y:S01]  /*19a0*/  FFMA.FTZ R24, R182, R159, R24 ;  /* 0x0000009fb6187223 */ /* 0x000fe20000010018 */
[----:B0-----:R-:W-:Y:S02]  /*19b0*/  FMUL.FTZ R183, R94, R104 ;  /* 0x000000685eb77220 */ /* 0x001fe40000410000 */
[----:B------:R-:W-:Y:S01]  /*19c0*/  STL [R1], R205 ;  /* 0x000000cd01007387 */ /* 0x000fe20000100800 */
[----:B------:R-:W-:-:S04]  /*19d0*/  IMAD.WIDE.U32 R104, R110, 0x8, R194 ;  /* 0x000000086e687825 */ /* 0x000fc800078e00c2 */
[----:B------:R-:W-:Y:S01]  /*19e0*/  FFMA.FTZ R183, R66, R159, R183 ;  /* 0x0000009f42b77223 */ /* 0x000fe200000100b7 */
[----:B------:R-:W-:Y:S01]  /*19f0*/  FMUL.FTZ R159, R95, R158 ;  /* 0x0000009e5f9f7220 */ /* 0x000fe20000410000 */
[----:B------:R-:W-:Y:S01]  /*1a00*/  IMAD.WIDE.U32 R152, R110, 0x8, R196 ;  /* 0x000000086e987825 */ /* 0x000fe200078e00c4 */
[----:B------:R-:W4:Y:S03]  /*1a10*/  LDG.E.64 R104, desc[UR10][R104.64] ;  /* 0x0000000a68687981 */ /* 0x000f26000c1e1b00 */
[----:B------:R-:W-:Y:S02]  /*1a20*/  FFMA.FTZ R185, R67, R185, R159 ;  /* 0x000000b943b97223 */ /* 0x000fe4000001009f */
[----:B------:R-:W4:Y:S01]  /*1a30*/  LDG.E.64 R152, desc[UR10][R152.64] ;  /* 0x0000000a98987981 */ /* 0x000f22000c1e1b00 */
[----:B------:R-:W-:Y:S02]  /*1a40*/  MOV R194, R164 ;  /* 0x000000a400c27202 */ /* 0x000fe40000000f00 */
[----:B------:R-:W-:Y:S01]  /*1a50*/  SHF.R.U32.HI R196, RZ, 0x10, R155 ;  /* 0x00000010ffc47819 */ /* 0x000fe2000001169b */
[----:B------:R-:W-:Y:S01]  /*1a60*/  IMAD.MOV.U32 R197, RZ, RZ, R166 ;  /* 0x000000ffffc57224 */ /* 0x000fe200078e00a6 */
[----:B------:R-:W-:-:S02]  /*1a70*/  SHF.R.U64 R195, R166, 0x10, R167 ;  /* 0x00000010a6c37819 */ /* 0x000fc400000012a7 */
[----:B------:R-:W-:Y:S01]  /*1a80*/  MOV R166, R167 ;  /* 0x000000a700a67202 */ /* 0x000fe20000000f00 */
[----:B------:R-:W-:Y:S01]  /*1a90*/  HADD2.F32 R196, -RZ, R196.H0_H0 ;  /* 0x200000c4ffc47230 */ /* 0x000fe20000004100 */
[----:B------:R-:W-:-:S03]  /*1aa0*/  SHF.R.U32.HI R167, RZ, 0x10, R167 ;  /* 0x00000010ffa77819 */ /* 0x000fc600000116a7 */
[----:B------:R-:W-:Y:S02]  /*1ab0*/  HADD2.F32 R166, -RZ, R166.H0_H0 ;  /* 0x200000a6ffa67230 */ /* 0x000fe40000004100 */
[----:B------:R-:W-:Y:S01]  /*1ac0*/  FMUL.FTZ R222, R79, R196 ;  /* 0x000000c44fde7220 */ /* 0x000fe20000410000 */
[----:B------:R-:W-:Y:S02]  /*1ad0*/  HADD2.F32 R167, -RZ, R167.H0_H0 ;  /* 0x200000a7ffa77230 */ /* 0x000fe40000004100 */
[----:B------:R-:W-:-:S03]  /*1ae0*/  FADD.FTZ R12, R166, R12 ;  /* 0x0000000ca60c7221 */ /* 0x000fc60000010000 */
[----:B------:R-:W-:Y:S01]  /*1af0*/  FADD.FTZ R11, R167, R11 ;  /* 0x0000000ba70b7221 */ /* 0x000fe20000010000 */
[----:B------:R-:W-:Y:S01]  /*1b00*/  FFMA.FTZ R222, R51, R167, R222 ;  /* 0x000000a733de7223 */ /* 0x000fe200000100de */
[----:B------:R-:W-:Y:S02]  /*1b10*/  HADD2.F32 R197, -RZ, R197.H0_H0 ;  /* 0x200000c5ffc57230 */ /* 0x000fe40000004100 */
[----:B------:R-:W-:Y:S02]  /*1b20*/  HADD2.F32 R195, -RZ, R195.H0_H0 ;  /* 0x200000c3ffc37230 */ /* 0x000fe40000004100 */
[----:B------:R-:W-:Y:S01]  /*1b30*/  FADD.FTZ R228, R196, R228 ;  /* 0x000000e4c4e47221 */ /* 0x000fe20000010000 */
[----:B------:R-:W-:Y:S02]  /*1b40*/  FADD.FTZ R14, R197, R14 ;  /* 0x0000000ec50e7221 */ /* 0x000fe40000010000 */
[----:B------:R-:W-:Y:S01]  /*1b50*/  FADD.FTZ R13, R195, R13 ;  /* 0x0000000dc30d7221 */ /* 0x000fe20000010000 */
[----:B------:R-:W-:-:S05]  /*1b60*/  FADD.FTZ R200, R158, R200 ;  /* 0x000000c89ec87221 */ /* 0x000fca0000010000 */
[----:B------:R-:W-:Y:S01]  /*1b70*/  STL [R1+0x44], R200 ;  /* 0x000044c801007387 */ /* 0x000fe20000100800 */
[----:B--2---:R-:W-:-:S05]  /*1b80*/  FFMA.FTZ R193, R184, R158, R193 ;  /* 0x0000009eb8c17223 */ /* 0x004fca00000100c1 */
[----:B------:R0:W-:Y:S01]  /*1b90*/  STL [R1+0x4], R193 ;  /* 0x000004c101007387 */ /* 0x0001e20000100800 */
[----:B------:R-:W-:-:S04]  /*1ba0*/  IMAD.WIDE.U32 R158, R110, 0x8, R198 ;  /* 0x000000086e9e7825 */ /* 0x000fc800078e00c6 */
[----:B------:R-:W-:Y:S01]  /*1bb0*/  HADD2.F32 R199, -RZ, R194.H0_H0 ;  /* 0x200000c2ffc77230 */ /* 0x000fe20000004100 */
[--C-:B0-----:R-:W-:Y:S01]  /*1bc0*/  SHF.R.U64 R193, R164, 0x10, R165.reuse ;  /* 0x00000010a4c17819 */ /* 0x101fe200000012a5 */
[--C-:B------:R-:W-:Y:S01]  /*1bd0*/  IMAD.MOV.U32 R164, RZ, RZ, R165.reuse ;  /* 0x000000ffffa47224 */ /* 0x100fe200078e00a5 */
[----:B------:R-:W-:Y:S01]  /*1be0*/  SHF.R.U32.HI R165, RZ, 0x10, R165 ;  /* 0x00000010ffa57819 */ /* 0x000fe200000116a5 */
[--C-:B------:R-:W-:Y:S01]  /*1bf0*/  IMAD.MOV.U32 R194, RZ, RZ, R155.reuse ;  /* 0x000000ffffc27224 */ /* 0x100fe200078e009b */
[----:B------:R-:W-:Y:S01]  /*1c00*/  SHF.R.U64 R198, R154, 0x10, R155 ;  /* 0x000000109ac67819 */ /* 0x000fe2000000129b */
[----:B------:R-:W-:Y:S01]  /*1c10*/  IMAD.MOV.U32 R200, RZ, RZ, R154 ;  /* 0x000000ffffc87224 */ /* 0x000fe200078e009a */
[----:B------:R-:W2:Y:S01]  /*1c20*/  LDG.E.64 R158, desc[UR10][R158.64] ;  /* 0x0000000a9e9e7981 */ /* 0x000ea2000c1e1b00 */
[----:B------:R-:W-:Y:S02]  /*1c30*/  HADD2.F32 R164, -RZ, R164.H0_H0 ;  /* 0x200000a4ffa47230 */ /* 0x000fe40000004100 */
[----:B------:R-:W-:-:S02]  /*1c40*/  HADD2.F32 R165, -RZ, R165.H0_H0 ;  /* 0x200000a5ffa57230 */ /* 0x000fc40000004100 */
[----:B------:R-:W-:Y:S02]  /*1c50*/  HADD2.F32 R194, -RZ, R194.H0_H0 ;  /* 0x200000c2ffc27230 */ /* 0x000fe40000004100 */
[C---:B------:R-:W-:Y:S01]  /*1c60*/  FADD.FTZ R164, -R192.reuse, R164 ;  /* 0x000000a4c0a47221 */ /* 0x040fe20000010100 */
[----:B------:R-:W-:Y:S02]  /*1c70*/  HADD2.F32 R193, -RZ, R193.H0_H0 ;  /* 0x200000c1ffc17230 */ /* 0x000fe40000004100 */
[----:B------:R-:W-:Y:S01]  /*1c80*/  FADD.FTZ R165, -R192, R165 ;  /* 0x000000a5c0a57221 */ /* 0x000fe20000010100 */
[----:B------:R-:W-:Y:S01]  /*1c90*/  FMUL.FTZ R219, R164, UR16 ;  /* 0x00000010a4db7c20 */ /* 0x000fe20008410000 */
[----:B------:R-:W-:Y:S02]  /*1ca0*/  FMUL.FTZ R220, R78, R194 ;  /* 0x000000c24edc7220 */ /* 0x000fe40000410000 */
[----:B------:R-:W-:Y:S01]  /*1cb0*/  FMUL.FTZ R221, R165, UR16 ;  /* 0x00000010a5dd7c20 */ /* 0x000fe20008410000 */
[----:B------:R-:W-:Y:S01]  /*1cc0*/  FADD.FTZ R193, -R192, R193 ;  /* 0x000000c1c0c17221 */ /* 0x000fe20000010100 */
[--C-:B------:R-:W-:Y:S01]  /*1cd0*/  IMAD.MOV.U32 R164, RZ, RZ, R169.reuse ;  /* 0x000000ffffa47224 */ /* 0x100fe200078e00a9 */
[----:B------:R-:W-:Y:S01]  /*1ce0*/  SHF.R.U32.HI R165, RZ, 0x10, R169 ;  /* 0x00000010ffa57819 */ /* 0x000fe200000116a9 */
[CC--:B------:R-:W-:Y:S01]  /*1cf0*/  FFMA.FTZ R40, R219.reuse, R166.reuse, R40 ;  /* 0x000000a6db287223 */ /* 0x0c0fe20000010028 */
[----:B------:R-:W-:Y:S01]  /*1d00*/  FFMA.FTZ R220, R50, R166, R220 ;  /* 0x000000a632dc7223 */ /* 0x000fe200000100dc */
[----:B------:R-:W-:Y:S01]  /*1d10*/  FADD.FTZ R227, R194, R227 ;  /* 0x000000e3c2e37221 */ /* 0x000fe20000010000 */
[----:B------:R-:W-:Y:S01]  /*1d20*/  FFMA.FTZ R223, R219, R194, R223 ;  /* 0x000000c2dbdf7223 */ /* 0x000fe200000100df */
[----:B------:R-:W-:Y:S01]  /*1d30*/  FMUL.FTZ R217, R193, UR16 ;  /* 0x00000010c1d97c20 */ /* 0x000fe20008410000 */
[----:B------:R-:W-:Y:S01]  /*1d40*/  FFMA.FTZ R39, R221, R167, R39 ;  /* 0x000000a7dd277223 */ /* 0x000fe20000010027 */
[----:B------:R-:W-:Y:S01]  /*1d50*/  MOV R194, R168 ;  /* 0x000000a800c27202 */ /* 0x000fe20000000f00 */
[----:B------:R-:W-:Y:S01]  /*1d60*/  IMAD.MOV.U32 R193, RZ, RZ, R170 ;  /* 0x000000ffffc17224 */ /* 0x000fe200078e00aa */
[----:B------:R-:W-:Y:S01]  /*1d70*/  SHF.R.U64 R166, R168, 0x10, R169 ;  /* 0x00000010a8a67819 */ /* 0x000fe200000012a9 */
[----:B------:R-:W-:Y:S01]  /*1d80*/  HADD2.F32 R164, -RZ, R164.H0_H0 ;  /* 0x200000a4ffa47230 */ /* 0x000fe20000004100 */
[----:B------:R-:W-:Y:S01]  /*1d90*/  SHF.R.U64 R169, R170, 0x10, R171 ;  /* 0x00000010aaa97819 */ /* 0x000fe200000012ab */
[----:B------:R-:W-:Y:S01]  /*1da0*/  HADD2.F32 R165, -RZ, R165.H0_H0 ;  /* 0x200000a5ffa57230 */ /* 0x000fe20000004100 */
[----:B------:R-:W-:-:S02]  /*1db0*/  MOV R167, R171 ;  /* 0x000000ab00a77202 */ /* 0x000fc40000000f00 */
[----:B------:R-:W-:Y:S01]  /*1dc0*/  SHF.R.U32.HI R168, RZ, 0x10, R171 ;  /* 0x00000010ffa87819 */ /* 0x000fe200000116ab */
[----:B------:R-:W-:Y:S01]  /*1dd0*/  IMAD.MOV.U32 R171, RZ, RZ, R150 ;  /* 0x000000ffffab7224 */ /* 0x000fe200078e0096 */
[--C-:B------:R-:W-:Y:S01]  /*1de0*/  SHF.R.U64 R170, R150, 0x10, R151.reuse ;  /* 0x0000001096aa7819 */ /* 0x100fe20000001297 */
[--C-:B------:R-:W-:Y:S01]  /*1df0*/  IMAD.MOV.U32 R150, RZ, RZ, R151.reuse ;  /* 0x000000ffff967224 */ /* 0x100fe200078e0097 */
[----:B------:R-:W-:Y:S01]  /*1e00*/  SHF.R.U32.HI R151, RZ, 0x10, R151 ;  /* 0x00000010ff977819 */ /* 0x000fe20000011697 */
[----:B------:R-:W-:Y:S02]  /*1e10*/  HADD2.F32 R166, -RZ, R166.H0_H0 ;  /* 0x200000a6ffa67230 */ /* 0x000fe40000004100 */
[C---:B------:R-:W-:Y:S01]  /*1e20*/  FADD.FTZ R164, -R192.reuse, R164 ;  /* 0x000000a4c0a47221 */ /* 0x040fe20000010100 */
[----:B------:R-:W-:Y:S01]  /*1e30*/  FADD.FTZ R165, -R192, R165 ;  /* 0x000000a5c0a57221 */ /* 0x000fe20000010100 */
[----:B------:R-:W-:Y:S02]  /*1e40*/  HADD2.F32 R150, -RZ, R150.H0_H0 ;  /* 0x20000096ff967230 */ /* 0x000fe40000004100 */
[----:B------:R-:W-:-:S02]  /*1e50*/  HADD2.F32 R151, -RZ, R151.H0_H0 ;  /* 0x20000097ff977230 */ /* 0x000fc40000004100 */
[----:B------:R-:W-:Y:S01]  /*1e60*/  FADD.FTZ R166, -R192, R166 ;  /* 0x000000a6c0a67221 */ /* 0x000fe20000010100 */
[----:B------:R-:W-:Y:S01]  /*1e70*/  FMUL.FTZ R209, R164, UR16 ;  /* 0x00000010a4d17c20 */ /* 0x000fe20008410000 */
[----:B------:R-:W-:Y:S01]  /*1e80*/  FMUL.FTZ R211, R165, UR16 ;  /* 0x00000010a5d37c20 */ /* 0x000fe20008410000 */
[----:B------:R-:W-:Y:S02]  /*1e90*/  HADD2.F32 R167, -RZ, R167.H0_H0 ;  /* 0x200000a7ffa77230 */ /* 0x000fe40000004100 */
[-C--:B------:R-:W-:Y:S01]  /*1ea0*/  FMUL.FTZ R210, R82, R150.reuse ;  /* 0x0000009652d27220 */ /* 0x080fe20000410000 */
[----:B------:R-:W-:Y:S01]  /*1eb0*/  FMUL.FTZ R207, R166, UR16 ;  /* 0x00000010a6cf7c20 */ /* 0x000fe20008410000 */
[----:B------:R-:W-:Y:S01]  /*1ec0*/  FADD.FTZ R239, R150, R239 ;  /* 0x000000ef96ef7221 */ /* 0x000fe20000010000 */
[----:B------:R-:W-:Y:S01]  /*1ed0*/  FFMA.FTZ R233, R209, R150, R233 ;  /* 0x00000096d1e97223 */ /* 0x000fe200000100e9 */
[-C--:B------:R-:W-:Y:S01]  /*1ee0*/  FMUL.FTZ R212, R83, R151.reuse ;  /* 0x0000009753d47220 */ /* 0x080fe20000410000 */
[----:B------:R-:W-:Y:S01]  /*1ef0*/  FADD.FTZ R240, R151, R240 ;  /* 0x000000f097f07221 */ /* 0x000fe20000010000 */
[----:B------:R-:W-:Y:S01]  /*1f00*/  FFMA.FTZ R234, R211, R151, R234 ;  /* 0x00000097d3ea7223 */ /* 0x000fe200000100ea */
[----:B------:R-:W-:Y:S01]  /*1f10*/  MOV R166, R156 ;  /* 0x0000009c00a67202 */ /* 0x000fe20000000f00 */
[--C-:B------:R-:W-:Y:S01]  /*1f20*/  IMAD.MOV.U32 R150, RZ, RZ, R157.reuse ;  /* 0x000000ffff967224 */ /* 0x100fe200078e009d */
[--C-:B------:R-:W-:Y:S01]  /*1f30*/  SHF.R.U32.HI R151, RZ, 0x10, R157.reuse ;  /* 0x00000010ff977819 */ /* 0x100fe2000001169d */
[----:B---3--:R-:W-:Y:S01]  /*1f40*/  IMAD.MOV.U32 R165, RZ, RZ, R162 ;  /* 0x000000ffffa57224 */ /* 0x008fe200078e00a2 */
[----:B------:R-:W-:Y:S01]  /*1f50*/  SHF.R.U64 R156, R156, 0x10, R157 ;  /* 0x000000109c9c7819 */ /* 0x000fe2000000129d */
[----:B------:R-:W-:Y:S01]  /*1f60*/  HADD2.F32 R194, -RZ, R194.H0_H0 ;  /* 0x200000c2ffc27230 */ /* 0x000fe20000004100 */
[--C-:B------:R-:W-:Y:S01]  /*1f70*/  SHF.R.U64 R164, R162, 0x10, R163.reuse ;  /* 0x00000010a2a47819 */ /* 0x100fe200000012a3 */
[----:B------:R-:W-:Y:S01]  /*1f80*/  FADD.FTZ R8, R167, R8 ;  /* 0x00000008a7087221 */ /* 0x000fe20000010000 */
[-C--:B------:R-:W-:Y:S01]  /*1f90*/  FFMA.FTZ R36, R209, R167.reuse, R36 ;  /* 0x000000a7d1247223 */ /* 0x080fe20000010024 */
[----:B------:R-:W-:Y:S01]  /*1fa0*/  FFMA.FTZ R210, R54, R167, R210 ;  /* 0x000000a736d27223 */ /* 0x000fe200000100d2 */
[----:B------:R-:W-:Y:S01]  /*1fb0*/  MOV R157, R163 ;  /* 0x000000a3009d7202 */ /* 0x000fe20000000f00 */
[----:B------:R-:W-:Y:S01]  /*1fc0*/  IMAD.MOV.U32 R167, RZ, RZ, R106 ;  /* 0x000000ffffa77224 */ /* 0x000fe200078e006a */
[----:B------:R-:W-:Y:S01]  /*1fd0*/  SHF.R.U32.HI R162, RZ, 0x10, R163 ;  /* 0x00000010ffa27819 */ /* 0x000fe200000116a3 */
[----:B------:R-:W-:Y:S01]  /*1fe0*/  HADD2.F32 R200, -RZ, R200.H0_H0 ;  /* 0x200000c8ffc87230 */ /* 0x000fe20000004100 */
[--C-:B------:R-:W-:Y:S01]  /*1ff0*/  SHF.R.U64 R163, R106, 0x10, R107.reuse ;  /* 0x000000106aa37819 */ /* 0x100fe2000000126b */
[----:B------:R-:W-:-:S02]  /*2000*/  IMAD.MOV.U32 R106, RZ, RZ, R107 ;  /* 0x000000ffff6a7224 */ /* 0x000fc400078e006b */
[C---:B------:R-:W-:Y:S01]  /*2010*/  FADD.FTZ R154, -R192.reuse, R199 ;  /* 0x000000c7c09a7221 */ /* 0x040fe20000010100 */
[----:B------:R-:W-:Y:S01]  /*2020*/  HADD2.F32 R198, -RZ, R198.H0_H0 ;  /* 0x200000c6ffc67230 */ /* 0x000fe20000004100 */
[----:B------:R-:W-:Y:S01]  /*2030*/  SHF.R.U32.HI R107, RZ, 0x10, R107 ;  /* 0x00000010ff6b7819 */ /* 0x000fe2000001166b */
[----:B------:R-:W-:Y:S02]  /*2040*/  HADD2.F32 R150, -RZ, R150.H0_H0 ;  /* 0x20000096ff967230 */ /* 0x000fe40000004100 */
[----:B------:R-:W-:Y:S02]  /*2050*/  HADD2.F32 R151, -RZ, R151.H0_H0 ;  /* 0x20000097ff977230 */ /* 0x000fe40000004100 */
[----:B------:R-:W-:Y:S01]  /*2060*/  FADD.FTZ R194, -R192, R194 ;  /* 0x000000c2c0c27221 */ /* 0x000fe20000010100 */
[----:B------:R-:W-:Y:S02]  /*2070*/  HADD2.F32 R156, -RZ, R156.H0_H0 ;  /* 0x2000009cff9c7230 */ /* 0x000fe40000004100 */
[----:B------:R-:W-:-:S02]  /*2080*/  HADD2.F32 R170, -RZ, R170.H0_H0 ;  /* 0x200000aaffaa7230 */ /* 0x000fc40000004100 */
[----:B------:R-:W-:Y:S01]  /*2090*/  FMUL.FTZ R154, R154, UR16 ;  /* 0x000000109a9a7c20 */ /* 0x000fe20008410000 */
[----:B------:R-:W-:Y:S01]  /*20a0*/  FMUL.FTZ R155, R76, R200 ;  /* 0x000000c84c9b7220 */ /* 0x000fe20000410000 */
[----:B------:R-:W-:Y:S01]  /*20b0*/  FMUL.FTZ R218, R77, R198 ;  /* 0x000000c64dda7220 */ /* 0x000fe20000410000 */
[----:B------:R-:W-:Y:S02]  /*20c0*/  HADD2.F32 R171, -RZ, R171.H0_H0 ;  /* 0x200000abffab7230 */ /* 0x000fe40000004100 */
[C---:B------:R-:W-:Y:S01]  /*20d0*/  FADD.FTZ R150, -R192.reuse, R150 ;  /* 0x00000096c0967221 */ /* 0x040fe20000010100 */
[----:B------:R-:W-:Y:S02]  /*20e0*/  HADD2.F32 R163, -RZ, R163.H0_H0 ;  /* 0x200000a3ffa37230 */ /* 0x000fe40000004100 */
[----:B------:R-:W-:Y:S01]  /*20f0*/  FADD.FTZ R151, -R192, R151 ;  /* 0x00000097c0977221 */ /* 0x000fe20000010100 */
[----:B------:R-:W-:Y:S02]  /*2100*/  HADD2.F32 R106, -RZ, R106.H0_H0 ;  /* 0x2000006aff6a7230 */ /* 0x000fe40000004100 */
[----:B------:R-:W-:Y:S01]  /*2110*/  FMUL.FTZ R205, R194, UR16 ;  /* 0x00000010c2cd7c20 */ /* 0x000fe20008410000 */
[----:B------:R-:W-:-:S02]  /*2120*/  HADD2.F32 R107, -RZ, R107.H0_H0 ;  /* 0x2000006bff6b7230 */ /* 0x000fc40000004100 */
[----:B------:R-:W-:Y:S01]  /*2130*/  FADD.FTZ R156, -R192, R156 ;  /* 0x0000009cc09c7221 */ /* 0x000fe20000010100 */
[----:B------:R-:W-:Y:S02]  /*2140*/  HADD2.F32 R169, -RZ, R169.H0_H0 ;  /* 0x200000a9ffa97230 */ /* 0x000fe40000004100 */
[----:B------:R-:W-:Y:S01]  /*2150*/  FMUL.FTZ R208, R81, R170 ;  /* 0x000000aa51d07220 */ /* 0x000fe20000410000 */
[-C--:B------:R-:W-:Y:S01]  /*2160*/  FFMA.FTZ R42, R154, R197.reuse, R42 ;  /* 0x000000c59a2a7223 */ /* 0x080fe2000001002a */
[----:B------:R-:W-:Y:S01]  /*2170*/  FFMA.FTZ R155, R48, R197, R155 ;  /* 0x000000c5309b7223 */ /* 0x000fe2000001009b */
[----:B------:R-:W-:Y:S01]  /*2180*/  FADD.FTZ R225, R200, R225 ;  /* 0x000000e1c8e17221 */ /* 0x000fe20000010000 */
[----:B------:R-:W-:Y:S01]  /*2190*/  FFMA.FTZ R215, R154, R200, R215 ;  /* 0x000000c89ad77223 */ /* 0x000fe200000100d7 */
[-C--:B------:R-:W-:Y:S01]  /*21a0*/  FFMA.FTZ R41, R217, R195.reuse, R41 ;  /* 0x000000c3d9297223 */ /* 0x080fe20000010029 */
[----:B------:R-:W-:Y:S01]  /*21b0*/  FFMA.FTZ R218, R49, R195, R218 ;  /* 0x000000c331da7223 */ /* 0x000fe200000100da */
[----:B------:R-:W-:Y:S01]  /*21c0*/  FADD.FTZ R226, R198, R226 ;  /* 0x000000e2c6e27221 */ /* 0x000fe20000010000 */
[----:B------:R-:W-:Y:S01]  /*21d0*/  FFMA.FTZ R216, R217, R198, R216 ;  /* 0x000000c6d9d87223 */ /* 0x000fe200000100d8 */
[----:B------:R-:W-:Y:S01]  /*21e0*/  FFMA.FTZ R224, R221, R196, R224 ;  /* 0x000000c4dde07223 */ /* 0x000fe200000100e0 */
[----:B------:R-:W-:-:S02]  /*21f0*/  HADD2.F32 R164, -RZ, R164.H0_H0 ;  /* 0x200000a4ffa47230 */ /* 0x000fc40000004100 */
[----:B------:R-:W-:Y:S01]  /*2200*/  FMUL.FTZ R197, R150, UR16 ;  /* 0x0000001096c57c20 */ /* 0x000fe20008410000 */
[----:B------:R-:W-:Y:S02]  /*2210*/  HADD2.F32 R157, -RZ, R157.H0_H0 ;  /* 0x2000009dff9d7230 */ /* 0x000fe40000004100 */
[----:B------:R-:W-:Y:S01]  /*2220*/  FMUL.FTZ R199, R151, UR16 ;  /* 0x0000001097c77c20 */ /* 0x000fe20008410000 */
[----:B------:R-:W-:Y:S02]  /*2230*/  HADD2.F32 R162, -RZ, R162.H0_H0 ;  /* 0x200000a2ffa27230 */ /* 0x000fe40000004100 */
[-C--:B------:R-:W-:Y:S01]  /*2240*/  FMUL.FTZ R206, R80, R171.reuse ;  /* 0x000000ab50ce7220 */ /* 0x080fe20000410000 */
[----:B------:R-:W-:Y:S01]  /*2250*/  FADD.FTZ R237, R171, R237 ;  /* 0x000000edabed7221 */ /* 0x000fe20000010000 */
[----:B------:R-:W-:Y:S01]  /*2260*/  FFMA.FTZ R231, R205, R171, R231 ;  /* 0x000000abcde77223 */ /* 0x000fe200000100e7 */
[----:B------:R-:W-:Y:S01]  /*2270*/  FMUL.FTZ R195, R156, UR16 ;  /* 0x000000109cc37c20 */ /* 0x000fe20008410000 */
[----:B------:R-:W-:Y:S01]  /*2280*/  FMUL.FTZ R196, R85, R163 ;  /* 0x000000a355c47220 */ /* 0x000fe20000410000 */
[----:B------:R-:W-:Y:S01]  /*2290*/  FMUL.FTZ R198, R86, R106 ;  /* 0x0000006a56c67220 */ /* 0x000fe20000410000 */
[----:B------:R-:W-:Y:S01]  /*22a0*/  FMUL.FTZ R200, R87, R107 ;  /* 0x0000006b57c87220 */ /* 0x000fe20000410000 */
[----:B------:R-:W3:Y:S01]  /*22b0*/  LDL.LU R171, [R1+0x10] ;  /* 0x0000100001ab7983 */ /* 0x000ee20000300800 */
[----:B------:R-:W-:Y:S01]  /*22c0*/  FADD.FTZ R9, R169, R9 ;  /* 0x00000009a9097221 */ /* 0x000fe20000010000 */
[-C--:B------:R-:W-:Y:S01]  /*22d0*/  FFMA.FTZ R37, R207, R169.reuse, R37 ;  /* 0x000000a9cf257223 */ /* 0x080fe20000010025 */
[----:B------:R-:W-:Y:S01]  /*22e0*/  FFMA.FTZ R208, R53, R169, R208 ;  /* 0x000000a935d07223 */ /* 0x000fe200000100d0 */
[----:B------:R-:W-:Y:S01]  /*22f0*/  FADD.FTZ R238, R170, R238 ;  /* 0x000000eeaaee7221 */ /* 0x000fe20000010000 */
[----:B------:R-:W4:Y:S01]  /*2300*/  LDL.LU R169, [R1+0x8] ;  /* 0x0000080001a97983 */ /* 0x000f220000300800 */
[----:B------:R-:W-:Y:S01]  /*2310*/  FFMA.FTZ R232, R207, R170, R232 ;  /* 0x000000aacfe87223 */ /* 0x000fe200000100e8 */
[----:B------:R-:W-:Y:S01]  /*2320*/  FADD.FTZ R251, R106, R251 ;  /* 0x000000fb6afb7221 */ /* 0x000fe20000010000 */
[----:B------:R-:W-:Y:S01]  /*2330*/  FFMA.FTZ R241, R197, R106, R241 ;  /* 0x0000006ac5f17223 */ /* 0x000fe200000100f1 */
[----:B------:R-:W2:Y:S01]  /*2340*/  LDL.LU R170, [R1+0x50] ;  /* 0x0000500001aa7983 */ /* 0x000ea20000300800 */
[----:B------:R-:W-:Y:S01]  /*2350*/  FADD.FTZ R252, R107, R252 ;  /* 0x000000fc6bfc7221 */ /* 0x000fe20000010000 */
[----:B------:R-:W-:Y:S01]  /*2360*/  FFMA.FTZ R242, R199, R107, R242 ;  /* 0x0000006bc7f27223 */ /* 0x000fe200000100f2 */
[----:B------:R-:W-:Y:S01]  /*2370*/  MOV R151, R174 ;  /* 0x000000ae00977202 */ /* 0x000fe20000000f00 */
[----:B------:R-:W-:Y:S01]  /*2380*/  FADD.FTZ R5, R164, R5 ;  /* 0x00000005a4057221 */ /* 0x000fe20000010000 */
[----:B------:R-:W-:Y:S01]  /*2390*/  SHF.R.U64 R156, R174, 0x10, R175 ;  /* 0x00000010ae9c7819 */ /* 0x000fe200000012af */
[-C--:B------:R-:W-:Y:S01]  /*23a0*/  FFMA.FTZ R33, R195, R164.reuse, R33 ;  /* 0x000000a4c3217223 */ /* 0x080fe20000010021 */
[----:B------:R-:W-:Y:S01]  /*23b0*/  FFMA.FTZ R196, R57, R164, R196 ;  /* 0x000000a439c47223 */ /* 0x000fe200000100c4 */
[----:B------:R-:W-:Y:S01]  /*23c0*/  FADD.FTZ R4, R157, R4 ;  /* 0x000000049d047221 */ /* 0x000fe20000010000 */
[-C--:B------:R-:W-:Y:S01]  /*23d0*/  FFMA.FTZ R32, R197, R157.reuse, R32 ;  /* 0x0000009dc5207223 */ /* 0x080fe20000010020 */
[----:B------:R-:W-:Y:S01]  /*23e0*/  FFMA.FTZ R198, R58, R157, R198 ;  /* 0x0000009d3ac67223 */ /* 0x000fe200000100c6 */
[----:B------:R-:W-:Y:S01]  /*23f0*/  FADD.FTZ R3, R162, R3 ;  /* 0x00000003a2037221 */ /* 0x000fe20000010000 */
[-C--:B------:R-:W-:Y:S01]  /*2400*/  FFMA.FTZ R31, R199, R162.reuse, R31 ;  /* 0x000000a2c71f7223 */ /* 0x080fe2000001001f */
[----:B------:R-:W-:Y:S01]  /*2410*/  FFMA.FTZ R200, R59, R162, R200 ;  /* 0x000000a23bc87223 */ /* 0x000fe200000100c8 */
[--C-:B------:R-:W-:Y:S01]  /*2420*/  IMAD.MOV.U32 R106, RZ, RZ, R175.reuse ;  /* 0x000000ffff6a7224 */ /* 0x100fe200078e00af */
[----:B------:R-:W-:Y:S01]  /*2430*/  SHF.R.U32.HI R107, RZ, 0x10, R175 ;  /* 0x00000010ff6b7819 */ /* 0x000fe200000116af */
[----:B------:R-:W3:Y:S01]  /*2440*/  LDL.LU R174, [R1+0x4c] ;  /* 0x00004c0001ae7983 */ /* 0x000ee20000300800 */
[----:B------:R-:W-:-:S02]  /*2450*/  SHF.R.U64 R157, R176, 0x10, R177 ;  /* 0x00000010b09d7819 */ /* 0x000fc400000012b1 */
[----:B------:R-:W-:Y:S01]  /*2460*/  MOV R162, R177 ;  /* 0x000000b100a27202 */ /* 0x000fe20000000f00 */
[----:B------:R-:W2:Y:S01]  /*2470*/  LDL.LU R175, [R1+0xc] ;  /* 0x00000c0001af7983 */ /* 0x000ea20000300800 */
[----:B------:R-:W-:-:S03]  /*2480*/  SHF.R.U32.HI R164, RZ, 0x10, R177 ;  /* 0x00000010ffa47819 */ /* 0x000fc600000116b1 */
[----:B------:R-:W3:Y:S01]  /*2490*/  LDL.LU R177, [R1+0x48] ;  /* 0x0000480001b17983 */ /* 0x000ee20000300800 */
[----:B------:R-:W-:Y:S02]  /*24a0*/  HADD2.F32 R166, -RZ, R166.H0_H0 ;  /* 0x200000a6ffa67230 */ /* 0x000fe40000004100 */
[----:B------:R-:W-:-:S03]  /*24b0*/  HADD2.F32 R193, -RZ, R193.H0_H0 ;  /* 0x200000c1ffc17230 */ /* 0x000fc60000004100 */
[----:B------:R-:W-:Y:S01]  /*24c0*/  FADD.FTZ R166, -R192, R166 ;  /* 0x000000a6c0a67221 */ /* 0x000fe20000010100 */
[----:B------:R-:W-:Y:S02]  /*24d0*/  HADD2.F32 R167, -RZ, R167.H0_H0 ;  /* 0x200000a7ffa77230 */ /* 0x000fe40000004100 */
[----:B------:R-:W-:Y:S01]  /*24e0*/  FADD.FTZ R10, R193, R10 ;  /* 0x0000000ac10a7221 */ /* 0x000fe20000010000 */
[-C--:B------:R-:W-:Y:S01]  /*24f0*/  FFMA.FTZ R38, R205, R193.reuse, R38 ;  /* 0x000000c1cd267223 */ /* 0x080fe20000010026 */
[----:B------:R-:W-:Y:S01]  /*2500*/  FFMA.FTZ R206, R52, R193, R206 ;  /* 0x000000c134ce7223 */ /* 0x000fe200000100ce */
[----:B------:R-:W-:Y:S01]  /*2510*/  FMUL.FTZ R193, R166, UR16 ;  /* 0x00000010a6c17c20 */ /* 0x000fe20008410000 */
[----:B------:R-:W-:Y:S02]  /*2520*/  HADD2.F32 R168, -RZ, R168.H0_H0 ;  /* 0x200000a8ffa87230 */ /* 0x000fe40000004100 */
[----:B------:R-:W-:Y:S02]  /*2530*/  HADD2.F32 R151, -RZ, R151.H0_H0 ;  /* 0x20000097ff977230 */ /* 0x000fe40000004100 */
[-C--:B------:R-:W-:Y:S01]  /*2540*/  FMUL.FTZ R194, R84, R167.reuse ;  /* 0x000000a754c27220 */ /* 0x080fe20000410000 */
[----:B------:R-:W-:Y:S01]  /*2550*/  FADD.FTZ R249, R167, R249 ;  /* 0x000000f9a7f97221 */ /* 0x000fe20000010000 */
[----:B------:R-:W-:Y:S01]  /*2560*/  FFMA.FTZ R235, R193, R167, R235 ;  /* 0x000000a7c1eb7223 */ /* 0x000fe200000100eb */
[----:B------:R-:W-:-:S02]  /*2570*/  IMAD.MOV.U32 R150, RZ, RZ, R176 ;  /* 0x000000ffff967224 */ /* 0x000fc400078e00b0 */
[----:B------:R-:W-:Y:S01]  /*2580*/  FADD.FTZ R7, R168, R7 ;  /* 0x00000007a8077221 */ /* 0x000fe20000010000 */
[----:B------:R-:W-:Y:S02]  /*2590*/  IMAD.MOV.U32 R167, RZ, RZ, R172 ;  /* 0x000000ffffa77224 */ /* 0x000fe400078e00ac */
[-C--:B------:R-:W-:Y:S01]  /*25a0*/  FFMA.FTZ R35, R211, R168.reuse, R35 ;  /* 0x000000a8d3237223 */ /* 0x080fe20000010023 */
[----:B------:R-:W-:Y:S01]  /*25b0*/  FFMA.FTZ R212, R55, R168, R212 ;  /* 0x000000a837d47223 */ /* 0x000fe200000100d4 */
[----:B------:R-:W-:Y:S01]  /*25c0*/  FADD.FTZ R168, -R192, R151 ;  /* 0x00000097c0a87221 */ /* 0x000fe20000010100 */
[----:B------:R-:W-:Y:S02]  /*25d0*/  HADD2.F32 R151, -RZ, R150.H0_H0 ;  /* 0x20000096ff977230 */ /* 0x000fe40000004100 */
[----:B------:R-:W-:Y:S02]  /*25e0*/  HADD2.F32 R167, -RZ, R167.H0_H0 ;  /* 0x200000a7ffa77230 */ /* 0x000fe40000004100 */
[----:B------:R-:W-:-:S03]  /*25f0*/  FMUL.FTZ R150, R168, UR16 ;  /* 0x00000010a8967c20 */ /* 0x000fc60008410000 */
[----:B------:R-:W-:Y:S01]  /*2600*/  FMUL.FTZ R168, R96, R167 ;  /* 0x000000a760a87220 */ /* 0x000fe20000410000 */
[----:B------:R-:W-:Y:S01]  /*2610*/  FADD.FTZ R201, R151, R201 ;  /* 0x000000c997c97221 */ /* 0x000fe20000010000 */
[-C--:B------:R-:W-:Y:S02]  /*2620*/  FFMA.FTZ R22, R150, R151.reuse, R22 ;  /* 0x0000009796167223 */ /* 0x080fe40000010016 */
[----:B------:R-:W-:Y:S01]  /*2630*/  FFMA.FTZ R151, R68, R151, R168 ;  /* 0x0000009744977223 */ /* 0x000fe200000100a8 */
[----:B----4-:R-:W-:-:S05]  /*2640*/  FFMA.FTZ R169, R150, R167, R169 ;  /* 0x000000a796a97223 */ /* 0x010fca00000100a9 */
[----:B------:R0:W-:Y:S04]  /*2650*/  STL [R1+0x8], R169 ;  /* 0x000008a901007387 */ /* 0x0001e80000100800 */
[----:B0-----:R-:W4:Y:S01]  /*2660*/  LDL.LU R169, [R1+0x54] ;  /* 0x0000540001a97983 */ /* 0x001f220000300800 */
[----:B---3--:R-:W-:-:S05]  /*2670*/  FADD.FTZ R177, R167, R177 ;  /* 0x000000b1a7b17221 */ /* 0x008fca0000010000 */
[----:B------:R-:W-:Y:S04]  /*2680*/  STL [R1+0x48], R177 ;  /* 0x000048b101007387 */ /* 0x000fe80000100800 */
[----:B------:R-:W3:Y:S01]  /*2690*/  LDL.LU R168, [R1+0x14] ;  /* 0x0000140001a87983 */ /* 0x000ee20000300800 */
[----:B------:R-:W-:Y:S01]  /*26a0*/  HADD2.F32 R156, -RZ, R156.H0_H0 ;  /* 0x2000009cff9c7230 */ /* 0x000fe20000004100 */
[----:B------:R-:W-:Y:S01]  /*26b0*/  SHF.R.U64 R166, R172, 0x10, R173 ;  /* 0x00000010aca67819 */ /* 0x000fe200000012ad */
[----:B------:R-:W-:-:S03]  /*26c0*/  FADD.FTZ R250, R163, R250 ;  /* 0x000000faa3fa7221 */ /* 0x000fc60000010000 */
[----:B------:R-:W-:Y:S01]  /*26d0*/  FADD.FTZ R156, -R192, R156 ;  /* 0x0000009cc09c7221 */ /* 0x000fe20000010100 */
[----:B------:R-:W-:Y:S01]  /*26e0*/  FFMA.FTZ R236, R195, R163, R236 ;  /* 0x000000a3c3ec7223 */ /* 0x000fe200000100ec */
[----:B------:R-:W-:Y:S02]  /*26f0*/  HADD2.F32 R166, -RZ, R166.H0_H0 ;  /* 0x200000a6ffa67230 */ /* 0x000fe40000004100 */
[----:B------:R-:W-:Y:S02]  /*2700*/  IMAD.MOV.U32 R163, RZ, RZ, R173 ;  /* 0x000000ffffa37224 */ /* 0x000fe400078e00ad */
[----:B------:R-:W-:Y:S01]  /*2710*/  FMUL.FTZ R156, R156, UR16 ;  /* 0x000000109c9c7c20 */ /* 0x000fe20008410000 */
[----:B------:R-:W-:Y:S02]  /*2720*/  HADD2.F32 R106, -RZ, R106.H0_H0 ;  /* 0x2000006aff6a7230 */ /* 0x000fe40000004100 */
[----:B------:R-:W-:Y:S01]  /*2730*/  FMUL.FTZ R167, R97, R166 ;  /* 0x000000a661a77220 */ /* 0x000fe20000410000 */
[----:B------:R-:W-:-:S02]  /*2740*/  HADD2.F32 R165, -RZ, R165.H0_H0 ;  /* 0x200000a5ffa57230 */ /* 0x000fc40000004100 */
[----:B------:R-:W-:Y:S01]  /*2750*/  FADD.FTZ R174, R166, R174 ;  /* 0x000000aea6ae7221 */ /* 0x000fe20000010000 */
[----:B--2---:R-:W-:Y:S01]  /*2760*/  FFMA.FTZ R175, R156, R166, R175 ;  /* 0x000000a69caf7223 */ /* 0x004fe200000100af */
[----:B------:R-:W-:Y:S02]  /*2770*/  HADD2.F32 R166, -RZ, R163.H0_H0 ;  /* 0x200000a3ffa67230 */ /* 0x000fe40000004100 */
[----:B------:R-:W-:Y:S01]  /*2780*/  FADD.FTZ R106, -R192, R106 ;  /* 0x0000006ac06a7221 */ /* 0x000fe20000010100 */
[----:B------:R-:W-:Y:S02]  /*2790*/  HADD2.F32 R163, -RZ, R162.H0_H0 ;  /* 0x200000a2ffa37230 */ /* 0x000fe40000004100 */
[----:B------:R-:W-:Y:S01]  /*27a0*/  FADD.FTZ R6, R165, R6 ;  /* 0x00000006a5067221 */ /* 0x000fe20000010000 */
[-C--:B------:R-:W-:Y:S01]  /*27b0*/  FFMA.FTZ R34, R193, R165.reuse, R34 ;  /* 0x000000a5c1227223 */ /* 0x080fe20000010022 */
[----:B------:R-:W-:Y:S01]  /*27c0*/  FFMA.FTZ R194, R56, R165, R194 ;  /* 0x000000a538c27223 */ /* 0x000fe200000100c2 */
[----:B------:R-:W-:Y:S01]  /*27d0*/  FMUL.FTZ R162, R106, UR16 ;  /* 0x000000106aa27c20 */ /* 0x000fe20008410000 */
[----:B------:R-:W-:Y:S01]  /*27e0*/  SHF.R.U32.HI R165, RZ, 0x10, R173 ;  /* 0x00000010ffa57819 */ /* 0x000fe200000116ad */
[----:B------:R-:W-:Y:S01]  /*27f0*/  FMUL.FTZ R106, R98, R166 ;  /* 0x000000a6626a7220 */ /* 0x000fe20000410000 */
[----:B------:R-:W-:-:S02]  /*2800*/  HADD2.F32 R107, -RZ, R107.H0_H0 ;  /* 0x2000006bff6b7230 */ /* 0x000fc40000004100 */
[----:B------:R-:W-:Y:S01]  /*2810*/  FADD.FTZ R203, R163, R203 ;  /* 0x000000cba3cb7221 */ /* 0x000fe20000010000 */
[-C--:B------:R-:W-:Y:S01]  /*2820*/  FFMA.FTZ R20, R162, R163.reuse, R20 ;  /* 0x000000a3a2147223 */ /* 0x080fe20000010014 */
[----:B------:R-:W-:Y:S01]  /*2830*/  FFMA.FTZ R163, R70, R163, R106 ;  /* 0x000000a346a37223 */ /* 0x000fe2000001006a */
[----:B------:R-:W-:Y:S02]  /*2840*/  HADD2.F32 R106, -RZ, R165.H0_H0 ;  /* 0x200000a5ff6a7230 */ /* 0x000fe40000004100 */
[----:B------:R-:W-:Y:S01]  /*2850*/  FADD.FTZ R107, -R192, R107 ;  /* 0x0000006bc06b7221 */ /* 0x000fe20000010100 */
[----:B------:R-:W-:-:S03]  /*2860*/  HADD2.F32 R165, -RZ, R164.H0_H0 ;  /* 0x200000a4ffa57230 */ /* 0x000fc60000004100 */
[----:B------:R-:W-:Y:S01]  /*2870*/  FMUL.FTZ R164, R107, UR16 ;  /* 0x000000106ba47c20 */ /* 0x000fe20008410000 */
[----:B------:R-:W-:Y:S01]  /*2880*/  FMUL.FTZ R107, R99, R106 ;  /* 0x0000006a636b7220 */ /* 0x000fe20000410000 */
[----:B------:R-:W-:Y:S02]  /*2890*/  FADD.FTZ R204, R165, R204 ;  /* 0x000000cca5cc7221 */ /* 0x000fe40000010000 */
[-C--:B------:R-:W-:Y:S01]  /*28a0*/  FFMA.FTZ R19, R164, R165.reuse, R19 ;  /* 0x000000a5a4137223 */ /* 0x080fe20000010013 */
[----:B------:R-:W-:Y:S01]  /*28b0*/  FFMA.FTZ R165, R71, R165, R107 ;  /* 0x000000a547a57223 */ /* 0x000fe2000001006b */
[----:B------:R0:W-:Y:S01]  /*28c0*/  STL [R1+0x4c], R174 ;  /* 0x00004cae01007387 */ /* 0x0001e20000100800 */
[----:B------:R-:W-:Y:S01]  /*28d0*/  MOV R107, R104 ;  /* 0x00000068006b7202 */ /* 0x000fe20000000f00 */
[----:B------:R-:W-:Y:S01]  /*28e0*/  FADD.FTZ R170, R166, R170 ;  /* 0x000000aaa6aa7221 */ /* 0x000fe20000010000 */
[----:B------:R-:W-:Y:S01]  /*28f0*/  FFMA.FTZ R171, R162, R166, R171 ;  /* 0x000000a6a2ab7223 */ /* 0x000fe200000100ab */
[----:B0-----:R-:W-:Y:S01]  /*2900*/  SHF.R.U64 R174, R152, 0x10, R153 ;  /* 0x0000001098ae7819 */ /* 0x001fe20000001299 */
[----:B------:R-:W-:Y:S04]  /*2910*/  STL [R1+0xc], R175 ;  /* 0x00000caf01007387 */ /* 0x000fe80000100800 */
[----:B------:R-:W-:Y:S04]  /*2920*/  STL [R1+0x50], R170 ;  /* 0x000050aa01007387 */ /* 0x000fe80000100800 */
[----:B------:R0:W-:Y:S04]  /*2930*/  STL [R1+0x10], R171 ;  /* 0x000010ab01007387 */ /* 0x0001e80000100800 */
[----:B------:R-:W2:Y:S04]  /*2940*/  LDL.LU R177, [R1+0x58] ;  /* 0x0000580001b17983 */ /* 0x000ea80000300800 */
[----:B------:R-:W2:Y:S01]  /*2950*/  LDL.LU R176, [R1+0x18] ;  /* 0x0000180001b07983 */ /* 0x000ea20000300800 */
[--C-:B------:R-:W-:Y:S01]  /*2960*/  IMAD.MOV.U32 R173, RZ, RZ, R105.reuse ;  /* 0x000000ffffad7224 */ /* 0x100fe200078e0069 */
[----:B------:R-:W-:-:S02]  /*2970*/  SHF.R.U32.HI R166, RZ, 0x10, R105 ;  /* 0x00000010ffa67819 */ /* 0x000fc40000011669 */
[----:B------:R-:W-:Y:S01]  /*2980*/  SHF.R.U32.HI R172, RZ, 0x10, R153 ;  /* 0x00000010ffac7819 */ /* 0x000fe20000011699 */
[----:B------:R-:W-:-:S05]  /*2990*/  HADD2.F32 R157, -RZ, R157.H0_H0 ;  /* 0x2000009dff9d7230 */ /* 0x000fca0000004100 */
[----:B------:R-:W-:Y:S01]  /*29a0*/  FADD.FTZ R202, R157, R202 ;  /* 0x000000ca9dca7221 */ /* 0x000fe20000010000 */
[-C--:B------:R-:W-:Y:S01]  /*29b0*/  FFMA.FTZ R21, R156, R157.reuse, R21 ;  /* 0x0000009d9c157223 */ /* 0x080fe20000010015 */
[----:B------:R-:W-:Y:S01]  /*29c0*/  FFMA.FTZ R157, R69, R157, R167 ;  /* 0x0000009d459d7223 */ /* 0x000fe200000100a7 */
[----:B------:R-:W-:Y:S02]  /*29d0*/  HADD2.F32 R107, -RZ, R107.H0_H0 ;  /* 0x2000006bff6b7230 */ /* 0x000fe40000004100 */
[----:B------:R-:W-:Y:S01]  /*29e0*/  HADD2.F32 R174, -RZ, R174.H0_H0 ;  /* 0x200000aeffae7230 */ /* 0x000fe20000004100 */
[--C-:B0-----:R-:W-:Y:S01]  /*29f0*/  SHF.R.U32.HI R171, RZ, 0x10, R159.reuse ;  /* 0x00000010ffab7819 */ /* 0x101fe2000001169f */
[----:B------:R-:W-:Y:S02]  /*2a00*/  IMAD.MOV.U32 R170, RZ, RZ, R159 ;  /* 0x000000ffffaa7224 */ /* 0x000fe400078e009f */
[----:B------:R-:W-:Y:S02]  /*2a10*/  HADD2.F32 R173, -RZ, R173.H0_H0 ;  /* 0x200000adffad7230 */ /* 0x000fe40000004100 */
[----:B------:R-:W-:-:S05]  /*2a20*/  HADD2.F32 R172, -RZ, R172.H0_H0 ;  /* 0x200000acffac7230 */ /* 0x000fca0000004100 */
[----:B------:R-:W-:Y:S01]  /*2a30*/  FMUL.FTZ R167, R103, R172 ;  /* 0x000000ac67a77220 */ /* 0x000fe20000410000 */
[----:B------:R-:W-:Y:S01]  /*2a40*/  FADD.FTZ R213, R107, R213 ;  /* 0x000000d56bd57221 */ /* 0x000fe20000010000 */
[----:B------:R-:W-:Y:S02]  /*2a50*/  HADD2.F32 R170, -RZ, R170.H0_H0 ;  /* 0x200000aaffaa7230 */ /* 0x000fe40000004100 */
[----:B------:R-:W-:-:S03]  /*2a60*/  HADD2.F32 R171, -RZ, R171.H0_H0 ;  /* 0x200000abffab7230 */ /* 0x000fc60000004100 */
[C---:B------:R-:W-:Y:S02]  /*2a70*/  FADD.FTZ R170, -R192.reuse, R170 ;  /* 0x000000aac0aa7221 */ /* 0x040fe40000010100 */
[----:B------:R-:W-:Y:S02]  /*2a80*/  FADD.FTZ R171, -R192, R171 ;  /* 0x000000abc0ab7221 */ /* 0x000fe40000010100 */
[----:B------:R-:W-:Y:S02]  /*2a90*/  FMUL.FTZ R170, R170, UR16 ;  /* 0x00000010aaaa7c20 */ /* 0x000fe40008410000 */
[----:B------:R-:W-:Y:S01]  /*2aa0*/  FMUL.FTZ R171, R171, UR16 ;  /* 0x00000010abab7c20 */ /* 0x000fe20008410000 */
[----:B----4-:R-:W-:Y:S01]  /*2ab0*/  FADD.FTZ R169, R106, R169 ;  /* 0x000000a96aa97221 */ /* 0x010fe20000010000 */
[----:B---3--:R-:W-:Y:S01]  /*2ac0*/  FFMA.FTZ R168, R164, R106, R168 ;  /* 0x0000006aa4a87223 */ /* 0x008fe200000100a8 */
[----:B------:R-:W-:Y:S01]  /*2ad0*/  SHF.R.U64 R106, R104, 0x10, R105 ;  /* 0x00000010686a7819 */ /* 0x000fe20000001269 */
[----:B------:R-:W-:-:S02]  /*2ae0*/  IMAD.MOV.U32 R104, RZ, RZ, R152 ;  /* 0x000000ffff687224 */ /* 0x000fc400078e0098 */
[----:B------:R-:W-:-:S04]  /*2af0*/  FADD.FTZ R152, RZ, R155 ;  /* 0x0000009bff987221 */ /* 0x000fc80000010000 */
[----:B------:R-:W-:-:S04]  /*2b00*/  FADD.FTZ R152, R218, R152 ;  /* 0x00000098da987221 */ /* 0x000fc80000010000 */
[----:B------:R-:W-:-:S04]  /*2b10*/  FADD.FTZ R152, R220, R152 ;  /* 0x00000098dc987221 */ /* 0x000fc80000010000 */
[----:B------:R-:W-:-:S04]  /*2b20*/  FADD.FTZ R152, R222, R152 ;  /* 0x00000098de987221 */ /* 0x000fc80000010000 */
[----:B------:R-:W-:Y:S01]  /*2b30*/  FADD.FTZ R152, R206, R152 ;  /* 0x00000098ce987221 */ /* 0x000fe20000010000 */
[----:B------:R0:W-:Y:S01]  /*2b40*/  STL [R1+0x54], R169 ;  /* 0x000054a901007387 */ /* 0x0001e20000100800 */
[----:B------:R-:W-:Y:S02]  /*2b50*/  MOV R105, R153 ;  /* 0x0000009900697202 */ /* 0x000fe40000000f00 */
[----:B------:R-:W-:Y:S01]  /*2b60*/  FADD.FTZ R152, R208, R152 ;  /* 0x00000098d0987221 */ /* 0x000fe20000010000 */
[----:B------:R1:W-:Y:S01]  /*2b70*/  STL [R1+0x14], R168 ;  /* 0x000014a801007387 */ /* 0x0003e20000100800 */
[----:B------:R-:W-:Y:S01]  /*2b80*/  FFMA.FTZ R153, R154, R155, RZ ;  /* 0x0000009b9a997223 */ /* 0x000fe200000100ff */
[----:B0-----:R-:W-:-:S03]  /*2b90*/  SHF.R.U64 R169, R158, 0x10, R159 ;  /* 0x000000109ea97819 */ /* 0x001fc6000000129f */
[----:B------:R-:W-:Y:S01]  /*2ba0*/  FFMA.FTZ R153, R217, R218, R153 ;  /* 0x000000dad9997223 */ /* 0x000fe20000010099 */
[----:B-1----:R-:W-:Y:S02]  /*2bb0*/  IMAD.MOV.U32 R168, RZ, RZ, R158 ;  /* 0x000000ffffa87224 */ /* 0x002fe400078e009e */
        /* <DEDUP_REMOVED lines=29> */
[----:B------:R-:W-:Y:S02]  /*2d90*/  HADD2.F32 R104, -RZ, R104.H0_H0 ;  /* 0x20000068ff687230 */ /* 0x000fe40000004100 */
[----:B------:R-:W-:Y:S02]  /*2da0*/  HADD2.F32 R153, -RZ, R105.H0_H0 ;  /* 0x20000069ff997230 */ /* 0x000fe40000004100 */
[----:B------:R-:W-:Y:S01]  /*2db0*/  FADD.FTZ R105, R157, R158 ;  /* 0x0000009e9d697221 */ /* 0x000fe20000010000 */
[----:B------:R-:W-:Y:S01]  /*2dc0*/  FFMA.FTZ R175, R160, R161, R175 ;  /* 0x000000a1a0af7223 */ /* 0x000fe200000100af */
[----:B------:R-:W-:Y:S02]  /*2dd0*/  FMUL.FTZ R158, R100, R104 ;  /* 0x00000068649e7220 */ /* 0x000fe40000410000 */
[----:B------:R-:W-:Y:S01]  /*2de0*/  FADD.FTZ R105, R163, R105 ;  /* 0x00000069a3697221 */ /* 0x000fe20000010000 */
[----:B------:R-:W-:-:S02]  /*2df0*/  HADD2.F32 R106, -RZ, R106.H0_H0 ;  /* 0x2000006aff6a7230 */ /* 0x000fc40000004100 */
[----:B------:R-:W-:Y:S01]  /*2e00*/  FFMA.FTZ R158, R72, R107, R158 ;  /* 0x0000006b489e7223 */ /* 0x000fe2000001009e */
[----:B------:R-:W-:Y:S01]  /*2e10*/  FMUL.FTZ R159, R101, R174 ;  /* 0x000000ae659f7220 */ /* 0x000fe20000410000 */
        /* <DEDUP_REMOVED lines=9> */
[----:B------:R-:W-:Y:S01]  /*2eb0*/  FADD.FTZ R105, R105, R159 ;  /* 0x0000009f69697221 */ /* 0x000fe20000010000 */
[----:B------:R-:W-:Y:S01]  /*2ec0*/  FFMA.FTZ R175, R184, R185, R175 ;  /* 0x000000b9b8af7223 */ /* 0x000fe200000100af */
[----:B------:R-:W-:Y:S01]  /*2ed0*/  FFMA.FTZ R167, R75, R152, R167 ;  /* 0x000000984ba77223 */ /* 0x000fe200000100a7 */
[----:B------:R-:W-:Y:S01]  /*2ee0*/  FADD.FTZ R168, -R192, R168 ;  /* 0x000000a8c0a87221 */ /* 0x000fe20000010100 */
[----:B------:R-:W-:Y:S01]  /*2ef0*/  FADD.FTZ R105, R105, R166 ;  /* 0x000000a669697221 */ /* 0x000fe20000010000 */
[----:B------:R-:W-:Y:S02]  /*2f00*/  FFMA.FTZ R175, R150, R151, R175 ;  /* 0x0000009796af7223 */ /* 0x000fe400000100af */
[----:B------:R-:W-:Y:S01]  /*2f10*/  FMUL.FTZ R168, R168, UR16 ;  /* 0x00000010a8a87c20 */ /* 0x000fe20008410000 */
[----:B------:R-:W-:Y:S01]  /*2f20*/  FADD.FTZ R105, R105, R167 ;  /* 0x000000a769697221 */ /* 0x000fe20000010000 */
[----:B------:R-:W-:Y:S01]  /*2f30*/  FFMA.FTZ R175, R156, R157, R175 ;  /* 0x0000009d9caf7223 */ /* 0x000fe200000100af */
[----:B------:R-:W-:-:S02]  /*2f40*/  HADD2.F32 R169, -RZ, R169.H0_H0 ;  /* 0x200000a9ffa97230 */ /* 0x000fc40000004100 */
[----:B------:R-:W-:Y:S01]  /*2f50*/  FFMA.FTZ R18, R168, R107, R18 ;  /* 0x0000006ba8127223 */ /* 0x000fe20000010012 */
[----:B------:R-:W-:Y:S01]  /*2f60*/  FFMA.FTZ R175, R162, R163, R175 ;  /* 0x000000a3a2af7223 */ /* 0x000fe200000100af */
[----:B------:R-:W0:Y:S01]  /*2f70*/  SHFL.DOWN PT, R107, R105, 0x10, 0x1f ;  /* 0x0a001f00696b7f89 */ /* 0x000e2200000e0000 */
[----:B------:R-:W-:Y:S02]  /*2f80*/  FADD.FTZ R169, -R192, R169 ;  /* 0x000000a9c0a97221 */ /* 0x000fe40000010100 */
[----:B------:R-:W-:Y:S02]  /*2f90*/  FFMA.FTZ R175, R164, R165, R175 ;  /* 0x000000a5a4af7223 */ /* 0x000fe400000100af */
[----:B------:R-:W-:Y:S02]  /*2fa0*/  FMUL.FTZ R169, R169, UR16 ;  /* 0x00000010a9a97c20 */ /* 0x000fe40008410000 */
        /* <DEDUP_REMOVED lines=18> */
[----:B------:R-:W0:Y:S01]  /*30d0*/  SHFL.DOWN PT, R175, R105, 0x2, 0x1f ;  /* 0x08401f0069af7f89 */ /* 0x000e2200000e0000 */
[----:B------:R-:W-:-:S03]  /*30e0*/  FFMA.FTZ R176, R168, R104, R176 ;  /* 0x00000068a8b07223 */ /* 0x000fc600000100b0 */
[----:B------:R-:W1:Y:S01]  /*30f0*/  SHFL.DOWN PT, R104, R107, 0x1, 0x1f ;  /* 0x08201f006b687f89 */ /* 0x000e6200000e0000 */
[----:B0-----:R-:W-:Y:S02]  /*3100*/  FADD.FTZ R105, R105, R175 ;  /* 0x000000af69697221 */ /* 0x001fe40000010000 */
[----:B------:R-:W0:Y:S01]  /*3110*/  S2R R175, SR_TID.X ;  /* 0x0000000000af7919 */ /* 0x000e220000002100 */
[----:B-1----:R-:W-:Y:S02]  /*3120*/  FADD.FTZ R104, R107, R104 ;  /* 0x000000686b687221 */ /* 0x002fe40000010000 */
[----:B------:R-:W1:Y:S04]  /*3130*/  SHFL.DOWN PT, R107, R105, 0x1, 0x1f ;  /* 0x08201f00696b7f89 */ /* 0x000e6800000e0000 */
[----:B------:R2:W-:Y:S04]  /*3140*/  STL [R1+0x58], R177 ;  /* 0x000058b101007387 */ /* 0x0005e80000100800 */
[----:B------:R2:W-:Y:S01]  /*3150*/  STL [R1+0x18], R176 ;  /* 0x000018b001007387 */ /* 0x0005e20000100800 */
[----:B------:R-:W-:Y:S01]  /*3160*/  BSSY.RECONVERGENT B0, `(.L_x_4151) ;  /* 0x000000c000007945 */ /* 0x000fe20003800200 */
[----:B0-----:R-:W-:Y:S01]  /*3170*/  LOP3.LUT P2, RZ, R175, 0x1f, RZ, 0xc0, !PT ;  /* 0x0000001fafff7812 */ /* 0x001fe2000784c0ff */
[----:B-1----:R-:W-:-:S12]  /*3180*/  FADD.FTZ R105, R105, R107 ;  /* 0x0000006b69697221 */ /* 0x002fd80000010000 */
[----:B--2---:R-:W-:Y:S05]  /*3190*/  @P2 BRA `(.L_x_4152) ;  /* 0x0000000000202947 */ /* 0x004fea0003800000 */
        /* <DEDUP_REMOVED lines=8> */
.L_x_4152:
[----:B------:R-:W-:Y:S05]  /*3220*/  BSYNC.RECONVERGENT B0 ;  /* 0x0000000000007941 */ /* 0x000fea0003800200 */
.L_x_4151:
        /* <DEDUP_REMOVED lines=9> */
[----:B------:R-:W4:Y:S04]  /*32c0*/  LDL.LU R192, [R1+0x60] ;  /* 0x0000600001c07983 */ /* 0x000f280000300800 */
[----:B------:R-:W4:Y:S04]  /*32d0*/  LDL.LU R177, [R1+0x34] ;  /* 0x0000340001b17983 */ /* 0x000f280000300800 */
        /* <DEDUP_REMOVED lines=21> */
[----:B------:R-:W-:Y:S01]  /*3430*/  FADD.FTZ R176, R172, R176 ;  /* 0x000000b0acb07221 */ /* 0x000fe20000010000 */
[----:B------:R-:W-:Y:S01]  /*3440*/  FFMA.FTZ R177, R171, R172, R177 ;  /* 0x000000acabb17223 */ /* 0x000fe200000100b1 */
        /* <DEDUP_REMOVED lines=14> */
[----:B-1----:R-:W-:Y:S02]  /*3530*/  FADD.FTZ R104, R173, R104 ;  /* 0x00000068ad687221 */ /* 0x002fe40000010000 */
[----:B------:R-:W3:Y:S01]  /*3540*/  LDL.LU R173, [R1+0x30] ;  /* 0x0000300001ad7983 */ /* 0x000ee20000300800 */
[----:B------:R-:W-:Y:S01]  /*3550*/  FADD.FTZ R105, R174, R105 ;  /* 0x00000069ae697221 */ /* 0x000fe20000010000 */
[----:B------:R-:W-:Y:S01]  /*3560*/  FADD.FTZ R104, R106, R104 ;  /* 0x000000686a687221 */ /* 0x000fe20000010000 */
[----:B------:R-:W-:Y:S01]  /*3570*/  UISETP.NE.AND.EX UP0, UPT, UR25, URZ, UPT, UP0 ;  /* 0x000000ff1900728c */ /* 0x000fe2000bf05300 */
[----:B------:R0:W-:Y:S01]  /*3580*/  STL [R1+0x60], R192 ;  /* 0x000060c001007387 */ /* 0x0001e20000100800 */
[----:B------:R-:W-:Y:S01]  /*3590*/  FADD.FTZ R105, R107, R105 ;  /* 0x000000696b697221 */ /* 0x000fe20000010000 */
[----:B------:R-:W-:Y:S01]  /*35a0*/  FMUL.FTZ R104, R104, UR26 ;  /* 0x0000001a68687c20 */ /* 0x000fe20008410000 */
[----:B------:R-:W-:Y:S01]  /*35b0*/  UIADD3 UR4, UPT, UPT, UR4, UR22, URZ ;  /* 0x0000001604047290 */ /* 0x000fe2000fffe0ff */
[----:B------:R-:W-:Y:S01]  /*35c0*/  FADD.FTZ R230, R152, R230 ;  /* 0x000000e698e67221 */ /* 0x000fe20000010000 */
[----:B------:R-:W-:Y:S01]  /*35d0*/  FMUL.FTZ R105, R105, UR26 ;  /* 0x0000001a69697c20 */ /* 0x000fe20008410000 */
[----:B------:R-:W-:Y:S01]  /*35e0*/  FFMA.FTZ R15, R171, R152, R15 ;  /* 0x00000098ab0f7223 */ /* 0x000fe2000001000f */
[----:B------:R-:W-:Y:S01]  /*35f0*/  FSEL R104, R104, RZ, !P3 ;  /* 0x000000ff68687208 */ /* 0x000fe20005800000 */
[----:B------:R-:W-:-:S02]  /*3600*/  UISETP.GE.AND UP2, UPT, UR4, UR23, UPT ;  /* 0x000000170400728c */ /* 0x000fc4000bf46270 */
[----:B------:R-:W-:Y:S02]  /*3610*/  R2UR UR17, R105 ;  /* 0x00000000691172ca */ /* 0x000fe400000e0000 */
[----:B------:R-:W-:Y:S01]  /*3620*/  R2UR UR27, R104 ;  /* 0x00000000681b72ca */ /* 0x000fe200000e0000 */
[----:B---3--:R-:W-:-:S05]  /*3630*/  FFMA.FTZ R173, R170, R153, R173 ;  /* 0x00000099aaad7223 */ /* 0x008fca00000100ad */
[----:B------:R0:W-:Y:S04]  /*3640*/  STL [R1+0x30], R173 ;  /* 0x000030ad01007387 */ /* 0x0001e80000100800 */
[----:B------:R0:W-:Y:S04]  /*3650*/  STL [R1+0x64], R176 ;  /* 0x000064b001007387 */ /* 0x0001e80000100800 */
[----:B------:R0:W-:Y:S01]  /*3660*/  STL [R1+0x34], R177 ;  /* 0x000034b101007387 */ /* 0x0001e20000100800 */
[----:B--2---:R-:W-:Y:S05]  /*3670*/  BRA.U UP0, `(.L_x_4153) ;  /* 0x0000000900b07547 */ /* 0x004fea000b800000 */
        /* <DEDUP_REMOVED lines=27> */
[----:B------:R-:W-:Y:S02]  /*3830*/  LOP3.LUT P2, RZ, R135, 0xff0000, RZ, 0xc0, !PT ;  /* 0x00ff000087ff7812 */ /* 0x000fe4000784c0ff */
        /* <DEDUP_REMOVED lines=14> */
.L_x_4155:
        /* <DEDUP_REMOVED lines=24> */
[----:B------:R-:W-:-:S02]  /*3aa0*/  F2FP.F16.F32.PACK_AB R126, R126, R104 ;  /* 0x000000687e7e723e */ /* 0x000fc400000000ff */
[----:B------:R-:W-:Y:S01]  /*3ab0*/  F2FP.F16.F32.PACK_AB R127, R127, R105 ;  /* 0x000000697f7f723e */ /* 0x000fe200000000ff */
[----:B------:R-:W-:Y:S01]  /*3ac0*/  FMUL.FTZ R105, R128, UR7 ;  /* 0x0000000780697c20 */ /* 0x000fe20008410000 */
[----:B------:R-:W-:Y:S01]  /*3ad0*/  FMUL.FTZ R104, R129, UR7 ;  /* 0x0000000781687c20 */ /* 0x000fe20008410000 */
[----:B------:R-:W-:Y:S02]  /*3ae0*/  PRMT R106, R126, 0x7632, R106 ;  /* 0x000076327e6a7816 */ /* 0x000fe4000000006a */
[----:B------:R-:W-:Y:S02]  /*3af0*/  PRMT R107, R127, 0x7632, R107 ;  /* 0x000076327f6b7816 */ /* 0x000fe4000000006b */
[----:B------:R-:W-:Y:S02]  /*3b00*/  FSEL R105, R105, RZ, P4 ;  /* 0x000000ff69697208 */ /* 0x000fe40002000000 */
[----:B------:R-:W-:Y:S02]  /*3b10*/  FSEL R104, R104, RZ, P5 ;  /* 0x000000ff68687208 */ /* 0x000fe40002800000 */
[----:B------:R-:W-:-:S02]  /*3b20*/  F2FP.F16.F32.PACK_AB R128, R105, R128 ;  /* 0x000000806980723e */ /* 0x000fc400000000ff */
[----:B------:R-:W-:Y:S02]  /*3b30*/  F2FP.F16.F32.PACK_AB R129, R104, R129 ;  /* 0x000000816881723e */ /* 0x000fe400000000ff */
[----:B------:R-:W-:Y:S02]  /*3b40*/  PRMT R105, R128, 0x7632, R105 ;  /* 0x0000763280697816 */ /* 0x000fe40000000069 */
[----:B------:R-:W-:Y:S01]  /*3b50*/  PRMT R135, R129, 0x7632, R135 ;  /* 0x0000763281877816 */ /* 0x000fe20000000087 */
[----:B------:R-:W-:Y:S06]  /*3b60*/  BRA `(.L_x_4156) ;  /* 0x0000001000dc7947 */ /* 0x000fec0003800000 */
.L_x_4154:
        /* <DEDUP_REMOVED lines=14> */
[----:B------:R-:W-:-:S02]  /*3c50*/  IMAD.MOV.U32 R152, RZ, RZ, R147 ;  /* 0x000000ffff987224 */ /* 0x000fc400078e0093 */
[----:B------:R-:W-:Y:S01]  /*3c60*/  FADD.FTZ R105, R218, -R105 ;  /* 0x80000069da697221 */ /* 0x000fe20000010000 */
[--C-:B------:R-:W-:Y:S01]  /*3c70*/  SHF.R.U32.HI R107, RZ, 0x10, R147.reuse ;  /* 0x00000010ff6b7819 */ /* 0x100fe20000011693 */
[----:B------:R-:W-:Y:S01]  /*3c80*/  FFMA.FTZ R104, R104, UR16, R106 ;  /* 0x0000001068687c23 */ /* 0x000fe2000801006a */
[----:B------:R-:W-:Y:S01]  /*3c90*/  SHF.R.U64 R106, R146, 0x10, R147 ;  /* 0x00000010926a7819 */ /* 0x000fe20000001293 */
[----:B------:R-:W-:Y:S02]  /*3ca0*/  HADD2.F32 R152, -RZ, R152.H0_H0 ;  /* 0x20000098ff987230 */ /* 0x000fe40000004100 */
[----:B------:R-:W-:Y:S01]  /*3cb0*/  FMUL.FTZ R104, R104, UR7 ;  /* 0x0000000768687c20 */ /* 0x000fe20008410000 */
[----:B------:R-:W-:Y:S02]  /*3cc0*/  HADD2.F32 R107, -RZ, R107.H0_H0 ;  /* 0x2000006bff6b7230 */ /* 0x000fe40000004100 */
[----:B------:R-:W-:Y:S02]  /*3cd0*/  HADD2.F32 R106, -RZ, R106.H0_H0 ;  /* 0x2000006aff6a7230 */ /* 0x000fe40000004100 */
[----:B------:R-:W-:-:S02]  /*3ce0*/  FSEL R104, R104, RZ, P2 ;  /* 0x000000ff68687208 */ /* 0x000fc40001000000 */
[----:B------:R-:W-:Y:S01]  /*3cf0*/  LOP3.LUT P2, RZ, R135, 0xff0000, RZ, 0xc0, !PT ;  /* 0x00ff000087ff7812 */ /* 0x000fe2000784c0ff */
[----:B------:R-:W-:Y:S01]  /*3d00*/  FFMA.FTZ R105, R105, UR16, R106 ;  /* 0x0000001069697c23 */ /* 0x000fe2000801006a */
[----:B------:R-:W-:-:S03]  /*3d10*/  MOV R106, UR17 ;  /* 0x00000011006a7c02 */ /* 0x000fc60008000f00 */
[----:B------:R-:W-:Y:S02]  /*3d20*/  FMUL.FTZ R105, R105, UR7 ;  /* 0x0000000769697c20 */ /* 0x000fe40008410000 */
[----:B------:R-:W-:-:S03]  /*3d30*/  FFMA.FTZ R106, R221, R106, UR27 ;  /* 0x0000001bdd6a7e23 */ /* 0x000fc6000801006a */
[----:B------:R-:W-:Y:S01]  /*3d40*/  FSEL R105, R105, RZ, P3 ;  /* 0x000000ff69697208 */ /* 0x000fe20001800000 */
[----:B------:R-:W-:Y:S01]  /*3d50*/  FADD.FTZ R106, R222, -R106 ;  /* 0x8000006ade6a7221 */ /* 0x000fe20000010000 */
[----:B------:R-:W-:Y:S02]  /*3d60*/  ISETP.GE.U32.AND P3, PT, R135, 0x1000000, PT ;  /* 0x010000008700780c */ /* 0x000fe40003f66070 */
[----:B------:R-:W-:Y:S01]  /*3d70*/  F2FP.F16.F32.PACK_AB R104, R105, R104 ;  /* 0x000000686968723e */ /* 0x000fe200000000ff */
        /* <DEDUP_REMOVED lines=10> */
[----:B------:R-:W-:Y:S02]  /*3e20*/  F2FP.F16.F32.PACK_AB R105, R106, R105 ;  /* 0x000000696a69723e */ /* 0x000fe400000000ff */
[----:B------:R-:W-:Y:S02]  /*3e30*/  PRMT R106, R104, 0x7610, R106 ;  /* 0x00007610686a7816 */ /* 0x000fe4000000006a */
[----:B------:R-:W-:Y:S01]  /*3e40*/  PRMT R135, R105, 0x7632, R135 ;  /* 0x0000763269877816 */ /* 0x000fe20000000087 */
[----:B------:R-:W-:Y:S06]  /*3e50*/  BRA `(.L_x_4156) ;  /* 0x0000001000207947 */ /* 0x000fec0003800000 */
.L_x_4157:
[----:B------:R-:W-:Y:S01]  /*3e60*/  IMAD.U32 R106, RZ, RZ, UR17 ;  /* 0x00000011ff6a7e24 */ /* 0x000fe2000f8e00ff */
[----:B------:R-:W-:Y:S01]  /*3e70*/  MOV R105, UR17 ;  /* 0x0000001100697c02 */ /* 0x000fe20008000f00 */
[----:B------:R-:W-:Y:S01]  /*3e80*/  IMAD.U32 R104, RZ, RZ, UR17 ;  /* 0x00000011ff687e24 */ /* 0x000fe2000f8e00ff */
[--C-:B-----5:R-:W-:Y:S01]  /*3e90*/  SHF.R.U64 R107, R146, 0x10, R147.reuse ;  /* 0x00000010926b7819 */ /* 0x120fe20000001293 */
[----:B------:R-:W-:Y:S01]  /*3ea0*/  FFMA.FTZ R106, R219, R106, UR27 ;  /* 0x0000001bdb6a7e23 */ /* 0x000fe2000801006a */
[----:B------:R-:W-:Y:S01]  /*3eb0*/  SHF.R.U32.HI R126, RZ, 0x10, R147 ;  /* 0x00000010ff7e7819 */ /* 0x000fe20000011693 */
[----:B------:R-:W-:Y:S01]  /*3ec0*/  FFMA.FTZ R104, R154, R104, UR27 ;  /* 0x0000001b9a687e23 */ /* 0x000fe20008010068 */
[----:B------:R-:W-:Y:S01]  /*3ed0*/  FFMA.FTZ R105, R217, R105, UR27 ;  /* 0x0000001bd9697e23 */ /* 0x000fe20008010069 */
[----:B------:R-:W-:Y:S01]  /*3ee0*/  FADD.FTZ R220, R220, -R106 ;  /* 0x8000006adcdc7221 */ /* 0x000fe20000010000 */
[----:B------:R-:W-:Y:S02]  /*3ef0*/  IMAD.U32 R106, RZ, RZ, UR17 ;  /* 0x00000011ff6a7e24 */ /* 0x000fe4000f8e00ff */
[----:B------:R-:W-:Y:S01]  /*3f00*/  FADD.FTZ R104, R155, -R104 ;  /* 0x800000689b687221 */ /* 0x000fe20000010000 */
[----:B------:R-:W-:-:S02]  /*3f10*/  HADD2.F32 R107, -RZ, R107.H0_H0 ;  /* 0x2000006bff6b7230 */ /* 0x000fc40000004100 */
[----:B------:R-:W-:Y:S01]  /*3f20*/  FADD.FTZ R105, R218, -R105 ;  /* 0x80000069da697221 */ /* 0x000fe20000010000 */
[----:B------:R-:W-:Y:S01]  /*3f30*/  FFMA.FTZ R221, R221, R106, UR27 ;  /* 0x0000001bdddd7e23 */ /* 0x000fe2000801006a */
[----:B------:R-:W-:Y:S01]  /*3f40*/  MOV R106, R146 ;  /* 0x00000092006a7202 */ /* 0x000fe20000000f00 */
[----:B------:R-:W-:Y:S02]  /*3f50*/  HADD2.F32 R126, -RZ, R126.H0_H0 ;  /* 0x2000007eff7e7230 */ /* 0x000fe40000004100 */
[----:B------:R-:W-:Y:S01]  /*3f60*/  FFMA.FTZ R105, R105, UR16, R107 ;  /* 0x0000001069697c23 */ /* 0x000fe2000801006b */
[----:B------:R-:W-:Y:S01]  /*3f70*/  FADD.FTZ R222, R222, -R221 ;  /* 0x800000dddede7221 */ /* 0x000fe20000010000 */
[----:B------:R-:W-:Y:S01]  /*3f80*/  LOP3.LUT P2, RZ, R135, 0xff, RZ, 0xc0, !PT ;  /* 0x000000ff87ff7812 */ /* 0x000fe2000784c0ff */
[----:B------:R-:W-:Y:S02]  /*3f90*/  HADD2.F32 R106, -RZ, R106.H0_H0 ;  /* 0x2000006aff6a7230 */ /* 0x000fe40000004100 */
[----:B------:R-:W-:Y:S01]  /*3fa0*/  FMUL.FTZ R127, R105, UR7 ;  /* 0x00000007697f7c20 */ /* 0x000fe20008410000 */
[----:B------:R-:W-:Y:S01]  /*3fb0*/  FFMA.FTZ R126, R222, UR16, R126 ;  /* 0x00000010de7e7c23 */ /* 0x000fe2000801007e */
[----:B------:R-:W-:Y:S01]  /*3fc0*/  LOP3.LUT P3, RZ, R135, 0xff00, RZ, 0xc0, !PT ;  /* 0x0000ff0087ff7812 */ /* 0x000fe2000786c0ff */
[----:B------:R-:W-:Y:S01]  /*3fd0*/  FFMA.FTZ R104, R104, UR16, R106 ;  /* 0x0000001068687c23 */ /* 0x000fe2000801006a */
[----:B------:R-:W-:-:S02]  /*3fe0*/  IMAD.MOV.U32 R106, RZ, RZ, R147 ;  /* 0x000000ffff6a7224 */ /* 0x000fc400078e0093 */
[----:B------:R-:W-:Y:S01]  /*3ff0*/  FMUL.FTZ R129, R126, UR7 ;  /* 0x000000077e817c20 */ /* 0x000fe20008410000 */
[C---:B------:R-:W-:Y:S01]  /*4000*/  LOP3.LUT P4, RZ, R135.reuse, 0xff0000, RZ, 0xc0, !PT ;  /* 0x00ff000087ff7812 */ /* 0x040fe2000788c0ff */
[----:B------:R-:W-:Y:S01]  /*4010*/  FMUL.FTZ R107, R104, UR7 ;  /* 0x00000007686b7c20 */ /* 0x000fe20008410000 */
[----:B------:R-:W-:Y:S01]  /*4020*/  ISETP.GE.U32.AND P5, PT, R135, 0x1000000, PT ;  /* 0x010000008700780c */ /* 0x000fe20003fa6070 */
[----:B------:R-:W-:Y:S01]  /*4030*/  HADD2.F32 R106, -RZ, R106.H0_H0 ;  /* 0x2000006aff6a7230 */ /* 0x000fe20000004100 */
[----:B------:R-:W-:Y:S02]  /*4040*/  FSEL R127, R127, RZ, P3 ;  /* 0x000000ff7f7f7208 */ /* 0x000fe40001800000 */
[----:B------:R-:W-:Y:S02]  /*4050*/  FSEL R107, R107, RZ, P2 ;  /* 0x000000ff6b6b7208 */ /* 0x000fe40001000000 */
[----:B------:R-:W-:Y:S01]  /*4060*/  FFMA.FTZ R106, R220, UR16, R106 ;  /* 0x00000010dc6a7c23 */ /* 0x000fe2000801006a */
[----:B------:R-:W-:-:S02]  /*4070*/  FSEL R129, R129, RZ, P5 ;  /* 0x000000ff81817208 */ /* 0x000fc40002800000 */
[----:B------:R-:W-:Y:S01]  /*4080*/  F2FP.F16.F32.PACK_AB R104, R107, R104 ;  /* 0x000000686b68723e */ /* 0x000fe200000000ff */
[----:B------:R-:W-:Y:S01]  /*4090*/  FMUL.FTZ R128, R106, UR7 ;  /* 0x000000076a807c20 */ /* 0x000fe20008410000 */
[----:B------:R-:W-:Y:S02]  /*40a0*/  F2FP.F16.F32.PACK_AB R127, R127, R105 ;  /* 0x000000697f7f723e */ /* 0x000fe400000000ff */
[----:B------:R-:W-:Y:S02]  /*40b0*/  F2FP.F16.F32.PACK_AB R129, R129, R126 ;  /* 0x0000007e8181723e */ /* 0x000fe400000000ff */
[----:B------:R-:W-:Y:S02]  /*40c0*/  FSEL R128, R128, RZ, P4 ;  /* 0x000000ff80807208 */ /* 0x000fe40002000000 */
[----:B------:R-:W-:Y:S02]  /*40d0*/  PRMT R126, R104, 0x7610, R126 ;  /* 0x00007610687e7816 */ /* 0x000fe4000000007e */
[----:B------:R-:W-:-:S02]  /*40e0*/  F2FP.F16.F32.PACK_AB R128, R128, R106 ;  /* 0x0000006a8080723e */ /* 0x000fc400000000ff */
[----:B------:R-:W-:Y:S02]  /*40f0*/  PRMT R106, R104, 0x7632, R106 ;  /* 0x00007632686a7816 */ /* 0x000fe4000000006a */
[----:B------:R-:W-:Y:S02]  /*4100*/  PRMT R107, R127, 0x7632, R107 ;  /* 0x000076327f6b7816 */ /* 0x000fe4000000006b */
[----:B------:R-:W-:Y:S02]  /*4110*/  PRMT R105, R128, 0x7632, R105 ;  /* 0x0000763280697816 */ /* 0x000fe40000000069 */
[----:B------:R-:W-:Y:S01]  /*4120*/  PRMT R135, R129, 0x7632, R135 ;  /* 0x0000763281877816 */ /* 0x000fe20000000087 */
[----:B------:R-:W-:Y:S06]  /*4130*/  BRA `(.L_x_4156) ;  /* 0x0000000c00687947 */ /* 0x000fec0003800000 */
.L_x_4153:
        /* <DEDUP_REMOVED lines=40> */
[----:B------:R-:W-:Y:S01]  /*43c0*/  F2FP.F16.F32.PACK_AB R105, R107, R105 ;  /* 0x000000696b69723e */ /* 0x000fe200000000ff */
        /* <DEDUP_REMOVED lines=13> */
.L_x_4159:
[----:B------:R-:W-:Y:S01]  /*44a0*/  MOV R107, UR17 ;  /* 0x00000011006b7c02 */ /* 0x000fe20008000f00 */
[----:B------:R-:W-:Y:S01]  /*44b0*/  IMAD.U32 R105, RZ, RZ, UR17 ;  /* 0x00000011ff697e24 */ /* 0x000fe2000f8e00ff */
[----:B------:R-:W-:Y:S01]  /*44c0*/  MOV R104, UR17 ;  /* 0x0000001100687c02 */ /* 0x000fe20008000f00 */
[----:B------:R-:W-:Y:S01]  /*44d0*/  IMAD.U32 R106, RZ, RZ, UR17 ;  /* 0x00000011ff6a7e24 */ /* 0x000fe2000f8e00ff */
[----:B-----5:R-:W-:Y:S01]  /*44e0*/  LOP3.LUT P6, RZ, R115, 0xff, RZ, 0xc0, !PT ;  /* 0x000000ff73ff7812 */ /* 0x020fe200078cc0ff */
[----:B------:R-:W-:Y:S01]  /*44f0*/  FFMA.FTZ R107, R154, R107, UR27 ;  /* 0x0000001b9a6b7e23 */ /* 0x000fe2000801006b */
[----:B------:R-:W-:Y:S01]  /*4500*/  FFMA.FTZ R105, R219, R105, UR27 ;  /* 0x0000001bdb697e23 */ /* 0x000fe20008010069 */
[----:B------:R-:W-:Y:S01]  /*4510*/  FFMA.FTZ R104, R217, R104, UR27 ;  /* 0x0000001bd9687e23 */ /* 0x000fe20008010068 */
[----:B------:R-:W-:Y:S01]  /*4520*/  LOP3.LUT P5, RZ, R135, 0xff, RZ, 0xc0, !PT ;  /* 0x000000ff87ff7812 */ /* 0x000fe200078ac0ff */
[----:B------:R-:W-:Y:S01]  /*4530*/  FADD.FTZ R107, R155, -R107 ;  /* 0x8000006b9b6b7221 */ /* 0x000fe20000010000 */
[----:B------:R-:W-:Y:S01]  /*4540*/  FADD.FTZ R105, R220, -R105 ;  /* 0x80000069dc697221 */ /* 0x000fe20000010000 */
[----:B------:R-:W-:Y:S01]  /*4550*/  FADD.FTZ R104, R218, -R104 ;  /* 0x80000068da687221 */ /* 0x000fe20000010000 */
[----:B------:R-:W-:Y:S01]  /*4560*/  LOP3.LUT P4, RZ, R135, 0xff00, RZ, 0xc0, !PT ;  /* 0x0000ff0087ff7812 */ /* 0x000fe2000788c0ff */
[----:B------:R-:W-:Y:S01]  /*4570*/  FMUL.FTZ R107, R107, UR16 ;  /* 0x000000106b6b7c20 */ /* 0x000fe20008410000 */
[----:B------:R-:W-:Y:S01]  /*4580*/  FMUL.FTZ R128, R105, UR16 ;  /* 0x0000001069807c20 */ /* 0x000fe20008410000 */
[----:B------:R-:W-:Y:S01]  /*4590*/  FMUL.FTZ R104, R104, UR16 ;  /* 0x0000001068687c20 */ /* 0x000fe20008410000 */
[----:B------:R-:W-:Y:S01]  /*45a0*/  FFMA.FTZ R106, R221, R106, UR27 ;  /* 0x0000001bdd6a7e23 */ /* 0x000fe2000801006a */
[----:B------:R-:W-:Y:S01]  /*45b0*/  FMUL.FTZ R126, R107, UR7 ;  /* 0x000000076b7e7c20 */ /* 0x000fe20008410000 */
[----:B------:R-:W-:Y:S01]  /*45c0*/  FMUL.FTZ R105, R128, UR7 ;  /* 0x0000000780697c20 */ /* 0x000fe20008410000 */
[C---:B------:R-:W-:Y:S01]  /*45d0*/  LOP3.LUT P3, RZ, R135.reuse, 0xff0000, RZ, 0xc0, !PT ;  /* 0x00ff000087ff7812 */ /* 0x040fe2000786c0ff */
[----:B------:R-:W-:Y:S01]  /*45e0*/  FADD.FTZ R106, R222, -R106 ;  /* 0x8000006ade6a7221 */ /* 0x000fe20000010000 */
[----:B------:R-:W-:-:S02]  /*45f0*/  ISETP.GE.U32.AND P2, PT, R135, 0x1000000, PT ;  /* 0x010000008700780c */ /* 0x000fc40003f46070 */
[----:B------:R-:W-:Y:S01]  /*4600*/  FSEL R130, R126, RZ, P6 ;  /* 0x000000ff7e827208 */ /* 0x000fe20003000000 */
[----:B------:R-:W-:Y:S01]  /*4610*/  FMUL.FTZ R132, R106, UR16 ;  /* 0x000000106a847c20 */ /* 0x000fe20008410000 */
[----:B------:R-:W-:Y:S02]  /*4620*/  FSEL R127, R126, RZ, P5 ;  /* 0x000000ff7e7f7208 */ /* 0x000fe40002800000 */
[C---:B------:R-:W-:Y:S01]  /*4630*/  F2FP.F16.F32.PACK_AB R130, R104.reuse, R130 ;  /* 0x000000826882723e */ /* 0x040fe200000000ff */
[----:B------:R-:W-:Y:S01]  /*4640*/  FMUL.FTZ R104, R104, UR7 ;  /* 0x0000000768687c20 */ /* 0x000fe20008410000 */
[----:B------:R-:W-:Y:S02]  /*4650*/  LOP3.LUT P5, RZ, R115, 0xff00, RZ, 0xc0, !PT ;  /* 0x0000ff0073ff7812 */ /* 0x000fe400078ac0ff */
[----:B------:R-:W-:Y:S02]  /*4660*/  F2FP.F16.F32.PACK_AB R126, R127, R107 ;  /* 0x0000006b7f7e723e */ /* 0x000fe400000000ff */
[----:B------:R-:W-:-:S02]  /*4670*/  FSEL R107, R104, RZ, P4 ;  /* 0x000000ff686b7208 */ /* 0x000fc40002000000 */
[----:B------:R-:W-:Y:S02]  /*4680*/  FSEL R104, R104, RZ, P5 ;  /* 0x000000ff68687208 */ /* 0x000fe40002800000 */
[----:B------:R-:W-:Y:S02]  /*4690*/  ISETP.GE.U32.AND P4, PT, R115, 0x1000000, PT ;  /* 0x010000007300780c */ /* 0x000fe40003f86070 */
[----:B------:R-:W-:Y:S02]  /*46a0*/  F2FP.F16.F32.PACK_AB R107, R104, R107 ;  /* 0x0000006b686b723e */ /* 0x000fe400000000ff */
[----:B------:R-:W-:Y:S02]  /*46b0*/  FSEL R104, R105, RZ, P3 ;  /* 0x000000ff69687208 */ /* 0x000fe40001800000 */
[----:B------:R-:W-:Y:S02]  /*46c0*/  LOP3.LUT P3, RZ, R115, 0xff0000, RZ, 0xc0, !PT ;  /* 0x00ff000073ff7812 */ /* 0x000fe4000786c0ff */
[----:B------:R-:W-:Y:S01]  /*46d0*/  F2FP.F16.F32.PACK_AB R128, R104, R128 ;  /* 0x000000806880723e */ /* 0x000fe200000000ff */
[----:B------:R-:W-:Y:S01]  /*46e0*/  FMUL.FTZ R104, R132, UR7 ;  /* 0x0000000784687c20 */ /* 0x000fe20008410000 */
[----:B------:R-:W-:-:S02]  /*46f0*/  FSEL R105, R105, RZ, P3 ;  /* 0x000000ff69697208 */ /* 0x000fc40001800000 */
[----:B------:R-:W-:Y:S02]  /*4700*/  PRMT R106, R126, 0x7632, R106 ;  /* 0x000076327e6a7816 */ /* 0x000fe4000000006a */
[C---:B------:R-:W-:Y:S02]  /*4710*/  FSEL R135, R104.reuse, RZ, P2 ;  /* 0x000000ff68877208 */ /* 0x040fe40001000000 */
[----:B------:R-:W-:Y:S02]  /*4720*/  FSEL R104, R104, RZ, P4 ;  /* 0x000000ff68687208 */ /* 0x000fe40002000000 */
        /* <DEDUP_REMOVED lines=8> */
.L_x_4158:
        /* <DEDUP_REMOVED lines=10> */
[--C-:B------:R-:W-:Y:S01]  /*4850*/  IMAD.MOV.U32 R107, RZ, RZ, R147.reuse ;  /* 0x000000ffff6b7224 */ /* 0x100fe200078e0093 */
[----:B------:R-:W-:Y:S01]  /*4860*/  SHF.R.U32.HI R130, RZ, 0x10, R147 ;  /* 0x00000010ff827819 */ /* 0x000fe20000011693 */
[----:B------:R-:W-:Y:S02]  /*4870*/  HADD2.F32 R105, -RZ, R105.H0_H0 ;  /* 0x20000069ff697230 */ /* 0x000fe40000004100 */
[----:B------:R-:W-:Y:S01]  /*4880*/  FADD.FTZ R104, R155, -R104 ;  /* 0x800000689b687221 */ /* 0x000fe20000010000 */
[----:B------:R-:W-:-:S03]  /*4890*/  HADD2.F32 R107, -RZ, R107.H0_H0 ;  /* 0x2000006bff6b7230 */ /* 0x000fc60000004100 */
[----:B------:R-:W-:Y:S01]  /*48a0*/  FFMA.FTZ R104, R104, UR16, R105 ;  /* 0x0000001068687c23 */ /* 0x000fe20008010069 */
[----:B------:R-:W-:Y:S01]  /*48b0*/  SHF.R.U64 R105, R146, 0x10, R147 ;  /* 0x0000001092697819 */ /* 0x000fe20000001293 */
[----:B------:R-:W-:Y:S02]  /*48c0*/  HADD2.F32 R130, -RZ, R130.H0_H0 ;  /* 0x20000082ff827230 */ /* 0x000fe40000004100 */
[----:B------:R-:W-:Y:S02]  /*48d0*/  FMUL.FTZ R104, R104, UR7 ;  /* 0x0000000768687c20 */ /* 0x000fe40008410000 */
[----:B------:R-:W-:-:S03]  /*48e0*/  HADD2.F32 R105, -RZ, R105.H0_H0 ;  /* 0x20000069ff697230 */ /* 0x000fc60000004100 */
[C---:B------:R-:W-:Y:S02]  /*48f0*/  FSEL R106, R104.reuse, RZ, P2 ;  /* 0x000000ff686a7208 */ /* 0x040fe40001000000 */
[----:B------:R-:W-:Y:S02]  /*4900*/  FSEL R104, R104, RZ, P3 ;  /* 0x000000ff68687208 */ /* 0x000fe40001800000 */
[----:B------:R-:W-:Y:S02]  /*4910*/  LOP3.LUT P2, RZ, R135, 0xff00, RZ, 0xc0, !PT ;  /* 0x0000ff0087ff7812 */ /* 0x000fe4000784c0ff */
[----:B------:R-:W-:Y:S02]  /*4920*/  F2FP.F16.F32.PACK_AB R106, R104, R106 ;  /* 0x0000006a686a723e */ /* 0x000fe400000000ff */
        /* <DEDUP_REMOVED lines=35> */
.L_x_4160:
[----:B------:R-:W-:Y:S01]  /*4b60*/  IMAD.U32 R107, RZ, RZ, UR17 ;  /* 0x00000011ff6b7e24 */ /* 0x000fe2000f8e00ff */
[----:B-----5:R-:W-:Y:S01]  /*4b70*/  SHF.R.U64 R126, R146, 0x10, R147 ;  /* 0x00000010927e7819 */ /* 0x020fe20000001293 */
[----:B------:R-:W-:Y:S01]  /*4b80*/  IMAD.U32 R104, RZ, RZ, UR17 ;  /* 0x00000011ff687e24 */ /* 0x000fe2000f8e00ff */
[----:B------:R-:W-:Y:S01]  /*4b90*/  MOV R127, R147 ;  /* 0x00000093007f7202 */ /* 0x000fe20000000f00 */
[----:B------:R-:W-:Y:S01]  /*4ba0*/  FFMA.FTZ R107, R154, R107, UR27 ;  /* 0x0000001b9a6b7e23 */ /* 0x000fe2000801006b */
[----:B------:R-:W-:Y:S02]  /*4bb0*/  IMAD.U32 R105, RZ, RZ, UR17 ;  /* 0x00000011ff697e24 */ /* 0x000fe4000f8e00ff */
[----:B------:R-:W-:Y:S01]  /*4bc0*/  FFMA.FTZ R104, R217, R104, UR27 ;  /* 0x0000001bd9687e23 */ /* 0x000fe20008010068 */
[----:B------:R-:W-:Y:S02]  /*4bd0*/  HADD2.F32 R126, -RZ, R126.H0_H0 ;  /* 0x2000007eff7e7230 */ /* 0x000fe40000004100 */
[----:B------:R-:W-:Y:S01]  /*4be0*/  FADD.FTZ R155, R155, -R107 ;  /* 0x8000006b9b9b7221 */ /* 0x000fe20000010000 */
[----:B------:R-:W-:-:S02]  /*4bf0*/  IMAD.MOV.U32 R107, RZ, RZ, R146 ;  /* 0x000000ffff6b7224 */ /* 0x000fc400078e0092 */
[----:B------:R-:W-:Y:S01]  /*4c00*/  FFMA.FTZ R105, R219, R105, UR27 ;  /* 0x0000001bdb697e23 */ /* 0x000fe20008010069 */
[----:B------:R-:W-:Y:S01]  /*4c10*/  FADD.FTZ R104, R218, -R104 ;  /* 0x80000068da687221 */ /* 0x000fe20000010000 */
[----:B------:R-:W-:Y:S01]  /*4c20*/  HADD2.F32 R128, -RZ, R127.H0_H0 ;  /* 0x2000007fff807230 */ /* 0x000fe20000004100 */
[C---:B------:R-:W-:Y:S01]  /*4c30*/  LOP3.LUT P5, RZ, R135.reuse, 0xff, RZ, 0xc0, !PT ;  /* 0x000000ff87ff7812 */ /* 0x040fe200078ac0ff */
[----:B------:R-:W-:Y:S02]  /*4c40*/  HADD2.F32 R107, -RZ, R107.H0_H0 ;  /* 0x2000006bff6b7230 */ /* 0x000fe40000004100 */
[----:B------:R-:W-:Y:S01]  /*4c50*/  FADD.FTZ R105, R220, -R105 ;  /* 0x80000069dc697221 */ /* 0x000fe20000010000 */
[----:B------:R-:W-:Y:S01]  /*4c60*/  FFMA.FTZ R104, R104, UR16, R126 ;  /* 0x0000001068687c23 */ /* 0x000fe2000801007e */
[----:B------:R-:W-:Y:S01]  /*4c70*/  LOP3.LUT P4, RZ, R135, 0xff00, RZ, 0xc0, !PT ;  /* 0x0000ff0087ff7812 */ /* 0x000fe2000788c0ff */
[----:B------:R-:W-:Y:S01]  /*4c80*/  FFMA.FTZ R107, R155, UR16, R107 ;  /* 0x000000109b6b7c23 */ /* 0x000fe2000801006b */
[----:B------:R-:W-:Y:S01]  /*4c90*/  FFMA.FTZ R128, R105, UR16, R128 ;  /* 0x0000001069807c23 */ /* 0x000fe20008010080 */
[----:B------:R-:W-:Y:S01]  /*4ca0*/  FMUL.FTZ R105, R104, UR7 ;  /* 0x0000000768697c20 */ /* 0x000fe20008410000 */
[----:B------:R-:W-:Y:S01]  /*4cb0*/  LOP3.LUT P6, RZ, R115, 0xff00, RZ, 0xc0, !PT ;  /* 0x0000ff0073ff7812 */ /* 0x000fe200078cc0ff */
[----:B------:R-:W-:Y:S01]  /*4cc0*/  FMUL.FTZ R130, R107, UR7 ;  /* 0x000000076b827c20 */ /* 0x000fe20008410000 */
[----:B------:R-:W-:-:S02]  /*4cd0*/  MOV R106, UR17 ;  /* 0x00000011006a7c02 */ /* 0x000fc40008000f00 */
[----:B------:R-:W-:Y:S02]  /*4ce0*/  SHF.R.U32.HI R132, RZ, 0x10, R147 ;  /* 0x00000010ff847819 */ /* 0x000fe40000011693 */
[----:B------:R-:W-:Y:S01]  /*4cf0*/  FSEL R126, R130, RZ, P5 ;  /* 0x000000ff827e7208 */ /* 0x000fe20002800000 */
[----:B------:R-:W-:Y:S01]  /*4d00*/  FFMA.FTZ R106, R221, R106, UR27 ;  /* 0x0000001bdd6a7e23 */ /* 0x000fe2000801006a */
[----:B------:R-:W-:Y:S01]  /*4d10*/  LOP3.LUT P5, RZ, R115, 0xff, RZ, 0xc0, !PT ;  /* 0x000000ff73ff7812 */ /* 0x000fe200078ac0ff */
[----:B------:R-:W-:Y:S01]  /*4d20*/  HADD2.F32 R132, -RZ, R132.H0_H0 ;  /* 0x20000084ff847230 */ /* 0x000fe20000004100 */
[----:B------:R-:W-:Y:S01]  /*4d30*/  F2FP.F16.F32.PACK_AB R126, R126, R107 ;  /* 0x0000006b7e7e723e */ /* 0x000fe200000000ff */
[----:B------:R-:W-:Y:S01]  /*4d40*/  FADD.FTZ R106, R222, -R106 ;  /* 0x8000006ade6a7221 */ /* 0x000fe20000010000 */
[C---:B------:R-:W-:Y:S02]  /*4d50*/  FSEL R107, R105.reuse, RZ, P4 ;  /* 0x000000ff696b7208 */ /* 0x040fe40002000000 */
[----:B------:R-:W-:Y:S01]  /*4d60*/  FSEL R105, R105, RZ, P6 ;  /* 0x000000ff69697208 */ /* 0x000fe20003000000 */
[----:B------:R-:W-:Y:S01]  /*4d70*/  FFMA.FTZ R132, R106, UR16, R132 ;  /* 0x000000106a847c23 */ /* 0x000fe20008010084 */
[----:B------:R-:W-:-:S02]  /*4d80*/  FSEL R130, R130, RZ, P5 ;  /* 0x000000ff82827208 */ /* 0x000fc40002800000 */
[----:B------:R-:W-:Y:S01]  /*4d90*/  F2FP.F16.F32.PACK_AB R107, R105, R107 ;  /* 0x0000006b696b723e */ /* 0x000fe200000000ff */
[----:B------:R-:W-:Y:S01]  /*4da0*/  FMUL.FTZ R105, R128, UR7 ;  /* 0x0000000780697c20 */ /* 0x000fe20008410000 */
[----:B------:R-:W-:Y:S02]  /*4db0*/  LOP3.LUT P3, RZ, R135, 0xff0000, RZ, 0xc0, !PT ;  /* 0x00ff000087ff7812 */ /* 0x000fe4000786c0ff */
[----:B------:R-:W-:Y:S02]  /*4dc0*/  F2FP.F16.F32.PACK_AB R130, R104, R130 ;  /* 0x000000826882723e */ /* 0x000fe400000000ff */
[----:B------:R-:W-:Y:S02]  /*4dd0*/  FSEL R104, R105, RZ, P3 ;  /* 0x000000ff69687208 */ /* 0x000fe40001800000 */
[----:B------:R-:W-:Y:S02]  /*4de0*/  ISETP.GE.U32.AND P2, PT, R135, 0x1000000, PT ;  /* 0x010000008700780c */ /* 0x000fe40003f46070 */
[----:B------:R-:W-:Y:S01]  /*4df0*/  F2FP.F16.F32.PACK_AB R128, R104, R128 ;  /* 0x000000806880723e */ /* 0x000fe200000000ff */
[----:B------:R-:W-:Y:S01]  /*4e00*/  FMUL.FTZ R104, R132, UR7 ;  /* 0x0000000784687c20 */ /* 0x000fe20008410000 */
[----:B------:R-:W-:-:S02]  /*4e10*/  LOP3.LUT P3, RZ, R115, 0xff0000, RZ, 0xc0, !PT ;  /* 0x00ff000073ff7812 */ /* 0x000fc4000786c0ff */
[----:B------:R-:W-:Y:S02]  /*4e20*/  ISETP.GE.U32.AND P4, PT, R115, 0x1000000, PT ;  /* 0x010000007300780c */ /* 0x000fe40003f86070 */
        /* <DEDUP_REMOVED lines=10> */
[----:B------:R-:W-:-:S07]  /*4ed0*/  PRMT R133, R135, 0x7632, R133 ;  /* 0x0000763287857816 */ /* 0x000fce0000000085 */
.L_x_4156:
[----:B------:R-:W-:Y:S01]  /*4ee0*/  LOP3.LUT R104, R107, 0xffff, RZ, 0xc0, !PT ;  /* 0x0000ffff6b687812 */ /* 0x000fe200078ec0ff */
[----:B------:R-:W-:Y:S01]  /*4ef0*/  UISETP.NE.U32.AND UP0, UPT, UR5, URZ, UPT ;  /* 0x000000ff0500728c */ /* 0x000fe2000bf05070 */
[----:B------:R-:W-:-:S03]  /*4f00*/  PRMT R135, R105, 0x5410, R135 ;  /* 0x0000541069877816 */ /* 0x000fc60000000087 */
[----:B------:R-:W-:Y:S01]  /*4f10*/  UISETP.NE.AND.EX UP0, UPT, UR6, URZ, UPT, UP0 ;  /* 0x000000ff0600728c */ /* 0x000fe2000bf05300 */
[----:B------:R-:W-:-:S03]  /*4f20*/  IMAD.WIDE.U32 R104, R104, 0x10000, RZ ;  /* 0x0001000068687825 */ /* 0x000fc600078e00ff */
[----:B------:R-:W-:Y:S01]  /*4f30*/  LOP3.LUT R104, R104, 0xffff, R106, 0xf8, !PT ;  /* 0x0000ffff68687812 */ /* 0x000fe200078ef86a */
[----:B------:R-:W-:Y:S01]  /*4f40*/  IMAD.MOV.U32 R106, RZ, RZ, 0x8 ;  /* 0x00000008ff6a7424 */ /* 0x000fe200078e00ff */
[----:B------:R-:W-:-:S03]  /*4f50*/  LOP3.LUT R105, R135, R105, RZ, 0xfc, !PT ;  /* 0x0000006987697212 */ /* 0x000fc600078efcff */
[----:B------:R-:W-:Y:S01]  /*4f60*/  IMAD.WIDE.U32 R106, R43, R106, UR28 ;  /* 0x0000001c2b6a7e25 */ /* 0x000fe2000f8e006a */
        /* <DEDUP_REMOVED lines=9> */
.L_x_4161:
        /* <DEDUP_REMOVED lines=10> */
.L_x_4162:
[----:B------:R-:W-:Y:S05]  /*50a0*/  @!P1 BRA `(.L_x_4163) ;  /* 0x0000000c002c9947 */ /* 0x000fea0003800000 */
[----:B------:R-:W-:Y:S05]  /*50b0*/  @!P0 BRA `(.L_x_4164) ;  /* 0x0000000400b48947 */ /* 0x000fea0003800000 */
[----:B------:R-:W-:Y:S05]  /*50c0*/  BRA.U !UP0, `(.L_x_4165) ;  /* 0x0000000108d87547 */ /* 0x000fea000b800000 */
[----:B--23--:R-:W-:Y:S02]  /*50d0*/  MOV R104, UR17 ;  /* 0x0000001100687c02 */ /* 0x00cfe40008000f00 */
        /* <DEDUP_REMOVED lines=11> */
[----:B------:R-:W-:Y:S01]  /*5190*/  HADD2.F32 R105, -RZ, R104.H0_H0 ;  /* 0x20000068ff697230 */ /* 0x000fe20000004100 */
[----:B------:R-:W-:Y:S01]  /*51a0*/  MOV R104, R149 ;  /* 0x0000009500687202 */ /* 0x000fe20000000f00 */
[----:B------:R-:W-:Y:S01]  /*51b0*/  HADD2.F32 R127, -RZ, R127.H0_H0 ;  /* 0x2000007fff7f7230 */ /* 0x000fe20000004100 */
[----:B------:R-:W-:Y:S01]  /*51c0*/  LOP3.LUT P6, RZ, R118, 0xff00, RZ, 0xc0, !PT ;  /* 0x0000ff0076ff7812 */ /* 0x000fe200078cc0ff */
[----:B------:R-:W-:Y:S01]  /*51d0*/  FADD.FTZ R132, R212, -R211 ;  /* 0x800000d3d4847221 */ /* 0x000fe20000010000 */
[----:B------:R-:W-:Y:S01]  /*51e0*/  FFMA.FTZ R126, R126, UR16, R105 ;  /* 0x000000107e7e7c23 */ /* 0x000fe20008010069 */
[----:B------:R-:W-:Y:S01]  /*51f0*/  SHF.R.U64 R105, R148, 0x10, R149 ;  /* 0x0000001094697819 */ /* 0x000fe20000001295 */
[----:B------:R-:W-:Y:S01]  /*5200*/  HADD2.F32 R107, -RZ, R104.H0_H0 ;  /* 0x20000068ff6b7230 */ /* 0x000fe20000004100 */
[----:B------:R-:W-:Y:S01]  /*5210*/  LOP3.LUT P3, RZ, R134, 0xff0000, RZ, 0xc0, !PT ;  /* 0x00ff000086ff7812 */ /* 0x000fe2000786c0ff */
[----:B------:R-:W-:Y:S01]  /*5220*/  FMUL.FTZ R104, R126, UR7 ;  /* 0x000000077e687c20 */ /* 0x000fe20008410000 */
[----:B------:R-:W-:Y:S01]  /*5230*/  FFMA.FTZ R132, R132, UR16, R127 ;  /* 0x0000001084847c23 */ /* 0x000fe2000801007f */
[----:B------:R-:W-:-:S02]  /*5240*/  HADD2.F32 R105, -RZ, R105.H0_H0 ;  /* 0x20000069ff697230 */ /* 0x000fc40000004100 */
[----:B------:R-:W-:Y:S01]  /*5250*/  FFMA.FTZ R128, R128, UR16, R107 ;  /* 0x0000001080807c23 */ /* 0x000fe2000801006b */
[----:B------:R-:W-:Y:S02]  /*5260*/  ISETP.GE.U32.AND P2, PT, R134, 0x1000000, PT ;  /* 0x010000008600780c */ /* 0x000fe40003f46070 */
[----:B------:R-:W-:Y:S01]  /*5270*/  FFMA.FTZ R130, R208, UR16, R105 ;  /* 0x00000010d0827c23 */ /* 0x000fe20008010069 */
[----:B------:R-:W-:Y:S02]  /*5280*/  FSEL R105, R104, RZ, P5 ;  /* 0x000000ff68697208 */ /* 0x000fe40002800000 */
[----:B------:R-:W-:Y:S01]  /*5290*/  LOP3.LUT P5, RZ, R118, 0xff, RZ, 0xc0, !PT ;  /* 0x000000ff76ff7812 */ /* 0x000fe200078ac0ff */
[----:B------:R-:W-:Y:S01]  /*52a0*/  FMUL.FTZ R106, R130, UR7 ;  /* 0x00000007826a7c20 */ /* 0x000fe20008410000 */
[----:B------:R-:W-:Y:S02]  /*52b0*/  F2FP.F16.F32.PACK_AB R126, R105, R126 ;  /* 0x0000007e697e723e */ /* 0x000fe400000000ff */
[----:B------:R-:W-:Y:S01]  /*52c0*/  FSEL R105, R104, RZ, P5 ;  /* 0x000000ff68697208 */ /* 0x000fe20002800000 */
[----:B------:R-:W-:Y:S01]  /*52d0*/  FMUL.FTZ R104, R128, UR7 ;  /* 0x0000000780687c20 */ /* 0x000fe20008410000 */
[----:B------:R-:W-:-:S02]  /*52e0*/  FSEL R107, R106, RZ, P4 ;  /* 0x000000ff6a6b7208 */ /* 0x000fc40002000000 */
[----:B------:R-:W-:Y:S02]  /*52f0*/  FSEL R106, R106, RZ, P6 ;  /* 0x000000ff6a6a7208 */ /* 0x000fe40003000000 */
[----:B------:R-:W-:Y:S02]  /*5300*/  F2FP.F16.F32.PACK_AB R130, R130, R105 ;  /* 0x000000698282723e */ /* 0x000fe400000000ff */
[----:B------:R-:W-:Y:S01]  /*5310*/  F2FP.F16.F32.PACK_AB R107, R106, R107 ;  /* 0x0000006b6a6b723e */ /* 0x000fe200000000ff */
[----:B------:R-:W-:Y:S01]  /*5320*/  FMUL.FTZ R106, R132, UR7 ;  /* 0x00000007846a7c20 */ /* 0x000fe20008410000 */
        /* <DEDUP_REMOVED lines=16> */
.L_x_4165:
[----:B--23--:R-:W-:Y:S01]  /*5430*/  IMAD.U32 R104, RZ, RZ, UR17 ;  /* 0x00000011ff687e24 */ /* 0x00cfe2000f8e00ff */
[----:B------:R-:W-:Y:S02]  /*5440*/  MOV R105, R148 ;  /* 0x0000009400697202 */ /* 0x000fe40000000f00 */
[----:B------:R-:W-:Y:S01]  /*5450*/  LOP3.LUT P2, RZ, R134, 0xff, RZ, 0xc0, !PT ;  /* 0x000000ff86ff7812 */ /* 0x000fe2000784c0ff */
[----:B------:R-:W-:Y:S01]  /*5460*/  FFMA.FTZ R104, R205, R104, UR27 ;  /* 0x0000001bcd687e23 */ /* 0x000fe20008010068 */
[----:B------:R-:W-:Y:S01]  /*5470*/  LOP3.LUT P3, RZ, R118, 0xff, RZ, 0xc0, !PT ;  /* 0x000000ff76ff7812 */ /* 0x000fe2000786c0ff */
[----:B------:R-:W-:Y:S01]  /*5480*/  HADD2.F32 R105, -RZ, R105.H0_H0 ;  /* 0x20000069ff697230 */ /* 0x000fe20000004100 */
[----:B------:R-:W-:Y:S01]  /*5490*/  MOV R130, UR17 ;  /* 0x0000001100827c02 */ /* 0x000fe20008000f00 */
[----:B------:R-:W-:Y:S01]  /*54a0*/  FADD.FTZ R104, R206, -R104 ;  /* 0x80000068ce687221 */ /* 0x000fe20000010000 */
[----:B------:R-:W-:-:S03]  /*54b0*/  SHF.R.U32.HI R107, RZ, 0x10, R149 ;  /* 0x00000010ff6b7819 */ /* 0x000fc60000011695 */
        /* <DEDUP_REMOVED lines=9> */
[----:B------:R-:W-:-:S03]  /*5550*/  LOP3.LUT P3, RZ, R118, 0xff00, RZ, 0xc0, !PT ;  /* 0x0000ff0076ff7812 */ /* 0x000fc6000786c0ff */
        /* <DEDUP_REMOVED lines=24> */
[----:B------:R-:W-:-:S03]  /*56e0*/  HADD2.F32 R130, -RZ, R107.H0_H0 ;  /* 0x2000006bff827230 */ /* 0x000fc60000004100 */
[----:B------:R-:W-:-:S04]  /*56f0*/  FADD.FTZ R211, R212, -R211 ;  /* 0x800000d3d4d37221 */ /* 0x000fc80000010000 */
[----:B------:R-:W-:-:S04]  /*5700*/  FFMA.FTZ R130, R211, UR16, R130 ;  /* 0x00000010d3827c23 */ /* 0x000fc80008010082 */
[----:B------:R-:W-:-:S05]  /*5710*/  FMUL.FTZ R130, R130, UR7 ;  /* 0x0000000782827c20 */ /* 0x000fca0008410000 */
[C---:B------:R-:W-:Y:S02]  /*5720*/  FSEL R134, R130.reuse, RZ, P2 ;  /* 0x000000ff82867208 */ /* 0x040fe40001000000 */
[----:B------:R-:W-:Y:S02]  /*5730*/  FSEL R107, R130, RZ, P3 ;  /* 0x000000ff826b7208 */ /* 0x000fe40001800000 */
[----:B------:R-:W-:Y:S02]  /*5740*/  PRMT R130, R106, 0x7632, R130 ;  /* 0x000076326a827816 */ /* 0x000fe40000000082 */
[----:B------:R-:W-:Y:S02]  /*5750*/  F2FP.F16.F32.PACK_AB R134, R107, R134 ;  /* 0x000000866b86723e */ /* 0x000fe400000000ff */
[----:B------:R-:W-:Y:S02]  /*5760*/  PRMT R107, R104, 0x7610, R107 ;  /* 0x00007610686b7816 */ /* 0x000fe4000000006b */
[----:B------:R-:W-:Y:S01]  /*5770*/  PRMT R133, R134, 0x7632, R133 ;  /* 0x0000763286857816 */ /* 0x000fe20000000085 */
[----:B------:R-:W-:Y:S06]  /*5780*/  BRA `(.L_x_4166) ;  /* 0x0000000c00f07947 */ /* 0x000fec0003800000 */
.L_x_4164:
[----:B------:R-:W-:Y:S05]  /*5790*/  BRA.U !UP0, `(.L_x_4167) ;  /* 0x0000000108b87547 */ /* 0x000fea000b800000 */
[----:B--23--:R-:W-:Y:S01]  /*57a0*/  IMAD.U32 R104, RZ, RZ, UR17 ;  /* 0x00000011ff687e24 */ /* 0x00cfe2000f8e00ff */
        /* <DEDUP_REMOVED lines=40> */
[----:B------:R-:W-:Y:S02]  /*5a30*/  PRMT R127, R130, 0x7632, R127 ;  /* 0x00007632827f7816 */ /* 0x000fe4000000007f */
[----:B------:R-:W-:-:S02]  /*5a40*/  PRMT R105, R128, 0x7632, R105 ;  /* 0x0000763280697816 */ /* 0x000fc40000000069 */
[----:B------:R-:W-:Y:S02]  /*5a50*/  PRMT R129, R132, 0x7632, R129 ;  /* 0x0000763284817816 */ /* 0x000fe40000000081 */
[----:B------:R-:W-:Y:S01]  /*5a60*/  PRMT R133, R134, 0x7632, R133 ;  /* 0x0000763286857816 */ /* 0x000fe20000000085 */
[----:B------:R-:W-:Y:S06]  /*5a70*/  BRA `(.L_x_4166) ;  /* 0x0000000c00347947 */ /* 0x000fec0003800000 */
.L_x_4167:
[----:B--23--:R-:W-:Y:S02]  /*5a80*/  MOV R104, UR17 ;  /* 0x0000001100687c02 */ /* 0x00cfe40008000f00 */
        /* <DEDUP_REMOVED lines=42> */
[----:B------:R-:W-:-:S04]  /*5d30*/  F2FP.F16.F32.PACK_AB R134, R211, R134 ;  /* 0x00000086d386723e */ /* 0x000fc800000000ff */
[----:B------:R-:W-:Y:S01]  /*5d40*/  PRMT R133, R134, 0x7632, R133 ;  /* 0x0000763286857816 */ /* 0x000fe20000000085 */
[----:B------:R-:W-:Y:S06]  /*5d50*/  BRA `(.L_x_4166) ;  /* 0x00000008007c7947 */ /* 0x000fec0003800000 */
.L_x_4163:
[----:B------:R-:W-:Y:S05]  /*5d60*/  @!P0 BRA `(.L_x_4168) ;  /* 0x0000000400608947 */ /* 0x000fea0003800000 */
[----:B------:R-:W-:Y:S05]  /*5d70*/  BRA.U !UP0, `(.L_x_4169) ;  /* 0x0000000108b47547 */ /* 0x000fea000b800000 */
[----:B--23--:R-:W-:Y:S01]  /*5d80*/  IMAD.U32 R105, RZ, RZ, UR17 ;  /* 0x00000011ff697e24 */ /* 0x00cfe2000f8e00ff */
[----:B------:R-:W-:Y:S02]  /*5d90*/  MOV R104, UR17 ;  /* 0x0000001100687c02 */ /* 0x000fe40008000f00 */
[--C-:B------:R-:W-:Y:S01]  /*5da0*/  SHF.R.U64 R127, R148, 0x10, R149.reuse ;  /* 0x00000010947f7819 */ /* 0x100fe20000001295 */
[----:B------:R-:W-:Y:S01]  /*5db0*/  FFMA.FTZ R105, R207, R105, UR27 ;  /* 0x0000001bcf697e23 */ /* 0x000fe20008010069 */
[----:B------:R-:W-:Y:S01]  /*5dc0*/  MOV R106, UR17 ;  /* 0x00000011006a7c02 */ /* 0x000fe20008000f00 */
[----:B------:R-:W-:Y:S01]  /*5dd0*/  FFMA.FTZ R104, R205, R104, UR27 ;  /* 0x0000001bcd687e23 */ /* 0x000fe20008010068 */
[----:B------:R-:W-:Y:S01]  /*5de0*/  SHF.R.U32.HI R107, RZ, 0x10, R149 ;  /* 0x00000010ff6b7819 */ /* 0x000fe20000011695 */
[----:B------:R-:W-:Y:S01]  /*5df0*/  FADD.FTZ R208, R208, -R105 ;  /* 0x80000069d0d07221 */ /* 0x000fe20000010000 */
[----:B------:R-:W-:Y:S02]  /*5e00*/  IMAD.MOV.U32 R105, RZ, RZ, R148 ;  /* 0x000000ffff697224 */ /* 0x000fe400078e0094 */
[----:B------:R-:W-:Y:S01]  /*5e10*/  FADD.FTZ R104, R206, -R104 ;  /* 0x80000068ce687221 */ /* 0x000fe20000010000 */
[----:B------:R-:W-:-:S02]  /*5e20*/  HADD2.F32 R127, -RZ, R127.H0_H0 ;  /* 0x2000007fff7f7230 */ /* 0x000fc40000004100 */
[-C--:B------:R-:W-:Y:S01]  /*5e30*/  FFMA.FTZ R209, R209, R106.reuse, UR27 ;  /* 0x0000001bd1d17e23 */ /* 0x080fe2000801006a */
[----:B------:R-:W-:Y:S01]  /*5e40*/  FFMA.FTZ R211, R211, R106, UR27 ;  /* 0x0000001bd3d37e23 */ /* 0x000fe2000801006a */
[----:B------:R-:W-:Y:S01]  /*5e50*/  HADD2.F32 R105, -RZ, R105.H0_H0 ;  /* 0x20000069ff697230 */ /* 0x000fe20000004100 */
[----:B------:R-:W-:Y:S01]  /*5e60*/  LOP3.LUT P3, RZ, R134, 0xff00, RZ, 0xc0, !PT ;  /* 0x0000ff0086ff7812 */ /* 0x000fe2000786c0ff */
[----:B------:R-:W-:Y:S01]  /*5e70*/  FFMA.FTZ R127, R208, UR16, R127 ;  /* 0x00000010d07f7c23 */ /* 0x000fe2000801007f */
[----:B------:R-:W-:Y:S02]  /*5e80*/  HADD2.F32 R107, -RZ, R107.H0_H0 ;  /* 0x2000006bff6b7230 */ /* 0x000fe40000004100 */
[----:B------:R-:W-:Y:S01]  /*5e90*/  FADD.FTZ R210, R210, -R209 ;  /* 0x800000d1d2d27221 */ /* 0x000fe20000010000 */
[----:B------:R-:W-:Y:S01]  /*5ea0*/  FFMA.FTZ R104, R104, UR16, R105 ;  /* 0x0000001068687c23 */ /* 0x000fe20008010069 */
[----:B------:R-:W-:Y:S01]  /*5eb0*/  MOV R105, R149 ;  /* 0x0000009500697202 */ /* 0x000fe20000000f00 */
[----:B------:R-:W-:Y:S01]  /*5ec0*/  FMUL.FTZ R126, R127, UR7 ;  /* 0x000000077f7e7c20 */ /* 0x000fe20008410000 */
[----:B------:R-:W-:Y:S01]  /*5ed0*/  FADD.FTZ R212, R212, -R211 ;  /* 0x800000d3d4d47221 */ /* 0x000fe20000010000 */
[----:B------:R-:W-:Y:S01]  /*5ee0*/  FMUL.FTZ R106, R104, UR7 ;  /* 0x00000007686a7c20 */ /* 0x000fe20008410000 */
[----:B------:R-:W-:Y:S01]  /*5ef0*/  LOP3.LUT P2, RZ, R134, 0xff, RZ, 0xc0, !PT ;  /* 0x000000ff86ff7812 */ /* 0x000fe2000784c0ff */
[----:B------:R-:W-:Y:S01]  /*5f00*/  HADD2.F32 R105, -RZ, R105.H0_H0 ;  /* 0x20000069ff697230 */ /* 0x000fe20000004100 */
[----:B------:R-:W-:Y:S01]  /*5f10*/  FSEL R126, R126, RZ, P3 ;  /* 0x000000ff7e7e7208 */ /* 0x000fe20001800000 */
[----:B------:R-:W-:Y:S01]  /*5f20*/  FFMA.FTZ R107, R212, UR16, R107 ;  /* 0x00000010d46b7c23 */ /* 0x000fe2000801006b */
[----:B------:R-:W-:-:S02]  /*5f30*/  FSEL R129, R106, RZ, P2 ;  /* 0x000000ff6a817208 */ /* 0x000fc40001000000 */
[----:B------:R-:W-:Y:S01]  /*5f40*/  FFMA.FTZ R105, R210, UR16, R105 ;  /* 0x00000010d2697c23 */ /* 0x000fe20008010069 */
[----:B------:R-:W-:Y:S01]  /*5f50*/  F2FP.F16.F32.PACK_AB R127, R126, R127 ;  /* 0x0000007f7e7f723e */ /* 0x000fe200000000ff */
[----:B------:R-:W-:Y:S01]  /*5f60*/  FMUL.FTZ R126, R107, UR7 ;  /* 0x000000076b7e7c20 */ /* 0x000fe20008410000 */
[C---:B------:R-:W-:Y:S01]  /*5f70*/  LOP3.LUT P4, RZ, R134.reuse, 0xff0000, RZ, 0xc0, !PT ;  /* 0x00ff000086ff7812 */ /* 0x040fe2000788c0ff */
[----:B------:R-:W-:Y:S01]  /*5f80*/  FMUL.FTZ R106, R105, UR7 ;  /* 0x00000007696a7c20 */ /* 0x000fe20008410000 */
[----:B------:R-:W-:Y:S02]  /*5f90*/  ISETP.GE.U32.AND P5, PT, R134, 0x1000000, PT ;  /* 0x010000008600780c */ /* 0x000fe40003fa6070 */
[----:B------:R-:W-:Y:S02]  /*5fa0*/  F2FP.F16.F32.PACK_AB R104, R129, R104 ;  /* 0x000000688168723e */ /* 0x000fe400000000ff */
[----:B------:R-:W-:Y:S02]  /*5fb0*/  FSEL R128, R106, RZ, P4 ;  /* 0x000000ff6a807208 */ /* 0x000fe40002000000 */
[----:B------:R-:W-:-:S02]  /*5fc0*/  FSEL R126, R126, RZ, P5 ;  /* 0x000000ff7e7e7208 */ /* 0x000fc40002800000 */
[----:B------:R-:W-:Y:S02]  /*5fd0*/  F2FP.F16.F32.PACK_AB R128, R128, R105 ;  /* 0x000000698080723e */ /* 0x000fe400000000ff */
[----:B------:R-:W-:Y:S02]  /*5fe0*/  F2FP.F16.F32.PACK_AB R129, R126, R107 ;  /* 0x0000006b7e81723e */ /* 0x000fe400000000ff */
[C---:B------:R-:W-:Y:S02]  /*5ff0*/  PRMT R106, R104.reuse, 0x7632, R106 ;  /* 0x00007632686a7816 */ /* 0x040fe4000000006a */
[----:B------:R-:W-:Y:S02]  /*6000*/  PRMT R126, R104, 0x7610, R126 ;  /* 0x00007610687e7816 */ /* 0x000fe4000000007e */
[----:B------:R-:W-:Y:S02]  /*6010*/  PRMT R107, R127, 0x7632, R107 ;  /* 0x000076327f6b7816 */ /* 0x000fe4000000006b */
[----:B------:R-:W-:-:S02]  /*6020*/  PRMT R105, R128, 0x7632, R105 ;  /* 0x0000763280697816 */ /* 0x000fc40000000069 */
[----:B------:R-:W-:Y:S01]  /*6030*/  PRMT R134, R129, 0x7632, R134 ;  /* 0x0000763281867816 */ /* 0x000fe20000000086 */
[----:B------:R-:W-:Y:S06]  /*6040*/  BRA `(.L_x_4166) ;  /* 0x0000000400c07947 */ /* 0x000fec0003800000 */
.L_x_4169:
[----:B--23--:R-:W-:Y:S01]  /*6050*/  IMAD.U32 R104, RZ, RZ, UR17 ;  /* 0x00000011ff687e24 */ /* 0x00cfe2000f8e00ff */
[----:B------:R-:W-:Y:S01]  /*6060*/  MOV R105, UR17 ;  /* 0x0000001100697c02 */ /* 0x000fe20008000f00 */
[----:B------:R-:W-:Y:S01]  /*6070*/  IMAD.MOV.U32 R106, RZ, RZ, R148 ;  /* 0x000000ffff6a7224 */ /* 0x000fe200078e0094 */
        /* <DEDUP_REMOVED lines=25> */
[--C-:B------:R-:W-:Y:S01]  /*6210*/  FFMA.FTZ R106, R106, UR16, R107.reuse ;  /* 0x000000106a6a7c23 */ /* 0x100fe2000801006b */
        /* <DEDUP_REMOVED lines=13> */
.L_x_4168:
[----:B------:R-:W-:Y:S05]  /*62f0*/  BRA.U !UP0, `(.L_x_4170) ;  /* 0x0000000108907547 */ /* 0x000fea000b800000 */
[----:B--23--:R-:W-:Y:S01]  /*6300*/  MOV R105, UR17 ;  /* 0x0000001100697c02 */ /* 0x00cfe20008000f00 */
        /* <DEDUP_REMOVED lines=22> */
[----:B------:R-:W-:Y:S01]  /*6470*/  F2FP.F16.F32.PACK_AB R126, R105, R104 ;  /* 0x00000068697e723e */ /* 0x000fe200000000ff */
[----:B------:R-:W-:Y:S01]  /*6480*/  FMUL.FTZ R104, R128, UR7 ;  /* 0x0000000780687c20 */ /* 0x000fe20008410000 */
[----:B------:R-:W-:Y:S01]  /*6490*/  F2FP.F16.F32.PACK_AB R127, R106, R127 ;  /* 0x0000007f6a7f723e */ /* 0x000fe200000000ff */
[----:B------:R-:W-:-:S03]  /*64a0*/  FMUL.FTZ R106, R129, UR7 ;  /* 0x00000007816a7c20 */ /* 0x000fc60008410000 */
[----:B------:R-:W-:Y:S02]  /*64b0*/  FSEL R105, R104, RZ, P4 ;  /* 0x000000ff68697208 */ /* 0x000fe40002000000 */
        /* <DEDUP_REMOVED lines=8> */
.L_x_4170:
[----:B--23--:R-:W-:Y:S01]  /*6540*/  MOV R104, UR17 ;  /* 0x0000001100687c02 */ /* 0x00cfe20008000f00 */
        /* <DEDUP_REMOVED lines=19> */
[----:B------:R-:W-:Y:S02]  /*6680*/  F2FP.F16.F32.PACK_AB R104, R105, R104 ;  /* 0x000000686968723e */ /* 0x000fe400000000ff */
[----:B------:R-:W-:Y:S02]  /*6690*/  MOV R105, UR17 ;  /* 0x0000001100697c02 */ /* 0x000fe40008000f00 */
[----:B------:R-:W-:-:S02]  /*66a0*/  ISETP.GE.U32.AND P3, PT, R134, 0x1000000, PT ;  /* 0x010000008600780c */ /* 0x000fc40003f66070 */
        /* <DEDUP_REMOVED lines=9> */
[----:B------:R-:W-:-:S07]  /*6740*/  PRMT R134, R105, 0x7632, R134 ;  /* 0x0000763269867816 */ /* 0x000fce0000000086 */
.L_x_4166:
[----:B------:R-:W-:Y:S01]  /*6750*/  LOP3.LUT R104, R107, 0xffff, RZ, 0xc0, !PT ;  /* 0x0000ffff6b687812 */ /* 0x000fe200078ec0ff */
[----:B------:R-:W-:Y:S01]  /*6760*/  HFMA2 R107, -RZ, RZ, 0, 4.76837158203125e-07 ;  /* 0x00000008ff6b7431 */ /* 0x000fe200000001ff */
[----:B------:R-:W-:-:S03]  /*6770*/  PRMT R134, R105, 0x5410, R134 ;  /* 0x0000541069867816 */ /* 0x000fc60000000086 */
[----:B------:R-:W-:-:S03]  /*6780*/  IMAD.WIDE.U32 R104, R104, 0x10000, RZ ;  /* 0x0001000068687825 */ /* 0x000fc600078e00ff */
[----:B------:R-:W-:Y:S01]  /*6790*/  LOP3.LUT R104, R104, 0xffff, R106, 0xf8, !PT ;  /* 0x0000ffff68687812 */ /* 0x000fe200078ef86a */
[----:B------:R-:W-:Y:S01]  /*67a0*/  IMAD.WIDE.U32 R106, R44, R107, UR28 ;  /* 0x0000001c2c6a7e25 */ /* 0x000fe2000f8e006b */
[----:B------:R-:W-:Y:S01]  /*67b0*/  LOP3.LUT R105, R134, R105, RZ, 0xfc, !PT ;  /* 0x0000006986697212 */ /* 0x000fe200078efcff */
[----:B------:R-:W-:Y:S06]  /*67c0*/  BRA.U !UP0, `(.L_x_4171) ;  /* 0x0000000108207547 */ /* 0x000fec000b800000 */
[----:B------:R-:W-:Y:S02]  /*67d0*/  LOP3.LUT R134, R127, 0xffff, RZ, 0xc0, !PT ;  /* 0x0000ffff7f867812 */ /* 0x000fe400078ec0ff */
[----:B-1----:R-:W-:-:S03]  /*67e0*/  PRMT R152, R128, 0x5410, R129 ;  /* 0x0000541080987816 */ /* 0x002fc60000000081 */
[----:B------:R-:W-:-:S05]  /*67f0*/  IMAD.WIDE.U32 R134, R134, 0x10000, RZ ;  /* 0x0001000086867825 */ /* 0x000fca00078e00ff */
[----:B------:R-:W-:Y:S02]  /*6800*/  LOP3.LUT R135, R152, R135, RZ, 0xfc, !PT ;  /* 0x0000008798877212 */ /* 0x000fe400078efcff */
[----:B------:R-:W1:Y:S01]  /*6810*/  LDC.64 R152, c[0x0][0x478] ;  /* 0x00011e00ff987b82 */ /* 0x000e620000000a00 */
[----:B------:R-:W-:Y:S01]  /*6820*/  LOP3.LUT R134, R134, 0xffff, R126, 0xf8, !PT ;  /* 0x0000ffff86867812 */ /* 0x000fe200078ef87e */
[----:B-1----:R-:W-:-:S05]  /*6830*/  IMAD.WIDE.U32 R152, R44, 0x8, R152 ;  /* 0x000000082c987825 */ /* 0x002fca00078e0098 */
[----:B------:R2:W-:Y:S02]  /*6840*/  STG.E.64 desc[UR10][R152.64], R134 ;  /* 0x0000008698007986 */ /* 0x0005e4000c101b0a */
.L_x_4171:
[----:B------:R3:W-:Y:S01]  /*6850*/  STG.E.64 desc[UR10][R106.64], R104 ;  /* 0x000000686a007986 */ /* 0x0007e2000c101b0a */
[----:B------:R-:W-:Y:S05]  /*6860*/  @!P1 BRA `(.L_x_4172) ;  /* 0x0000000000209947 */ /* 0x000fea0003800000 */
[----:B---3--:R-:W-:Y:S02]  /*6870*/  LOP3.LUT R104, R131, 0xffff, RZ, 0xc0, !PT ;  /* 0x0000ffff83687812 */ /* 0x008fe400078ec0ff */
[----:B------:R-:W-:-:S03]  /*6880*/  PRMT R107, R132, 0x5410, R133 ;  /* 0x00005410846b7816 */ /* 0x000fc60000000085 */
[----:B------:R-:W-:-:S05]  /*6890*/  IMAD.WIDE.U32 R104, R104, 0x10000, RZ ;  /* 0x0001000068687825 */ /* 0x000fca00078e00ff */
[----:B------:R-:W-:Y:S02]  /*68a0*/  LOP3.LUT R105, R107, R105, RZ, 0xfc, !PT ;  /* 0x000000696b697212 */ /* 0x000fe400078efcff */
[----:B------:R-:W3:Y:S01]  /*68b0*/  LDC.64 R106, c[0x0][0x470] ;  /* 0x00011c00ff6a7b82 */ /* 0x000ee20000000a00 */
[----:B------:R-:W-:Y:S01]  /*68c0*/  LOP3.LUT R104, R104, 0xffff, R130, 0xf8, !PT ;  /* 0x0000ffff68687812 */ /* 0x000fe200078ef882 */
[----:B---3--:R-:W-:-:S05]  /*68d0*/  IMAD.WIDE.U32 R106, R44, 0x8, R106 ;  /* 0x000000082c6a7825 */ /* 0x008fca00078e006a */
[----:B------:R4:W-:Y:S02]  /*68e0*/  STG.E.64 desc[UR10][R106.64], R104 ;  /* 0x000000686a007986 */ /* 0x0009e4000c101b0a */
.L_x_4172:
[----:B------:R-:W-:Y:S05]  /*68f0*/  @!P1 BRA `(.L_x_4173) ;  /* 0x0000000c00449947 */ /* 0x000fea0003800000 */
[----:B------:R-:W-:Y:S05]  /*6900*/  @!P0 BRA `(.L_x_4174) ;  /* 0x0000000400c08947 */ /* 0x000fea0003800000 */
[----:B------:R-:W-:Y:S05]  /*6910*/  BRA.U !UP0, `(.L_x_4175) ;  /* 0x0000000108e07547 */ /* 0x000fea000b800000 */
[----:B------:R-:W-:Y:S01]  /*6920*/  MOV R44, UR17 ;  /* 0x00000011002c7c02 */ /* 0x000fe20008000f00 */
[----:B---34-:R-:W-:Y:S01]  /*6930*/  IMAD.U32 R104, RZ, RZ, UR17 ;  /* 0x00000011ff687e24 */ /* 0x018fe2000f8e00ff */
[----:B------:R-:W-:Y:S02]  /*6940*/  SHF.R.U64 R105, R140, 0x10, R141 ;  /* 0x000000108c697819 */ /* 0x000fe4000000128d */
[----:B------:R-:W-:Y:S01]  /*6950*/  LOP3.LUT P5, RZ, R112, 0xff, RZ, 0xc0, !PT ;  /* 0x000000ff70ff7812 */ /* 0x000fe200078ac0ff */
[-C--:B------:R-:W-:Y:S01]  /*6960*/  FFMA.FTZ R193, R193, R44.reuse, UR27 ;  /* 0x0000001bc1c17e23 */ /* 0x080fe2000801002c */
[----:B------:R-:W-:Y:S01]  /*6970*/  FFMA.FTZ R197, R197, R44, UR27 ;  /* 0x0000001bc5c57e23 */ /* 0x000fe2000801002c */
[----:B------:R-:W-:Y:S02]  /*6980*/  IMAD.MOV.U32 R44, RZ, RZ, R140 ;  /* 0x000000ffff2c7224 */ /* 0x000fe400078e008c */
[-C--:B------:R-:W-:Y:S01]  /*6990*/  FFMA.FTZ R195, R195, R104.reuse, UR27 ;  /* 0x0000001bc3c37e23 */ /* 0x080fe20008010068 */
[----:B------:R-:W-:Y:S01]  /*69a0*/  FFMA.FTZ R199, R199, R104, UR27 ;  /* 0x0000001bc7c77e23 */ /* 0x000fe20008010068 */
[----:B------:R-:W-:Y:S01]  /*69b0*/  MOV R104, R141 ;  /* 0x0000008d00687202 */ /* 0x000fe20000000f00 */
[----:B------:R-:W-:Y:S01]  /*69c0*/  FADD.FTZ R193, R194, -R193 ;  /* 0x800000c1c2c17221 */ /* 0x000fe20000010000 */
[----:B------:R-:W-:-:S02]  /*69d0*/  HADD2.F32 R44, -RZ, R44.H0_H0 ;  /* 0x2000002cff2c7230 */ /* 0x000fc40000004100 */
[----:B------:R-:W-:Y:S01]  /*69e0*/  FADD.FTZ R197, R198, -R197 ;  /* 0x800000c5c6c57221 */ /* 0x000fe20000010000 */
[----:B------:R-:W-:Y:S02]  /*69f0*/  HADD2.F32 R105, -RZ, R105.H0_H0 ;  /* 0x20000069ff697230 */ /* 0x000fe40000004100 */
[----:B------:R-:W-:Y:S01]  /*6a00*/  FADD.FTZ R196, R196, -R195 ;  /* 0x800000c3c4c47221 */ /* 0x000fe20000010000 */
[----:B------:R-:W-:Y:S02]  /*6a10*/  HADD2.F32 R104, -RZ, R104.H0_H0 ;  /* 0x20000068ff687230 */ /* 0x000fe40000004100 */
[----:B------:R-:W-:Y:S01]  /*6a20*/  FFMA.FTZ R44, R193, UR16, R44 ;  /* 0x00000010c12c7c23 */ /* 0x000fe2000801002c */
[----:B------:R-:W-:Y:S01]  /*6a30*/  SHF.R.U32.HI R106, RZ, 0x10, R141 ;  /* 0x00000010ff6a7819 */ /* 0x000fe2000001168d */
[----:B------:R-:W-:Y:S01]  /*6a40*/  FFMA.FTZ R107, R196, UR16, R105 ;  /* 0x00000010c46b7c23 */ /* 0x000fe20008010069 */
[----:B------:R-:W-:Y:S01]  /*6a50*/  LOP3.LUT P4, RZ, R112, 0xff00, RZ, 0xc0, !PT ;  /* 0x0000ff0070ff7812 */ /* 0x000fe2000788c0ff */
[----:B------:R-:W-:Y:S01]  /*6a60*/  FFMA.FTZ R197, R197, UR16, R104 ;  /* 0x00000010c5c57c23 */ /* 0x000fe20008010068 */
[----:B------:R-:W-:Y:S01]  /*6a70*/  FMUL.FTZ R104, R44, UR7 ;  /* 0x000000072c687c20 */ /* 0x000fe20008410000 */
[----:B------:R-:W-:Y:S01]  /*6a80*/  LOP3.LUT P6, RZ, R119, 0xff00, RZ, 0xc0, !PT ;  /* 0x0000ff0077ff7812 */ /* 0x000fe200078cc0ff */
[----:B------:R-:W-:-:S02]  /*6a90*/  HADD2.F32 R106, -RZ, R106.H0_H0 ;  /* 0x2000006aff6a7230 */ /* 0x000fc40000004100 */
[----:B------:R-:W-:Y:S01]  /*6aa0*/  FADD.FTZ R199, R200, -R199 ;  /* 0x800000c7c8c77221 */ /* 0x000fe20000010000 */
[----:B------:R-:W-:Y:S02]  /*6ab0*/  LOP3.LUT P3, RZ, R112, 0xff0000, RZ, 0xc0, !PT ;  /* 0x00ff000070ff7812 */ /* 0x000fe4000786c0ff */
[C---:B------:R-:W-:Y:S01]  /*6ac0*/  FSEL R105, R104.reuse, RZ, P5 ;  /* 0x000000ff68697208 */ /* 0x040fe20002800000 */
[----:B------:R-:W-:Y:S01]  /*6ad0*/  FFMA.FTZ R199, R199, UR16, R106 ;  /* 0x00000010c7c77c23 */ /* 0x000fe2000801006a */
[----:B------:R-:W-:Y:S02]  /*6ae0*/  LOP3.LUT P5, RZ, R119, 0xff, RZ, 0xc0, !PT ;  /* 0x000000ff77ff7812 */ /* 0x000fe400078ac0ff */
[----:B------:R-:W-:Y:S01]  /*6af0*/  F2FP.F16.F32.PACK_AB R126, R105, R44 ;  /* 0x0000002c697e723e */ /* 0x000fe200000000ff */
[----:B------:R-:W-:Y:S01]  /*6b00*/  FMUL.FTZ R44, R107, UR7 ;  /* 0x000000076b2c7c20 */ /* 0x000fe20008410000 */
[----:B------:R-:W-:Y:S02]  /*6b10*/  FSEL R104, R104, RZ, P5 ;  /* 0x000000ff68687208 */ /* 0x000fe40002800000 */
[----:B------:R-:W-:-:S02]  /*6b20*/  ISETP.GE.U32.AND P2, PT, R112, 0x1000000, PT ;  /* 0x010000007000780c */ /* 0x000fc40003f46070 */
[C---:B------:R-:W-:Y:S02]  /*6b30*/  FSEL R105, R44.reuse, RZ, P4 ;  /* 0x000000ff2c697208 */ /* 0x040fe40002000000 */
[----:B------:R-:W-:Y:S02]  /*6b40*/  FSEL R44, R44, RZ, P6 ;  /* 0x000000ff2c2c7208 */ /* 0x000fe40003000000 */
[----:B------:R-:W-:Y:S02]  /*6b50*/  F2FP.F16.F32.PACK_AB R130, R107, R104 ;  /* 0x000000686b82723e */ /* 0x000fe400000000ff */
[----:B------:R-:W-:Y:S01]  /*6b60*/  F2FP.F16.F32.PACK_AB R106, R44, R105 ;  /* 0x000000692c6a723e */ /* 0x000fe200000000ff */
[----:B------:R-:W-:Y:S01]  /*6b70*/  FMUL.FTZ R44, R197, UR7 ;  /* 0x00000007c52c7c20 */ /* 0x000fe20008410000 */
[----:B------:R-:W-:Y:S02]  /*6b80*/  ISETP.GE.U32.AND P4, PT, R119, 0x1000000, PT ;  /* 0x010000007700780c */ /* 0x000fe40003f86070 */
        /* <DEDUP_REMOVED lines=15> */
[----:B------:R-:W-:Y:S01]  /*6c80*/  PRMT R133, R105, 0x7632, R133 ;  /* 0x0000763269857816 */ /* 0x000fe20000000085 */
[----:B------:R-:W-:Y:S06]  /*6c90*/  BRA `(.L_x_4176) ;  /* 0x0000001000c87947 */ /* 0x000fec0003800000 */
.L_x_4175:
[----:B------:R-:W-:Y:S01]  /*6ca0*/  IMAD.U32 R44, RZ, RZ, UR17 ;  /* 0x00000011ff2c7e24 */ /* 0x000fe2000f8e00ff */
[----:B---34-:R-:W-:Y:S02]  /*6cb0*/  MOV R104, UR17 ;  /* 0x0000001100687c02 */ /* 0x018fe40008000f00 */
[----:B------:R-:W-:Y:S01]  /*6cc0*/  MOV R106, R141 ;  /* 0x0000008d006a7202 */ /* 0x000fe20000000f00 */
[-C--:B------:R-:W-:Y:S01]  /*6cd0*/  FFMA.FTZ R193, R193, R44.reuse, UR27 ;  /* 0x0000001bc1c17e23 */ /* 0x080fe2000801002c */
[----:B------:R-:W-:Y:S01]  /*6ce0*/  FFMA.FTZ R197, R197, R44, UR27 ;  /* 0x0000001bc5c57e23 */ /* 0x000fe2000801002c */
[----:B------:R-:W-:Y:S02]  /*6cf0*/  IMAD.MOV.U32 R44, RZ, RZ, R140 ;  /* 0x000000ffff2c7224 */ /* 0x000fe400078e008c */
[-C--:B------:R-:W-:Y:S01]  /*6d00*/  FFMA.FTZ R195, R195, R104.reuse, UR27 ;  /* 0x0000001bc3c37e23 */ /* 0x080fe20008010068 */
[----:B------:R-:W-:Y:S01]  /*6d10*/  FFMA.FTZ R199, R199, R104, UR27 ;  /* 0x0000001bc7c77e23 */ /* 0x000fe20008010068 */
[----:B------:R-:W-:Y:S01]  /*6d20*/  SHF.R.U64 R104, R140, 0x10, R141 ;  /* 0x000000108c687819 */ /* 0x000fe2000000128d */
[----:B------:R-:W-:Y:S01]  /*6d30*/  FADD.FTZ R193, R194, -R193 ;  /* 0x800000c1c2c17221 */ /* 0x000fe20000010000 */
[----:B------:R-:W-:Y:S01]  /*6d40*/  HADD2.F32 R44, -RZ, R44.H0_H0 ;  /* 0x2000002cff2c7230 */ /* 0x000fe20000004100 */
[----:B------:R-:W-:Y:S01]  /*6d50*/  SHF.R.U32.HI R107, RZ, 0x10, R141 ;  /* 0x00000010ff6b7819 */ /* 0x000fe2000001168d */
[----:B------:R-:W-:Y:S01]  /*6d60*/  FADD.FTZ R196, R196, -R195 ;  /* 0x800000c3c4c47221 */ /* 0x000fe20000010000 */
[----:B------:R-:W-:-:S02]  /*6d70*/  HADD2.F32 R105, -RZ, R104.H0_H0 ;  /* 0x20000068ff697230 */ /* 0x000fc40000004100 */
[----:B------:R-:W-:Y:S01]  /*6d80*/  FADD.FTZ R197, R198, -R197 ;  /* 0x800000c5c6c57221 */ /* 0x000fe20000010000 */
[----:B------:R-:W-:Y:S01]  /*6d90*/  FFMA.FTZ R44, R193, UR16, R44 ;  /* 0x00000010c12c7c23 */ /* 0x000fe2000801002c */
[----:B------:R-:W-:Y:S02]  /*6da0*/  HADD2.F32 R104, -RZ, R106.H0_H0 ;  /* 0x2000006aff687230 */ /* 0x000fe40000004100 */
[----:B------:R-:W-:Y:S01]  /*6db0*/  FADD.FTZ R199, R200, -R199 ;  /* 0x800000c7c8c77221 */ /* 0x000fe20000010000 */
[----:B------:R-:W-:Y:S02]  /*6dc0*/  HADD2.F32 R106, -RZ, R107.H0_H0 ;  /* 0x2000006bff6a7230 */ /* 0x000fe40000004100 */
[----:B------:R-:W-:Y:S01]  /*6dd0*/  FMUL.FTZ R44, R44, UR7 ;  /* 0x000000072c2c7c20 */ /* 0x000fe20008410000 */
[----:B------:R-:W-:Y:S01]  /*6de0*/  LOP3.LUT P6, RZ, R112, 0xff, RZ, 0xc0, !PT ;  /* 0x000000ff70ff7812 */ /* 0x000fe200078cc0ff */
[----:B------:R-:W-:Y:S01]  /*6df0*/  FFMA.FTZ R105, R196, UR16, R105 ;  /* 0x00000010c4697c23 */ /* 0x000fe20008010069 */
[----:B------:R-:W-:Y:S01]  /*6e00*/  FFMA.FTZ R197, R197, UR16, R104 ;  /* 0x00000010c5c57c23 */ /* 0x000fe20008010068 */
[----:B------:R-:W-:Y:S01]  /*6e10*/  FFMA.FTZ R199, R199, UR16, R106 ;  /* 0x00000010c7c77c23 */ /* 0x000fe2000801006a */
[----:B------:R-:W-:Y:S01]  /*6e20*/  LOP3.LUT P5, RZ, R119, 0xff, RZ, 0xc0, !PT ;  /* 0x000000ff77ff7812 */ /* 0x000fe200078ac0ff */
[----:B------:R-:W-:Y:S01]  /*6e30*/  FMUL.FTZ R106, R105, UR7 ;  /* 0x00000007696a7c20 */ /* 0x000fe20008410000 */
[----:B------:R-:W-:Y:S01]  /*6e40*/  FSEL R104, R44, RZ, P6 ;  /* 0x000000ff2c687208 */ /* 0x000fe20003000000 */
[----:B------:R-:W-:Y:S01]  /*6e50*/  FMUL.FTZ R197, R197, UR7 ;  /* 0x00000007c5c57c20 */ /* 0x000fe20008410000 */
[----:B------:R-:W-:Y:S01]  /*6e60*/  LOP3.LUT P4, RZ, R112, 0xff00, RZ, 0xc0, !PT ;  /* 0x0000ff0070ff7812 */ /* 0x000fe2000788c0ff */
[----:B------:R-:W-:Y:S01]  /*6e70*/  FMUL.FTZ R199, R199, UR7 ;  /* 0x00000007c7c77c20 */ /* 0x000fe20008410000 */
[----:B------:R-:W-:-:S02]  /*6e80*/  LOP3.LUT P6, RZ, R119, 0xff00, RZ, 0xc0, !PT ;  /* 0x0000ff0077ff7812 */ /* 0x000fc400078cc0ff */
[----:B------:R-:W-:Y:S02]  /*6e90*/  FSEL R105, R44, RZ, P5 ;  /* 0x000000ff2c697208 */ /* 0x000fe40002800000 */
[C---:B------:R-:W-:Y:S02]  /*6ea0*/  FSEL R44, R106.reuse, RZ, P4 ;  /* 0x000000ff6a2c7208 */ /* 0x040fe40002000000 */
[----:B------:R-:W-:Y:S02]  /*6eb0*/  FSEL R107, R106, RZ, P6 ;  /* 0x000000ff6a6b7208 */ /* 0x000fe40003000000 */
[C---:B------:R-:W-:Y:S02]  /*6ec0*/  LOP3.LUT P2, RZ, R112.reuse, 0xff0000, RZ, 0xc0, !PT ;  /* 0x00ff000070ff7812 */ /* 0x040fe4000784c0ff */
[----:B------:R-:W-:Y:S02]  /*6ed0*/  ISETP.GE.U32.AND P3, PT, R112, 0x1000000, PT ;  /* 0x010000007000780c */ /* 0x000fe40003f66070 */
[----:B------:R-:W-:-:S02]  /*6ee0*/  LOP3.LUT P4, RZ, R119, 0xff0000, RZ, 0xc0, !PT ;  /* 0x00ff000077ff7812 */ /* 0x000fc4000788c0ff */
[----:B------:R-:W-:Y:S02]  /*6ef0*/  ISETP.GE.U32.AND P5, PT, R119, 0x1000000, PT ;  /* 0x010000007700780c */ /* 0x000fe40003fa6070 */
[----:B------:R-:W-:Y:S02]  /*6f00*/  F2FP.F16.F32.PACK_AB R105, R105, R104 ;  /* 0x000000686969723e */ /* 0x000fe400000000ff */
[----:B------:R-:W-:Y:S02]  /*6f10*/  F2FP.F16.F32.PACK_AB R106, R107, R44 ;  /* 0x0000002c6b6a723e */ /* 0x000fe400000000ff */
        /* <DEDUP_REMOVED lines=15> */
.L_x_4174:
[----:B------:R-:W-:Y:S05]  /*7010*/  BRA.U !UP0, `(.L_x_4177) ;  /* 0x0000000108c07547 */ /* 0x000fea000b800000 */
[----:B------:R-:W-:Y:S01]  /*7020*/  IMAD.U32 R44, RZ, RZ, UR17 ;  /* 0x00000011ff2c7e24 */ /* 0x000fe2000f8e00ff */
[----:B------:R-:W-:Y:S02]  /*7030*/  LOP3.LUT P6, RZ, R119, 0xff, RZ, 0xc0, !PT ;  /* 0x000000ff77ff7812 */ /* 0x000fe400078cc0ff */
[----:B---34-:R-:W-:Y:S01]  /*7040*/  MOV R104, UR17 ;  /* 0x0000001100687c02 */ /* 0x018fe20008000f00 */
[-C--:B------:R-:W-:Y:S01]  /*7050*/  FFMA.FTZ R193, R193, R44.reuse, UR27 ;  /* 0x0000001bc1c17e23 */ /* 0x080fe2000801002c */
[-C--:B------:R-:W-:Y:S01]  /*7060*/  FFMA.FTZ R195, R195, R44.reuse, UR27 ;  /* 0x0000001bc3c37e23 */ /* 0x080fe2000801002c */
        /* <DEDUP_REMOVED lines=11> */
[----:B------:R-:W-:Y:S01]  /*7120*/  FADD.FTZ R199, R200, -R199 ;  /* 0x800000c7c8c77221 */ /* 0x000fe20000010000 */
[----:B------:R-:W-:Y:S01]  /*7130*/  FMUL.FTZ R104, R104, UR16 ;  /* 0x0000001068687c20 */ /* 0x000fe20008410000 */
[----:B------:R-:W-:-:S02]  /*7140*/  ISETP.GE.U32.AND P2, PT, R112, 0x1000000, PT ;  /* 0x010000007000780c */ /* 0x000fc40003f46070 */
[C---:B------:R-:W-:Y:S02]  /*7150*/  FSEL R130, R44.reuse, RZ, P6 ;  /* 0x000000ff2c827208 */ /* 0x040fe40003000000 */
        /* <DEDUP_REMOVED lines=26> */
[----:B------:R-:W-:Y:S01]  /*7300*/  PRMT R133, R105, 0x7632, R133 ;  /* 0x0000763269857816 */ /* 0x000fe20000000085 */
[----:B------:R-:W-:Y:S06]  /*7310*/  BRA `(.L_x_4176) ;  /* 0x0000000c00287947 */ /* 0x000fec0003800000 */
.L_x_4177:
        /* <DEDUP_REMOVED lines=25> */
[----:B------:R-:W-:Y:S02]  /*74b0*/  FSEL R193, R193, RZ, P5 ;  /* 0x000000ffc1c17208 */ /* 0x000fe40002800000 */
[----:B------:R-:W-:Y:S02]  /*74c0*/  FSEL R195, R195, RZ, P6 ;  /* 0x000000ffc3c37208 */ /* 0x000fe40003000000 */
[----:B------:R-:W-:Y:S02]  /*74d0*/  ISETP.GE.U32.AND P3, PT, R112, 0x1000000, PT ;  /* 0x010000007000780c */ /* 0x000fe40003f66070 */
[C---:B------:R-:W-:Y:S02]  /*74e0*/  LOP3.LUT P4, RZ, R119.reuse, 0xff0000, RZ, 0xc0, !PT ;  /* 0x00ff000077ff7812 */ /* 0x040fe4000788c0ff */
[----:B------:R-:W-:-:S02]  /*74f0*/  ISETP.GE.U32.AND P5, PT, R119, 0x1000000, PT ;  /* 0x010000007700780c */ /* 0x000fc40003fa6070 */
[----:B------:R-:W-:Y:S02]  /*7500*/  F2FP.F16.F32.PACK_AB R193, R193, R44 ;  /* 0x0000002cc1c1723e */ /* 0x000fe400000000ff */
[----:B------:R-:W-:Y:S02]  /*7510*/  F2FP.F16.F32.PACK_AB R195, R195, R104 ;  /* 0x00000068c3c3723e */ /* 0x000fe400000000ff */
        /* <DEDUP_REMOVED lines=15> */
.L_x_4173:
[----:B------:R-:W-:Y:S05]  /*7610*/  @!P0 BRA `(.L_x_4178) ;  /* 0x0000000400588947 */ /* 0x000fea0003800000 */
[----:B------:R-:W-:Y:S05]  /*7620*/  BRA.U !UP0, `(.L_x_4179) ;  /* 0x0000000108b07547 */ /* 0x000fea000b800000 */
        /* <DEDUP_REMOVED lines=10> */
[----:B------:R-:W-:-:S02]  /*76d0*/  HADD2.F32 R44, -RZ, R44.H0_H0 ;  /* 0x2000002cff2c7230 */ /* 0x000fc40000004100 */
[----:B------:R-:W-:Y:S01]  /*76e0*/  FADD.FTZ R197, R198, -R197 ;  /* 0x800000c5c6c57221 */ /* 0x000fe20000010000 */
[----:B------:R-:W-:Y:S01]  /*76f0*/  SHF.R.U32.HI R107, RZ, 0x10, R141 ;  /* 0x00000010ff6b7819 */ /* 0x000fe2000001168d */
[----:B------:R-:W-:Y:S02]  /*7700*/  HADD2.F32 R105, -RZ, R104.H0_H0 ;  /* 0x20000068ff697230 */ /* 0x000fe40000004100 */
[----:B------:R-:W-:Y:S01]  /*7710*/  FADD.FTZ R196, R196, -R195 ;  /* 0x800000c3c4c47221 */ /* 0x000fe20000010000 */
[----:B------:R-:W-:Y:S02]  /*7720*/  HADD2.F32 R104, -RZ, R106.H0_H0 ;  /* 0x2000006aff687230 */ /* 0x000fe40000004100 */
[----:B------:R-:W-:Y:S01]  /*7730*/  FFMA.FTZ R44, R193, UR16, R44 ;  /* 0x00000010c12c7c23 */ /* 0x000fe2000801002c */
[----:B------:R-:W-:Y:S01]  /*7740*/  LOP3.LUT P2, RZ, R112, 0xff, RZ, 0xc0, !PT ;  /* 0x000000ff70ff7812 */ /* 0x000fe2000784c0ff */
[----:B------:R-:W-:Y:S02]  /*7750*/  HADD2.F32 R106, -RZ, R107.H0_H0 ;  /* 0x2000006bff6a7230 */ /* 0x000fe40000004100 */
[----:B------:R-:W-:Y:S01]  /*7760*/  FADD.FTZ R199, R200, -R199 ;  /* 0x800000c7c8c77221 */ /* 0x000fe20000010000 */
[----:B------:R-:W-:Y:S01]  /*7770*/  FFMA.FTZ R197, R197, UR16, R104 ;  /* 0x00000010c5c57c23 */ /* 0x000fe20008010068 */
[----:B------:R-:W-:Y:S01]  /*7780*/  FMUL.FTZ R104, R44, UR7 ;  /* 0x000000072c687c20 */ /* 0x000fe20008410000 */
[----:B------:R-:W-:Y:S01]  /*7790*/  FFMA.FTZ R196, R196, UR16, R105 ;  /* 0x00000010c4c47c23 */ /* 0x000fe20008010069 */
[----:B------:R-:W-:Y:S01]  /*77a0*/  FFMA.FTZ R199, R199, UR16, R106 ;  /* 0x00000010c7c77c23 */ /* 0x000fe2000801006a */
[----:B------:R-:W-:-:S02]  /*77b0*/  LOP3.LUT P3, RZ, R112, 0xff00, RZ, 0xc0, !PT ;  /* 0x0000ff0070ff7812 */ /* 0x000fc4000786c0ff */
[----:B------:R-:W-:Y:S01]  /*77c0*/  FSEL R105, R104, RZ, P2 ;  /* 0x000000ff68697208 */ /* 0x000fe20001000000 */
[----:B------:R-:W-:Y:S01]  /*77d0*/  FMUL.FTZ R106, R196, UR7 ;  /* 0x00000007c46a7c20 */ /* 0x000fe20008410000 */
        /* <DEDUP_REMOVED lines=17> */
.L_x_4179:
[----:B------:R-:W-:Y:S01]  /*78f0*/  IMAD.U32 R44, RZ, RZ, UR17 ;  /* 0x00000011ff2c7e24 */ /* 0x000fe2000f8e00ff */
[----:B---34-:R-:W-:Y:S02]  /*7900*/  MOV R104, UR17 ;  /* 0x0000001100687c02 */ /* 0x018fe40008000f00 */
[----:B------:R-:W-:Y:S01]  /*7910*/  SHF.R.U32.HI R106, RZ, 0x10, R141 ;  /* 0x00000010ff6a7819 */ /* 0x000fe2000001168d */
[-C--:B------:R-:W-:Y:S01]  /*7920*/  FFMA.FTZ R193, R193, R44.reuse, UR27 ;  /* 0x0000001bc1c17e23 */ /* 0x080fe2000801002c */
[----:B------:R-:W-:Y:S01]  /*7930*/  FFMA.FTZ R197, R197, R44, UR27 ;  /* 0x0000001bc5c57e23 */ /* 0x000fe2000801002c */
[----:B------:R-:W-:Y:S02]  /*7940*/  IMAD.MOV.U32 R44, RZ, RZ, R140 ;  /* 0x000000ffff2c7224 */ /* 0x000fe400078e008c */
[-C--:B------:R-:W-:Y:S01]  /*7950*/  FFMA.FTZ R195, R195, R104.reuse, UR27 ;  /* 0x0000001bc3c37e23 */ /* 0x080fe20008010068 */
[----:B------:R-:W-:Y:S01]  /*7960*/  FFMA.FTZ R199, R199, R104, UR27 ;  /* 0x0000001bc7c77e23 */ /* 0x000fe20008010068 */
[----:B------:R-:W-:Y:S01]  /*7970*/  MOV R104, R141 ;  /* 0x0000008d00687202 */ /* 0x000fe20000000f00 */
[----:B------:R-:W-:Y:S01]  /*7980*/  FADD.FTZ R194, R194, -R193 ;  /* 0x800000c1c2c27221 */ /* 0x000fe20000010000 */
[----:B------:R-:W-:Y:S01]  /*7990*/  HADD2.F32 R105, -RZ, R44.H0_H0 ;  /* 0x2000002cff697230 */ /* 0x000fe20000004100 */
[----:B------:R-:W-:Y:S01]  /*79a0*/  SHF.R.U64 R44, R140, 0x10, R141 ;  /* 0x000000108c2c7819 */ /* 0x000fe2000000128d */
[----:B------:R-:W-:Y:S01]  /*79b0*/  FADD.FTZ R196, R196, -R195 ;  /* 0x800000c3c4c47221 */ /* 0x000fe20000010000 */
[----:B--2---:R-:W-:-:S02]  /*79c0*/  HADD2.F32 R135, -RZ, R104.H0_H0 ;  /* 0x20000068ff877230 */ /* 0x004fc40000004100 */
[----:B------:R-:W-:Y:S01]  /*79d0*/  FADD.FTZ R198, R198, -R197 ;  /* 0x800000c5c6c67221 */ /* 0x000fe20000010000 */
[----:B------:R-:W-:Y:S02]  /*79e0*/  HADD2.F32 R106, -RZ, R106.H0_H0 ;  /* 0x2000006aff6a7230 */ /* 0x000fe40000004100 */
[----:B------:R-:W-:Y:S01]  /*79f0*/  FADD.FTZ R199, R200, -R199 ;  /* 0x800000c7c8c77221 */ /* 0x000fe20000010000 */
[----:B------:R-:W-:Y:S02]  /*7a00*/  HADD2.F32 R107, -RZ, R44.H0_H0 ;  /* 0x2000002cff6b7230 */ /* 0x000fe40000004100 */
[----:B------:R-:W-:Y:S01]  /*7a10*/  FFMA.FTZ R105, R194, UR16, R105 ;  /* 0x00000010c2697c23 */ /* 0x000fe20008010069 */
[----:B------:R-:W-:Y:S01]  /*7a20*/  FFMA.FTZ R135, R198, UR16, R135 ;  /* 0x00000010c6877c23 */ /* 0x000fe20008010087 */
[----:B------:R-:W-:Y:S01]  /*7a30*/  FFMA.FTZ R106, R199, UR16, R106 ;  /* 0x00000010c76a7c23 */ /* 0x000fe2000801006a */
[----:B------:R-:W-:Y:S01]  /*7a40*/  LOP3.LUT P2, RZ, R112, 0xff, RZ, 0xc0, !PT ;  /* 0x000000ff70ff7812 */ /* 0x000fe2000784c0ff */
[----:B------:R-:W-:Y:S01]  /*7a50*/  FFMA.FTZ R107, R196, UR16, R107 ;  /* 0x00000010c46b7c23 */ /* 0x000fe2000801006b */
[----:B------:R-:W-:Y:S01]  /*7a60*/  FMUL.FTZ R105, R105, UR7 ;  /* 0x0000000769697c20 */ /* 0x000fe20008410000 */
[----:B------:R-:W-:Y:S01]  /*7a70*/  LOP3.LUT P3, RZ, R112, 0xff00, RZ, 0xc0, !PT ;  /* 0x0000ff0070ff7812 */ /* 0x000fe2000786c0ff */
        /* <DEDUP_REMOVED lines=16> */
.L_x_4178:
[----:B------:R-:W-:Y:S05]  /*7b80*/  BRA.U !UP0, `(.L_x_4180) ;  /* 0x00000001088c7547 */ /* 0x000fea000b800000 */
[----:B---34-:R-:W-:Y:S01]  /*7b90*/  MOV R104, UR17 ;  /* 0x0000001100687c02 */ /* 0x018fe20008000f00 */
        /* <DEDUP_REMOVED lines=24> */
[----:B------:R-:W-:Y:S01]  /*7d20*/  FMUL.FTZ R104, R199, UR7 ;  /* 0x00000007c7687c20 */ /* 0x000fe20008410000 */
[----:B------:R-:W-:-:S02]  /*7d30*/  PRMT R107, R126, 0x7632, R107 ;  /* 0x000076327e6b7816 */ /* 0x000fc4000000006b */
[----:B------:R-:W-:Y:S02]  /*7d40*/  FSEL R44, R44, RZ, P4 ;  /* 0x000000ff2c2c7208 */ /* 0x000fe40002000000 */
[----:B------:R-:W-:Y:S02]  /*7d50*/  FSEL R104, R104, RZ, P5 ;  /* 0x000000ff68687208 */ /* 0x000fe40002800000 */
[----:B------:R-:W-:Y:S02]  /*7d60*/  F2FP.F16.F32.PACK_AB R128, R44, R197 ;  /* 0x000000c52c80723e */ /* 0x000fe400000000ff */
[----:B------:R-:W-:Y:S02]  /*7d70*/  F2FP.F16.F32.PACK_AB R129, R104, R199 ;  /* 0x000000c76881723e */ /* 0x000fe400000000ff */
[----:B------:R-:W-:Y:S02]  /*7d80*/  PRMT R44, R127, 0x7632, R44 ;  /* 0x000076327f2c7816 */ /* 0x000fe4000000002c */
[----:B------:R-:W-:-:S02]  /*7d90*/  PRMT R104, R128, 0x7632, R104 ;  /* 0x0000763280687816 */ /* 0x000fc40000000068 */
[----:B------:R-:W-:Y:S01]  /*7da0*/  PRMT R105, R129, 0x7632, R105 ;  /* 0x0000763281697816 */ /* 0x000fe20000000069 */
[----:B------:R-:W-:Y:S06]  /*7db0*/  BRA `(.L_x_4176) ;  /* 0x0000000000807947 */ /* 0x000fec0003800000 */
.L_x_4180:
        /* <DEDUP_REMOVED lines=24> */
[----:B------:R-:W-:Y:S02]  /*7f40*/  F2FP.F16.F32.PACK_AB R193, R44, R193 ;  /* 0x000000c12cc1723e */ /* 0x000fe400000000ff */
[----:B------:R-:W-:Y:S02]  /*7f50*/  FSEL R197, R197, RZ, P4 ;  /* 0x000000ffc5c57208 */ /* 0x000fe40002000000 */
[----:B------:R-:W-:-:S02]  /*7f60*/  FSEL R44, R199, RZ, P5 ;  /* 0x000000ffc72c7208 */ /* 0x000fc40002800000 */
[C---:B------:R-:W-:Y:S02]  /*7f70*/  PRMT R107, R193.reuse, 0x7610, R107 ;  /* 0x00007610c16b7816 */ /* 0x040fe4000000006b */
[----:B------:R-:W-:Y:S02]  /*7f80*/  F2FP.F16.F32.PACK_AB R197, R44, R197 ;  /* 0x000000c52cc5723e */ /* 0x000fe400000000ff */
[----:B------:R-:W-:Y:S02]  /*7f90*/  PRMT R44, R193, 0x7632, R44 ;  /* 0x00007632c12c7816 */ /* 0x000fe4000000002c */
[C---:B------:R-:W-:Y:S02]  /*7fa0*/  PRMT R105, R197.reuse, 0x7632, R105 ;  /* 0x00007632c5697816 */ /* 0x040fe40000000069 */
[----:B------:R-:W-:-:S07]  /*7fb0*/  PRMT R104, R197, 0x7610, R104 ;  /* 0x00007610c5687816 */ /* 0x000fce0000000068 */
.L_x_4176:
[----:B------:R-:W-:Y:S02]  /*7fc0*/  LOP3.LUT R44, R44, 0xffff, RZ, 0xc0, !PT ;  /* 0x0000ffff2c2c7812 */ /* 0x000fe400078ec0ff */
[----:B--2---:R-:W-:-:S03]  /*7fd0*/  PRMT R135, R104, 0x5410, R105 ;  /* 0x0000541068877816 */ /* 0x004fc60000000069 */
[----:B------:R-:W-:-:S03]  /*7fe0*/  IMAD.WIDE.U32 R104, R44, 0x10000, RZ ;  /* 0x000100002c687825 */ /* 0x000fc600078e00ff */
[----:B------:R-:W-:Y:S01]  /*7ff0*/  LOP3.LUT R104, R104, 0xffff, R107, 0xf8, !PT ;  /* 0x0000ffff68687812 */ /* 0x000fe200078ef86b */
[----:B------:R-:W-:Y:S01]  /*8000*/  IMAD.MOV.U32 R107, RZ, RZ, 0x8 ;  /* 0x00000008ff6b7424 */ /* 0x000fe200078e00ff */
[----:B------:R-:W-:-:S03]  /*8010*/  LOP3.LUT R105, R135, R105, RZ, 0xfc, !PT ;  /* 0x0000006987697212 */ /* 0x000fc600078efcff */
[----:B------:R-:W-:Y:S01]  /*8020*/  IMAD.WIDE.U32 R106, R108, R107, UR28 ;  /* 0x0000001c6c6a7e25 */ /* 0x000fe2000f8e006b */
[----:B------:R-:W-:Y:S06]  /*8030*/  BRA.U !UP0, `(.L_x_4181) ;  /* 0x0000000108207547 */ /* 0x000fec000b800000 */
        /* <DEDUP_REMOVED lines=8> */
.L_x_4181:
[----:B------:R3:W-:Y:S01]  /*80c0*/  STG.E.64 desc[UR10][R106.64], R104 ;  /* 0x000000686a007986 */ /* 0x0007e2000c101b0a */
[----:B------:R-:W-:Y:S05]  /*80d0*/  @!P1 BRA `(.L_x_4182) ;  /* 0x0000000000209947 */ /* 0x000fea0003800000 */
[----:B---3--:R-:W3:Y:S01]  /*80e0*/  LDC.64 R106, c[0x0][0x470] ;  /* 0x00011c00ff6a7b82 */ /* 0x008ee20000000a00 */
[----:B------:R-:W-:Y:S02]  /*80f0*/  LOP3.LUT R104, R131, 0xffff, RZ, 0xc0, !PT ;  /* 0x0000ffff83687812 */ /* 0x000fe400078ec0ff */
[----:B--2---:R-:W-:-:S03]  /*8100*/  PRMT R135, R132, 0x5410, R133 ;  /* 0x0000541084877816 */ /* 0x004fc60000000085 */
[----:B------:R-:W-:-:S05]  /*8110*/  IMAD.WIDE.U32 R104, R104, 0x10000, RZ ;  /* 0x0001000068687825 */ /* 0x000fca00078e00ff */
[----:B------:R-:W-:Y:S02]  /*8120*/  LOP3.LUT R105, R135, R105, RZ, 0xfc, !PT ;  /* 0x0000006987697212 */ /* 0x000fe400078efcff */
[----:B------:R-:W-:Y:S01]  /*8130*/  LOP3.LUT R104, R104, 0xffff, R130, 0xf8, !PT ;  /* 0x0000ffff68687812 */ /* 0x000fe200078ef882 */
[----:B---3--:R-:W-:-:S05]  /*8140*/  IMAD.WIDE.U32 R106, R108, 0x8, R106 ;  /* 0x000000086c6a7825 */ /* 0x008fca00078e006a */
[----:B------:R4:W-:Y:S02]  /*8150*/  STG.E.64 desc[UR10][R106.64], R104 ;  /* 0x000000686a007986 */ /* 0x0009e4000c101b0a */
.L_x_4182:
[----:B------:R-:W-:Y:S05]  /*8160*/  @!P1 BRA `(.L_x_4183) ;  /* 0x0000000c00609947 */ /* 0x000fea0003800000 */
[----:B------:R-:W-:Y:S05]  /*8170*/  @!P0 BRA `(.L_x_4184) ;  /* 0x0000000400cc8947 */ /* 0x000fea0003800000 */
[----:B------:R-:W-:Y:S05]  /*8180*/  BRA.U !UP0, `(.L_x_4185) ;  /* 0x0000000108f07547 */ /* 0x000fea000b800000 */
[----:B---34-:R-:W-:Y:S01]  /*8190*/  MOV R105, UR17 ;  /* 0x0000001100697c02 */ /* 0x018fe20008000f00 */
[----:B------:R-:W-:Y:S01]  /*81a0*/  IMAD.U32 R107, RZ, RZ, UR17 ;  /* 0x00000011ff6b7e24 */ /* 0x000fe2000f8e00ff */
[C---:B------:R-:W-:Y:S02]  /*81b0*/  LOP3.LUT P5, RZ, R47.reuse, 0xff, RZ, 0xc0, !PT ;  /* 0x000000ff2fff7812 */ /* 0x040fe400078ac0ff */
[C---:B------:R-:W-:Y:S01]  /*81c0*/  LOP3.LUT P4, RZ, R47.reuse, 0xff00, RZ, 0xc0, !PT ;  /* 0x0000ff002fff7812 */ /* 0x040fe2000788c0ff */
[-C--:B------:R-:W-:Y:S01]  /*81d0*/  FFMA.FTZ R116, R116, R105.reuse, UR27 ;  /* 0x0000001b74747e23 */ /* 0x080fe20008010069 */
[C---:B------:R-:W-:Y:S01]  /*81e0*/  LOP3.LUT P2, RZ, R47.reuse, 0xff0000, RZ, 0xc0, !PT ;  /* 0x00ff00002fff7812 */ /* 0x040fe2000784c0ff */
[----:B------:R-:W-:Y:S01]  /*81f0*/  FFMA.FTZ R122, R122, R105, UR27 ;  /* 0x0000001b7a7a7e23 */ /* 0x000fe20008010069 */
[----:B------:R-:W-:Y:S01]  /*8200*/  ISETP.GE.U32.AND P3, PT, R47, 0x1000000, PT ;  /* 0x010000002f00780c */ /* 0x000fe20003f66070 */
[----:B------:R-:W-:Y:S01]  /*8210*/  IMAD.U32 R47, RZ, RZ, UR17 ;  /* 0x00000011ff2f7e24 */ /* 0x000fe2000f8e00ff */
[----:B------:R-:W-:Y:S01]  /*8220*/  MOV R44, R142 ;  /* 0x0000008e002c7202 */ /* 0x000fe20000000f00 */
[----:B------:R-:W-:Y:S01]  /*8230*/  FADD.FTZ R116, R117, -R116 ;  /* 0x8000007475747221 */ /* 0x000fe20000010000 */
[----:B------:R-:W-:Y:S01]  /*8240*/  SHF.R.U64 R105, R142, 0x10, R143 ;  /* 0x000000108e697819 */ /* 0x000fe2000000128f */
[----:B------:R-:W-:Y:S01]  /*8250*/  FFMA.FTZ R120, R120, R47, UR27 ;  /* 0x0000001b78787e23 */ /* 0x000fe2000801002f */
[----:B------:R-:W-:Y:S01]  /*8260*/  MOV R104, R143 ;  /* 0x0000008f00687202 */ /* 0x000fe20000000f00 */
[----:B------:R-:W-:-:S02]  /*8270*/  HADD2.F32 R47, -RZ, R44.H0_H0 ;  /* 0x2000002cff2f7230 */ /* 0x000fc40000004100 */
[----:B------:R-:W-:Y:S01]  /*8280*/  FFMA.FTZ R178, R178, R107, UR27 ;  /* 0x0000001bb2b27e23 */ /* 0x000fe2000801006b */
[----:B------:R-:W-:Y:S02]  /*8290*/  HADD2.F32 R105, -RZ, R105.H0_H0 ;  /* 0x20000069ff697230 */ /* 0x000fe40000004100 */
[----:B------:R-:W-:Y:S01]  /*82a0*/  FADD.FTZ R120, R121, -R120 ;  /* 0x8000007879787221 */ /* 0x000fe20000010000 */
[----:B------:R-:W-:Y:S02]  /*82b0*/  HADD2.F32 R107, -RZ, R104.H0_H0 ;  /* 0x20000068ff6b7230 */ /* 0x000fe40000004100 */
[----:B------:R-:W-:Y:S01]  /*82c0*/  FFMA.FTZ R47, R116, UR16, R47 ;  /* 0x00000010742f7c23 */ /* 0x000fe2000801002f */
[----:B------:R-:W-:Y:S01]  /*82d0*/  SHF.R.U32.HI R117, RZ, 0x10, R143 ;  /* 0x00000010ff757819 */ /* 0x000fe2000001168f */
[----:B------:R-:W-:Y:S01]  /*82e0*/  FADD.FTZ R122, R123, -R122 ;  /* 0x8000007a7b7a7221 */ /* 0x000fe20000010000 */
[----:B------:R-:W-:Y:S01]  /*82f0*/  FFMA.FTZ R105, R120, UR16, R105 ;  /* 0x0000001078697c23 */ /* 0x000fe20008010069 */
[----:B------:R-:W-:Y:S01]  /*8300*/  FMUL.FTZ R44, R47, UR7 ;  /* 0x000000072f2c7c20 */ /* 0x000fe20008410000 */
[----:B------:R-:W-:Y:S01]  /*8310*/  FADD.FTZ R178, R179, -R178 ;  /* 0x800000b2b3b27221 */ /* 0x000fe20000010000 */
[----:B------:R-:W-:-:S02]  /*8320*/  HADD2.F32 R117, -RZ, R117.H0_H0 ;  /* 0x20000075ff757230 */ /* 0x000fc40000004100 */
[----:B------:R-:W-:Y:S01]  /*8330*/  FFMA.FTZ R107, R122, UR16, R107 ;  /* 0x000000107a6b7c23 */ /* 0x000fe2000801006b */
[----:B------:R-:W-:Y:S02]  /*8340*/  FSEL R104, R44, RZ, P5 ;  /* 0x000000ff2c687208 */ /* 0x000fe40002800000 */
[----:B------:R-:W-:Y:S01]  /*8350*/  LOP3.LUT P5, RZ, R45, 0xff, RZ, 0xc0, !PT ;  /* 0x000000ff2dff7812 */ /* 0x000fe200078ac0ff */
[----:B------:R-:W-:Y:S01]  /*8360*/  FFMA.FTZ R117, R178, UR16, R117 ;  /* 0x00000010b2757c23 */ /* 0x000fe20008010075 */
[----:B------:R-:W-:Y:S02]  /*8370*/  F2FP.F16.F32.PACK_AB R104, R104, R47 ;  /* 0x0000002f6868723e */ /* 0x000fe400000000ff */
[----:B------:R-:W-:Y:S01]  /*8380*/  FSEL R44, R44, RZ, P5 ;  /* 0x000000ff2c2c7208 */ /* 0x000fe20002800000 */
[----:B------:R-:W-:Y:S01]  /*8390*/  FMUL.FTZ R108, R117, UR7 ;  /* 0x00000007756c7c20 */ /* 0x000fe20008410000 */
        /* <DEDUP_REMOVED lines=11> */
[----:B------:R-:W-:-:S02]  /*8450*/  LOP3.LUT P4, RZ, R45, 0xff0000, RZ, 0xc0, !PT ;  /* 0x00ff00002dff7812 */ /* 0x000fc4000788c0ff */
[----:B------:R-:W-:Y:S02]  /*8460*/  ISETP.GE.U32.AND P2, PT, R45, 0x1000000, PT ;  /* 0x010000002d00780c */ /* 0x000fe40003f46070 */
[----:B------:R-:W-:Y:S02]  /*8470*/  F2FP.F16.F32.PACK_AB R44, R105, R44 ;  /* 0x0000002c692c723e */ /* 0x000fe400000000ff */
[----:B------:R-:W-:Y:S02]  /*8480*/  FSEL R105, R108, RZ, P3 ;  /* 0x000000ff6c697208 */ /* 0x000fe40001800000 */
[----:B------:R-:W-:Y:S02]  /*8490*/  FSEL R104, R104, RZ, P4 ;  /* 0x000000ff68687208 */ /* 0x000fe40002000000 */
[----:B------:R-:W-:Y:S02]  /*84a0*/  FSEL R108, R108, RZ, P2 ;  /* 0x000000ff6c6c7208 */ /* 0x000fe40001000000 */
[----:B------:R-:W-:-:S02]  /*84b0*/  F2FP.F16.F32.PACK_AB R106, R106, R107 ;  /* 0x0000006b6a6a723e */ /* 0x000fc400000000ff */
[----:B------:R-:W-:Y:S02]  /*84c0*/  F2FP.F16.F32.PACK_AB R117, R117, R104 ;  /* 0x000000687575723e */ /* 0x000fe400000000ff */
[----:B------:R-:W-:Y:S02]  /*84d0*/  F2FP.F16.F32.PACK_AB R105, R108, R105 ;  /* 0x000000696c69723e */ /* 0x000fe400000000ff */
[----:B------:R-:W-:Y:S02]  /*84e0*/  PRMT R131, R44, 0x7632, R131 ;  /* 0x000076322c837816 */ /* 0x000fe40000000083 */
[C---:B------:R-:W-:Y:S02]  /*84f0*/  PRMT R104, R106.reuse, 0x7632, R104 ;  /* 0x000076326a687816 */ /* 0x040fe40000000068 */
[----:B------:R-:W-:Y:S02]  /*8500*/  PRMT R128, R106, 0x7610, R128 ;  /* 0x000076106a807816 */ /* 0x000fe40000000080 */
[----:B------:R-:W-:-:S02]  /*8510*/  PRMT R129, R117, 0x7632, R129 ;  /* 0x0000763275817816 */ /* 0x000fc40000000081 */
[----:B------:R-:W-:Y:S02]  /*8520*/  PRMT R132, R117, 0x7610, R132 ;  /* 0x0000761075847816 */ /* 0x000fe40000000084 */
[----:B------:R-:W-:Y:S01]  /*8530*/  PRMT R133, R105, 0x7632, R133 ;  /* 0x0000763269857816 */ /* 0x000fe20000000085 */
[----:B------:R-:W-:Y:S06]  /*8540*/  BRA `(.L_x_4186) ;  /* 0x0000001000e87947 */ /* 0x000fec0003800000 */
.L_x_4185:
[----:B---34-:R-:W-:Y:S01]  /*8550*/  IMAD.U32 R105, RZ, RZ, UR17 ;  /* 0x00000011ff697e24 */ /* 0x018fe2000f8e00ff */
[C---:B------:R-:W-:Y:S01]  /*8560*/  LOP3.LUT P5, RZ, R47.reuse, 0xff, RZ, 0xc0, !PT ;  /* 0x000000ff2fff7812 */ /* 0x040fe200078ac0ff */
[----:B------:R-:W-:Y:S01]  /*8570*/  IMAD.MOV.U32 R44, RZ, RZ, R142 ;  /* 0x000000ffff2c7224 */ /* 0x000fe200078e008e */
[C---:B------:R-:W-:Y:S01]  /*8580*/  LOP3.LUT P4, RZ, R47.reuse, 0xff00, RZ, 0xc0, !PT ;  /* 0x0000ff002fff7812 */ /* 0x040fe2000788c0ff */
[-C--:B------:R-:W-:Y:S01]  /*8590*/  FFMA.FTZ R116, R116, R105.reuse, UR27 ;  /* 0x0000001b74747e23 */ /* 0x080fe20008010069 */
[C---:B------:R-:W-:Y:S01]  /*85a0*/  LOP3.LUT P2, RZ, R47.reuse, 0xff0000, RZ, 0xc0, !PT ;  /* 0x00ff00002fff7812 */ /* 0x040fe2000784c0ff */
[-C--:B------:R-:W-:Y:S01]  /*85b0*/  FFMA.FTZ R120, R120, R105.reuse, UR27 ;  /* 0x0000001b78787e23 */ /* 0x080fe20008010069 */
[----:B------:R-:W-:Y:S01]  /*85c0*/  ISETP.GE.U32.AND P3, PT, R47, 0x1000000, PT ;  /* 0x010000002f00780c */ /* 0x000fe20003f66070 */
[----:B------:R-:W-:Y:S01]  /*85d0*/  FADD.FTZ R116, R117, -R116 ;  /* 0x8000007475747221 */ /* 0x000fe20000010000 */
[----:B------:R-:W-:Y:S01]  /*85e0*/  MOV R47, UR17 ;  /* 0x00000011002f7c02 */ /* 0x000fe20008000f00 */
[----:B------:R-:W-:Y:S01]  /*85f0*/  FFMA.FTZ R178, R178, R105, UR27 ;  /* 0x0000001bb2b27e23 */ /* 0x000fe20008010069 */
[--C-:B------:R-:W-:Y:S01]  /*8600*/  SHF.R.U64 R104, R142, 0x10, R143.reuse ;  /* 0x000000108e687819 */ /* 0x100fe2000000128f */
[----:B------:R-:W-:Y:S01]  /*8610*/  FADD.FTZ R120, R121, -R120 ;  /* 0x8000007879787221 */ /* 0x000fe20000010000 */
[----:B------:R-:W-:Y:S01]  /*8620*/  LOP3.LUT P6, RZ, R45, 0xff, RZ, 0xc0, !PT ;  /* 0x000000ff2dff7812 */ /* 0x000fe200078cc0ff */
[----:B------:R-:W-:Y:S01]  /*8630*/  FFMA.FTZ R122, R122, R47, UR27 ;  /* 0x0000001b7a7a7e23 */ /* 0x000fe2000801002f */
[----:B------:R-:W-:Y:S01]  /*8640*/  HADD2.F32 R47, -RZ, R44.H0_H0 ;  /* 0x2000002cff2f7230 */ /* 0x000fe20000004100 */
[----:B------:R-:W-:Y:S01]  /*8650*/  MOV R44, R143 ;  /* 0x0000008f002c7202 */ /* 0x000fe20000000f00 */
[----:B------:R-:W-:Y:S01]  /*8660*/  HADD2.F32 R105, -RZ, R104.H0_H0 ;  /* 0x20000068ff697230 */ /* 0x000fe20000004100 */
[----:B------:R-:W-:Y:S01]  /*8670*/  SHF.R.U32.HI R104, RZ, 0x10, R143 ;  /* 0x00000010ff687819 */ /* 0x000fe2000001168f */
[----:B------:R-:W-:Y:S01]  /*8680*/  FADD.FTZ R122, R123, -R122 ;  /* 0x8000007a7b7a7221 */ /* 0x000fe20000010000 */
[----:B------:R-:W-:Y:S01]  /*8690*/  FFMA.FTZ R47, R116, UR16, R47 ;  /* 0x00000010742f7c23 */ /* 0x000fe2000801002f */
[----:B------:R-:W-:-:S02]  /*86a0*/  HADD2.F32 R107, -RZ, R44.H0_H0 ;  /* 0x2000002cff6b7230 */ /* 0x000fc40000004100 */
[----:B------:R-:W-:Y:S01]  /*86b0*/  FFMA.FTZ R105, R120, UR16, R105 ;  /* 0x0000001078697c23 */ /* 0x000fe20008010069 */
[----:B------:R-:W-:Y:S02]  /*86c0*/  HADD2.F32 R117, -RZ, R104.H0_H0 ;  /* 0x20000068ff757230 */ /* 0x000fe40000004100 */
[----:B------:R-:W-:Y:S01]  /*86d0*/  FMUL.FTZ R47, R47, UR7 ;  /* 0x000000072f2f7c20 */ /* 0x000fe20008410000 */
[----:B------:R-:W-:Y:S01]  /*86e0*/  FADD.FTZ R178, R179, -R178 ;  /* 0x800000b2b3b27221 */ /* 0x000fe20000010000 */
[----:B------:R-:W-:Y:S01]  /*86f0*/  FMUL.FTZ R105, R105, UR7 ;  /* 0x0000000769697c20 */ /* 0x000fe20008410000 */
[----:B------:R-:W-:Y:S02]  /*8700*/  FFMA.FTZ R107, R122, UR16, R107 ;  /* 0x000000107a6b7c23 */ /* 0x000fe4000801006b */
[C---:B------:R-:W-:Y:S01]  /*8710*/  FSEL R44, R47.reuse, RZ, P5 ;  /* 0x000000ff2f2c7208 */ /* 0x040fe20002800000 */
[----:B------:R-:W-:Y:S01]  /*8720*/  FFMA.FTZ R117, R178, UR16, R117 ;  /* 0x00000010b2757c23 */ /* 0x000fe20008010075 */
        /* <DEDUP_REMOVED lines=12> */
[----:B------:R-:W-:Y:S02]  /*87f0*/  FSEL R107, R107, RZ, P4 ;  /* 0x000000ff6b6b7208 */ /* 0x000fe40002000000 */
        /* <DEDUP_REMOVED lines=11> */
.L_x_4184:
[----:B------:R-:W-:Y:S05]  /*88b0*/  BRA.U !UP0, `(.L_x_4187) ;  /* 0x0000000108cc7547 */ /* 0x000fea000b800000 */
[----:B---34-:R-:W-:Y:S01]  /*88c0*/  IMAD.U32 R105, RZ, RZ, UR17 ;  /* 0x00000011ff697e24 */ /* 0x018fe2000f8e00ff */
[----:B------:R-:W-:Y:S02]  /*88d0*/  MOV R107, UR17 ;  /* 0x00000011006b7c02 */ /* 0x000fe40008000f00 */
[C---:B------:R-:W-:Y:S01]  /*88e0*/  LOP3.LUT P5, RZ, R47.reuse, 0xff, RZ, 0xc0, !PT ;  /* 0x000000ff2fff7812 */ /* 0x040fe200078ac0ff */
[-C--:B------:R-:W-:Y:S01]  /*88f0*/  FFMA.FTZ R116, R116, R105.reuse, UR27 ;  /* 0x0000001b74747e23 */ /* 0x080fe20008010069 */
[----:B------:R-:W-:Y:S01]  /*8900*/  FFMA.FTZ R120, R120, R105, UR27 ;  /* 0x0000001b78787e23 */ /* 0x000fe20008010069 */
[----:B------:R-:W-:Y:S01]  /*8910*/  LOP3.LUT P4, RZ, R47, 0xff00, RZ, 0xc0, !PT ;  /* 0x0000ff002fff7812 */ /* 0x000fe2000788c0ff */
[----:B------:R-:W-:Y:S01]  /*8920*/  FFMA.FTZ R122, R122, R107, UR27 ;  /* 0x0000001b7a7a7e23 */ /* 0x000fe2000801006b */
[----:B------:R-:W-:Y:S01]  /*8930*/  FADD.FTZ R44, R117, -R116 ;  /* 0x80000074752c7221 */ /* 0x000fe20000010000 */
[C---:B------:R-:W-:Y:S01]  /*8940*/  LOP3.LUT P2, RZ, R47.reuse, 0xff0000, RZ, 0xc0, !PT ;  /* 0x00ff00002fff7812 */ /* 0x040fe2000784c0ff */
[----:B------:R-:W-:Y:S01]  /*8950*/  IMAD.U32 R117, RZ, RZ, UR17 ;  /* 0x00000011ff757e24 */ /* 0x000fe2000f8e00ff */
[----:B------:R-:W-:Y:S01]  /*8960*/  ISETP.GE.U32.AND P3, PT, R47, 0x1000000, PT ;  /* 0x010000002f00780c */ /* 0x000fe20003f66070 */
[----:B------:R-:W-:Y:S01]  /*8970*/  FMUL.FTZ R44, R44, UR16 ;  /* 0x000000102c2c7c20 */ /* 0x000fe20008410000 */
[----:B------:R-:W-:Y:S01]  /*8980*/  FADD.FTZ R104, R121, -R120 ;  /* 0x8000007879687221 */ /* 0x000fe20000010000 */
[----:B------:R-:W-:Y:S01]  /*8990*/  LOP3.LUT P6, RZ, R45, 0xff, RZ, 0xc0, !PT ;  /* 0x000000ff2dff7812 */ /* 0x000fe200078cc0ff */
[----:B------:R-:W-:Y:S01]  /*89a0*/  FFMA.FTZ R178, R178, R117, UR27 ;  /* 0x0000001bb2b27e23 */ /* 0x000fe20008010075 */
[----:B------:R-:W-:Y:S01]  /*89b0*/  FMUL.FTZ R47, R44, UR7 ;  /* 0x000000072c2f7c20 */ /* 0x000fe20008410000 */
[----:B------:R-:W-:Y:S01]  /*89c0*/  FMUL.FTZ R104, R104, UR16 ;  /* 0x0000001068687c20 */ /* 0x000fe20008410000 */
[----:B------:R-:W-:Y:S01]  /*89d0*/  FADD.FTZ R106, R123, -R122 ;  /* 0x8000007a7b6a7221 */ /* 0x000fe20000010000 */
[----:B------:R-:W-:-:S02]  /*89e0*/  FADD.FTZ R108, R179, -R178 ;  /* 0x800000b2b36c7221 */ /* 0x000fc40000010000 */
        /* <DEDUP_REMOVED lines=23> */
[----:B------:R-:W-:Y:S02]  /*8b60*/  F2FP.F16.F32.PACK_AB R105, R104, R105 ;  /* 0x000000696869723e */ /* 0x000fe400000000ff */
        /* <DEDUP_REMOVED lines=8> */
.L_x_4187:
[----:B---34-:R-:W-:Y:S01]  /*8bf0*/  MOV R105, UR17 ;  /* 0x0000001100697c02 */ /* 0x018fe20008000f00 */
        /* <DEDUP_REMOVED lines=10> */
[----:B------:R-:W-:Y:S01]  /*8ca0*/  MOV R47, UR17 ;  /* 0x00000011002f7c02 */ /* 0x000fe20008000f00 */
[----:B------:R-:W-:Y:S01]  /*8cb0*/  FMUL.FTZ R116, R116, UR16 ;  /* 0x0000001074747c20 */ /* 0x000fe20008410000 */
[----:B------:R-:W-:Y:S01]  /*8cc0*/  LOP3.LUT P6, RZ, R45, 0xff, RZ, 0xc0, !PT ;  /* 0x000000ff2dff7812 */ /* 0x000fe200078cc0ff */
[----:B------:R-:W-:Y:S01]  /*8cd0*/  FMUL.FTZ R120, R120, UR16 ;  /* 0x0000001078787c20 */ /* 0x000fe20008410000 */
[----:B------:R-:W-:Y:S01]  /*8ce0*/  FADD.FTZ R122, R123, -R122 ;  /* 0x8000007a7b7a7221 */ /* 0x000fe20000010000 */
[----:B------:R-:W-:Y:S01]  /*8cf0*/  FFMA.FTZ R178, R178, R47, UR27 ;  /* 0x0000001bb2b27e23 */ /* 0x000fe2000801002f */
[----:B------:R-:W-:Y:S01]  /*8d00*/  FMUL.FTZ R116, R116, UR7 ;  /* 0x0000000774747c20 */ /* 0x000fe20008410000 */
[----:B------:R-:W-:Y:S01]  /*8d10*/  FMUL.FTZ R120, R120, UR7 ;  /* 0x0000000778787c20 */ /* 0x000fe20008410000 */
[----:B------:R-:W-:Y:S01]  /*8d20*/  FMUL.FTZ R122, R122, UR16 ;  /* 0x000000107a7a7c20 */ /* 0x000fe20008410000 */
[----:B------:R-:W-:-:S02]  /*8d30*/  FADD.FTZ R178, R179, -R178 ;  /* 0x800000b2b3b27221 */ /* 0x000fc40000010000 */
[----:B------:R-:W-:Y:S01]  /*8d40*/  FSEL R44, R116, RZ, P5 ;  /* 0x000000ff742c7208 */ /* 0x000fe20002800000 */
[----:B------:R-:W-:Y:S01]  /*8d50*/  FMUL.FTZ R122, R122, UR7 ;  /* 0x000000077a7a7c20 */ /* 0x000fe20008410000 */
[----:B------:R-:W-:Y:S01]  /*8d60*/  FSEL R47, R116, RZ, P6 ;  /* 0x000000ff742f7208 */ /* 0x000fe20003000000 */
[----:B------:R-:W-:Y:S01]  /*8d70*/  FMUL.FTZ R178, R178, UR16 ;  /* 0x00000010b2b27c20 */ /* 0x000fe20008410000 */
        /* <DEDUP_REMOVED lines=23> */
.L_x_4183:
[----:B------:R-:W-:Y:S05]  /*8ef0*/  @!P0 BRA `(.L_x_4188) ;  /* 0x0000000400608947 */ /* 0x000fea0003800000 */
[----:B------:R-:W-:Y:S05]  /*8f00*/  BRA.U !UP0, `(.L_x_4189) ;  /* 0x0000000108bc7547 */ /* 0x000fea000b800000 */
[----:B---34-:R-:W-:Y:S01]  /*8f10*/  IMAD.U32 R105, RZ, RZ, UR17 ;  /* 0x00000011ff697e24 */ /* 0x018fe2000f8e00ff */
[----:B------:R-:W-:Y:S01]  /*8f20*/  MOV R107, UR17 ;  /* 0x00000011006b7c02 */ /* 0x000fe20008000f00 */
[----:B------:R-:W-:Y:S01]  /*8f30*/  IMAD.MOV.U32 R44, RZ, RZ, R142 ;  /* 0x000000ffff2c7224 */ /* 0x000fe200078e008e */
[--C-:B------:R-:W-:Y:S01]  /*8f40*/  SHF.R.U64 R104, R142, 0x10, R143.reuse ;  /* 0x000000108e687819 */ /* 0x100fe2000000128f */
[-C--:B------:R-:W-:Y:S01]  /*8f50*/  FFMA.FTZ R116, R116, R105.reuse, UR27 ;  /* 0x0000001b74747e23 */ /* 0x080fe20008010069 */
[----:B------:R-:W-:Y:S01]  /*8f60*/  FFMA.FTZ R122, R122, R105, UR27 ;  /* 0x0000001b7a7a7e23 */ /* 0x000fe20008010069 */
[----:B------:R-:W-:Y:S01]  /*8f70*/  FFMA.FTZ R120, R120, R107, UR27 ;  /* 0x0000001b78787e23 */ /* 0x000fe2000801006b */
[----:B------:R-:W-:Y:S01]  /*8f80*/  MOV R106, R143 ;  /* 0x0000008f006a7202 */ /* 0x000fe20000000f00 */
[----:B------:R-:W-:Y:S01]  /*8f90*/  HADD2.F32 R105, -RZ, R44.H0_H0 ;  /* 0x2000002cff697230 */ /* 0x000fe20000004100 */
[----:B------:R-:W-:Y:S01]  /*8fa0*/  SHF.R.U32.HI R108, RZ, 0x10, R143 ;  /* 0x00000010ff6c7819 */ /* 0x000fe2000001168f */
[----:B------:R-:W-:Y:S01]  /*8fb0*/  FADD.FTZ R116, R117, -R116 ;  /* 0x8000007475747221 */ /* 0x000fe20000010000 */
[----:B------:R-:W-:Y:S01]  /*8fc0*/  FFMA.FTZ R178, R178, R107, UR27 ;  /* 0x0000001bb2b27e23 */ /* 0x000fe2000801006b */
[----:B------:R-:W-:Y:S01]  /*8fd0*/  FADD.FTZ R120, R121, -R120 ;  /* 0x8000007879787221 */ /* 0x000fe20000010000 */
[----:B------:R-:W-:-:S02]  /*8fe0*/  HADD2.F32 R107, -RZ, R104.H0_H0 ;  /* 0x20000068ff6b7230 */ /* 0x000fc40000004100 */
[----:B------:R-:W-:Y:S01]  /*8ff0*/  FFMA.FTZ R105, R116, UR16, R105 ;  /* 0x0000001074697c23 */ /* 0x000fe20008010069 */
[----:B------:R-:W-:Y:S02]  /*9000*/  HADD2.F32 R117, -RZ, R106.H0_H0 ;  /* 0x2000006aff757230 */ /* 0x000fe40000004100 */
[----:B------:R-:W-:Y:S01]  /*9010*/  FADD.FTZ R122, R123, -R122 ;  /* 0x8000007a7b7a7221 */ /* 0x000fe20000010000 */
[----:B------:R-:W-:Y:S02]  /*9020*/  HADD2.F32 R121, -RZ, R108.H0_H0 ;  /* 0x2000006cff797230 */ /* 0x000fe40000004100 */
[----:B------:R-:W-:Y:S01]  /*9030*/  FADD.FTZ R178, R179, -R178 ;  /* 0x800000b2b3b27221 */ /* 0x000fe20000010000 */
        /* <DEDUP_REMOVED lines=28> */
.L_x_4189:
[----:B---34-:R-:W-:Y:S01]  /*9200*/  IMAD.U32 R105, RZ, RZ, UR17 ;  /* 0x00000011ff697e24 */ /* 0x018fe2000f8e00ff */
[----:B------:R-:W-:Y:S01]  /*9210*/  MOV R107, UR17 ;  /* 0x00000011006b7c02 */ /* 0x000fe20008000f00 */
[----:B------:R-:W-:Y:S01]  /*9220*/  IMAD.MOV.U32 R44, RZ, RZ, R142 ;  /* 0x000000ffff2c7224 */ /* 0x000fe200078e008e */
[----:B------:R-:W-:Y:S01]  /*9230*/  MOV R104, R143 ;  /* 0x0000008f00687202 */ /* 0x000fe20000000f00 */
[-C--:B------:R-:W-:Y:S01]  /*9240*/  FFMA.FTZ R116, R116, R105.reuse, UR27 ;  /* 0x0000001b74747e23 */ /* 0x080fe20008010069 */
[-C--:B------:R-:W-:Y:S01]  /*9250*/  FFMA.FTZ R122, R122, R105.reuse, UR27 ;  /* 0x0000001b7a7a7e23 */ /* 0x080fe20008010069 */
[----:B------:R-:W-:Y:S01]  /*9260*/  FFMA.FTZ R178, R178, R105, UR27 ;  /* 0x0000001bb2b27e23 */ /* 0x000fe20008010069 */
[----:B------:R-:W-:Y:S01]  /*9270*/  HADD2.F32 R105, -RZ, R44.H0_H0 ;  /* 0x2000002cff697230 */ /* 0x000fe20000004100 */
[--C-:B------:R-:W-:Y:S01]  /*9280*/  SHF.R.U64 R44, R142, 0x10, R143.reuse ;  /* 0x000000108e2c7819 */ /* 0x100fe2000000128f */
[----:B------:R-:W-:Y:S01]  /*9290*/  FFMA.FTZ R120, R120, R107, UR27 ;  /* 0x0000001b78787e23 */ /* 0x000fe2000801006b */
        /* <DEDUP_REMOVED lines=28> */
[----:B------:R-:W-:Y:S01]  /*9460*/  PRMT R105, R104, 0x7632, R105 ;  /* 0x0000763268697816 */ /* 0x000fe20000000069 */
[----:B------:R-:W-:Y:S06]  /*9470*/  BRA `(.L_x_4186) ;  /* 0x00000004001c7947 */ /* 0x000fec0003800000 */
.L_x_4188:
[----:B------:R-:W-:Y:S05]  /*9480*/  BRA.U !UP0, `(.L_x_4190) ;  /* 0x00000001089c7547 */ /* 0x000fea000b800000 */
[----:B---34-:R-:W-:Y:S01]  /*9490*/  IMAD.U32 R105, RZ, RZ, UR17 ;  /* 0x00000011ff697e24 */ /* 0x018fe2000f8e00ff */
[----:B------:R-:W-:Y:S02]  /*94a0*/  MOV R107, UR17 ;  /* 0x00000011006b7c02 */ /* 0x000fe40008000f00 */
        /* <DEDUP_REMOVED lines=12> */
[C---:B------:R-:W-:Y:S01]  /*9570*/  LOP3.LUT P3, RZ, R47.reuse, 0xff00, RZ, 0xc0, !PT ;  /* 0x0000ff002fff7812 */ /* 0x040fe2000786c0ff */
        /* <DEDUP_REMOVED lines=24> */
.L_x_4190:
        /* <DEDUP_REMOVED lines=30> */
[----:B------:R-:W-:-:S07]  /*98e0*/  PRMT R104, R122, 0x7610, R104 ;  /* 0x000076107a687816 */ /* 0x000fce0000000068 */
.L_x_4186:
        /* <DEDUP_REMOVED lines=9> */
[----:B------:R-:W3:Y:S01]  /*9980*/  LDC.64 R120, c[0x0][0x478] ;  /* 0x00011e00ff787b82 */ /* 0x000ee20000000a00 */
[----:B------:R-:W-:Y:S02]  /*9990*/  LOP3.LUT R116, R127, 0xffff, RZ, 0xc0, !PT ;  /* 0x0000ffff7f747812 */ /* 0x000fe400078ec0ff */
[----:B------:R-:W-:-:S03]  /*99a0*/  PRMT R47, R128, 0x5410, R129 ;  /* 0x00005410802f7816 */ /* 0x000fc60000000081 */
[----:B------:R-:W-:-:S05]  /*99b0*/  IMAD.WIDE.U32 R116, R116, 0x10000, RZ ;  /* 0x0001000074747825 */ /* 0x000fca00078e00ff */
[----:B------:R-:W-:Y:S02]  /*99c0*/  LOP3.LUT R117, R47, R117, RZ, 0xfc, !PT ;  /* 0x000000752f757212 */ /* 0x000fe400078efcff */
[----:B------:R-:W-:Y:S01]  /*99d0*/  LOP3.LUT R116, R116, 0xffff, R126, 0xf8, !PT ;  /* 0x0000ffff74747812 */ /* 0x000fe200078ef87e */
[----:B---3--:R-:W-:-:S05]  /*99e0*/  IMAD.WIDE.U32 R120, R123, 0x8, R120 ;  /* 0x000000087b787825 */ /* 0x008fca00078e0078 */
[----:B------:R3:W-:Y:S02]  /*99f0*/  STG.E.64 desc[UR10][R120.64], R116 ;  /* 0x0000007478007986 */ /* 0x0007e4000c101b0a */
.L_x_4191:
        /* <DEDUP_REMOVED lines=10> */
.L_x_4192:
[----:B------:R-:W-:Y:S05]  /*9aa0*/  @!P1 BRA `(.L_x_4193) ;  /* 0x0000000c00689947 */ /* 0x000fea0003800000 */
[----:B------:R-:W-:Y:S05]  /*9ab0*/  @!P0 BRA `(.L_x_4194) ;  /* 0x0000000400d88947 */ /* 0x000fea0003800000 */
[----:B------:R-:W-:Y:S05]  /*9ac0*/  BRA.U !UP0, `(.L_x_4195) ;  /* 0x0000000108f87547 */ /* 0x000fea000b800000 */
[----:B------:R-:W-:Y:S01]  /*9ad0*/  IMAD.U32 R47, RZ, RZ, UR17 ;  /* 0x00000011ff2f7e24 */ /* 0x000fe2000f8e00ff */
[----:B----4-:R-:W-:Y:S01]  /*9ae0*/  MOV R105, UR17 ;  /* 0x0000001100697c02 */ /* 0x010fe20008000f00 */
[----:B------:R-:W-:Y:S01]  /*9af0*/  IMAD.MOV.U32 R44, RZ, RZ, R144 ;  /* 0x000000ffff2c7224 */ /* 0x000fe200078e0090 */
[----:B------:R-:W-:Y:S01]  /*9b00*/  MOV R107, UR17 ;  /* 0x00000011006b7c02 */ /* 0x000fe20008000f00 */
[----:B------:R-:W-:Y:S01]  /*9b10*/  FFMA.FTZ R160, R160, R47, UR27 ;  /* 0x0000001ba0a07e23 */ /* 0x000fe2000801002f */
[----:B------:R-:W-:Y:S01]  /*9b20*/  MOV R104, R145 ;  /* 0x0000009100687202 */ /* 0x000fe20000000f00 */
[----:B------:R-:W-:Y:S01]  /*9b30*/  FFMA.FTZ R180, R180, R105, UR27 ;  /* 0x0000001bb4b47e23 */ /* 0x000fe20008010069 */
[----:B------:R-:W-:Y:S02]  /*9b40*/  HADD2.F32 R47, -RZ, R44.H0_H0 ;  /* 0x2000002cff2f7230 */ /* 0x000fe40000004100 */
[----:B------:R-:W-:Y:S01]  /*9b50*/  FADD.FTZ R160, R161, -R160 ;  /* 0x800000a0a1a07221 */ /* 0x000fe20000010000 */
[----:B------:R-:W-:Y:S01]  /*9b60*/  SHF.R.U64 R105, R144, 0x10, R145 ;  /* 0x0000001090697819 */ /* 0x000fe20000001291 */
[----:B------:R-:W-:Y:S01]  /*9b70*/  FFMA.FTZ R182, R182, R107, UR27 ;  /* 0x0000001bb6b67e23 */ /* 0x000fe2000801006b */
[C---:B------:R-:W-:Y:S01]  /*9b80*/  LOP3.LUT P5, RZ, R111.reuse, 0xff, RZ, 0xc0, !PT ;  /* 0x000000ff6fff7812 */ /* 0x040fe200078ac0ff */
[----:B------:R-:W-:Y:S01]  /*9b90*/  FFMA.FTZ R47, R160, UR16, R47 ;  /* 0x00000010a02f7c23 */ /* 0x000fe2000801002f */
[C---:B------:R-:W-:Y:S01]  /*9ba0*/  LOP3.LUT P4, RZ, R111.reuse, 0xff00, RZ, 0xc0, !PT ;  /* 0x0000ff006fff7812 */ /* 0x040fe2000788c0ff */
[----:B------:R-:W-:Y:S01]  /*9bb0*/  HADD2.F32 R105, -RZ, R105.H0_H0 ;  /* 0x20000069ff697230 */ /* 0x000fe20000004100 */
[----:B------:R-:W-:Y:S01]  /*9bc0*/  LOP3.LUT P2, RZ, R111, 0xff0000, RZ, 0xc0, !PT ;  /* 0x00ff00006fff7812 */ /* 0x000fe2000784c0ff */
[----:B------:R-:W-:Y:S01]  /*9bd0*/  FMUL.FTZ R44, R47, UR7 ;  /* 0x000000072f2c7c20 */ /* 0x000fe20008410000 */
[----:B------:R-:W-:Y:S01]  /*9be0*/  ISETP.GE.U32.AND P3, PT, R111, 0x1000000, PT ;  /* 0x010000006f00780c */ /* 0x000fe20003f66070 */
[----:B------:R-:W-:-:S02]  /*9bf0*/  IMAD.U32 R111, RZ, RZ, UR17 ;  /* 0x00000011ff6f7e24 */ /* 0x000fc4000f8e00ff */
[----:B------:R-:W-:Y:S01]  /*9c00*/  FADD.FTZ R180, R181, -R180 ;  /* 0x800000b4b5b47221 */ /* 0x000fe20000010000 */
[----:B------:R-:W-:Y:S01]  /*9c10*/  HADD2.F32 R107, -RZ, R104.H0_H0 ;  /* 0x20000068ff6b7230 */ /* 0x000fe20000004100 */
        /* <DEDUP_REMOVED lines=8> */
[----:B------:R-:W-:Y:S01]  /*9ca0*/  F2FP.F16.F32.PACK_AB R104, R104, R47 ;  /* 0x0000002f6868723e */ /* 0x000fe200000000ff */
[----:B------:R-:W-:-:S02]  /*9cb0*/  HADD2.F32 R111, -RZ, R111.H0_H0 ;  /* 0x2000006fff6f7230 */ /* 0x000fc40000004100 */
[----:B------:R-:W-:Y:S01]  /*9cc0*/  FADD.FTZ R184, R185, -R184 ;  /* 0x800000b8b9b87221 */ /* 0x000fe20000010000 */
[C---:B------:R-:W-:Y:S01]  /*9cd0*/  F2FP.F16.F32.PACK_AB R44, R105.reuse, R44 ;  /* 0x0000002c692c723e */ /* 0x040fe200000000ff */
[----:B------:R-:W-:Y:S01]  /*9ce0*/  FMUL.FTZ R105, R105, UR7 ;  /* 0x0000000769697c20 */ /* 0x000fe20008410000 */
[----:B------:R-:W-:Y:S01]  /*9cf0*/  PRMT R47, R104, 0x7632, R47 ;  /* 0x00007632682f7816 */ /* 0x000fe2000000002f */
[----:B------:R-:W-:Y:S01]  /*9d00*/  FFMA.FTZ R111, R184, UR16, R111 ;  /* 0x00000010b86f7c23 */ /* 0x000fe2000801006f */
[----:B------:R-:W-:Y:S01]  /*9d10*/  PRMT R126, R104, 0x7610, R126 ;  /* 0x00007610687e7816 */ /* 0x000fe2000000007e */
[----:B------:R-:W-:Y:S01]  /*9d20*/  FMUL.FTZ R104, R107, UR7 ;  /* 0x000000076b687c20 */ /* 0x000fe20008410000 */
[----:B------:R-:W-:Y:S01]  /*9d30*/  LOP3.LUT P5, RZ, R46, 0xff00, RZ, 0xc0, !PT ;  /* 0x0000ff002eff7812 */ /* 0x000fe200078ac0ff */
[----:B------:R-:W-:Y:S01]  /*9d40*/  FMUL.FTZ R108, R111, UR7 ;  /* 0x000000076f6c7c20 */ /* 0x000fe20008410000 */
[C---:B------:R-:W-:Y:S02]  /*9d50*/  PRMT R127, R44.reuse, 0x7632, R127 ;  /* 0x000076322c7f7816 */ /* 0x040fe4000000007f */
[----:B------:R-:W-:-:S02]  /*9d60*/  PRMT R130, R44, 0x7610, R130 ;  /* 0x000076102c827816 */ /* 0x000fc40000000082 */
[C---:B------:R-:W-:Y:S02]  /*9d70*/  FSEL R44, R105.reuse, RZ, P4 ;  /* 0x000000ff692c7208 */ /* 0x040fe40002000000 */
[----:B------:R-:W-:Y:S02]  /*9d80*/  FSEL R105, R105, RZ, P5 ;  /* 0x000000ff69697208 */ /* 0x000fe40002800000 */
[----:B------:R-:W-:Y:S02]  /*9d90*/  FSEL R106, R104, RZ, P2 ;  /* 0x000000ff686a7208 */ /* 0x000fe40001000000 */
        /* <DEDUP_REMOVED lines=17> */
.L_x_4195:
[----:B------:R-:W-:Y:S01]  /*9eb0*/  IMAD.U32 R47, RZ, RZ, UR17 ;  /* 0x00000011ff2f7e24 */ /* 0x000fe2000f8e00ff */
[----:B----4-:R-:W-:Y:S01]  /*9ec0*/  MOV R105, UR17 ;  /* 0x0000001100697c02 */ /* 0x010fe20008000f00 */
[----:B------:R-:W-:Y:S01]  /*9ed0*/  IMAD.MOV.U32 R44, RZ, RZ, R144 ;  /* 0x000000ffff2c7224 */ /* 0x000fe200078e0090 */
[----:B------:R-:W-:Y:S01]  /*9ee0*/  SHF.R.U64 R104, R144, 0x10, R145 ;  /* 0x0000001090687819 */ /* 0x000fe20000001291 */
[----:B------:R-:W-:Y:S01]  /*9ef0*/  FFMA.FTZ R160, R160, R47, UR27 ;  /* 0x0000001ba0a07e23 */ /* 0x000fe2000801002f */
[----:B------:R-:W-:Y:S01]  /*9f00*/  LOP3.LUT P5, RZ, R111, 0xff, RZ, 0xc0, !PT ;  /* 0x000000ff6fff7812 */ /* 0x000fe200078ac0ff */
[----:B------:R-:W-:Y:S01]  /*9f10*/  FFMA.FTZ R180, R180, R105, UR27 ;  /* 0x0000001bb4b47e23 */ /* 0x000fe20008010069 */
[----:B------:R-:W-:Y:S02]  /*9f20*/  HADD2.F32 R47, -RZ, R44.H0_H0 ;  /* 0x2000002cff2f7230 */ /* 0x000fe40000004100 */
[----:B------:R-:W-:Y:S01]  /*9f30*/  FADD.FTZ R160, R161, -R160 ;  /* 0x800000a0a1a07221 */ /* 0x000fe20000010000 */
[C---:B------:R-:W-:Y:S01]  /*9f40*/  LOP3.LUT P4, RZ, R111.reuse, 0xff00, RZ, 0xc0, !PT ;  /* 0x0000ff006fff7812 */ /* 0x040fe2000788c0ff */
[----:B------:R-:W-:Y:S01]  /*9f50*/  IMAD.U32 R107, RZ, RZ, UR17 ;  /* 0x00000011ff6b7e24 */ /* 0x000fe2000f8e00ff */
[C---:B------:R-:W-:Y:S01]  /*9f60*/  LOP3.LUT P2, RZ, R111.reuse, 0xff0000, RZ, 0xc0, !PT ;  /* 0x00ff00006fff7812 */ /* 0x040fe2000784c0ff */
[----:B------:R-:W-:Y:S01]  /*9f70*/  FFMA.FTZ R47, R160, UR16, R47 ;  /* 0x00000010a02f7c23 */ /* 0x000fe2000801002f */
[----:B------:R-:W-:Y:S01]  /*9f80*/  ISETP.GE.U32.AND P3, PT, R111, 0x1000000, PT ;  /* 0x010000006f00780c */ /* 0x000fe20003f66070 */
[----:B------:R-:W-:Y:S01]  /*9f90*/  HADD2.F32 R105, -RZ, R104.H0_H0 ;  /* 0x20000068ff697230 */ /* 0x000fe20000004100 */
[----:B------:R-:W-:Y:S01]  /*9fa0*/  MOV R111, UR17 ;  /* 0x00000011006f7c02 */ /* 0x000fe20008000f00 */
[----:B------:R-:W-:Y:S01]  /*9fb0*/  FADD.FTZ R180, R181, -R180 ;  /* 0x800000b4b5b47221 */ /* 0x000fe20000010000 */
[----:B------:R-:W-:Y:S01]  /*9fc0*/  MOV R44, R145 ;  /* 0x00000091002c7202 */ /* 0x000fe20000000f00 */
[----:B------:R-:W-:Y:S01]  /*9fd0*/  FFMA.FTZ R182, R182, R107, UR27 ;  /* 0x0000001bb6b67e23 */ /* 0x000fe2000801006b */
[----:B------:R-:W-:Y:S01]  /*9fe0*/  SHF.R.U32.HI R104, RZ, 0x10, R145 ;  /* 0x00000010ff687819 */ /* 0x000fe20000011691 */
[----:B------:R-:W-:Y:S01]  /*9ff0*/  FFMA.FTZ R184, R184, R111, UR27 ;  /* 0x0000001bb8b87e23 */ /* 0x000fe2000801006f */
[----:B------:R-:W-:Y:S01]  /*a000*/  FMUL.FTZ R47, R47, UR7 ;  /* 0x000000072f2f7c20 */ /* 0x000fe20008410000 */
        /* <DEDUP_REMOVED lines=33> */
.L_x_4194:
[----:B------:R-:W-:Y:S05]  /*a220*/  BRA.U !UP0, `(.L_x_4197) ;  /* 0x0000000108d07547 */ /* 0x000fea000b800000 */
[----:B------:R-:W-:Y:S01]  /*a230*/  IMAD.U32 R47, RZ, RZ, UR17 ;  /* 0x00000011ff2f7e24 */ /* 0x000fe2000f8e00ff */
[----:B----4-:R-:W-:Y:S01]  /*a240*/  MOV R105, UR17 ;  /* 0x0000001100697c02 */ /* 0x010fe20008000f00 */
        /* <DEDUP_REMOVED lines=50> */
.L_x_4197:
[----:B------:R-:W-:Y:S01]  /*a570*/  MOV R47, UR17 ;  /* 0x00000011002f7c02 */ /* 0x000fe20008000f00 */
[----:B----4-:R-:W-:Y:S01]  /*a580*/  IMAD.U32 R105, RZ, RZ, UR17 ;  /* 0x00000011ff697e24 */ /* 0x010fe2000f8e00ff */
        /* <DEDUP_REMOVED lines=44> */
.L_x_4193:
[----:B------:R-:W-:Y:S05]  /*a850*/  @!P0 BRA `(.L_x_4198) ;  /* 0x0000000400708947 */ /* 0x000fea0003800000 */
[----:B------:R-:W-:Y:S05]  /*a860*/  BRA.U !UP0, `(.L_x_4199) ;  /* 0x0000000108c47547 */ /* 0x000fea000b800000 */
[----:B------:R-:W-:Y:S01]  /*a870*/  MOV R47, UR17 ;  /* 0x00000011002f7c02 */ /* 0x000fe20008000f00 */
[----:B----4-:R-:W-:Y:S01]  /*a880*/  IMAD.U32 R105, RZ, RZ, UR17 ;  /* 0x00000011ff697e24 */ /* 0x010fe2000f8e00ff */
[----:B------:R-:W-:Y:S01]  /*a890*/  MOV R44, R144 ;  /* 0x00000090002c7202 */ /* 0x000fe20000000f00 */
[----:B---3--:R-:W-:Y:S01]  /*a8a0*/  IMAD.U32 R117, RZ, RZ, UR17 ;  /* 0x00000011ff757e24 */ /* 0x008fe2000f8e00ff */
        /* <DEDUP_REMOVED lines=45> */
.L_x_4199:
[----:B------:R-:W-:Y:S01]  /*ab80*/  MOV R47, UR17 ;  /* 0x00000011002f7c02 */ /* 0x000fe20008000f00 */
[----:B----4-:R-:W-:Y:S01]  /*ab90*/  IMAD.U32 R105, RZ, RZ, UR17 ;  /* 0x00000011ff697e24 */ /* 0x010fe2000f8e00ff */
[----:B------:R-:W-:Y:S01]  /*aba0*/  MOV R107, UR17 ;  /* 0x00000011006b7c02 */ /* 0x000fe20008000f00 */
[----:B---3--:R-:W-:Y:S01]  /*abb0*/  IMAD.U32 R117, RZ, RZ, UR17 ;  /* 0x00000011ff757e24 */ /* 0x008fe2000f8e00ff */
        /* <DEDUP_REMOVED lines=38> */
.L_x_4198:
[----:B------:R-:W-:Y:S05]  /*ae20*/  BRA.U !UP0, `(.L_x_4200) ;  /* 0x00000001089c7547 */ /* 0x000fea000b800000 */
[----:B------:R-:W-:Y:S01]  /*ae30*/  MOV R47, UR17 ;  /* 0x00000011002f7c02 */ /* 0x000fe20008000f00 */
[----:B----4-:R-:W-:Y:S01]  /*ae40*/  IMAD.U32 R105, RZ, RZ, UR17 ;  /* 0x00000011ff697e24 */ /* 0x010fe2000f8e00ff */
[----:B------:R-:W-:Y:S01]  /*ae50*/  MOV R107, UR17 ;  /* 0x00000011006b7c02 */ /* 0x000fe20008000f00 */
[----:B---3--:R-:W-:Y:S01]  /*ae60*/  IMAD.U32 R117, RZ, RZ, UR17 ;  /* 0x00000011ff757e24 */ /* 0x008fe2000f8e00ff */
        /* <DEDUP_REMOVED lines=35> */
.L_x_4200:
        /* <DEDUP_REMOVED lines=33> */
.L_x_4196:
[----:B------:R-:W-:Y:S01]  /*b2b0*/  LOP3.LUT R106, R106, 0xffff, RZ, 0xc0, !PT ;  /* 0x0000ffff6a6a7812 */ /* 0x000fe200078ec0ff */
[----:B------:R-:W-:Y:S01]  /*b2c0*/  IMAD.MOV.U32 R104, RZ, RZ, 0x8 ;  /* 0x00000008ff687424 */ /* 0x000fe200078e00ff */
[----:B------:R-:W-:Y:S02]  /*b2d0*/  IADD3 R111, PT, PT, R43, 0x400, RZ ;  /* 0x000004002b6f7810 */ /* 0x000fe40007ffe0ff */
[----:B------:R-:W-:Y:S01]  /*b2e0*/  PRMT R43, R44, 0x5410, R105 ;  /* 0x000054102c2b7816 */ /* 0x000fe20000000069 */
[----:B------:R-:W-:-:S04]  /*b2f0*/  IMAD.WIDE.U32 R106, R106, 0x10000, RZ ;  /* 0x000100006a6a7825 */ /* 0x000fc800078e00ff */
[----:B------:R-:W-:Y:S01]  /*b300*/  IMAD.WIDE.U32 R104, R111, R104, UR28 ;  /* 0x0000001c6f687e25 */ /* 0x000fe2000f8e0068 */
[----:B------:R-:W-:Y:S02]  /*b310*/  LOP3.LUT R107, R43, R107, RZ, 0xfc, !PT ;  /* 0x0000006b2b6b7212 */ /* 0x000fe400078efcff */
[----:B------:R-:W-:Y:S01]  /*b320*/  LOP3.LUT R106, R106, 0xffff, R47, 0xf8, !PT ;  /* 0x0000ffff6a6a7812 */ /* 0x000fe200078ef82f */
[----:B------:R-:W-:Y:S06]  /*b330*/  BRA.U !UP0, `(.L_x_4201) ;  /* 0x0000000108207547 */ /* 0x000fec000b800000 */
        /* <DEDUP_REMOVED lines=8> */
.L_x_4201:
        /* <DEDUP_REMOVED lines=10> */
.L_x_4202:
[----:B------:R-:W-:Y:S05]  /*b460*/  @!P1 BRA `(.L_x_4203) ;  /* 0x0000000c00689947 */ /* 0x000fea0003800000 */
[----:B------:R-:W-:Y:S05]  /*b470*/  @!P0 BRA `(.L_x_4204) ;  /* 0x0000000400d48947 */ /* 0x000fea0003800000 */
[----:B------:R-:W-:Y:S05]  /*b480*/  BRA.U !UP0, `(.L_x_4205) ;  /* 0x0000000108f47547 */ /* 0x000fea000b800000 */
[----:B------:R-:W-:Y:S01]  /*b490*/  MOV R47, UR17 ;  /* 0x00000011002f7c02 */ /* 0x000fe20008000f00 */
[----:B0-----:R-:W-:Y:S01]  /*b4a0*/  IMAD.U32 R105, RZ, RZ, UR17 ;  /* 0x00000011ff697e24 */ /* 0x001fe2000f8e00ff */
[----:B------:R-:W-:Y:S01]  /*b4b0*/  MOV R43, R138 ;  /* 0x0000008a002b7202 */ /* 0x000fe20000000f00 */
[----:B------:R-:W-:Y:S01]  /*b4c0*/  IMAD.U32 R107, RZ, RZ, UR17 ;  /* 0x00000011ff6b7e24 */ /* 0x000fe2000f8e00ff */
[----:B------:R-:W-:Y:S01]  /*b4d0*/  MOV R104, R139 ;  /* 0x0000008b00687202 */ /* 0x000fe20000000f00 */
[-C--:B------:R-:W-:Y:S01]  /*b4e0*/  FFMA.FTZ R150, R150, R47.reuse, UR27 ;  /* 0x0000001b96967e23 */ /* 0x080fe2000801002f */
[----:B------:R-:W-:Y:S01]  /*b4f0*/  FFMA.FTZ R162, R162, R47, UR27 ;  /* 0x0000001ba2a27e23 */ /* 0x000fe2000801002f */
[----:B------:R-:W-:Y:S01]  /*b500*/  HADD2.F32 R43, -RZ, R43.H0_H0 ;  /* 0x2000002bff2b7230 */ /* 0x000fe20000004100 */
[----:B------:R-:W-:Y:S01]  /*b510*/  SHF.R.U64 R47, R138, 0x10, R139 ;  /* 0x000000108a2f7819 */ /* 0x000fe2000000128b */
[----:B------:R-:W-:Y:S01]  /*b520*/  FADD.FTZ R150, R151, -R150 ;  /* 0x8000009697967221 */ /* 0x000fe20000010000 */
[----:B------:R-:W-:Y:S01]  /*b530*/  LOP3.LUT P5, RZ, R113, 0xff, RZ, 0xc0, !PT ;  /* 0x000000ff71ff7812 */ /* 0x000fe200078ac0ff */
[----:B------:R-:W-:Y:S01]  /*b540*/  FFMA.FTZ R156, R156, R105, UR27 ;  /* 0x0000001b9c9c7e23 */ /* 0x000fe20008010069 */
[----:B------:R-:W-:-:S02]  /*b550*/  HADD2.F32 R105, -RZ, R104.H0_H0 ;  /* 0x20000068ff697230 */ /* 0x000fc40000004100 */
[----:B------:R-:W-:Y:S01]  /*b560*/  FFMA.FTZ R43, R150, UR16, R43 ;  /* 0x00000010962b7c23 */ /* 0x000fe2000801002b */
[----:B------:R-:W-:Y:S02]  /*b570*/  HADD2.F32 R47, -RZ, R47.H0_H0 ;  /* 0x2000002fff2f7230 */ /* 0x000fe40000004100 */
[----:B------:R-:W-:Y:S01]  /*b580*/  FADD.FTZ R156, R157, -R156 ;  /* 0x8000009c9d9c7221 */ /* 0x000fe20000010000 */
[----:B------:R-:W-:Y:S01]  /*b590*/  FFMA.FTZ R164, R164, R107, UR27 ;  /* 0x0000001ba4a47e23 */ /* 0x000fe2000801006b */
[----:B------:R-:W-:Y:S01]  /*b5a0*/  FMUL.FTZ R44, R43, UR7 ;  /* 0x000000072b2c7c20 */ /* 0x000fe20008410000 */
[----:B------:R-:W-:Y:S01]  /*b5b0*/  SHF.R.U32.HI R107, RZ, 0x10, R139 ;  /* 0x00000010ff6b7819 */ /* 0x000fe2000001168b */
[----:B------:R-:W-:Y:S01]  /*b5c0*/  FADD.FTZ R162, R163, -R162 ;  /* 0x800000a2a3a27221 */ /* 0x000fe20000010000 */
[----:B------:R-:W-:Y:S01]  /*b5d0*/  FFMA.FTZ R47, R156, UR16, R47 ;  /* 0x000000109c2f7c23 */ /* 0x000fe2000801002f */
[----:B------:R-:W-:Y:S01]  /*b5e0*/  FADD.FTZ R164, R165, -R164 ;  /* 0x800000a4a5a47221 */ /* 0x000fe20000010000 */
[----:B------:R-:W-:Y:S01]  /*b5f0*/  FSEL R104, R44, RZ, P5 ;  /* 0x000000ff2c687208 */ /* 0x000fe20002800000 */
[----:B------:R-:W-:Y:S01]  /*b600*/  HADD2.F32 R107, -RZ, R107.H0_H0 ;  /* 0x2000006bff6b7230 */ /* 0x000fe20000004100 */
[----:B------:R-:W-:Y:S01]  /*b610*/  LOP3.LUT P5, RZ, R124, 0xff, RZ, 0xc0, !PT ;  /* 0x000000ff7cff7812 */ /* 0x000fe200078ac0ff */
[----:B------:R-:W-:Y:S01]  /*b620*/  FFMA.FTZ R105, R162, UR16, R105 ;  /* 0x00000010a2697c23 */ /* 0x000fe20008010069 */
[----:B------:R-:W-:-:S02]  /*b630*/  F2FP.F16.F32.PACK_AB R104, R104, R43 ;  /* 0x0000002b6868723e */ /* 0x000fc400000000ff */
[----:B------:R-:W-:Y:S01]  /*b640*/  FSEL R44, R44, RZ, P5 ;  /* 0x000000ff2c2c7208 */ /* 0x000fe20002800000 */
[----:B------:R-:W-:Y:S01]  /*b650*/  FFMA.FTZ R107, R164, UR16, R107 ;  /* 0x00000010a46b7c23 */ /* 0x000fe2000801006b */
[C---:B------:R-:W-:Y:S02]  /*b660*/  PRMT R43, R104.reuse, 0x7632, R43 ;  /* 0x00007632682b7816 */ /* 0x040fe4000000002b */
[C---:B------:R-:W-:Y:S01]  /*b670*/  F2FP.F16.F32.PACK_AB R44, R47.reuse, R44 ;  /* 0x0000002c2f2c723e */ /* 0x040fe200000000ff */
[----:B------:R-:W-:Y:S01]  /*b680*/  FMUL.FTZ R47, R47, UR7 ;  /* 0x000000072f2f7c20 */ /* 0x000fe20008410000 */
[----:B------:R-:W-:Y:S01]  /*b690*/  PRMT R126, R104, 0x7610, R126 ;  /* 0x00007610687e7816 */ /* 0x000fe2000000007e */
[----:B------:R-:W-:Y:S01]  /*b6a0*/  FMUL.FTZ R104, R105, UR7 ;  /* 0x0000000769687c20 */ /* 0x000fe20008410000 */
[----:B------:R-:W-:Y:S01]  /*b6b0*/  LOP3.LUT P4, RZ, R113, 0xff00, RZ, 0xc0, !PT ;  /* 0x0000ff0071ff7812 */ /* 0x000fe2000788c0ff */
[----:B------:R-:W-:Y:S01]  /*b6c0*/  FMUL.FTZ R108, R107, UR7 ;  /* 0x000000076b6c7c20 */ /* 0x000fe20008410000 */
[----:B------:R-:W-:-:S02]  /*b6d0*/  LOP3.LUT P2, RZ, R113, 0xff0000, RZ, 0xc0, !PT ;  /* 0x00ff000071ff7812 */ /* 0x000fc4000784c0ff */
[----:B------:R-:W-:Y:S02]  /*b6e0*/  LOP3.LUT P5, RZ, R124, 0xff00, RZ, 0xc0, !PT ;  /* 0x0000ff007cff7812 */ /* 0x000fe400078ac0ff */
[C---:B------:R-:W-:Y:S02]  /*b6f0*/  PRMT R127, R44.reuse, 0x7632, R127 ;  /* 0x000076322c7f7816 */ /* 0x040fe4000000007f */
[----:B------:R-:W-:Y:S02]  /*b700*/  PRMT R130, R44, 0x7610, R130 ;  /* 0x000076102c827816 */ /* 0x000fe40000000082 */
[C---:B------:R-:W-:Y:S02]  /*b710*/  FSEL R44, R47.reuse, RZ, P4 ;  /* 0x000000ff2f2c7208 */ /* 0x040fe40002000000 */
[----:B------:R-:W-:Y:S02]  /*b720*/  FSEL R47, R47, RZ, P5 ;  /* 0x000000ff2f2f7208 */ /* 0x000fe40002800000 */
        /* <DEDUP_REMOVED lines=19> */
.L_x_4205:
[----:B------:R-:W-:Y:S01]  /*b860*/  IMAD.U32 R43, RZ, RZ, UR17 ;  /* 0x00000011ff2b7e24 */ /* 0x000fe2000f8e00ff */
[----:B------:R-:W-:Y:S01]  /*b870*/  MOV R47, UR17 ;  /* 0x00000011002f7c02 */ /* 0x000fe20008000f00 */
[----:B0-----:R-:W-:Y:S01]  /*b880*/  IMAD.U32 R105, RZ, RZ, UR17 ;  /* 0x00000011ff697e24 */ /* 0x001fe2000f8e00ff */
[----:B------:R-:W-:Y:S01]  /*b890*/  SHF.R.U64 R44, R138, 0x10, R139 ;  /* 0x000000108a2c7819 */ /* 0x000fe2000000128b */
[----:B------:R-:W-:Y:S01]  /*b8a0*/  FFMA.FTZ R150, R150, R43, UR27 ;  /* 0x0000001b96967e23 */ /* 0x000fe2000801002b */
[----:B------:R-:W-:Y:S02]  /*b8b0*/  IMAD.MOV.U32 R43, RZ, RZ, R138 ;  /* 0x000000ffff2b7224 */ /* 0x000fe400078e008a */
[----:B------:R-:W-:Y:S01]  /*b8c0*/  FFMA.FTZ R156, R156, R47, UR27 ;  /* 0x0000001b9c9c7e23 */ /* 0x000fe2000801002f */
[----:B------:R-:W-:Y:S01]  /*b8d0*/  MOV R107, UR17 ;  /* 0x00000011006b7c02 */ /* 0x000fe20008000f00 */
[----:B------:R-:W-:Y:S01]  /*b8e0*/  FADD.FTZ R150, R151, -R150 ;  /* 0x8000009697967221 */ /* 0x000fe20000010000 */
[----:B------:R-:W-:Y:S01]  /*b8f0*/  HADD2.F32 R47, -RZ, R44.H0_H0 ;  /* 0x2000002cff2f7230 */ /* 0x000fe20000004100 */
[----:B------:R-:W-:Y:S01]  /*b900*/  MOV R44, R139 ;  /* 0x0000008b002c7202 */ /* 0x000fe20000000f00 */
[----:B------:R-:W-:-:S02]  /*b910*/  HADD2.F32 R43, -RZ, R43.H0_H0 ;  /* 0x2000002bff2b7230 */ /* 0x000fc40000004100 */
[----:B------:R-:W-:Y:S01]  /*b920*/  FADD.FTZ R156, R157, -R156 ;  /* 0x8000009c9d9c7221 */ /* 0x000fe20000010000 */
[----:B------:R-:W-:Y:S01]  /*b930*/  SHF.R.U32.HI R104, RZ, 0x10, R139 ;  /* 0x00000010ff687819 */ /* 0x000fe2000001168b */
[----:B------:R-:W-:Y:S01]  /*b940*/  FFMA.FTZ R162, R162, R105, UR27 ;  /* 0x0000001ba2a27e23 */ /* 0x000fe20008010069 */
[----:B------:R-:W-:Y:S01]  /*b950*/  FFMA.FTZ R164, R164, R107, UR27 ;  /* 0x0000001ba4a47e23 */ /* 0x000fe2000801006b */
[----:B------:R-:W-:Y:S01]  /*b960*/  FFMA.FTZ R43, R150, UR16, R43 ;  /* 0x00000010962b7c23 */ /* 0x000fe2000801002b */
[----:B------:R-:W-:Y:S01]  /*b970*/  LOP3.LUT P5, RZ, R113, 0xff, RZ, 0xc0, !PT ;  /* 0x000000ff71ff7812 */ /* 0x000fe200078ac0ff */
[----:B------:R-:W-:Y:S01]  /*b980*/  FFMA.FTZ R47, R156, UR16, R47 ;  /* 0x000000109c2f7c23 */ /* 0x000fe2000801002f */
[----:B------:R-:W-:Y:S01]  /*b990*/  LOP3.LUT P6, RZ, R124, 0xff, RZ, 0xc0, !PT ;  /* 0x000000ff7cff7812 */ /* 0x000fe200078cc0ff */
[----:B------:R-:W-:Y:S01]  /*b9a0*/  FMUL.FTZ R43, R43, UR7 ;  /* 0x000000072b2b7c20 */ /* 0x000fe20008410000 */
[----:B------:R-:W-:Y:S02]  /*b9b0*/  HADD2.F32 R105, -RZ, R44.H0_H0 ;  /* 0x2000002cff697230 */ /* 0x000fe40000004100 */
[----:B------:R-:W-:Y:S01]  /*b9c0*/  FADD.FTZ R162, R163, -R162 ;  /* 0x800000a2a3a27221 */ /* 0x000fe20000010000 */
[----:B------:R-:W-:-:S02]  /*b9d0*/  HADD2.F32 R107, -RZ, R104.H0_H0 ;  /* 0x20000068ff6b7230 */ /* 0x000fc40000004100 */
        /* <DEDUP_REMOVED lines=31> */
.L_x_4204:
[----:B------:R-:W-:Y:S05]  /*bbd0*/  BRA.U !UP0, `(.L_x_4207) ;  /* 0x0000000108d47547 */ /* 0x000fea000b800000 */
[----:B------:R-:W-:Y:S01]  /*bbe0*/  IMAD.U32 R43, RZ, RZ, UR17 ;  /* 0x00000011ff2b7e24 */ /* 0x000fe2000f8e00ff */
[----:B------:R-:W-:Y:S01]  /*bbf0*/  MOV R47, UR17 ;  /* 0x00000011002f7c02 */ /* 0x000fe20008000f00 */
[----:B0-----:R-:W-:Y:S01]  /*bc00*/  IMAD.U32 R105, RZ, RZ, UR17 ;  /* 0x00000011ff697e24 */ /* 0x001fe2000f8e00ff */
        /* <DEDUP_REMOVED lines=10> */
[----:B------:R-:W-:Y:S01]  /*bcb0*/  LOP3.LUT P4, RZ, R113, 0xff00, RZ, 0xc0, !PT ;  /* 0x0000ff0071ff7812 */ /* 0x000fe2000788c0ff */
[----:B------:R-:W-:Y:S01]  /*bcc0*/  FMUL.FTZ R47, R47, UR16 ;  /* 0x000000102f2f7c20 */ /* 0x000fe20008410000 */
[----:B------:R-:W-:Y:S01]  /*bcd0*/  FADD.FTZ R111, R165, -R164 ;  /* 0x800000a4a56f7221 */ /* 0x000fe20000010000 */
[----:B------:R-:W-:Y:S01]  /*bce0*/  FMUL.FTZ R44, R43, UR7 ;  /* 0x000000072b2c7c20 */ /* 0x000fe20008410000 */
[----:B------:R-:W-:-:S02]  /*bcf0*/  LOP3.LUT P2, RZ, R113, 0xff0000, RZ, 0xc0, !PT ;  /* 0x00ff000071ff7812 */ /* 0x000fc4000784c0ff */
[----:B------:R-:W-:Y:S01]  /*bd00*/  FMUL.FTZ R111, R111, UR16 ;  /* 0x000000106f6f7c20 */ /* 0x000fe20008410000 */
[----:B------:R-:W-:Y:S02]  /*bd10*/  ISETP.GE.U32.AND P3, PT, R113, 0x1000000, PT ;  /* 0x010000007100780c */ /* 0x000fe40003f66070 */
[C---:B------:R-:W-:Y:S01]  /*bd20*/  FSEL R104, R44.reuse, RZ, P5 ;  /* 0x000000ff2c687208 */ /* 0x040fe20002800000 */
        /* <DEDUP_REMOVED lines=32> */
.L_x_4207:
        /* <DEDUP_REMOVED lines=25> */
[----:B------:R-:W-:Y:S02]  /*c0c0*/  F2FP.F16.F32.PACK_AB R150, R150, R43 ;  /* 0x0000002b9696723e */ /* 0x000fe400000000ff */
[C---:B------:R-:W-:Y:S02]  /*c0d0*/  FSEL R43, R156.reuse, RZ, P4 ;  /* 0x000000ff9c2b7208 */ /* 0x040fe40002000000 */
[----:B------:R-:W-:Y:S02]  /*c0e0*/  FSEL R156, R156, RZ, P5 ;  /* 0x000000ff9c9c7208 */ /* 0x000fe40002800000 */
[----:B------:R-:W-:Y:S02]  /*c0f0*/  ISETP.GE.U32.AND P3, PT, R113, 0x1000000, PT ;  /* 0x010000007100780c */ /* 0x000fe40003f66070 */
[----:B------:R-:W-:-:S02]  /*c100*/  LOP3.LUT P4, RZ, R124, 0xff0000, RZ, 0xc0, !PT ;  /* 0x00ff00007cff7812 */ /* 0x000fc4000788c0ff */
[----:B------:R-:W-:Y:S02]  /*c110*/  ISETP.GE.U32.AND P5, PT, R124, 0x1000000, PT ;  /* 0x010000007c00780c */ /* 0x000fe40003fa6070 */
[C---:B------:R-:W-:Y:S02]  /*c120*/  FSEL R44, R162.reuse, RZ, P2 ;  /* 0x000000ffa22c7208 */ /* 0x040fe40001000000 */
[----:B------:R-:W-:Y:S02]  /*c130*/  FSEL R47, R162, RZ, P4 ;  /* 0x000000ffa22f7208 */ /* 0x000fe40002000000 */
[C---:B0-----:R-:W-:Y:S02]  /*c140*/  FSEL R104, R164.reuse, RZ, P3 ;  /* 0x000000ffa4687208 */ /* 0x041fe40001800000 */
        /* <DEDUP_REMOVED lines=12> */
.L_x_4203:
[----:B------:R-:W-:Y:S05]  /*c210*/  @!P0 BRA `(.L_x_4208) ;  /* 0x0000000400708947 */ /* 0x000fea0003800000 */
[----:B------:R-:W-:Y:S05]  /*c220*/  BRA.U !UP0, `(.L_x_4209) ;  /* 0x0000000108c47547 */ /* 0x000fea000b800000 */
[----:B------:R-:W-:Y:S01]  /*c230*/  IMAD.U32 R43, RZ, RZ, UR17 ;  /* 0x00000011ff2b7e24 */ /* 0x000fe2000f8e00ff */
[----:B------:R-:W-:Y:S01]  /*c240*/  MOV R47, UR17 ;  /* 0x00000011002f7c02 */ /* 0x000fe20008000f00 */
[----:B0-----:R-:W-:Y:S01]  /*c250*/  IMAD.U32 R105, RZ, RZ, UR17 ;  /* 0x00000011ff697e24 */ /* 0x001fe2000f8e00ff */
[----:B------:R-:W-:Y:S01]  /*c260*/  MOV R107, UR17 ;  /* 0x00000011006b7c02 */ /* 0x000fe20008000f00 */
[----:B------:R-:W-:Y:S01]  /*c270*/  FFMA.FTZ R150, R150, R43, UR27 ;  /* 0x0000001b96967e23 */ /* 0x000fe2000801002b */
[----:B------:R-:W-:Y:S01]  /*c280*/  IMAD.MOV.U32 R43, RZ, RZ, R138 ;  /* 0x000000ffff2b7224 */ /* 0x000fe200078e008a */
[--C-:B------:R-:W-:Y:S01]  /*c290*/  SHF.R.U64 R44, R138, 0x10, R139.reuse ;  /* 0x000000108a2c7819 */ /* 0x100fe2000000128b */
[----:B------:R-:W-:Y:S01]  /*c2a0*/  FFMA.FTZ R156, R156, R47, UR27 ;  /* 0x0000001b9c9c7e23 */ /* 0x000fe2000801002f */
[----:B------:R-:W-:Y:S01]  /*c2b0*/  MOV R104, R139 ;  /* 0x0000008b00687202 */ /* 0x000fe20000000f00 */
[----:B------:R-:W-:Y:S01]  /*c2c0*/  FADD.FTZ R150, R151, -R150 ;  /* 0x8000009697967221 */ /* 0x000fe20000010000 */
[----:B------:R-:W-:Y:S01]  /*c2d0*/  SHF.R.U32.HI R106, RZ, 0x10, R139 ;  /* 0x00000010ff6a7819 */ /* 0x000fe2000001168b */
[----:B------:R-:W-:-:S02]  /*c2e0*/  HADD2.F32 R43, -RZ, R43.H0_H0 ;  /* 0x2000002bff2b7230 */ /* 0x000fc40000004100 */
[----:B------:R-:W-:Y:S01]  /*c2f0*/  FFMA.FTZ R162, R162, R105, UR27 ;  /* 0x0000001ba2a27e23 */ /* 0x000fe20008010069 */
[----:B------:R-:W-:Y:S01]  /*c300*/  FFMA.FTZ R164, R164, R107, UR27 ;  /* 0x0000001ba4a47e23 */ /* 0x000fe2000801006b */
[----:B------:R-:W-:Y:S02]  /*c310*/  HADD2.F32 R47, -RZ, R44.H0_H0 ;  /* 0x2000002cff2f7230 */ /* 0x000fe40000004100 */
[----:B------:R-:W-:Y:S01]  /*c320*/  FADD.FTZ R156, R157, -R156 ;  /* 0x8000009c9d9c7221 */ /* 0x000fe20000010000 */
[----:B------:R-:W-:Y:S02]  /*c330*/  HADD2.F32 R105, -RZ, R104.H0_H0 ;  /* 0x20000068ff697230 */ /* 0x000fe40000004100 */
[----:B------:R-:W-:Y:S01]  /*c340*/  FFMA.FTZ R43, R150, UR16, R43 ;  /* 0x00000010962b7c23 */ /* 0x000fe2000801002b */
        /* <DEDUP_REMOVED lines=31> */
.L_x_4209:
        /* <DEDUP_REMOVED lines=42> */
.L_x_4208:
[----:B------:R-:W-:Y:S05]  /*c7e0*/  BRA.U !UP0, `(.L_x_4210) ;  /* 0x0000000108987547 */ /* 0x000fea000b800000 */
        /* <DEDUP_REMOVED lines=38> */
.L_x_4210:
        /* <DEDUP_REMOVED lines=33> */
.L_x_4206:
        /* <DEDUP_REMOVED lines=8> */
[----:B---34-:R-:W0:Y:S01]  /*cce0*/  LDC.64 R116, c[0x0][0x478] ;  /* 0x00011e00ff747b82 */ /* 0x018e220000000a00 */
[----:B------:R-:W-:Y:S02]  /*ccf0*/  LOP3.LUT R112, R127, 0xffff, RZ, 0xc0, !PT ;  /* 0x0000ffff7f707812 */ /* 0x000fe400078ec0ff */
[----:B------:R-:W-:-:S03]  /*cd00*/  PRMT R43, R128, 0x5410, R129 ;  /* 0x00005410802b7816 */ /* 0x000fc60000000081 */
[----:B------:R-:W-:-:S05]  /*cd10*/  IMAD.WIDE.U32 R112, R112, 0x10000, RZ ;  /* 0x0001000070707825 */ /* 0x000fca00078e00ff */
[----:B------:R-:W-:Y:S02]  /*cd20*/  LOP3.LUT R113, R43, R113, RZ, 0xfc, !PT ;  /* 0x000000712b717212 */ /* 0x000fe400078efcff */
[----:B------:R-:W-:Y:S01]  /*cd30*/  LOP3.LUT R112, R112, 0xffff, R126, 0xf8, !PT ;  /* 0x0000ffff70707812 */ /* 0x000fe200078ef87e */
[----:B0-----:R-:W-:-:S05]  /*cd40*/  IMAD.WIDE.U32 R116, R109, 0x8, R116 ;  /* 0x000000086d747825 */ /* 0x001fca00078e0074 */
[----:B------:R0:W-:Y:S02]  /*cd50*/  STG.E.64 desc[UR10][R116.64], R112 ;  /* 0x0000007074007986 */ /* 0x0001e4000c101b0a */
.L_x_4211:
        /* <DEDUP_REMOVED lines=10> */
.L_x_4212:
[----:B------:R-:W-:Y:S05]  /*ce00*/  @!P1 BRA `(.L_x_4213) ;  /* 0x0000000c00749947 */ /* 0x000fea0003800000 */
[----:B------:R-:W-:Y:S05]  /*ce10*/  @!P0 BRA `(.L_x_4214) ;  /* 0x0000000400d88947 */ /* 0x000fea0003800000 */
[----:B------:R-:W-:Y:S05]  /*ce20*/  BRA.U !UP0, `(.L_x_4215) ;  /* 0x0000000108f87547 */ /* 0x000fea000b800000 */
[----:B------:R-:W-:Y:S01]  /*ce30*/  MOV R43, UR17 ;  /* 0x00000011002b7c02 */ /* 0x000fe20008000f00 */
[----:B0-----:R-:W-:Y:S01]  /*ce40*/  IMAD.U32 R104, RZ, RZ, UR17 ;  /* 0x00000011ff687e24 */ /* 0x001fe2000f8e00ff */
[----:B------:R-:W-:Y:S01]  /*ce50*/  MOV R44, R136 ;  /* 0x00000088002c7202 */ /* 0x000fe20000000f00 */
[----:B------:R-:W-:Y:S01]  /*ce60*/  IMAD.U32 R47, RZ, RZ, UR17 ;  /* 0x00000011ff2f7e24 */ /* 0x000fe2000f8e00ff */
[----:B------:R-:W-:Y:S01]  /*ce70*/  MOV R106, UR17 ;  /* 0x00000011006a7c02 */ /* 0x000fe20008000f00 */
[----:B------:R-:W-:Y:S01]  /*ce80*/  FFMA.FTZ R43, R168, R43, UR27 ;  /* 0x0000001ba82b7e23 */ /* 0x000fe2000801002b */
[----:B------:R-:W-:Y:S01]  /*ce90*/  FFMA.FTZ R104, R169, R104, UR27 ;  /* 0x0000001ba9687e23 */ /* 0x000fe20008010068 */
[----:B------:R-:W-:Y:S01]  /*cea0*/  HADD2.F32 R44, -RZ, R44.H0_H0 ;  /* 0x2000002cff2c7230 */ /* 0x000fe20000004100 */
[----:B------:R-:W-:Y:S01]  /*ceb0*/  SHF.R.U64 R105, R136, 0x10, R137 ;  /* 0x0000001088697819 */ /* 0x000fe20000001289 */
[----:B------:R-:W-:Y:S01]  /*cec0*/  FADD.FTZ R43, R158, -R43 ;  /* 0x8000002b9e2b7221 */ /* 0x000fe20000010000 */
[----:B------:R-:W-:Y:S01]  /*ced0*/  FADD.FTZ R159, R159, -R104 ;  /* 0x800000689f9f7221 */ /* 0x000fe20000010000 */
[----:B------:R-:W-:Y:S01]  /*cee0*/  FFMA.FTZ R106, R171, R106, UR27 ;  /* 0x0000001bab6a7e23 */ /* 0x000fe2000801006a */
[----:B------:R-:W-:-:S02]  /*cef0*/  IMAD.MOV.U32 R104, RZ, RZ, R137 ;  /* 0x000000ffff687224 */ /* 0x000fc400078e0089 */
[----:B------:R-:W-:Y:S01]  /*cf00*/  FFMA.FTZ R43, R43, UR16, R44 ;  /* 0x000000102b2b7c23 */ /* 0x000fe2000801002c */
[----:B------:R-:W-:Y:S01]  /*cf10*/  LOP3.LUT P3, RZ, R114, 0xff, RZ, 0xc0, !PT ;  /* 0x000000ff72ff7812 */ /* 0x000fe2000786c0ff */
[----:B------:R-:W-:Y:S01]  /*cf20*/  FADD.FTZ R167, R167, -R106 ;  /* 0x8000006aa7a77221 */ /* 0x000fe20000010000 */
[----:B------:R-:W-:Y:S02]  /*cf30*/  HADD2.F32 R106, -RZ, R105.H0_H0 ;  /* 0x20000069ff6a7230 */ /* 0x000fe40000004100 */
[----:B------:R-:W-:Y:S01]  /*cf40*/  FMUL.FTZ R44, R43, UR7 ;  /* 0x000000072b2c7c20 */ /* 0x000fe20008410000 */
[----:B------:R-:W-:Y:S02]  /*cf50*/  HADD2.F32 R108, -RZ, R104.H0_H0 ;  /* 0x20000068ff6c7230 */ /* 0x000fe40000004100 */
[----:B------:R-:W-:Y:S01]  /*cf60*/  FFMA.FTZ R47, R170, R47, UR27 ;  /* 0x0000001baa2f7e23 */ /* 0x000fe2000801002f */
[----:B------:R-:W-:Y:S01]  /*cf70*/  SHF.R.U32.HI R112, RZ, 0x10, R137 ;  /* 0x00000010ff707819 */ /* 0x000fe20000011689 */
[----:B------:R-:W-:Y:S01]  /*cf80*/  FFMA.FTZ R159, R159, UR16, R106 ;  /* 0x000000109f9f7c23 */ /* 0x000fe2000801006a */
[----:B------:R-:W-:Y:S01]  /*cf90*/  FSEL R104, R44, RZ, P3 ;  /* 0x000000ff2c687208 */ /* 0x000fe20001800000 */
[----:B------:R-:W-:Y:S01]  /*cfa0*/  FADD.FTZ R47, R166, -R47 ;  /* 0x8000002fa62f7221 */ /* 0x000fe20000010000 */
[----:B------:R-:W-:Y:S01]  /*cfb0*/  LOP3.LUT P3, RZ, R125, 0xff, RZ, 0xc0, !PT ;  /* 0x000000ff7dff7812 */ /* 0x000fe2000786c0ff */
        /* <DEDUP_REMOVED lines=37> */
.L_x_4215:
[----:B------:R-:W-:Y:S01]  /*d210*/  MOV R43, UR17 ;  /* 0x00000011002b7c02 */ /* 0x000fe20008000f00 */
[----:B0-----:R-:W-:Y:S01]  /*d220*/  IMAD.U32 R104, RZ, RZ, UR17 ;  /* 0x00000011ff687e24 */ /* 0x001fe2000f8e00ff */
[----:B------:R-:W-:Y:S01]  /*d230*/  MOV R44, R136 ;  /* 0x00000088002c7202 */ /* 0x000fe20000000f00 */
[----:B------:R-:W-:Y:S01]  /*d240*/  IMAD.U32 R106, RZ, RZ, UR17 ;  /* 0x00000011ff6a7e24 */ /* 0x000fe2000f8e00ff */
[----:B------:R-:W-:Y:S01]  /*d250*/  SHF.R.U64 R47, R136, 0x10, R137 ;  /* 0x00000010882f7819 */ /* 0x000fe20000001289 */
[----:B------:R-:W-:Y:S01]  /*d260*/  FFMA.FTZ R43, R168, R43, UR27 ;  /* 0x0000001ba82b7e23 */ /* 0x000fe2000801002b */
[----:B------:R-:W-:Y:S01]  /*d270*/  FFMA.FTZ R104, R169, R104, UR27 ;  /* 0x0000001ba9687e23 */ /* 0x000fe20008010068 */
[----:B------:R-:W-:Y:S01]  /*d280*/  HADD2.F32 R44, -RZ, R44.H0_H0 ;  /* 0x2000002cff2c7230 */ /* 0x000fe20000004100 */
[----:B------:R-:W-:Y:S01]  /*d290*/  MOV R105, UR17 ;  /* 0x0000001100697c02 */ /* 0x000fe20008000f00 */
[----:B------:R-:W-:Y:S01]  /*d2a0*/  FADD.FTZ R43, R158, -R43 ;  /* 0x8000002b9e2b7221 */ /* 0x000fe20000010000 */
[----:B------:R-:W-:-:S02]  /*d2b0*/  HADD2.F32 R47, -RZ, R47.H0_H0 ;  /* 0x2000002fff2f7230 */ /* 0x000fc40000004100 */
[----:B------:R-:W-:Y:S01]  /*d2c0*/  FADD.FTZ R104, R159, -R104 ;  /* 0x800000689f687221 */ /* 0x000fe20000010000 */
[--C-:B------:R-:W-:Y:S01]  /*d2d0*/  SHF.R.U32.HI R107, RZ, 0x10, R137.reuse ;  /* 0x00000010ff6b7819 */ /* 0x100fe20000011689 */
[----:B------:R-:W-:Y:S01]  /*d2e0*/  FFMA.FTZ R43, R43, UR16, R44 ;  /* 0x000000102b2b7c23 */ /* 0x000fe2000801002c */
[----:B------:R-:W-:Y:S02]  /*d2f0*/  IMAD.MOV.U32 R44, RZ, RZ, R137 ;  /* 0x000000ffff2c7224 */ /* 0x000fe400078e0089 */
[----:B------:R-:W-:Y:S01]  /*d300*/  FFMA.FTZ R105, R170, R105, UR27 ;  /* 0x0000001baa697e23 */ /* 0x000fe20008010069 */
        /* <DEDUP_REMOVED lines=22> */
[C---:B------:R-:W-:Y:S02]  /*d470*/  LOP3.LUT P3, RZ, R125.reuse, 0xff0000, RZ, 0xc0, !PT ;  /* 0x00ff00007dff7812 */ /* 0x040fe4000786c0ff */
        /* <DEDUP_REMOVED lines=16> */
.L_x_4214:
[----:B------:R-:W-:Y:S05]  /*d580*/  BRA.U !UP0, `(.L_x_4217) ;  /* 0x0000000108d47547 */ /* 0x000fea000b800000 */
[----:B------:R-:W-:Y:S01]  /*d590*/  MOV R43, UR17 ;  /* 0x00000011002b7c02 */ /* 0x000fe20008000f00 */
[----:B0-----:R-:W-:Y:S01]  /*d5a0*/  IMAD.U32 R104, RZ, RZ, UR17 ;  /* 0x00000011ff687e24 */ /* 0x001fe2000f8e00ff */
[----:B------:R-:W-:Y:S01]  /*d5b0*/  LOP3.LUT P3, RZ, R114, 0xff, RZ, 0xc0, !PT ;  /* 0x000000ff72ff7812 */ /* 0x000fe2000786c0ff */
[----:B------:R-:W-:Y:S01]  /*d5c0*/  IMAD.U32 R106, RZ, RZ, UR17 ;  /* 0x00000011ff6a7e24 */ /* 0x000fe2000f8e00ff */
[----:B------:R-:W-:Y:S01]  /*d5d0*/  MOV R105, UR17 ;  /* 0x0000001100697c02 */ /* 0x000fe20008000f00 */
[----:B------:R-:W-:Y:S01]  /*d5e0*/  FFMA.FTZ R43, R168, R43, UR27 ;  /* 0x0000001ba82b7e23 */ /* 0x000fe2000801002b */
[----:B------:R-:W-:Y:S01]  /*d5f0*/  FFMA.FTZ R104, R169, R104, UR27 ;  /* 0x0000001ba9687e23 */ /* 0x000fe20008010068 */
[----:B------:R-:W-:Y:S01]  /*d600*/  LOP3.LUT P4, RZ, R125, 0xff, RZ, 0xc0, !PT ;  /* 0x000000ff7dff7812 */ /* 0x000fe2000788c0ff */
[----:B------:R-:W-:Y:S01]  /*d610*/  FFMA.FTZ R106, R171, R106, UR27 ;  /* 0x0000001bab6a7e23 */ /* 0x000fe2000801006a */
[----:B------:R-:W-:Y:S01]  /*d620*/  FADD.FTZ R43, R158, -R43 ;  /* 0x8000002b9e2b7221 */ /* 0x000fe20000010000 */
[----:B------:R-:W-:Y:S01]  /*d630*/  FADD.FTZ R47, R159, -R104 ;  /* 0x800000689f2f7221 */ /* 0x000fe20000010000 */
[----:B------:R-:W-:Y:S01]  /*d640*/  FFMA.FTZ R105, R170, R105, UR27 ;  /* 0x0000001baa697e23 */ /* 0x000fe20008010069 */
[----:B------:R-:W-:Y:S01]  /*d650*/  FADD.FTZ R106, R167, -R106 ;  /* 0x8000006aa76a7221 */ /* 0x000fe20000010000 */
[----:B------:R-:W-:Y:S01]  /*d660*/  FMUL.FTZ R43, R43, UR16 ;  /* 0x000000102b2b7c20 */ /* 0x000fe20008410000 */
[----:B------:R-:W-:Y:S01]  /*d670*/  FMUL.FTZ R47, R47, UR16 ;  /* 0x000000102f2f7c20 */ /* 0x000fe20008410000 */
[----:B------:R-:W-:Y:S01]  /*d680*/  LOP3.LUT P5, RZ, R114, 0xff00, RZ, 0xc0, !PT ;  /* 0x0000ff0072ff7812 */ /* 0x000fe200078ac0ff */
[----:B------:R-:W-:Y:S01]  /*d690*/  FMUL.FTZ R106, R106, UR16 ;  /* 0x000000106a6a7c20 */ /* 0x000fe20008410000 */
[----:B------:R-:W-:Y:S01]  /*d6a0*/  FMUL.FTZ R44, R43, UR7 ;  /* 0x000000072b2c7c20 */ /* 0x000fe20008410000 */
[----:B------:R-:W-:-:S02]  /*d6b0*/  LOP3.LUT P2, RZ, R114, 0xff0000, RZ, 0xc0, !PT ;  /* 0x00ff000072ff7812 */ /* 0x000fc4000784c0ff */
[----:B------:R-:W-:Y:S01]  /*d6c0*/  FMUL.FTZ R108, R106, UR7 ;  /* 0x000000076a6c7c20 */ /* 0x000fe20008410000 */
[----:B------:R-:W-:Y:S02]  /*d6d0*/  ISETP.GE.U32.AND P0, PT, R114, 0x1000000, PT ;  /* 0x010000007200780c */ /* 0x000fe40003f06070 */
[C---:B------:R-:W-:Y:S02]  /*d6e0*/  FSEL R104, R44.reuse, RZ, P3 ;  /* 0x000000ff2c687208 */ /* 0x040fe40001800000 */
        /* <DEDUP_REMOVED lines=31> */
.L_x_4217:
        /* <DEDUP_REMOVED lines=48> */
.L_x_4213:
[----:B------:R-:W-:Y:S05]  /*dbe0*/  @!P0 BRA `(.L_x_4218) ;  /* 0x00000004006c8947 */ /* 0x000fea0003800000 */
[----:B------:R-:W-:Y:S05]  /*dbf0*/  BRA.U !UP0, `(.L_x_4219) ;  /* 0x0000000108c47547 */ /* 0x000fea000b800000 */
[----:B------:R-:W-:Y:S01]  /*dc00*/  IMAD.U32 R44, RZ, RZ, UR17 ;  /* 0x00000011ff2c7e24 */ /* 0x000fe2000f8e00ff */
[----:B------:R-:W-:Y:S01]  /*dc10*/  MOV R43, UR17 ;  /* 0x00000011002b7c02 */ /* 0x000fe20008000f00 */
[----:B------:R-:W-:Y:S01]  /*dc20*/  IMAD.U32 R108, RZ, RZ, UR17 ;  /* 0x00000011ff6c7e24 */ /* 0x000fe2000f8e00ff */
[----:B0-----:R-:W-:Y:S01]  /*dc30*/  MOV R105, UR17 ;  /* 0x0000001100697c02 */ /* 0x001fe20008000f00 */
[----:B------:R-:W-:Y:S01]  /*dc40*/  FFMA.FTZ R44, R169, R44, UR27 ;  /* 0x0000001ba92c7e23 */ /* 0x000fe2000801002c */
[--C-:B------:R-:W-:Y:S01]  /*dc50*/  SHF.R.U64 R47, R136, 0x10, R137.reuse ;  /* 0x00000010882f7819 */ /* 0x100fe20000001289 */
[----:B------:R-:W-:Y:S01]  /*dc60*/  FFMA.FTZ R43, R168, R43, UR27 ;  /* 0x0000001ba82b7e23 */ /* 0x000fe2000801002b */
[----:B------:R-:W-:Y:S02]  /*dc70*/  IMAD.MOV.U32 R106, RZ, RZ, R137 ;  /* 0x000000ffff6a7224 */ /* 0x000fe400078e0089 */
[----:B------:R-:W-:Y:S01]  /*dc80*/  FADD.FTZ R159, R159, -R44 ;  /* 0x8000002c9f9f7221 */ /* 0x000fe20000010000 */
[----:B------:R-:W-:Y:S01]  /*dc90*/  MOV R44, R136 ;  /* 0x00000088002c7202 */ /* 0x000fe20000000f00 */
[----:B------:R-:W-:Y:S01]  /*dca0*/  FADD.FTZ R43, R158, -R43 ;  /* 0x8000002b9e2b7221 */ /* 0x000fe20000010000 */
[----:B------:R-:W-:Y:S01]  /*dcb0*/  SHF.R.U32.HI R107, RZ, 0x10, R137 ;  /* 0x00000010ff6b7819 */ /* 0x000fe20000011689 */
[----:B------:R-:W-:Y:S01]  /*dcc0*/  FFMA.FTZ R105, R170, R105, UR27 ;  /* 0x0000001baa697e23 */ /* 0x000fe20008010069 */
[----:B------:R-:W-:Y:S01]  /*dcd0*/  FFMA.FTZ R108, R171, R108, UR27 ;  /* 0x0000001bab6c7e23 */ /* 0x000fe2000801006c */
[----:B------:R-:W-:Y:S01]  /*dce0*/  HADD2.F32 R44, -RZ, R44.H0_H0 ;  /* 0x2000002cff2c7230 */ /* 0x000fe20000004100 */
[----:B------:R-:W-:Y:S01]  /*dcf0*/  LOP3.LUT P0, RZ, R114, 0xff, RZ, 0xc0, !PT ;  /* 0x000000ff72ff7812 */ /* 0x000fe2000780c0ff */
[----:B------:R-:W-:-:S02]  /*dd00*/  HADD2.F32 R104, -RZ, R47.H0_H0 ;  /* 0x2000002fff687230 */ /* 0x000fc40000004100 */
[----:B------:R-:W-:Y:S01]  /*dd10*/  FADD.FTZ R105, R166, -R105 ;  /* 0x80000069a6697221 */ /* 0x000fe20000010000 */
[----:B------:R-:W-:Y:S02]  /*dd20*/  HADD2.F32 R106, -RZ, R106.H0_H0 ;  /* 0x2000006aff6a7230 */ /* 0x000fe40000004100 */
[----:B------:R-:W-:Y:S01]  /*dd30*/  FFMA.FTZ R43, R43, UR16, R44 ;  /* 0x000000102b2b7c23 */ /* 0x000fe2000801002c */
[----:B------:R-:W-:Y:S02]  /*dd40*/  HADD2.F32 R107, -RZ, R107.H0_H0 ;  /* 0x2000006bff6b7230 */ /* 0x000fe40000004100 */
[----:B------:R-:W-:Y:S01]  /*dd50*/  FADD.FTZ R108, R167, -R108 ;  /* 0x8000006ca76c7221 */ /* 0x000fe20000010000 */
        /* <DEDUP_REMOVED lines=27> */
.L_x_4219:
[----:B------:R-:W-:Y:S01]  /*df10*/  IMAD.U32 R44, RZ, RZ, UR17 ;  /* 0x00000011ff2c7e24 */ /* 0x000fe2000f8e00ff */
[----:B------:R-:W-:Y:S01]  /*df20*/  MOV R43, UR17 ;  /* 0x00000011002b7c02 */ /* 0x000fe20008000f00 */
[----:B------:R-:W-:Y:S01]  /*df30*/  IMAD.U32 R108, RZ, RZ, UR17 ;  /* 0x00000011ff6c7e24 */ /* 0x000fe2000f8e00ff */
[----:B0-----:R-:W-:Y:S01]  /*df40*/  MOV R105, UR17 ;  /* 0x0000001100697c02 */ /* 0x001fe20008000f00 */
[----:B------:R-:W-:Y:S01]  /*df50*/  FFMA.FTZ R44, R169, R44, UR27 ;  /* 0x0000001ba92c7e23 */ /* 0x000fe2000801002c */
[--C-:B------:R-:W-:Y:S01]  /*df60*/  SHF.R.U64 R47, R136, 0x10, R137.reuse ;  /* 0x00000010882f7819 */ /* 0x100fe20000001289 */
[--C-:B------:R-:W-:Y:S01]  /*df70*/  IMAD.MOV.U32 R106, RZ, RZ, R137.reuse ;  /* 0x000000ffff6a7224 */ /* 0x100fe200078e0089 */
[----:B------:R-:W-:Y:S01]  /*df80*/  SHF.R.U32.HI R107, RZ, 0x10, R137 ;  /* 0x00000010ff6b7819 */ /* 0x000fe20000011689 */
[----:B------:R-:W-:Y:S01]  /*df90*/  FADD.FTZ R159, R159, -R44 ;  /* 0x8000002c9f9f7221 */ /* 0x000fe20000010000 */
[----:B------:R-:W-:Y:S01]  /*dfa0*/  MOV R44, R136 ;  /* 0x00000088002c7202 */ /* 0x000fe20000000f00 */
        /* <DEDUP_REMOVED lines=29> */
[----:B------:R-:W-:Y:S01]  /*e180*/  PRMT R105, R44, 0x7632, R105 ;  /* 0x000076322c697816 */ /* 0x000fe20000000069 */
[----:B------:R-:W-:Y:S06]  /*e190*/  BRA `(.L_x_4216) ;  /* 0x00000004002c7947 */ /* 0x000fec0003800000 */
.L_x_4218:
[----:B------:R-:W-:Y:S05]  /*e1a0*/  BRA.U !UP0, `(.L_x_4220) ;  /* 0x0000000108a47547 */ /* 0x000fea000b800000 */
[----:B------:R-:W-:Y:S01]  /*e1b0*/  MOV R43, UR17 ;  /* 0x00000011002b7c02 */ /* 0x000fe20008000f00 */
        /* <DEDUP_REMOVED lines=40> */
.L_x_4220:
        /* <DEDUP_REMOVED lines=33> */
.L_x_4216:
[----:B------:R-:W-:Y:S01]  /*e650*/  LOP3.LUT R47, R47, 0xffff, RZ, 0xc0, !PT ;  /* 0x0000ffff2f2f7812 */ /* 0x000fe200078ec0ff */
[----:B------:R-:W-:-:S04]  /*e660*/  HFMA2 R109, -RZ, RZ, 0, 4.76837158203125e-07 ;  /* 0x00000008ff6d7431 */ /* 0x000fc800000001ff */
[----:B------:R-:W-:Y:S01]  /*e670*/  IMAD.WIDE.U32 R106, R47, 0x10000, RZ ;  /* 0x000100002f6a7825 */ /* 0x000fe200078e00ff */
[----:B------:R-:W-:-:S04]  /*e680*/  PRMT R47, R44, 0x5410, R105 ;  /* 0x000054102c2f7816 */ /* 0x000fc80000000069 */
        /* <DEDUP_REMOVED lines=12> */
.L_x_4221:
        /* <DEDUP_REMOVED lines=10> */
.L_x_4222:
        /* <DEDUP_REMOVED lines=74> */
[----:B0-----:R1:W5:Y:S01]  /*ec90*/  LDL.LU R104, [R1+0x18] ;  /* 0x0000180001687983 */ /* 0x0013620000300800 */
        /* <DEDUP_REMOVED lines=8> */
[----:B------:R-:W-:-:S03]  /*ed20*/  MOV R184, R2 ;  /* 0x0000000200b87202 */ /* 0x000fc60000000f00 */
        /* <DEDUP_REMOVED lines=23> */
[----:B-1----:R-:W-:-:S07]  /*eea0*/  MOV R23, R176 ;  /* 0x000000b000177202 */ /* 0x002fce0000000f00 */
.L_x_4150:
        /* <DEDUP_REMOVED lines=41> */
.L_x_4224:
        /* <DEDUP_REMOVED lines=12> */
.L_x_7277:


//--------------------- .text._ZN10layer_norm22ln_bwd_finalize_kernelINS_22Kernel_traits_finalizeILj7168Ef6__halfS2_S2_fjLb0ELj1024ELj4ENS_18Kernel_traits_baseILj7168EfS2_S2_S2_fjLj1024EEEEELb0ELb0EEEvNS_9BwdParamsE --------------------------
	.section	.text._ZN10layer_norm22ln_bwd_finalize_kernelINS_22Kernel_traits_finalizeILj7168Ef6__halfS2_S2_fjLb0ELj1024ELj4ENS_18Kernel_traits_baseILj7168EfS2_S2_S2_fjLj1024EEEEELb0ELb0EEEvNS_9BwdParamsE,"ax",@progbits
	.align	128
        .global         _ZN10layer_norm22ln_bwd_finalize_kernelINS_22Kernel_traits_finalizeILj7168Ef6__halfS2_S2_fjLb0ELj1024ELj4ENS_18Kernel_traits_baseILj7168EfS2_S2_S2_fjLj1024EEEEELb0ELb0EEEvNS_9BwdParamsE
        .type           _ZN10layer_norm22ln_bwd_finalize_kernelINS_22Kernel_traits_finalizeILj7168Ef6__halfS2_S2_fjLb0ELj1024ELj4ENS_18Kernel_traits_baseILj7168EfS2_S2_S2_fjLj1024EEEEELb0ELb0EEEvNS_9BwdParamsE,@function
        .size           _ZN10layer_norm22ln_bwd_finalize_kernelINS_22Kernel_traits_finalizeILj7168Ef6__halfS2_S2_fjLb0ELj1024ELj4ENS_18Kernel_traits_baseILj7168EfS2_S2_S2_fjLj1024EEEEELb0ELb0EEEvNS_9BwdParamsE,(.L_x_7278 - _ZN10layer_norm22ln_bwd_finalize_kernelINS_22Kernel_traits_finalizeILj7168Ef6__halfS2_S2_fjLb0ELj1024ELj4ENS_18Kernel_traits_baseILj7168EfS2_S2_S2_fjLj1024EEEEELb0ELb0EEEvNS_9BwdParamsE)
        .other          _ZN10layer_norm22ln_bwd_finalize_kernelINS_22Kernel_traits_finalizeILj7168Ef6__halfS2_S2_fjLb0ELj1024ELj4ENS_18Kernel_traits_baseILj7168EfS2_S2_S2_fjLj1024EEEEELb0ELb0EEEvNS_9BwdParamsE,@"STO_CUDA_ENTRY STV_DEFAULT"
_ZN10layer_norm22ln_bwd_finalize_kernelINS_22Kernel_traits_finalizeILj7168Ef6__halfS2_S2_fjLb0ELj1024ELj4ENS_18Kernel_traits_baseILj7168EfS2_S2_S2_fjLj1024EEEEELb0ELb0EEEvNS_9BwdParamsE:
.text._ZN10layer_norm22ln_bwd_finalize_kernelINS_22Kernel_traits_finalizeILj7168Ef6__halfS2_S2_fjLb0ELj1024ELj4ENS_18Kernel_traits_baseILj7168EfS2_S2_S2_fjLj1024EEEEELb0ELb0EEEvNS_9BwdParamsE:
        /* <DEDUP_REMOVED lines=78> */
.L_x_4229:
        /* <DEDUP_REMOVED lines=118> */
.L_x_4228:
[----:B------:R-:W-:Y:S05]  /*0c40*/  BSYNC.RECONVERGENT B1 ;  /* 0x0000000000017941 */ /* 0x000fea0003800200 */
.L_x_4227:
        /* <DEDUP_REMOVED lines=68> */
.L_x_4231:
[----:B------:R-:W-:Y:S05]  /*1090*/  BSYNC.RECONVERGENT B1 ;  /* 0x0000000000017941 */ /* 0x000fea0003800200 */
.L_x_4230:
        /* <DEDUP_REMOVED lines=37> */
.L_x_4233:
[----:B------:R-:W-:Y:S05]  /*12f0*/  BSYNC.RECONVERGENT B1 ;  /* 0x0000000000017941 */ /* 0x000fea0003800200 */
.L_x_4232:
[----:B------:R-:W-:Y:S05]  /*1300*/  @!P1 BRA `(.L_x_4226) ;  /* 0x00000000003c9947 */ /* 0x000fea0003800000 */
[----:B------:R-:W0:Y:S01]  /*1310*/  LDC.64 R8, c[0x0][0x440] ;  /* 0x00011000ff087b82 */ /* 0x000e220000000a00 */
[----:B------:R-:W-:Y:S01]  /*1320*/  IMAD R0, R3, R54, R0 ;  /* 0x0000003603007224 */ /* 0x000fe200078e0200 */
[----:B------:R-:W-:-:S04]  /*1330*/  IADD3 R12, PT, PT, -R55, RZ, RZ ;  /* 0x000000ff370c7210 */ /* 0x000fc80007ffe1ff */
[----:B------:R-:W-:Y:S02]  /*1340*/  IADD3 R3, PT, PT, R57, R0, RZ ;  /* 0x0000000039037210 */ /* 0x000fe40007ffe0ff */
[----:B------:R-:W1:Y:S05]  /*1350*/  LDC.64 R10, c[0x0][0x448] ;  /* 0x00011200ff0a7b82 */ /* 0x000e6a0000000a00 */
.L_x_4234:
        /* <DEDUP_REMOVED lines=10> */
.L_x_4226:
[----:B------:R-:W-:Y:S05]  /*1400*/  BSYNC.RECONVERGENT B0 ;  /* 0x0000000000007941 */ /* 0x000fea0003800200 */
.L_x_4225:
        /* <DEDUP_REMOVED lines=60> */
.L_x_4235:
        /* <DEDUP_REMOVED lines=11> */
.L_x_7278:


//--------------------- .text._ZN10layer_norm40ln_parallel_residual_bwd_finalize_kernelINS_22Kernel_traits_finalizeILj7168Ef6__halfS2_S2_fjLb0ELj1024ELj4ENS_18Kernel_traits_baseILj7168EfS2_S2_S2_fjLj1024EEEEELb0EEEvNS_9BwdParamsE --------------------------
	.section	.text._ZN10layer_norm40ln_parallel_residual_bwd_finalize_kernelINS_22Kernel_traits_finalizeILj7168Ef6__halfS2_S2_fjLb0ELj1024ELj4ENS_18Kernel_traits_baseILj7168EfS2_S2_S2_fjLj1024EEEEELb0EEEvNS_9BwdParamsE,"ax",@progbits
	.align	128
        .global         _ZN10layer_norm40ln_parallel_residual_bwd_finalize_kernelINS_22Kernel_traits_finalizeILj7168Ef6__halfS2_S2_fjLb0ELj1024ELj4ENS_18Kernel_traits_baseILj7168EfS2_S2_S2_fjLj1024EEEEELb0EEEvNS_9BwdParamsE
        .type           _ZN10layer_norm40ln_parallel_residual_bwd_finalize_kernelINS_22Kernel_traits_finalizeILj7168Ef6__halfS2_S2_fjLb0ELj1024ELj4ENS_18Kernel_traits_baseILj7168EfS2_S2_S2_fjLj1024EEEEELb0EEEvNS_9BwdParamsE,@function
        .size           _ZN10layer_norm40ln_parallel_residual_bwd_finalize_kernelINS_22Kernel_traits_finalizeILj7168Ef6__halfS2_S2_fjLb0ELj1024ELj4ENS_18Kernel_traits_baseILj7168EfS2_S2_S2_fjLj1024EEEEELb0EEEvNS_9BwdParamsE,(.L_x_7279 - _ZN10layer_norm40ln_parallel_residual_bwd_finalize_kernelINS_22Kernel_traits_finalizeILj7168Ef6__halfS2_S2_fjLb0ELj1024ELj4ENS_18Kernel_traits_baseILj7168EfS2_S2_S2_fjLj1024EEEEELb0EEEvNS_9BwdParamsE)
        .other          _ZN10layer_norm40ln_parallel_residual_bwd_finalize_kernelINS_22Kernel_traits_finalizeILj7168Ef6__halfS2_S2_fjLb0ELj1024ELj4ENS_18Kernel_traits_baseILj7168EfS2_S2_S2_fjLj1024EEEEELb0EEEvNS_9BwdParamsE,@"STO_CUDA_ENTRY STV_DEFAULT"
_ZN10layer_norm40ln_parallel_residual_bwd_finalize_kernelINS_22Kernel_traits_finalizeILj7168Ef6__halfS2_S2_fjLb0ELj1024ELj4ENS_18Kernel_traits_baseILj7168EfS2_S2_S2_fjLj1024EEEEELb0EEEvNS_9BwdParamsE:
.text._ZN10layer_norm40ln_parallel_residual_bwd_finalize_kernelINS_22Kernel_traits_finalizeILj7168Ef6__halfS2_S2_fjLb0ELj1024ELj4ENS_18Kernel_traits_baseILj7168EfS2_S2_S2_fjLj1024EEEEELb0EEEvNS_9BwdParamsE:
        /* <DEDUP_REMOVED lines=58> */
.L_x_4240:
        /* <DEDUP_REMOVED lines=112> */
.L_x_4239:
[----:B------:R-:W-:Y:S05]  /*0aa0*/  BSYNC.RECONVERGENT B1 ;  /* 0x0000000000017941 */ /* 0x000fea0003800200 */
.L_x_4238:
        /* <DEDUP_REMOVED lines=66> */
.L_x_4242:
[----:B------:R-:W-:Y:S05]  /*0ed0*/  BSYNC.RECONVERGENT B1 ;  /* 0x0000000000017941 */ /* 0x000fea0003800200 */
.L_x_4241:
        /* <DEDUP_REMOVED lines=36> */
.L_x_4244:
[----:B------:R-:W-:Y:S05]  /*1120*/  BSYNC.RECONVERGENT B1 ;  /* 0x0000000000017941 */ /* 0x000fea0003800200 */
.L_x_4243:
        /* <DEDUP_REMOVED lines=18> */
.L_x_4237:
[----:B------:R-:W-:Y:S05]  /*1250*/  BSYNC.RECONVERGENT B0 ;  /* 0x0000000000007941 */ /* 0x000fea0003800200 */
.L_x_4236:
        /* <DEDUP_REMOVED lines=92> */
.L_x_4245:
        /* <DEDUP_REMOVED lines=14> */
.L_x_7279:


//--------------------- .text._ZN10layer_norm31ln_parallel_residual_bwd_kernelINS_13Kernel_traitsIf6__halfS2_S2_fjLj7168ELj1ELj1ELj8ELj8ENS_18Kernel_traits_baseILj7168EfS2_S2_S2_fjLj256EEEEELb1ELb1ELb0EEEvNS_9BwdParamsE --------------------------
	.section	.text._ZN10layer_norm31ln_parallel_residual_bwd_kernelINS_13Kernel_traitsIf6__halfS2_S2_fjLj7168ELj1ELj1ELj8ELj8ENS_18Kernel_traits_baseILj7168EfS2_S2_S2_fjLj256EEEEELb1ELb1ELb0EEEvNS_9BwdParamsE,"ax",@progbits
	.align	128
        .global         _ZN10layer_norm31ln_parallel_residual_bwd_kernelINS_13Kernel_traitsIf6__halfS2_S2_fjLj7168ELj1ELj1ELj8ELj8ENS_18Kernel_traits_baseILj7168EfS2_S2_S2_fjLj256EEEEELb1ELb1ELb0EEEvNS_9BwdParamsE
        .type           _ZN10layer_norm31ln_parallel_residual_bwd_kernelINS_13Kernel_traitsIf6__halfS2_S2_fjLj7168ELj1ELj1ELj8ELj8ENS_18Kernel_traits_baseILj7168EfS2_S2_S2_fjLj256EEEEELb1ELb1ELb0EEEvNS_9BwdParamsE,@function
        .size           _ZN10layer_norm31ln_parallel_residual_bwd_kernelINS_13Kernel_traitsIf6__halfS2_S2_fjLj7168ELj1ELj1ELj8ELj8ENS_18Kernel_traits_baseILj7168EfS2_S2_S2_fjLj256EEEEELb1ELb1ELb0EEEvNS_9BwdParamsE,(.L_x_7280 - _ZN10layer_norm31ln_parallel_residual_bwd_kernelINS_13Kernel_traitsIf6__halfS2_S2_fjLj7168ELj1ELj1ELj8ELj8ENS_18Kernel_traits_baseILj7168EfS2_S2_S2_fjLj256EEEEELb1ELb1ELb0EEEvNS_9BwdParamsE)
        .other          _ZN10layer_norm31ln_parallel_residual_bwd_kernelINS_13Kernel_traitsIf6__halfS2_S2_fjLj7168ELj1ELj1ELj8ELj8ENS_18Kernel_traits_baseILj7168EfS2_S2_S2_fjLj256EEEEELb1ELb1ELb0EEEvNS_9BwdParamsE,@"STO_CUDA_ENTRY STV_DEFAULT"
_ZN10layer_norm31ln_parallel_residual_bwd_kernelINS_13Kernel_traitsIf6__halfS2_S2_fjLj7168ELj1ELj1ELj8ELj8ENS_18Kernel_traits_baseILj7168EfS2_S2_S2_fjLj256EEEEELb1ELb1ELb0EEEvNS_9BwdParamsE:
.text._ZN10layer_norm31ln_parallel_residual_bwd_kernelINS_13Kernel_traitsIf6__halfS2_S2_fjLj7168ELj1ELj1ELj8ELj8ENS_18Kernel_traits_baseILj7168EfS2_S2_S2_fjLj256EEEEELb1ELb1ELb0EEEvNS_9BwdParamsE:
        /* <DEDUP_REMOVED lines=116> */
.L_x_4346:
        /* <DEDUP_REMOVED lines=42> */
[----:B------:R-:W-:-:S04]  /*09e0*/  SHF.R.U64 R124, R124, 0x10, R125 ;  /* 0x000000107c7c7819 */ /* 0x000fc8000000127d */
[----:B------:R-:W-:Y:S02]  /*09f0*/  HADD2.F32 R3, -RZ, R3.H0_H0 ;  /* 0x20000003ff037230 */ /* 0x000fe40000004100 */
[----:B----4-:R-:W-:Y:S01]  /*0a00*/  IMAD.MOV.U32 R135, RZ, RZ, R126 ;  /* 0x000000ffff877224 */ /* 0x010fe200078e007e */
[--C-:B------:R-:W-:Y:S01]  /*0a10*/  SHF.R.U64 R126, R126, 0x10, R127.reuse ;  /* 0x000000107e7e7819 */ /* 0x100fe2000000127f */
[--C-:B------:R-:W-:Y:S01]  /*0a20*/  IMAD.MOV.U32 R136, RZ, RZ, R127.reuse ;  /* 0x000000ffff887224 */ /* 0x100fe200078e007f */
[----:B------:R-:W-:Y:S01]  /*0a30*/  SHF.R.U32.HI R137, RZ, 0x10, R127 ;  /* 0x00000010ff897819 */ /* 0x000fe2000001167f */
[--C-:B------:R-:W-:Y:S01]  /*0a40*/  IMAD.MOV.U32 R127, RZ, RZ, R125.reuse ;  /* 0x000000ffff7f7224 */ /* 0x100fe200078e007d */
[----:B------:R-:W-:Y:S01]  /*0a50*/  SHF.R.U32.HI R138, RZ, 0x10, R125 ;  /* 0x00000010ff8a7819 */ /* 0x000fe2000001167d */
[----:B------:R-:W-:Y:S02]  /*0a60*/  HADD2.F32 R125, -RZ, R124.H0_H0 ;  /* 0x2000007cff7d7230 */ /* 0x000fe40000004100 */
[----:B------:R-:W-:Y:S01]  /*0a70*/  FADD.FTZ R124, -R134, R3 ;  /* 0x00000003867c7221 */ /* 0x000fe20000010100 */
[----:B------:R-:W-:-:S02]  /*0a80*/  HADD2.F32 R135, -RZ, R135.H0_H0 ;  /* 0x20000087ff877230 */ /* 0x000fc40000004100 */
[----:B------:R-:W-:Y:S02]  /*0a90*/  HADD2.F32 R127, -RZ, R127.H0_H0 ;  /* 0x2000007fff7f7230 */ /* 0x000fe40000004100 */
[----:B-----5:R-:W-:Y:S01]  /*0aa0*/  FMUL.FTZ R3, R193, R124 ;  /* 0x0000007cc1037220 */ /* 0x020fe20000410000 */
[----:B------:R-:W-:Y:S02]  /*0ab0*/  HADD2.F32 R126, -RZ, R126.H0_H0 ;  /* 0x2000007eff7e7230 */ /* 0x000fe40000004100 */
[----:B------:R-:W-:Y:S01]  /*0ac0*/  FMUL.FTZ R188, R120, R135 ;  /* 0x0000008778bc7220 */ /* 0x000fe20000410000 */
[C---:B------:R-:W-:Y:S01]  /*0ad0*/  FADD.FTZ R124, -R134.reuse, R127 ;  /* 0x0000007f867c7221 */ /* 0x040fe20000010100 */
[----:B------:R-:W-:Y:S01]  /*0ae0*/  FADD.FTZ R190, -R134, R125 ;  /* 0x0000007d86be7221 */ /* 0x000fe20000010100 */
[----:B0-----:R-:W-:Y:S02]  /*0af0*/  HADD2.F32 R129, -RZ, R136.H0_H0 ;  /* 0x20000088ff817230 */ /* 0x001fe40000004100 */
[----:B------:R-:W-:Y:S01]  /*0b00*/  FMUL.FTZ R187, R121, R126 ;  /* 0x0000007e79bb7220 */ /* 0x000fe20000410000 */
[----:B------:R-:W-:Y:S01]  /*0b10*/  FMUL.FTZ R189, R193, R124 ;  /* 0x0000007cc1bd7220 */ /* 0x000fe20000410000 */
[----:B------:R-:W-:-:S02]  /*0b20*/  HADD2.F32 R131, -RZ, R138.H0_H0 ;  /* 0x2000008aff837230 */ /* 0x000fc40000004100 */
[----:B------:R-:W-:Y:S01]  /*0b30*/  FADD.FTZ R124, RZ, R188 ;  /* 0x000000bcff7c7221 */ /* 0x000fe20000010000 */
[----:B------:R-:W-:Y:S01]  /*0b40*/  FMUL.FTZ R190, R193, R190 ;  /* 0x000000bec1be7220 */ /* 0x000fe20000410000 */
[----:B------:R-:W-:Y:S01]  /*0b50*/  FFMA.FTZ R125, R3, R188, RZ ;  /* 0x000000bc037d7223 */ /* 0x000fe200000100ff */
[----:B------:R-:W-:Y:S02]  /*0b60*/  HADD2.F32 R128, -RZ, R137.H0_H0 ;  /* 0x20000089ff807230 */ /* 0x000fe40000004100 */
[----:B------:R-:W-:Y:S01]  /*0b70*/  FADD.FTZ R127, R124, R187 ;  /* 0x000000bb7c7f7221 */ /* 0x000fe20000010000 */
        /* <DEDUP_REMOVED lines=18> */
.L_x_4248:
[----:B---34-:R-:W-:Y:S05]  /*0ca0*/  BSYNC.RECONVERGENT B0 ;  /* 0x0000000000007941 */ /* 0x018fea0003800200 */
.L_x_4247:
        /* <DEDUP_REMOVED lines=27> */
[----:B------:R-:W-:Y:S02]  /*0e60*/  SHF.R.U32.HI R162, RZ, 0x10, R125 ;  /* 0x00000010ffa27819 */ /* 0x000fe4000001167d */
[----:B------:R-:W-:Y:S01]  /*0e70*/  HADD2.F32 R125, -RZ, R126.H0_H0 ;  /* 0x2000007eff7d7230 */ /* 0x000fe20000004100 */
[----:B------:R-:W-:Y:S01]  /*0e80*/  SHF.R.U32.HI R161, RZ, 0x10, R127 ;  /* 0x00000010ffa17819 */ /* 0x000fe2000001167f */
[----:B0-----:R-:W-:-:S02]  /*0e90*/  HADD2.F32 R129, -RZ, R124.H0_H0 ;  /* 0x2000007cff817230 */ /* 0x001fc40000004100 */
[----:B------:R-:W-:Y:S02]  /*0ea0*/  IMAD.MOV.U32 R160, RZ, RZ, R127 ;  /* 0x000000ffffa07224 */ /* 0x000fe400078e007f */
[C---:B------:R-:W-:Y:S01]  /*0eb0*/  FADD.FTZ R124, -R134.reuse, R125 ;  /* 0x0000007d867c7221 */ /* 0x040fe20000010100 */
[----:B------:R-:W-:Y:S02]  /*0ec0*/  HADD2.F32 R139, -RZ, R139.H0_H0 ;  /* 0x2000008bff8b7230 */ /* 0x000fe40000004100 */
[----:B------:R-:W-:Y:S02]  /*0ed0*/  HADD2.F32 R127, -RZ, R138.H0_H0 ;  /* 0x2000008aff7f7230 */ /* 0x000fe40000004100 */
[----:B-----5:R-:W-:Y:S01]  /*0ee0*/  FMUL.FTZ R167, R193, R124 ;  /* 0x0000007cc1a77220 */ /* 0x020fe20000410000 */
[----:B------:R-:W-:Y:S02]  /*0ef0*/  HADD2.F32 R126, -RZ, R163.H0_H0 ;  /* 0x200000a3ff7e7230 */ /* 0x000fe40000004100 */
[C---:B------:R-:W-:Y:S01]  /*0f00*/  FADD.FTZ R124, -R134.reuse, R139 ;  /* 0x0000008b867c7221 */ /* 0x040fe20000010100 */
[----:B------:R-:W-:Y:S01]  /*0f10*/  FADD.FTZ R166, -R134, R129 ;  /* 0x0000008186a67221 */ /* 0x000fe20000010100 */
[----:B------:R-:W-:Y:S01]  /*0f20*/  FMUL.FTZ R164, R116, R127 ;  /* 0x0000007f74a47220 */ /* 0x000fe20000410000 */
[----:B------:R-:W-:-:S02]  /*0f30*/  HADD2.F32 R131, -RZ, R160.H0_H0 ;  /* 0x200000a0ff837230 */ /* 0x000fc40000004100 */
[----:B------:R-:W-:Y:S01]  /*0f40*/  FMUL.FTZ R165, R193, R124 ;  /* 0x0000007cc1a57220 */ /* 0x000fe20000410000 */
[----:B-1----:R-:W-:Y:S02]  /*0f50*/  HADD2.F32 R133, -RZ, R162.H0_H0 ;  /* 0x200000a2ff857230 */ /* 0x002fe40000004100 */
[----:B------:R-:W-:Y:S01]  /*0f60*/  FMUL.FTZ R163, R117, R126 ;  /* 0x0000007e75a37220 */ /* 0x000fe20000410000 */
[----:B------:R-:W-:Y:S01]  /*0f70*/  FADD.FTZ R124, R137, R164 ;  /* 0x000000a4897c7221 */ /* 0x000fe20000010000 */
[----:B------:R-:W-:Y:S01]  /*0f80*/  FMUL.FTZ R166, R193, R166 ;  /* 0x000000a6c1a67220 */ /* 0x000fe20000410000 */
[C---:B------:R-:W-:Y:S01]  /*0f90*/  FFMA.FTZ R125, R167.reuse, R164, R136 ;  /* 0x000000a4a77d7223 */ /* 0x040fe20000010088 */
[----:B------:R-:W-:Y:S01]  /*0fa0*/  FADD.FTZ R60, R60, R127 ;  /* 0x0000007f3c3c7221 */ /* 0x000fe20000010000 */
[----:B------:R-:W-:Y:S01]  /*0fb0*/  FFMA.FTZ R88, R167, R127, R88 ;  /* 0x0000007fa7587223 */ /* 0x000fe20000010058 */
        /* <DEDUP_REMOVED lines=17> */
.L_x_4250:
[----:B------:R-:W-:Y:S05]  /*10d0*/  BSYNC.RECONVERGENT B0 ;  /* 0x0000000000007941 */ /* 0x000fea0003800200 */
.L_x_4249:
        /* <DEDUP_REMOVED lines=66> */
.L_x_4252:
[----:B------:R-:W-:Y:S05]  /*1500*/  BSYNC.RECONVERGENT B0 ;  /* 0x0000000000007941 */ /* 0x000fea0003800200 */
.L_x_4251:
        /* <DEDUP_REMOVED lines=66> */
.L_x_4254:
[----:B------:R-:W-:Y:S05]  /*1930*/  BSYNC.RECONVERGENT B0 ;  /* 0x0000000000007941 */ /* 0x000fea0003800200 */
.L_x_4253:
        /* <DEDUP_REMOVED lines=28> */
[----:B------:R-:W-:-:S02]  /*1b00*/  HADD2.F32 R31, -RZ, R32.H0_H0 ;  /* 0x20000020ff1f7230 */ /* 0x000fc40000004100 */
[----:B0-----:R-:W-:Y:S02]  /*1b10*/  HADD2.F32 R35, -RZ, R30.H0_H0 ;  /* 0x2000001eff237230 */ /* 0x001fe40000004100 */
[----:B------:R-:W-:Y:S02]  /*1b20*/  HADD2.F32 R127, -RZ, R127.H0_H0 ;  /* 0x2000007fff7f7230 */ /* 0x000fe40000004100 */
[C---:B------:R-:W-:Y:S01]  /*1b30*/  FADD.FTZ R30, -R134.reuse, R31 ;  /* 0x0000001f861e7221 */ /* 0x040fe20000010100 */
[--C-:B------:R-:W-:Y:S01]  /*1b40*/  IMAD.MOV.U32 R128, RZ, RZ, R33.reuse ;  /* 0x000000ffff807224 */ /* 0x100fe200078e0021 */
[----:B------:R-:W-:Y:S01]  /*1b50*/  SHF.R.U32.HI R129, RZ, 0x10, R33 ;  /* 0x00000010ff817819 */ /* 0x000fe20000011621 */
[C---:B------:R-:W-:Y:S01]  /*1b60*/  FADD.FTZ R36, -R134.reuse, R35 ;  /* 0x0000002386247221 */ /* 0x040fe20000010100 */
[----:B-----5:R-:W-:Y:S01]  /*1b70*/  FMUL.FTZ R37, R193, R30 ;  /* 0x0000001ec1257220 */ /* 0x020fe20000410000 */
[----:B------:R-:W-:Y:S02]  /*1b80*/  HADD2.F32 R33, -RZ, R126.H0_H0 ;  /* 0x2000007eff217230 */ /* 0x000fe40000004100 */
[----:B------:R-:W-:Y:S01]  /*1b90*/  FADD.FTZ R30, -R134, R127 ;  /* 0x0000007f861e7221 */ /* 0x000fe20000010100 */
[----:B------:R-:W-:-:S02]  /*1ba0*/  HADD2.F32 R32, -RZ, R131.H0_H0 ;  /* 0x20000083ff207230 */ /* 0x000fc40000004100 */
[C---:B------:R-:W-:Y:S01]  /*1bb0*/  FMUL.FTZ R36, R193.reuse, R36 ;  /* 0x00000024c1247220 */ /* 0x040fe20000410000 */
[----:B-1----:R-:W-:Y:S02]  /*1bc0*/  HADD2.F32 R125, -RZ, R128.H0_H0 ;  /* 0x20000080ff7d7230 */ /* 0x002fe40000004100 */
[----:B------:R-:W-:Y:S01]  /*1bd0*/  FMUL.FTZ R35, R193, R30 ;  /* 0x0000001ec1237220 */ /* 0x000fe20000410000 */
[-C--:B------:R-:W-:Y:S01]  /*1be0*/  FMUL.FTZ R34, R104, R33.reuse ;  /* 0x0000002168227220 */ /* 0x080fe20000410000 */
[----:B------:R-:W-:Y:S01]  /*1bf0*/  FADD.FTZ R48, R48, R33 ;  /* 0x0000002130307221 */ /* 0x000fe20000010000 */
[----:B------:R-:W-:Y:S01]  /*1c00*/  FFMA.FTZ R76, R37, R33, R76 ;  /* 0x00000021254c7223 */ /* 0x000fe2000001004c */
[----:B------:R-:W-:Y:S02]  /*1c10*/  HADD2.F32 R31, -RZ, R130.H0_H0 ;  /* 0x20000082ff1f7230 */ /* 0x000fe40000004100 */
[----:B------:R-:W-:Y:S01]  /*1c20*/  FADD.FTZ R49, R49, R32 ;  /* 0x0000002031317221 */ /* 0x000fe20000010000 */
[-C--:B------:R-:W-:Y:S01]  /*1c30*/  FFMA.FTZ R77, R36, R32.reuse, R77 ;  /* 0x00000020244d7223 */ /* 0x080fe2000001004d */
[----:B------:R-:W-:Y:S01]  /*1c40*/  FMUL.FTZ R33, R105, R32 ;  /* 0x0000002069217220 */ /* 0x000fe20000410000 */
[----:B------:R-:W-:Y:S01]  /*1c50*/  FADD.FTZ R50, R50, R125 ;  /* 0x0000007d32327221 */ /* 0x000fe20000010000 */
[-C--:B------:R-:W-:Y:S01]  /*1c60*/  FFMA.FTZ R78, R35, R125.reuse, R78 ;  /* 0x0000007d234e7223 */ /* 0x080fe2000001004e */
[----:B------:R-:W-:Y:S01]  /*1c70*/  FMUL.FTZ R32, R106, R125 ;  /* 0x0000007d6a207220 */ /* 0x000fe20000410000 */
[----:B------:R-:W-:Y:S01]  /*1c80*/  FADD.FTZ R30, R137, R34 ;  /* 0x00000022891e7221 */ /* 0x000fe20000010000 */
[----:B------:R-:W-:Y:S01]  /*1c90*/  FFMA.FTZ R125, R37, R34, R136 ;  /* 0x00000022257d7223 */ /* 0x000fe20000010088 */
[----:B------:R-:W-:-:S02]  /*1ca0*/  HADD2.F32 R128, -RZ, R129.H0_H0 ;  /* 0x20000081ff807230 */ /* 0x000fc40000004100 */
        /* <DEDUP_REMOVED lines=11> */
.L_x_4256:
[----:B------:R-:W-:Y:S05]  /*1d60*/  BSYNC.RECONVERGENT B0 ;  /* 0x0000000000007941 */ /* 0x000fea0003800200 */
.L_x_4255:
        /* <DEDUP_REMOVED lines=30> */
[----:B------:R-:W-:-:S02]  /*1f50*/  SHF.R.U32.HI R129, RZ, 0x10, R21 ;  /* 0x00000010ff817819 */ /* 0x000fc40000011615 */
[----:B------:R-:W-:Y:S02]  /*1f60*/  HADD2.F32 R21, -RZ, R22.H0_H0 ;  /* 0x20000016ff157230 */ /* 0x000fe40000004100 */
[----:B------:R-:W-:Y:S01]  /*1f70*/  HADD2.F32 R22, -RZ, R127.H0_H0 ;  /* 0x2000007fff167230 */ /* 0x000fe20000004100 */
[----:B------:R-:W-:Y:S01]  /*1f80*/  SHF.R.U32.HI R128, RZ, 0x10, R23 ;  /* 0x00000010ff807819 */ /* 0x000fe20000011617 */
[----:B------:R-:W-:Y:S02]  /*1f90*/  HADD2.F32 R127, -RZ, R125.H0_H0 ;  /* 0x2000007dff7f7230 */ /* 0x000fe40000004100 */
[----:B-1----:R-:W-:Y:S02]  /*1fa0*/  HADD2.F32 R25, -RZ, R20.H0_H0 ;  /* 0x20000014ff197230 */ /* 0x002fe40000004100 */
[----:B------:R-:W-:Y:S01]  /*1fb0*/  FADD.FTZ R20, -R134, R21 ;  /* 0x0000001586147221 */ /* 0x000fe20000010100 */
[----:B------:R-:W-:Y:S02]  /*1fc0*/  HADD2.F32 R125, -RZ, R124.H0_H0 ;  /* 0x2000007cff7d7230 */ /* 0x000fe40000004100 */
[----:B------:R-:W-:-:S02]  /*1fd0*/  HADD2.F32 R23, -RZ, R126.H0_H0 ;  /* 0x2000007eff177230 */ /* 0x000fc40000004100 */
[C---:B------:R-:W-:Y:S01]  /*1fe0*/  FADD.FTZ R26, -R134.reuse, R25 ;  /* 0x00000019861a7221 */ /* 0x040fe20000010100 */
[C---:B-----5:R-:W-:Y:S01]  /*1ff0*/  FMUL.FTZ R27, R193.reuse, R20 ;  /* 0x00000014c11b7220 */ /* 0x060fe20000410000 */
[----:B------:R-:W-:Y:S01]  /*2000*/  FADD.FTZ R20, -R134, R125 ;  /* 0x0000007d86147221 */ /* 0x000fe20000010100 */
[-C--:B------:R-:W-:Y:S01]  /*2010*/  FMUL.FTZ R24, R100, R23.reuse ;  /* 0x0000001764187220 */ /* 0x080fe20000410000 */
[----:B------:R-:W-:Y:S02]  /*2020*/  HADD2.F32 R21, -RZ, R129.H0_H0 ;  /* 0x20000081ff157230 */ /* 0x000fe40000004100 */
        /* <DEDUP_REMOVED lines=9> */
[----:B------:R-:W-:-:S02]  /*20c0*/  HADD2.F32 R128, -RZ, R128.H0_H0 ;  /* 0x20000080ff807230 */ /* 0x000fc40000004100 */
        /* <DEDUP_REMOVED lines=14> */
.L_x_4258:
[----:B------:R-:W-:Y:S05]  /*21b0*/  BSYNC.RECONVERGENT B0 ;  /* 0x0000000000007941 */ /* 0x000fea0003800200 */
.L_x_4257:
        /* <DEDUP_REMOVED lines=24> */
[----:B------:R-:W-:Y:S02]  /*2340*/  SHF.R.U32.HI R10, RZ, 0x10, R11 ;  /* 0x00000010ff0a7819 */ /* 0x000fe4000001160b */
[----:B------:R-:W-:Y:S02]  /*2350*/  HADD2.F32 R11, -RZ, R126.H0_H0 ;  /* 0x2000007eff0b7230 */ /* 0x000fe40000004100 */
[----:B------:R-:W-:Y:S02]  /*2360*/  HADD2.F32 R125, -RZ, R125.H0_H0 ;  /* 0x2000007dff7d7230 */ /* 0x000fe40000004100 */
[----:B------:R-:W-:-:S02]  /*2370*/  HADD2.F32 R127, -RZ, R127.H0_H0 ;  /* 0x2000007fff7f7230 */ /* 0x000fc40000004100 */
[----:B-1----:R-:W-:Y:S02]  /*2380*/  HADD2.F32 R15, -RZ, R10.H0_H0 ;  /* 0x2000000aff0f7230 */ /* 0x002fe40000004100 */
[----:B----4-:R-:W-:Y:S01]  /*2390*/  IMAD.MOV.U32 R124, RZ, RZ, R12 ;  /* 0x000000ffff7c7224 */ /* 0x010fe200078e000c */
[----:B------:R-:W-:Y:S01]  /*23a0*/  SHF.R.U64 R129, R12, 0x10, R13 ;  /* 0x000000100c817819 */ /* 0x000fe2000000120d */
[C---:B------:R-:W-:Y:S01]  /*23b0*/  FADD.FTZ R10, -R134.reuse, R11 ;  /* 0x0000000b860a7221 */ /* 0x040fe20000010100 */
[C---:B------:R-:W-:Y:S01]  /*23c0*/  FADD.FTZ R16, -R134.reuse, R125 ;  /* 0x0000007d86107221 */ /* 0x040fe20000010100 */
[C---:B------:R-:W-:Y:S01]  /*23d0*/  FADD.FTZ R12, -R134.reuse, R127 ;  /* 0x0000007f860c7221 */ /* 0x040fe20000010100 */
[----:B------:R-:W-:Y:S01]  /*23e0*/  FADD.FTZ R134, -R134, R15 ;  /* 0x0000000f86867221 */ /* 0x000fe20000010100 */
[----:B------:R-:W-:Y:S02]  /*23f0*/  HADD2.F32 R15, -RZ, R124.H0_H0 ;  /* 0x2000007cff0f7230 */ /* 0x000fe40000004100 */
[----:B-----5:R-:W-:Y:S01]  /*2400*/  FMUL.FTZ R17, R193, R10 ;  /* 0x0000000ac1117220 */ /* 0x020fe20000410000 */
[----:B------:R-:W-:-:S02]  /*2410*/  IMAD.MOV.U32 R128, RZ, RZ, R13 ;  /* 0x000000ffff807224 */ /* 0x000fc400078e000d */
[----:B------:R-:W-:Y:S01]  /*2420*/  FMUL.FTZ R16, R193, R16 ;  /* 0x00000010c1107220 */ /* 0x000fe20000410000 */
[----:B------:R-:W-:Y:S02]  /*2430*/  HADD2.F32 R14, -RZ, R129.H0_H0 ;  /* 0x20000081ff0e7230 */ /* 0x000fe40000004100 */
[----:B------:R-:W-:Y:S01]  /*2440*/  FADD.FTZ R40, R40, R15 ;  /* 0x0000000f28287221 */ /* 0x000fe20000010000 */
[-C--:B------:R-:W-:Y:S01]  /*2450*/  FFMA.FTZ R68, R17, R15.reuse, R68 ;  /* 0x0000000f11447223 */ /* 0x080fe20000010044 */
[----:B------:R-:W-:Y:S01]  /*2460*/  FMUL.FTZ R15, R96, R15 ;  /* 0x0000000f600f7220 */ /* 0x000fe20000410000 */
[----:B------:R-:W-:Y:S01]  /*2470*/  SHF.R.U32.HI R13, RZ, 0x10, R13 ;  /* 0x00000010ff0d7819 */ /* 0x000fe2000001160d */
[----:B------:R-:W-:Y:S02]  /*2480*/  HADD2.F32 R125, -RZ, R128.H0_H0 ;  /* 0x20000080ff7d7230 */ /* 0x000fe40000004100 */
[----:B------:R-:W-:Y:S01]  /*2490*/  FADD.FTZ R41, R41, R14 ;  /* 0x0000000e29297221 */ /* 0x000fe20000010000 */
[-C--:B------:R-:W-:Y:S01]  /*24a0*/  FFMA.FTZ R69, R16, R14.reuse, R69 ;  /* 0x0000000e10457223 */ /* 0x080fe20000010045 */
[----:B------:R-:W-:Y:S01]  /*24b0*/  FMUL.FTZ R14, R97, R14 ;  /* 0x0000000e610e7220 */ /* 0x000fe20000410000 */
[----:B------:R-:W-:Y:S01]  /*24c0*/  FADD.FTZ R137, R137, R15 ;  /* 0x0000000f89897221 */ /* 0x000fe20000010000 */
[----:B------:R-:W-:Y:S01]  /*24d0*/  FFMA.FTZ R11, R17, R15, R136 ;  /* 0x0000000f110b7223 */ /* 0x000fe20000010088 */
[----:B------:R-:W-:-:S02]  /*24e0*/  HADD2.F32 R128, -RZ, R13.H0_H0 ;  /* 0x2000000dff807230 */ /* 0x000fc40000004100 */
        /* <DEDUP_REMOVED lines=14> */
.L_x_4260:
[----:B------:R-:W-:Y:S05]  /*25d0*/  BSYNC.RECONVERGENT B0 ;  /* 0x0000000000007941 */ /* 0x000fea0003800200 */
.L_x_4259:
        /* <DEDUP_REMOVED lines=32> */
.L_x_4262:
[----:B------:R-:W-:Y:S05]  /*27e0*/  BSYNC.RECONVERGENT B0 ;  /* 0x0000000000007941 */ /* 0x000fea0003800200 */
.L_x_4261:
        /* <DEDUP_REMOVED lines=84> */
[----:B------:R-:W-:Y:S01]  /*2d30*/  PRMT R127, R126, 0x7632, R127 ;  /* 0x000076327e7f7816 */ /* 0x000fe2000000007f */
[----:B------:R-:W-:Y:S06]  /*2d40*/  BRA `(.L_x_4268) ;  /* 0x0000001400447947 */ /* 0x000fec0003800000 */
.L_x_4267:
        /* <DEDUP_REMOVED lines=30> */
[----:B------:R-:W-:Y:S02]  /*2f30*/  PRMT R124, R8, 0x7632, R124 ;  /* 0x00007632087c7816 */ /* 0x000fe4000000007c */
[C---:B------:R-:W-:Y:S02]  /*2f40*/  PRMT R126, R125.reuse, 0x7632, R126 ;  /* 0x000076327d7e7816 */ /* 0x040fe4000000007e */
[----:B------:R-:W-:Y:S02]  /*2f50*/  PRMT R7, R125, 0x7610, R7 ;  /* 0x000076107d077816 */ /* 0x000fe40000000007 */
[----:B------:R-:W-:Y:S01]  /*2f60*/  PRMT R127, R6, 0x7632, R127 ;  /* 0x00007632067f7816 */ /* 0x000fe2000000007f */
[----:B------:R-:W-:Y:S06]  /*2f70*/  BRA `(.L_x_4268) ;  /* 0x0000001000b87947 */ /* 0x000fec0003800000 */
.L_x_4266:
        /* <DEDUP_REMOVED lines=8> */
[-C--:B------:R-:W-:Y:S01]  /*3000*/  FFMA.FTZ R128, R190, R133.reuse, R134 ;  /* 0x00000085be807223 */ /* 0x080fe20000010086 */
[----:B------:R-:W-:Y:S01]  /*3010*/  LOP3.LUT P6, RZ, R191, 0xff, RZ, 0xc0, !PT ;  /* 0x000000ffbfff7812 */ /* 0x000fe200078cc0ff */
[----:B------:R-:W-:Y:S02]  /*3020*/  HADD2.F32 R124, -RZ, R124.H0_H0 ;  /* 0x2000007cff7c7230 */ /* 0x000fe40000004100 */
[----:B------:R-:W-:Y:S01]  /*3030*/  FADD.FTZ R125, R188, -R125 ;  /* 0x8000007dbc7d7221 */ /* 0x000fe20000010000 */
[----:B------:R-:W-:Y:S02]  /*3040*/  HADD2.F32 R126, -RZ, R126.H0_H0 ;  /* 0x2000007eff7e7230 */ /* 0x000fe40000004100 */
[----:B------:R-:W-:Y:S01]  /*3050*/  FADD.FTZ R128, R187, -R128 ;  /* 0x80000080bb807221 */ /* 0x000fe20000010000 */
[----:B------:R-:W-:Y:S01]  /*3060*/  FFMA.FTZ R127, R189, R133, R134 ;  /* 0x00000085bd7f7223 */ /* 0x000fe20000010086 */
        /* <DEDUP_REMOVED lines=26> */
[----:B------:R-:W-:Y:S01]  /*3210*/  PRMT R127, R126, 0x7632, R127 ;  /* 0x000076327e7f7816 */ /* 0x000fe2000000007f */
[----:B------:R-:W-:Y:S06]  /*3220*/  BRA `(.L_x_4268) ;  /* 0x00000010000c7947 */ /* 0x000fec0003800000 */
.L_x_4269:
[----:B------:R-:W-:Y:S02]  /*3230*/  IMAD.MOV.U32 R6, RZ, RZ, R172 ;  /* 0x000000ffff067224 */ /* 0x000fe400078e00ac */
[-CC-:B------:R-:W-:Y:S01]  /*3240*/  FFMA.FTZ R7, R3, R133.reuse, R134.reuse ;  /* 0x0000008503077223 */ /* 0x180fe20000010086 */
[----:B------:R-:W-:Y:S01]  /*3250*/  SHF.R.U64 R9, R172, 0x10, R173 ;  /* 0x00000010ac097819 */ /* 0x000fe200000012ad */
[----:B------:R-:W-:Y:S01]  /*3260*/  FFMA.FTZ R125, R189, R133, R134 ;  /* 0x00000085bd7d7223 */ /* 0x000fe20000010086 */
[----:B------:R-:W-:Y:S01]  /*3270*/  LOP3.LUT P6, RZ, R191, 0xff, RZ, 0xc0, !PT ;  /* 0x000000ffbfff7812 */ /* 0x000fe200078cc0ff */
[----:B------:R-:W-:Y:S02]  /*3280*/  HADD2.F32 R8, -RZ, R6.H0_H0 ;  /* 0x20000006ff087230 */ /* 0x000fe40000004100 */
[----:B------:R-:W-:Y:S01]  /*3290*/  FADD.FTZ R6, R188, -R7 ;  /* 0x80000007bc067221 */ /* 0x000fe20000010000 */
[----:B------:R-:W-:Y:S01]  /*32a0*/  HADD2.F32 R124, -RZ, R9.H0_H0 ;  /* 0x20000009ff7c7230 */ /* 0x000fe20000004100 */
[----:B------:R-:W-:-:S02]  /*32b0*/  SHF.R.U32.HI R127, RZ, 0x10, R173 ;  /* 0x00000010ff7f7819 */ /* 0x000fc400000116ad */
[----:B-----5:R-:W-:Y:S01]  /*32c0*/  FFMA.FTZ R6, R193, R6, R8 ;  /* 0x00000006c1067223 */ /* 0x020fe20000010008 */
[----:B------:R-:W-:Y:S02]  /*32d0*/  FFMA.FTZ R8, R190, R133, R134 ;  /* 0x00000085be087223 */ /* 0x000fe40000010086 */
[----:B------:R-:W-:Y:S02]  /*32e0*/  HADD2.F32 R128, -RZ, R127.H0_H0 ;  /* 0x2000007fff807230 */ /* 0x000fe40000004100 */
        /* <DEDUP_REMOVED lines=12> */
[----:B------:R-:W-:Y:S01]  /*33b0*/  FFMA.FTZ R126, R184, R133, R134 ;  /* 0x00000085b87e7223 */ /* 0x000fe20000010086 */
[----:B------:R-:W-:-:S02]  /*33c0*/  LOP3.LUT P6, RZ, R191, 0xff0000, RZ, 0xc0, !PT ;  /* 0x00ff0000bfff7812 */ /* 0x000fc400078cc0ff */
[----:B------:R-:W-:Y:S01]  /*33d0*/  FMUL.FTZ R125, R124, UR14 ;  /* 0x0000000e7c7d7c20 */ /* 0x000fe20008410000 */
[----:B------:R-:W-:Y:S01]  /*33e0*/  FADD.FTZ R126, R185, -R126 ;  /* 0x8000007eb97e7221 */ /* 0x000fe20000010000 */
[----:B------:R-:W-:Y:S02]  /*33f0*/  F2FP.F16.F32.PACK_AB R8, R9, R8 ;  /* 0x000000080908723e */ /* 0x000fe400000000ff */
[----:B------:R-:W-:Y:S01]  /*3400*/  PRMT R129, R7, 0x7632, R129 ;  /* 0x0000763207817816 */ /* 0x000fe20000000081 */
[----:B------:R-:W-:Y:S01]  /*3410*/  FFMA.FTZ R126, R193, R126, R128 ;  /* 0x0000007ec17e7223 */ /* 0x000fe20000010080 */
[----:B------:R-:W-:Y:S02]  /*3420*/  FSEL R125, R125, RZ, P6 ;  /* 0x000000ff7d7d7208 */ /* 0x000fe40003000000 */
[----:B------:R-:W-:Y:S01]  /*3430*/  ISETP.GE.U32.AND P6, PT, R191, 0x1000000, PT ;  /* 0x01000000bf00780c */ /* 0x000fe20003fc6070 */
[----:B------:R-:W-:Y:S01]  /*3440*/  FMUL.FTZ R127, R126, UR14 ;  /* 0x0000000e7e7f7c20 */ /* 0x000fe20008410000 */
[----:B------:R-:W-:-:S02]  /*3450*/  F2FP.F16.F32.PACK_AB R125, R125, R124 ;  /* 0x0000007c7d7d723e */ /* 0x000fc400000000ff */
[----:B------:R-:W-:Y:S02]  /*3460*/  PRMT R9, R7, 0x7610, R9 ;  /* 0x0000761007097816 */ /* 0x000fe40000000009 */
[----:B------:R-:W-:Y:S02]  /*3470*/  FSEL R127, R127, RZ, P6 ;  /* 0x000000ff7f7f7208 */ /* 0x000fe40003000000 */
[----:B------:R-:W-:Y:S02]  /*3480*/  PRMT R124, R8, 0x7632, R124 ;  /* 0x00007632087c7816 */ /* 0x000fe4000000007c */
[----:B------:R-:W-:Y:S02]  /*3490*/  F2FP.F16.F32.PACK_AB R6, R127, R126 ;  /* 0x0000007e7f06723e */ /* 0x000fe400000000ff */
[C---:B------:R-:W-:Y:S02]  /*34a0*/  PRMT R126, R125.reuse, 0x7632, R126 ;  /* 0x000076327d7e7816 */ /* 0x040fe4000000007e */
[----:B------:R-:W-:-:S02]  /*34b0*/  PRMT R7, R125, 0x7610, R7 ;  /* 0x000076107d077816 */ /* 0x000fc40000000007 */
[----:B------:R-:W-:Y:S01]  /*34c0*/  PRMT R127, R6, 0x7632, R127 ;  /* 0x00007632067f7816 */ /* 0x000fe2000000007f */
[----:B------:R-:W-:Y:S06]  /*34d0*/  BRA `(.L_x_4268) ;  /* 0x0000000c00607947 */ /* 0x000fec0003800000 */
.L_x_4265:
        /* <DEDUP_REMOVED lines=52> */
.L_x_4271:
        /* <DEDUP_REMOVED lines=24> */
[----:B------:R-:W-:Y:S01]  /*39a0*/  F2FP.F16.F32.PACK_AB R128, R137, R128 ;  /* 0x000000808980723e */ /* 0x000fe200000000ff */
[----:B------:R-:W-:-:S04]  /*39b0*/  FMUL.FTZ R0, R193, R0 ;  /* 0x00000000c1007220 */ /* 0x000fc80000410000 */
        /* <DEDUP_REMOVED lines=24> */
.L_x_4270:
        /* <DEDUP_REMOVED lines=10> */
[----:B------:R-:W-:Y:S02]  /*3be0*/  HADD2.F32 R2, -RZ, R2.H0_H0 ;  /* 0x20000002ff027230 */ /* 0x000fe40000004100 */
[----:B------:R-:W-:Y:S01]  /*3bf0*/  FADD.FTZ R0, R187, -R0 ;  /* 0x80000000bb007221 */ /* 0x000fe20000010000 */
[----:B------:R-:W-:-:S03]  /*3c00*/  SHF.R.U32.HI R124, RZ, 0x10, R173 ;  /* 0x00000010ff7c7819 */ /* 0x000fc600000116ad */
[----:B-----5:R-:W-:Y:S02]  /*3c10*/  FFMA.FTZ R0, R193, R0, R2 ;  /* 0x00000000c1007223 */ /* 0x020fe40000010002 */
[----:B------:R-:W-:Y:S02]  /*3c20*/  HADD2.F32 R124, -RZ, R124.H0_H0 ;  /* 0x2000007cff7c7230 */ /* 0x000fe40000004100 */
        /* <DEDUP_REMOVED lines=42> */
.L_x_4272:
[--C-:B------:R-:W-:Y:S02]  /*3ed0*/  IMAD.MOV.U32 R0, RZ, RZ, R173.reuse ;  /* 0x000000ffff007224 */ /* 0x100fe400078e00ad */
[-CC-:B------:R-:W-:Y:S01]  /*3ee0*/  FFMA.FTZ R5, R189, R133.reuse, R134.reuse ;  /* 0x00000085bd057223 */ /* 0x180fe20000010086 */
[----:B------:R-:W-:Y:S01]  /*3ef0*/  LOP3.LUT P6, RZ, R191, 0xff0000, RZ, 0xc0, !PT ;  /* 0x00ff0000bfff7812 */ /* 0x000fe200078cc0ff */
[-CC-:B------:R-:W-:Y:S01]  /*3f00*/  FFMA.FTZ R4, R190, R133.reuse, R134.reuse ;  /* 0x00000085be047223 */ /* 0x180fe20000010086 */
[----:B------:R-:W-:Y:S01]  /*3f10*/  SHF.R.U64 R6, R172, 0x10, R173 ;  /* 0x00000010ac067819 */ /* 0x000fe200000012ad */
[----:B------:R-:W-:Y:S02]  /*3f20*/  HADD2.F32 R2, -RZ, R0.H0_H0 ;  /* 0x20000000ff027230 */ /* 0x000fe40000004100 */
[----:B------:R-:W-:Y:S01]  /*3f30*/  FADD.FTZ R0, R186, -R5 ;  /* 0x80000005ba007221 */ /* 0x000fe20000010000 */
[----:B------:R-:W-:Y:S01]  /*3f40*/  FFMA.FTZ R5, R3, R133, R134 ;  /* 0x0000008503057223 */ /* 0x000fe20000010086 */
[----:B------:R-:W-:Y:S01]  /*3f50*/  FADD.FTZ R4, R187, -R4 ;  /* 0x80000004bb047221 */ /* 0x000fe20000010000 */
[----:B------:R-:W-:-:S02]  /*3f60*/  HADD2.F32 R6, -RZ, R6.H0_H0 ;  /* 0x20000006ff067230 */ /* 0x000fc40000004100 */
[----:B-----5:R-:W-:Y:S01]  /*3f70*/  FFMA.FTZ R124, R193, R0, R2 ;  /* 0x00000000c17c7223 */ /* 0x020fe20000010002 */
[----:B------:R-:W-:-:S03]  /*3f80*/  SHF.R.U32.HI R2, RZ, 0x10, R173 ;  /* 0x00000010ff027819 */ /* 0x000fc600000116ad */
[----:B------:R-:W-:Y:S01]  /*3f90*/  FMUL.FTZ R0, R124, UR14 ;  /* 0x0000000e7c007c20 */ /* 0x000fe20008410000 */
[----:B------:R-:W-:Y:S01]  /*3fa0*/  FFMA.FTZ R7, R193, R4, R6 ;  /* 0x00000004c1077223 */ /* 0x000fe20000010006 */
[----:B------:R-:W-:-:S03]  /*3fb0*/  HADD2.F32 R2, -RZ, R2.H0_H0 ;  /* 0x20000002ff027230 */ /* 0x000fc60000004100 */
[----:B------:R-:W-:Y:S01]  /*3fc0*/  FSEL R127, R0, RZ, P6 ;  /* 0x000000ff007f7208 */ /* 0x000fe20003000000 */
[----:B------:R-:W-:Y:S01]  /*3fd0*/  FMUL.FTZ R4, R7, UR14 ;  /* 0x0000000e07047c20 */ /* 0x000fe20008410000 */
[----:B------:R-:W-:Y:S02]  /*3fe0*/  LOP3.LUT P6, RZ, R192, 0xff0000, RZ, 0xc0, !PT ;  /* 0x00ff0000c0ff7812 */ /* 0x000fe400078cc0ff */
[----:B------:R-:W-:Y:S02]  /*3ff0*/  F2FP.F16.F32.PACK_AB R127, R127, R124 ;  /* 0x0000007c7f7f723e */ /* 0x000fe400000000ff */
        /* <DEDUP_REMOVED lines=11> */
[----:B------:R-:W-:Y:S02]  /*40b0*/  F2FP.F16.F32.PACK_AB R128, R137, R128 ;  /* 0x000000808980723e */ /* 0x000fe400000000ff */
[----:B------:R-:W-:Y:S02]  /*40c0*/  HADD2.F32 R2, -RZ, R0.H0_H0 ;  /* 0x20000000ff027230 */ /* 0x000fe40000004100 */
[----:B------:R-:W-:-:S04]  /*40d0*/  FADD.FTZ R0, R188, -R5 ;  /* 0x80000005bc007221 */ /* 0x000fc80000010000 */
[----:B------:R-:W-:-:S04]  /*40e0*/  FFMA.FTZ R0, R193, R0, R2 ;  /* 0x00000000c1007223 */ /* 0x000fc80000010002 */
        /* <DEDUP_REMOVED lines=23> */
.L_x_4268:
        /* <DEDUP_REMOVED lines=18> */
.L_x_4273:
        /* <DEDUP_REMOVED lines=12> */
.L_x_4274:
[----:B------:R-:W-:-:S07]  /*4440*/  VIADD R195, R195, 0x100 ;  /* 0x00000100c3c37836 */ /* 0x000fce0000000000 */
.L_x_4264:
[----:B------:R-:W-:Y:S05]  /*4450*/  BSYNC.RECONVERGENT B0 ;  /* 0x0000000000007941 */ /* 0x000fea0003800200 */
.L_x_4263:
        /* <DEDUP_REMOVED lines=21> */
[----:B01---5:R-:W-:Y:S01]  /*45b0*/  FFMA.FTZ R124, R193, R0, R2 ;  /* 0x00000000c17c7223 */ /* 0x023fe20000010002 */
[----:B------:R-:W-:-:S03]  /*45c0*/  SHF.R.U32.HI R2, RZ, 0x10, R171 ;  /* 0x00000010ff027819 */ /* 0x000fc600000116ab */
[----:B------:R-:W-:Y:S01]  /*45d0*/  FMUL.FTZ R0, R124, UR14 ;  /* 0x0000000e7c007c20 */ /* 0x000fe20008410000 */
[----:B------:R-:W-:Y:S01]  /*45e0*/  FFMA.FTZ R7, R193, R4, R6 ;  /* 0x00000004c1077223 */ /* 0x000fe20000010006 */
[----:B------:R-:W-:-:S03]  /*45f0*/  HADD2.F32 R2, -RZ, R2.H0_H0 ;  /* 0x20000002ff027230 */ /* 0x000fc60000004100 */
[----:B------:R-:W-:Y:S01]  /*4600*/  FSEL R127, R0, RZ, P6 ;  /* 0x000000ff007f7208 */ /* 0x000fe20003000000 */
[----:B------:R-:W-:Y:S01]  /*4610*/  FMUL.FTZ R4, R7, UR14 ;  /* 0x0000000e07047c20 */ /* 0x000fe20008410000 */
[----:B------:R-:W-:-:S04]  /*4620*/  LOP3.LUT P6, RZ, R169, 0xff0000, RZ, 0xc0, !PT ;  /* 0x00ff0000a9ff7812 */ /* 0x000fc800078cc0ff */
[----:B------:R-:W-:Y:S01]  /*4630*/  FSEL R126, R0, RZ, P6 ;  /* 0x000000ff007e7208 */ /* 0x000fe20003000000 */
[----:B------:R-:W-:Y:S01]  /*4640*/  FFMA.FTZ R0, R160, R133, R134 ;  /* 0x00000085a0007223 */ /* 0x000fe20000010086 */
[----:B------:R-:W-:-:S03]  /*4650*/  ISETP.GE.U32.AND P6, PT, R168, 0x1000000, PT ;  /* 0x01000000a800780c */ /* 0x000fc60003fc6070 */
[----:B------:R-:W-:-:S04]  /*4660*/  FADD.FTZ R0, R161, -R0 ;  /* 0x80000000a1007221 */ /* 0x000fc80000010000 */
[----:B------:R-:W-:-:S04]  /*4670*/  FFMA.FTZ R131, R193, R0, R2 ;  /* 0x00000000c1837223 */ /* 0x000fc80000010002 */
[C---:B------:R-:W-:Y:S01]  /*4680*/  FMUL.FTZ R0, R131.reuse, UR14 ;  /* 0x0000000e83007c20 */ /* 0x040fe20008410000 */
[----:B------:R-:W-:-:S04]  /*4690*/  F2FP.F16.F32.PACK_AB R126, R131, R126 ;  /* 0x0000007e837e723e */ /* 0x000fc800000000ff */
[----:B------:R-:W-:Y:S02]  /*46a0*/  FSEL R128, R0, RZ, P6 ;  /* 0x000000ff00807208 */ /* 0x000fe40003000000 */
[----:B------:R-:W-:-:S04]  /*46b0*/  ISETP.GE.U32.AND P6, PT, R169, 0x1000000, PT ;  /* 0x01000000a900780c */ /* 0x000fc80003fc6070 */
        /* <DEDUP_REMOVED lines=9> */
[C---:B------:R-:W-:Y:S02]  /*4750*/  FSEL R5, R2.reuse, RZ, P6 ;  /* 0x000000ff02057208 */ /* 0x040fe40003000000 */
[----:B------:R-:W-:Y:S02]  /*4760*/  LOP3.LUT P6, RZ, R169, 0xff, RZ, 0xc0, !PT ;  /* 0x000000ffa9ff7812 */ /* 0x000fe400078cc0ff */
[----:B------:R-:W-:Y:S02]  /*4770*/  F2FP.F16.F32.PACK_AB R5, R5, R0 ;  /* 0x000000000505723e */ /* 0x000fe400000000ff */
[----:B------:R-:W-:Y:S02]  /*4780*/  FSEL R2, R2, RZ, P6 ;  /* 0x000000ff02027208 */ /* 0x000fe40003000000 */
[----:B------:R-:W-:Y:S02]  /*4790*/  LOP3.LUT P6, RZ, R168, 0xff00, RZ, 0xc0, !PT ;  /* 0x0000ff00a8ff7812 */ /* 0x000fe400078cc0ff */
[----:B------:R-:W-:-:S02]  /*47a0*/  F2FP.F16.F32.PACK_AB R2, R7, R2 ;  /* 0x000000020702723e */ /* 0x000fc400000000ff */
[C---:B------:R-:W-:Y:S02]  /*47b0*/  FSEL R6, R4.reuse, RZ, P6 ;  /* 0x000000ff04067208 */ /* 0x040fe40003000000 */
[----:B------:R-:W-:Y:S02]  /*47c0*/  LOP3.LUT P6, RZ, R169, 0xff00, RZ, 0xc0, !PT ;  /* 0x0000ff00a9ff7812 */ /* 0x000fe400078cc0ff */
        /* <DEDUP_REMOVED lines=14> */
.L_x_4279:
[--C-:B------:R-:W-:Y:S01]  /*48b0*/  SHF.R.U64 R2, R170, 0x10, R171.reuse ;  /* 0x00000010aa027819 */ /* 0x100fe200000012ab */
[-CC-:B------:R-:W-:Y:S01]  /*48c0*/  FFMA.FTZ R0, R166, R133.reuse, R134.reuse ;  /* 0x00000085a6007223 */ /* 0x180fe20000010086 */
[----:B------:R-:W-:Y:S01]  /*48d0*/  LOP3.LUT P6, RZ, R168, 0xff00, RZ, 0xc0, !PT ;  /* 0x0000ff00a8ff7812 */ /* 0x000fe200078cc0ff */
[----:B------:R-:W-:Y:S01]  /*48e0*/  FFMA.FTZ R5, R165, R133, R134 ;  /* 0x00000085a5057223 */ /* 0x000fe20000010086 */
[----:B-1----:R-:W-:Y:S01]  /*48f0*/  SHF.R.U32.HI R126, RZ, 0x10, R171 ;  /* 0x00000010ff7e7819 */ /* 0x002fe200000116ab */
[----:B------:R-:W-:Y:S02]  /*4900*/  HADD2.F32 R2, -RZ, R2.H0_H0 ;  /* 0x20000002ff027230 */ /* 0x000fe40000004100 */
[----:B------:R-:W-:Y:S02]  /*4910*/  FADD.FTZ R0, R163, -R0 ;  /* 0x80000000a3007221 */ /* 0x000fe40000010000 */
[----:B------:R-:W-:Y:S02]  /*4920*/  HADD2.F32 R126, -RZ, R126.H0_H0 ;  /* 0x2000007eff7e7230 */ /* 0x000fe40000004100 */
[----:B-----5:R-:W-:-:S04]  /*4930*/  FFMA.FTZ R0, R193, R0, R2 ;  /* 0x00000000c1007223 */ /* 0x020fc80000010002 */
[----:B------:R-:W-:-:S05]  /*4940*/  FMUL.FTZ R0, R0, UR14 ;  /* 0x0000000e00007c20 */ /* 0x000fca0008410000 */
[----:B------:R-:W-:Y:S02]  /*4950*/  FSEL R4, R0, RZ, P6 ;  /* 0x000000ff00047208 */ /* 0x000fe40003000000 */
[----:B------:R-:W-:-:S04]  /*4960*/  LOP3.LUT P6, RZ, R169, 0xff00, RZ, 0xc0, !PT ;  /* 0x0000ff00a9ff7812 */ /* 0x000fc800078cc0ff */
[----:B0-----:R-:W-:Y:S01]  /*4970*/  FSEL R125, R0, RZ, P6 ;  /* 0x000000ff007d7208 */ /* 0x001fe20003000000 */
[----:B------:R-:W-:Y:S01]  /*4980*/  IMAD.MOV.U32 R0, RZ, RZ, R171 ;  /* 0x000000ffff007224 */ /* 0x000fe200078e00ab */
[----:B------:R-:W-:Y:S02]  /*4990*/  LOP3.LUT P6, RZ, R168, 0xff0000, RZ, 0xc0, !PT ;  /* 0x00ff0000a8ff7812 */ /* 0x000fe400078cc0ff */
[----:B------:R-:W-:Y:S02]  /*49a0*/  F2FP.F16.F32.PACK_AB R125, R125, R4 ;  /* 0x000000047d7d723e */ /* 0x000fe400000000ff */
[----:B------:R-:W-:Y:S02]  /*49b0*/  HADD2.F32 R2, -RZ, R0.H0_H0 ;  /* 0x20000000ff027230 */ /* 0x000fe40000004100 */
        /* <DEDUP_REMOVED lines=21> */
[----:B------:R-:W-:Y:S01]  /*4b10*/  F2FP.F16.F32.PACK_AB R2, R5, R2 ;  /* 0x000000020502723e */ /* 0x000fe200000000ff */
        /* <DEDUP_REMOVED lines=10> */
[----:B------:R-:W-:-:S04]  /*4bc0*/  F2FP.F16.F32.PACK_AB R131, R131, R126 ;  /* 0x0000007e8383723e */ /* 0x000fc800000000ff */
[----:B------:R-:W-:Y:S01]  /*4bd0*/  PRMT R0, R131, 0x7632, R0 ;  /* 0x0000763283007816 */ /* 0x000fe20000000000 */
[----:B------:R-:W-:Y:S06]  /*4be0*/  BRA `(.L_x_4280) ;  /* 0x0000000c00f47947 */ /* 0x000fec0003800000 */
.L_x_4278:
        /* <DEDUP_REMOVED lines=21> */
[----:B------:R-:W-:-:S04]  /*4d40*/  F2FP.F16.F32.PACK_AB R126, R131, R126 ;  /* 0x0000007e837e723e */ /* 0x000fc800000000ff */
[----:B------:R-:W-:Y:S02]  /*4d50*/  FSEL R128, R0, RZ, P6 ;  /* 0x000000ff00807208 */ /* 0x000fe40003000000 */
[----:B------:R-:W-:-:S04]  /*4d60*/  ISETP.GE.U32.AND P6, PT, R169, 0x1000000, PT ;  /* 0x01000000a900780c */ /* 0x000fc80003fc6070 */
[----:B------:R-:W-:Y:S01]  /*4d70*/  FSEL R137, R0, RZ, P6 ;  /* 0x000000ff00897208 */ /* 0x000fe20003000000 */
[----:B------:R-:W-:Y:S01]  /*4d80*/  FADD.FTZ R0, R164, -R5 ;  /* 0x80000005a4007221 */ /* 0x000fe20000010000 */
[----:B------:R-:W-:Y:S02]  /*4d90*/  LOP3.LUT P6, RZ, R168, 0xff, RZ, 0xc0, !PT ;  /* 0x000000ffa8ff7812 */ /* 0x000fe400078cc0ff */
[----:B------:R-:W-:Y:S01]  /*4da0*/  F2FP.F16.F32.PACK_AB R137, R137, R128 ;  /* 0x000000808989723e */ /* 0x000fe200000000ff */
[----:B------:R-:W-:-:S03]  /*4db0*/  FMUL.FTZ R0, R193, R0 ;  /* 0x00000000c1007220 */ /* 0x000fc60000410000 */
[----:B------:R-:W-:Y:S01]  /*4dc0*/  PRMT R131, R137, 0x7610, R131 ;  /* 0x0000761089837816 */ /* 0x000fe20000000083 */
        /* <DEDUP_REMOVED lines=23> */
.L_x_4281:
        /* <DEDUP_REMOVED lines=12> */
[----:B------:R-:W-:Y:S01]  /*5000*/  F2FP.F16.F32.PACK_AB R125, R125, R4 ;  /* 0x000000047d7d723e */ /* 0x000fe200000000ff */
[----:B------:R-:W-:-:S04]  /*5010*/  FMUL.FTZ R0, R193, R0 ;  /* 0x00000000c1007220 */ /* 0x000fc80000410000 */
[----:B------:R-:W-:-:S05]  /*5020*/  FMUL.FTZ R0, R0, UR14 ;  /* 0x0000000e00007c20 */ /* 0x000fca0008410000 */
[----:B------:R-:W-:Y:S02]  /*5030*/  FSEL R124, R0, RZ, P6 ;  /* 0x000000ff007c7208 */ /* 0x000fe40003000000 */
[----:B------:R-:W-:-:S04]  /*5040*/  LOP3.LUT P6, RZ, R169, 0xff0000, RZ, 0xc0, !PT ;  /* 0x00ff0000a9ff7812 */ /* 0x000fc800078cc0ff */
[----:B------:R-:W-:Y:S01]  /*5050*/  FSEL R127, R0, RZ, P6 ;  /* 0x000000ff007f7208 */ /* 0x000fe20003000000 */
[----:B------:R-:W-:Y:S01]  /*5060*/  FADD.FTZ R0, R164, -R5 ;  /* 0x80000005a4007221 */ /* 0x000fe20000010000 */
[----:B------:R-:W-:Y:S02]  /*5070*/  LOP3.LUT P6, RZ, R168, 0xff, RZ, 0xc0, !PT ;  /* 0x000000ffa8ff7812 */ /* 0x000fe400078cc0ff */
[----:B------:R-:W-:Y:S01]  /*5080*/  F2FP.F16.F32.PACK_AB R124, R127, R124 ;  /* 0x0000007c7f7c723e */ /* 0x000fe200000000ff */
        /* <DEDUP_REMOVED lines=23> */
.L_x_4277:
        /* <DEDUP_REMOVED lines=9> */
[----:B01----:R-:W-:Y:S01]  /*5290*/  FFMA.FTZ R125, R165, R133, R134 ;  /* 0x00000085a57d7223 */ /* 0x003fe20000010086 */
        /* <DEDUP_REMOVED lines=35> */
[----:B------:R-:W-:Y:S02]  /*54d0*/  PRMT R127, R8, 0x7632, R127 ;  /* 0x00007632087f7816 */ /* 0x000fe4000000007f */
[----:B------:R-:W-:-:S02]  /*54e0*/  PRMT R7, R125, 0x7610, R7 ;  /* 0x000076107d077816 */ /* 0x000fc40000000007 */
[----:B------:R-:W-:Y:S01]  /*54f0*/  PRMT R131, R6, 0x7632, R131 ;  /* 0x0000763206837816 */ /* 0x000fe20000000083 */
[----:B------:R-:W-:Y:S06]  /*5500*/  BRA `(.L_x_4280) ;  /* 0x0000000400ac7947 */ /* 0x000fec0003800000 */
.L_x_4283:
[----:B01----:R-:W-:Y:S02]  /*5510*/  IMAD.MOV.U32 R124, RZ, RZ, R170 ;  /* 0x000000ffff7c7224 */ /* 0x003fe400078e00aa */
        /* <DEDUP_REMOVED lines=8> */
[----:B------:R-:W-:Y:S02]  /*55a0*/  HADD2.F32 R128, -RZ, R125.H0_H0 ;  /* 0x2000007dff807230 */ /* 0x000fe40000004100 */
        /* <DEDUP_REMOVED lines=29> */
.L_x_4282:
        /* <DEDUP_REMOVED lines=38> */
.L_x_4284:
        /* <DEDUP_REMOVED lines=30> */
.L_x_4280:
        /* <DEDUP_REMOVED lines=16> */
.L_x_4285:
        /* <DEDUP_REMOVED lines=10> */
.L_x_4286:
[----:B------:R-:W-:-:S07]  /*5d60*/  VIADD R195, R195, 0x100 ;  /* 0x00000100c3c37836 */ /* 0x000fce0000000000 */
.L_x_4276:
[----:B------:R-:W-:Y:S05]  /*5d70*/  BSYNC.RECONVERGENT B0 ;  /* 0x0000000000007941 */ /* 0x000fea0003800200 */
.L_x_4275:
        /* <DEDUP_REMOVED lines=21> */
[----:B012--5:R-:W-:Y:S01]  /*5ed0*/  FFMA.FTZ R124, R193, R0, R2 ;  /* 0x00000000c17c7223 */ /* 0x027fe20000010002 */
        /* <DEDUP_REMOVED lines=47> */
.L_x_4291:
[--C-:B------:R-:W-:Y:S01]  /*61d0*/  SHF.R.U64 R2, R174, 0x10, R175.reuse ;  /* 0x00000010ae027819 */ /* 0x100fe200000012af */
[-CC-:B------:R-:W-:Y:S01]  /*61e0*/  FFMA.FTZ R0, R156, R133.reuse, R134.reuse ;  /* 0x000000859c007223 */ /* 0x180fe20000010086 */
[----:B------:R-:W-:Y:S01]  /*61f0*/  LOP3.LUT P6, RZ, R158, 0xff00, RZ, 0xc0, !PT ;  /* 0x0000ff009eff7812 */ /* 0x000fe200078cc0ff */
[----:B------:R-:W-:Y:S01]  /*6200*/  FFMA.FTZ R5, R155, R133, R134 ;  /* 0x000000859b057223 */ /* 0x000fe20000010086 */
[----:B012---:R-:W-:Y:S01]  /*6210*/  SHF.R.U32.HI R126, RZ, 0x10, R175 ;  /* 0x00000010ff7e7819 */ /* 0x007fe200000116af */
[----:B------:R-:W-:Y:S02]  /*6220*/  HADD2.F32 R2, -RZ, R2.H0_H0 ;  /* 0x20000002ff027230 */ /* 0x000fe40000004100 */
[----:B------:R-:W-:Y:S02]  /*6230*/  FADD.FTZ R0, R153, -R0 ;  /* 0x8000000099007221 */ /* 0x000fe40000010000 */
        /* <DEDUP_REMOVED lines=45> */
.L_x_4290:
        /* <DEDUP_REMOVED lines=53> */
.L_x_4293:
        /* <DEDUP_REMOVED lines=44> */
.L_x_4289:
        /* <DEDUP_REMOVED lines=9> */
[----:B012---:R-:W-:Y:S01]  /*6bb0*/  FFMA.FTZ R125, R155, R133, R134 ;  /* 0x000000859b7d7223 */ /* 0x007fe20000010086 */
        /* <DEDUP_REMOVED lines=39> */
.L_x_4295:
[----:B012---:R-:W-:Y:S02]  /*6e30*/  IMAD.MOV.U32 R124, RZ, RZ, R174 ;  /* 0x000000ffff7c7224 */ /* 0x007fe400078e00ae */
        /* <DEDUP_REMOVED lines=38> */
.L_x_4294:
        /* <DEDUP_REMOVED lines=38> */
.L_x_4296:
        /* <DEDUP_REMOVED lines=30> */
.L_x_4292:
        /* <DEDUP_REMOVED lines=16> */
.L_x_4297:
        /* <DEDUP_REMOVED lines=10> */
.L_x_4298:
[----:B------:R-:W-:-:S07]  /*7680*/  VIADD R195, R195, 0x100 ;  /* 0x00000100c3c37836 */ /* 0x000fce0000000000 */
.L_x_4288:
[----:B------:R-:W-:Y:S05]  /*7690*/  BSYNC.RECONVERGENT B0 ;  /* 0x0000000000007941 */ /* 0x000fea0003800200 */
.L_x_4287:
        /* <DEDUP_REMOVED lines=69> */
.L_x_4303:
        /* <DEDUP_REMOVED lines=52> */
.L_x_4302:
        /* <DEDUP_REMOVED lines=53> */
.L_x_4305:
        /* <DEDUP_REMOVED lines=44> */
.L_x_4301:
        /* <DEDUP_REMOVED lines=49> */
.L_x_4307:
        /* <DEDUP_REMOVED lines=39> */
.L_x_4306:
        /* <DEDUP_REMOVED lines=38> */
.L_x_4308:
        /* <DEDUP_REMOVED lines=30> */
.L_x_4304:
        /* <DEDUP_REMOVED lines=16> */
.L_x_4309:
        /* <DEDUP_REMOVED lines=10> */
.L_x_4310:
[----:B------:R-:W-:-:S07]  /*8fa0*/  VIADD R195, R195, 0x100 ;  /* 0x00000100c3c37836 */ /* 0x000fce0000000000 */
.L_x_4300:
[----:B------:R-:W-:Y:S05]  /*8fb0*/  BSYNC.RECONVERGENT B0 ;  /* 0x0000000000007941 */ /* 0x000fea0003800200 */
.L_x_4299:
        /* <DEDUP_REMOVED lines=69> */
.L_x_4315:
        /* <DEDUP_REMOVED lines=52> */
.L_x_4314:
        /* <DEDUP_REMOVED lines=53> */
.L_x_4317:
        /* <DEDUP_REMOVED lines=44> */
.L_x_4313:
        /* <DEDUP_REMOVED lines=49> */
.L_x_4319:
        /* <DEDUP_REMOVED lines=39> */
.L_x_4318:
        /* <DEDUP_REMOVED lines=38> */
.L_x_4320:
        /* <DEDUP_REMOVED lines=30> */
.L_x_4316:
        /* <DEDUP_REMOVED lines=16> */
.L_x_4321:
        /* <DEDUP_REMOVED lines=10> */
.L_x_4322:
[----:B------:R-:W-:-:S07]  /*a8c0*/  VIADD R195, R195, 0x100 ;  /* 0x00000100c3c37836 */ /* 0x000fce0000000000 */
.L_x_4312:
[----:B------:R-:W-:Y:S05]  /*a8d0*/  BSYNC.RECONVERGENT B0 ;  /* 0x0000000000007941 */ /* 0x000fea0003800200 */
.L_x_4311:
        /* <DEDUP_REMOVED lines=69> */
.L_x_4327:
        /* <DEDUP_REMOVED lines=52> */
.L_x_4326:
        /* <DEDUP_REMOVED lines=53> */
.L_x_4329:
        /* <DEDUP_REMOVED lines=44> */
.L_x_4325:
        /* <DEDUP_REMOVED lines=49> */
.L_x_4331:
        /* <DEDUP_REMOVED lines=39> */
.L_x_4330:
        /* <DEDUP_REMOVED lines=38> */
.L_x_4332:
        /* <DEDUP_REMOVED lines=30> */
.L_x_4328:
        /* <DEDUP_REMOVED lines=16> */
.L_x_4333:
        /* <DEDUP_REMOVED lines=10> */
.L_x_4334:
[----:B------:R-:W-:-:S07]  /*c1e0*/  VIADD R195, R195, 0x100 ;  /* 0x00000100c3c37836 */ /* 0x000fce0000000000 */
.L_x_4324:
[----:B------:R-:W-:Y:S05]  /*c1f0*/  BSYNC.RECONVERGENT B0 ;  /* 0x0000000000007941 */ /* 0x000fea0003800200 */
.L_x_4323:
        /* <DEDUP_REMOVED lines=13> */
[----:B------:R-:W-:Y:S01]  /*c2d0*/  FFMA.FTZ R5, R13, R133, R134 ;  /* 0x000000850d057223 */ /* 0x000fe20000010086 */
[----:B------:R-:W-:Y:S02]  /*c2e0*/  LOP3.LUT P6, RZ, R19, 0xff0000, RZ, 0xc0, !PT ;  /* 0x00ff000013ff7812 */ /* 0x000fe400078cc0ff */
[----:B------:R-:W-:Y:S01]  /*c2f0*/  SHF.R.U64 R6, R182, 0x10, R183 ;  /* 0x00000010b6067819 */ /* 0x000fe200000012b7 */
[----:B------:R-:W-:Y:S02]  /*c300*/  HADD2.F32 R2, -RZ, R0.H0_H0 ;  /* 0x20000000ff027230 */ /* 0x000fe40000004100 */
[----:B------:R-:W-:Y:S02]  /*c310*/  FADD.FTZ R0, R12, -R5 ;  /* 0x800000050c007221 */ /* 0x000fe40000010000 */
[----:B------:R-:W-:-:S02]  /*c320*/  HADD2.F32 R6, -RZ, R6.H0_H0 ;  /* 0x20000006ff067230 */ /* 0x000fc40000004100 */
[----:B012--5:R-:W-:Y:S01]  /*c330*/  FFMA.FTZ R124, R193, R0, R2 ;  /* 0x00000000c17c7223 */ /* 0x027fe20000010002 */
[----:B------:R-:W-:-:S03]  /*c340*/  SHF.R.U32.HI R2, RZ, 0x10, R183 ;  /* 0x00000010ff027819 */ /* 0x000fc600000116b7 */
[----:B------:R-:W-:Y:S02]  /*c350*/  FMUL.FTZ R0, R124, UR14 ;  /* 0x0000000e7c007c20 */ /* 0x000fe40008410000 */
[----:B------:R-:W-:-:S03]  /*c360*/  HADD2.F32 R2, -RZ, R2.H0_H0 ;  /* 0x20000002ff027230 */ /* 0x000fc60000004100 */
[----:B------:R-:W-:Y:S02]  /*c370*/  FSEL R125, R0, RZ, P6 ;  /* 0x000000ff007d7208 */ /* 0x000fe40003000000 */
[----:B------:R-:W-:Y:S02]  /*c380*/  LOP3.LUT P6, RZ, R18, 0xff0000, RZ, 0xc0, !PT ;  /* 0x00ff000012ff7812 */ /* 0x000fe400078cc0ff */
[----:B------:R-:W-:Y:S02]  /*c390*/  F2FP.F16.F32.PACK_AB R125, R125, R124 ;  /* 0x0000007c7d7d723e */ /* 0x000fe400000000ff */
[----:B------:R-:W-:Y:S01]  /*c3a0*/  FSEL R126, R0, RZ, P6 ;  /* 0x000000ff007e7208 */ /* 0x000fe20003000000 */
[----:B------:R-:W-:Y:S01]  /*c3b0*/  FFMA.FTZ R0, R10, R133, R134 ;  /* 0x000000850a007223 */ /* 0x000fe20000010086 */
[----:B------:R-:W-:-:S03]  /*c3c0*/  ISETP.GE.U32.AND P6, PT, R19, 0x1000000, PT ;  /* 0x010000001300780c */ /* 0x000fc60003fc6070 */
[----:B------:R-:W-:-:S04]  /*c3d0*/  FADD.FTZ R0, R11, -R0 ;  /* 0x800000000b007221 */ /* 0x000fc80000010000 */
[----:B------:R-:W-:Y:S01]  /*c3e0*/  FFMA.FTZ R129, R193, R0, R2 ;  /* 0x00000000c1817223 */ /* 0x000fe20000010002 */
[----:B------:R-:W-:-:S03]  /*c3f0*/  IMAD.MOV.U32 R2, RZ, RZ, R182 ;  /* 0x000000ffff027224 */ /* 0x000fc600078e00b6 */
[----:B------:R-:W-:Y:S02]  /*c400*/  FMUL.FTZ R0, R129, UR14 ;  /* 0x0000000e81007c20 */ /* 0x000fe40008410000 */
[----:B------:R-:W-:-:S03]  /*c410*/  HADD2.F32 R2, -RZ, R2.H0_H0 ;  /* 0x20000002ff027230 */ /* 0x000fc60000004100 */
        /* <DEDUP_REMOVED lines=8> */
[----:B------:R-:W-:Y:S02]  /*c4a0*/  F2FP.F16.F32.PACK_AB R128, R131, R128 ;  /* 0x000000808380723e */ /* 0x000fe400000000ff */
[C---:B------:R-:W-:Y:S01]  /*c4b0*/  FFMA.FTZ R0, R193.reuse, R0, R2 ;  /* 0x00000000c1007223 */ /* 0x040fe20000010002 */
[----:B------:R-:W-:-:S03]  /*c4c0*/  FFMA.FTZ R193, R193, R4, R6 ;  /* 0x00000004c1c17223 */ /* 0x000fc60000010006 */
[----:B------:R-:W-:Y:S01]  /*c4d0*/  FMUL.FTZ R2, R0, UR14 ;  /* 0x0000000e00027c20 */ /* 0x000fe20008410000 */
[----:B------:R-:W-:-:S04]  /*c4e0*/  FMUL.FTZ R4, R193, UR14 ;  /* 0x0000000ec1047c20 */ /* 0x000fc80008410000 */
        /* <DEDUP_REMOVED lines=23> */
.L_x_4339:
[----:B------:R-:W-:Y:S01]  /*c660*/  SHF.R.U64 R0, R182, 0x10, R183 ;  /* 0x00000010b6007819 */ /* 0x000fe200000012b7 */
[----:B------:R-:W-:Y:S01]  /*c670*/  FFMA.FTZ R5, R16, R133, R134 ;  /* 0x0000008510057223 */ /* 0x000fe20000010086 */
[----:B------:R-:W-:-:S03]  /*c680*/  LOP3.LUT P6, RZ, R19, 0xff00, RZ, 0xc0, !PT ;  /* 0x0000ff0013ff7812 */ /* 0x000fc600078cc0ff */
[----:B------:R-:W-:Y:S02]  /*c690*/  HADD2.F32 R2, -RZ, R0.H0_H0 ;  /* 0x20000000ff027230 */ /* 0x000fe40000004100 */
        /* <DEDUP_REMOVED lines=9> */
[----:B------:R-:W-:Y:S02]  /*c730*/  F2FP.F16.F32.PACK_AB R125, R125, R4 ;  /* 0x000000047d7d723e */ /* 0x000fe400000000ff */
[----:B------:R-:W-:Y:S02]  /*c740*/  HADD2.F32 R2, -RZ, R0.H0_H0 ;  /* 0x20000000ff027230 */ /* 0x000fe40000004100 */
[----:B------:R-:W-:-:S04]  /*c750*/  FADD.FTZ R0, R12, -R5 ;  /* 0x800000050c007221 */ /* 0x000fc80000010000 */
[----:B------:R-:W-:Y:S01]  /*c760*/  FFMA.FTZ R0, R193, R0, R2 ;  /* 0x00000000c1007223 */ /* 0x000fe20000010002 */
[----:B------:R-:W-:-:S03]  /*c770*/  IMAD.MOV.U32 R2, RZ, RZ, R182 ;  /* 0x000000ffff027224 */ /* 0x000fc600078e00b6 */
[----:B------:R-:W-:Y:S02]  /*c780*/  FMUL.FTZ R0, R0, UR14 ;  /* 0x0000000e00007c20 */ /* 0x000fe40008410000 */
[----:B------:R-:W-:-:S03]  /*c790*/  HADD2.F32 R2, -RZ, R2.H0_H0 ;  /* 0x20000002ff027230 */ /* 0x000fc60000004100 */
[----:B------:R-:W-:Y:S02]  /*c7a0*/  FSEL R124, R0, RZ, P6 ;  /* 0x000000ff007c7208 */ /* 0x000fe40003000000 */
[----:B------:R-:W-:-:S04]  /*c7b0*/  LOP3.LUT P6, RZ, R18, 0xff0000, RZ, 0xc0, !PT ;  /* 0x00ff000012ff7812 */ /* 0x000fc800078cc0ff */
[----:B------:R-:W-:Y:S01]  /*c7c0*/  FSEL R129, R0, RZ, P6 ;  /* 0x000000ff00817208 */ /* 0x000fe20003000000 */
[-CC-:B------:R-:W-:Y:S01]  /*c7d0*/  FFMA.FTZ R0, R17, R133.reuse, R134.reuse ;  /* 0x0000008511007223 */ /* 0x180fe20000010086 */
[----:B------:R-:W-:Y:S01]  /*c7e0*/  LOP3.LUT P6, RZ, R19, 0xff, RZ, 0xc0, !PT ;  /* 0x000000ff13ff7812 */ /* 0x000fe200078cc0ff */
[----:B------:R-:W-:Y:S01]  /*c7f0*/  FFMA.FTZ R134, R10, R133, R134 ;  /* 0x000000850a867223 */ /* 0x000fe20000010086 */
[----:B------:R-:W-:Y:S01]  /*c800*/  F2FP.F16.F32.PACK_AB R129, R129, R124 ;  /* 0x0000007c8181723e */ /* 0x000fe200000000ff */
        /* <DEDUP_REMOVED lines=15> */
[----:B------:R-:W-:Y:S02]  /*c900*/  PRMT R127, R2, 0x7610, R127 ;  /* 0x00007610027f7816 */ /* 0x000fe4000000007f */
        /* <DEDUP_REMOVED lines=8> */
[----:B------:R-:W-:Y:S01]  /*c990*/  PRMT R129, R131, 0x7610, R129 ;  /* 0x0000761083817816 */ /* 0x000fe20000000081 */
[----:B------:R-:W-:Y:S06]  /*c9a0*/  BRA `(.L_x_4340) ;  /* 0x0000000c00f07947 */ /* 0x000fec0003800000 */
.L_x_4338:
        /* <DEDUP_REMOVED lines=26> */
[C---:B------:R-:W-:Y:S01]  /*cb50*/  FMUL.FTZ R0, R193.reuse, R0 ;  /* 0x00000000c1007220 */ /* 0x040fe20000410000 */
[----:B------:R-:W-:-:S03]  /*cb60*/  FMUL.FTZ R193, R193, R4 ;  /* 0x00000004c1c17220 */ /* 0x000fc60000410000 */
        /* <DEDUP_REMOVED lines=25> */
.L_x_4341:
        /* <DEDUP_REMOVED lines=11> */
[----:B------:R-:W-:Y:S01]  /*cdb0*/  F2FP.F16.F32.PACK_AB R125, R125, R4 ;  /* 0x000000047d7d723e */ /* 0x000fe200000000ff */
        /* <DEDUP_REMOVED lines=33> */
.L_x_4337:
        /* <DEDUP_REMOVED lines=10> */
[----:B------:R-:W-:Y:S01]  /*d070*/  LOP3.LUT P6, RZ, R19, 0xff, RZ, 0xc0, !PT ;  /* 0x000000ff13ff7812 */ /* 0x000fe200078cc0ff */
[----:B------:R-:W-:Y:S02]  /*d080*/  HADD2.F32 R8, -RZ, R7.H0_H0 ;  /* 0x20000007ff087230 */ /* 0x000fe40000004100 */
[----:B------:R-:W-:Y:S01]  /*d090*/  FADD.FTZ R6, R15, -R6 ;  /* 0x800000060f067221 */ /* 0x000fe20000010000 */
[----:B------:R-:W-:-:S03]  /*d0a0*/  FFMA.FTZ R134, R10, R133, R134 ;  /* 0x000000850a867223 */ /* 0x000fc60000010086 */
[----:B-----5:R-:W-:Y:S01]  /*d0b0*/  FFMA.FTZ R6, R193, R6, R8 ;  /* 0x00000006c1067223 */ /* 0x020fe20000010008 */
[----:B------:R-:W-:Y:S01]  /*d0c0*/  SHF.R.U64 R8, R182, 0x10, R183 ;  /* 0x00000010b6087819 */ /* 0x000fe200000012b7 */
[----:B------:R-:W-:Y:S02]  /*d0d0*/  FADD.FTZ R134, R11, -R134 ;  /* 0x800000860b867221 */ /* 0x000fe40000010000 */
[----:B------:R-:W-:Y:S02]  /*d0e0*/  FMUL.FTZ R7, R6, UR14 ;  /* 0x0000000e06077c20 */ /* 0x000fe40008410000 */
[----:B------:R-:W-:Y:S02]  /*d0f0*/  HADD2.F32 R124, -RZ, R8.H0_H0 ;  /* 0x20000008ff7c7230 */ /* 0x000fe40000004100 */
[----:B------:R-:W-:Y:S01]  /*d100*/  FADD.FTZ R8, R14, -R9 ;  /* 0x800000090e087221 */ /* 0x000fe20000010000 */
[----:B------:R-:W-:-:S03]  /*d110*/  FSEL R7, R7, RZ, P6 ;  /* 0x000000ff07077208 */ /* 0x000fc60003000000 */
[----:B------:R-:W-:Y:S01]  /*d120*/  FFMA.FTZ R8, R193, R8, R124 ;  /* 0x00000008c1087223 */ /* 0x000fe2000001007c */
[----:B------:R-:W-:Y:S01]  /*d130*/  IMAD.MOV.U32 R124, RZ, RZ, R183 ;  /* 0x000000ffff7c7224 */ /* 0x000fe200078e00b7 */
[----:B------:R-:W-:Y:S02]  /*d140*/  LOP3.LUT P6, RZ, R19, 0xff00, RZ, 0xc0, !PT ;  /* 0x0000ff0013ff7812 */ /* 0x000fe400078cc0ff */
[----:B------:R-:W-:Y:S01]  /*d150*/  FMUL.FTZ R9, R8, UR14 ;  /* 0x0000000e08097c20 */ /* 0x000fe20008410000 */
[----:B------:R-:W-:Y:S01]  /*d160*/  F2FP.F16.F32.PACK_AB R7, R7, R6 ;  /* 0x000000060707723e */ /* 0x000fe200000000ff */
[----:B------:R-:W-:Y:S02]  /*d170*/  HADD2.F32 R126, -RZ, R124.H0_H0 ;  /* 0x2000007cff7e7230 */ /* 0x000fe40000004100 */
[----:B------:R-:W-:Y:S01]  /*d180*/  FADD.FTZ R124, R12, -R125 ;  /* 0x8000007d0c7c7221 */ /* 0x000fe20000010000 */
[----:B------:R-:W-:-:S03]  /*d190*/  FSEL R9, R9, RZ, P6 ;  /* 0x000000ff09097208 */ /* 0x000fc60003000000 */
[----:B------:R-:W-:Y:S01]  /*d1a0*/  FFMA.FTZ R124, R193, R124, R126 ;  /* 0x0000007cc17c7223 */ /* 0x000fe2000001007e */
[----:B------:R-:W-:Y:S02]  /*d1b0*/  SHF.R.U32.HI R126, RZ, 0x10, R183 ;  /* 0x00000010ff7e7819 */ /* 0x000fe400000116b7 */
[----:B------:R-:W-:Y:S01]  /*d1c0*/  LOP3.LUT P6, RZ, R19, 0xff0000, RZ, 0xc0, !PT ;  /* 0x00ff000013ff7812 */ /* 0x000fe200078cc0ff */
[----:B------:R-:W-:Y:S01]  /*d1d0*/  FMUL.FTZ R125, R124, UR14 ;  /* 0x0000000e7c7d7c20 */ /* 0x000fe20008410000 */
[----:B------:R-:W-:Y:S01]  /*d1e0*/  F2FP.F16.F32.PACK_AB R8, R9, R8 ;  /* 0x000000080908723e */ /* 0x000fe200000000ff */
[----:B------:R-:W-:Y:S01]  /*d1f0*/  HADD2.F32 R126, -RZ, R126.H0_H0 ;  /* 0x2000007eff7e7230 */ /* 0x000fe20000004100 */
[----:B------:R-:W-:Y:S02]  /*d200*/  PRMT R9, R7, 0x7610, R9 ;  /* 0x0000761007097816 */ /* 0x000fe40000000009 */
[----:B------:R-:W-:Y:S02]  /*d210*/  FSEL R125, R125, RZ, P6 ;  /* 0x000000ff7d7d7208 */ /* 0x000fe40003000000 */
[----:B------:R-:W-:Y:S01]  /*d220*/  FFMA.FTZ R126, R193, R134, R126 ;  /* 0x00000086c17e7223 */ /* 0x000fe2000001007e */
[----:B------:R-:W-:-:S02]  /*d230*/  ISETP.GE.U32.AND P6, PT, R19, 0x1000000, PT ;  /* 0x010000001300780c */ /* 0x000fc40003fc6070 */
[----:B------:R-:W-:Y:S01]  /*d240*/  F2FP.F16.F32.PACK_AB R125, R125, R124 ;  /* 0x0000007c7d7d723e */ /* 0x000fe200000000ff */
[----:B------:R-:W-:Y:S01]  /*d250*/  FMUL.FTZ R127, R126, UR14 ;  /* 0x0000000e7e7f7c20 */ /* 0x000fe20008410000 */
[----:B------:R-:W-:-:S04]  /*d260*/  PRMT R124, R8, 0x7632, R124 ;  /* 0x00007632087c7816 */ /* 0x000fc8000000007c */
[----:B------:R-:W-:Y:S02]  /*d270*/  FSEL R129, R127, RZ, P6 ;  /* 0x000000ff7f817208 */ /* 0x000fe40003000000 */
[----:B------:R-:W-:Y:S02]  /*d280*/  PRMT R127, R7, 0x7632, R127 ;  /* 0x00007632077f7816 */ /* 0x000fe4000000007f */
[----:B------:R-:W-:Y:S02]  /*d290*/  F2FP.F16.F32.PACK_AB R6, R129, R126 ;  /* 0x0000007e8106723e */ /* 0x000fe400000000ff */
[C---:B------:R-:W-:Y:S02]  /*d2a0*/  PRMT R126, R125.reuse, 0x7632, R126 ;  /* 0x000076327d7e7816 */ /* 0x040fe4000000007e */
[----:B------:R-:W-:Y:S02]  /*d2b0*/  PRMT R7, R125, 0x7610, R7 ;  /* 0x000076107d077816 */ /* 0x000fe40000000007 */
[----:B------:R-:W-:Y:S01]  /*d2c0*/  PRMT R129, R6, 0x7632, R129 ;  /* 0x0000763206817816 */ /* 0x000fe20000000081 */
[----:B------:R-:W-:Y:S06]  /*d2d0*/  BRA `(.L_x_4340) ;  /* 0x0000000400a47947 */ /* 0x000fec0003800000 */
.L_x_4343:
[----:B012---:R-:W-:Y:S02]  /*d2e0*/  IMAD.MOV.U32 R125, RZ, RZ, R182 ;  /* 0x000000ffff7d7224 */ /* 0x007fe400078e00b6 */
[-C--:B------:R-:W-:Y:S01]  /*d2f0*/  FFMA.FTZ R124, R17, R133.reuse, R134 ;  /* 0x00000085117c7223 */ /* 0x080fe20000010086 */
[----:B------:R-:W-:Y:S02]  /*d300*/  LOP3.LUT P6, RZ, R19, 0xff, RZ, 0xc0, !PT ;  /* 0x000000ff13ff7812 */ /* 0x000fe400078cc0ff */
[----:B------:R-:W-:Y:S01]  /*d310*/  SHF.R.U32.HI R127, RZ, 0x10, R183 ;  /* 0x00000010ff7f7819 */ /* 0x000fe200000116b7 */
[----:B------:R-:W-:Y:S02]  /*d320*/  HADD2.F32 R126, -RZ, R125.H0_H0 ;  /* 0x2000007dff7e7230 */ /* 0x000fe40000004100 */
[----:B------:R-:W-:Y:S01]  /*d330*/  FADD.FTZ R124, R15, -R124 ;  /* 0x8000007c0f7c7221 */ /* 0x000fe20000010000 */
[----:B------:R-:W-:-:S03]  /*d340*/  FFMA.FTZ R125, R16, R133, R134 ;  /* 0x00000085107d7223 */ /* 0x000fc60000010086 */
[----:B-----5:R-:W-:Y:S01]  /*d350*/  FFMA.FTZ R124, R193, R124, R126 ;  /* 0x0000007cc17c7223 */ /* 0x020fe2000001007e */
[----:B------:R-:W-:-:S03]  /*d360*/  SHF.R.U64 R126, R182, 0x10, R183 ;  /* 0x00000010b67e7819 */ /* 0x000fc600000012b7 */
[----:B------:R-:W-:Y:S02]  /*d370*/  FMUL.FTZ R124, R124, UR14 ;  /* 0x0000000e7c7c7c20 */ /* 0x000fe40008410000 */
[----:B------:R-:W-:Y:S02]  /*d380*/  HADD2.F32 R128, -RZ, R126.H0_H0 ;  /* 0x2000007eff807230 */ /* 0x000fe40000004100 */
[----:B------:R-:W-:Y:S01]  /*d390*/  FADD.FTZ R126, R14, -R125 ;  /* 0x8000007d0e7e7221 */ /* 0x000fe20000010000 */
[----:B------:R-:W-:-:S03]  /*d3a0*/  FSEL R124, R124, RZ, P6 ;  /* 0x000000ff7c7c7208 */ /* 0x000fc60003000000 */
[----:B------:R-:W-:Y:S01]  /*d3b0*/  FFMA.FTZ R126, R193, R126, R128 ;  /* 0x0000007ec17e7223 */ /* 0x000fe20000010080 */
[----:B------:R-:W-:Y:S01]  /*d3c0*/  LOP3.LUT P6, RZ, R19, 0xff00, RZ, 0xc0, !PT ;  /* 0x0000ff0013ff7812 */ /* 0x000fe200078cc0ff */
[----:B------:R-:W-:Y:S02]  /*d3d0*/  HADD2.F32 R128, -RZ, R127.H0_H0 ;  /* 0x2000007fff807230 */ /* 0x000fe40000004100 */
[----:B------:R-:W-:-:S05]  /*d3e0*/  FMUL.FTZ R126, R126, UR14 ;  /* 0x0000000e7e7e7c20 */ /* 0x000fca0008410000 */
[----:B------:R-:W-:Y:S01]  /*d3f0*/  FSEL R125, R126, RZ, P6 ;  /* 0x000000ff7e7d7208 */ /* 0x000fe20003000000 */
[-CC-:B------:R-:W-:Y:S01]  /*d400*/  FFMA.FTZ R126, R10, R133.reuse, R134.reuse ;  /* 0x000000850a7e7223 */ /* 0x180fe20000010086 */
[----:B------:R-:W-:Y:S01]  /*d410*/  ISETP.GE.U32.AND P6, PT, R19, 0x1000000, PT ;  /* 0x010000001300780c */ /* 0x000fe20003fc6070 */
[----:B------:R-:W-:Y:S01]  /*d420*/  FFMA.FTZ R133, R13, R133, R134 ;  /* 0x000000850d857223 */ /* 0x000fe20000010086 */
[----:B------:R-:W-:Y:S01]  /*d430*/  F2FP.F16.F32.PACK_AB R125, R125, R124 ;  /* 0x0000007c7d7d723e */ /* 0x000fe200000000ff */
[----:B------:R-:W-:-:S03]  /*d440*/  FADD.FTZ R126, R11, -R126 ;  /* 0x8000007e0b7e7221 */ /* 0x000fc60000010000 */
[----:B------:R-:W-:Y:S01]  /*d450*/  PRMT R124, R125, 0x7632, R124 ;  /* 0x000076327d7c7816 */ /* 0x000fe2000000007c */
[----:B------:R-:W-:-:S04]  /*d460*/  FFMA.FTZ R126, R193, R126, R128 ;  /* 0x0000007ec17e7223 */ /* 0x000fc80000010080 */
[----:B------:R-:W-:-:S05]  /*d470*/  FMUL.FTZ R126, R126, UR14 ;  /* 0x0000000e7e7e7c20 */ /* 0x000fca0008410000 */
[----:B------:R-:W-:Y:S01]  /*d480*/  FSEL R127, R126, RZ, P6 ;  /* 0x000000ff7e7f7208 */ /* 0x000fe20003000000 */
[----:B------:R-:W-:Y:S01]  /*d490*/  IMAD.MOV.U32 R126, RZ, RZ, R183 ;  /* 0x000000ffff7e7224 */ /* 0x000fe200078e00b7 */
[----:B------:R-:W-:-:S04]  /*d4a0*/  LOP3.LUT P6, RZ, R19, 0xff0000, RZ, 0xc0, !PT ;  /* 0x00ff000013ff7812 */ /* 0x000fc800078cc0ff */
[----:B------:R-:W-:Y:S02]  /*d4b0*/  HADD2.F32 R128, -RZ, R126.H0_H0 ;  /* 0x2000007eff807230 */ /* 0x000fe40000004100 */
[----:B------:R-:W-:-:S04]  /*d4c0*/  FADD.FTZ R126, R12, -R133 ;  /* 0x800000850c7e7221 */ /* 0x000fc80000010000 */
[----:B------:R-:W-:-:S04]  /*d4d0*/  FFMA.FTZ R126, R193, R126, R128 ;  /* 0x0000007ec17e7223 */ /* 0x000fc80000010080 */
[----:B------:R-:W-:-:S05]  /*d4e0*/  FMUL.FTZ R126, R126, UR14 ;  /* 0x0000000e7e7e7c20 */ /* 0x000fca0008410000 */
[----:B------:R-:W-:-:S04]  /*d4f0*/  FSEL R126, R126, RZ, P6 ;  /* 0x000000ff7e7e7208 */ /* 0x000fc80003000000 */
[----:B------:R-:W-:Y:S02]  /*d500*/  F2FP.F16.F32.PACK_AB R126, R127, R126 ;  /* 0x0000007e7f7e723e */ /* 0x000fe400000000ff */
[----:B------:R-:W-:Y:S02]  /*d510*/  PRMT R127, R125, 0x7610, R127 ;  /* 0x000076107d7f7816 */ /* 0x000fe4000000007f */
[----:B------:R-:W-:Y:S01]  /*d520*/  PRMT R129, R126, 0x7632, R129 ;  /* 0x000076327e817816 */ /* 0x000fe20000000081 */
[----:B------:R-:W-:Y:S06]  /*d530*/  BRA `(.L_x_4340) ;  /* 0x00000004000c7947 */ /* 0x000fec0003800000 */
.L_x_4342:
        /* <DEDUP_REMOVED lines=38> */
.L_x_4344:
        /* <DEDUP_REMOVED lines=25> */
[----:B------:R-:W-:-:S04]  /*d930*/  FSEL R126, R126, RZ, P6 ;  /* 0x000000ff7e7e7208 */ /* 0x000fc80003000000 */
[----:B------:R-:W-:Y:S02]  /*d940*/  F2FP.F16.F32.PACK_AB R126, R127, R126 ;  /* 0x0000007e7f7e723e */ /* 0x000fe400000000ff */
[----:B------:R-:W-:Y:S02]  /*d950*/  PRMT R127, R125, 0x7610, R127 ;  /* 0x000076107d7f7816 */ /* 0x000fe4000000007f */
[----:B------:R-:W-:-:S07]  /*d960*/  PRMT R129, R126, 0x7632, R129 ;  /* 0x000076327e817816 */ /* 0x000fce0000000081 */
.L_x_4340:
        /* <DEDUP_REMOVED lines=16> */
.L_x_4345:
        /* <DEDUP_REMOVED lines=10> */
.L_x_4336:
[----:B------:R-:W-:Y:S05]  /*db10*/  BSYNC.RECONVERGENT B0 ;  /* 0x0000000000007941 */ /* 0x000fea0003800200 */
.L_x_4335:
[----:B------:R-:W-:Y:S01]  /*db20*/  ISETP.NE.AND P6, PT, R135, RZ, PT ;  /* 0x000000ff8700720c */ /* 0x000fe20003fc5270 */
[----:B------:R-:W-:-:S12]  /*db30*/  UPLOP3.LUT UP1, UPT, UPT, UPT, UP1, 0x40, 0x4 ;  /* 0x000000000004789c */ /* 0x000fd80003f2e810 */
[----:B------:R-:W-:Y:S05]  /*db40*/  @!P6 BRA `(.L_x_4346) ;  /* 0xffffff2800fce947 */ /* 0x000fea000383ffff */
.L_x_4246:
        /* <DEDUP_REMOVED lines=54> */
.L_x_4347:
        /* <DEDUP_REMOVED lines=13> */
.L_x_7280:


//--------------------- .text._ZN10layer_norm22ln_bwd_finalize_kernelINS_22Kernel_traits_finalizeILj7168Ef6__halfS2_S2_fjLb0ELj1024ELj4ENS_18Kernel_traits_baseILj7168EfS2_S2_S2_fjLj1024EEEEELb0ELb1EEEvNS_9BwdParamsE --------------------------
	.section	.text._ZN10layer_norm22ln_bwd_finalize_kernelINS_22Kernel_traits_finalizeILj7168Ef6__halfS2_S2_fjLb0ELj1024ELj4ENS_18Kernel_traits_baseILj7168EfS2_S2_S2_fjLj1024EEEEELb0ELb1EEEvNS_9BwdParamsE,"ax",@progbits
	.align	128
        .global         _ZN10layer_norm22ln_bwd_finalize_kernelINS_22Kernel_traits_finalizeILj7168Ef6__halfS2_S2_fjLb0ELj1024ELj4ENS_18Kernel_traits_baseILj7168EfS2_S2_S2_fjLj1024EEEEELb0ELb1EEEvNS_9BwdParamsE
        .type           _ZN10layer_norm22ln_bwd_finalize_kernelINS_22Kernel_traits_finalizeILj7168Ef6__halfS2_S2_fjLb0ELj1024ELj4ENS_18Kernel_traits_baseILj7168EfS2_S2_S2_fjLj1024EEEEELb0ELb1EEEvNS_9BwdParamsE,@function
        .size           _ZN10layer_norm22ln_bwd_finalize_kernelINS_22Kernel_traits_finalizeILj7168Ef6__halfS2_S2_fjLb0ELj1024ELj4ENS_18Kernel_traits_baseILj7168EfS2_S2_S2_fjLj1024EEEEELb0ELb1EEEvNS_9BwdParamsE,(.L_x_7281 - _ZN10layer_norm22ln_bwd_finalize_kernelINS_22Kernel_traits_finalizeILj7168Ef6__halfS2_S2_fjLb0ELj1024ELj4ENS_18Kernel_traits_baseILj7168EfS2_S2_S2_fjLj1024EEEEELb0ELb1EEEvNS_9BwdParamsE)
        .other          _ZN10layer_norm22ln_bwd_finalize_kernelINS_22Kernel_traits_finalizeILj7168Ef6__halfS2_S2_fjLb0ELj1024ELj4ENS_18Kernel_traits_baseILj7168EfS2_S2_S2_fjLj1024EEEEELb0ELb1EEEvNS_9BwdParamsE,@"STO_CUDA_ENTRY STV_DEFAULT"
_ZN10layer_norm22ln_bwd_finalize_kernelINS_22Kernel_traits_finalizeILj7168Ef6__halfS2_S2_fjLb0ELj1024ELj4ENS_18Kernel_traits_baseILj7168EfS2_S2_S2_fjLj1024EEEEELb0ELb1EEEvNS_9BwdParamsE:
.text._ZN10layer_norm22ln_bwd_finalize_kernelINS_22Kernel_traits_finalizeILj7168Ef6__halfS2_S2_fjLb0ELj1024ELj4ENS_18Kernel_traits_baseILj7168EfS2_S2_S2_fjLj1024EEEEELb0ELb1EEEvNS_9BwdParamsE:
        /* <DEDUP_REMOVED lines=77> */
.L_x_4352:
        /* <DEDUP_REMOVED lines=118> */
.L_x_4351:
[----:B------:R-:W-:Y:S05]  /*0c30*/  BSYNC.RECONVERGENT B1 ;  /* 0x0000000000017941 */ /* 0x000fea0003800200 */
.L_x_4350:
        /* <DEDUP_REMOVED lines=69> */
.L_x_4354:
[----:B------:R-:W-:Y:S05]  /*1090*/  BSYNC.RECONVERGENT B1 ;  /* 0x0000000000017941 */ /* 0x000fea0003800200 */
.L_x_4353:
        /* <DEDUP_REMOVED lines=38> */
.L_x_4356:
[----:B------:R-:W-:Y:S05]  /*1300*/  BSYNC.RECONVERGENT B1 ;  /* 0x0000000000017941 */ /* 0x000fea0003800200 */
.L_x_4355:
[----:B------:R-:W-:Y:S05]  /*1310*/  @!P1 BRA `(.L_x_4349) ;  /* 0x0000000000409947 */ /* 0x000fea0003800000 */
[----:B------:R-:W0:Y:S01]  /*1320*/  LDC R14, c[0x0][0x388] ;  /* 0x0000e200ff0e7b82 */ /* 0x000e220000000800 */
[----:B------:R-:W-:-:S07]  /*1330*/  IADD3 R12, PT, PT, -R54, RZ, RZ ;  /* 0x000000ff360c7210 */ /* 0x000fce0007ffe1ff */
[----:B------:R-:W1:Y:S08]  /*1340*/  LDC.64 R8, c[0x0][0x440] ;  /* 0x00011000ff087b82 */ /* 0x000e700000000a00 */
[----:B------:R-:W2:Y:S01]  /*1350*/  LDC.64 R10, c[0x0][0x448] ;  /* 0x00011200ff0a7b82 */ /* 0x000ea20000000a00 */
[----:B0-----:R-:W-:-:S05]  /*1360*/  IMAD R0, R3, R14, R0 ;  /* 0x0000000e03007224 */ /* 0x001fca00078e0200 */
[----:B------:R-:W-:-:S07]  /*1370*/  IADD3 R3, PT, PT, R57, R0, RZ ;  /* 0x0000000039037210 */ /* 0x000fce0007ffe0ff */
.L_x_4357:
        /* <DEDUP_REMOVED lines=10> */
.L_x_4349:
[----:B------:R-:W-:Y:S05]  /*1420*/  BSYNC.RECONVERGENT B0 ;  /* 0x0000000000007941 */ /* 0x000fea0003800200 */
.L_x_4348:
        /* <DEDUP_REMOVED lines=57> */
.L_x_4358:
        /* <DEDUP_REMOVED lines=12> */
.L_x_7281:


//--------------------- .text._ZN10layer_norm40ln_parallel_residual_bwd_finalize_kernelINS_22Kernel_traits_finalizeILj7168Ef6__halfS2_S2_fjLb0ELj1024ELj4ENS_18Kernel_traits_baseILj7168EfS2_S2_S2_fjLj1024EEEEELb1EEEvNS_9BwdParamsE --------------------------
	.section	.text._ZN10layer_norm40ln_parallel_residual_bwd_finalize_kernelINS_22Kernel_traits_finalizeILj7168Ef6__halfS2_S2_fjLb0ELj1024ELj4ENS_18Kernel_traits_baseILj7168EfS2_S2_S2_fjLj1024EEEEELb1EEEvNS_9BwdParamsE,"ax",@progbits
	.align	128
        .global         _ZN10layer_norm40ln_parallel_residual_bwd_finalize_kernelINS_22Kernel_traits_finalizeILj7168Ef6__halfS2_S2_fjLb0ELj1024ELj4ENS_18Kernel_traits_baseILj7168EfS2_S2_S2_fjLj1024EEEEELb1EEEvNS_9BwdParamsE
        .type           _ZN10layer_norm40ln_parallel_residual_bwd_finalize_kernelINS_22Kernel_traits_finalizeILj7168Ef6__halfS2_S2_fjLb0ELj1024ELj4ENS_18Kernel_traits_baseILj7168EfS2_S2_S2_fjLj1024EEEEELb1EEEvNS_9BwdParamsE,@function
        .size           _ZN10layer_norm40ln_parallel_residual_bwd_finalize_kernelINS_22Kernel_traits_finalizeILj7168Ef6__halfS2_S2_fjLb0ELj1024ELj4ENS_18Kernel_traits_baseILj7168EfS2_S2_S2_fjLj1024EEEEELb1EEEvNS_9BwdParamsE,(.L_x_7282 - _ZN10layer_norm40ln_parallel_residual_bwd_finalize_kernelINS_22Kernel_traits_finalizeILj7168Ef6__halfS2_S2_fjLb0ELj1024ELj4ENS_18Kernel_traits_baseILj7168EfS2_S2_S2_fjLj1024EEEEELb1EEEvNS_9BwdParamsE)
        .other          _ZN10layer_norm40ln_parallel_residual_bwd_finalize_kernelINS_22Kernel_traits_finalizeILj7168Ef6__halfS2_S2_fjLb0ELj1024ELj4ENS_18Kernel_traits_baseILj7168EfS2_S2_S2_fjLj1024EEEEELb1EEEvNS_9BwdParamsE,@"STO_CUDA_ENTRY STV_DEFAULT"
_ZN10layer_norm40ln_parallel_residual_bwd_finalize_kernelINS_22Kernel_traits_finalizeILj7168Ef6__halfS2_S2_fjLb0ELj1024ELj4ENS_18Kernel_traits_baseILj7168EfS2_S2_S2_fjLj1024EEEEELb1EEEvNS_9BwdParamsE:
.text._ZN10layer_norm40ln_parallel_residual_bwd_finalize_kernelINS_22Kernel_traits_finalizeILj7168Ef6__halfS2_S2_fjLb0ELj1024ELj4ENS_18Kernel_traits_baseILj7168EfS2_S2_S2_fjLj1024EEEEELb1EEEvNS_9BwdParamsE:
        /* <DEDUP_REMOVED lines=57> */
.L_x_4363:
        /* <DEDUP_REMOVED lines=112> */
.L_x_4362:
[----:B------:R-:W-:Y:S05]  /*0a90*/  BSYNC.RECONVERGENT B1 ;  /* 0x0000000000017941 */ /* 0x000fea0003800200 */
.L_x_4361:
        /* <DEDUP_REMOVED lines=67> */
.L_x_4365:
[----:B------:R-:W-:Y:S05]  /*0ed0*/  BSYNC.RECONVERGENT B1 ;  /* 0x0000000000017941 */ /* 0x000fea0003800200 */
.L_x_4364:
        /* <DEDUP_REMOVED lines=37> */
.L_x_4367:
[----:B------:R-:W-:Y:S05]  /*1130*/  BSYNC.RECONVERGENT B1 ;  /* 0x0000000000017941 */ /* 0x000fea0003800200 */
.L_x_4366:
        /* <DEDUP_REMOVED lines=19> */
.L_x_4360:
[----:B------:R-:W-:Y:S05]  /*1270*/  BSYNC.RECONVERGENT B0 ;  /* 0x0000000000007941 */ /* 0x000fea0003800200 */
.L_x_4359:
        /* <DEDUP_REMOVED lines=89> */
.L_x_4368:
        /* <DEDUP_REMOVED lines=15> */
.L_x_7282:


//--------------------- .text._ZN10layer_norm31ln_parallel_residual_bwd_kernelINS_13Kernel_traitsIf6__halfS2_S2_fjLj7168ELj1ELj1ELj8ELj8ENS_18Kernel_traits_baseILj7168EfS2_S2_S2_fjLj256EEEEELb1ELb1ELb1EEEvNS_9BwdParamsE --------------------------
	.section	.text._ZN10layer_norm31ln_parallel_residual_bwd_kernelINS_13Kernel_traitsIf6__halfS2_S2_fjLj7168ELj1ELj1ELj8ELj8ENS_18Kernel_traits_baseILj7168EfS2_S2_S2_fjLj256EEEEELb1ELb1ELb1EEEvNS_9BwdParamsE,"ax",@progbits
	.align	128
        .global         _ZN10layer_norm31ln_parallel_residual_bwd_kernelINS_13Kernel_traitsIf6__halfS2_S2_fjLj7168ELj1ELj1ELj8ELj8ENS_18Kernel_traits_baseILj7168EfS2_S2_S2_fjLj256EEEEELb1ELb1ELb1EEEvNS_9BwdParamsE
        .type           _ZN10layer_norm31ln_parallel_residual_bwd_kernelINS_13Kernel_traitsIf6__halfS2_S2_fjLj7168ELj1ELj1ELj8ELj8ENS_18Kernel_traits_baseILj7168EfS2_S2_S2_fjLj256EEEEELb1ELb1ELb1EEEvNS_9BwdParamsE,@function
        .size           _ZN10layer_norm31ln_parallel_residual_bwd_kernelINS_13Kernel_traitsIf6__halfS2_S2_fjLj7168ELj1ELj1ELj8ELj8ENS_18Kernel_traits_baseILj7168EfS2_S2_S2_fjLj256EEEEELb1ELb1ELb1EEEvNS_9BwdParamsE,(.L_x_7283 - _ZN10layer_norm31ln_parallel_residual_bwd_kernelINS_13Kernel_traitsIf6__halfS2_S2_fjLj7168ELj1ELj1ELj8ELj8ENS_18Kernel_traits_baseILj7168EfS2_S2_S2_fjLj256EEEEELb1ELb1ELb1EEEvNS_9BwdParamsE)
        .other          _ZN10layer_norm31ln_parallel_residual_bwd_kernelINS_13Kernel_traitsIf6__halfS2_S2_fjLj7168ELj1ELj1ELj8ELj8ENS_18Kernel_traits_baseILj7168EfS2_S2_S2_fjLj256EEEEELb1ELb1ELb1EEEvNS_9BwdParamsE,@"STO_CUDA_ENTRY STV_DEFAULT"
_ZN10layer_norm31ln_parallel_residual_bwd_kernelINS_13Kernel_traitsIf6__halfS2_S2_fjLj7168ELj1ELj1ELj8ELj8ENS_18Kernel_traits_baseILj7168EfS2_S2_S2_fjLj256EEEEELb1ELb1ELb1EEEvNS_9BwdParamsE:
.text._ZN10layer_norm31ln_parallel_residual_bwd_kernelINS_13Kernel_traitsIf6__halfS2_S2_fjLj7168ELj1ELj1ELj8ELj8ENS_18Kernel_traits_baseILj7168EfS2_S2_S2_fjLj256EEEEELb1ELb1ELb1EEEvNS_9BwdParamsE:
        /* <DEDUP_REMOVED lines=82> */
.L_x_4442:
[----:B012---:R-:W-:Y:S01]  /*0520*/  IMAD R80, R2, UR13, RZ ;  /* 0x0000000d02507c24 */ /* 0x007fe2000f8e02ff */
[----:B------:R-:W0:Y:S04]  /*0530*/  LDC.64 R124, c[0x0][0x3a8] ;  /* 0x0000ea00ff7c7b82 */ /* 0x000e280000000a00 */
[----:B------:R-:W-:-:S04]  /*0540*/  SHF.R.S32.HI R81, RZ, 0x1f, R80 ;  /* 0x0000001fff517819 */ /* 0x000fc80000011450 */
[----:B------:R-:W-:Y:S01]  /*0550*/  LEA.HI R81, R81, R80, RZ, 0x2 ;  /* 0x0000005051517211 */ /* 0x000fe200078f10ff */
[----:B------:R-:W1:Y:S03]  /*0560*/  LDC.64 R84, c[0x0][0x428] ;  /* 0x00010a00ff547b82 */ /* 0x000e660000000a00 */
[----:B------:R-:W-:-:S05]  /*0570*/  LEA.HI.SX32 R179, R81, R0, 0x1e ;  /* 0x0000000051b37211 */ /* 0x000fca00078ff2ff */
[----:B------:R-:W2:Y:S01]  /*0580*/  LDC.64 R80, c[0x0][0x3c0] ;  /* 0x0000f000ff507b82 */ /* 0x000ea20000000a00 */
[C---:B------:R-:W-:Y:S02]  /*0590*/  VIADD R167, R179.reuse, 0x200 ;  /* 0x00000200b3a77836 */ /* 0x040fe40000000000 */
[----:B------:R-:W-:Y:S02]  /*05a0*/  VIADD R169, R179, 0x100 ;  /* 0x00000100b3a97836 */ /* 0x000fe40000000000 */
[----:B0-----:R-:W-:-:S03]  /*05b0*/  IMAD.WIDE.U32 R120, R167, 0x8, R124 ;  /* 0x00000008a7787825 */ /* 0x001fc600078e007c */
[----:B------:R-:W0:Y:S01]  /*05c0*/  LDC.64 R128, c[0x0][0x3c8] ;  /* 0x0000f200ff807b82 */ /* 0x000e220000000a00 */
[C---:B------:R-:W-:Y:S02]  /*05d0*/  VIADD R103, R179.reuse, 0x300 ;  /* 0x00000300b3677836 */ /* 0x040fe40000000000 */
[C---:B------:R-:W-:Y:S01]  /*05e0*/  VIADD R104, R179.reuse, 0x400 ;  /* 0x00000400b3687836 */ /* 0x040fe20000000000 */
[----:B------:R-:W3:Y:S01]  /*05f0*/  LDG.E.64 R120, desc[UR10][R120.64] ;  /* 0x0000000a78787981 */ /* 0x000ee2000c1e1b00 */
        /* <DEDUP_REMOVED lines=18> */
[----:B------:R-:W-:-:S04]  /*0720*/  IMAD.WIDE.U32 R86, R103, 0x8, R84 ;  /* 0x0000000867567825 */ /* 0x000fc800078e0054 */
[----:B0-----:R-:W-:Y:S02]  /*0730*/  IMAD.WIDE R128, R2, 0x4, R128 ;  /* 0x0000000402807825 */ /* 0x001fe400078e0280 */
[----:B------:R-:W2:Y:S02]  /*0740*/  LDG.E.64 R86, desc[UR10][R86.64] ;  /* 0x0000000a56567981 */ /* 0x000ea4000c1e1b00 */
[--C-:B------:R-:W-:Y:S02]  /*0750*/  IMAD.WIDE.U32 R130, R104, 0x8, R84.reuse ;  /* 0x0000000868827825 */ /* 0x100fe400078e0054 */
[----:B------:R0:W2:Y:S02]  /*0760*/  LDG.E R107, desc[UR10][R128.64] ;  /* 0x0000000a806b7981 */ /* 0x0000a4000c1e1900 */
        /* <DEDUP_REMOVED lines=26> */
[C---:B------:R-:W-:Y:S01]  /*0910*/  @P0 IMAD.WIDE.U32 R134, R104.reuse, 0x8, R134 ;  /* 0x0000000868860825 */ /* 0x040fe200078e0086 */
        /* <DEDUP_REMOVED lines=8> */
[----:B------:R-:W5:Y:S02]  /*09a0*/  @P1 LDG.E R112, desc[UR10][R132.64] ;  /* 0x0000000a84701981 */ /* 0x000f64000c1e1900 */
[----:B------:R-:W-:Y:S02]  /*09b0*/  @P1 IMAD.WIDE.U32 R172, R169, 0x4, R172 ;  /* 0x00000004a9ac1825 */ /* 0x000fe400078e00ac */
[----:B------:R-:W5:Y:S02]  /*09c0*/  @P0 LDG.E.64 R154, desc[UR10][R176.64] ;  /* 0x0000000ab09a0981 */ /* 0x000f64000c1e1b00 */
[----:B-1----:R-:W-:Y:S02]  /*09d0*/  @P0 IMAD.WIDE.U32 R130, R105, 0x8, R130 ;  /* 0x0000000869820825 */ /* 0x002fe400078e0082 */
[----:B------:R1:W5:Y:S04]  /*09e0*/  @P1 LDG.E R109, desc[UR10][R172.64] ;  /* 0x0000000aac6d1981 */ /* 0x000368000c1e1900 */
        /* <DEDUP_REMOVED lines=16> */
[----:B------:R-:W-:Y:S01]  /*0af0*/  IMAD.MOV.U32 R126, RZ, RZ, R94 ;  /* 0x000000ffff7e7224 */ /* 0x000fe200078e005e */
[--C-:B------:R-:W-:Y:S01]  /*0b00*/  SHF.R.U64 R192, R94, 0x10, R95.reuse ;  /* 0x000000105ec07819 */ /* 0x100fe2000000125f */
[----:B------:R-:W-:Y:S01]  /*0b10*/  HADD2.F32 R138, -RZ, R138.H0_H0 ;  /* 0x2000008aff8a7230 */ /* 0x000fe20000004100 */
[--C-:B------:R-:W-:Y:S01]  /*0b20*/  SHF.R.U32.HI R196, RZ, 0x10, R95.reuse ;  /* 0x00000010ffc47819 */ /* 0x100fe2000001165f */
[----:B------:R-:W-:Y:S01]  /*0b30*/  IMAD.MOV.U32 R127, RZ, RZ, R95 ;  /* 0x000000ffff7f7224 */ /* 0x000fe200078e005f */
[--C-:B-1----:R-:W-:Y:S01]  /*0b40*/  SHF.R.U64 R172, R118, 0x10, R119.reuse ;  /* 0x0000001076ac7819 */ /* 0x102fe20000001277 */
[----:B------:R-:W-:Y:S01]  /*0b50*/  IMAD.MOV.U32 R130, RZ, RZ, R118 ;  /* 0x000000ffff827224 */ /* 0x000fe200078e0076 */
        /* <DEDUP_REMOVED lines=15> */
[----:B------:R-:W-:Y:S01]  /*0c50*/  HADD2.F32 R113, -RZ, R113.H0_H0 ;  /* 0x20000071ff717230 */ /* 0x000fe20000004100 */
[----:B------:R-:W1:Y:S01]  /*0c60*/  @P1 LDC.64 R118, c[0x0][0x3b8] ;  /* 0x0000ee00ff761b82 */ /* 0x000e620000000a00 */
[----:B------:R-:W-:Y:S01]  /*0c70*/  FADD.FTZ R208, -R125, R138 ;  /* 0x0000008a7dd07221 */ /* 0x000fe20000010100 */
[----:B------:R-:W-:-:S02]  /*0c80*/  HADD2.F32 R206, -RZ, R206.H0_H0 ;  /* 0x200000ceffce7230 */ /* 0x000fc40000004100 */
[----:B------:R-:W-:Y:S02]  /*0c90*/  HADD2.F32 R210, -RZ, R210.H0_H0 ;  /* 0x200000d2ffd27230 */ /* 0x000fe40000004100 */
[----:B------:R-:W-:Y:S02]  /*0ca0*/  HADD2.F32 R126, -RZ, R126.H0_H0 ;  /* 0x2000007eff7e7230 */ /* 0x000fe40000004100 */
[----:B------:R-:W-:Y:S01]  /*0cb0*/  HADD2.F32 R192, -RZ, R192.H0_H0 ;  /* 0x200000c0ffc07230 */ /* 0x000fe20000004100 */
[----:B------:R-:W2:Y:S01]  /*0cc0*/  @P1 LDC.64 R94, c[0x0][0x3b8] ;  /* 0x0000ee00ff5e1b82 */ /* 0x000ea20000000a00 */
[----:B------:R-:W-:Y:S02]  /*0cd0*/  HADD2.F32 R127, -RZ, R127.H0_H0 ;  /* 0x2000007fff7f7230 */ /* 0x000fe40000004100 */
[----:B------:R-:W-:Y:S02]  /*0ce0*/  HADD2.F32 R196, -RZ, R196.H0_H0 ;  /* 0x200000c4ffc47230 */ /* 0x000fe40000004100 */
[----:B------:R-:W-:-:S02]  /*0cf0*/  HADD2.F32 R128, -RZ, R128.H0_H0 ;  /* 0x20000080ff807230 */ /* 0x000fc40000004100 */
[----:B------:R-:W-:Y:S01]  /*0d00*/  HADD2.F32 R182, -RZ, R182.H0_H0 ;  /* 0x200000b6ffb67230 */ /* 0x000fe20000004100 */
[----:B------:R-:W4:Y:S01]  /*0d10*/  @P0 LDC.64 R114, c[0x0][0x438] ;  /* 0x00010e00ff720b82 */ /* 0x000f220000000a00 */
        /* <DEDUP_REMOVED lines=57> */
[--C-:B------:R-:W-:Y:S01]  /*10b0*/  IMAD.MOV.U32 R213, RZ, RZ, R87.reuse ;  /* 0x000000ffffd57224 */ /* 0x100fe200078e0057 */
[----:B------:R-:W-:Y:S01]  /*10c0*/  SHF.R.U32.HI R226, RZ, 0x10, R87 ;  /* 0x00000010ffe27819 */ /* 0x000fe20000011657 */
[----:B------:R-:W-:Y:S01]  /*10d0*/  HADD2.F32 R83, -RZ, R124.H0_H0 ;  /* 0x2000007cff537230 */ /* 0x000fe20000004100 */
[----:B------:R-:W-:Y:S01]  /*10e0*/  SHF.R.U64 R224, R80, 0x10, R81 ;  /* 0x0000001050e07819 */ /* 0x000fe20000001251 */
[----:B------:R-:W-:-:S02]  /*10f0*/  HADD2.F32 R82, -RZ, R82.H0_H0 ;  /* 0x20000052ff527230 */ /* 0x000fc40000004100 */
[----:B-1----:R-:W-:Y:S01]  /*1100*/  FMUL.FTZ R165, R107, R168 ;  /* 0x000000a86ba57220 */ /* 0x002fe20000410000 */
[----:B------:R-:W-:Y:S02]  /*1110*/  IMAD.MOV.U32 R211, RZ, RZ, R80 ;  /* 0x000000ffffd37224 */ /* 0x000fe400078e0050 */
[----:B------:R-:W-:Y:S01]  /*1120*/  FMUL.FTZ R204, R76, R83 ;  /* 0x000000534ccc7220 */ /* 0x000fe20000410000 */
[----:B------:R-:W-:Y:S01]  /*1130*/  HADD2.F32 R87, -RZ, R125.H0_H0 ;  /* 0x2000007dff577230 */ /* 0x000fe20000004100 */
[--C-:B------:R-:W-:Y:S01]  /*1140*/  SHF.R.U32.HI R222, RZ, 0x10, R81.reuse ;  /* 0x00000010ffde7819 */ /* 0x100fe20000011651 */
[----:B------:R-:W-:Y:S02]  /*1150*/  IMAD.MOV.U32 R209, RZ, RZ, R81 ;  /* 0x000000ffffd17224 */ /* 0x000fe400078e0051 */
[----:B------:R-:W-:Y:S01]  /*1160*/  FMUL.FTZ R195, R77, R82 ;  /* 0x000000524dc37220 */ /* 0x000fe20000410000 */
[----:B------:R-:W-:Y:S01]  /*1170*/  FADD.FTZ R80, RZ, R204 ;  /* 0x000000ccff507221 */ /* 0x000fe20000010000 */
[----:B------:R0:W5:Y:S01]  /*1180*/  LDG.E R166, desc[UR10][R128.64] ;  /* 0x0000000a80a67981 */ /* 0x000162000c1e1900 */
[----:B------:R-:W-:Y:S01]  /*1190*/  FMUL.FTZ R206, R107, R206 ;  /* 0x000000ce6bce7220 */ /* 0x000fe20000410000 */
[----:B------:R-:W-:Y:S01]  /*11a0*/  FFMA.FTZ R81, R165, R204, RZ ;  /* 0x000000cca5517223 */ /* 0x000fe200000100ff */
[----:B------:R-:W-:-:S02]  /*11b0*/  IMAD.MOV.U32 R215, RZ, RZ, R86 ;  /* 0x000000ffffd77224 */ /* 0x000fc400078e0056 */
[----:B------:R-:W-:Y:S01]  /*11c0*/  FMUL.FTZ R197, R78, R87 ;  /* 0x000000574ec57220 */ /* 0x000fe20000410000 */
[----:B------:R-:W-:Y:S02]  /*11d0*/  HADD2.F32 R86, -RZ, R130.H0_H0 ;  /* 0x20000082ff567230 */ /* 0x000fe40000004100 */
[----:B------:R-:W-:Y:S01]  /*11e0*/  FADD.FTZ R80, R195, R80 ;  /* 0x00000050c3507221 */ /* 0x000fe20000010000 */
[----:B------:R-:W-:-:S04]  /*11f0*/  IMAD.WIDE.U32 R122, R105, 0x4, R120 ;  /* 0x00000004697a7825 */ /* 0x000fc800078e0078 */
[----:B------:R-:W-:Y:S01]  /*1200*/  FMUL.FTZ R208, R107, R208 ;  /* 0x000000d06bd07220 */ /* 0x000fe20000410000 */
[----:B0-----:R-:W-:Y:S02]  /*1210*/  IMAD.MOV.U32 R128, RZ, RZ, R88 ;  /* 0x000000ffff807224 */ /* 0x001fe400078e0058 */
[----:B------:R-:W-:Y:S01]  /*1220*/  FFMA.FTZ R81, R206, R195, R81 ;  /* 0x000000c3ce517223 */ /* 0x000fe20000010051 */
[----:B------:R-:W-:Y:S01]  /*1230*/  @P1 IMAD.WIDE.U32 R118, R105, 0x4, R118 ;  /* 0x0000000469761825 */ /* 0x000fe200078e0076 */
[----:B------:R-:W-:Y:S02]  /*1240*/  SHF.R.U64 R129, R88, 0x10, R89 ;  /* 0x0000001058817819 */ /* 0x000fe40000001259 */
[----:B------:R-:W-:Y:S01]  /*1250*/  SHF.R.U64 R216, R84, 0x10, R85 ;  /* 0x0000001054d87819 */ /* 0x000fe20000001255 */
[----:B--2---:R-:W-:Y:S01]  /*1260*/  @P1 IMAD.WIDE.U32 R94, R106, 0x4, R94 ;  /* 0x000000046a5e1825 */ /* 0x004fe200078e005e */
[----:B------:R-:W-:-:S03]  /*1270*/  SHF.R.U32.HI R214, RZ, 0x10, R85 ;  /* 0x00000010ffd67819 */ /* 0x000fc60000011655 */
[----:B------:R-:W-:Y:S01]  /*1280*/  FMUL.FTZ R199, R79, R86 ;  /* 0x000000564fc77220 */ /* 0x000fe20000410000 */
[----:B------:R-:W-:Y:S02]  /*1290*/  IMAD.MOV.U32 R201, RZ, RZ, R85 ;  /* 0x000000ffffc97224 */ /* 0x000fe400078e0055 */
[----:B------:R-:W-:Y:S01]  /*12a0*/  FADD.FTZ R80, R197, R80 ;  /* 0x00000050c5507221 */ /* 0x000fe20000010000 */
[----:B------:R-:W-:Y:S01]  /*12b0*/  HADD2.F32 R85, -RZ, R128.H0_H0 ;  /* 0x20000080ff557230 */ /* 0x000fe20000004100 */
[----:B------:R0:W5:Y:S01]  /*12c0*/  @P1 LDG.E R116, desc[UR10][R118.64] ;  /* 0x0000000a76741981 */ /* 0x000162000c1e1900 */
[----:B----4-:R-:W-:-:S04]  /*12d0*/  @P0 IMAD.WIDE.U32 R126, R106, 0x8, R114 ;  /* 0x000000086a7e0825 */ /* 0x010fc800078e0072 */
[C---:B------:R-:W-:Y:S01]  /*12e0*/  FMUL.FTZ R210, R107.reuse, R210 ;  /* 0x000000d26bd27220 */ /* 0x040fe20000410000 */
[----:B------:R-:W-:Y:S01]  /*12f0*/  FFMA.FTZ R81, R208, R197, R81 ;  /* 0x000000c5d0517223 */ /* 0x000fe20000010051 */
[----:B------:R1:W5:Y:S01]  /*1300*/  LDG.E R114, desc[UR10][R122.64] ;  /* 0x0000000a7a727981 */ /* 0x000362000c1e1900 */
[--C-:B------:R-:W-:Y:S01]  /*1310*/  SHF.R.U32.HI R230, RZ, 0x10, R91.reuse ;  /* 0x00000010ffe67819 */ /* 0x100fe2000001165b */
[----:B------:R-:W-:Y:S02]  /*1320*/  FMUL.FTZ R188, R72, R85 ;  /* 0x0000005548bc7220 */ /* 0x000fe40000410000 */
[----:B------:R2:W5:Y:S01]  /*1330*/  @P1 LDG.E R117, desc[UR10][R94.64] ;  /* 0x0000000a5e751981 */ /* 0x000562000c1e1900 */
[----:B0-----:R-:W-:Y:S01]  /*1340*/  IMAD.MOV.U32 R118, RZ, RZ, R90 ;  /* 0x000000ffff767224 */ /* 0x001fe200078e005a */
[----:B------:R-:W-:Y:S01]  /*1350*/  SHF.R.U64 R119, R90, 0x10, R91 ;  /* 0x000000105a777819 */ /* 0x000fe2000000125b */
[----:B------:R-:W-:Y:S02]  /*1360*/  HADD2.F32 R90, -RZ, R129.H0_H0 ;  /* 0x20000081ff5a7230 */ /* 0x000fe40000004100 */
[----:B------:R-:W-:Y:S01]  /*1370*/  FMUL.FTZ R190, R107, R190 ;  /* 0x000000be6bbe7220 */ /* 0x000fe20000410000 */
[----:B-1----:R-:W-:-:S02]  /*1380*/  IMAD.MOV.U32 R122, RZ, RZ, R89 ;  /* 0x000000ffff7a7224 */ /* 0x002fc400078e0059 */
[----:B------:R-:W-:Y:S01]  /*1390*/  FFMA.FTZ R81, R210, R199, R81 ;  /* 0x000000c7d2517223 */ /* 0x000fe20000010051 */
[----:B------:R-:W-:Y:S01]  /*13a0*/  SHF.R.U32.HI R88, RZ, 0x10, R89 ;  /* 0x00000010ff587819 */ /* 0x000fe20000011659 */
[----:B------:R-:W-:Y:S01]  /*13b0*/  FMUL.FTZ R192, R107, R192 ;  /* 0x000000c06bc07220 */ /* 0x000fe20000410000 */
[----:B--2---:R-:W-:Y:S02]  /*13c0*/  IMAD.MOV.U32 R95, RZ, RZ, R91 ;  /* 0x000000ffff5f7224 */ /* 0x004fe400078e005b */
[----:B------:R-:W-:Y:S01]  /*13d0*/  FADD.FTZ R91, R199, R80 ;  /* 0x00000050c75b7221 */ /* 0x000fe20000010000 */
[----:B------:R-:W-:Y:S02]  /*13e0*/  HADD2.F32 R89, -RZ, R122.H0_H0 ;  /* 0x2000007aff597230 */ /* 0x000fe40000004100 */
[----:B------:R-:W-:Y:S01]  /*13f0*/  FMUL.FTZ R189, R73, R90 ;  /* 0x0000005a49bd7220 */ /* 0x000fe20000410000 */
[----:B------:R-:W-:Y:S01]  /*1400*/  FFMA.FTZ R81, R190, R188, R81 ;  /* 0x000000bcbe517223 */ /* 0x000fe20000010051 */
[----:B------:R-:W-:Y:S01]  /*1410*/  FADD.FTZ R80, R188, R91 ;  /* 0x0000005bbc507221 */ /* 0x000fe20000010000 */
[----:B------:R-:W-:-:S02]  /*1420*/  HADD2.F32 R88, -RZ, R88.H0_H0 ;  /* 0x20000058ff587230 */ /* 0x000fc40000004100 */
[----:B------:R-:W-:Y:S01]  /*1430*/  FMUL.FTZ R191, R74, R89 ;  /* 0x000000594abf7220 */ /* 0x000fe20000410000 */
[----:B------:R-:W-:Y:S01]  /*1440*/  FMUL.FTZ R194, R107, R194 ;  /* 0x000000c26bc27220 */ /* 0x000fe20000410000 */
[----:B------:R-:W-:Y:S01]  /*1450*/  FADD.FTZ R80, R189, R80 ;  /* 0x00000050bd507221 */ /* 0x000fe20000010000 */
[----:B------:R-:W-:Y:S01]  /*1460*/  FFMA.FTZ R81, R192, R189, R81 ;  /* 0x000000bdc0517223 */ /* 0x000fe20000010051 */
[--C-:B------:R-:W-:Y:S01]  /*1470*/  SHF.R.U64 R220, R92, 0x10, R93.reuse ;  /* 0x000000105cdc7819 */ /* 0x100fe2000000125d */
[--C-:B------:R-:W-:Y:S01]  /*1480*/  IMAD.MOV.U32 R205, RZ, RZ, R93.reuse ;  /* 0x000000ffffcd7224 */ /* 0x100fe200078e005d */
[----:B------:R-:W-:Y:S01]  /*1490*/  SHF.R.U32.HI R218, RZ, 0x10, R93 ;  /* 0x00000010ffda7819 */ /* 0x000fe2000001165d */
[----:B------:R-:W-:Y:S02]  /*14a0*/  HADD2.F32 R93, -RZ, R118.H0_H0 ;  /* 0x20000076ff5d7230 */ /* 0x000fe40000004100 */
[----:B------:R-:W-:Y:S01]  /*14b0*/  FMUL.FTZ R193, R75, R88 ;  /* 0x000000584bc17220 */ /* 0x000fe20000410000 */
[----:B------:R-:W-:Y:S01]  /*14c0*/  FADD.FTZ R80, R191, R80 ;  /* 0x00000050bf507221 */ /* 0x000fe20000010000 */
[----:B------:R-:W-:Y:S01]  /*14d0*/  FMUL.FTZ R196, R107, R196 ;  /* 0x000000c46bc47220 */ /* 0x000fe20000410000 */
[----:B------:R-:W-:Y:S01]  /*14e0*/  FFMA.FTZ R81, R194, R191, R81 ;  /* 0x000000bfc2517223 */ /* 0x000fe20000010051 */
[----:B------:R-:W-:-:S02]  /*14f0*/  IMAD.MOV.U32 R207, RZ, RZ, R92 ;  /* 0x000000ffffcf7224 */ /* 0x000fc400078e005c */
[----:B------:R-:W-:Y:S01]  /*1500*/  FMUL.FTZ R187, R68, R93 ;  /* 0x0000005d44bb7220 */ /* 0x000fe20000410000 */
[----:B------:R-:W-:Y:S02]  /*1510*/  HADD2.F32 R92, -RZ, R119.H0_H0 ;  /* 0x20000077ff5c7230 */ /* 0x000fe40000004100 */
        /* <DEDUP_REMOVED lines=43> */
[----:B------:R-:W-:Y:S02]  /*17d0*/  HADD2.F32 R224, -RZ, R224.H0_H0 ;  /* 0x200000e0ffe07230 */ /* 0x000fe40000004100 */
[C---:B------:R-:W-:Y:S01]  /*17e0*/  FMUL.FTZ R119, R107.reuse, R234 ;  /* 0x000000ea6b777220 */ /* 0x040fe20000410000 */
[----:B------:R-:W-:Y:S01]  /*17f0*/  FFMA.FTZ R80, R176, R175, R81 ;  /* 0x000000afb0507223 */ /* 0x000fe20000010051 */
[----:B------:R0:W5:Y:S01]  /*1800*/  LDG.E R115, desc[UR10][R120.64] ;  /* 0x0000000a78737981 */ /* 0x000162000c1e1900 */
[----:B------:R-:W-:Y:S02]  /*1810*/  HADD2.F32 R209, -RZ, R209.H0_H0 ;  /* 0x200000d1ffd17230 */ /* 0x000fe40000004100 */
[----:B------:R-:W-:Y:S01]  /*1820*/  FADD.FTZ R91, R118, R91 ;  /* 0x0000005b765b7221 */ /* 0x000fe20000010000 */
[----:B------:R-:W-:Y:S01]  /*1830*/  FMUL.FTZ R122, R107, R232 ;  /* 0x000000e86b7a7220 */ /* 0x000fe20000410000 */
[----:B------:R-:W-:Y:S01]  /*1840*/  FFMA.FTZ R81, R119, R118, R80 ;  /* 0x0000007677517223 */ /* 0x000fe20000010050 */
[----:B------:R-:W-:-:S02]  /*1850*/  IMAD.MOV.U32 R203, RZ, RZ, R84 ;  /* 0x000000ffffcb7224 */ /* 0x000fc400078e0054 */
[----:B------:R-:W-:Y:S02]  /*1860*/  HADD2.F32 R222, -RZ, R222.H0_H0 ;  /* 0x200000deffde7230 */ /* 0x000fe40000004100 */
[----:B------:R-:W-:Y:S01]  /*1870*/  FMUL.FTZ R123, R107, R212 ;  /* 0x000000d46b7b7220 */ /* 0x000fe20000410000 */
[----:B------:R-:W-:Y:S02]  /*1880*/  HADD2.F32 R207, -RZ, R207.H0_H0 ;  /* 0x200000cfffcf7230 */ /* 0x000fe40000004100 */
[----:B0-----:R-:W-:Y:S01]  /*1890*/  FMUL.FTZ R120, R61, R224 ;  /* 0x000000e03d787220 */ /* 0x001fe20000410000 */
[----:B------:R-:W-:Y:S01]  /*18a0*/  FMUL.FTZ R121, R62, R209 ;  /* 0x000000d13e797220 */ /* 0x000fe20000410000 */
        /* <DEDUP_REMOVED lines=21> */
[----:B------:R0:W5:Y:S01]  /*1a00*/  LDG.E R186, desc[UR10][R132.64] ;  /* 0x0000000a84ba7981 */ /* 0x000162000c1e1900 */
[----:B------:R-:W-:-:S02]  /*1a10*/  HADD2.F32 R203, -RZ, R203.H0_H0 ;  /* 0x200000cbffcb7230 */ /* 0x000fc40000004100 */
[----:B------:R-:W-:Y:S01]  /*1a20*/  FADD.FTZ R91, R129, R84 ;  /* 0x00000054815b7221 */ /* 0x000fe20000010000 */
[----:B------:R-:W-:Y:S01]  /*1a30*/  FMUL.FTZ R134, R107, R134 ;  /* 0x000000866b867220 */ /* 0x000fe20000410000 */
[----:B------:R-:W-:Y:S01]  /*1a40*/  FFMA.FTZ R81, R131, R129, R80 ;  /* 0x0000008183517223 */ /* 0x000fe20000010050 */
[----:B------:R-:W-:Y:S02]  /*1a50*/  HADD2.F32 R216, -RZ, R216.H0_H0 ;  /* 0x200000d8ffd87230 */ /* 0x000fe40000004100 */
[----:B0-----:R-:W-:Y:S01]  /*1a60*/  FMUL.FTZ R132, R59, R218 ;  /* 0x000000da3b847220 */ /* 0x001fe20000410000 */
[----:B------:R-:W-:Y:S01]  /*1a70*/  FMUL.FTZ R133, R52, R203 ;  /* 0x000000cb34857220 */ /* 0x000fe20000410000 */
[----:B------:R-:W-:Y:S02]  /*1a80*/  FMUL.FTZ R135, R107, R136 ;  /* 0x000000886b877220 */ /* 0x000fe40000410000 */
        /* <DEDUP_REMOVED lines=50> */
.L_x_4371:
[----:B------:R-:W-:Y:S05]  /*1db0*/  BSYNC.RECONVERGENT B0 ;  /* 0x0000000000007941 */ /* 0x000fea0003800200 */
.L_x_4370:
        /* <DEDUP_REMOVED lines=136> */
.L_x_4374:
        /* <DEDUP_REMOVED lines=35> */
.L_x_4373:
        /* <DEDUP_REMOVED lines=43> */
.L_x_4376:
        /* <DEDUP_REMOVED lines=44> */
.L_x_4372:
        /* <DEDUP_REMOVED lines=52> */
.L_x_4378:
        /* <DEDUP_REMOVED lines=51> */
.L_x_4377:
        /* <DEDUP_REMOVED lines=58> */
.L_x_4379:
[----:B-----5:R-:W-:Y:S02]  /*37f0*/  IMAD.MOV.U32 R80, RZ, RZ, R154 ;  /* 0x000000ffff507224 */ /* 0x020fe400078e009a */
        /* <DEDUP_REMOVED lines=57> */
.L_x_4375:
        /* <DEDUP_REMOVED lines=18> */
.L_x_4380:
        /* <DEDUP_REMOVED lines=10> */
.L_x_4381:
        /* <DEDUP_REMOVED lines=61> */
.L_x_4384:
        /* <DEDUP_REMOVED lines=52> */
.L_x_4383:
        /* <DEDUP_REMOVED lines=51> */
.L_x_4386:
        /* <DEDUP_REMOVED lines=43> */
.L_x_4382:
        /* <DEDUP_REMOVED lines=46> */
.L_x_4388:
        /* <DEDUP_REMOVED lines=39> */
.L_x_4387:
        /* <DEDUP_REMOVED lines=36> */
.L_x_4389:
        /* <DEDUP_REMOVED lines=30> */
.L_x_4385:
        /* <DEDUP_REMOVED lines=15> */
.L_x_4390:
        /* <DEDUP_REMOVED lines=10> */
.L_x_4391:
        /* <DEDUP_REMOVED lines=61> */
.L_x_4394:
        /* <DEDUP_REMOVED lines=51> */
.L_x_4393:
        /* <DEDUP_REMOVED lines=51> */
.L_x_4396:
        /* <DEDUP_REMOVED lines=43> */
.L_x_4392:
        /* <DEDUP_REMOVED lines=47> */
.L_x_4398:
        /* <DEDUP_REMOVED lines=39> */
.L_x_4397:
        /* <DEDUP_REMOVED lines=36> */
.L_x_4399:
        /* <DEDUP_REMOVED lines=30> */
.L_x_4395:
        /* <DEDUP_REMOVED lines=15> */
.L_x_4400:
        /* <DEDUP_REMOVED lines=10> */
.L_x_4401:
        /* <DEDUP_REMOVED lines=61> */
.L_x_4404:
        /* <DEDUP_REMOVED lines=51> */
.L_x_4403:
        /* <DEDUP_REMOVED lines=51> */
.L_x_4406:
        /* <DEDUP_REMOVED lines=43> */
.L_x_4402:
        /* <DEDUP_REMOVED lines=47> */
.L_x_4408:
        /* <DEDUP_REMOVED lines=18> */
[C---:B------:R-:W-:Y:S01]  /*7e20*/  FFMA.FTZ R85, R107.reuse, R174, R85 ;  /* 0x000000ae6b557223 */ /* 0x040fe20000010055 */
[----:B------:R-:W-:Y:S01]  /*7e30*/  LOP3.LUT P3, RZ, R164, 0xff, RZ, 0xc0, !PT ;  /* 0x000000ffa4ff7812 */ /* 0x000fe2000786c0ff */
[----:B------:R-:W-:Y:S01]  /*7e40*/  FFMA.FTZ R87, R107, R176, R87 ;  /* 0x000000b06b577223 */ /* 0x000fe20000010057 */
        /* <DEDUP_REMOVED lines=18> */
.L_x_4407:
        /* <DEDUP_REMOVED lines=36> */
.L_x_4409:
        /* <DEDUP_REMOVED lines=30> */
.L_x_4405:
        /* <DEDUP_REMOVED lines=15> */
.L_x_4410:
        /* <DEDUP_REMOVED lines=10> */
.L_x_4411:
        /* <DEDUP_REMOVED lines=18> */
[----:B------:R-:W-:Y:S01]  /*8640*/  SHF.R.U32.HI R89, RZ, 0x10, R147 ;  /* 0x00000010ff597819 */ /* 0x000fe20000011693 */
[----:B------:R-:W-:Y:S01]  /*8650*/  HADD2.F32 R84, -RZ, R84.H0_H0 ;  /* 0x20000054ff547230 */ /* 0x000fe20000004100 */
[----:B------:R-:W-:Y:S01]  /*8660*/  LOP3.LUT P5, RZ, R113, 0xff00, RZ, 0xc0, !PT ;  /* 0x0000ff0071ff7812 */ /* 0x000fe200078ac0ff */
[----:B------:R-:W-:Y:S01]  /*8670*/  HADD2.F32 R87, -RZ, R85.H0_H0 ;  /* 0x20000055ff577230 */ /* 0x000fe20000004100 */
[----:B------:R-:W-:Y:S01]  /*8680*/  FSEL R85, R83, RZ, P6 ;  /* 0x000000ff53557208 */ /* 0x000fe20003000000 */
[----:B------:R-:W-:Y:S01]  /*8690*/  HADD2.F32 R89, -RZ, R89.H0_H0 ;  /* 0x20000059ff597230 */ /* 0x000fe20000004100 */
[----:B------:R-:W-:Y:S01]  /*86a0*/  LOP3.LUT P6, RZ, R112, 0xff, RZ, 0xc0, !PT ;  /* 0x000000ff70ff7812 */ /* 0x000fe200078cc0ff */
[----:B------:R-:W-:Y:S01]  /*86b0*/  FFMA.FTZ R84, R107, R120, R84 ;  /* 0x000000786b547223 */ /* 0x000fe20000010054 */
[----:B------:R-:W-:Y:S01]  /*86c0*/  F2FP.F16.F32.PACK_AB R85, R85, R82 ;  /* 0x000000525555723e */ /* 0x000fe200000000ff */
[----:B------:R-:W-:Y:S01]  /*86d0*/  FFMA.FTZ R86, R107, R86, R87 ;  /* 0x000000566b567223 */ /* 0x000fe20000010057 */
[----:B------:R-:W-:Y:S01]  /*86e0*/  FSEL R83, R83, RZ, P6 ;  /* 0x000000ff53537208 */ /* 0x000fe20003000000 */
[--C-:B------:R-:W-:Y:S01]  /*86f0*/  FFMA.FTZ R124, R107, R124, R89.reuse ;  /* 0x0000007c6b7c7223 */ /* 0x100fe20000010059 */
[----:B------:R-:W-:-:S02]  /*8700*/  PRMT R89, R85, 0x7632, R89 ;  /* 0x0000763255597816 */ /* 0x000fc40000000059 */
[C---:B------:R-:W-:Y:S01]  /*8710*/  F2FP.F16.F32.PACK_AB R83, R84.reuse, R83 ;  /* 0x000000535453723e */ /* 0x040fe200000000ff */
[----:B------:R-:W-:Y:S01]  /*8720*/  FMUL.FTZ R84, R84, UR6 ;  /* 0x0000000654547c20 */ /* 0x000fe20008410000 */
[----:B------:R-:W-:Y:S01]  /*8730*/  PRMT R141, R85, 0x7610, R141 ;  /* 0x00007610558d7816 */ /* 0x000fe2000000008d */
[----:B------:R-:W-:Y:S01]  /*8740*/  FMUL.FTZ R85, R86, UR6 ;  /* 0x0000000656557c20 */ /* 0x000fe20008410000 */
[----:B------:R-:W-:Y:S02]  /*8750*/  LOP3.LUT P6, RZ, R112, 0xff00, RZ, 0xc0, !PT ;  /* 0x0000ff0070ff7812 */ /* 0x000fe400078cc0ff */
[----:B------:R-:W-:Y:S02]  /*8760*/  LOP3.LUT P3, RZ, R113, 0xff0000, RZ, 0xc0, !PT ;  /* 0x00ff000071ff7812 */ /* 0x000fe4000786c0ff */
[C---:B------:R-:W-:Y:S02]  /*8770*/  PRMT R157, R83.reuse, 0x7632, R157 ;  /* 0x00007632539d7816 */ /* 0x040fe4000000009d */
[----:B------:R-:W-:-:S02]  /*8780*/  PRMT R161, R83, 0x7610, R161 ;  /* 0x0000761053a17816 */ /* 0x000fc400000000a1 */
[C---:B------:R-:W-:Y:S02]  /*8790*/  FSEL R82, R84.reuse, RZ, P5 ;  /* 0x000000ff54527208 */ /* 0x040fe40002800000 */
[----:B------:R-:W-:Y:S01]  /*87a0*/  FSEL R83, R84, RZ, P6 ;  /* 0x000000ff54537208 */ /* 0x000fe20003000000 */
[----:B------:R-:W-:Y:S01]  /*87b0*/  FMUL.FTZ R84, R124, UR6 ;  /* 0x000000067c547c20 */ /* 0x000fe20008410000 */
[----:B------:R-:W-:Y:S02]  /*87c0*/  FSEL R87, R85, RZ, P3 ;  /* 0x000000ff55577208 */ /* 0x000fe40001800000 */
[----:B------:R-:W-:Y:S02]  /*87d0*/  ISETP.GE.U32.AND P4, PT, R113, 0x1000000, PT ;  /* 0x010000007100780c */ /* 0x000fe40003f86070 */
        /* <DEDUP_REMOVED lines=17> */
.L_x_4414:
        /* <DEDUP_REMOVED lines=52> */
.L_x_4413:
        /* <DEDUP_REMOVED lines=51> */
.L_x_4416:
        /* <DEDUP_REMOVED lines=43> */
.L_x_4412:
        /* <DEDUP_REMOVED lines=47> */
.L_x_4418:
        /* <DEDUP_REMOVED lines=39> */
.L_x_4417:
        /* <DEDUP_REMOVED lines=38> */
.L_x_4419:
        /* <DEDUP_REMOVED lines=28> */
[----:B------:R-:W-:-:S07]  /*9b90*/  PRMT R83, R82, 0x7632, R83 ;  /* 0x0000763252537816 */ /* 0x000fce0000000053 */
.L_x_4415:
        /* <DEDUP_REMOVED lines=15> */
.L_x_4420:
        /* <DEDUP_REMOVED lines=10> */
.L_x_4421:
[----:B------:R-:W-:Y:S05]  /*9d30*/  @!P1 BRA `(.L_x_4422) ;  /* 0x0000000c003c9947 */ /* 0x000fea0003800000 */
[----:B------:R-:W-:Y:S05]  /*9d40*/  @!P0 BRA `(.L_x_4423) ;  /* 0x0000000400c08947 */ /* 0x000fea0003800000 */
[----:B------:R-:W-:Y:S05]  /*9d50*/  BRA.U !UP0, `(.L_x_4424) ;  /* 0x0000000108ec7547 */ /* 0x000fea000b800000 */
[----:B-12---:R-:W-:Y:S02]  /*9d60*/  IMAD.MOV.U32 R83, RZ, RZ, R144 ;  /* 0x000000ffff537224 */ /* 0x006fe400078e0090 */
[-CC-:B------:R-:W-:Y:S01]  /*9d70*/  FFMA.FTZ R82, R127, R90.reuse, R91.reuse ;  /* 0x0000005a7f527223 */ /* 0x180fe2000001005b */
[-CC-:B------:R-:W-:Y:S01]  /*9d80*/  FFMA.FTZ R85, R130, R90.reuse, R91.reuse ;  /* 0x0000005a82557223 */ /* 0x180fe2000001005b */
[----:B0-----:R-:W-:Y:S01]  /*9d90*/  FFMA.FTZ R87, R134, R90, R91 ;  /* 0x0000005a86577223 */ /* 0x001fe2000001005b */
        /* <DEDUP_REMOVED lines=9> */
[----:B------:R-:W-:Y:S01]  /*9e30*/  SHF.R.U32.HI R89, RZ, 0x10, R145 ;  /* 0x00000010ff597819 */ /* 0x000fe20000011691 */
[----:B------:R-:W-:Y:S01]  /*9e40*/  FMUL.FTZ R83, R82, UR6 ;  /* 0x0000000652537c20 */ /* 0x000fe20008410000 */
[----:B------:R-:W-:Y:S02]  /*9e50*/  HADD2.F32 R87, -RZ, R85.H0_H0 ;  /* 0x20000055ff577230 */ /* 0x000fe40000004100 */
[----:B------:R-:W-:Y:S01]  /*9e60*/  FADD.FTZ R86, R129, -R86 ;  /* 0x8000005681567221 */ /* 0x000fe20000010000 */
[----:B------:R-:W-:Y:S01]  /*9e70*/  HADD2.F32 R84, -RZ, R84.H0_H0 ;  /* 0x20000054ff547230 */ /* 0x000fe20000004100 */
[----:B------:R-:W-:Y:S01]  /*9e80*/  LOP3.LUT P5, RZ, R114, 0xff00, RZ, 0xc0, !PT ;  /* 0x0000ff0072ff7812 */ /* 0x000fe200078ac0ff */
[----:B------:R-:W-:Y:S01]  /*9e90*/  HADD2.F32 R89, -RZ, R89.H0_H0 ;  /* 0x20000059ff597230 */ /* 0x000fe20000004100 */
[----:B------:R-:W-:Y:S01]  /*9ea0*/  FSEL R85, R83, RZ, P6 ;  /* 0x000000ff53557208 */ /* 0x000fe20003000000 */
[C---:B------:R-:W-:Y:S01]  /*9eb0*/  FFMA.FTZ R86, R107.reuse, R86, R87 ;  /* 0x000000566b567223 */ /* 0x040fe20000010057 */
[----:B------:R-:W-:Y:S01]  /*9ec0*/  LOP3.LUT P6, RZ, R116, 0xff, RZ, 0xc0, !PT ;  /* 0x000000ff74ff7812 */ /* 0x000fe200078cc0ff */
[----:B------:R-:W-:Y:S01]  /*9ed0*/  FFMA.FTZ R84, R107, R128, R84 ;  /* 0x000000806b547223 */ /* 0x000fe20000010054 */
[----:B------:R-:W-:Y:S01]  /*9ee0*/  F2FP.F16.F32.PACK_AB R85, R85, R82 ;  /* 0x000000525555723e */ /* 0x000fe200000000ff */
[----:B------:R-:W-:Y:S01]  /*9ef0*/  FFMA.FTZ R132, R107, R132, R89 ;  /* 0x000000846b847223 */ /* 0x000fe20000010059 */
[----:B------:R-:W-:-:S02]  /*9f00*/  FSEL R83, R83, RZ, P6 ;  /* 0x000000ff53537208 */ /* 0x000fc40003000000 */
[C---:B------:R-:W-:Y:S02]  /*9f10*/  PRMT R89, R85.reuse, 0x7632, R89 ;  /* 0x0000763255597816 */ /* 0x040fe40000000059 */
[C---:B------:R-:W-:Y:S01]  /*9f20*/  F2FP.F16.F32.PACK_AB R83, R84.reuse, R83 ;  /* 0x000000535453723e */ /* 0x040fe200000000ff */
[----:B------:R-:W-:Y:S01]  /*9f30*/  FMUL.FTZ R84, R84, UR6 ;  /* 0x0000000654547c20 */ /* 0x000fe20008410000 */
[----:B------:R-:W-:Y:S01]  /*9f40*/  PRMT R141, R85, 0x7610, R141 ;  /* 0x00007610558d7816 */ /* 0x000fe2000000008d */
[----:B------:R-:W-:Y:S01]  /*9f50*/  FMUL.FTZ R85, R86, UR6 ;  /* 0x0000000656557c20 */ /* 0x000fe20008410000 */
        /* <DEDUP_REMOVED lines=11> */
[----:B------:R-:W-:Y:S02]  /*a010*/  F2FP.F16.F32.PACK_AB R88, R83, R82 ;  /* 0x000000525358723e */ /* 0x000fe400000000ff */
[----:B------:R-:W-:Y:S02]  /*a020*/  FSEL R85, R85, RZ, P5 ;  /* 0x000000ff55557208 */ /* 0x000fe40002800000 */
[C---:B------:R-:W-:Y:S02]  /*a030*/  FSEL R82, R84.reuse, RZ, P4 ;  /* 0x000000ff54527208 */ /* 0x040fe40002000000 */
        /* <DEDUP_REMOVED lines=13> */
.L_x_4424:
[----:B-1----:R-:W-:Y:S01]  /*a110*/  SHF.R.U64 R84, R144, 0x10, R145 ;  /* 0x0000001090547819 */ /* 0x002fe20000001291 */
[-CC-:B--2---:R-:W-:Y:S01]  /*a120*/  FFMA.FTZ R83, R130, R90.reuse, R91.reuse ;  /* 0x0000005a82537223 */ /* 0x184fe2000001005b */
[-CC-:B------:R-:W-:Y:S01]  /*a130*/  FFMA.FTZ R82, R127, R90.reuse, R91.reuse ;  /* 0x0000005a7f527223 */ /* 0x180fe2000001005b */
[----:B------:R-:W-:Y:S01]  /*a140*/  LOP3.LUT P6, RZ, R114, 0xff00, RZ, 0xc0, !PT ;  /* 0x0000ff0072ff7812 */ /* 0x000fe200078cc0ff */
[----:B0-----:R-:W-:Y:S01]  /*a150*/  FFMA.FTZ R86, R131, R90, R91 ;  /* 0x0000005a83567223 */ /* 0x001fe2000001005b */
        /* <DEDUP_REMOVED lines=47> */
.L_x_4423:
        /* <DEDUP_REMOVED lines=51> */
.L_x_4426:
        /* <DEDUP_REMOVED lines=29> */
[----:B0-----:R-:W-:Y:S02]  /*a950*/  F2FP.F16.F32.PACK_AB R89, R82, R83 ;  /* 0x000000535259723e */ /* 0x001fe400000000ff */
        /* <DEDUP_REMOVED lines=9> */
[C---:B------:R-:W-:Y:S02]  /*a9f0*/  PRMT R162, R82.reuse, 0x7632, R162 ;  /* 0x0000763252a27816 */ /* 0x040fe400000000a2 */
[----:B------:R-:W-:Y:S02]  /*aa00*/  PRMT R85, R82, 0x7610, R85 ;  /* 0x0000761052557816 */ /* 0x000fe40000000055 */
[----:B------:R-:W-:Y:S01]  /*aa10*/  PRMT R163, R86, 0x7632, R163 ;  /* 0x0000763256a37816 */ /* 0x000fe200000000a3 */
[----:B------:R-:W-:Y:S06]  /*aa20*/  BRA `(.L_x_4425) ;  /* 0x0000000800647947 */ /* 0x000fec0003800000 */
.L_x_4422:
[----:B------:R-:W-:Y:S05]  /*aa30*/  @!P0 BRA `(.L_x_4427) ;  /* 0x0000000400548947 */ /* 0x000fea0003800000 */
[----:B------:R-:W-:Y:S05]  /*aa40*/  BRA.U !UP0, `(.L_x_4428) ;  /* 0x0000000108b47547 */ /* 0x000fea000b800000 */
[-CC-:B-12---:R-:W-:Y:S01]  /*aa50*/  FFMA.FTZ R83, R130, R90.reuse, R91.reuse ;  /* 0x0000005a82537223 */ /* 0x186fe2000001005b */
[-CC-:B------:R-:W-:Y:S01]  /*aa60*/  FFMA.FTZ R84, R131, R90.reuse, R91.reuse ;  /* 0x0000005a83547223 */ /* 0x180fe2000001005b */
[----:B------:R-:W-:Y:S01]  /*aa70*/  FFMA.FTZ R82, R127, R90, R91 ;  /* 0x0000005a7f527223 */ /* 0x000fe2000001005b */
[----:B0-----:R-:W-:Y:S02]  /*aa80*/  IMAD.MOV.U32 R87, RZ, RZ, R145 ;  /* 0x000000ffff577224 */ /* 0x001fe400078e0091 */
        /* <DEDUP_REMOVED lines=41> */
.L_x_4428:
[-CC-:B-12---:R-:W-:Y:S01]  /*ad20*/  FFMA.FTZ R83, R130, R90.reuse, R91.reuse ;  /* 0x0000005a82537223 */ /* 0x186fe2000001005b */
[-C--:B------:R-:W-:Y:S01]  /*ad30*/  FFMA.FTZ R84, R131, R90.reuse, R91 ;  /* 0x0000005a83547223 */ /* 0x080fe2000001005b */
[--C-:B0-----:R-:W-:Y:S01]  /*ad40*/  IMAD.MOV.U32 R87, RZ, RZ, R145.reuse ;  /* 0x000000ffff577224 */ /* 0x101fe200078e0091 */
        /* <DEDUP_REMOVED lines=36> */
.L_x_4427:
        /* <DEDUP_REMOVED lines=38> */
.L_x_4429:
        /* <DEDUP_REMOVED lines=27> */
[----:B0-----:R-:W-:Y:S02]  /*b3a0*/  PRMT R89, R82, 0x7610, R89 ;  /* 0x0000761052597816 */ /* 0x001fe40000000059 */
[----:B------:R-:W-:-:S07]  /*b3b0*/  PRMT R86, R85, 0x7632, R86 ;  /* 0x0000763255567816 */ /* 0x000fce0000000056 */
.L_x_4425:
        /* <DEDUP_REMOVED lines=15> */
.L_x_4430:
        /* <DEDUP_REMOVED lines=10> */
.L_x_4431:
        /* <DEDUP_REMOVED lines=61> */
.L_x_4434:
[----:B-1----:R-:W-:Y:S01]  /*b920*/  SHF.R.U64 R84, R142, 0x10, R143 ;  /* 0x000000108e547819 */ /* 0x002fe2000000128f */
[-CC-:B0-2---:R-:W-:Y:S01]  /*b930*/  FFMA.FTZ R83, R138, R90.reuse, R91.reuse ;  /* 0x0000005a8a537223 */ /* 0x185fe2000001005b */
[-CC-:B------:R-:W-:Y:S01]  /*b940*/  FFMA.FTZ R85, R156, R90.reuse, R91.reuse ;  /* 0x0000005a9c557223 */ /* 0x180fe2000001005b */
[----:B------:R-:W-:Y:S02]  /*b950*/  IMAD.MOV.U32 R82, RZ, RZ, R142 ;  /* 0x000000ffff527224 */ /* 0x000fe400078e008e */
[-C--:B------:R-:W-:Y:S01]  /*b960*/  FFMA.FTZ R86, R139, R90.reuse, R91 ;  /* 0x0000005a8b567223 */ /* 0x080fe2000001005b */
        /* <DEDUP_REMOVED lines=47> */
.L_x_4433:
        /* <DEDUP_REMOVED lines=50> */
.L_x_4436:
        /* <DEDUP_REMOVED lines=43> */
.L_x_4432:
[----:B------:R-:W-:Y:S05]  /*c230*/  @!P0 BRA `(.L_x_4437) ;  /* 0x0000000400508947 */ /* 0x000fea0003800000 */
[----:B------:R-:W-:Y:S05]  /*c240*/  BRA.U !UP0, `(.L_x_4438) ;  /* 0x0000000108b47547 */ /* 0x000fea000b800000 */
[-CC-:B0-2---:R-:W-:Y:S01]  /*c250*/  FFMA.FTZ R83, R138, R90.reuse, R91.reuse ;  /* 0x0000005a8a537223 */ /* 0x185fe2000001005b */
[-C--:B------:R-:W-:Y:S01]  /*c260*/  FFMA.FTZ R82, R135, R90.reuse, R91 ;  /* 0x0000005a87527223 */ /* 0x080fe2000001005b */
[--C-:B-1----:R-:W-:Y:S01]  /*c270*/  SHF.R.U32.HI R85, RZ, 0x10, R143.reuse ;  /* 0x00000010ff557819 */ /* 0x102fe2000001168f */
[----:B------:R-:W-:Y:S02]  /*c280*/  IMAD.MOV.U32 R87, RZ, RZ, R143 ;  /* 0x000000ffff577224 */ /* 0x000fe400078e008f */
        /* <DEDUP_REMOVED lines=41> */
.L_x_4438:
[-C--:B0-2---:R-:W-:Y:S01]  /*c520*/  FFMA.FTZ R83, R138, R90.reuse, R91 ;  /* 0x0000005a8a537223 */ /* 0x085fe2000001005b */
[--C-:B-1----:R-:W-:Y:S01]  /*c530*/  SHF.R.U64 R85, R142, 0x10, R143.reuse ;  /* 0x000000108e557819 */ /* 0x102fe2000000128f */
[--C-:B------:R-:W-:Y:S01]  /*c540*/  IMAD.MOV.U32 R87, RZ, RZ, R143.reuse ;  /* 0x000000ffff577224 */ /* 0x100fe200078e008f */
        /* <DEDUP_REMOVED lines=35> */
.L_x_4437:
        /* <DEDUP_REMOVED lines=38> */
.L_x_4439:
        /* <DEDUP_REMOVED lines=28> */
[----:B------:R-:W-:-:S07]  /*cba0*/  PRMT R85, R84, 0x7632, R85 ;  /* 0x0000763254557816 */ /* 0x000fce0000000055 */
.L_x_4435:
        /* <DEDUP_REMOVED lines=15> */
.L_x_4440:
        /* <DEDUP_REMOVED lines=10> */
.L_x_4441:
        /* <DEDUP_REMOVED lines=57> */
.L_x_4369:
        /* <DEDUP_REMOVED lines=23> */
.L_x_4443:
        /* <DEDUP_REMOVED lines=12> */
.L_x_7283:


//--------------------- .text._ZN10layer_norm31ln_parallel_residual_bwd_kernelINS_13Kernel_traitsI6__halfS2_fS2_fjLj7168ELj1ELj1ELj8ELj8ENS_18Kernel_traits_baseILj7168ES2_S2_fS2_fjLj256EEEEELb0ELb0ELb0EEEvNS_9BwdParamsE --------------------------
	.section	.text._ZN10layer_norm31ln_parallel_residual_bwd_kernelINS_13Kernel_traitsI6__halfS2_fS2_fjLj7168ELj1ELj1ELj8ELj8ENS_18Kernel_traits_baseILj7168ES2_S2_fS2_fjLj256EEEEELb0ELb0ELb0EEEvNS_9BwdParamsE,"ax",@progbits
	.align	128
        .global         _ZN10layer_norm31ln_parallel_residual_bwd_kernelINS_13Kernel_traitsI6__halfS2_fS2_fjLj7168ELj1ELj1ELj8ELj8ENS_18Kernel_traits_baseILj7168ES2_S2_fS2_fjLj256EEEEELb0ELb0ELb0EEEvNS_9BwdParamsE
        .type           _ZN10layer_norm31ln_parallel_residual_bwd_kernelINS_13Kernel_traitsI6__halfS2_fS2_fjLj7168ELj1ELj1ELj8ELj8ENS_18Kernel_traits_baseILj7168ES2_S2_fS2_fjLj256EEEEELb0ELb0ELb0EEEvNS_9BwdParamsE,@function
        .size           _ZN10layer_norm31ln_parallel_residual_bwd_kernelINS_13Kernel_traitsI6__halfS2_fS2_fjLj7168ELj1ELj1ELj8ELj8ENS_18Kernel_traits_baseILj7168ES2_S2_fS2_fjLj256EEEEELb0ELb0ELb0EEEvNS_9BwdParamsE,(.L_x_7284 - _ZN10layer_norm31ln_parallel_residual_bwd_kernelINS_13Kernel_traitsI6__halfS2_fS2_fjLj7168ELj1ELj1ELj8ELj8ENS_18Kernel_traits_baseILj7168ES2_S2_fS2_fjLj256EEEEELb0ELb0ELb0EEEvNS_9BwdParamsE)
        .other          _ZN10layer_norm31ln_parallel_residual_bwd_kernelINS_13Kernel_traitsI6__halfS2_fS2_fjLj7168ELj1ELj1ELj8ELj8ENS_18Kernel_traits_baseILj7168ES2_S2_fS2_fjLj256EEEEELb0ELb0ELb0EEEvNS_9BwdParamsE,@"STO_CUDA_ENTRY STV_DEFAULT"
_ZN10layer_norm31ln_parallel_residual_bwd_kernelINS_13Kernel_traitsI6__halfS2_fS2_fjLj7168ELj1ELj1ELj8ELj8ENS_18Kernel_traits_baseILj7168ES2_S2_fS2_fjLj256EEEEELb0ELb0ELb0EEEvNS_9BwdParamsE:
.text._ZN10layer_norm31ln_parallel_residual_bwd_kernelINS_13Kernel_traitsI6__halfS2_fS2_fjLj7168ELj1ELj1ELj8ELj8ENS_18Kernel_traits_baseILj7168ES2_S2_fS2_fjLj256EEEEELb0ELb0ELb0EEEvNS_9BwdParamsE:
        /* <DEDUP_REMOVED lines=13> */
[----:B------:R-:W0:Y:S01]  /*00d0*/  LDCU UR4, c[0x0][0x384] ;  /* 0x00007080ff0477ac */ /* 0x000e220008000800 */
[----:B------:R-:W-:Y:S02]  /*00e0*/  LEA.HI.SX32 R2, R3, R2, 0x1e ;  /* 0x0000000203027211 */ /* 0x000fe400078ff2ff */
[----:B------:R-:W-:Y:S02]  /*00f0*/  MOV R3, R243 ;  /* 0x000000f300037202 */ /* 0x000fe40000000f00 */
[C---:B------:R-:W-:Y:S02]  /*0100*/  ISETP.GE.U32.AND P6, PT, R2.reuse, 0x100, PT ;  /* 0x000001000200780c */ /* 0x040fe40003fc6070 */
[----:B------:R-:W0:Y:S01]  /*0110*/  LDC.64 R14, c[0x0][0x3d8] ;  /* 0x0000f600ff0e7b82 */ /* 0x000e220000000a00 */
[C---:B------:R-:W-:Y:S02]  /*0120*/  ISETP.GE.U32.AND P0, PT, R2.reuse, 0x200, PT ;  /* 0x000002000200780c */ /* 0x040fe40003f06070 */
[----:B------:R-:W-:-:S02]  /*0130*/  ISETP.GE.U32.AND P1, PT, R2, 0x300, PT ;  /* 0x000003000200780c */ /* 0x000fc40003f26070 */
[C---:B------:R-:W-:Y:S02]  /*0140*/  ISETP.GE.U32.AND P2, PT, R2.reuse, 0x400, PT ;  /* 0x000004000200780c */ /* 0x040fe40003f46070 */
[C---:B------:R-:W-:Y:S01]  /*0150*/  ISETP.GE.U32.AND P3, PT, R2.reuse, 0x500, PT ;  /* 0x000005000200780c */ /* 0x040fe20003f66070 */
[----:B------:R-:W0:Y:S01]  /*0160*/  LDC.64 R16, c[0x0][0x3d0] ;  /* 0x0000f400ff107b82 */ /* 0x000e220000000a00 */
[----:B------:R-:W-:Y:S02]  /*0170*/  ISETP.GE.U32.AND P4, PT, R2, 0x600, PT ;  /* 0x000006000200780c */ /* 0x000fe40003f86070 */
[----:B--2---:R-:W-:-:S05]  /*0180*/  @P6 IMAD.WIDE.U32 R4, R3, 0x8, R4 ;  /* 0x0000000803046825 */ /* 0x004fca00078e0004 */
[----:B------:R-:W2:Y:S01]  /*0190*/  LDC.64 R18, c[0x0][0x3d8] ;  /* 0x0000f600ff127b82 */ /* 0x000ea20000000a00 */
[C---:B----4-:R-:W-:Y:S01]  /*01a0*/  @P6 IMAD.WIDE.U32 R6, R3.reuse, 0x8, R6 ;  /* 0x0000000803066825 */ /* 0x050fe200078e0006 */
[----:B------:R-:W-:Y:S01]  /*01b0*/  @P6 LOP3.LUT R3, R3, 0x100, RZ, 0xfc, !PT ;  /* 0x0000010003036812 */ /* 0x000fe200078efcff */
[----:B---3--:R3:W5:Y:S05]  /*01c0*/  @P6 LDG.E.64 R134, desc[UR14][R4.64] ;  /* 0x0000000e04866981 */ /* 0x00876a000c1e1b00 */
[----:B------:R-:W4:Y:S01]  /*01d0*/  LDC.64 R20, c[0x0][0x3d0] ;  /* 0x0000f400ff147b82 */ /* 0x000f220000000a00 */
[----:B------:R-:W-:-:S07]  /*01e0*/  @P0 IMAD.WIDE.U32 R8, R3, 0x8, R8 ;  /* 0x0000000803080825 */ /* 0x000fce00078e0008 */
[----:B------:R-:W3:Y:S01]  /*01f0*/  LDC.64 R22, c[0x0][0x3d8] ;  /* 0x0000f600ff167b82 */ /* 0x000ee20000000a00 */
[C---:B-1----:R-:W-:Y:S01]  /*0200*/  @P0 IMAD.WIDE.U32 R10, R3.reuse, 0x8, R10 ;  /* 0x00000008030a0825 */ /* 0x042fe200078e000a */
[----:B------:R-:W-:Y:S01]  /*0210*/  @P0 IADD3 R3, PT, PT, R3, 0x100, RZ ;  /* 0x0000010003030810 */ /* 0x000fe20007ffe0ff */
[----:B------:R1:W5:Y:S05]  /*0220*/  @P6 LDG.E.64 R136, desc[UR14][R6.64] ;  /* 0x0000000e06886981 */ /* 0x00036a000c1e1b00 */
[----:B------:R-:W1:Y:S01]  /*0230*/  LDC.64 R24, c[0x0][0x3d0] ;  /* 0x0000f400ff187b82 */ /* 0x000e620000000a00 */
[----:B0-----:R-:W-:-:S07]  /*0240*/  @P1 IMAD.WIDE.U32 R12, R3, 0x8, R12 ;  /* 0x00000008030c1825 */ /* 0x001fce00078e000c */
[----:B------:R-:W0:Y:S01]  /*0250*/  LDC.64 R26, c[0x0][0x3d8] ;  /* 0x0000f600ff1a7b82 */ /* 0x000e220000000a00 */
[C---:B------:R-:W-:Y:S01]  /*0260*/  @P1 IMAD.WIDE.U32 R14, R3.reuse, 0x8, R14 ;  /* 0x00000008030e1825 */ /* 0x040fe200078e000e */
[----:B------:R-:W-:Y:S01]  /*0270*/  @P1 IADD3 R3, PT, PT, R3, 0x100, RZ ;  /* 0x0000010003031810 */ /* 0x000fe20007ffe0ff */
[----:B------:R-:W5:Y:S05]  /*0280*/  @P0 LDG.E.64 R138, desc[UR14][R8.64] ;  /* 0x0000000e088a0981 */ /* 0x000f6a000c1e1b00 */
[----:B------:R-:W3:Y:S01]  /*0290*/  S2UR UR9, SR_CTAID.X ;  /* 0x00000000000979c3 */ /* 0x000ee20000002500 */
[----:B------:R-:W-:-:S07]  /*02a0*/  @P2 IMAD.WIDE.U32 R16, R3, 0x8, R16 ;  /* 0x0000000803102825 */ /* 0x000fce00078e0010 */
[----:B------:R-:W0:Y:S01]  /*02b0*/  LDC.64 R28, c[0x0][0x3d0] ;  /* 0x0000f400ff1c7b82 */ /* 0x000e220000000a00 */
[C---:B--2---:R-:W-:Y:S01]  /*02c0*/  @P2 IMAD.WIDE.U32 R18, R3.reuse, 0x8, R18 ;  /* 0x0000000803122825 */ /* 0x044fe200078e0012 */
[----:B------:R-:W-:Y:S01]  /*02d0*/  @P2 IADD3 R3, PT, PT, R3, 0x100, RZ ;  /* 0x0000010003032810 */ /* 0x000fe20007ffe0ff */
[----:B------:R-:W5:Y:S05]  /*02e0*/  @P0 LDG.E.64 R140, desc[UR14][R10.64] ;  /* 0x0000000e0a8c0981 */ /* 0x000f6a000c1e1b00 */
[----:B------:R-:W2:Y:S01]  /*02f0*/  LDC.64 R30, c[0x0][0x3d8] ;  /* 0x0000f600ff1e7b82 */ /* 0x000ea20000000a00 */
[----:B------:R-:W-:Y:S01]  /*0300*/  ISETP.GE.U32.AND P5, PT, R2, 0x700, PT ;  /* 0x000007000200780c */ /* 0x000fe20003fa6070 */
[----:B----4-:R-:W-:Y:S01]  /*0310*/  @P3 IMAD.WIDE.U32 R20, R3, 0x8, R20 ;  /* 0x0000000803143825 */ /* 0x010fe200078e0014 */
[----:B------:R-:W5:Y:S01]  /*0320*/  @P1 LDG.E.64 R142, desc[UR14][R12.64] ;  /* 0x0000000e0c8e1981 */ /* 0x000f62000c1e1b00 */
[----:B------:R-:W-:-:S02]  /*0330*/  P2R R150, PR, RZ, 0x40 ;  /* 0x00000040ff967803 */ /* 0x000fc40000000000 */
[C---:B---3--:R-:W-:Y:S01]  /*0340*/  @P3 IMAD.WIDE.U32 R22, R3.reuse, 0x8, R22 ;  /* 0x0000000803163825 */ /* 0x048fe200078e0016 */
[----:B------:R-:W-:Y:S01]  /*0350*/  @P3 IADD3 R3, PT, PT, R3, 0x100, RZ ;  /* 0x0000010003033810 */ /* 0x000fe20007ffe0ff */
[----:B------:R-:W-:Y:S01]  /*0360*/  UISETP.GE.AND UP0, UPT, UR9, UR4, UPT ;  /* 0x000000040900728c */ /* 0x000fe2000bf06270 */
[----:B------:R-:W5:Y:S03]  /*0370*/  @P1 LDG.E.64 R122, desc[UR14][R14.64] ;  /* 0x0000000e0e7a1981 */ /* 0x000f66000c1e1b00 */
[C---:B-1----:R-:W-:Y:S01]  /*0380*/  @P4 IMAD.WIDE.U32 R24, R3.reuse, 0x8, R24 ;  /* 0x0000000803184825 */ /* 0x042fe200078e0018 */
[----:B------:R-:W5:Y:S03]  /*0390*/  @P2 LDG.E.64 R126, desc[UR14][R16.64] ;  /* 0x0000000e107e2981 */ /* 0x000f66000c1e1b00 */
[C---:B0-----:R-:W-:Y:S01]  /*03a0*/  @P4 IMAD.WIDE.U32 R26, R3.reuse, 0x8, R26 ;  /* 0x00000008031a4825 */ /* 0x041fe200078e001a */
[----:B------:R-:W-:Y:S01]  /*03b0*/  @P4 IADD3 R3, PT, PT, R3, 0x100, RZ ;  /* 0x0000010003034810 */ /* 0x000fe20007ffe0ff */
[----:B------:R-:W5:Y:S04]  /*03c0*/  @P2 LDG.E.64 R132, desc[UR14][R18.64] ;  /* 0x0000000e12842981 */ /* 0x000f68000c1e1b00 */
[C---:B------:R-:W-:Y:S01]  /*03d0*/  @P5 IMAD.WIDE.U32 R4, R3.reuse, 0x8, R28 ;  /* 0x0000000803045825 */ /* 0x040fe200078e001c */
[----:B------:R-:W5:Y:S03]  /*03e0*/  @P3 LDG.E.64 R120, desc[UR14][R20.64] ;  /* 0x0000000e14783981 */ /* 0x000f66000c1e1b00 */
[----:B--2---:R-:W-:Y:S01]  /*03f0*/  @P5 IMAD.WIDE.U32 R6, R3, 0x8, R30 ;  /* 0x0000000803065825 */ /* 0x004fe200078e001e */
[----:B------:R-:W5:Y:S01]  /*0400*/  @P3 LDG.E.64 R128, desc[UR14][R22.64] ;  /* 0x0000000e16803981 */ /* 0x000f62000c1e1b00 */
[----:B------:R-:W-:-:S02]  /*0410*/  P2R R160, PR, RZ, 0x20 ;  /* 0x00000020ffa07803 */ /* 0x000fc40000000000 */
        /* <DEDUP_REMOVED lines=58> */
[----:B--2---:R-:W-:Y:S02]  /*07c0*/  CS2R R4, SRZ ;  /* 0x0000000000047805 */ /* 0x004fe4000001ff00 */
[----:B---3--:R-:W-:Y:S01]  /*07d0*/  CS2R R6, SRZ ;  /* 0x0000000000067805 */ /* 0x008fe2000001ff00 */
[----:B------:R-:W-:Y:S06]  /*07e0*/  BRA.U UP0, `(.L_x_4444) ;  /* 0x0000009d00ac7547 */ /* 0x000fec000b800000 */
[----:B------:R-:W0:Y:S01]  /*07f0*/  LDCU.U8 UR4, c[0x0][0x410] ;  /* 0x00008200ff0477ac */ /* 0x000e220008000000 */
[----:B-----5:R-:W-:Y:S02]  /*0800*/  SHF.R.U32.HI R4, RZ, 0x10, R135 ;  /* 0x00000010ff047819 */ /* 0x020fe40000011687 */
[----:B------:R-:W-:Y:S02]  /*0810*/  CS2R R112, SRZ ;  /* 0x0000000000707805 */ /* 0x000fe4000001ff00 */
[----:B------:R-:W-:Y:S02]  /*0820*/  MOV R168, R136 ;  /* 0x0000008800a87202 */ /* 0x000fe40000000f00 */
        /* <DEDUP_REMOVED lines=83> */
[----:B------:R-:W-:Y:S01]  /*0d60*/  SHF.R.U32.HI R25, RZ, 0x10, R125 ;  /* 0x00000010ff197819 */ /* 0x000fe2000001167d */
[----:B------:R-:W-:Y:S01]  /*0d70*/  UPLOP3.LUT UP1, UPT, UPT, UPT, UPT, 0x40, 0x4 ;  /* 0x000000000004789c */ /* 0x000fe20003f2e870 */
[----:B------:R-:W-:Y:S01]  /*0d80*/  MOV R230, R118 ;  /* 0x0000007600e67202 */ /* 0x000fe20000000f00 */
[----:B------:R-:W1:Y:S01]  /*0d90*/  LDCU UR6, c[0x0][0x388] ;  /* 0x00007100ff0677ac */ /* 0x000e620008000800 */
[--C-:B------:R-:W-:Y:S02]  /*0da0*/  SHF.R.U64 R26, R118, 0x10, R119.reuse ;  /* 0x00000010761a7819 */ /* 0x100fe40000001277 */
[----:B------:R-:W-:Y:S01]  /*0db0*/  MOV R231, R119 ;  /* 0x0000007700e77202 */ /* 0x000fe20000000f00 */
[----:B------:R-:W2:Y:S01]  /*0dc0*/  LDCU.U8 UR28, c[0x0][0x410] ;  /* 0x00008200ff1c77ac */ /* 0x000ea20008000000 */
[----:B------:R-:W-:-:S02]  /*0dd0*/  SHF.R.U32.HI R28, RZ, 0x10, R119 ;  /* 0x00000010ff1c7819 */ /* 0x000fc40000011677 */
[----:B------:R-:W-:Y:S01]  /*0de0*/  MOV R232, R130 ;  /* 0x0000008200e87202 */ /* 0x000fe20000000f00 */
[----:B------:R-:W3:Y:S01]  /*0df0*/  LDCU UR24, c[0x0][0x400] ;  /* 0x00008000ff1877ac */ /* 0x000ee20008000800 */
[--C-:B------:R-:W-:Y:S02]  /*0e00*/  SHF.R.U64 R27, R130, 0x10, R131.reuse ;  /* 0x00000010821b7819 */ /* 0x100fe40000001283 */
[----:B------:R-:W-:Y:S01]  /*0e10*/  MOV R233, R131 ;  /* 0x0000008300e97202 */ /* 0x000fe20000000f00 */
[----:B------:R-:W4:Y:S01]  /*0e20*/  LDCU.64 UR12, c[0x0][0x470] ;  /* 0x00008e00ff0c77ac */ /* 0x000f220008000a00 */
[----:B------:R-:W-:Y:S02]  /*0e30*/  SHF.R.U32.HI R29, RZ, 0x10, R131 ;  /* 0x00000010ff1d7819 */ /* 0x000fe40000011683 */
[----:B------:R-:W-:Y:S01]  /*0e40*/  MOV R170, R134 ;  /* 0x0000008600aa7202 */ /* 0x000fe20000000f00 */
[----:B------:R-:W0:Y:S01]  /*0e50*/  LDCU.64 UR22, c[0x0][0x438] ;  /* 0x00008700ff1677ac */ /* 0x000e220008000a00 */
[----:B------:R-:W-:-:S02]  /*0e60*/  SHF.R.U64 R169, R134, 0x10, R135 ;  /* 0x0000001086a97819 */ /* 0x000fc40000001287 */
[----:B------:R-:W-:Y:S01]  /*0e70*/  MOV R3, R135 ;  /* 0x0000008700037202 */ /* 0x000fe20000000f00 */
[----:B------:R-:W0:Y:S01]  /*0e80*/  LDCU.64 UR10, c[0x0][0x478] ;  /* 0x00008f00ff0a77ac */ /* 0x000e220008000a00 */
[----:B------:R-:W-:Y:S02]  /*0e90*/  SHF.R.U64 R0, R136, 0x10, R137 ;  /* 0x0000001088007819 */ /* 0x000fe40000001289 */
[----:B------:R-:W-:Y:S01]  /*0ea0*/  PRMT R168, R168, 0x5410, R4 ;  /* 0x00005410a8a87816 */ /* 0x000fe20000000004 */
[----:B------:R-:W0:Y:S01]  /*0eb0*/  LDCU.128 UR16, c[0x0][0x3c0] ;  /* 0x00007800ff1077ac */ /* 0x000e220008000c00 */
[----:B------:R-:W-:Y:S02]  /*0ec0*/  PRMT R207, R207, 0x5410, R5 ;  /* 0x00005410cfcf7816 */ /* 0x000fe40000000005 */
[----:B------:R-:W-:Y:S02]  /*0ed0*/  CS2R R4, SRZ ;  /* 0x0000000000047805 */ /* 0x000fe4000001ff00 */
[----:B------:R-:W-:Y:S01]  /*0ee0*/  PRMT R209, R209, 0x5410, R6 ;  /* 0x00005410d1d17816 */ /* 0x000fe20000000006 */
[----:B------:R-:W1:Y:S01]  /*0ef0*/  LDCU.64 UR20, c[0x0][0x380] ;  /* 0x00007000ff1477ac */ /* 0x000e620008000a00 */
[----:B------:R-:W-:-:S02]  /*0f00*/  PRMT R211, R211, 0x5410, R8 ;  /* 0x00005410d3d37816 */ /* 0x000fc40000000008 */
[----:B------:R-:W-:Y:S02]  /*0f10*/  PRMT R212, R212, 0x5410, R7 ;  /* 0x00005410d4d47816 */ /* 0x000fe40000000007 */
[----:B------:R-:W-:Y:S02]  /*0f20*/  CS2R R6, SRZ ;  /* 0x0000000000067805 */ /* 0x000fe4000001ff00 */
[----:B------:R-:W-:Y:S02]  /*0f30*/  PRMT R213, R213, 0x5410, R9 ;  /* 0x00005410d5d57816 */ /* 0x000fe40000000009 */
[----:B------:R-:W-:Y:S02]  /*0f40*/  CS2R R8, SRZ ;  /* 0x0000000000087805 */ /* 0x000fe4000001ff00 */
[----:B------:R-:W-:Y:S01]  /*0f50*/  PRMT R214, R214, 0x5410, R10 ;  /* 0x00005410d6d67816 */ /* 0x000fe2000000000a */
[----:B0-----:R-:W-:Y:S01]  /*0f60*/  UISETP.NE.AND UP2, UPT, UR4, URZ, UPT ;  /* 0x000000ff0400728c */ /* 0x001fe2000bf45270 */
[----:B------:R-:W-:-:S02]  /*0f70*/  PRMT R215, R215, 0x5410, R12 ;  /* 0x00005410d7d77816 */ /* 0x000fc4000000000c */
[----:B------:R-:W-:Y:S02]  /*0f80*/  PRMT R216, R216, 0x5410, R11 ;  /* 0x00005410d8d87816 */ /* 0x000fe4000000000b */
[----:B------:R-:W-:Y:S02]  /*0f90*/  CS2R R10, SRZ ;  /* 0x00000000000a7805 */ /* 0x000fe4000001ff00 */
[----:B------:R-:W-:Y:S02]  /*0fa0*/  PRMT R217, R217, 0x5410, R13 ;  /* 0x00005410d9d97816 */ /* 0x000fe4000000000d */
[----:B------:R-:W-:Y:S02]  /*0fb0*/  CS2R R12, SRZ ;  /* 0x00000000000c7805 */ /* 0x000fe4000001ff00 */
[----:B------:R-:W-:Y:S02]  /*0fc0*/  PRMT R218, R218, 0x5410, R14 ;  /* 0x00005410dada7816 */ /* 0x000fe4000000000e */
        /* <DEDUP_REMOVED lines=24> */
[----:B-1234-:R-:W-:-:S07]  /*1150*/  PRMT R170, R170, 0x5410, R0 ;  /* 0x00005410aaaa7816 */ /* 0x01efce0000000000 */
.L_x_4537:
[----:B------:R-:W-:Y:S01]  /*1160*/  UIMAD.WIDE UR4, UR9, 0x4, UR16 ;  /* 0x00000004090478a5 */ /* 0x000fe2000f8e0210 */
[----:B------:R-:W-:-:S05]  /*1170*/  ISETP.NE.AND P5, PT, R150, RZ, PT ;  /* 0x000000ff9600720c */ /* 0x000fca0003fa5270 */
[----:B------:R-:W-:Y:S02]  /*1180*/  MOV R150, UR4 ;  /* 0x0000000400967c02 */ /* 0x000fe40008000f00 */
[----:B------:R-:W-:Y:S01]  /*1190*/  MOV R151, UR5 ;  /* 0x0000000500977c02 */ /* 0x000fe20008000f00 */
[----:B------:R-:W-:-:S04]  /*11a0*/  UIMAD.WIDE UR4, UR9, 0x4, UR18 ;  /* 0x00000004090478a5 */ /* 0x000fc8000f8e0212 */
[----:B--2---:R-:W2:Y:S02]  /*11b0*/  LDG.E R0, desc[UR14][R150.64] ;  /* 0x0000000e96007981 */ /* 0x004ea4000c1e1900 */
[----:B01-3--:R-:W-:Y:S02]  /*11c0*/  MOV R148, UR4 ;  /* 0x0000000400947c02 */ /* 0x00bfe40008000f00 */
[----:B------:R-:W-:-:S05]  /*11d0*/  MOV R149, UR5 ;  /* 0x0000000500957c02 */ /* 0x000fca0008000f00 */
[----:B------:R-:W3:Y:S01]  /*11e0*/  LDG.E R148, desc[UR14][R148.64] ;  /* 0x0000000e94947981 */ /* 0x000ee2000c1e1900 */
[----:B------:R-:W-:Y:S01]  /*11f0*/  UIMAD UR4, UR9, UR6, URZ ;  /* 0x00000006090472a4 */ /* 0x000fe2000f8e02ff */
[----:B------:R-:W-:Y:S01]  /*1200*/  PLOP3.LUT P0, PT, PT, PT, UP2, 0x40, 0x4 ;  /* 0x000000000004781c */ /* 0x000fe20003f0e828 */
[----:B------:R-:W-:Y:S01]  /*1210*/  BSSY.RECONVERGENT B0, `(.L_x_4445) ;  /* 0x0000062000007945 */ /* 0x000fe20003800200 */
[C---:B------:R-:W-:Y:S01]  /*1220*/  ISETP.GE.U32.AND P6, PT, R2.reuse, 0x700, PT ;  /* 0x000007000200780c */ /* 0x040fe20003fc6070 */
[----:B------:R-:W-:Y:S01]  /*1230*/  USHF.R.S32.HI UR5, URZ, 0x1f, UR4 ;  /* 0x0000001fff057899 */ /* 0x000fe20008011404 */
[----:B------:R-:W-:Y:S01]  /*1240*/  HFMA2 R153, -RZ, RZ, 0, 0 ;  /* 0x00000000ff997431 */ /* 0x000fe200000001ff */
[C---:B------:R-:W-:Y:S02]  /*1250*/  ISETP.GE.U32.AND P1, PT, R2.reuse, 0x300, PT ;  /* 0x000003000200780c */ /* 0x040fe40003f26070 */
[----:B------:R-:W-:Y:S01]  /*1260*/  ULEA.HI UR5, UR5, UR4, URZ, 0x2 ;  /* 0x0000000405057291 */ /* 0x000fe2000f8f10ff */
[----:B------:R-:W-:-:S02]  /*1270*/  ISETP.GE.U32.AND P2, PT, R2, 0x400, PT ;  /* 0x000004000200780c */ /* 0x000fc40003f46070 */
[C---:B------:R-:W-:Y:S02]  /*1280*/  ISETP.GE.U32.AND P3, PT, R2.reuse, 0x500, PT ;  /* 0x000005000200780c */ /* 0x040fe40003f66070 */
[----:B------:R-:W-:Y:S02]  /*1290*/  ISETP.GE.U32.AND P4, PT, R2, 0x600, PT ;  /* 0x000006000200780c */ /* 0x000fe40003f86070 */
[----:B------:R-:W-:Y:S02]  /*12a0*/  P2R R160, PR, RZ, 0x40 ;  /* 0x00000040ffa07803 */ /* 0x000fe40000000000 */
[----:B------:R-:W-:Y:S02]  /*12b0*/  MOV R154, RZ ;  /* 0x000000ff009a7202 */ /* 0x000fe40000000f00 */
[----:B--2---:R-:W-:Y:S02]  /*12c0*/  FSEL R0, R0, RZ, P0 ;  /* 0x000000ff00007208 */ /* 0x004fe40000000000 */
[----:B------:R-:W-:-:S02]  /*12d0*/  ISETP.GE.U32.AND P0, PT, R2, 0x200, PT ;  /* 0x000002000200780c */ /* 0x000fc40003f06070 */
[----:B------:R-:W-:Y:S02]  /*12e0*/  R2UR UR7, R0 ;  /* 0x00000000000772ca */ /* 0x000fe400000e0000 */
[----:B------:R-:W-:Y:S02]  /*12f0*/  MOV R0, UR5 ;  /* 0x0000000500007c02 */ /* 0x000fe40008000f00 */
[----:B---3--:R-:W-:Y:S02]  /*1300*/  R2UR UR25, R148 ;  /* 0x00000000941972ca */ /* 0x008fe400000e0000 */
[----:B------:R-:W-:-:S04]  /*1310*/  LEA.HI.SX32 R0, R0, R243, 0x1e ;  /* 0x000000f300007211 */ /* 0x000fc800078ff2ff */
[----:B------:R-:W-:Y:S01]  /*1320*/  MOV R152, R0 ;  /* 0x0000000000987202 */ /* 0x000fe20000000f00 */
[----:B-----5:R-:W-:Y:S08]  /*1330*/  @!P5 BRA `(.L_x_4446) ;  /* 0x00000004003cd947 */ /* 0x020ff00003800000 */
[----:B------:R-:W0:Y:S08]  /*1340*/  LDC.64 R242, c[0x0][0x430] ;  /* 0x00010c00fff27b82 */ /* 0x000e300000000a00 */
[----:B------:R-:W1:Y:S08]  /*1350*/  LDC.64 R148, c[0x0][0x3a8] ;  /* 0x0000ea00ff947b82 */ /* 0x000e700000000a00 */
[----:B------:R-:W2:Y:S01]  /*1360*/  LDC.64 R152, c[0x0][0x428] ;  /* 0x00010a00ff987b82 */ /* 0x000ea20000000a00 */
[----:B0-----:R-:W-:-:S06]  /*1370*/  IMAD.WIDE.U32 R242, R0, 0x8, R242 ;  /* 0x0000000800f27825 */ /* 0x001fcc00078e00f2 */
[----:B------:R-:W3:Y:S01]  /*1380*/  LDG.E.64 R242, desc[UR14][R242.64] ;  /* 0x0000000ef2f27981 */ /* 0x000ee2000c1e1b00 */
[----:B-1----:R-:W-:Y:S01]  /*1390*/  IMAD.WIDE.U32 R148, R0, 0x10, R148 ;  /* 0x0000001000947825 */ /* 0x002fe200078e0094 */
[----:B------:R-:W-:-:S05]  /*13a0*/  ISETP.NE.U32.AND P5, PT, RZ, UR22, PT ;  /* 0x00000016ff007c0c */ /* 0x000fca000bfa5070 */
[----:B------:R-:W4:Y:S01]  /*13b0*/  LDG.E.128 R148, desc[UR14][R148.64] ;  /* 0x0000000e94947981 */ /* 0x000f22000c1e1d00 */
[----:B------:R-:W-:Y:S01]  /*13c0*/  ISETP.NE.AND.EX P5, PT, RZ, UR23, PT, P5 ;  /* 0x00000017ff007c0c */ /* 0x000fe2000bfa5350 */
[----:B--2---:R-:W-:-:S06]  /*13d0*/  IMAD.WIDE.U32 R152, R0, 0x8, R152 ;  /* 0x0000000800987825 */ /* 0x004fcc00078e0098 */
[----:B------:R-:W2:Y:S06]  /*13e0*/  LDG.E.64 R152, desc[UR14][R152.64] ;  /* 0x0000000e98987981 */ /* 0x000eac000c1e1b00 */
[----:B------:R-:W0:Y:S02]  /*13f0*/  @P5 LDC.64 R154, c[0x0][0x438] ;  /* 0x00010e00ff9a5b82 */ /* 0x000e240000000a00 */
[----:B0-----:R-:W-:-:S05]  /*1400*/  @P5 IMAD.WIDE.U32 R250, R0, 0x10, R154 ;  /* 0x0000001000fa5825 */ /* 0x001fca00078e009a */
[----:B------:R0:W5:Y:S01]  /*1410*/  @P5 LDG.E.128 R116, desc[UR14][R250.64] ;  /* 0x0000000efa745981 */ /* 0x000162000c1e1d00 */
[----:B------:R-:W-:Y:S01]  /*1420*/  HADD2.F32 R203, -RZ, R170.H0_H0 ;  /* 0x200000aaffcb7230 */ /* 0x000fe20000004100 */
[----:B---3--:R-:W-:Y:S02]  /*1430*/  MOV R166, R242 ;  /* 0x000000f200a67202 */ /* 0x008fe40000000f00 */
[----:B------:R-:W-:-:S03]  /*1440*/  SHF.R.U64 R156, R242, 0x10, R243 ;  /* 0x00000010f29c7819 */ /* 0x000fc600000012f3 */
[----:B------:R-:W-:Y:S02]  /*1450*/  HADD2.F32 R159, -RZ, R166.H0_H0 ;  /* 0x200000a6ff9f7230 */ /* 0x000fe40000004100 */
[----:B----4-:R-:W-:Y:S01]  /*1460*/  FADD.FTZ R3, R148, -UR7 ;  /* 0x8000000794037e21 */ /* 0x010fe20008010000 */
[----:B------:R-:W-:Y:S02]  /*1470*/  HADD2.F32 R166, -RZ, R168.H0_H0 ;  /* 0x200000a8ffa67230 */ /* 0x000fe40000004100 */
[----:B------:R-:W-:Y:S01]  /*1480*/  FADD.FTZ R149, R149, -UR7 ;  /* 0x8000000795957e21 */ /* 0x000fe20008010000 */
[----:B------:R-:W-:Y:S01]  /*1490*/  FMUL.FTZ R3, R3, UR25 ;  /* 0x0000001903037c20 */ /* 0x000fe20008410000 */
[----:B------:R-:W-:Y:S01]  /*14a0*/  FADD.FTZ R28, R28, R159 ;  /* 0x0000009f1c1c7221 */ /* 0x000fe20000010000 */
[-C--:B------:R-:W-:Y:S01]  /*14b0*/  FMUL.FTZ R166, R166, R159.reuse ;  /* 0x0000009fa6a67220 */ /* 0x080fe20000410000 */
[----:B------:R-:W-:Y:S02]  /*14c0*/  HADD2.F32 R148, -RZ, R156.H0_H0 ;  /* 0x2000009cff947230 */ /* 0x000fe40000004100 */
[----:B------:R-:W-:Y:S01]  /*14d0*/  FFMA.FTZ R56, R3, R159, R56 ;  /* 0x0000009f03387223 */ /* 0x000fe20000010038 */
[----:B------:R-:W-:Y:S01]  /*14e0*/  HADD2.F32 R159, -RZ, R170.H1_H1 ;  /* 0x300000aaff9f7230 */ /* 0x000fe20000004100 */
[----:B------:R-:W-:Y:S01]  /*14f0*/  MOV R155, R243 ;  /* 0x000000f3009b7202 */ /* 0x000fe20000000f00 */
[----:B------:R-:W-:Y:S01]  /*1500*/  FMUL.FTZ R186, R149, UR25 ;  /* 0x0000001995ba7c20 */ /* 0x000fe20008410000 */
[----:B--2---:R-:W-:Y:S01]  /*1510*/  MOV R157, R153 ;  /* 0x00000099009d7202 */ /* 0x004fe20000000f00 */
[----:B------:R-:W-:Y:S01]  /*1520*/  FADD.FTZ R29, R29, R148 ;  /* 0x000000941d1d7221 */ /* 0x000fe20000010000 */
[-C--:B------:R-:W-:Y:S01]  /*1530*/  FMUL.FTZ R159, R159, R148.reuse ;  /* 0x000000949f9f7220 */ /* 0x080fe20000410000 */
[----:B------:R-:W-:Y:S01]  /*1540*/  FFMA.FTZ R57, R186, R148, R57 ;  /* 0x00000094ba397223 */ /* 0x000fe20000010039 */
[----:B------:R-:W-:-:S02]  /*1550*/  HADD2.F32 R155, -RZ, R155.H0_H0 ;  /* 0x2000009bff9b7230 */ /* 0x000fc40000004100 */
[----:B------:R-:W-:Y:S01]  /*1560*/  HADD2.F32 R148, -RZ, R207.H0_H0 ;  /* 0x200000cfff947230 */ /* 0x000fe20000004100 */
[----:B------:R-:W-:Y:S01]  /*1570*/  MOV R158, R152 ;  /* 0x00000098009e7202 */ /* 0x000fe20000000f00 */
[----:B------:R-:W-:Y:S01]  /*1580*/  HADD2.F32 R157, -RZ, R157.H0_H0 ;  /* 0x2000009dff9d7230 */ /* 0x000fe20000004100 */
[--C-:B------:R-:W-:Y:S01]  /*1590*/  SHF.R.U64 R154, R152, 0x10, R153.reuse ;  /* 0x00000010989a7819 */ /* 0x100fe20000001299 */
[----:B------:R-:W-:Y:S01]  /*15a0*/  HADD2.F32 R149, -RZ, R169.H0_H0 ;  /* 0x200000a9ff957230 */ /* 0x000fe20000004100 */
[----:B------:R-:W-:Y:S01]  /*15b0*/  SHF.R.U32.HI R152, RZ, 0x10, R153 ;  /* 0x00000010ff987819 */ /* 0x000fe20000011699 */
[----:B------:R-:W-:Y:S01]  /*15c0*/  FMUL.FTZ R148, R148, R155 ;  /* 0x0000009b94947220 */ /* 0x000fe20000410000 */
[----:B------:R-:W-:Y:S01]  /*15d0*/  SHF.R.U32.HI R153, RZ, 0x10, R243 ;  /* 0x00000010ff997819 */ /* 0x000fe200000116f3 */
[----:B------:R-:W-:Y:S02]  /*15e0*/  HADD2.F32 R185, -RZ, R158.H0_H0 ;  /* 0x2000009effb97230 */ /* 0x000fe40000004100 */
[----:B------:R-:W-:Y:S01]  /*15f0*/  FADD.FTZ R151, R151, -UR7 ;  /* 0x8000000797977e21 */ /* 0x000fe20008010000 */
[----:B------:R-:W-:Y:S01]  /*1600*/  FFMA.FTZ R200, R149, R157, R148 ;  /* 0x0000009d95c87223 */ /* 0x000fe20000010094 */
[----:B------:R-:W-:-:S02]  /*1610*/  HADD2.F32 R149, -RZ, R207.H1_H1 ;  /* 0x300000cfff957230 */ /* 0x000fc40000004100 */
[----:B------:R-:W-:Y:S02]  /*1620*/  HADD2.F32 R148, -RZ, R153.H0_H0 ;  /* 0x20000099ff947230 */ /* 0x000fe40000004100 */
[----:B------:R-:W-:Y:S01]  /*1630*/  FMUL.FTZ R244, R151, UR25 ;  /* 0x0000001997f47c20 */ /* 0x000fe20008410000 */
[----:B------:R-:W-:Y:S02]  /*1640*/  HADD2.F32 R154, -RZ, R154.H0_H0 ;  /* 0x2000009aff9a7230 */ /* 0x000fe40000004100 */
[----:B------:R-:W-:Y:S01]  /*1650*/  FFMA.FTZ R166, R203, R185, R166 ;  /* 0x000000b9cba67223 */ /* 0x000fe200000100a6 */
[----:B------:R-:W-:Y:S02]  /*1660*/  HADD2.F32 R156, -RZ, R169.H1_H1 ;  /* 0x300000a9ff9c7230 */ /* 0x000fe40000004100 */
[----:B------:R-:W-:Y:S01]  /*1670*/  FMUL.FTZ R149, R149, R148 ;  /* 0x0000009495957220 */ /* 0x000fe20000410000 */
[----:B------:R-:W-:Y:S02]  /*1680*/  HADD2.F32 R152, -RZ, R152.H0_H0 ;  /* 0x20000098ff987230 */ /* 0x000fe40000004100 */
[----:B------:R-:W-:-:S02]  /*1690*/  HADD2.F32 R242, -RZ, R168.H1_H1 ;  /* 0x300000a8fff27230 */ /* 0x000fc40000004100 */
[----:B------:R-:W-:Y:S01]  /*16a0*/  FADD.FTZ R84, R84, R185 ;  /* 0x000000b954547221 */ /* 0x000fe20000010000 */
[----:B------:R-:W-:Y:S01]  /*16b0*/  FFMA.FTZ R112, R3, R185, R112 ;  /* 0x000000b903707223 */ /* 0x000fe20000010070 */
[----:B------:R-:W-:Y:S01]  /*16c0*/  FADD.FTZ R31, R31, R148 ;  /* 0x000000941f1f7221 */ /* 0x000fe20000010000 */
[----:B------:R-:W-:Y:S01]  /*16d0*/  FFMA.FTZ R59, R244, R148, R59 ;  /* 0x00000094f43b7223 */ /* 0x000fe2000001003b */
[----:B------:R-:W-:Y:S01]  /*16e0*/  FFMA.FTZ R185, R156, R154, R159 ;  /* 0x0000009a9cb97223 */ /* 0x000fe2000001009f */
[----:B------:R-:W-:Y:S01]  /*16f0*/  FFMA.FTZ R242, R242, R152, R149 ;  /* 0x00000098f2f27223 */ /* 0x000fe20000010095 */
[----:B------:R-:W-:Y:S01]  /*1700*/  FADD.FTZ R148, RZ, R166 ;  /* 0x000000a6ff947221 */ /* 0x000fe20000010000 */
[----:B------:R-:W-:Y:S01]  /*1710*/  FADD.FTZ R150, R150, -UR7 ;  /* 0x8000000796967e21 */ /* 0x000fe20008010000 */
[----:B------:R-:W-:Y:S02]  /*1720*/  FFMA.FTZ R149, R3, R166, RZ ;  /* 0x000000a603957223 */ /* 0x000fe400000100ff */
[----:B------:R-:W-:Y:S01]  /*1730*/  FADD.FTZ R153, R148, R185 ;  /* 0x000000b994997221 */ /* 0x000fe20000010000 */
[----:B------:R-:W-:Y:S01]  /*1740*/  FMUL.FTZ R203, R150, UR25 ;  /* 0x0000001996cb7c20 */ /* 0x000fe20008410000 */
[----:B------:R-:W-:-:S02]  /*1750*/  FFMA.FTZ R148, R186, R185, R149 ;  /* 0x000000b9ba947223 */ /* 0x000fc40000010095 */
[----:B------:R-:W-:Y:S02]  /*1760*/  FADD.FTZ R153, R153, R200 ;  /* 0x000000c899997221 */ /* 0x000fe40000010000 */
        /* <DEDUP_REMOVED lines=12> */
.L_x_4446:
[----:B------:R-:W-:Y:S05]  /*1830*/  BSYNC.RECONVERGENT B0 ;  /* 0x0000000000007941 */ /* 0x000fea0003800200 */
.L_x_4445:
        /* <DEDUP_REMOVED lines=8> */
[----:B------:R-:W4:Y:S01]  /*18c0*/  LDG.E.128 R148, desc[UR14][R148.64] ;  /* 0x0000000e94947981 */ /* 0x000f22000c1e1d00 */
[----:B--2---:R-:W-:-:S06]  /*18d0*/  IMAD.WIDE.U32 R156, R152, 0x8, R156 ;  /* 0x00000008989c7825 */ /* 0x004fcc00078e009c */
[----:B------:R-:W2:Y:S01]  /*18e0*/  LDG.E.64 R156, desc[UR14][R156.64] ;  /* 0x0000000e9c9c7981 */ /* 0x000ea2000c1e1b00 */
[----:B------:R-:W-:-:S04]  /*18f0*/  ISETP.NE.U32.AND P5, PT, RZ, UR22, PT ;  /* 0x00000016ff007c0c */ /* 0x000fc8000bfa5070 */
[----:B------:R-:W-:-:S13]  /*1900*/  ISETP.NE.AND.EX P5, PT, RZ, UR23, PT, P5 ;  /* 0x00000017ff007c0c */ /* 0x000fda000bfa5350 */
[----:B------:R-:W0:Y:S01]  /*1910*/  @P5 LDC.64 R158, c[0x0][0x438] ;  /* 0x00010e00ff9e5b82 */ /* 0x000e220000000a00 */
[----:B------:R-:W-:Y:S02]  /*1920*/  HADD2.F32 R198, -RZ, R209.H1_H1 ;  /* 0x300000d1ffc67230 */ /* 0x000fe40000004100 */
[----:B0-----:R-:W-:-:S05]  /*1930*/  @P5 IMAD.WIDE.U32 R158, R152, 0x10, R158 ;  /* 0x00000010989e5825 */ /* 0x001fca00078e009e */
[----:B------:R0:W5:Y:S01]  /*1940*/  @P5 LDG.E.128 R120, desc[UR14][R158.64] ;  /* 0x0000000e9e785981 */ /* 0x000162000c1e1d00 */
[----:B------:R-:W-:Y:S02]  /*1950*/  HADD2.F32 R249, -RZ, R209.H0_H0 ;  /* 0x200000d1fff97230 */ /* 0x000fe40000004100 */
[----:B------:R-:W-:Y:S01]  /*1960*/  HADD2.F32 R238, -RZ, R211.H1_H1 ;  /* 0x300000d3ffee7230 */ /* 0x000fe20000004100 */
[----:B------:R-:W-:Y:S02]  /*1970*/  IADD3 R152, PT, PT, R152, 0x100, RZ ;  /* 0x0000010098987810 */ /* 0x000fe40007ffe0ff */
[----:B---3--:R-:W-:Y:S01]  /*1980*/  SHF.R.U64 R183, R250, 0x10, R251 ;  /* 0x00000010fab77819 */ /* 0x008fe200000012fb */
[----:B----4-:R-:W-:Y:S01]  /*1990*/  FADD.FTZ R148, R148, -UR7 ;  /* 0x8000000794947e21 */ /* 0x010fe20008010000 */
[----:B------:R-:W-:-:S03]  /*19a0*/  FADD.FTZ R149, R149, -UR7 ;  /* 0x8000000795957e21 */ /* 0x000fc60008010000 */
[----:B------:R-:W-:Y:S01]  /*19b0*/  FMUL.FTZ R167, R148, UR25 ;  /* 0x0000001994a77c20 */ /* 0x000fe20008410000 */
[----:B--2---:R-:W-:Y:S01]  /*19c0*/  MOV R184, R156 ;  /* 0x0000009c00b87202 */ /* 0x004fe20000000f00 */
[----:B------:R-:W-:Y:S01]  /*19d0*/  HADD2.F32 R148, -RZ, R183.H0_H0 ;  /* 0x200000b7ff947230 */ /* 0x000fe20000004100 */
[--C-:B0-----:R-:W-:Y:S01]  /*19e0*/  SHF.R.U64 R158, R156, 0x10, R157.reuse ;  /* 0x000000109c9e7819 */ /* 0x101fe2000000129d */
[----:B------:R-:W-:Y:S01]  /*19f0*/  HADD2.F32 R183, -RZ, R212.H1_H1 ;  /* 0x300000d4ffb77230 */ /* 0x000fe20000004100 */
[----:B------:R-:W-:Y:S01]  /*1a00*/  MOV R159, R157 ;  /* 0x0000009d009f7202 */ /* 0x000fe20000000f00 */
[----:B------:R-:W-:Y:S01]  /*1a10*/  HADD2.F32 R243, -RZ, R184.H0_H0 ;  /* 0x200000b8fff37230 */ /* 0x000fe20000004100 */
[----:B------:R-:W-:Y:S01]  /*1a20*/  SHF.R.U32.HI R155, RZ, 0x10, R157 ;  /* 0x00000010ff9b7819 */ /* 0x000fe2000001169d */
[----:B------:R-:W-:Y:S01]  /*1a30*/  FMUL.FTZ R184, R149, UR25 ;  /* 0x0000001995b87c20 */ /* 0x000fe20008410000 */
[----:B------:R-:W-:Y:S01]  /*1a40*/  MOV R157, R251 ;  /* 0x000000fb009d7202 */ /* 0x000fe20000000f00 */
[-C--:B------:R-:W-:Y:S01]  /*1a50*/  FMUL.FTZ R183, R183, R148.reuse ;  /* 0x00000094b7b77220 */ /* 0x080fe20000410000 */
[----:B------:R-:W-:Y:S01]  /*1a60*/  FADD.FTZ R25, R25, R148 ;  /* 0x0000009419197221 */ /* 0x000fe20000010000 */
[----:B------:R-:W-:Y:S01]  /*1a70*/  FFMA.FTZ R53, R184, R148, R53 ;  /* 0x00000094b8357223 */ /* 0x000fe20000010035 */
[----:B------:R-:W-:Y:S01]  /*1a80*/  HADD2.F32 R148, -RZ, R213.H0_H0 ;  /* 0x200000d5ff947230 */ /* 0x000fe20000004100 */
[----:B------:R-:W-:Y:S01]  /*1a90*/  MOV R164, R250 ;  /* 0x000000fa00a47202 */ /* 0x000fe20000000f00 */
[----:B------:R-:W-:-:S02]  /*1aa0*/  HADD2.F32 R157, -RZ, R157.H0_H0 ;  /* 0x2000009dff9d7230 */ /* 0x000fc40000004100 */
[----:B------:R-:W-:Y:S01]  /*1ab0*/  HADD2.F32 R158, -RZ, R158.H0_H0 ;  /* 0x2000009eff9e7230 */ /* 0x000fe20000004100 */
[----:B------:R-:W-:Y:S01]  /*1ac0*/  SHF.R.U32.HI R156, RZ, 0x10, R251 ;  /* 0x00000010ff9c7819 */ /* 0x000fe200000116fb */
[----:B------:R-:W-:Y:S02]  /*1ad0*/  HADD2.F32 R159, -RZ, R159.H0_H0 ;  /* 0x2000009fff9f7230 */ /* 0x000fe40000004100 */
[----:B------:R-:W-:Y:S01]  /*1ae0*/  FMUL.FTZ R148, R148, R157 ;  /* 0x0000009d94947220 */ /* 0x000fe20000410000 */
[----:B------:R-:W-:Y:S02]  /*1af0*/  HADD2.F32 R149, -RZ, R211.H0_H0 ;  /* 0x200000d3ff957230 */ /* 0x000fe40000004100 */
[----:B------:R-:W-:Y:S02]  /*1b00*/  HADD2.F32 R201, -RZ, R164.H0_H0 ;  /* 0x200000a4ffc97230 */ /* 0x000fe40000004100 */
[----:B------:R-:W-:Y:S01]  /*1b10*/  FFMA.FTZ R183, R198, R158, R183 ;  /* 0x0000009ec6b77223 */ /* 0x000fe200000100b7 */
[----:B------:R-:W-:-:S02]  /*1b20*/  HADD2.F32 R164, -RZ, R212.H0_H0 ;  /* 0x200000d4ffa47230 */ /* 0x000fc40000004100 */
[----:B------:R-:W-:Y:S01]  /*1b30*/  FFMA.FTZ R198, R149, R159, R148 ;  /* 0x0000009f95c67223 */ /* 0x000fe20000010094 */
[----:B------:R-:W-:Y:S02]  /*1b40*/  HADD2.F32 R156, -RZ, R156.H0_H0 ;  /* 0x2000009cff9c7230 */ /* 0x000fe40000004100 */
[----:B------:R-:W-:Y:S01]  /*1b50*/  FADD.FTZ R151, R151, -UR7 ;  /* 0x8000000797977e21 */ /* 0x000fe20008010000 */
[----:B------:R-:W-:Y:S02]  /*1b60*/  HADD2.F32 R149, -RZ, R213.H1_H1 ;  /* 0x300000d5ff957230 */ /* 0x000fe40000004100 */
[----:B------:R-:W-:Y:S01]  /*1b70*/  FMUL.FTZ R164, R164, R201 ;  /* 0x000000c9a4a47220 */ /* 0x000fe20000410000 */
[----:B------:R-:W-:Y:S02]  /*1b80*/  HADD2.F32 R148, -RZ, R155.H0_H0 ;  /* 0x2000009bff947230 */ /* 0x000fe40000004100 */
[----:B------:R-:W-:Y:S01]  /*1b90*/  FMUL.FTZ R240, R151, UR25 ;  /* 0x0000001997f07c20 */ /* 0x000fe20008410000 */
[----:B------:R-:W-:Y:S01]  /*1ba0*/  FMUL.FTZ R149, R149, R156 ;  /* 0x0000009c95957220 */ /* 0x000fe20000410000 */
[----:B------:R-:W-:Y:S01]  /*1bb0*/  FFMA.FTZ R164, R249, R243, R164 ;  /* 0x000000f3f9a47223 */ /* 0x000fe200000100a4 */
[----:B------:R-:W-:Y:S01]  /*1bc0*/  FADD.FTZ R83, R83, R148 ;  /* 0x0000009453537221 */ /* 0x000fe20000010000 */
[-C--:B------:R-:W-:Y:S01]  /*1bd0*/  FFMA.FTZ R111, R240, R148.reuse, R111 ;  /* 0x00000094f06f7223 */ /* 0x080fe2000001006f */
[----:B------:R-:W-:Y:S01]  /*1be0*/  FFMA.FTZ R238, R238, R148, R149 ;  /* 0x00000094eeee7223 */ /* 0x000fe20000010095 */
[----:B------:R-:W-:Y:S01]  /*1bf0*/  FADD.FTZ R148, R153, R164 ;  /* 0x000000a499947221 */ /* 0x000fe20000010000 */
[----:B------:R-:W-:Y:S01]  /*1c00*/  FADD.FTZ R150, R150, -UR7 ;  /* 0x8000000796967e21 */ /* 0x000fe20008010000 */
[C---:B------:R-:W-:Y:S01]  /*1c10*/  FFMA.FTZ R149, R167.reuse, R164, R154 ;  /* 0x000000a4a7957223 */ /* 0x040fe2000001009a */
[----:B------:R-:W-:Y:S01]  /*1c20*/  FADD.FTZ R24, R24, R201 ;  /* 0x000000c918187221 */ /* 0x000fe20000010000 */
[----:B------:R-:W-:Y:S01]  /*1c30*/  FFMA.FTZ R52, R167, R201, R52 ;  /* 0x000000c9a7347223 */ /* 0x000fe20000010034 */
        /* <DEDUP_REMOVED lines=17> */
.L_x_4448:
[----:B------:R-:W-:Y:S05]  /*1d50*/  BSYNC.RECONVERGENT B0 ;  /* 0x0000000000007941 */ /* 0x000fea0003800200 */
.L_x_4447:
        /* <DEDUP_REMOVED lines=17> */
[----:B------:R-:W-:Y:S01]  /*1e70*/  HADD2.F32 R243, -RZ, R214.H0_H0 ;  /* 0x200000d6fff37230 */ /* 0x000fe20000004100 */
        /* <DEDUP_REMOVED lines=28> */
[----:B------:R-:W-:Y:S01]  /*2040*/  FADD.FTZ R150, R150, -UR7 ;  /* 0x8000000796967e21 */ /* 0x000fe20008010000 */
[----:B------:R-:W-:Y:S01]  /*2050*/  FFMA.FTZ R196, R149, R159, R148 ;  /* 0x0000009f95c47223 */ /* 0x000fe20000010094 */
[----:B------:R-:W-:Y:S02]  /*2060*/  HADD2.F32 R156, -RZ, R156.H0_H0 ;  /* 0x2000009cff9c7230 */ /* 0x000fe40000004100 */
[----:B------:R-:W-:Y:S01]  /*2070*/  FADD.FTZ R151, R151, -UR7 ;  /* 0x8000000797977e21 */ /* 0x000fe20008010000 */
[----:B------:R-:W-:Y:S02]  /*2080*/  HADD2.F32 R149, -RZ, R217.H1_H1 ;  /* 0x300000d9ff957230 */ /* 0x000fe40000004100 */
[-C--:B------:R-:W-:Y:S01]  /*2090*/  FMUL.FTZ R162, R162, R199.reuse ;  /* 0x000000c7a2a27220 */ /* 0x080fe20000410000 */
[----:B------:R-:W-:Y:S01]  /*20a0*/  FADD.FTZ R20, R20, R199 ;  /* 0x000000c714147221 */ /* 0x000fe20000010000 */
[----:B------:R-:W-:Y:S01]  /*20b0*/  FFMA.FTZ R48, R165, R199, R48 ;  /* 0x000000c7a5307223 */ /* 0x000fe20000010030 */
[----:B------:R-:W-:Y:S01]  /*20c0*/  FMUL.FTZ R199, R150, UR25 ;  /* 0x0000001996c77c20 */ /* 0x000fe20008410000 */
[----:B------:R-:W-:-:S02]  /*20d0*/  HADD2.F32 R148, -RZ, R155.H0_H0 ;  /* 0x2000009bff947230 */ /* 0x000fc40000004100 */
[----:B------:R-:W-:Y:S01]  /*20e0*/  FMUL.FTZ R149, R149, R156 ;  /* 0x0000009c95957220 */ /* 0x000fe20000410000 */
[----:B------:R-:W-:Y:S02]  /*20f0*/  HADD2.F32 R150, -RZ, R215.H1_H1 ;  /* 0x300000d7ff967230 */ /* 0x000fe40000004100 */
[----:B------:R-:W-:Y:S01]  /*2100*/  FMUL.FTZ R204, R151, UR25 ;  /* 0x0000001997cc7c20 */ /* 0x000fe20008410000 */
[-C--:B------:R-:W-:Y:S01]  /*2110*/  FFMA.FTZ R162, R243, R241.reuse, R162 ;  /* 0x000000f1f3a27223 */ /* 0x080fe200000100a2 */
[----:B------:R-:W-:Y:S01]  /*2120*/  FADD.FTZ R76, R76, R241 ;  /* 0x000000f14c4c7221 */ /* 0x000fe20000010000 */
[----:B------:R-:W-:Y:S01]  /*2130*/  FFMA.FTZ R104, R165, R241, R104 ;  /* 0x000000f1a5687223 */ /* 0x000fe20000010068 */
[-C--:B------:R-:W-:Y:S01]  /*2140*/  FFMA.FTZ R241, R150, R148.reuse, R149 ;  /* 0x0000009496f17223 */ /* 0x080fe20000010095 */
[----:B------:R-:W-:Y:S01]  /*2150*/  FADD.FTZ R79, R79, R148 ;  /* 0x000000944f4f7221 */ /* 0x000fe20000010000 */
        /* <DEDUP_REMOVED lines=17> */
.L_x_4450:
[----:B------:R-:W-:Y:S05]  /*2270*/  BSYNC.RECONVERGENT B0 ;  /* 0x0000000000007941 */ /* 0x000fea0003800200 */
.L_x_4449:
        /* <DEDUP_REMOVED lines=14> */
[----:B------:R-:W-:Y:S02]  /*2360*/  HADD2.F32 R161, -RZ, R218.H0_H0 ;  /* 0x200000daffa17230 */ /* 0x000fe40000004100 */
[----:B0-----:R-:W-:-:S05]  /*2370*/  @P5 IMAD.WIDE.U32 R158, R152, 0x10, R158 ;  /* 0x00000010989e5825 */ /* 0x001fca00078e009e */
[----:B------:R0:W5:Y:S01]  /*2380*/  @P5 LDG.E.128 R128, desc[UR14][R158.64] ;  /* 0x0000000e9e805981 */ /* 0x000162000c1e1d00 */
[----:B------:R-:W-:Y:S02]  /*2390*/  IADD3 R152, PT, PT, R152, 0x100, RZ ;  /* 0x0000010098987810 */ /* 0x000fe40007ffe0ff */
[----:B---3--:R-:W-:-:S05]  /*23a0*/  MOV R180, R250 ;  /* 0x000000fa00b47202 */ /* 0x008fca0000000f00 */
[----:B------:R-:W-:Y:S02]  /*23b0*/  HADD2.F32 R197, -RZ, R180.H0_H0 ;  /* 0x200000b4ffc57230 */ /* 0x000fe40000004100 */
[----:B------:R-:W-:Y:S01]  /*23c0*/  HADD2.F32 R180, -RZ, R220.H0_H0 ;  /* 0x200000dcffb47230 */ /* 0x000fe20000004100 */
[----:B----4-:R-:W-:Y:S02]  /*23d0*/  MOV R194, R156 ;  /* 0x0000009c00c27202 */ /* 0x010fe40000000f00 */
[----:B------:R-:W-:-:S03]  /*23e0*/  SHF.R.U64 R179, R250, 0x10, R251 ;  /* 0x00000010fab37819 */ /* 0x000fc600000012fb */
[----:B------:R-:W-:Y:S02]  /*23f0*/  HADD2.F32 R239, -RZ, R194.H0_H0 ;  /* 0x200000c2ffef7230 */ /* 0x000fe40000004100 */
[----:B--2---:R-:W-:Y:S01]  /*2400*/  FADD.FTZ R163, R148, -UR7 ;  /* 0x8000000794a37e21 */ /* 0x004fe20008010000 */
[----:B------:R-:W-:Y:S01]  /*2410*/  FMUL.FTZ R148, R180, R197 ;  /* 0x000000c5b4947220 */ /* 0x000fe20000410000 */
[----:B------:R-:W-:Y:S01]  /*2420*/  FADD.FTZ R149, R149, -UR7 ;  /* 0x8000000795957e21 */ /* 0x000fe20008010000 */
[--C-:B0-----:R-:W-:Y:S02]  /*2430*/  SHF.R.U64 R158, R156, 0x10, R157.reuse ;  /* 0x000000109c9e7819 */ /* 0x101fe4000000129d */
[----:B------:R-:W-:Y:S01]  /*2440*/  FFMA.FTZ R161, R161, R239, R148 ;  /* 0x000000efa1a17223 */ /* 0x000fe20000010094 */
[----:B------:R-:W-:Y:S01]  /*2450*/  HADD2.F32 R148, -RZ, R179.H0_H0 ;  /* 0x200000b3ff947230 */ /* 0x000fe20000004100 */
[----:B------:R-:W-:Y:S01]  /*2460*/  MOV R159, R157 ;  /* 0x0000009d009f7202 */ /* 0x000fe20000000f00 */
[----:B------:R-:W-:Y:S01]  /*2470*/  HADD2.F32 R179, -RZ, R220.H1_H1 ;  /* 0x300000dcffb37230 */ /* 0x000fe20000004100 */
[----:B------:R-:W-:Y:S01]  /*2480*/  SHF.R.U32.HI R155, RZ, 0x10, R157 ;  /* 0x00000010ff9b7819 */ /* 0x000fe2000001169d */
[----:B------:R-:W-:Y:S01]  /*2490*/  FMUL.FTZ R180, R149, UR25 ;  /* 0x0000001995b47c20 */ /* 0x000fe20008410000 */
[----:B------:R-:W-:Y:S01]  /*24a0*/  MOV R157, R251 ;  /* 0x000000fb009d7202 */ /* 0x000fe20000000f00 */
[----:B------:R-:W-:Y:S01]  /*24b0*/  FADD.FTZ R17, R17, R148 ;  /* 0x0000009411117221 */ /* 0x000fe20000010000 */
[-C--:B------:R-:W-:Y:S01]  /*24c0*/  FMUL.FTZ R179, R179, R148.reuse ;  /* 0x00000094b3b37220 */ /* 0x080fe20000410000 */
[----:B------:R-:W-:Y:S01]  /*24d0*/  FFMA.FTZ R45, R180, R148, R45 ;  /* 0x00000094b42d7223 */ /* 0x000fe2000001002d */
[----:B------:R-:W-:-:S02]  /*24e0*/  HADD2.F32 R148, -RZ, R221.H0_H0 ;  /* 0x200000ddff947230 */ /* 0x000fc40000004100 */
[----:B------:R-:W-:Y:S02]  /*24f0*/  HADD2.F32 R157, -RZ, R157.H0_H0 ;  /* 0x2000009dff9d7230 */ /* 0x000fe40000004100 */
[----:B------:R-:W-:Y:S02]  /*2500*/  HADD2.F32 R158, -RZ, R158.H0_H0 ;  /* 0x2000009eff9e7230 */ /* 0x000fe40000004100 */
[----:B------:R-:W-:Y:S01]  /*2510*/  HADD2.F32 R194, -RZ, R218.H1_H1 ;  /* 0x300000daffc27230 */ /* 0x000fe20000004100 */
[----:B------:R-:W-:Y:S01]  /*2520*/  SHF.R.U32.HI R156, RZ, 0x10, R251 ;  /* 0x00000010ff9c7819 */ /* 0x000fe200000116fb */
[----:B------:R-:W-:Y:S02]  /*2530*/  HADD2.F32 R159, -RZ, R159.H0_H0 ;  /* 0x2000009fff9f7230 */ /* 0x000fe40000004100 */
[----:B------:R-:W-:Y:S01]  /*2540*/  FMUL.FTZ R148, R148, R157 ;  /* 0x0000009d94947220 */ /* 0x000fe20000410000 */
[----:B------:R-:W-:Y:S02]  /*2550*/  HADD2.F32 R149, -RZ, R219.H0_H0 ;  /* 0x200000dbff957230 */ /* 0x000fe40000004100 */
[----:B------:R-:W-:Y:S01]  /*2560*/  FMUL.FTZ R163, R163, UR25 ;  /* 0x00000019a3a37c20 */ /* 0x000fe20008410000 */
[----:B------:R-:W-:Y:S01]  /*2570*/  FFMA.FTZ R179, R194, R158, R179 ;  /* 0x0000009ec2b37223 */ /* 0x000fe200000100b3 */
[----:B------:R-:W-:Y:S01]  /*2580*/  FADD.FTZ R150, R150, -UR7 ;  /* 0x8000000796967e21 */ /* 0x000fe20008010000 */
[----:B------:R-:W-:-:S02]  /*2590*/  HADD2.F32 R156, -RZ, R156.H0_H0 ;  /* 0x2000009cff9c7230 */ /* 0x000fc40000004100 */
[----:B------:R-:W-:Y:S01]  /*25a0*/  FFMA.FTZ R194, R149, R159, R148 ;  /* 0x0000009f95c27223 */ /* 0x000fe20000010094 */
[----:B------:R-:W-:Y:S02]  /*25b0*/  HADD2.F32 R149, -RZ, R221.H1_H1 ;  /* 0x300000ddff957230 */ /* 0x000fe40000004100 */
[----:B------:R-:W-:Y:S01]  /*25c0*/  FADD.FTZ R151, R151, -UR7 ;  /* 0x8000000797977e21 */ /* 0x000fe20008010000 */
[----:B------:R-:W-:Y:S01]  /*25d0*/  FADD.FTZ R16, R16, R197 ;  /* 0x000000c510107221 */ /* 0x000fe20000010000 */
[----:B------:R-:W-:Y:S01]  /*25e0*/  FFMA.FTZ R44, R163, R197, R44 ;  /* 0x000000c5a32c7223 */ /* 0x000fe2000001002c */
[----:B------:R-:W-:Y:S01]  /*25f0*/  FMUL.FTZ R197, R150, UR25 ;  /* 0x0000001996c57c20 */ /* 0x000fe20008410000 */
[----:B------:R-:W-:Y:S02]  /*2600*/  HADD2.F32 R148, -RZ, R155.H0_H0 ;  /* 0x2000009bff947230 */ /* 0x000fe40000004100 */
[----:B------:R-:W-:Y:S01]  /*2610*/  FMUL.FTZ R149, R149, R156 ;  /* 0x0000009c95957220 */ /* 0x000fe20000410000 */
[----:B------:R-:W-:-:S02]  /*2620*/  HADD2.F32 R150, -RZ, R219.H1_H1 ;  /* 0x300000dbff967230 */ /* 0x000fc40000004100 */
[----:B------:R-:W-:Y:S01]  /*2630*/  FMUL.FTZ R206, R151, UR25 ;  /* 0x0000001997ce7c20 */ /* 0x000fe20008410000 */
        /* <DEDUP_REMOVED lines=21> */
.L_x_4452:
[----:B------:R-:W-:Y:S05]  /*2790*/  BSYNC.RECONVERGENT B0 ;  /* 0x0000000000007941 */ /* 0x000fea0003800200 */
.L_x_4451:
        /* <DEDUP_REMOVED lines=81> */
.L_x_4454:
[----:B------:R-:W-:Y:S05]  /*2cb0*/  BSYNC.RECONVERGENT B0 ;  /* 0x0000000000007941 */ /* 0x000fea0003800200 */
.L_x_4453:
        /* <DEDUP_REMOVED lines=14> */
[--C-:B------:R-:W-:Y:S02]  /*2da0*/  HADD2.F32 R235, -RZ, R226.reuse.H0_H0 ;  /* 0x200000e2ffeb7230 */ /* 0x100fe40000004100 */
[----:B------:R-:W-:Y:S02]  /*2db0*/  HADD2.F32 R210, -RZ, R226.H1_H1 ;  /* 0x300000e2ffd27230 */ /* 0x000fe40000004100 */
[----:B0-----:R-:W-:-:S05]  /*2dc0*/  @P5 IMAD.WIDE.U32 R158, R152, 0x10, R158 ;  /* 0x00000010989e5825 */ /* 0x001fca00078e009e */
[----:B------:R0:W5:Y:S01]  /*2dd0*/  @P5 LDG.E.128 R136, desc[UR14][R158.64] ;  /* 0x0000000e9e885981 */ /* 0x000162000c1e1d00 */
[----:B------:R-:W-:Y:S02]  /*2de0*/  IADD3 R152, PT, PT, R152, 0x100, RZ ;  /* 0x0000010098987810 */ /* 0x000fe40007ffe0ff */
[----:B---3--:R-:W-:Y:S02]  /*2df0*/  SHF.R.U64 R187, R250, 0x10, R251 ;  /* 0x00000010fabb7819 */ /* 0x008fe400000012fb */
[----:B------:R-:W-:Y:S01]  /*2e00*/  MOV R174, R250 ;  /* 0x000000fa00ae7202 */ /* 0x000fe20000000f00 */
        /* <DEDUP_REMOVED lines=12> */
[----:B------:R-:W-:-:S02]  /*2ed0*/  HADD2.F32 R191, -RZ, R174.H0_H0 ;  /* 0x200000aeffbf7230 */ /* 0x000fc40000004100 */
[-C--:B------:R-:W-:Y:S01]  /*2ee0*/  FMUL.FTZ R187, R187, R148.reuse ;  /* 0x00000094bbbb7220 */ /* 0x080fe20000410000 */
[----:B------:R-:W-:Y:S02]  /*2ef0*/  HADD2.F32 R174, -RZ, R228.H0_H0 ;  /* 0x200000e4ffae7230 */ /* 0x000fe40000004100 */
[----:B------:R-:W-:Y:S01]  /*2f00*/  FADD.FTZ R9, R9, R148 ;  /* 0x0000009409097221 */ /* 0x000fe20000010000 */
[----:B------:R-:W-:Y:S01]  /*2f10*/  FFMA.FTZ R37, R188, R148, R37 ;  /* 0x00000094bc257223 */ /* 0x000fe20000010025 */
[----:B------:R-:W-:Y:S01]  /*2f20*/  HADD2.F32 R157, -RZ, R157.H0_H0 ;  /* 0x2000009dff9d7230 */ /* 0x000fe20000004100 */
[----:B------:R-:W-:Y:S01]  /*2f30*/  SHF.R.U32.HI R156, RZ, 0x10, R251 ;  /* 0x00000010ff9c7819 */ /* 0x000fe200000116fb */
[----:B------:R-:W-:Y:S02]  /*2f40*/  HADD2.F32 R148, -RZ, R229.H0_H0 ;  /* 0x200000e5ff947230 */ /* 0x000fe40000004100 */
[-C--:B------:R-:W-:Y:S01]  /*2f50*/  FMUL.FTZ R174, R174, R191.reuse ;  /* 0x000000bfaeae7220 */ /* 0x080fe20000410000 */
[----:B------:R-:W-:Y:S01]  /*2f60*/  FADD.FTZ R8, R8, R191 ;  /* 0x000000bf08087221 */ /* 0x000fe20000010000 */
[----:B------:R-:W-:Y:S01]  /*2f70*/  FFMA.FTZ R36, R173, R191, R36 ;  /* 0x000000bfad247223 */ /* 0x000fe20000010024 */
[----:B------:R-:W-:-:S02]  /*2f80*/  HADD2.F32 R159, -RZ, R159.H0_H0 ;  /* 0x2000009fff9f7230 */ /* 0x000fc40000004100 */
[----:B------:R-:W-:Y:S01]  /*2f90*/  FADD.FTZ R150, R150, -UR7 ;  /* 0x8000000796967e21 */ /* 0x000fe20008010000 */
[----:B------:R-:W-:Y:S02]  /*2fa0*/  HADD2.F32 R191, -RZ, R227.H0_H0 ;  /* 0x200000e3ffbf7230 */ /* 0x000fe40000004100 */
[----:B------:R-:W-:Y:S01]  /*2fb0*/  FMUL.FTZ R148, R148, R157 ;  /* 0x0000009d94947220 */ /* 0x000fe20000410000 */
[----:B------:R-:W-:Y:S02]  /*2fc0*/  HADD2.F32 R158, -RZ, R158.H0_H0 ;  /* 0x2000009eff9e7230 */ /* 0x000fe40000004100 */
[----:B------:R-:W-:Y:S01]  /*2fd0*/  FADD.FTZ R151, R151, -UR7 ;  /* 0x8000000797977e21 */ /* 0x000fe20008010000 */
[----:B------:R-:W-:Y:S02]  /*2fe0*/  HADD2.F32 R156, -RZ, R156.H0_H0 ;  /* 0x2000009cff9c7230 */ /* 0x000fe40000004100 */
[----:B------:R-:W-:Y:S02]  /*2ff0*/  HADD2.F32 R149, -RZ, R229.H1_H1 ;  /* 0x300000e5ff957230 */ /* 0x000fe40000004100 */
[-C--:B------:R-:W-:Y:S01]  /*3000*/  FFMA.FTZ R174, R235, R193.reuse, R174 ;  /* 0x000000c1ebae7223 */ /* 0x080fe200000100ae */
[----:B------:R-:W-:Y:S01]  /*3010*/  FADD.FTZ R64, R64, R193 ;  /* 0x000000c140407221 */ /* 0x000fe20000010000 */
[----:B------:R-:W-:Y:S01]  /*3020*/  FFMA.FTZ R92, R173, R193, R92 ;  /* 0x000000c1ad5c7223 */ /* 0x000fe2000001005c */
[----:B------:R-:W-:Y:S01]  /*3030*/  FMUL.FTZ R193, R150, UR25 ;  /* 0x0000001996c17c20 */ /* 0x000fe20008410000 */
[----:B------:R-:W-:Y:S01]  /*3040*/  FFMA.FTZ R191, R191, R159, R148 ;  /* 0x0000009fbfbf7223 */ /* 0x000fe20000010094 */
[----:B------:R-:W-:Y:S01]  /*3050*/  FFMA.FTZ R187, R210, R158, R187 ;  /* 0x0000009ed2bb7223 */ /* 0x000fe200000100bb */
[----:B------:R-:W-:-:S02]  /*3060*/  HADD2.F32 R148, -RZ, R155.H0_H0 ;  /* 0x2000009bff947230 */ /* 0x000fc40000004100 */
[----:B------:R-:W-:Y:S01]  /*3070*/  FMUL.FTZ R149, R149, R156 ;  /* 0x0000009c95957220 */ /* 0x000fe20000410000 */
[----:B------:R-:W-:Y:S02]  /*3080*/  HADD2.F32 R150, -RZ, R227.H1_H1 ;  /* 0x300000e3ff967230 */ /* 0x000fe40000004100 */
[----:B------:R-:W-:Y:S01]  /*3090*/  FMUL.FTZ R210, R151, UR25 ;  /* 0x0000001997d27c20 */ /* 0x000fe20008410000 */
[----:B------:R-:W-:Y:S02]  /*30a0*/  FADD.FTZ R67, R67, R148 ;  /* 0x0000009443437221 */ /* 0x000fe40000010000 */
        /* <DEDUP_REMOVED lines=18> */
.L_x_4456:
[----:B------:R-:W-:Y:S05]  /*31d0*/  BSYNC.RECONVERGENT B0 ;  /* 0x0000000000007941 */ /* 0x000fea0003800200 */
.L_x_4455:
        /* <DEDUP_REMOVED lines=14> */
[----:B------:R-:W0:Y:S02]  /*32c0*/  @P5 LDC.64 R158, c[0x0][0x438] ;  /* 0x00010e00ff9e5b82 */ /* 0x000e240000000a00 */
[----:B0-----:R-:W-:-:S05]  /*32d0*/  @P5 IMAD.WIDE.U32 R158, R152, 0x10, R158 ;  /* 0x00000010989e5825 */ /* 0x001fca00078e009e */
[----:B------:R0:W5:Y:S01]  /*32e0*/  @P5 LDG.E.128 R140, desc[UR14][R158.64] ;  /* 0x0000000e9e8c5981 */ /* 0x000162000c1e1d00 */
[----:B------:R-:W-:Y:S02]  /*32f0*/  HADD2.F32 R243, -RZ, R230.H0_H0 ;  /* 0x200000e6fff37230 */ /* 0x000fe40000004100 */
[----:B------:R-:W-:Y:S01]  /*3300*/  HADD2.F32 R234, -RZ, R231.H1_H1 ;  /* 0x300000e7ffea7230 */ /* 0x000fe20000004100 */
[----:B---3--:R-:W-:Y:S02]  /*3310*/  MOV R176, R250 ;  /* 0x000000fa00b07202 */ /* 0x008fe40000000f00 */
[----:B0-----:R-:W-:-:S03]  /*3320*/  SHF.R.U64 R158, R250, 0x10, R251 ;  /* 0x00000010fa9e7819 */ /* 0x001fc600000012fb */
[----:B------:R-:W-:Y:S02]  /*3330*/  HADD2.F32 R189, -RZ, R176.H0_H0 ;  /* 0x200000b0ffbd7230 */ /* 0x000fe40000004100 */
[----:B----4-:R-:W-:Y:S01]  /*3340*/  FADD.FTZ R148, R148, -UR7 ;  /* 0x8000000794947e21 */ /* 0x010fe20008010000 */
[----:B------:R-:W-:Y:S02]  /*3350*/  HADD2.F32 R176, -RZ, R232.H0_H0 ;  /* 0x200000e8ffb07230 */ /* 0x000fe40000004100 */
[----:B------:R-:W-:Y:S01]  /*3360*/  FADD.FTZ R149, R149, -UR7 ;  /* 0x8000000795957e21 */ /* 0x000fe20008010000 */
[----:B------:R-:W-:Y:S01]  /*3370*/  FMUL.FTZ R175, R148, UR25 ;  /* 0x0000001994af7c20 */ /* 0x000fe20008410000 */
[----:B--2---:R-:W-:Y:S01]  /*3380*/  MOV R190, R156 ;  /* 0x0000009c00be7202 */ /* 0x004fe20000000f00 */
[-C--:B------:R-:W-:Y:S01]  /*3390*/  FMUL.FTZ R176, R176, R189.reuse ;  /* 0x000000bdb0b07220 */ /* 0x080fe20000410000 */
[----:B------:R-:W-:Y:S01]  /*33a0*/  FADD.FTZ R4, R4, R189 ;  /* 0x000000bd04047221 */ /* 0x000fe20000010000 */
[----:B------:R-:W-:Y:S01]  /*33b0*/  FFMA.FTZ R32, R175, R189, R32 ;  /* 0x000000bdaf207223 */ /* 0x000fe20000010020 */
[--C-:B------:R-:W-:Y:S01]  /*33c0*/  SHF.R.U64 R156, R156, 0x10, R157.reuse ;  /* 0x000000109c9c7819 */ /* 0x100fe2000000129d */
[----:B------:R-:W-:Y:S01]  /*33d0*/  HADD2.F32 R205, -RZ, R190.H0_H0 ;  /* 0x200000beffcd7230 */ /* 0x000fe20000004100 */
[----:B------:R-:W-:Y:S01]  /*33e0*/  MOV R159, R157 ;  /* 0x0000009d009f7202 */ /* 0x000fe20000000f00 */
[----:B------:R-:W-:Y:S01]  /*33f0*/  HADD2.F32 R148, -RZ, R158.H0_H0 ;  /* 0x2000009eff947230 */ /* 0x000fe20000004100 */
[----:B------:R-:W-:Y:S01]  /*3400*/  SHF.R.U32.HI R152, RZ, 0x10, R157 ;  /* 0x00000010ff987819 */ /* 0x000fe2000001169d */
[----:B------:R-:W-:Y:S01]  /*3410*/  HADD2.F32 R189, -RZ, R232.H1_H1 ;  /* 0x300000e8ffbd7230 */ /* 0x000fe20000004100 */
[----:B------:R-:W-:Y:S01]  /*3420*/  MOV R157, R251 ;  /* 0x000000fb009d7202 */ /* 0x000fe20000000f00 */
[----:B------:R-:W-:Y:S01]  /*3430*/  FMUL.FTZ R190, R149, UR25 ;  /* 0x0000001995be7c20 */ /* 0x000fe20008410000 */
[----:B------:R-:W-:-:S02]  /*3440*/  FADD.FTZ R5, R5, R148 ;  /* 0x0000009405057221 */ /* 0x000fc40000010000 */
[-C--:B------:R-:W-:Y:S01]  /*3450*/  FMUL.FTZ R189, R189, R148.reuse ;  /* 0x00000094bdbd7220 */ /* 0x080fe20000410000 */
[----:B------:R-:W-:Y:S01]  /*3460*/  FFMA.FTZ R33, R190, R148, R33 ;  /* 0x00000094be217223 */ /* 0x000fe20000010021 */
[----:B------:R-:W-:Y:S02]  /*3470*/  HADD2.F32 R157, -RZ, R157.H0_H0 ;  /* 0x2000009dff9d7230 */ /* 0x000fe40000004100 */
[----:B------:R-:W-:Y:S01]  /*3480*/  HADD2.F32 R148, -RZ, R233.H0_H0 ;  /* 0x200000e9ff947230 */ /* 0x000fe20000004100 */
[----:B------:R-:W-:Y:S01]  /*3490*/  SHF.R.U32.HI R155, RZ, 0x10, R251 ;  /* 0x00000010ff9b7819 */ /* 0x000fe200000116fb */
[----:B------:R-:W-:Y:S02]  /*34a0*/  HADD2.F32 R159, -RZ, R159.H0_H0 ;  /* 0x2000009fff9f7230 */ /* 0x000fe40000004100 */
[----:B------:R-:W-:Y:S02]  /*34b0*/  HADD2.F32 R149, -RZ, R231.H0_H0 ;  /* 0x200000e7ff957230 */ /* 0x000fe40000004100 */
[----:B------:R-:W-:Y:S01]  /*34c0*/  FMUL.FTZ R148, R148, R157 ;  /* 0x0000009d94947220 */ /* 0x000fe20000410000 */
[----:B------:R-:W-:-:S03]  /*34d0*/  FADD.FTZ R151, R151, -UR7 ;  /* 0x8000000797977e21 */ /* 0x000fc60008010000 */
[----:B------:R-:W-:Y:S01]  /*34e0*/  FFMA.FTZ R202, R149, R159, R148 ;  /* 0x0000009f95ca7223 */ /* 0x000fe20000010094 */
[----:B------:R-:W-:Y:S02]  /*34f0*/  HADD2.F32 R148, -RZ, R155.H0_H0 ;  /* 0x2000009bff947230 */ /* 0x000fe40000004100 */
[----:B------:R-:W-:Y:S02]  /*3500*/  HADD2.F32 R149, -RZ, R233.H1_H1 ;  /* 0x300000e9ff957230 */ /* 0x000fe40000004100 */
[----:B------:R-:W-:Y:S01]  /*3510*/  FMUL.FTZ R236, R151, UR25 ;  /* 0x0000001997ec7c20 */ /* 0x000fe20008410000 */
[----:B------:R-:W-:Y:S02]  /*3520*/  HADD2.F32 R156, -RZ, R156.H0_H0 ;  /* 0x2000009cff9c7230 */ /* 0x000fe40000004100 */
[----:B------:R-:W-:Y:S01]  /*3530*/  FFMA.FTZ R176, R243, R205, R176 ;  /* 0x000000cdf3b07223 */ /* 0x000fe200000100b0 */
[----:B------:R-:W-:Y:S02]  /*3540*/  HADD2.F32 R158, -RZ, R230.H1_H1 ;  /* 0x300000e6ff9e7230 */ /* 0x000fe40000004100 */
[----:B------:R-:W-:Y:S01]  /*3550*/  FMUL.FTZ R149, R149, R148 ;  /* 0x0000009495957220 */ /* 0x000fe20000410000 */
[----:B------:R-:W-:-:S02]  /*3560*/  HADD2.F32 R152, -RZ, R152.H0_H0 ;  /* 0x20000098ff987230 */ /* 0x000fc40000004100 */
[----:B------:R-:W-:Y:S01]  /*3570*/  FADD.FTZ R7, R7, R148 ;  /* 0x0000009407077221 */ /* 0x000fe20000010000 */
[----:B------:R-:W-:Y:S01]  /*3580*/  FFMA.FTZ R35, R236, R148, R35 ;  /* 0x00000094ec237223 */ /* 0x000fe20000010023 */
[----:B------:R-:W-:Y:S01]  /*3590*/  FFMA.FTZ R189, R158, R156, R189 ;  /* 0x0000009c9ebd7223 */ /* 0x000fe200000100bd */
[----:B------:R-:W-:Y:S01]  /*35a0*/  FADD.FTZ R148, R153, R176 ;  /* 0x000000b099947221 */ /* 0x000fe20000010000 */
[----:B------:R-:W-:Y:S01]  /*35b0*/  FFMA.FTZ R234, R234, R152, R149 ;  /* 0x00000098eaea7223 */ /* 0x000fe20000010095 */
        /* <DEDUP_REMOVED lines=19> */
.L_x_4458:
[----:B------:R-:W-:Y:S05]  /*36f0*/  BSYNC.RECONVERGENT B0 ;  /* 0x0000000000007941 */ /* 0x000fea0003800200 */
.L_x_4457:
        /* <DEDUP_REMOVED lines=32> */
.L_x_4460:
[----:B------:R-:W-:Y:S05]  /*3900*/  BSYNC.RECONVERGENT B0 ;  /* 0x0000000000007941 */ /* 0x000fea0003800200 */
.L_x_4459:
        /* <DEDUP_REMOVED lines=29> */
[----:B------:R-:W-:Y:S01]  /*3ae0*/  FADD.FTZ R250, R151, R250 ;  /* 0x000000fa97fa7221 */ /* 0x000fe20000010000 */
[----:B------:R-:W-:Y:S02]  /*3af0*/  P2R R150, PR, RZ, 0x40 ;  /* 0x00000040ff967803 */ /* 0x000fe40000000000 */
        /* <DEDUP_REMOVED lines=48> */
[----:B------:R-:W-:Y:S01]  /*3e00*/  PRMT R148, R149, 0x7610, R148 ;  /* 0x0000761095947816 */ /* 0x000fe20000000094 */
[----:B------:R-:W-:Y:S06]  /*3e10*/  BRA `(.L_x_4466) ;  /* 0x0000000c00007947 */ /* 0x000fec0003800000 */
.L_x_4465:
        /* <DEDUP_REMOVED lines=26> */
.L_x_4464:
        /* <DEDUP_REMOVED lines=28> */
.L_x_4467:
        /* <DEDUP_REMOVED lines=26> */
.L_x_4463:
        /* <DEDUP_REMOVED lines=26> */
[----:B------:R-:W-:-:S03]  /*44c0*/  F2FP.F16.F32.PACK_AB R148, R148, R151 ;  /* 0x000000979494723e */ /* 0x000fc600000000ff */
[----:B------:R-:W-:Y:S02]  /*44d0*/  F2FP.F16.F32.PACK_AB R149, R149, R152 ;  /* 0x000000989595723e */ /* 0x000fe400000000ff */
[C---:B------:R-:W-:Y:S02]  /*44e0*/  PRMT R152, R148.reuse, 0x7632, R152 ;  /* 0x0000763294987816 */ /* 0x040fe40000000098 */
[----:B------:R-:W-:Y:S02]  /*44f0*/  PRMT R153, R148, 0x7610, R153 ;  /* 0x0000761094997816 */ /* 0x000fe40000000099 */
[C---:B------:R-:W-:Y:S02]  /*4500*/  PRMT R151, R149.reuse, 0x7632, R151 ;  /* 0x0000763295977816 */ /* 0x040fe40000000097 */
[----:B------:R-:W-:Y:S01]  /*4510*/  PRMT R148, R149, 0x7610, R148 ;  /* 0x0000761095947816 */ /* 0x000fe20000000094 */
[----:B------:R-:W-:Y:S06]  /*4520*/  BRA `(.L_x_4466) ;  /* 0x00000004003c7947 */ /* 0x000fec0003800000 */
.L_x_4469:
        /* <DEDUP_REMOVED lines=26> */
.L_x_4468:
        /* <DEDUP_REMOVED lines=28> */
.L_x_4470:
        /* <DEDUP_REMOVED lines=24> */
[----:B------:R-:W-:-:S07]  /*4a10*/  PRMT R245, R153, 0x7610, R245 ;  /* 0x0000761099f57816 */ /* 0x000fce00000000f5 */
.L_x_4466:
        /* <DEDUP_REMOVED lines=16> */
[----:B------:R-:W0:Y:S01]  /*4b20*/  LDC.64 R152, c[0x0][0x470] ;  /* 0x00011c00ff987b82 */ /* 0x000e220000000a00 */
[----:B-1----:R-:W-:-:S05]  /*4b30*/  LOP3.LUT R148, R246, 0xffff, RZ, 0xc0, !PT ;  /* 0x0000fffff6947812 */ /* 0x002fca00078ec0ff */
[----:B------:R-:W-:Y:S01]  /*4b40*/  IMAD.WIDE.U32 R154, R148, 0x10000, RZ ;  /* 0x00010000949a7825 */ /* 0x000fe200078e00ff */
[----:B------:R-:W-:-:S04]  /*4b50*/  PRMT R148, R247, 0x5410, R248 ;  /* 0x00005410f7947816 */ /* 0x000fc800000000f8 */
[----:B------:R-:W-:Y:S02]  /*4b60*/  LOP3.LUT R149, R148, R155, RZ, 0xfc, !PT ;  /* 0x0000009b94957212 */ /* 0x000fe400078efcff */
[----:B------:R-:W-:Y:S01]  /*4b70*/  LOP3.LUT R148, R154, 0xffff, R245, 0xf8, !PT ;  /* 0x0000ffff9a947812 */ /* 0x000fe200078ef8f5 */
[----:B0-----:R-:W-:-:S05]  /*4b80*/  IMAD.WIDE.U32 R152, R0, 0x8, R152 ;  /* 0x0000000800987825 */ /* 0x001fca00078e0098 */
[----:B------:R0:W-:Y:S02]  /*4b90*/  STG.E.64 desc[UR14][R152.64], R148 ;  /* 0x0000009498007986 */ /* 0x0001e4000c101b0e */
.L_x_4471:
[----:B------:R-:W-:-:S07]  /*4ba0*/  IADD3 R0, PT, PT, R0, 0x100, RZ ;  /* 0x0000010000007810 */ /* 0x000fce0007ffe0ff */
.L_x_4462:
[----:B------:R-:W-:Y:S05]  /*4bb0*/  BSYNC.RECONVERGENT B0 ;  /* 0x0000000000007941 */ /* 0x000fea0003800200 */
.L_x_4461:
        /* <DEDUP_REMOVED lines=38> */
.L_x_4476:
[----:B-1----:R-:W-:Y:S02]  /*4e20*/  MOV R146, UR26 ;  /* 0x0000001a00927c02 */ /* 0x002fe40008000f00 */
[----:B------:R-:W-:Y:S02]  /*4e30*/  MOV R147, UR26 ;  /* 0x0000001a00937c02 */ /* 0x000fe40008000f00 */
[----:B------:R-:W-:Y:S01]  /*4e40*/  MOV R144, UR26 ;  /* 0x0000001a00907c02 */ /* 0x000fe20008000f00 */
[----:B------:R-:W-:Y:S01]  /*4e50*/  FFMA.FTZ R145, R167, R146, UR27 ;  /* 0x0000001ba7917e23 */ /* 0x000fe20008010092 */
[----:B0-----:R-:W-:Y:S01]  /*4e60*/  MOV R149, UR26 ;  /* 0x0000001a00957c02 */ /* 0x001fe20008000f00 */
        /* <DEDUP_REMOVED lines=18> */
.L_x_4475:
        /* <DEDUP_REMOVED lines=29> */
.L_x_4478:
        /* <DEDUP_REMOVED lines=23> */
.L_x_4474:
        /* <DEDUP_REMOVED lines=33> */
.L_x_4480:
        /* <DEDUP_REMOVED lines=23> */
.L_x_4479:
        /* <DEDUP_REMOVED lines=29> */
.L_x_4481:
        /* <DEDUP_REMOVED lines=22> */
.L_x_4477:
        /* <DEDUP_REMOVED lines=12> */
[----:B------:R-:W1:Y:S01]  /*5a40*/  LDC.64 R152, c[0x0][0x470] ;  /* 0x00011c00ff987b82 */ /* 0x000e620000000a00 */
[----:B0-----:R-:W-:-:S05]  /*5a50*/  LOP3.LUT R148, R246, 0xffff, RZ, 0xc0, !PT ;  /* 0x0000fffff6947812 */ /* 0x001fca00078ec0ff */
[----:B------:R-:W-:Y:S01]  /*5a60*/  IMAD.WIDE.U32 R154, R148, 0x10000, RZ ;  /* 0x00010000949a7825 */ /* 0x000fe200078e00ff */
[----:B------:R-:W-:-:S04]  /*5a70*/  PRMT R148, R247, 0x5410, R248 ;  /* 0x00005410f7947816 */ /* 0x000fc800000000f8 */
[----:B------:R-:W-:Y:S02]  /*5a80*/  LOP3.LUT R149, R148, R155, RZ, 0xfc, !PT ;  /* 0x0000009b94957212 */ /* 0x000fe400078efcff */
[----:B------:R-:W-:Y:S01]  /*5a90*/  LOP3.LUT R148, R154, 0xffff, R245, 0xf8, !PT ;  /* 0x0000ffff9a947812 */ /* 0x000fe200078ef8f5 */
[----:B-1----:R-:W-:-:S05]  /*5aa0*/  IMAD.WIDE.U32 R152, R0, 0x8, R152 ;  /* 0x0000000800987825 */ /* 0x002fca00078e0098 */
[----:B------:R1:W-:Y:S02]  /*5ab0*/  STG.E.64 desc[UR14][R152.64], R148 ;  /* 0x0000009498007986 */ /* 0x0003e4000c101b0e */
.L_x_4482:
[----:B------:R-:W-:-:S07]  /*5ac0*/  IADD3 R0, PT, PT, R0, 0x100, RZ ;  /* 0x0000010000007810 */ /* 0x000fce0007ffe0ff */
.L_x_4473:
[----:B------:R-:W-:Y:S05]  /*5ad0*/  BSYNC.RECONVERGENT B0 ;  /* 0x0000000000007941 */ /* 0x000fea0003800200 */
.L_x_4472:
        /* <DEDUP_REMOVED lines=38> */
.L_x_4487:
        /* <DEDUP_REMOVED lines=23> */
.L_x_4486:
        /* <DEDUP_REMOVED lines=29> */
.L_x_4489:
        /* <DEDUP_REMOVED lines=23> */
.L_x_4485:
        /* <DEDUP_REMOVED lines=33> */
.L_x_4491:
        /* <DEDUP_REMOVED lines=23> */
.L_x_4490:
        /* <DEDUP_REMOVED lines=29> */
.L_x_4492:
        /* <DEDUP_REMOVED lines=22> */
.L_x_4488:
        /* <DEDUP_REMOVED lines=20> */
.L_x_4493:
[----:B------:R-:W-:-:S07]  /*69e0*/  IADD3 R0, PT, PT, R0, 0x100, RZ ;  /* 0x0000010000007810 */ /* 0x000fce0007ffe0ff */
.L_x_4484:
[----:B------:R-:W-:Y:S05]  /*69f0*/  BSYNC.RECONVERGENT B0 ;  /* 0x0000000000007941 */ /* 0x000fea0003800200 */
.L_x_4483:
        /* <DEDUP_REMOVED lines=38> */
.L_x_4498:
[----:B01----:R-:W-:Y:S02]  /*6c60*/  MOV R144, UR26 ;  /* 0x0000001a00907c02 */ /* 0x003fe40008000f00 */
        /* <DEDUP_REMOVED lines=22> */
.L_x_4497:
        /* <DEDUP_REMOVED lines=29> */
.L_x_4500:
        /* <DEDUP_REMOVED lines=23> */
.L_x_4496:
        /* <DEDUP_REMOVED lines=33> */
.L_x_4502:
[----:B------:R-:W-:Y:S02]  /*7320*/  MOV R147, UR26 ;  /* 0x0000001a00937c02 */ /* 0x000fe40008000f00 */
        /* <DEDUP_REMOVED lines=22> */
.L_x_4501:
        /* <DEDUP_REMOVED lines=29> */
.L_x_4503:
        /* <DEDUP_REMOVED lines=22> */
.L_x_4499:
        /* <DEDUP_REMOVED lines=20> */
.L_x_4504:
[----:B------:R-:W-:-:S07]  /*7900*/  IADD3 R0, PT, PT, R0, 0x100, RZ ;  /* 0x0000010000007810 */ /* 0x000fce0007ffe0ff */
.L_x_4495:
[----:B------:R-:W-:Y:S05]  /*7910*/  BSYNC.RECONVERGENT B0 ;  /* 0x0000000000007941 */ /* 0x000fea0003800200 */
.L_x_4494:
        /* <DEDUP_REMOVED lines=38> */
.L_x_4509:
        /* <DEDUP_REMOVED lines=23> */
.L_x_4508:
        /* <DEDUP_REMOVED lines=29> */
.L_x_4511:
        /* <DEDUP_REMOVED lines=23> */
.L_x_4507:
        /* <DEDUP_REMOVED lines=33> */
.L_x_4513:
        /* <DEDUP_REMOVED lines=23> */
.L_x_4512:
        /* <DEDUP_REMOVED lines=29> */
.L_x_4514:
        /* <DEDUP_REMOVED lines=22> */
.L_x_4510:
        /* <DEDUP_REMOVED lines=20> */
.L_x_4515:
[----:B------:R-:W-:-:S07]  /*8820*/  IADD3 R0, PT, PT, R0, 0x100, RZ ;  /* 0x0000010000007810 */ /* 0x000fce0007ffe0ff */
.L_x_4506:
[----:B------:R-:W-:Y:S05]  /*8830*/  BSYNC.RECONVERGENT B0 ;  /* 0x0000000000007941 */ /* 0x000fea0003800200 */
.L_x_4505:
        /* <DEDUP_REMOVED lines=38> */
.L_x_4520:
        /* <DEDUP_REMOVED lines=23> */
.L_x_4519:
        /* <DEDUP_REMOVED lines=29> */
.L_x_4522:
        /* <DEDUP_REMOVED lines=23> */
.L_x_4518:
        /* <DEDUP_REMOVED lines=33> */
.L_x_4524:
        /* <DEDUP_REMOVED lines=23> */
.L_x_4523:
        /* <DEDUP_REMOVED lines=29> */
.L_x_4525:
        /* <DEDUP_REMOVED lines=22> */
.L_x_4521:
        /* <DEDUP_REMOVED lines=20> */
.L_x_4526:
[----:B------:R-:W-:-:S07]  /*9740*/  IADD3 R0, PT, PT, R0, 0x100, RZ ;  /* 0x0000010000007810 */ /* 0x000fce0007ffe0ff */
.L_x_4517:
[----:B------:R-:W-:Y:S05]  /*9750*/  BSYNC.RECONVERGENT B0 ;  /* 0x0000000000007941 */ /* 0x000fea0003800200 */
.L_x_4516:
        /* <DEDUP_REMOVED lines=39> */
.L_x_4531:
        /* <DEDUP_REMOVED lines=23> */
.L_x_4530:
        /* <DEDUP_REMOVED lines=29> */
.L_x_4533:
        /* <DEDUP_REMOVED lines=23> */
.L_x_4529:
        /* <DEDUP_REMOVED lines=33> */
.L_x_4535:
        /* <DEDUP_REMOVED lines=23> */
.L_x_4534:
        /* <DEDUP_REMOVED lines=29> */
.L_x_4536:
        /* <DEDUP_REMOVED lines=22> */
.L_x_4532:
        /* <DEDUP_REMOVED lines=12> */
[----:B------:R-:W0:Y:S01]  /*a5f0*/  LDC.64 R152, c[0x0][0x470] ;  /* 0x00011c00ff987b82 */ /* 0x000e220000000a00 */
[----:B--2---:R-:W-:-:S05]  /*a600*/  LOP3.LUT R148, R246, 0xffff, RZ, 0xc0, !PT ;  /* 0x0000fffff6947812 */ /* 0x004fca00078ec0ff */
[----:B------:R-:W-:Y:S01]  /*a610*/  IMAD.WIDE.U32 R154, R148, 0x10000, RZ ;  /* 0x00010000949a7825 */ /* 0x000fe200078e00ff */
[----:B------:R-:W-:-:S04]  /*a620*/  PRMT R148, R247, 0x5410, R248 ;  /* 0x00005410f7947816 */ /* 0x000fc800000000f8 */
[----:B------:R-:W-:Y:S02]  /*a630*/  LOP3.LUT R149, R148, R155, RZ, 0xfc, !PT ;  /* 0x0000009b94957212 */ /* 0x000fe400078efcff */
[----:B------:R-:W-:Y:S01]  /*a640*/  LOP3.LUT R148, R154, 0xffff, R245, 0xf8, !PT ;  /* 0x0000ffff9a947812 */ /* 0x000fe200078ef8f5 */
[----:B0-----:R-:W-:-:S05]  /*a650*/  IMAD.WIDE.U32 R152, R0, 0x8, R152 ;  /* 0x0000000800987825 */ /* 0x001fca00078e0098 */
[----:B------:R3:W-:Y:S02]  /*a660*/  STG.E.64 desc[UR14][R152.64], R148 ;  /* 0x0000009498007986 */ /* 0x0007e4000c101b0e */
.L_x_4528:
[----:B------:R-:W-:Y:S05]  /*a670*/  BSYNC.RECONVERGENT B0 ;  /* 0x0000000000007941 */ /* 0x000fea0003800200 */
.L_x_4527:
[----:B------:R-:W-:Y:S01]  /*a680*/  UPLOP3.LUT UP1, UPT, UPT, UPT, UP1, 0x40, 0x4 ;  /* 0x000000000004789c */ /* 0x000fe20003f2e810 */
[----:B------:R-:W-:Y:S10]  /*a690*/  BRA.U !UP3, `(.L_x_4537) ;  /* 0xffffff690bb07547 */ /* 0x000ff4000b83ffff */
.L_x_4444:
        /* <DEDUP_REMOVED lines=8> */
[----:B-----5:R-:W0:Y:S08]  /*a720*/  LDC.64 R116, c[0x0][0x448] ;  /* 0x00011200ff747b82 */ /* 0x020e300000000a00 */
        /* <DEDUP_REMOVED lines=11> */
.L_x_4539:
[----:B------:R-:W-:Y:S05]  /*a7e0*/  BSYNC.RECONVERGENT B0 ;  /* 0x0000000000007941 */ /* 0x000fea0003800200 */
.L_x_4538:
        /* <DEDUP_REMOVED lines=15> */
.L_x_4541:
[----:B------:R-:W-:Y:S05]  /*a8e0*/  BSYNC.RECONVERGENT B0 ;  /* 0x0000000000007941 */ /* 0x000fea0003800200 */
.L_x_4540:
        /* <DEDUP_REMOVED lines=15> */
.L_x_4543:
[----:B------:R-:W-:Y:S05]  /*a9e0*/  BSYNC.RECONVERGENT B0 ;  /* 0x0000000000007941 */ /* 0x000fea0003800200 */
.L_x_4542:
        /* <DEDUP_REMOVED lines=15> */
.L_x_4545:
[----:B------:R-:W-:Y:S05]  /*aae0*/  BSYNC.RECONVERGENT B0 ;  /* 0x0000000000007941 */ /* 0x000fea0003800200 */
.L_x_4544:
        /* <DEDUP_REMOVED lines=15> */
.L_x_4547:
[----:B------:R-:W-:Y:S05]  /*abe0*/  BSYNC.RECONVERGENT B0 ;  /* 0x0000000000007941 */ /* 0x000fea0003800200 */
.L_x_4546:
        /* <DEDUP_REMOVED lines=15> */
.L_x_4549:
[----:B------:R-:W-:Y:S05]  /*ace0*/  BSYNC.RECONVERGENT B0 ;  /* 0x0000000000007941 */ /* 0x000fea0003800200 */
.L_x_4548:
        /* <DEDUP_REMOVED lines=15> */
.L_x_4550:
        /* <DEDUP_REMOVED lines=10> */
.L_x_7284:


//--------------------- .text._ZN10layer_norm31ln_parallel_residual_bwd_kernelINS_13Kernel_traitsI6__halfS2_fS2_fjLj7168ELj1ELj1ELj8ELj8ENS_18Kernel_traits_baseILj7168ES2_S2_fS2_fjLj256EEEEELb0ELb0ELb1EEEvNS_9BwdParamsE --------------------------
	.section	.text._ZN10layer_norm31ln_parallel_residual_bwd_kernelINS_13Kernel_traitsI6__halfS2_fS2_fjLj7168ELj1ELj1ELj8ELj8ENS_18Kernel_traits_baseILj7168ES2_S2_fS2_fjLj256EEEEELb0ELb0ELb1EEEvNS_9BwdParamsE,"ax",@progbits
	.align	128
        .global         _ZN10layer_norm31ln_parallel_residual_bwd_kernelINS_13Kernel_traitsI6__halfS2_fS2_fjLj7168ELj1ELj1ELj8ELj8ENS_18Kernel_traits_baseILj7168ES2_S2_fS2_fjLj256EEEEELb0ELb0ELb1EEEvNS_9BwdParamsE
        .type           _ZN10layer_norm31ln_parallel_residual_bwd_kernelINS_13Kernel_traitsI6__halfS2_fS2_fjLj7168ELj1ELj1ELj8ELj8ENS_18Kernel_traits_baseILj7168ES2_S2_fS2_fjLj256EEEEELb0ELb0ELb1EEEvNS_9BwdParamsE,@function
        .size           _ZN10layer_norm31ln_parallel_residual_bwd_kernelINS_13Kernel_traitsI6__halfS2_fS2_fjLj7168ELj1ELj1ELj8ELj8ENS_18Kernel_traits_baseILj7168ES2_S2_fS2_fjLj256EEEEELb0ELb0ELb1EEEvNS_9BwdParamsE,(.L_x_7285 - _ZN10layer_norm31ln_parallel_residual_bwd_kernelINS_13Kernel_traitsI6__halfS2_fS2_fjLj7168ELj1ELj1ELj8ELj8ENS_18Kernel_traits_baseILj7168ES2_S2_fS2_fjLj256EEEEELb0ELb0ELb1EEEvNS_9BwdParamsE)
        .other          _ZN10layer_norm31ln_parallel_residual_bwd_kernelINS_13Kernel_traitsI6__halfS2_fS2_fjLj7168ELj1ELj1ELj8ELj8ENS_18Kernel_traits_baseILj7168ES2_S2_fS2_fjLj256EEEEELb0ELb0ELb1EEEvNS_9BwdParamsE,@"STO_CUDA_ENTRY STV_DEFAULT"
_ZN10layer_norm31ln_parallel_residual_bwd_kernelINS_13Kernel_traitsI6__halfS2_fS2_fjLj7168ELj1ELj1ELj8ELj8ENS_18Kernel_traits_baseILj7168ES2_S2_fS2_fjLj256EEEEELb0ELb0ELb1EEEvNS_9BwdParamsE:
.text._ZN10layer_norm31ln_parallel_residual_bwd_kernelINS_13Kernel_traitsI6__halfS2_fS2_fjLj7168ELj1ELj1ELj8ELj8ENS_18Kernel_traits_baseILj7168ES2_S2_fS2_fjLj256EEEEELb0ELb0ELb1EEEvNS_9BwdParamsE:
        /* <DEDUP_REMOVED lines=141> */
[----:B---3--:R-:W-:-:S02]  /*08d0*/  HADD2.F32 R0, -RZ, R10.H0_H0 ;  /* 0x2000000aff007230 */ /* 0x008fc40000004100 */
[----:B----4-:R-:W-:-:S03]  /*08e0*/  HADD2.F32 R2, -RZ, R54.H0_H0 ;  /* 0x20000036ff027230 */ /* 0x010fc60000004100 */
[----:B------:R3:W-:Y:S04]  /*08f0*/  STL [R1+0x4], R0 ;  /* 0x0000040001007387 */ /* 0x0007e80000100800 */
[----:B------:R5:W-:Y:S01]  /*0900*/  STL [R1+0x24], R2 ;  /* 0x0000240201007387 */ /* 0x000be20000100800 */
[----:B---3--:R-:W-:Y:S02]  /*0910*/  HADD2.F32 R0, -RZ, R55.H0_H0 ;  /* 0x20000037ff007230 */ /* 0x008fe40000004100 */
[----:B-----5:R-:W-:-:S03]  /*0920*/  HADD2.F32 R2, -RZ, R58.H0_H0 ;  /* 0x2000003aff027230 */ /* 0x020fc60000004100 */
[----:B------:R3:W-:Y:S04]  /*0930*/  STL [R1+0x14], R0 ;  /* 0x0000140001007387 */ /* 0x0007e80000100800 */
[----:B------:R2:W-:Y:S01]  /*0940*/  STL [R1+0x44], R2 ;  /* 0x0000440201007387 */ /* 0x0005e20000100800 */
[----:B---3--:R-:W-:Y:S02]  /*0950*/  HADD2.F32 R0, -RZ, R59.H0_H0 ;  /* 0x2000003bff007230 */ /* 0x008fe40000004100 */
[----:B--2---:R-:W-:-:S03]  /*0960*/  HADD2.F32 R2, -RZ, R62.H0_H0 ;  /* 0x2000003eff027230 */ /* 0x004fc60000004100 */
[----:B------:R2:W-:Y:S04]  /*0970*/  STL [R1+0x34], R0 ;  /* 0x0000340001007387 */ /* 0x0005e80000100800 */
[----:B------:R3:W-:Y:S01]  /*0980*/  STL [R1+0x64], R2 ;  /* 0x0000640201007387 */ /* 0x0007e20000100800 */
[----:B--2---:R-:W-:Y:S02]  /*0990*/  HADD2.F32 R0, -RZ, R63.H0_H0 ;  /* 0x2000003fff007230 */ /* 0x004fe40000004100 */
[----:B---3--:R-:W-:-:S03]  /*09a0*/  HADD2.F32 R2, -RZ, R12.H0_H0 ;  /* 0x2000000cff027230 */ /* 0x008fc60000004100 */
[----:B------:R-:W-:Y:S01]  /*09b0*/  STL [R1+0x54], R0 ;  /* 0x0000540001007387 */ /* 0x000fe20000100800 */
[----:B------:R-:W-:-:S03]  /*09c0*/  HADD2.F32 R3, -RZ, R14.H0_H0 ;  /* 0x2000000eff037230 */ /* 0x000fc60000004100 */
[----:B------:R2:W-:Y:S04]  /*09d0*/  STL [R1+0x8], R2 ;  /* 0x0000080201007387 */ /* 0x0005e80000100800 */
[----:B------:R3:W-:Y:S01]  /*09e0*/  STL [R1+0x28], R3 ;  /* 0x0000280301007387 */ /* 0x0007e20000100800 */
[----:B--2---:R-:W-:Y:S01]  /*09f0*/  HADD2.F32 R2, -RZ, R15.H0_H0 ;  /* 0x2000000fff027230 */ /* 0x004fe20000004100 */
[----:B------:R-:W-:Y:S01]  /*0a00*/  SHF.R.U64 R54, R54, 0x10, R55 ;  /* 0x0000001036367819 */ /* 0x000fe20000001237 */
[----:B---3--:R-:W-:-:S03]  /*0a10*/  HADD2.F32 R3, -RZ, R16.H0_H0 ;  /* 0x20000010ff037230 */ /* 0x008fc60000004100 */
[----:B------:R2:W-:Y:S01]  /*0a20*/  STL [R1+0x18], R2 ;  /* 0x0000180201007387 */ /* 0x0005e20000100800 */
[----:B------:R-:W-:Y:S02]  /*0a30*/  SHF.R.U32.HI R52, RZ, 0x10, R55 ;  /* 0x00000010ff347819 */ /* 0x000fe40000011637 */
[--C-:B------:R-:W-:Y:S01]  /*0a40*/  SHF.R.U64 R58, R58, 0x10, R59.reuse ;  /* 0x000000103a3a7819 */ /* 0x100fe2000000123b */
[----:B------:R3:W-:Y:S01]  /*0a50*/  STL [R1+0x48], R3 ;  /* 0x0000480301007387 */ /* 0x0007e20000100800 */
[----:B--2---:R-:W-:Y:S01]  /*0a60*/  HADD2.F32 R2, -RZ, R17.H0_H0 ;  /* 0x20000011ff027230 */ /* 0x004fe20000004100 */
[----:B------:R-:W-:Y:S01]  /*0a70*/  SHF.R.U32.HI R56, RZ, 0x10, R59 ;  /* 0x00000010ff387819 */ /* 0x000fe2000001163b */
[----:B------:R-:W-:Y:S02]  /*0a80*/  HADD2.F32 R64, -RZ, R54.H0_H0 ;  /* 0x20000036ff407230 */ /* 0x000fe40000004100 */
[----:B---3--:R-:W-:Y:S01]  /*0a90*/  HADD2.F32 R3, -RZ, R18.H0_H0 ;  /* 0x20000012ff037230 */ /* 0x008fe20000004100 */
[----:B------:R2:W-:Y:S01]  /*0aa0*/  STL [R1+0x38], R2 ;  /* 0x0000380201007387 */ /* 0x0005e20000100800 */
[----:B------:R-:W-:Y:S01]  /*0ab0*/  HADD2.F32 R54, -RZ, R52.H0_H0 ;  /* 0x20000034ff367230 */ /* 0x000fe20000004100 */
[--C-:B------:R-:W-:Y:S01]  /*0ac0*/  SHF.R.U64 R62, R62, 0x10, R63.reuse ;  /* 0x000000103e3e7819 */ /* 0x100fe2000000123f */
[----:B------:R-:W-:Y:S01]  /*0ad0*/  HADD2.F32 R52, -RZ, R58.H0_H0 ;  /* 0x2000003aff347230 */ /* 0x000fe20000004100 */
[----:B------:R-:W-:Y:S01]  /*0ae0*/  SHF.R.U32.HI R60, RZ, 0x10, R63 ;  /* 0x00000010ff3c7819 */ /* 0x000fe2000001163f */
[----:B------:R-:W-:Y:S01]  /*0af0*/  STL [R1+0x68], R3 ;  /* 0x0000680301007387 */ /* 0x000fe20000100800 */
[----:B--2---:R-:W-:Y:S01]  /*0b00*/  HADD2.F32 R2, -RZ, R19.H0_H0 ;  /* 0x20000013ff027230 */ /* 0x004fe20000004100 */
[----:B------:R-:W-:Y:S01]  /*0b10*/  SHF.R.U64 R0, R12, 0x10, R13 ;  /* 0x000000100c007819 */ /* 0x000fe2000000120d */
[----:B------:R-:W-:-:S03]  /*0b20*/  HADD2.F32 R56, -RZ, R56.H0_H0 ;  /* 0x20000038ff387230 */ /* 0x000fc60000004100 */
[----:B------:R-:W-:Y:S01]  /*0b30*/  STL [R1+0x58], R2 ;  /* 0x0000580201007387 */ /* 0x000fe20000100800 */
[----:B------:R-:W-:-:S03]  /*0b40*/  SHF.R.U64 R55, R14, 0x10, R15 ;  /* 0x000000100e377819 */ /* 0x000fc6000000120f */
[----:B------:R-:W-:Y:S01]  /*0b50*/  STL [R1+0x1c], R64 ;  /* 0x00001c4001007387 */ /* 0x000fe20000100800 */
[----:B------:R-:W-:-:S03]  /*0b60*/  SHF.R.U32.HI R53, RZ, 0x10, R15 ;  /* 0x00000010ff357819 */ /* 0x000fc6000001160f */
[----:B------:R2:W-:Y:S01]  /*0b70*/  STL [R1+0xc], R54 ;  /* 0x00000c3601007387 */ /* 0x0005e20000100800 */
[----:B------:R-:W-:-:S03]  /*0b80*/  HADD2.F32 R0, -RZ, R0.H0_H0 ;  /* 0x20000000ff007230 */ /* 0x000fc60000004100 */
[----:B------:R3:W-:Y:S01]  /*0b90*/  STL [R1+0x3c], R52 ;  /* 0x00003c3401007387 */ /* 0x0007e20000100800 */
[----:B------:R-:W-:Y:S01]  /*0ba0*/  SHF.R.U64 R59, R16, 0x10, R17 ;  /* 0x00000010103b7819 */ /* 0x000fe20000001211 */
[----:B--2---:R-:W-:Y:S02]  /*0bb0*/  HADD2.F32 R54, -RZ, R62.H0_H0 ;  /* 0x2000003eff367230 */ /* 0x004fe40000004100 */
[----:B------:R-:W-:Y:S01]  /*0bc0*/  STL [R1+0x2c], R56 ;  /* 0x00002c3801007387 */ /* 0x000fe20000100800 */
[----:B---3--:R-:W-:-:S03]  /*0bd0*/  HADD2.F32 R52, -RZ, R60.H0_H0 ;  /* 0x2000003cff347230 */ /* 0x008fc60000004100 */
[----:B------:R2:W-:Y:S01]  /*0be0*/  STL [R1+0x5c], R54 ;  /* 0x00005c3601007387 */ /* 0x0005e20000100800 */
[----:B------:R-:W-:-:S03]  /*0bf0*/  SHF.R.U32.HI R57, RZ, 0x10, R17 ;  /* 0x00000010ff397819 */ /* 0x000fc60000011611 */
[----:B------:R3:W-:Y:S01]  /*0c00*/  STL [R1+0x4c], R52 ;  /* 0x00004c3401007387 */ /* 0x0007e20000100800 */
[----:B------:R-:W-:-:S03]  /*0c10*/  SHF.R.U64 R63, R18, 0x10, R19 ;  /* 0x00000010123f7819 */ /* 0x000fc60000001213 */
[----:B------:R4:W-:Y:S01]  /*0c20*/  STL [R1], R0 ;  /* 0x0000000001007387 */ /* 0x0009e20000100800 */
[----:B--2---:R-:W-:Y:S01]  /*0c30*/  HADD2.F32 R54, -RZ, R55.H0_H0 ;  /* 0x20000037ff367230 */ /* 0x004fe20000004100 */
[----:B------:R-:W-:Y:S01]  /*0c40*/  SHF.R.U32.HI R61, RZ, 0x10, R19 ;  /* 0x00000010ff3d7819 */ /* 0x000fe20000011613 */
[----:B---3--:R-:W-:-:S03]  /*0c50*/  HADD2.F32 R52, -RZ, R53.H0_H0 ;  /* 0x20000035ff347230 */ /* 0x008fc60000004100 */
[----:B------:R-:W-:Y:S01]  /*0c60*/  STL [R1+0x20], R54 ;  /* 0x0000203601007387 */ /* 0x000fe20000100800 */
[----:B----4-:R-:W-:-:S03]  /*0c70*/  HADD2.F32 R0, -RZ, R59.H0_H0 ;  /* 0x2000003bff007230 */ /* 0x010fc60000004100 */
[----:B------:R2:W-:Y:S01]  /*0c80*/  STL [R1+0x10], R52 ;  /* 0x0000103401007387 */ /* 0x0005e20000100800 */
[----:B------:R-:W-:-:S03]  /*0c90*/  HADD2.F32 R53, -RZ, R57.H0_H0 ;  /* 0x20000039ff357230 */ /* 0x000fc60000004100 */
[----:B------:R3:W-:Y:S01]  /*0ca0*/  STL [R1+0x40], R0 ;  /* 0x0000400001007387 */ /* 0x0007e20000100800 */
        /* <DEDUP_REMOVED lines=11> */
[----:B------:R-:W-:Y:S01]  /*0d60*/  SHF.R.U64 R243, R238, 0x10, R239 ;  /* 0x00000010eef37819 */ /* 0x000fe200000012ef */
        /* <DEDUP_REMOVED lines=9> */
[----:B------:R-:W-:Y:S02]  /*0e00*/  SHF.R.U32.HI R228, RZ, 0x10, R9 ;  /* 0x00000010ffe47819 */ /* 0x000fe40000011609 */
[----:B------:R-:W-:Y:S02]  /*0e10*/  SHF.R.U32.HI R239, RZ, 0x10, R239 ;  /* 0x00000010ffef7819 */ /* 0x000fe400000116ef */
[----:B------:R-:W-:Y:S01]  /*0e20*/  SHF.R.U32.HI R247, RZ, 0x10, R13 ;  /* 0x00000010fff77819 */ /* 0x000fe2000001160d */
[----:B------:R-:W-:Y:S02]  /*0e30*/  HADD2.F32 R225, -RZ, R218.H0_H0 ;  /* 0x200000daffe17230 */ /* 0x000fe40000004100 */
[----:B------:R-:W-:Y:S02]  /*0e40*/  HFMA2 R218, -RZ, RZ, 0, 0 ;  /* 0x00000000ffda7431 */ /* 0x000fe400000001ff */
[----:B------:R-:W-:-:S02]  /*0e50*/  HADD2.F32 R233, -RZ, R226.H0_H0 ;  /* 0x200000e2ffe97230 */ /* 0x000fc40000004100 */
        /* <DEDUP_REMOVED lines=30> */
[----:B012---:R-:W-:-:S07]  /*1040*/  HADD2.F32 R247, -RZ, R247.H0_H0 ;  /* 0x200000f7fff77230 */ /* 0x007fce0000004100 */
.L_x_4617:
        /* <DEDUP_REMOVED lines=52> */
[----:B---3--:R-:W-:-:S03]  /*1390*/  R2UR UR9, R0 ;  /* 0x00000000000972ca */ /* 0x008fc600000e0000 */
[----:B------:R-:W1:Y:S01]  /*13a0*/  @P0 LDC.64 R64, c[0x0][0x438] ;  /* 0x00010e00ff400b82 */ /* 0x000e620000000a00 */
[----:B-----5:R3:W5:Y:S01]  /*13b0*/  @P0 LDG.E.128 R88, desc[UR14][R162.64] ;  /* 0x0000000ea2580981 */ /* 0x020762000c1e1d00 */
[----:B----4-:R-:W-:Y:S01]  /*13c0*/  FADD.FTZ R101, R101, -UR5 ;  /* 0x8000000565657e21 */ /* 0x010fe20008010000 */
[----:B------:R-:W-:Y:S01]  /*13d0*/  IMAD.WIDE.U32 R150, R133, 0x8, R176 ;  /* 0x0000000885967825 */ /* 0x000fe200078e00b0 */
[----:B------:R-:W-:-:S04]  /*13e0*/  SHF.R.U32.HI R167, RZ, 0x10, R145 ;  /* 0x00000010ffa77819 */ /* 0x000fc80000011691 */
[----:B------:R-:W4:Y:S01]  /*13f0*/  @P0 LDC.64 R66, c[0x0][0x438] ;  /* 0x00010e00ff420b82 */ /* 0x000f220000000a00 */
[----:B---3--:R-:W-:Y:S02]  /*1400*/  MOV R163, R144 ;  /* 0x0000009000a37202 */ /* 0x008fe40000000f00 */
[----:B------:R-:W-:Y:S01]  /*1410*/  MOV R161, R146 ;  /* 0x0000009200a17202 */ /* 0x000fe20000000f00 */
[----:B------:R-:W-:Y:S01]  /*1420*/  IMAD.WIDE.U32 R148, R133, 0x8, R174 ;  /* 0x0000000885947825 */ /* 0x000fe200078e00ae */
[----:B------:R-:W-:-:S03]  /*1430*/  SHF.R.U64 R162, R144, 0x10, R145 ;  /* 0x0000001090a27819 */ /* 0x000fc60000001291 */
[----:B------:R-:W-:Y:S01]  /*1440*/  FADD.FTZ R0, R100, -UR5 ;  /* 0x8000000564007e21 */ /* 0x000fe20008010000 */
[--C-:B------:R-:W-:Y:S01]  /*1450*/  SHF.R.U32.HI R166, RZ, 0x10, R147.reuse ;  /* 0x00000010ffa67819 */ /* 0x100fe20000011693 */
[----:B------:R-:W-:Y:S02]  /*1460*/  HADD2.F32 R144, -RZ, R163.H0_H0 ;  /* 0x200000a3ff907230 */ /* 0x000fe40000004100 */
[----:B------:R-:W-:Y:S01]  /*1470*/  FMUL.FTZ R163, R101, UR9 ;  /* 0x0000000965a37c20 */ /* 0x000fe20008410000 */
[----:B------:R-:W-:Y:S01]  /*1480*/  HADD2.F32 R162, -RZ, R162.H0_H0 ;  /* 0x200000a2ffa27230 */ /* 0x000fe20000004100 */
[----:B------:R-:W-:Y:S01]  /*1490*/  SHF.R.U64 R146, R146, 0x10, R147 ;  /* 0x0000001092927819 */ /* 0x000fe20000001293 */
[----:B------:R-:W-:Y:S01]  /*14a0*/  IMAD.WIDE.U32 R52, R133, 0x10, R236 ;  /* 0x0000001085347825 */ /* 0x000fe200078e00ec */
[----:B------:R-:W3:Y:S03]  /*14b0*/  LDG.E.64 R150, desc[UR14][R150.64] ;  /* 0x0000000e96967981 */ /* 0x000ee6000c1e1b00 */
[-C--:B------:R-:W-:Y:S01]  /*14c0*/  FFMA.FTZ R22, R163, R162.reuse, R22 ;  /* 0x000000a2a3167223 */ /* 0x080fe20000010016 */
[----:B------:R-:W-:Y:S01]  /*14d0*/  FADD.FTZ R199, R162, R199 ;  /* 0x000000c7a2c77221 */ /* 0x000fe20000010000 */
[----:B------:R-:W-:Y:S01]  /*14e0*/  FMUL.FTZ R162, R168, R162 ;  /* 0x000000a2a8a27220 */ /* 0x000fe20000410000 */
[----:B------:R-:W-:Y:S01]  /*14f0*/  HADD2.F32 R146, -RZ, R146.H0_H0 ;  /* 0x20000092ff927230 */ /* 0x000fe20000004100 */
[----:B------:R-:W4:Y:S01]  /*1500*/  LDL R168, [R1+0x4c] ;  /* 0x00004c0001a87983 */ /* 0x000f220000100800 */
[----:B------:R-:W-:-:S03]  /*1510*/  MOV R100, R147 ;  /* 0x0000009300647202 */ /* 0x000fc60000000f00 */
[----:B------:R-:W-:Y:S01]  /*1520*/  FFMA.FTZ R162, R170, R146, R162 ;  /* 0x00000092aaa27223 */ /* 0x000fe200000100a2 */
[----:B------:R-:W-:Y:S01]  /*1530*/  MOV R147, R145 ;  /* 0x0000009100937202 */ /* 0x000fe20000000f00 */
[----:B------:R-:W2:Y:S04]  /*1540*/  LDL R170, [R1+0x50] ;  /* 0x0000500001aa7983 */ /* 0x000ea80000100800 */
[----:B------:R-:W3:Y:S01]  /*1550*/  LDG.E.64 R148, desc[UR14][R148.64] ;  /* 0x0000000e94947981 */ /* 0x000ee2000c1e1b00 */
[----:B------:R-:W-:-:S03]  /*1560*/  HADD2.F32 R147, -RZ, R147.H0_H0 ;  /* 0x20000093ff937230 */ /* 0x000fc60000004100 */
[----:B------:R-:W3:Y:S01]  /*1570*/  LDG.E.128 R52, desc[UR14][R52.64] ;  /* 0x0000000e34347981 */ /* 0x000ee2000c1e1d00 */
[----:B------:R-:W-:Y:S02]  /*1580*/  HADD2.F32 R100, -RZ, R100.H0_H0 ;  /* 0x20000064ff647230 */ /* 0x000fe40000004100 */
[----:B------:R-:W-:Y:S01]  /*1590*/  FMUL.FTZ R178, R171, R147 ;  /* 0x00000093abb27220 */ /* 0x000fe20000410000 */
[----:B------:R-:W-:Y:S01]  /*15a0*/  FADD.FTZ R187, R103, -UR5 ;  /* 0x8000000567bb7e21 */ /* 0x000fe20008010000 */
[----:B------:R-:W-:Y:S01]  /*15b0*/  IADD3 R135, PT, PT, R132, 0x400, RZ ;  /* 0x0000040084877810 */ /* 0x000fe20007ffe0ff */
[----:B------:R-:W-:-:S04]  /*15c0*/  IMAD.WIDE.U32 R152, R134, 0x8, R174 ;  /* 0x0000000886987825 */ /* 0x000fc800078e00ae */
[----:B------:R-:W-:Y:S01]  /*15d0*/  FFMA.FTZ R178, R169, R100, R178 ;  /* 0x00000064a9b27223 */ /* 0x000fe200000100b2 */
[----:B------:R-:W5:Y:S04]  /*15e0*/  @P0 LDG.E.128 R68, desc[UR14][R140.64] ;  /* 0x0000000e8c440981 */ /* 0x000f68000c1e1d00 */
[----:B------:R-:W3:Y:S01]  /*15f0*/  LDL R169, [R1+0x48] ;  /* 0x0000480001a97983 */ /* 0x000ee20000100800 */
[----:B------:R-:W-:Y:S02]  /*1600*/  HADD2.F32 R167, -RZ, R167.H0_H0 ;  /* 0x200000a7ffa77230 */ /* 0x000fe40000004100 */
[----:B------:R-:W-:Y:S01]  /*1610*/  FMUL.FTZ R0, R0, UR9 ;  /* 0x0000000900007c20 */ /* 0x000fe20008410000 */
[----:B------:R-:W-:Y:S02]  /*1620*/  HADD2.F32 R161, -RZ, R161.H0_H0 ;  /* 0x200000a1ffa17230 */ /* 0x000fe40000004100 */
[----:B------:R-:W-:Y:S01]  /*1630*/  FADD.FTZ R200, R144, R200 ;  /* 0x000000c890c87221 */ /* 0x000fe20000010000 */
[----:B------:R-:W-:-:S02]  /*1640*/  HADD2.F32 R166, -RZ, R166.H0_H0 ;  /* 0x200000a6ffa67230 */ /* 0x000fc40000004100 */
[-C--:B------:R-:W-:Y:S01]  /*1650*/  FFMA.FTZ R23, R0, R144.reuse, R23 ;  /* 0x0000009000177223 */ /* 0x080fe20000010017 */
[----:B------:R-:W-:Y:S01]  /*1660*/  FMUL.FTZ R187, R187, UR9 ;  /* 0x00000009bbbb7c20 */ /* 0x000fe20008410000 */
[----:B------:R-:W-:Y:S01]  /*1670*/  IMAD.WIDE.U32 R154, R134, 0x8, R176 ;  /* 0x00000008869a7825 */ /* 0x000fe200078e00b0 */
[----:B------:R-:W3:Y:S03]  /*1680*/  LDG.E.64 R152, desc[UR14][R152.64] ;  /* 0x0000000e98987981 */ /* 0x000ee6000c1e1b00 */
[----:B------:R-:W-:Y:S01]  /*1690*/  FADD.FTZ R102, R102, -UR5 ;  /* 0x8000000566667e21 */ /* 0x000fe20008010000 */
[----:B------:R-:W3:Y:S01]  /*16a0*/  LDG.E.128 R60, desc[UR14][R60.64] ;  /* 0x0000000e3c3c7981 */ /* 0x000ee2000c1e1d00 */
[----:B----4-:R-:W-:Y:S01]  /*16b0*/  FMUL.FTZ R188, R168, R167 ;  /* 0x000000a7a8bc7220 */ /* 0x010fe20000410000 */
[----:B------:R-:W-:Y:S02]  /*16c0*/  FMUL.FTZ R144, R173, R144 ;  /* 0x00000090ad907220 */ /* 0x000fe40000410000 */
[----:B------:R-:W4:Y:S01]  /*16d0*/  LDL R168, [R1+0x3c] ;  /* 0x00003c0001a87983 */ /* 0x000f220000100800 */
[-C--:B------:R-:W-:Y:S01]  /*16e0*/  FFMA.FTZ R131, R0, R161.reuse, R131 ;  /* 0x000000a100837223 */ /* 0x080fe20000010083 */
[----:B------:R-:W-:Y:S01]  /*16f0*/  FADD.FTZ R51, R161, R51 ;  /* 0x00000033a1337221 */ /* 0x000fe20000010000 */
[CC--:B------:R-:W-:Y:S01]  /*1700*/  FFMA.FTZ R128, R187.reuse, R166.reuse, R128 ;  /* 0x000000a6bb807223 */ /* 0x0c0fe20000010080 */
[----:B------:R-:W-:Y:S01]  /*1710*/  FADD.FTZ R48, R166, R48 ;  /* 0x00000030a6307221 */ /* 0x000fe20000010000 */
[----:B--2---:R-:W-:Y:S01]  /*1720*/  FFMA.FTZ R188, R170, R166, R188 ;  /* 0x000000a6aabc7223 */ /* 0x004fe200000100bc */
[----:B------:R-:W-:Y:S01]  /*1730*/  FFMA.FTZ R161, R172, R161, R144 ;  /* 0x000000a1aca17223 */ /* 0x000fe20000010090 */
[----:B---3--:R-:W-:Y:S01]  /*1740*/  MOV R166, R150 ;  /* 0x0000009600a67202 */ /* 0x008fe20000000f00 */
[----:B------:R-:W2:Y:S01]  /*1750*/  @P0 LDC.64 R144, c[0x0][0x438] ;  /* 0x00010e00ff900b82 */ /* 0x000ea20000000a00 */
[----:B------:R-:W-:Y:S01]  /*1760*/  FFMA.FTZ R20, R187, R167, R20 ;  /* 0x000000a7bb147223 */ /* 0x000fe20000010014 */
[----:B------:R-:W-:Y:S01]  /*1770*/  FADD.FTZ R197, R167, R197 ;  /* 0x000000c5a7c57221 */ /* 0x000fe20000010000 */
[----:B------:R-:W-:Y:S01]  /*1780*/  MOV R167, R148 ;  /* 0x0000009400a77202 */ /* 0x000fe20000000f00 */
[----:B------:R-:W-:Y:S01]  /*1790*/  FADD.FTZ R52, R52, -UR5 ;  /* 0x8000000534347e21 */ /* 0x000fe20008010000 */
[----:B------:R-:W-:-:S02]  /*17a0*/  SHF.R.U64 R148, R148, 0x10, R149 ;  /* 0x0000001094947819 */ /* 0x000fc40000001295 */
[----:B------:R-:W-:Y:S01]  /*17b0*/  SHF.R.U32.HI R171, RZ, 0x10, R149 ;  /* 0x00000010ffab7819 */ /* 0x000fe20000011695 */
[----:B------:R-:W-:Y:S01]  /*17c0*/  FADD.FTZ R53, R53, -UR5 ;  /* 0x8000000535357e21 */ /* 0x000fe20008010000 */
[----:B------:R-:W-:Y:S01]  /*17d0*/  MOV R170, R149 ;  /* 0x0000009500aa7202 */ /* 0x000fe20000000f00 */
[----:B------:R-:W-:Y:S01]  /*17e0*/  IMAD.WIDE.U32 R56, R134, 0x10, R236 ;  /* 0x0000001086387825 */ /* 0x000fe200078e00ec */
[----:B------:R-:W-:Y:S01]  /*17f0*/  SHF.R.U64 R149, R150, 0x10, R151 ;  /* 0x0000001096957819 */ /* 0x000fe20000001297 */
[----:B------:R-:W3:Y:S02]  /*1800*/  LDG.E.64 R154, desc[UR14][R154.64] ;  /* 0x0000000e9a9a7981 */ /* 0x000ee4000c1e1b00 */
[----:B------:R-:W-:Y:S02]  /*1810*/  HADD2.F32 R150, -RZ, R166.H0_H0 ;  /* 0x200000a6ff967230 */ /* 0x000fe40000004100 */
[----:B------:R-:W-:Y:S01]  /*1820*/  FMUL.FTZ R166, R52, UR9 ;  /* 0x0000000934a67c20 */ /* 0x000fe20008410000 */
[----:B------:R-:W-:Y:S01]  /*1830*/  HADD2.F32 R167, -RZ, R167.H0_H0 ;  /* 0x200000a7ffa77230 */ /* 0x000fe20000004100 */
[----:B------:R-:W3:Y:S02]  /*1840*/  LDG.E.128 R56, desc[UR14][R56.64] ;  /* 0x0000000e38387981 */ /* 0x000ee4000c1e1d00 */
[-C--:B------:R-:W-:Y:S01]  /*1850*/  FFMA.FTZ R19, R166, R150.reuse, R19 ;  /* 0x00000096a6137223 */ /* 0x080fe20000010013 */
[----:B------:R-:W-:Y:S01]  /*1860*/  FADD.FTZ R196, R150, R196 ;  /* 0x000000c496c47221 */ /* 0x000fe20000010000 */
[----:B------:R-:W-:Y:S01]  /*1870*/  FMUL.FTZ R150, R183, R150 ;  /* 0x00000096b7967220 */ /* 0x000fe20000410000 */
[----:B------:R-:W-:-:S04]  /*1880*/  @P0 IMAD.WIDE.U32 R164, R135, 0x10, R164 ;  /* 0x0000001087a40825 */ /* 0x000fc800078e00a4 */
[-C--:B------:R-:W-:Y:S01]  /*1890*/  FFMA.FTZ R127, R166, R167.reuse, R127 ;  /* 0x000000a7a67f7223 */ /* 0x080fe2000001007f */
[----:B------:R-:W-:Y:S01]  /*18a0*/  FADD.FTZ R47, R167, R47 ;  /* 0x0000002fa72f7221 */ /* 0x000fe20000010000 */
[----:B------:R-:W3:Y:S01]  /*18b0*/  LDL R183, [R1+0x38] ;  /* 0x0000380001b77983 */ /* 0x000ee20000100800 */
[----:B------:R-:W-:Y:S01]  /*18c0*/  FFMA.FTZ R167, R169, R167, R150 ;  /* 0x000000a7a9a77223 */ /* 0x000fe20000010096 */
[----:B------:R-:W-:Y:S02]  /*18d0*/  FMUL.FTZ R169, R53, UR9 ;  /* 0x0000000935a97c20 */ /* 0x000fe40008410000 */
[----:B------:R-:W3:Y:S01]  /*18e0*/  LDL R53, [R1+0x2c] ;  /* 0x00002c0001357983 */ /* 0x000ee20000100800 */
[----:B------:R-:W-:-:S03]  /*18f0*/  HADD2.F32 R149, -RZ, R149.H0_H0 ;  /* 0x20000095ff957230 */ /* 0x000fc60000004100 */
[----:B------:R0:W5:Y:S04]  /*1900*/  @P0 LDG.E.128 R84, desc[UR14][R164.64] ;  /* 0x0000000ea4540981 */ /* 0x000168000c1e1d00 */
[----:B------:R-:W3:Y:S01]  /*1910*/  LDL R52, [R1+0x30] ;  /* 0x0000300001347983 */ /* 0x000ee20000100800 */
[----:B------:R-:W-:Y:S01]  /*1920*/  HADD2.F32 R148, -RZ, R148.H0_H0 ;  /* 0x20000094ff947230 */ /* 0x000fe20000004100 */
[----:B0-----:R-:W-:-:S05]  /*1930*/  IADD3 R164, PT, PT, R132, 0x600, RZ ;  /* 0x0000060084a47810 */ /* 0x001fca0007ffe0ff */
[----:B--2---:R-:W-:-:S04]  /*1940*/  @P0 IMAD.WIDE.U32 R144, R164, 0x10, R144 ;  /* 0x00000010a4900825 */ /* 0x004fc800078e0090 */
[----:B------:R-:W-:Y:S01]  /*1950*/  FFMA.FTZ R18, R169, R149, R18 ;  /* 0x00000095a9127223 */ /* 0x000fe20000010012 */
[----:B------:R-:W-:Y:S01]  /*1960*/  FADD.FTZ R195, R149, R195 ;  /* 0x000000c395c37221 */ /* 0x000fe20000010000 */
[----:B------:R-:W-:Y:S01]  /*1970*/  FFMA.FTZ R126, R169, R148, R126 ;  /* 0x00000094a97e7223 */ /* 0x000fe2000001007e */
[----:B------:R-:W-:Y:S01]  /*1980*/  FADD.FTZ R46, R148, R46 ;  /* 0x0000002e942e7221 */ /* 0x000fe20000010000 */
[----:B------:R0:W5:Y:S01]  /*1990*/  @P0 LDG.E.128 R92, desc[UR14][R144.64] ;  /* 0x0000000e905c0981 */ /* 0x000162000c1e1d00 */
[----:B------:R-:W-:-:S04]  /*19a0*/  IMAD.WIDE.U32 R140, R135, 0x8, R174 ;  /* 0x00000008878c7825 */ /* 0x000fc800078e00ae */
[----:B------:R-:W-:Y:S01]  /*19b0*/  FMUL.FTZ R165, R102, UR9 ;  /* 0x0000000966a57c20 */ /* 0x000fe20008410000 */
[----:B0-----:R-:W-:-:S04]  /*19c0*/  IMAD.WIDE.U32 R144, R136, 0x8, R174 ;  /* 0x0000000888907825 */ /* 0x001fc800078e00ae */
        /* <DEDUP_REMOVED lines=10> */
[----:B------:R-:W-:Y:S01]  /*1a70*/  FADD.FTZ R55, R55, -UR5 ;  /* 0x8000000537377e21 */ /* 0x000fe20008010000 */
[--C-:B------:R-:W-:Y:S01]  /*1a80*/  IMAD.WIDE.U32 R150, R164, 0x8, R176.reuse ;  /* 0x00000008a4967825 */ /* 0x100fe200078e00b0 */
[----:B------:R-:W2:Y:S03]  /*1a90*/  LDG.E.64 R140, desc[UR14][R140.64] ;  /* 0x0000000e8c8c7981 */ /* 0x000ea6000c1e1b00 */
[----:B0-----:R-:W-:-:S04]  /*1aa0*/  IMAD.WIDE.U32 R142, R135, 0x8, R176 ;  /* 0x00000008878e7825 */ /* 0x001fc800078e00b0 */
[----:B----4-:R-:W-:Y:S01]  /*1ab0*/  FMUL.FTZ R168, R168, R149 ;  /* 0x00000095a8a87220 */ /* 0x010fe20000410000 */
[----:B------:R-:W4:Y:S03]  /*1ac0*/  LDL R177, [R1+0x1c] ;  /* 0x00001c0001b17983 */ /* 0x000f260000100800 */
[----:B------:R-:W-:Y:S01]  /*1ad0*/  FFMA.FTZ R168, R179, R148, R168 ;  /* 0x00000094b3a87223 */ /* 0x000fe200000100a8 */
[----:B------:R-:W-:Y:S01]  /*1ae0*/  IMAD.WIDE.U32 R148, R164, 0x8, R174 ;  /* 0x00000008a4947825 */ /* 0x000fe200078e00ae */
[----:B------:R-:W2:Y:S04]  /*1af0*/  LDL R176, [R1+0x20] ;  /* 0x0000200001b07983 */ /* 0x000ea80000100800 */
[----:B------:R-:W4:Y:S04]  /*1b00*/  LDL R174, [R1+0x28] ;  /* 0x0000280001ae7983 */ /* 0x000f280000100800 */
[----:B------:R-:W2:Y:S01]  /*1b10*/  LDL R175, [R1+0x14] ;  /* 0x0000140001af7983 */ /* 0x000ea20000100800 */
[----:B------:R-:W-:-:S02]  /*1b20*/  HADD2.F32 R173, -RZ, R173.H0_H0 ;  /* 0x200000adffad7230 */ /* 0x000fc40000004100 */
[----:B------:R-:W-:Y:S01]  /*1b30*/  FMUL.FTZ R179, R54, UR9 ;  /* 0x0000000936b37c20 */ /* 0x000fe20008410000 */
[----:B------:R-:W-:Y:S01]  /*1b40*/  HADD2.F32 R170, -RZ, R170.H0_H0 ;  /* 0x200000aaffaa7230 */ /* 0x000fe20000004100 */
[----:B------:R-:W2:Y:S01]  /*1b50*/  LDG.E.64 R142, desc[UR14][R142.64] ;  /* 0x0000000e8e8e7981 */ /* 0x000ea2000c1e1b00 */
[----:B------:R-:W-:Y:S02]  /*1b60*/  HADD2.F32 R172, -RZ, R172.H0_H0 ;  /* 0x200000acffac7230 */ /* 0x000fe40000004100 */
[----:B------:R-:W-:Y:S01]  /*1b70*/  FMUL.FTZ R182, R182, R173 ;  /* 0x000000adb6b67220 */ /* 0x000fe20000410000 */
[----:B------:R-:W-:Y:S02]  /*1b80*/  HADD2.F32 R171, -RZ, R171.H0_H0 ;  /* 0x200000abffab7230 */ /* 0x000fe40000004100 */
[----:B------:R-:W-:Y:S01]  /*1b90*/  FFMA.FTZ R125, R179, R170, R125 ;  /* 0x000000aab37d7223 */ /* 0x000fe2000001007d */
[----:B------:R-:W-:Y:S01]  /*1ba0*/  FADD.FTZ R45, R170, R45 ;  /* 0x0000002daa2d7221 */ /* 0x000fe20000010000 */
[----:B------:R-:W-:Y:S01]  /*1bb0*/  SHF.R.U64 R54, R152, 0x10, R153 ;  /* 0x0000001098367819 */ /* 0x000fe20000001299 */
[----:B---3--:R-:W-:Y:S01]  /*1bc0*/  FADD.FTZ R56, R56, -UR5 ;  /* 0x8000000538387e21 */ /* 0x008fe20008010000 */
[----:B------:R-:W-:Y:S01]  /*1bd0*/  FADD.FTZ R57, R57, -UR5 ;  /* 0x8000000539397e21 */ /* 0x000fe20008010000 */
[----:B-1----:R-:W-:-:S04]  /*1be0*/  @P0 IMAD.WIDE.U32 R64, R133, 0x10, R64 ;  /* 0x0000001085400825 */ /* 0x002fc800078e0040 */
[----:B------:R-:W-:-:S04]  /*1bf0*/  @P0 IMAD.WIDE.U32 R66, R134, 0x10, R66 ;  /* 0x0000001086420825 */ /* 0x000fc800078e0042 */
[----:B------:R-:W-:Y:S01]  /*1c00*/  FFMA.FTZ R129, R165, R100, R129 ;  /* 0x00000064a5817223 */ /* 0x000fe20000010081 */
[----:B------:R-:W-:Y:S01]  /*1c10*/  FFMA.FTZ R182, R183, R170, R182 ;  /* 0x000000aab7b67223 */ /* 0x000fe200000100b6 */
[----:B------:R-:W-:Y:S01]  /*1c20*/  MOV R170, R152 ;  /* 0x0000009800aa7202 */ /* 0x000fe20000000f00 */
[----:B------:R-:W-:Y:S01]  /*1c30*/  FADD.FTZ R49, R100, R49 ;  /* 0x0000003164317221 */ /* 0x000fe20000010000 */
[----:B------:R-:W-:Y:S01]  /*1c40*/  MOV R152, R154 ;  /* 0x0000009a00987202 */ /* 0x000fe20000000f00 */
[----:B------:R-:W-:Y:S01]  /*1c50*/  FMUL.FTZ R184, R53, R172 ;  /* 0x000000ac35b87220 */ /* 0x000fe20000410000 */
[----:B------:R-:W-:Y:S01]  /*1c60*/  SHF.R.U32.HI R53, RZ, 0x10, R153 ;  /* 0x00000010ff357819 */ /* 0x000fe20000011699 */
[----:B------:R-:W-:Y:S01]  /*1c70*/  FFMA.FTZ R17, R179, R173, R17 ;  /* 0x000000adb3117223 */ /* 0x000fe20000010011 */
[----:B------:R-:W-:Y:S01]  /*1c80*/  FADD.FTZ R194, R173, R194 ;  /* 0x000000c2adc27221 */ /* 0x000fe20000010000 */
[----:B------:R-:W-:Y:S01]  /*1c90*/  HADD2.F32 R152, -RZ, R152.H0_H0 ;  /* 0x20000098ff987230 */ /* 0x000fe20000004100 */
[----:B------:R-:W3:Y:S01]  /*1ca0*/  LDL R173, [R1+0x18] ;  /* 0x0000180001ad7983 */ /* 0x000ee20000100800 */
[----:B------:R-:W-:Y:S01]  /*1cb0*/  FFMA.FTZ R184, R52, R171, R184 ;  /* 0x000000ab34b87223 */ /* 0x000fe200000100b8 */
[----:B------:R-:W-:Y:S01]  /*1cc0*/  MOV R52, R153 ;  /* 0x0000009900347202 */ /* 0x000fe20000000f00 */
[----:B------:R-:W-:Y:S01]  /*1cd0*/  FMUL.FTZ R153, R56, UR9 ;  /* 0x0000000938997c20 */ /* 0x000fe20008410000 */
[----:B------:R-:W-:-:S02]  /*1ce0*/  HADD2.F32 R170, -RZ, R170.H0_H0 ;  /* 0x200000aaffaa7230 */ /* 0x000fc40000004100 */
[----:B------:R-:W-:Y:S01]  /*1cf0*/  FADD.FTZ R192, R152, R192 ;  /* 0x000000c098c07221 */ /* 0x000fe20000010000 */
[----:B------:R-:W3:Y:S01]  /*1d00*/  LDL R56, [R1+0x10] ;  /* 0x0000100001387983 */ /* 0x000ee20000100800 */
[-C--:B------:R-:W-:Y:S01]  /*1d10*/  FFMA.FTZ R15, R153, R152.reuse, R15 ;  /* 0x00000098990f7223 */ /* 0x080fe2000001000f */
[----:B------:R-:W-:Y:S01]  /*1d20*/  FMUL.FTZ R152, R238, R152 ;  /* 0x00000098ee987220 */ /* 0x000fe20000410000 */
[----:B------:R-:W-:Y:S01]  /*1d30*/  FMUL.FTZ R183, R55, UR9 ;  /* 0x0000000937b77c20 */ /* 0x000fe20008410000 */
[----:B------:R-:W-:Y:S01]  /*1d40*/  SHF.R.U64 R154, R154, 0x10, R155 ;  /* 0x000000109a9a7819 */ /* 0x000fe2000000129b */
[----:B------:R-:W-:Y:S01]  /*1d50*/  FADD.FTZ R193, R172, R193 ;  /* 0x000000c1acc17221 */ /* 0x000fe20000010000 */
[----:B------:R-:W-:Y:S01]  /*1d60*/  MOV R55, R155 ;  /* 0x0000009b00377202 */ /* 0x000fe20000000f00 */
[----:B------:R-:W-:Y:S01]  /*1d70*/  FFMA.FTZ R16, R183, R172, R16 ;  /* 0x000000acb7107223 */ /* 0x000fe20000010010 */
[----:B------:R-:W-:Y:S01]  /*1d80*/  SHF.R.U32.HI R172, RZ, 0x10, R155 ;  /* 0x00000010ffac7819 */ /* 0x000fe2000001169b */
[----:B------:R-:W-:-:S02]  /*1d90*/  HADD2.F32 R154, -RZ, R154.H0_H0 ;  /* 0x2000009aff9a7230 */ /* 0x000fc40000004100 */
[----:B------:R-:W-:Y:S01]  /*1da0*/  FMUL.FTZ R155, R57, UR9 ;  /* 0x00000009399b7c20 */ /* 0x000fe20008410000 */
[----:B------:R-:W-:Y:S01]  /*1db0*/  HADD2.F32 R54, -RZ, R54.H0_H0 ;  /* 0x20000036ff367230 */ /* 0x000fe20000004100 */
[----:B------:R0:W5:Y:S02]  /*1dc0*/  @P0 LDG.E.128 R76, desc[UR14][R64.64] ;  /* 0x0000000e404c0981 */ /* 0x000164000c1e1d00 */
[----:B------:R-:W-:Y:S01]  /*1dd0*/  FFMA.FTZ R14, R155, R154, R14 ;  /* 0x0000009a9b0e7223 */ /* 0x000fe2000001000e */
[----:B------:R-:W-:Y:S01]  /*1de0*/  FADD.FTZ R191, R154, R191 ;  /* 0x000000bf9abf7221 */ /* 0x000fe20000010000 */
[----:B------:R-:W-:Y:S02]  /*1df0*/  HADD2.F32 R55, -RZ, R55.H0_H0 ;  /* 0x20000037ff377230 */ /* 0x000fe40000004100 */
[----:B------:R-:W-:Y:S01]  /*1e00*/  FFMA.FTZ R123, R153, R170, R123 ;  /* 0x000000aa997b7223 */ /* 0x000fe2000001007b */
[----:B------:R-:W-:Y:S01]  /*1e10*/  FADD.FTZ R43, R170, R43 ;  /* 0x0000002baa2b7221 */ /* 0x000fe20000010000 */
[----:B------:R1:W5:Y:S01]  /*1e20*/  @P0 LDG.E.128 R80, desc[UR14][R66.64] ;  /* 0x0000000e42500981 */ /* 0x000362000c1e1d00 */
[----:B0-----:R-:W-:-:S03]  /*1e30*/  IMAD.WIDE.U32 R64, R135, 0x10, R236 ;  /* 0x0000001087407825 */ /* 0x001fc600078e00ec */
[----:B------:R-:W3:Y:S04]  /*1e40*/  LDG.E.64 R144, desc[UR14][R144.64] ;  /* 0x0000000e90907981 */ /* 0x000ee8000c1e1b00 */
[----:B------:R-:W3:Y:S04]  /*1e50*/  LDG.E.64 R146, desc[UR14][R146.64] ;  /* 0x0000000e92927981 */ /* 0x000ee8000c1e1b00 */
[----:B------:R-:W3:Y:S01]  /*1e60*/  LDG.E.128 R64, desc[UR14][R64.64] ;  /* 0x0000000e40407981 */ /* 0x000ee2000c1e1d00 */
        /* <DEDUP_REMOVED lines=9> */
[----:B------:R-:W4:Y:S01]  /*1f00*/  LDL R177, [R1+0x4] ;  /* 0x0000040001b17983 */ /* 0x000f220000100800 */
[----:B--2---:R-:W-:Y:S01]  /*1f10*/  FMUL.FTZ R170, R175, R55 ;  /* 0x00000037afaa7220 */ /* 0x004fe20000410000 */
[----:B------:R-:W-:Y:S02]  /*1f20*/  FFMA.FTZ R154, R176, R54, R154 ;  /* 0x00000036b09a7223 */ /* 0x000fe4000001009a */
[----:B------:R-:W2:Y:S04]  /*1f30*/  LDL R175, [R1] ;  /* 0x0000000001af7983 */ /* 0x000ea80000100800 */
[----:B------:R-:W2:Y:S01]  /*1f40*/  LDL R176, [R1+0x8] ;  /* 0x0000080001b07983 */ /* 0x000ea20000100800 */
[----:B------:R-:W-:Y:S02]  /*1f50*/  HADD2.F32 R52, -RZ, R52.H0_H0 ;  /* 0x20000034ff347230 */ /* 0x000fe40000004100 */
[----:B------:R-:W-:-:S02]  /*1f60*/  HADD2.F32 R172, -RZ, R172.H0_H0 ;  /* 0x200000acffac7230 */ /* 0x000fc40000004100 */
[----:B------:R-:W-:Y:S01]  /*1f70*/  FFMA.FTZ R124, R183, R171, R124 ;  /* 0x000000abb77c7223 */ /* 0x000fe2000001007c */
[----:B------:R-:W-:Y:S01]  /*1f80*/  FADD.FTZ R44, R171, R44 ;  /* 0x0000002cab2c7221 */ /* 0x000fe20000010000 */
[----:B------:R-:W-:Y:S02]  /*1f90*/  HADD2.F32 R53, -RZ, R53.H0_H0 ;  /* 0x20000035ff357230 */ /* 0x000fe40000004100 */
[----:B------:R-:W-:Y:S01]  /*1fa0*/  FMUL.FTZ R171, R58, UR9 ;  /* 0x000000093aab7c20 */ /* 0x000fe20008410000 */
[----:B------:R-:W-:Y:S01]  /*1fb0*/  FADD.FTZ R189, R172, R189 ;  /* 0x000000bdacbd7221 */ /* 0x000fe20000010000 */
[----:B---3--:R-:W-:Y:S01]  /*1fc0*/  FFMA.FTZ R170, R173, R52, R170 ;  /* 0x00000034adaa7223 */ /* 0x008fe200000100aa */
[----:B------:R-:W-:-:S04]  /*1fd0*/  FMUL.FTZ R173, R59, UR9 ;  /* 0x000000093bad7c20 */ /* 0x000fc80008410000 */
[----:B------:R-:W-:Y:S01]  /*1fe0*/  FFMA.FTZ R12, R173, R172, R12 ;  /* 0x000000acad0c7223 */ /* 0x000fe2000001000c */
        /* <DEDUP_REMOVED lines=8> */
[--C-:B------:R-:W-:Y:S01]  /*2070*/  SHF.R.U64 R58, R156, 0x10, R157.reuse ;  /* 0x000000109c3a7819 */ /* 0x100fe2000000129d */
[----:B------:R-:W-:Y:S01]  /*2080*/  FADD.FTZ R60, R60, -UR5 ;  /* 0x800000053c3c7e21 */ /* 0x000fe20008010000 */
[----:B------:R-:W-:Y:S01]  /*2090*/  SHF.R.U32.HI R57, RZ, 0x10, R157 ;  /* 0x00000010ff397819 */ /* 0x000fe2000001169d */
[----:B------:R-:W-:Y:S01]  /*20a0*/  FADD.FTZ R61, R61, -UR5 ;  /* 0x800000053d3d7e21 */ /* 0x000fe20008010000 */
[----:B------:R-:W-:Y:S01]  /*20b0*/  MOV R59, R159 ;  /* 0x0000009f003b7202 */ /* 0x000fe20000000f00 */
[----:B------:R-:W-:-:S04]  /*20c0*/  FADD.FTZ R62, R62, -UR5 ;  /* 0x800000053e3e7e21 */ /* 0x000fc80008010000 */
[----:B------:R-:W-:Y:S02]  /*20d0*/  HADD2.F32 R59, -RZ, R59.H0_H0 ;  /* 0x2000003bff3b7230 */ /* 0x000fe40000004100 */
[----:B------:R-:W-:Y:S01]  /*20e0*/  FADD.FTZ R63, R63, -UR5 ;  /* 0x800000053f3f7e21 */ /* 0x000fe20008010000 */
[----:B------:R-:W-:Y:S02]  /*20f0*/  HADD2.F32 R58, -RZ, R58.H0_H0 ;  /* 0x2000003aff3a7230 */ /* 0x000fe40000004100 */
[----:B------:R-:W-:Y:S02]  /*2100*/  HADD2.F32 R57, -RZ, R57.H0_H0 ;  /* 0x20000039ff397230 */ /* 0x000fe40000004100 */
[----:B------:R-:W-:Y:S01]  /*2110*/  FADD.FTZ R202, R59, R202 ;  /* 0x000000ca3bca7221 */ /* 0x000fe20000010000 */
[----:B------:R-:W-:Y:S02]  /*2120*/  FADD.FTZ R38, R58, R38 ;  /* 0x000000263a267221 */ /* 0x000fe40000010000 */
[----:B------:R-:W-:Y:S01]  /*2130*/  FADD.FTZ R36, R57, R36 ;  /* 0x0000002439247221 */ /* 0x000fe20000010000 */
[----:B------:R-:W-:Y:S01]  /*2140*/  FADD.FTZ R65, R65, -UR5 ;  /* 0x8000000541417e21 */ /* 0x000fe20008010000 */
[----:B-1----:R-:W-:Y:S01]  /*2150*/  FADD.FTZ R67, R67, -UR5 ;  /* 0x8000000543437e21 */ /* 0x002fe20008010000 */
[----:B------:R-:W-:Y:S01]  /*2160*/  FADD.FTZ R64, R64, -UR5 ;  /* 0x8000000540407e21 */ /* 0x000fe20008010000 */
[----:B------:R-:W-:Y:S01]  /*2170*/  FADD.FTZ R66, R66, -UR5 ;  /* 0x8000000542427e21 */ /* 0x000fe20008010000 */
[----:B------:R-:W-:Y:S01]  /*2180*/  FMUL.FTZ R65, R65, UR9 ;  /* 0x0000000941417c20 */ /* 0x000fe20008410000 */
[----:B------:R-:W-:Y:S01]  /*2190*/  FMUL.FTZ R67, R67, UR9 ;  /* 0x0000000943437c20 */ /* 0x000fe20008410000 */
[----:B------:R-:W-:Y:S01]  /*21a0*/  FMUL.FTZ R64, R64, UR9 ;  /* 0x0000000940407c20 */ /* 0x000fe20008410000 */
[----:B------:R-:W-:Y:S01]  /*21b0*/  FMUL.FTZ R66, R66, UR9 ;  /* 0x0000000942427c20 */ /* 0x000fe20008410000 */
[----:B------:R-:W-:Y:S01]  /*21c0*/  FADD.FTZ R101, R101, -UR5 ;  /* 0x8000000565657e21 */ /* 0x000fe20008010000 */
[----:B------:R-:W-:-:S03]  /*21d0*/  FADD.FTZ R102, R102, -UR5 ;  /* 0x8000000566667e21 */ /* 0x000fc60008010000 */
[----:B------:R-:W-:Y:S01]  /*21e0*/  FMUL.FTZ R101, R101, UR9 ;  /* 0x0000000965657c20 */ /* 0x000fe20008410000 */
[----:B------:R-:W-:Y:S01]  /*21f0*/  FMUL.FTZ R102, R102, UR9 ;  /* 0x0000000966667c20 */ /* 0x000fe20008410000 */
[----:B------:R-:W-:Y:S01]  /*2200*/  MOV R251, R148 ;  /* 0x0000009400fb7202 */ /* 0x000fe20000000f00 */
[----:B----4-:R-:W-:-:S04]  /*2210*/  FMUL.FTZ R172, R174, R172 ;  /* 0x000000acaeac7220 */ /* 0x010fc80000410000 */
[----:B------:R-:W-:Y:S01]  /*2220*/  FFMA.FTZ R172, R56, R53, R172 ;  /* 0x0000003538ac7223 */ /* 0x000fe200000100ac */
[----:B------:R-:W-:-:S06]  /*2230*/  IMAD.WIDE.U32 R52, R164, 0x10, R236 ;  /* 0x00000010a4347825 */ /* 0x000fcc00078e00ec */
[----:B------:R-:W3:Y:S01]  /*2240*/  LDG.E.128 R52, desc[UR14][R52.64] ;  /* 0x0000000e34347981 */ /* 0x000ee2000c1e1d00 */
[----:B------:R-:W-:Y:S02]  /*2250*/  MOV R174, R156 ;  /* 0x0000009c00ae7202 */ /* 0x000fe40000000f00 */
[----:B------:R-:W-:Y:S02]  /*2260*/  MOV R156, R158 ;  /* 0x0000009e009c7202 */ /* 0x000fe40000000f00 */
[----:B------:R-:W-:Y:S02]  /*2270*/  MOV R56, R157 ;  /* 0x0000009d00387202 */ /* 0x000fe40000000f00 */
[----:B------:R-:W-:Y:S01]  /*2280*/  SHF.R.U64 R157, R158, 0x10, R159 ;  /* 0x000000109e9d7819 */ /* 0x000fe2000000129f */
[----:B------:R-:W-:Y:S02]  /*2290*/  HADD2.F32 R158, -RZ, R156.H0_H0 ;  /* 0x2000009cff9e7230 */ /* 0x000fe40000004100 */
[----:B------:R-:W-:-:S04]  /*22a0*/  FMUL.FTZ R156, R60, UR9 ;  /* 0x000000093c9c7c20 */ /* 0x000fc80008410000 */
[-C--:B------:R-:W-:Y:S01]  /*22b0*/  FFMA.FTZ R11, R156, R158.reuse, R11 ;  /* 0x0000009e9c0b7223 */ /* 0x080fe2000001000b */
[----:B------:R-:W-:Y:S01]  /*22c0*/  FADD.FTZ R204, R158, R204 ;  /* 0x000000cc9ecc7221 */ /* 0x000fe20000010000 */
[----:B------:R-:W-:Y:S01]  /*22d0*/  FMUL.FTZ R60, R177, R158 ;  /* 0x0000009eb13c7220 */ /* 0x000fe20000410000 */
[----:B------:R-:W-:Y:S02]  /*22e0*/  HADD2.F32 R158, -RZ, R157.H0_H0 ;  /* 0x2000009dff9e7230 */ /* 0x000fe40000004100 */
[----:B------:R-:W-:Y:S01]  /*22f0*/  FMUL.FTZ R157, R61, UR9 ;  /* 0x000000093d9d7c20 */ /* 0x000fe20008410000 */
[----:B------:R-:W-:Y:S01]  /*2300*/  HADD2.F32 R56, -RZ, R56.H0_H0 ;  /* 0x20000038ff387230 */ /* 0x000fe20000004100 */
[----:B------:R-:W-:Y:S02]  /*2310*/  SHF.R.U32.HI R159, RZ, 0x10, R159 ;  /* 0x00000010ff9f7819 */ /* 0x000fe4000001169f */
[-C--:B------:R-:W-:Y:S01]  /*2320*/  FFMA.FTZ R10, R157, R158.reuse, R10 ;  /* 0x0000009e9d0a7223 */ /* 0x080fe2000001000a */
[----:B------:R-:W-:Y:S01]  /*2330*/  FADD.FTZ R203, R158, R203 ;  /* 0x000000cb9ecb7221 */ /* 0x000fe20000010000 */
[----:B------:R-:W-:Y:S01]  /*2340*/  FMUL.FTZ R61, R250, R158 ;  /* 0x0000009efa3d7220 */ /* 0x000fe20000410000 */
[----:B------:R-:W-:Y:S01]  /*2350*/  FMUL.FTZ R158, R62, UR9 ;  /* 0x000000093e9e7c20 */ /* 0x000fe20008410000 */
[----:B------:R-:W-:Y:S01]  /*2360*/  FMUL.FTZ R62, R248, R59 ;  /* 0x0000003bf83e7220 */ /* 0x000fe20000410000 */
[----:B------:R-:W-:-:S02]  /*2370*/  FADD.FTZ R37, R56, R37 ;  /* 0x0000002538257221 */ /* 0x000fc40000010000 */
[-C--:B------:R-:W-:Y:S01]  /*2380*/  FFMA.FTZ R117, R158, R56.reuse, R117 ;  /* 0x000000389e757223 */ /* 0x080fe20000010075 */
[----:B------:R-:W-:Y:S01]  /*2390*/  FFMA.FTZ R62, R249, R56, R62 ;  /* 0x00000038f93e7223 */ /* 0x000fe2000001003e */
[----:B------:R-:W-:Y:S02]  /*23a0*/  HADD2.F32 R56, -RZ, R159.H0_H0 ;  /* 0x2000009fff387230 */ /* 0x000fe40000004100 */
[----:B------:R-:W-:Y:S01]  /*23b0*/  FMUL.FTZ R159, R63, UR9 ;  /* 0x000000093f9f7c20 */ /* 0x000fe20008410000 */
[----:B------:R-:W-:Y:S02]  /*23c0*/  HADD2.F32 R174, -RZ, R174.H0_H0 ;  /* 0x200000aeffae7230 */ /* 0x000fe40000004100 */
[----:B------:R-:W-:Y:S01]  /*23d0*/  FMUL.FTZ R63, R246, R56 ;  /* 0x00000038f63f7220 */ /* 0x000fe20000410000 */
[-C--:B------:R-:W-:Y:S01]  /*23e0*/  FFMA.FTZ R118, R157, R58.reuse, R118 ;  /* 0x0000003a9d767223 */ /* 0x080fe20000010076 */
[----:B--2---:R-:W-:Y:S01]  /*23f0*/  FFMA.FTZ R61, R175, R58, R61 ;  /* 0x0000003aaf3d7223 */ /* 0x004fe2000001003d */
        /* <DEDUP_REMOVED lines=15> */
[----:B------:R-:W-:Y:S01]  /*24f0*/  MOV R140, R142 ;  /* 0x0000008e008c7202 */ /* 0x000fe20000000f00 */
[----:B------:R-:W-:Y:S02]  /*2500*/  HADD2.F32 R141, -RZ, R141.H0_H0 ;  /* 0x2000008dff8d7230 */ /* 0x000fe40000004100 */
[----:B------:R-:W-:Y:S02]  /*2510*/  HADD2.F32 R143, -RZ, R143.H0_H0 ;  /* 0x2000008fff8f7230 */ /* 0x000fe40000004100 */
[----:B------:R-:W-:-:S02]  /*2520*/  HADD2.F32 R140, -RZ, R140.H0_H0 ;  /* 0x2000008cff8c7230 */ /* 0x000fc40000004100 */
[----:B------:R-:W-:Y:S02]  /*2530*/  HADD2.F32 R59, -RZ, R59.H0_H0 ;  /* 0x2000003bff3b7230 */ /* 0x000fe40000004100 */
[----:B------:R-:W-:Y:S01]  /*2540*/  FFMA.FTZ R217, R65, R141, R217 ;  /* 0x0000008d41d97223 */ /* 0x000fe200000100d9 */
[----:B------:R-:W-:Y:S02]  /*2550*/  HADD2.F32 R58, -RZ, R58.H0_H0 ;  /* 0x2000003aff3a7230 */ /* 0x000fe40000004100 */
[----:B------:R-:W-:Y:S01]  /*2560*/  FADD.FTZ R185, R141, R185 ;  /* 0x000000b98db97221 */ /* 0x000fe20000010000 */
[----:B------:R-:W-:Y:S02]  /*2570*/  HADD2.F32 R56, -RZ, R56.H0_H0 ;  /* 0x20000038ff387230 */ /* 0x000fe40000004100 */
[----:B------:R-:W-:Y:S01]  /*2580*/  FFMA.FTZ R215, R67, R143, R215 ;  /* 0x0000008f43d77223 */ /* 0x000fe200000100d7 */
[----:B------:R-:W-:Y:S02]  /*2590*/  HADD2.F32 R57, -RZ, R57.H0_H0 ;  /* 0x20000039ff397230 */ /* 0x000fe40000004100 */
[----:B------:R-:W-:Y:S01]  /*25a0*/  FADD.FTZ R180, R143, R180 ;  /* 0x000000b48fb47221 */ /* 0x000fe20000010000 */
[----:B------:R-:W-:-:S02]  /*25b0*/  HADD2.F32 R174, -RZ, R174.H0_H0 ;  /* 0x200000aeffae7230 */ /* 0x000fc40000004100 */
        /* <DEDUP_REMOVED lines=23> */
[----:B------:R-:W-:Y:S02]  /*2730*/  MOV R144, R146 ;  /* 0x0000009200907202 */ /* 0x000fe40000000f00 */
[----:B------:R-:W-:Y:S01]  /*2740*/  MOV R146, R147 ;  /* 0x0000009300927202 */ /* 0x000fe20000000f00 */
[----:B------:R-:W-:-:S04]  /*2750*/  HADD2.F32 R145, -RZ, R145.H0_H0 ;  /* 0x20000091ff917230 */ /* 0x000fc80000004100 */
[----:B------:R-:W-:Y:S02]  /*2760*/  HADD2.F32 R146, -RZ, R146.H0_H0 ;  /* 0x20000092ff927230 */ /* 0x000fe40000004100 */
[-C--:B------:R-:W-:Y:S01]  /*2770*/  FFMA.FTZ R213, R101, R145.reuse, R213 ;  /* 0x0000009165d57223 */ /* 0x080fe200000100d5 */
[----:B------:R-:W-:Y:S02]  /*2780*/  HADD2.F32 R58, -RZ, R58.H0_H0 ;  /* 0x2000003aff3a7230 */ /* 0x000fe40000004100 */
[----:B------:R-:W-:Y:S01]  /*2790*/  FADD.FTZ R3, R145, R3 ;  /* 0x0000000391037221 */ /* 0x000fe20000010000 */
[----:B------:R-:W-:Y:S01]  /*27a0*/  FMUL.FTZ R145, R231, R145 ;  /* 0x00000091e7917220 */ /* 0x000fe20000410000 */
[----:B------:R-:W-:Y:S02]  /*27b0*/  HADD2.F32 R56, -RZ, R56.H0_H0 ;  /* 0x20000038ff387230 */ /* 0x000fe40000004100 */
[-C--:B------:R-:W-:Y:S01]  /*27c0*/  FFMA.FTZ R210, R102, R146.reuse, R210 ;  /* 0x0000009266d27223 */ /* 0x080fe200000100d2 */
[----:B------:R-:W-:Y:S01]  /*27d0*/  FADD.FTZ R4, R146, R4 ;  /* 0x0000000492047221 */ /* 0x000fe20000010000 */
[----:B------:R-:W-:Y:S01]  /*27e0*/  FMUL.FTZ R146, R229, R146 ;  /* 0x00000092e5927220 */ /* 0x000fe20000410000 */
[-C--:B------:R-:W-:Y:S01]  /*27f0*/  FFMA.FTZ R110, R101, R58.reuse, R110 ;  /* 0x0000003a656e7223 */ /* 0x080fe2000001006e */
[----:B------:R-:W-:Y:S01]  /*2800*/  FADD.FTZ R30, R58, R30 ;  /* 0x0000001e3a1e7221 */ /* 0x000fe20000010000 */
[----:B------:R-:W-:Y:S01]  /*2810*/  FFMA.FTZ R145, R232, R58, R145 ;  /* 0x0000003ae8917223 */ /* 0x000fe20000010091 */
[----:B------:R-:W-:Y:S01]  /*2820*/  FADD.FTZ R58, R103, -UR5 ;  /* 0x80000005673a7e21 */ /* 0x000fe20008010000 */
[----:B------:R-:W-:Y:S01]  /*2830*/  FFMA.FTZ R216, R66, R59, R216 ;  /* 0x0000003b42d87223 */ /* 0x000fe200000100d8 */
[----:B------:R-:W-:Y:S01]  /*2840*/  FADD.FTZ R181, R59, R181 ;  /* 0x000000b53bb57221 */ /* 0x000fe20000010000 */
[-C--:B------:R-:W-:Y:S01]  /*2850*/  FFMA.FTZ R109, R102, R56.reuse, R109 ;  /* 0x00000038666d7223 */ /* 0x080fe2000001006d */
[----:B------:R-:W-:Y:S01]  /*2860*/  FADD.FTZ R29, R56, R29 ;  /* 0x0000001d381d7221 */ /* 0x000fe20000010000 */
[----:B------:R-:W-:Y:S01]  /*2870*/  FFMA.FTZ R103, R230, R56, R146 ;  /* 0x00000038e6677223 */ /* 0x000fe20000010092 */
[----:B------:R-:W-:Y:S01]  /*2880*/  SHF.R.U32.HI R59, RZ, 0x10, R147 ;  /* 0x00000010ff3b7819 */ /* 0x000fe20000011693 */
[----:B------:R-:W-:-:S04]  /*2890*/  FADD.FTZ R56, RZ, R161 ;  /* 0x000000a1ff387221 */ /* 0x000fc80000010000 */
[----:B------:R-:W-:Y:S01]  /*28a0*/  FADD.FTZ R56, R162, R56 ;  /* 0x00000038a2387221 */ /* 0x000fe20000010000 */
[----:B------:R-:W-:Y:S02]  /*28b0*/  HADD2.F32 R59, -RZ, R59.H0_H0 ;  /* 0x2000003bff3b7230 */ /* 0x000fe40000004100 */
[----:B------:R-:W-:Y:S01]  /*28c0*/  FMUL.FTZ R146, R58, UR9 ;  /* 0x000000093a927c20 */ /* 0x000fe20008410000 */
[----:B------:R-:W-:Y:S02]  /*28d0*/  HADD2.F32 R57, -RZ, R57.H0_H0 ;  /* 0x20000039ff397230 */ /* 0x000fe40000004100 */
[----:B------:R-:W-:Y:S01]  /*28e0*/  FADD.FTZ R56, R178, R56 ;  /* 0x00000038b2387221 */ /* 0x000fe20000010000 */
[----:B------:R-:W-:-:S03]  /*28f0*/  FMUL.FTZ R147, R227, R59 ;  /* 0x0000003be3937220 */ /* 0x000fc60000410000 */
[----:B------:R-:W-:Y:S01]  /*2900*/  FADD.FTZ R58, R188, R56 ;  /* 0x00000038bc3a7221 */ /* 0x000fe20000010000 */
[-C--:B------:R-:W-:Y:S01]  /*2910*/  FFMA.FTZ R108, R146, R57.reuse, R108 ;  /* 0x00000039926c7223 */ /* 0x080fe2000001006c */
[----:B------:R-:W-:Y:S01]  /*2920*/  FADD.FTZ R28, R57, R28 ;  /* 0x0000001c391c7221 */ /* 0x000fe20000010000 */
[----:B------:R-:W-:Y:S01]  /*2930*/  FFMA.FTZ R147, R228, R57, R147 ;  /* 0x00000039e4937223 */ /* 0x000fe20000010093 */
        /* <DEDUP_REMOVED lines=33> */
[----:B------:R-:W-:Y:S02]  /*2b50*/  HADD2.F32 R144, -RZ, R144.H0_H0 ;  /* 0x20000090ff907230 */ /* 0x000fe40000004100 */
[----:B------:R-:W-:Y:S01]  /*2b60*/  FMUL.FTZ R100, R100, UR9 ;  /* 0x0000000964647c20 */ /* 0x000fe20008410000 */
[----:B------:R-:W-:Y:S01]  /*2b70*/  FADD.FTZ R149, R141, R149 ;  /* 0x000000958d957221 */ /* 0x000fe20000010000 */
[----:B------:R-:W-:Y:S01]  /*2b80*/  FFMA.FTZ R176, R64, R140, R148 ;  /* 0x0000008c40b07223 */ /* 0x000fe20000010094 */
[----:B------:R-:W-:-:S02]  /*2b90*/  HADD2.F32 R174, -RZ, R174.H0_H0 ;  /* 0x200000aeffae7230 */ /* 0x000fc40000004100 */
[-C--:B------:R-:W-:Y:S01]  /*2ba0*/  FFMA.FTZ R214, R100, R144.reuse, R214 ;  /* 0x0000009064d67223 */ /* 0x080fe200000100d6 */
[----:B------:R-:W-:Y:S01]  /*2bb0*/  FADD.FTZ R2, R144, R2 ;  /* 0x0000000290027221 */ /* 0x000fe20000010000 */
[----:B------:R-:W-:Y:S01]  /*2bc0*/  FMUL.FTZ R144, R233, R144 ;  /* 0x00000090e9907220 */ /* 0x000fe20000410000 */
[----:B------:R-:W-:Y:S01]  /*2bd0*/  FADD.FTZ R149, R142, R149 ;  /* 0x000000958e957221 */ /* 0x000fe20000010000 */
[----:B------:R-:W-:Y:S01]  /*2be0*/  FFMA.FTZ R176, R65, R141, R176 ;  /* 0x0000008d41b07223 */ /* 0x000fe200000100b0 */
[----:B------:R-:W-:Y:S01]  /*2bf0*/  FFMA.FTZ R209, R146, R59, R209 ;  /* 0x0000003b92d17223 */ /* 0x000fe200000100d1 */
[----:B------:R-:W-:Y:S01]  /*2c00*/  FFMA.FTZ R144, R234, R174, R144 ;  /* 0x000000aeea907223 */ /* 0x000fe20000010090 */
[----:B------:R-:W-:Y:S01]  /*2c10*/  FADD.FTZ R149, R143, R149 ;  /* 0x000000958f957221 */ /* 0x000fe20000010000 */
[----:B------:R-:W-:Y:S01]  /*2c20*/  FFMA.FTZ R176, R66, R142, R176 ;  /* 0x0000008e42b07223 */ /* 0x000fe200000100b0 */
[----:B------:R-:W-:Y:S01]  /*2c30*/  FADD.FTZ R5, R59, R5 ;  /* 0x000000053b057221 */ /* 0x000fe20000010000 */
[----:B------:R-:W-:Y:S01]  /*2c40*/  MOV R59, R150 ;  /* 0x00000096003b7202 */ /* 0x000fe20000000f00 */
[----:B------:R-:W-:Y:S01]  /*2c50*/  FADD.FTZ R149, R144, R149 ;  /* 0x0000009590957221 */ /* 0x000fe20000010000 */
[----:B------:R-:W-:Y:S01]  /*2c60*/  FFMA.FTZ R176, R67, R143, R176 ;  /* 0x0000008f43b07223 */ /* 0x000fe200000100b0 */
[----:B------:R-:W-:-:S02]  /*2c70*/  SHF.R.U64 R58, R150, 0x10, R151 ;  /* 0x00000010963a7819 */ /* 0x000fc40000001297 */
[----:B------:R-:W-:Y:S02]  /*2c80*/  HADD2.F32 R59, -RZ, R59.H0_H0 ;  /* 0x2000003bff3b7230 */ /* 0x000fe40000004100 */
[----:B------:R-:W-:Y:S01]  /*2c90*/  FADD.FTZ R149, R145, R149 ;  /* 0x0000009591957221 */ /* 0x000fe20000010000 */
[C---:B------:R-:W-:Y:S01]  /*2ca0*/  FFMA.FTZ R176, R100.reuse, R144, R176 ;  /* 0x0000009064b07223 */ /* 0x040fe200000100b0 */
[----:B------:R-:W-:Y:S01]  /*2cb0*/  MOV R237, R151 ;  /* 0x0000009700ed7202 */ /* 0x000fe20000000f00 */
[----:B------:R-:W-:Y:S02]  /*2cc0*/  HADD2.F32 R251, -RZ, R251.H0_H0 ;  /* 0x200000fbfffb7230 */ /* 0x000fe40000004100 */
[----:B------:R-:W-:Y:S01]  /*2cd0*/  FMUL.FTZ R148, R225, R59 ;  /* 0x0000003be1947220 */ /* 0x000fe20000410000 */
[----:B------:R-:W-:Y:S02]  /*2ce0*/  HADD2.F32 R58, -RZ, R58.H0_H0 ;  /* 0x2000003aff3a7230 */ /* 0x000fe40000004100 */
[----:B------:R-:W-:Y:S01]  /*2cf0*/  FADD.FTZ R252, R103, R149 ;  /* 0x0000009567fc7221 */ /* 0x000fe20000010000 */
[----:B------:R-:W-:Y:S01]  /*2d00*/  FFMA.FTZ R176, R101, R145, R176 ;  /* 0x0000009165b07223 */ /* 0x000fe200000100b0 */
[----:B------:R-:W-:Y:S01]  /*2d10*/  SHF.R.U32.HI R238, RZ, 0x10, R151 ;  /* 0x00000010ffee7819 */ /* 0x000fe20000011697 */
[----:B------:R-:W-:Y:S01]  /*2d20*/  FFMA.FTZ R111, R100, R174, R111 ;  /* 0x000000ae646f7223 */ /* 0x000fe2000001006f */
[----:B------:R-:W-:Y:S01]  /*2d30*/  FADD.FTZ R31, R174, R31 ;  /* 0x0000001fae1f7221 */ /* 0x000fe20000010000 */
[----:B------:R-:W-:-:S02]  /*2d40*/  HADD2.F32 R57, -RZ, R57.H0_H0 ;  /* 0x20000039ff397230 */ /* 0x000fc40000004100 */
[----:B------:R-:W-:Y:S01]  /*2d50*/  FFMA.FTZ R148, R226, R251, R148 ;  /* 0x000000fbe2947223 */ /* 0x000fe20000010094 */
[----:B------:R-:W-:Y:S02]  /*2d60*/  HADD2.F32 R237, -RZ, R237.H0_H0 ;  /* 0x200000edffed7230 */ /* 0x000fe40000004100 */
[----:B------:R-:W-:Y:S01]  /*2d70*/  FADD.FTZ R252, R147, R252 ;  /* 0x000000fc93fc7221 */ /* 0x000fe20000010000 */
[----:B------:R-:W-:Y:S01]  /*2d80*/  FMUL.FTZ R149, R223, R58 ;  /* 0x0000003adf957220 */ /* 0x000fe20000410000 */
[----:B------:R-:W-:Y:S01]  /*2d90*/  FFMA.FTZ R176, R102, R103, R176 ;  /* 0x0000006766b07223 */ /* 0x000fe200000100b0 */
[----:B------:R-:W-:Y:S02]  /*2da0*/  HADD2.F32 R56, -RZ, R56.H0_H0 ;  /* 0x20000038ff387230 */ /* 0x000fe40000004100 */
[----:B------:R-:W-:Y:S01]  /*2db0*/  FMUL.FTZ R150, R221, R237 ;  /* 0x000000eddd967220 */ /* 0x000fe20000410000 */
[----:B------:R-:W-:Y:S02]  /*2dc0*/  HADD2.F32 R238, -RZ, R238.H0_H0 ;  /* 0x200000eeffee7230 */ /* 0x000fe40000004100 */
[----:B------:R-:W-:Y:S01]  /*2dd0*/  FFMA.FTZ R149, R224, R57, R149 ;  /* 0x00000039e0957223 */ /* 0x000fe20000010095 */
[----:B------:R-:W-:Y:S01]  /*2de0*/  FADD.FTZ R252, R148, R252 ;  /* 0x000000fc94fc7221 */ /* 0x000fe20000010000 */
[----:B------:R-:W-:-:S02]  /*2df0*/  HADD2.F32 R236, -RZ, R236.H0_H0 ;  /* 0x200000ecffec7230 */ /* 0x000fc40000004100 */
[----:B------:R-:W-:Y:S01]  /*2e00*/  FFMA.FTZ R150, R222, R56, R150 ;  /* 0x00000038de967223 */ /* 0x000fe20000010096 */
[----:B------:R-:W-:Y:S01]  /*2e10*/  FMUL.FTZ R151, R219, R238 ;  /* 0x000000eedb977220 */ /* 0x000fe20000410000 */
[----:B------:R-:W-:-:S03]  /*2e20*/  FADD.FTZ R252, R252, R149 ;  /* 0x00000095fcfc7221 */ /* 0x000fc60000010000 */
[----:B------:R-:W-:Y:S01]  /*2e30*/  FFMA.FTZ R151, R220, R236, R151 ;  /* 0x000000ecdc977223 */ /* 0x000fe20000010097 */
[----:B------:R-:W-:-:S04]  /*2e40*/  FADD.FTZ R252, R252, R150 ;  /* 0x00000096fcfc7221 */ /* 0x000fc80000010000 */
[----:B------:R-:W-:Y:S01]  /*2e50*/  FADD.FTZ R252, R252, R151 ;  /* 0x00000097fcfc7221 */ /* 0x000fe20000010000 */
[----:B---3--:R-:W-:Y:S01]  /*2e60*/  FADD.FTZ R174, R52, -UR5 ;  /* 0x8000000534ae7e21 */ /* 0x008fe20008010000 */
        /* <DEDUP_REMOVED lines=46> */
.L_x_4553:
[----:B------:R-:W-:Y:S05]  /*3150*/  BSYNC.RECONVERGENT B0 ;  /* 0x0000000000007941 */ /* 0x000fea0003800200 */
.L_x_4552:
        /* <DEDUP_REMOVED lines=78> */
[----:B------:R-:W-:Y:S02]  /*3640*/  F2FP.F16.F32.PACK_AB R0, R0, R52 ;  /* 0x000000340000723e */ /* 0x000fe400000000ff */
[----:B------:R-:W-:-:S05]  /*3650*/  MOV R52, UR27 ;  /* 0x0000001b00347c02 */ /* 0x000fca0008000f00 */
[----:B------:R-:W-:-:S04]  /*3660*/  FFMA.FTZ R52, R165, R52, UR30 ;  /* 0x0000001ea5347e23 */ /* 0x000fc80008010034 */
[----:B------:R-:W-:-:S04]  /*3670*/  FADD.FTZ R52, R178, -R52 ;  /* 0x80000034b2347221 */ /* 0x000fc80000010000 */
[----:B------:R-:W-:-:S05]  /*3680*/  FMUL.FTZ R52, R52, UR9 ;  /* 0x0000000934347c20 */ /* 0x000fca0008410000 */
[----:B------:R-:W-:Y:S02]  /*3690*/  F2FP.F16.F32.PACK_AB R53, R53, R52 ;  /* 0x000000343535723e */ /* 0x000fe400000000ff */
[----:B------:R-:W-:Y:S02]  /*36a0*/  PRMT R52, R0, 0x7632, R52 ;  /* 0x0000763200347816 */ /* 0x000fe40000000034 */
[----:B------:R-:W-:Y:S01]  /*36b0*/  PRMT R54, R53, 0x7632, R54 ;  /* 0x0000763235367816 */ /* 0x000fe20000000036 */
[----:B------:R-:W-:Y:S06]  /*36c0*/  BRA `(.L_x_4557) ;  /* 0x0000000800d87947 */ /* 0x000fec0003800000 */
.L_x_4556:
        /* <DEDUP_REMOVED lines=13> */
[----:B------:R-:W-:Y:S02]  /*37a0*/  MOV R52, UR27 ;  /* 0x0000001b00347c02 */ /* 0x000fe40008000f00 */
[----:B------:R-:W-:-:S03]  /*37b0*/  PRMT R160, R0, 0x7610, R160 ;  /* 0x0000761000a07816 */ /* 0x000fc600000000a0 */
[----:B------:R-:W-:-:S04]  /*37c0*/  FFMA.FTZ R52, R165, R52, UR30 ;  /* 0x0000001ea5347e23 */ /* 0x000fc80008010034 */
[----:B------:R-:W-:-:S04]  /*37d0*/  FADD.FTZ R52, R178, -R52 ;  /* 0x80000034b2347221 */ /* 0x000fc80000010000 */
[----:B------:R-:W-:-:S05]  /*37e0*/  FMUL.FTZ R52, R52, UR9 ;  /* 0x0000000934347c20 */ /* 0x000fca0008410000 */
[----:B------:R-:W-:Y:S02]  /*37f0*/  F2FP.F16.F32.PACK_AB R53, R53, R52 ;  /* 0x000000343535723e */ /* 0x000fe400000000ff */
[----:B------:R-:W-:Y:S02]  /*3800*/  PRMT R52, R0, 0x7632, R52 ;  /* 0x0000763200347816 */ /* 0x000fe40000000034 */
[C---:B------:R-:W-:Y:S02]  /*3810*/  PRMT R54, R53.reuse, 0x7632, R54 ;  /* 0x0000763235367816 */ /* 0x040fe40000000036 */
[----:B------:R-:W-:Y:S02]  /*3820*/  PRMT R138, R53, 0x7610, R138 ;  /* 0x00007610358a7816 */ /* 0x000fe4000000008a */
[----:B------:R-:W-:Y:S02]  /*3830*/  PRMT R137, R54, 0x7610, R137 ;  /* 0x0000761036897816 */ /* 0x000fe40000000089 */
[----:B------:R-:W-:Y:S01]  /*3840*/  PRMT R139, R52, 0x7610, R139 ;  /* 0x00007610348b7816 */ /* 0x000fe2000000008b */
[----:B------:R-:W-:Y:S06]  /*3850*/  BRA `(.L_x_4557) ;  /* 0x0000000800747947 */ /* 0x000fec0003800000 */
.L_x_4555:
        /* <DEDUP_REMOVED lines=20> */
[----:B------:R-:W-:-:S03]  /*39a0*/  F2FP.F16.F32.PACK_AB R0, R97, R96 ;  /* 0x000000606100723e */ /* 0x000fc600000000ff */
[----:B------:R-:W-:Y:S01]  /*39b0*/  FMUL.FTZ R99, R99, UR9 ;  /* 0x0000000963637c20 */ /* 0x000fe20008410000 */
[----:B------:R-:W-:-:S04]  /*39c0*/  PRMT R52, R0, 0x7632, R52 ;  /* 0x0000763200347816 */ /* 0x000fc80000000034 */
[----:B------:R-:W-:-:S04]  /*39d0*/  F2FP.F16.F32.PACK_AB R53, R99, R98 ;  /* 0x000000626335723e */ /* 0x000fc800000000ff */
[----:B------:R-:W-:Y:S01]  /*39e0*/  PRMT R54, R53, 0x7632, R54 ;  /* 0x0000763235367816 */ /* 0x000fe20000000036 */
[----:B------:R-:W-:Y:S06]  /*39f0*/  BRA `(.L_x_4557) ;  /* 0x00000008000c7947 */ /* 0x000fec0003800000 */
.L_x_4558:
        /* <DEDUP_REMOVED lines=25> */
.L_x_4554:
        /* <DEDUP_REMOVED lines=22> */
[----:B------:R-:W-:Y:S02]  /*3cf0*/  F2FP.F16.F32.PACK_AB R0, R0, R52 ;  /* 0x000000340000723e */ /* 0x000fe400000000ff */
        /* <DEDUP_REMOVED lines=8> */
.L_x_4560:
        /* <DEDUP_REMOVED lines=13> */
[----:B------:R-:W-:Y:S02]  /*3e50*/  MOV R52, UR27 ;  /* 0x0000001b00347c02 */ /* 0x000fe40008000f00 */
[----:B------:R-:W-:-:S03]  /*3e60*/  PRMT R160, R0, 0x7610, R160 ;  /* 0x0000761000a07816 */ /* 0x000fc600000000a0 */
[----:B------:R-:W-:-:S04]  /*3e70*/  FFMA.FTZ R52, R165, R52, UR30 ;  /* 0x0000001ea5347e23 */ /* 0x000fc80008010034 */
[----:B------:R-:W-:-:S04]  /*3e80*/  FADD.FTZ R52, R178, -R52 ;  /* 0x80000034b2347221 */ /* 0x000fc80000010000 */
[----:B------:R-:W-:-:S05]  /*3e90*/  FFMA.FTZ R52, R52, UR9, R74 ;  /* 0x0000000934347c23 */ /* 0x000fca000801004a */
[----:B------:R-:W-:Y:S02]  /*3ea0*/  F2FP.F16.F32.PACK_AB R53, R53, R52 ;  /* 0x000000343535723e */ /* 0x000fe400000000ff */
[----:B------:R-:W-:Y:S02]  /*3eb0*/  PRMT R52, R0, 0x7632, R52 ;  /* 0x0000763200347816 */ /* 0x000fe40000000034 */
[C---:B------:R-:W-:Y:S02]  /*3ec0*/  PRMT R54, R53.reuse, 0x7632, R54 ;  /* 0x0000763235367816 */ /* 0x040fe40000000036 */
[----:B------:R-:W-:Y:S02]  /*3ed0*/  PRMT R138, R53, 0x7610, R138 ;  /* 0x00007610358a7816 */ /* 0x000fe4000000008a */
[----:B------:R-:W-:Y:S02]  /*3ee0*/  PRMT R137, R54, 0x7610, R137 ;  /* 0x0000761036897816 */ /* 0x000fe40000000089 */
[----:B------:R-:W-:Y:S01]  /*3ef0*/  PRMT R139, R52, 0x7610, R139 ;  /* 0x00007610348b7816 */ /* 0x000fe2000000008b */
[----:B------:R-:W-:Y:S06]  /*3f00*/  BRA `(.L_x_4557) ;  /* 0x0000000000c87947 */ /* 0x000fec0003800000 */
.L_x_4559:
        /* <DEDUP_REMOVED lines=20> */
[----:B------:R-:W-:-:S03]  /*4050*/  F2FP.F16.F32.PACK_AB R0, R97, R96 ;  /* 0x000000606100723e */ /* 0x000fc600000000ff */
[----:B------:R-:W-:Y:S01]  /*4060*/  FFMA.FTZ R99, R99, UR9, R75 ;  /* 0x0000000963637c23 */ /* 0x000fe2000801004b */
[----:B------:R-:W-:-:S04]  /*4070*/  PRMT R52, R0, 0x7632, R52 ;  /* 0x0000763200347816 */ /* 0x000fc80000000034 */
[----:B------:R-:W-:-:S04]  /*4080*/  F2FP.F16.F32.PACK_AB R53, R99, R98 ;  /* 0x000000626335723e */ /* 0x000fc800000000ff */
[----:B------:R-:W-:Y:S01]  /*4090*/  PRMT R54, R53, 0x7632, R54 ;  /* 0x0000763235367816 */ /* 0x000fe20000000036 */
[----:B------:R-:W-:Y:S06]  /*40a0*/  BRA `(.L_x_4557) ;  /* 0x0000000000607947 */ /* 0x000fec0003800000 */
.L_x_4561:
        /* <DEDUP_REMOVED lines=23> */
[----:B------:R-:W-:-:S07]  /*4220*/  PRMT R160, R0, 0x7610, R160 ;  /* 0x0000761000a07816 */ /* 0x000fce00000000a0 */
.L_x_4557:
        /* <DEDUP_REMOVED lines=24> */
.L_x_4562:
        /* <DEDUP_REMOVED lines=26> */
.L_x_4565:
        /* <DEDUP_REMOVED lines=12> */
[----:B------:R-:W-:Y:S01]  /*4610*/  F2FP.F16.F32.PACK_AB R0, R97, R96 ;  /* 0x000000606100723e */ /* 0x000fe200000000ff */
[----:B------:R-:W-:Y:S02]  /*4620*/  FFMA.FTZ R98, R98, UR9, R78 ;  /* 0x0000000962627c23 */ /* 0x000fe4000801004e */
[----:B------:R-:W-:Y:S01]  /*4630*/  FFMA.FTZ R99, R183, R52, UR30 ;  /* 0x0000001eb7637e23 */ /* 0x000fe20008010034 */
[----:B------:R-:W-:-:S03]  /*4640*/  PRMT R52, R0, 0x7632, R52 ;  /* 0x0000763200347816 */ /* 0x000fc60000000034 */
[----:B------:R-:W-:-:S04]  /*4650*/  FADD.FTZ R99, R184, -R99 ;  /* 0x80000063b8637221 */ /* 0x000fc80000010000 */
[----:B------:R-:W-:-:S05]  /*4660*/  FFMA.FTZ R99, R99, UR9, R79 ;  /* 0x0000000963637c23 */ /* 0x000fca000801004f */
[----:B------:R-:W-:-:S04]  /*4670*/  F2FP.F16.F32.PACK_AB R53, R99, R98 ;  /* 0x000000626335723e */ /* 0x000fc800000000ff */
[----:B------:R-:W-:Y:S01]  /*4680*/  PRMT R54, R53, 0x7632, R54 ;  /* 0x0000763235367816 */ /* 0x000fe20000000036 */
[----:B------:R-:W-:Y:S06]  /*4690*/  BRA `(.L_x_4566) ;  /* 0x0000000800307947 */ /* 0x000fec0003800000 */
.L_x_4564:
        /* <DEDUP_REMOVED lines=13> */
[----:B------:R-:W-:Y:S02]  /*4770*/  F2FP.F16.F32.PACK_AB R0, R52, R0 ;  /* 0x000000003400723e */ /* 0x000fe400000000ff */
[----:B------:R-:W-:Y:S02]  /*4780*/  MOV R52, UR27 ;  /* 0x0000001b00347c02 */ /* 0x000fe40008000f00 */
[----:B------:R-:W-:-:S03]  /*4790*/  PRMT R160, R0, 0x7610, R160 ;  /* 0x0000761000a07816 */ /* 0x000fc600000000a0 */
[----:B------:R-:W-:-:S04]  /*47a0*/  FFMA.FTZ R52, R179, R52, UR30 ;  /* 0x0000001eb3347e23 */ /* 0x000fc80008010034 */
[--C-:B------:R-:W-:Y:S01]  /*47b0*/  FADD.FTZ R55, R182, -R52.reuse ;  /* 0x80000034b6377221 */ /* 0x100fe20000010000 */
[----:B------:R-:W-:-:S03]  /*47c0*/  PRMT R52, R0, 0x7632, R52 ;  /* 0x0000763200347816 */ /* 0x000fc60000000034 */
[----:B------:R-:W-:Y:S01]  /*47d0*/  FFMA.FTZ R55, R55, UR9, R78 ;  /* 0x0000000937377c23 */ /* 0x000fe2000801004e */
[----:B------:R-:W-:-:S04]  /*47e0*/  PRMT R139, R52, 0x7610, R139 ;  /* 0x00007610348b7816 */ /* 0x000fc8000000008b */
[----:B------:R-:W-:-:S04]  /*47f0*/  F2FP.F16.F32.PACK_AB R55, R184, R55 ;  /* 0x00000037b837723e */ /* 0x000fc800000000ff */
[C---:B------:R-:W-:Y:S02]  /*4800*/  PRMT R54, R55.reuse, 0x7632, R54 ;  /* 0x0000763237367816 */ /* 0x040fe40000000036 */
[----:B------:R-:W-:Y:S02]  /*4810*/  PRMT R53, R55, 0x7610, R53 ;  /* 0x0000761037357816 */ /* 0x000fe40000000035 */
[----:B------:R-:W-:Y:S02]  /*4820*/  PRMT R137, R54, 0x7610, R137 ;  /* 0x0000761036897816 */ /* 0x000fe40000000089 */
[----:B------:R-:W-:Y:S01]  /*4830*/  PRMT R138, R53, 0x7610, R138 ;  /* 0x00007610358a7816 */ /* 0x000fe2000000008a */
[----:B------:R-:W-:Y:S06]  /*4840*/  BRA `(.L_x_4566) ;  /* 0x0000000400c47947 */ /* 0x000fec0003800000 */
.L_x_4567:
        /* <DEDUP_REMOVED lines=21> */
.L_x_4563:
        /* <DEDUP_REMOVED lines=25> */
.L_x_4569:
        /* <DEDUP_REMOVED lines=12> */
[----:B------:R-:W-:Y:S01]  /*4bf0*/  F2FP.F16.F32.PACK_AB R0, R97, R96 ;  /* 0x000000606100723e */ /* 0x000fe200000000ff */
[----:B------:R-:W-:Y:S02]  /*4c00*/  FMUL.FTZ R98, R98, UR9 ;  /* 0x0000000962627c20 */ /* 0x000fe40008410000 */
[----:B------:R-:W-:Y:S01]  /*4c10*/  FFMA.FTZ R99, R183, R52, UR30 ;  /* 0x0000001eb7637e23 */ /* 0x000fe20008010034 */
[----:B------:R-:W-:-:S03]  /*4c20*/  PRMT R52, R0, 0x7632, R52 ;  /* 0x0000763200347816 */ /* 0x000fc60000000034 */
[----:B------:R-:W-:-:S04]  /*4c30*/  FADD.FTZ R99, R184, -R99 ;  /* 0x80000063b8637221 */ /* 0x000fc80000010000 */
[----:B------:R-:W-:-:S05]  /*4c40*/  FMUL.FTZ R99, R99, UR9 ;  /* 0x0000000963637c20 */ /* 0x000fca0008410000 */
[----:B------:R-:W-:-:S04]  /*4c50*/  F2FP.F16.F32.PACK_AB R53, R99, R98 ;  /* 0x000000626335723e */ /* 0x000fc800000000ff */
[----:B------:R-:W-:Y:S01]  /*4c60*/  PRMT R54, R53, 0x7632, R54 ;  /* 0x0000763235367816 */ /* 0x000fe20000000036 */
[----:B------:R-:W-:Y:S06]  /*4c70*/  BRA `(.L_x_4566) ;  /* 0x0000000000b87947 */ /* 0x000fec0003800000 */
.L_x_4568:
        /* <DEDUP_REMOVED lines=26> */
.L_x_4570:
        /* <DEDUP_REMOVED lines=13> */
[----:B------:R-:W-:-:S05]  /*4ef0*/  MOV R52, UR27 ;  /* 0x0000001b00347c02 */ /* 0x000fca0008000f00 */
[----:B------:R-:W-:-:S04]  /*4f00*/  FFMA.FTZ R52, R179, R52, UR30 ;  /* 0x0000001eb3347e23 */ /* 0x000fc80008010034 */
[----:B------:R-:W-:-:S04]  /*4f10*/  FADD.FTZ R52, R182, -R52 ;  /* 0x80000034b6347221 */ /* 0x000fc80000010000 */
[----:B------:R-:W-:-:S05]  /*4f20*/  FMUL.FTZ R52, R52, UR9 ;  /* 0x0000000934347c20 */ /* 0x000fca0008410000 */
[----:B------:R-:W-:Y:S02]  /*4f30*/  F2FP.F16.F32.PACK_AB R53, R53, R52 ;  /* 0x000000343535723e */ /* 0x000fe400000000ff */
[----:B------:R-:W-:Y:S02]  /*4f40*/  PRMT R52, R0, 0x7632, R52 ;  /* 0x0000763200347816 */ /* 0x000fe40000000034 */
[----:B------:R-:W-:-:S07]  /*4f50*/  PRMT R54, R53, 0x7632, R54 ;  /* 0x0000763235367816 */ /* 0x000fce0000000036 */
.L_x_4566:
        /* <DEDUP_REMOVED lines=20> */
.L_x_4571:
        /* <DEDUP_REMOVED lines=17> */
[----:B------:R-:W-:Y:S02]  /*51b0*/  F2FP.F16.F32.PACK_AB R55, R99, R98 ;  /* 0x000000626337723e */ /* 0x000fe400000000ff */
[----:B------:R-:W-:Y:S02]  /*51c0*/  F2FP.F16.F32.PACK_AB R57, R97, R96 ;  /* 0x000000606139723e */ /* 0x000fe400000000ff */
[----:B------:R-:W-:Y:S02]  /*51d0*/  PRMT R0, R55, 0x7632, R0 ;  /* 0x0000763237007816 */ /* 0x000fe40000000000 */
[----:B------:R-:W-:Y:S02]  /*51e0*/  PRMT R54, R57, 0x7632, R54 ;  /* 0x0000763239367816 */ /* 0x000fe40000000036 */
[----:B------:R-:W-:Y:S02]  /*51f0*/  PRMT R137, R0, 0x7610, R137 ;  /* 0x0000761000897816 */ /* 0x000fe40000000089 */
[----:B------:R-:W-:-:S02]  /*5200*/  PRMT R138, R55, 0x7610, R138 ;  /* 0x00007610378a7816 */ /* 0x000fc4000000008a */
[----:B------:R-:W-:Y:S02]  /*5210*/  PRMT R139, R54, 0x7610, R139 ;  /* 0x00007610368b7816 */ /* 0x000fe4000000008b */
[----:B------:R-:W-:Y:S01]  /*5220*/  PRMT R160, R57, 0x7610, R160 ;  /* 0x0000761039a07816 */ /* 0x000fe200000000a0 */
[----:B------:R-:W-:Y:S06]  /*5230*/  BRA `(.L_x_4575) ;  /* 0x0000000800687947 */ /* 0x000fec0003800000 */
.L_x_4574:
        /* <DEDUP_REMOVED lines=17> */
[----:B------:R-:W-:Y:S01]  /*5350*/  PRMT R0, R55, 0x7632, R0 ;  /* 0x0000763237007816 */ /* 0x000fe20000000000 */
[----:B------:R-:W-:Y:S06]  /*5360*/  BRA `(.L_x_4575) ;  /* 0x00000008001c7947 */ /* 0x000fec0003800000 */
.L_x_4573:
        /* <DEDUP_REMOVED lines=26> */
.L_x_4576:
        /* <DEDUP_REMOVED lines=20> */
.L_x_4572:
        /* <DEDUP_REMOVED lines=25> */
.L_x_4578:
        /* <DEDUP_REMOVED lines=17> */
[----:B------:R-:W-:Y:S01]  /*58f0*/  PRMT R0, R55, 0x7632, R0 ;  /* 0x0000763237007816 */ /* 0x000fe20000000000 */
[----:B------:R-:W-:Y:S06]  /*5900*/  BRA `(.L_x_4575) ;  /* 0x0000000000b47947 */ /* 0x000fec0003800000 */
.L_x_4577:
        /* <DEDUP_REMOVED lines=26> */
.L_x_4579:
        /* <DEDUP_REMOVED lines=19> */
.L_x_4575:
        /* <DEDUP_REMOVED lines=20> */
.L_x_4580:
        /* <DEDUP_REMOVED lines=23> */
[----:B------:R-:W-:Y:S02]  /*5e90*/  PRMT R137, R55, 0x7610, R137 ;  /* 0x0000761037897816 */ /* 0x000fe40000000089 */
[----:B------:R-:W-:Y:S02]  /*5ea0*/  PRMT R138, R54, 0x7610, R138 ;  /* 0x00007610368a7816 */ /* 0x000fe4000000008a */
[----:B------:R-:W-:-:S02]  /*5eb0*/  PRMT R139, R0, 0x7610, R139 ;  /* 0x00007610008b7816 */ /* 0x000fc4000000008b */
[----:B------:R-:W-:Y:S01]  /*5ec0*/  PRMT R160, R57, 0x7610, R160 ;  /* 0x0000761039a07816 */ /* 0x000fe200000000a0 */
[----:B------:R-:W-:Y:S06]  /*5ed0*/  BRA `(.L_x_4584) ;  /* 0x0000000800a87947 */ /* 0x000fec0003800000 */
.L_x_4583:
        /* <DEDUP_REMOVED lines=18> */
[----:B------:R-:W-:Y:S02]  /*6000*/  PRMT R0, R57, 0x7632, R0 ;  /* 0x0000763239007816 */ /* 0x000fe40000000000 */
[----:B------:R-:W-:Y:S01]  /*6010*/  PRMT R55, R54, 0x7632, R55 ;  /* 0x0000763236377816 */ /* 0x000fe20000000037 */
[----:B------:R-:W-:Y:S06]  /*6020*/  BRA `(.L_x_4584) ;  /* 0x0000000800547947 */ /* 0x000fec0003800000 */
.L_x_4582:
        /* <DEDUP_REMOVED lines=28> */
.L_x_4585:
        /* <DEDUP_REMOVED lines=23> */
.L_x_4581:
        /* <DEDUP_REMOVED lines=27> */
.L_x_4587:
        /* <DEDUP_REMOVED lines=19> */
[----:B------:R-:W-:Y:S01]  /*6640*/  PRMT R55, R54, 0x7632, R55 ;  /* 0x0000763236377816 */ /* 0x000fe20000000037 */
[----:B------:R-:W-:Y:S06]  /*6650*/  BRA `(.L_x_4584) ;  /* 0x0000000000c87947 */ /* 0x000fec0003800000 */
.L_x_4586:
        /* <DEDUP_REMOVED lines=28> */
.L_x_4588:
        /* <DEDUP_REMOVED lines=22> */
.L_x_4584:
        /* <DEDUP_REMOVED lines=21> */
.L_x_4589:
        /* <DEDUP_REMOVED lines=28> */
.L_x_4592:
        /* <DEDUP_REMOVED lines=21> */
.L_x_4591:
        /* <DEDUP_REMOVED lines=28> */
.L_x_4594:
        /* <DEDUP_REMOVED lines=23> */
.L_x_4590:
        /* <DEDUP_REMOVED lines=27> */
.L_x_4596:
        /* <DEDUP_REMOVED lines=21> */
.L_x_4595:
        /* <DEDUP_REMOVED lines=28> */
.L_x_4597:
        /* <DEDUP_REMOVED lines=22> */
.L_x_4593:
        /* <DEDUP_REMOVED lines=20> */
.L_x_4598:
        /* <DEDUP_REMOVED lines=28> */
.L_x_4601:
        /* <DEDUP_REMOVED lines=21> */
.L_x_4600:
        /* <DEDUP_REMOVED lines=28> */
.L_x_4603:
        /* <DEDUP_REMOVED lines=23> */
.L_x_4599:
        /* <DEDUP_REMOVED lines=27> */
.L_x_4605:
        /* <DEDUP_REMOVED lines=21> */
.L_x_4604:
        /* <DEDUP_REMOVED lines=28> */
.L_x_4606:
        /* <DEDUP_REMOVED lines=22> */
.L_x_4602:
        /* <DEDUP_REMOVED lines=20> */
.L_x_4607:
        /* <DEDUP_REMOVED lines=28> */
.L_x_4610:
        /* <DEDUP_REMOVED lines=21> */
.L_x_4609:
        /* <DEDUP_REMOVED lines=28> */
.L_x_4612:
        /* <DEDUP_REMOVED lines=23> */
.L_x_4608:
        /* <DEDUP_REMOVED lines=27> */
.L_x_4614:
        /* <DEDUP_REMOVED lines=21> */
.L_x_4613:
        /* <DEDUP_REMOVED lines=28> */
.L_x_4615:
        /* <DEDUP_REMOVED lines=22> */
.L_x_4611:
        /* <DEDUP_REMOVED lines=20> */
.L_x_4616:
        /* <DEDUP_REMOVED lines=28> */
[----:B0-----:R-:W-:Y:S02]  /*9570*/  MOV R56, R19 ;  /* 0x0000001300387202 */ /* 0x001fe40000000f00 */
        /* <DEDUP_REMOVED lines=44> */
[----:B-1----:R-:W-:-:S02]  /*9840*/  MOV R52, R204 ;  /* 0x000000cc00347202 */ /* 0x002fc40000000f00 */
        /* <DEDUP_REMOVED lines=35> */
.L_x_4551:
        /* <DEDUP_REMOVED lines=41> */
.L_x_4618:
        /* <DEDUP_REMOVED lines=15> */
.L_x_7285:


//--------------------- .text._ZN10layer_norm31ln_parallel_residual_bwd_kernelINS_13Kernel_traitsI6__halfS2_fS2_fjLj7168ELj1ELj1ELj8ELj8ENS_18Kernel_traits_baseILj7168ES2_S2_fS2_fjLj256EEEEELb0ELb1ELb0EEEvNS_9BwdParamsE --------------------------
	.section	.text._ZN10layer_norm31ln_parallel_residual_bwd_kernelINS_13Kernel_traitsI6__halfS2_fS2_fjLj7168ELj1ELj1ELj8ELj8ENS_18Kernel_traits_baseILj7168ES2_S2_fS2_fjLj256EEEEELb0ELb1ELb0EEEvNS_9BwdParamsE,"ax",@progbits
	.align	128
        .global         _ZN10layer_norm31ln_parallel_residual_bwd_kernelINS_13Kernel_traitsI6__halfS2_fS2_fjLj7168ELj1ELj1ELj8ELj8ENS_18Kernel_traits_baseILj7168ES2_S2_fS2_fjLj256EEEEELb0ELb1ELb0EEEvNS_9BwdParamsE
        .type           _ZN10layer_norm31ln_parallel_residual_bwd_kernelINS_13Kernel_traitsI6__halfS2_fS2_fjLj7168ELj1ELj1ELj8ELj8ENS_18Kernel_traits_baseILj7168ES2_S2_fS2_fjLj256EEEEELb0ELb1ELb0EEEvNS_9BwdParamsE,@function
        .size           _ZN10layer_norm31ln_parallel_residual_bwd_kernelINS_13Kernel_traitsI6__halfS2_fS2_fjLj7168ELj1ELj1ELj8ELj8ENS_18Kernel_traits_baseILj7168ES2_S2_fS2_fjLj256EEEEELb0ELb1ELb0EEEvNS_9BwdParamsE,(.L_x_7286 - _ZN10layer_norm31ln_parallel_residual_bwd_kernelINS_13Kernel_traitsI6__halfS2_fS2_fjLj7168ELj1ELj1ELj8ELj8ENS_18Kernel_traits_baseILj7168ES2_S2_fS2_fjLj256EEEEELb0ELb1ELb0EEEvNS_9BwdParamsE)
        .other          _ZN10layer_norm31ln_parallel_residual_bwd_kernelINS_13Kernel_traitsI6__halfS2_fS2_fjLj7168ELj1ELj1ELj8ELj8ENS_18Kernel_traits_baseILj7168ES2_S2_fS2_fjLj256EEEEELb0ELb1ELb0EEEvNS_9BwdParamsE,@"STO_CUDA_ENTRY STV_DEFAULT"
_ZN10layer_norm31ln_parallel_residual_bwd_kernelINS_13Kernel_traitsI6__halfS2_fS2_fjLj7168ELj1ELj1ELj8ELj8ENS_18Kernel_traits_baseILj7168ES2_S2_fS2_fjLj256EEEEELb0ELb1ELb0EEEvNS_9BwdParamsE:
.text._ZN10layer_norm31ln_parallel_residual_bwd_kernelINS_13Kernel_traitsI6__halfS2_fS2_fjLj7168ELj1ELj1ELj8ELj8ENS_18Kernel_traits_baseILj7168ES2_S2_fS2_fjLj256EEEEELb0ELb1ELb0EEEvNS_9BwdParamsE:
        /* <DEDUP_REMOVED lines=22> */
[----:B------:R-:W4:Y:S01]  /*0160*/  @P1 LDC.64 R16, c[0x0][0x3d0] ;  /* 0x0000f400ff101b82 */ /* 0x000f220000000a00 */
[----:B0-----:R-:W-:-:S07]  /*0170*/  @P6 IMAD.WIDE.U32 R4, R3, 0x8, R4 ;  /* 0x0000000803046825 */ /* 0x001fce00078e0004 */
[----:B------:R-:W0:Y:S01]  /*0180*/  @P2 LDC.64 R18, c[0x0][0x3d0] ;  /* 0x0000f400ff122b82 */ /* 0x000e220000000a00 */
[----:B------:R-:W-:Y:S01]  /*0190*/  @P6 LOP3.LUT R3, R3, 0x100, RZ, 0xfc, !PT ;  /* 0x0000010003036812 */ /* 0x000fe200078efcff */
[----:B--2---:R-:W5:Y:S04]  /*01a0*/  @P6 LDG.E.64 R6, desc[UR12][R4.64] ;  /* 0x0000000c04066981 */ /* 0x004f68000c1e1b00 */
[C---:B-1----:R-:W-:Y:S02]  /*01b0*/  @P0 IMAD.WIDE.U32 R14, R3.reuse, 0x8, R12 ;  /* 0x00000008030e0825 */ /* 0x042fe400078e000c */
[----:B------:R-:W1:Y:S01]  /*01c0*/  @P3 LDC.64 R20, c[0x0][0x3d0] ;  /* 0x0000f400ff143b82 */ /* 0x000e620000000a00 */
[----:B------:R-:W-:Y:S02]  /*01d0*/  @P0 IADD3 R3, PT, PT, R3, 0x100, RZ ;  /* 0x0000010003030810 */ /* 0x000fe40007ffe0ff */
[----:B------:R-:W-:-:S02]  /*01e0*/  CS2R R64, SRZ ;  /* 0x0000000000407805 */ /* 0x000fc4000001ff00 */
[----:B------:R-:W-:Y:S01]  /*01f0*/  CS2R R66, SRZ ;  /* 0x0000000000427805 */ /* 0x000fe2000001ff00 */
[----:B------:R-:W5:Y:S01]  /*0200*/  @P0 LDG.E.64 R8, desc[UR12][R14.64] ;  /* 0x0000000c0e080981 */ /* 0x000f62000c1e1b00 */
[C---:B----4-:R-:W-:Y:S01]  /*0210*/  @P1 IMAD.WIDE.U32 R16, R3.reuse, 0x8, R16 ;  /* 0x0000000803101825 */ /* 0x050fe200078e0010 */
[----:B------:R-:W2:Y:S01]  /*0220*/  @P4 LDC.64 R22, c[0x0][0x3d0] ;  /* 0x0000f400ff164b82 */ /* 0x000ea20000000a00 */
[----:B------:R-:W-:Y:S02]  /*0230*/  @P1 IADD3 R3, PT, PT, R3, 0x100, RZ ;  /* 0x0000010003031810 */ /* 0x000fe40007ffe0ff */
[----:B------:R-:W-:Y:S02]  /*0240*/  CS2R R60, SRZ ;  /* 0x00000000003c7805 */ /* 0x000fe4000001ff00 */
[----:B------:R-:W-:Y:S01]  /*0250*/  CS2R R62, SRZ ;  /* 0x00000000003e7805 */ /* 0x000fe2000001ff00 */
[----:B------:R-:W5:Y:S02]  /*0260*/  @P1 LDG.E.64 R10, desc[UR12][R16.64] ;  /* 0x0000000c100a1981 */ /* 0x000f64000c1e1b00 */
[----:B------:R-:W4:Y:S01]  /*0270*/  @P5 LDC.64 R12, c[0x0][0x3d0] ;  /* 0x0000f400ff0c5b82 */ /* 0x000f220000000a00 */
[C---:B0-----:R-:W-:Y:S01]  /*0280*/  @P2 IMAD.WIDE.U32 R18, R3.reuse, 0x8, R18 ;  /* 0x0000000803122825 */ /* 0x041fe200078e0012 */
[----:B------:R-:W-:-:S06]  /*0290*/  @P2 IADD3 R3, PT, PT, R3, 0x100, RZ ;  /* 0x0000010003032810 */ /* 0x000fcc0007ffe0ff */
[----:B------:R-:W0:Y:S01]  /*02a0*/  S2UR UR4, SR_CTAID.X ;  /* 0x00000000000479c3 */ /* 0x000e220000002500 */
[C---:B-1----:R-:W-:Y:S01]  /*02b0*/  @P3 IMAD.WIDE.U32 R20, R3.reuse, 0x8, R20 ;  /* 0x0000000803143825 */ /* 0x042fe200078e0014 */
[----:B------:R-:W-:Y:S01]  /*02c0*/  @P3 IADD3 R3, PT, PT, R3, 0x100, RZ ;  /* 0x0000010003033810 */ /* 0x000fe20007ffe0ff */
[----:B------:R-:W5:Y:S01]  /*02d0*/  @P2 LDG.E.64 R68, desc[UR12][R18.64] ;  /* 0x0000000c12442981 */ /* 0x000f62000c1e1b00 */
[----:B------:R-:W-:Y:S02]  /*02e0*/  CS2R R56, SRZ ;  /* 0x0000000000387805 */ /* 0x000fe4000001ff00 */
[----:B------:R-:W-:Y:S02]  /*02f0*/  CS2R R58, SRZ ;  /* 0x00000000003a7805 */ /* 0x000fe4000001ff00 */
[----:B------:R-:W-:Y:S01]  /*0300*/  CS2R R52, SRZ ;  /* 0x0000000000347805 */ /* 0x000fe2000001ff00 */
[----:B------:R1:W5:Y:S01]  /*0310*/  @P3 LDG.E.64 R70, desc[UR12][R20.64] ;  /* 0x0000000c14463981 */ /* 0x000362000c1e1b00 */
[C---:B--2---:R-:W-:Y:S01]  /*0320*/  @P4 IMAD.WIDE.U32 R22, R3.reuse, 0x8, R22 ;  /* 0x0000000803164825 */ /* 0x044fe200078e0016 */
[----:B------:R-:W-:-:S02]  /*0330*/  @P4 IADD3 R3, PT, PT, R3, 0x100, RZ ;  /* 0x0000010003034810 */ /* 0x000fc40007ffe0ff */
[----:B------:R-:W-:Y:S02]  /*0340*/  CS2R R54, SRZ ;  /* 0x0000000000367805 */ /* 0x000fe4000001ff00 */
[----:B------:R-:W-:Y:S02]  /*0350*/  CS2R R48, SRZ ;  /* 0x0000000000307805 */ /* 0x000fe4000001ff00 */
[----:B------:R-:W-:Y:S01]  /*0360*/  CS2R R50, SRZ ;  /* 0x0000000000327805 */ /* 0x000fe2000001ff00 */
[----:B------:R2:W5:Y:S01]  /*0370*/  @P4 LDG.E.64 R72, desc[UR12][R22.64] ;  /* 0x0000000c16484981 */ /* 0x000562000c1e1b00 */
[----:B----4-:R-:W-:-:S05]  /*0380*/  @P5 IMAD.WIDE.U32 R12, R3, 0x8, R12 ;  /* 0x00000008030c5825 */ /* 0x010fca00078e000c */
[----:B------:R4:W5:Y:S01]  /*0390*/  @P5 LDG.E.64 R74, desc[UR12][R12.64] ;  /* 0x0000000c0c4a5981 */ /* 0x000962000c1e1b00 */
[----:B0-----:R-:W-:-:S04]  /*03a0*/  MOV R109, UR4 ;  /* 0x00000004006d7c02 */ /* 0x001fc80008000f00 */
[----:B---3--:R-:W-:Y:S02]  /*03b0*/  ISETP.GE.AND P5, PT, R109, UR5, PT ;  /* 0x000000056d007c0c */ /* 0x008fe4000bfa6270 */
        /* <DEDUP_REMOVED lines=12> */
[----:B-1----:R-:W-:Y:S02]  /*0480*/  CS2R R20, SRZ ;  /* 0x0000000000147805 */ /* 0x002fe4000001ff00 */
[----:B--2---:R-:W-:Y:S02]  /*0490*/  CS2R R22, SRZ ;  /* 0x0000000000167805 */ /* 0x004fe4000001ff00 */
[----:B------:R-:W-:Y:S02]  /*04a0*/  CS2R R16, SRZ ;  /* 0x0000000000107805 */ /* 0x000fe4000001ff00 */
[----:B------:R-:W-:Y:S02]  /*04b0*/  CS2R R18, SRZ ;  /* 0x0000000000127805 */ /* 0x000fe4000001ff00 */
[----:B----4-:R-:W-:-:S02]  /*04c0*/  CS2R R12, SRZ ;  /* 0x00000000000c7805 */ /* 0x010fc4000001ff00 */
[----:B------:R-:W-:Y:S01]  /*04d0*/  CS2R R14, SRZ ;  /* 0x00000000000e7805 */ /* 0x000fe2000001ff00 */
        /* <DEDUP_REMOVED lines=58> */
[----:B------:R-:W-:Y:S01]  /*0880*/  PLOP3.LUT P0, PT, PT, PT, UP0, 0x80, 0x8 ;  /* 0x000000000008781c */ /* 0x000fe20003f0f008 */
[----:B------:R-:W-:Y:S01]  /*0890*/  UPLOP3.LUT UP1, UPT, UPT, UPT, UPT, 0x40, 0x4 ;  /* 0x000000000004789c */ /* 0x000fe20003f2e870 */
[----:B------:R-:W-:Y:S01]  /*08a0*/  PRMT R182, R182, 0x5410, R12 ;  /* 0x00005410b6b67816 */ /* 0x000fe2000000000c */
[----:B------:R-:W0:Y:S01]  /*08b0*/  LDCU UR11, c[0x0][0x400] ;  /* 0x00008000ff0b77ac */ /* 0x000e220008000800 */
[----:B------:R-:W-:Y:S02]  /*08c0*/  PRMT R183, R183, 0x5410, R13 ;  /* 0x00005410b7b77816 */ /* 0x000fe4000000000d */
[----:B------:R-:W-:Y:S02]  /*08d0*/  CS2R R12, SRZ ;  /* 0x00000000000c7805 */ /* 0x000fe4000001ff00 */
        /* <DEDUP_REMOVED lines=17> */
[----:B0123--:R-:W-:-:S07]  /*09f0*/  P2R R98, PR, RZ, 0x1 ;  /* 0x00000001ff627803 */ /* 0x00ffce0000000000 */
.L_x_4712:
        /* <DEDUP_REMOVED lines=37> */
[--C-:B------:R-:W-:Y:S02]  /*0c50*/  HADD2.F32 R118, -RZ, R108.reuse.H0_H0 ;  /* 0x2000006cff767230 */ /* 0x100fe40000004100 */
[----:B------:R-:W-:Y:S02]  /*0c60*/  HADD2.F32 R119, -RZ, R108.H1_H1 ;  /* 0x3000006cff777230 */ /* 0x000fe40000004100 */
[--C-:B------:R-:W-:Y:S02]  /*0c70*/  HADD2.F32 R122, -RZ, R110.reuse.H0_H0 ;  /* 0x2000006eff7a7230 */ /* 0x100fe40000004100 */
[----:B------:R-:W-:Y:S01]  /*0c80*/  HADD2.F32 R123, -RZ, R110.H1_H1 ;  /* 0x3000006eff7b7230 */ /* 0x000fe20000004100 */
[----:B---3--:R-:W-:Y:S02]  /*0c90*/  MOV R3, R96 ;  /* 0x0000006000037202 */ /* 0x008fe40000000f00 */
[----:B------:R-:W-:Y:S01]  /*0ca0*/  SHF.R.U64 R103, R96, 0x10, R97 ;  /* 0x0000001060677819 */ /* 0x000fe20000001261 */
[----:B----4-:R-:W-:-:S02]  /*0cb0*/  FADD.FTZ R120, -R100, R93 ;  /* 0x0000005d64787221 */ /* 0x010fc40000010100 */
[----:B------:R-:W-:Y:S02]  /*0cc0*/  HADD2.F32 R93, -RZ, R3.H0_H0 ;  /* 0x20000003ff5d7230 */ /* 0x000fe40000004100 */
[----:B------:R-:W-:Y:S01]  /*0cd0*/  FADD.FTZ R96, -R100, R92 ;  /* 0x0000005c64607221 */ /* 0x000fe20000010100 */
[----:B------:R-:W-:Y:S01]  /*0ce0*/  HADD2.F32 R92, -RZ, R103.H0_H0 ;  /* 0x20000067ff5c7230 */ /* 0x000fe20000004100 */
[----:B------:R-:W-:Y:S01]  /*0cf0*/  MOV R101, R97 ;  /* 0x0000006100657202 */ /* 0x000fe20000000f00 */
[C---:B-----5:R-:W-:Y:S01]  /*0d00*/  FMUL.FTZ R120, R115.reuse, R120 ;  /* 0x0000007873787220 */ /* 0x060fe20000410000 */
[----:B------:R-:W-:Y:S01]  /*0d10*/  FMUL.FTZ R3, R115, R96 ;  /* 0x0000006073037220 */ /* 0x000fe20000410000 */
[-C--:B------:R-:W-:Y:S01]  /*0d20*/  FMUL.FTZ R118, R118, R93.reuse ;  /* 0x0000005d76767220 */ /* 0x080fe20000410000 */
[----:B------:R-:W-:Y:S01]  /*0d30*/  SHF.R.U32.HI R102, RZ, 0x10, R97 ;  /* 0x00000010ff667819 */ /* 0x000fe20000011661 */
[-C--:B------:R-:W-:Y:S01]  /*0d40*/  FMUL.FTZ R119, R119, R92.reuse ;  /* 0x0000005c77777220 */ /* 0x080fe20000410000 */
[----:B------:R-:W-:Y:S01]  /*0d50*/  FADD.FTZ R37, R37, R92 ;  /* 0x0000005c25257221 */ /* 0x000fe20000010000 */
[----:B------:R-:W-:Y:S01]  /*0d60*/  FFMA.FTZ R65, R120, R92, R65 ;  /* 0x0000005c78417223 */ /* 0x000fe20000010041 */
[----:B------:R-:W-:Y:S01]  /*0d70*/  FADD.FTZ R36, R36, R93 ;  /* 0x0000005d24247221 */ /* 0x000fe20000010000 */
[----:B------:R-:W-:Y:S01]  /*0d80*/  FFMA.FTZ R64, R3, R93, R64 ;  /* 0x0000005d03407223 */ /* 0x000fe20000010040 */
[----:B------:R-:W-:-:S02]  /*0d90*/  HADD2.F32 R101, -RZ, R101.H0_H0 ;  /* 0x20000065ff657230 */ /* 0x000fc40000004100 */
[----:B------:R-:W-:Y:S01]  /*0da0*/  FADD.FTZ R92, RZ, R118 ;  /* 0x00000076ff5c7221 */ /* 0x000fe20000010000 */
[C---:B------:R-:W-:Y:S01]  /*0db0*/  FADD.FTZ R94, -R100.reuse, R94 ;  /* 0x0000005e645e7221 */ /* 0x040fe20000010100 */
[----:B------:R-:W-:Y:S01]  /*0dc0*/  FFMA.FTZ R93, R3, R118, RZ ;  /* 0x00000076035d7223 */ /* 0x000fe200000100ff */
[----:B------:R-:W-:Y:S01]  /*0dd0*/  FADD.FTZ R124, -R100, R95 ;  /* 0x0000005f647c7221 */ /* 0x000fe20000010100 */
[----:B------:R-:W-:Y:S02]  /*0de0*/  HADD2.F32 R96, -RZ, R102.H0_H0 ;  /* 0x20000066ff607230 */ /* 0x000fe40000004100 */
        /* <DEDUP_REMOVED lines=15> */
.L_x_4621:
[----:B------:R-:W-:Y:S05]  /*0ee0*/  BSYNC.RECONVERGENT B0 ;  /* 0x0000000000007941 */ /* 0x000fea0003800200 */
.L_x_4620:
        /* <DEDUP_REMOVED lines=17> */
[----:B------:R-:W-:Y:S02]  /*1000*/  IADD3 R103, PT, PT, R103, 0x100, RZ ;  /* 0x0000010067677810 */ /* 0x000fe40007ffe0ff */
[----:B---3--:R-:W-:-:S02]  /*1010*/  MOV R104, R96 ;  /* 0x0000006000687202 */ /* 0x008fc40000000f00 */
[----:B------:R-:W-:Y:S01]  /*1020*/  SHF.R.U64 R107, R96, 0x10, R97 ;  /* 0x00000010606b7819 */ /* 0x000fe20000001261 */
[C---:B----4-:R-:W-:Y:S02]  /*1030*/  FADD.FTZ R128, -R100.reuse, R93 ;  /* 0x0000005d64807221 */ /* 0x050fe40000010100 */
        /* <DEDUP_REMOVED lines=14> */
[----:B------:R-:W-:Y:S01]  /*1120*/  FADD.FTZ R92, R101, R126 ;  /* 0x0000007e655c7221 */ /* 0x000fe20000010000 */
[C---:B------:R-:W-:Y:S01]  /*1130*/  FADD.FTZ R94, -R100.reuse, R94 ;  /* 0x0000005e645e7221 */ /* 0x040fe20000010100 */
[----:B------:R-:W-:Y:S01]  /*1140*/  FFMA.FTZ R93, R125, R126, R102 ;  /* 0x0000007e7d5d7223 */ /* 0x000fe20000010066 */
        /* <DEDUP_REMOVED lines=16> */
.L_x_4623:
[----:B------:R-:W-:Y:S05]  /*1250*/  BSYNC.RECONVERGENT B0 ;  /* 0x0000000000007941 */ /* 0x000fea0003800200 */
.L_x_4622:
        /* <DEDUP_REMOVED lines=13> */
[----:B------:R-:W-:Y:S02]  /*1330*/  HADD2.F32 R134, -RZ, R114.H1_H1 ;  /* 0x30000072ff867230 */ /* 0x000fe40000004100 */
[----:B------:R-:W-:Y:S02]  /*1340*/  HADD2.F32 R135, -RZ, R116.H1_H1 ;  /* 0x30000074ff877230 */ /* 0x000fe40000004100 */
[----:B------:R-:W-:Y:S02]  /*1350*/  HADD2.F32 R138, -RZ, R117.H1_H1 ;  /* 0x30000075ff8a7230 */ /* 0x000fe40000004100 */
        /* <DEDUP_REMOVED lines=38> */
.L_x_4625:
[----:B------:R-:W-:Y:S05]  /*15c0*/  BSYNC.RECONVERGENT B0 ;  /* 0x0000000000007941 */ /* 0x000fea0003800200 */
.L_x_4624:
        /* <DEDUP_REMOVED lines=54> */
.L_x_4627:
[----:B------:R-:W-:Y:S05]  /*1930*/  BSYNC.RECONVERGENT B0 ;  /* 0x0000000000007941 */ /* 0x000fea0003800200 */
.L_x_4626:
        /* <DEDUP_REMOVED lines=54> */
.L_x_4629:
[----:B------:R-:W-:Y:S05]  /*1ca0*/  BSYNC.RECONVERGENT B0 ;  /* 0x0000000000007941 */ /* 0x000fea0003800200 */
.L_x_4628:
        /* <DEDUP_REMOVED lines=54> */
.L_x_4631:
[----:B------:R-:W-:Y:S05]  /*2010*/  BSYNC.RECONVERGENT B0 ;  /* 0x0000000000007941 */ /* 0x000fea0003800200 */
.L_x_4630:
[----:B------:R-:W-:Y:S01]  /*2020*/  ISETP.NE.AND P5, PT, R174, RZ, PT ;  /* 0x000000ffae00720c */ /* 0x000fe20003fa5270 */
[----:B------:R-:W-:-:S12]  /*2030*/  BSSY.RECONVERGENT B0, `(.L_x_4632) ;  /* 0x0000035000007945 */ /* 0x000fd80003800200 */
        /* <DEDUP_REMOVED lines=17> */
[----:B------:R-:W-:-:S03]  /*2150*/  SHF.R.U64 R106, R96, 0x10, R97 ;  /* 0x00000010606a7819 */ /* 0x000fc60000001261 */
[----:B------:R-:W-:Y:S01]  /*2160*/  HADD2.F32 R103, -RZ, R103.H0_H0 ;  /* 0x20000067ff677230 */ /* 0x000fe20000004100 */
[----:B------:R-:W-:Y:S01]  /*2170*/  MOV R104, R97 ;  /* 0x0000006100687202 */ /* 0x000fe20000000f00 */
[C---:B----4-:R-:W-:Y:S01]  /*2180*/  FADD.FTZ R168, -R100.reuse, R93 ;  /* 0x0000005d64a87221 */ /* 0x050fe20000010100 */
[C---:B------:R-:W-:Y:S01]  /*2190*/  FADD.FTZ R96, -R100.reuse, R92 ;  /* 0x0000005c64607221 */ /* 0x040fe20000010100 */
[----:B------:R-:W-:Y:S02]  /*21a0*/  HADD2.F32 R92, -RZ, R106.H0_H0 ;  /* 0x2000006aff5c7230 */ /* 0x000fe40000004100 */
[----:B------:R-:W-:Y:S01]  /*21b0*/  FADD.FTZ R94, -R100, R94 ;  /* 0x0000005e645e7221 */ /* 0x000fe20000010100 */
[C---:B-----5:R-:W-:Y:S01]  /*21c0*/  FMUL.FTZ R168, R115.reuse, R168 ;  /* 0x000000a873a87220 */ /* 0x060fe20000410000 */
[----:B------:R-:W-:Y:S01]  /*21d0*/  FMUL.FTZ R166, R166, R103 ;  /* 0x00000067a6a67220 */ /* 0x000fe20000410000 */
[----:B------:R-:W-:Y:S01]  /*21e0*/  FADD.FTZ R172, -R100, R95 ;  /* 0x0000005f64ac7221 */ /* 0x000fe20000010100 */
[----:B------:R-:W-:Y:S01]  /*21f0*/  FMUL.FTZ R165, R115, R96 ;  /* 0x0000006073a57220 */ /* 0x000fe20000410000 */
[----:B------:R-:W-:Y:S01]  /*2200*/  HADD2.F32 R95, -RZ, R104.H0_H0 ;  /* 0x20000068ff5f7230 */ /* 0x000fe20000004100 */
[----:B------:R-:W-:Y:S01]  /*2210*/  SHF.R.U32.HI R105, RZ, 0x10, R97 ;  /* 0x00000010ff697819 */ /* 0x000fe20000011661 */
[-C--:B------:R-:W-:Y:S01]  /*2220*/  FMUL.FTZ R167, R167, R92.reuse ;  /* 0x0000005ca7a77220 */ /* 0x080fe20000410000 */
[----:B------:R-:W-:Y:S01]  /*2230*/  FADD.FTZ R13, R13, R92 ;  /* 0x0000005c0d0d7221 */ /* 0x000fe20000010000 */
[----:B------:R-:W-:Y:S01]  /*2240*/  FFMA.FTZ R41, R168, R92, R41 ;  /* 0x0000005ca8297223 */ /* 0x000fe20000010029 */
[----:B------:R-:W-:Y:S01]  /*2250*/  FMUL.FTZ R169, R115, R94 ;  /* 0x0000005e73a97220 */ /* 0x000fe20000410000 */
[----:B------:R-:W-:Y:S01]  /*2260*/  FADD.FTZ R92, R101, R166 ;  /* 0x000000a6655c7221 */ /* 0x000fe20000010000 */
[----:B------:R-:W-:Y:S01]  /*2270*/  FFMA.FTZ R93, R165, R166, R102 ;  /* 0x000000a6a55d7223 */ /* 0x000fe20000010066 */
[-C--:B------:R-:W-:Y:S01]  /*2280*/  FMUL.FTZ R170, R170, R95.reuse ;  /* 0x0000005faaaa7220 */ /* 0x080fe20000410000 */
[----:B------:R-:W-:Y:S01]  /*2290*/  FADD.FTZ R14, R14, R95 ;  /* 0x0000005f0e0e7221 */ /* 0x000fe20000010000 */
[----:B------:R-:W-:Y:S01]  /*22a0*/  FFMA.FTZ R42, R169, R95, R42 ;  /* 0x0000005fa92a7223 */ /* 0x000fe2000001002a */
[----:B------:R-:W-:-:S02]  /*22b0*/  HADD2.F32 R96, -RZ, R105.H0_H0 ;  /* 0x20000069ff607230 */ /* 0x000fc40000004100 */
        /* <DEDUP_REMOVED lines=12> */
.L_x_4633:
[----:B------:R-:W-:Y:S05]  /*2380*/  BSYNC.RECONVERGENT B0 ;  /* 0x0000000000007941 */ /* 0x000fea0003800200 */
.L_x_4632:
        /* <DEDUP_REMOVED lines=32> */
.L_x_4635:
[----:B------:R-:W-:Y:S05]  /*2590*/  BSYNC.RECONVERGENT B0 ;  /* 0x0000000000007941 */ /* 0x000fea0003800200 */
.L_x_4634:
        /* <DEDUP_REMOVED lines=9> */
[----:B------:R-:W1:Y:S01]  /*2630*/  LDS.128 R104, [UR5] ;  /* 0x00000005ff687984 */ /* 0x000e620008000c00 */
[----:B------:R-:W-:Y:S02]  /*2640*/  UIADD3 UR5, UPT, UPT, UR4, 0x7060, URZ ;  /* 0x0000706004057890 */ /* 0x000fe4000fffe0ff */
[----:B------:R-:W-:Y:S01]  /*2650*/  @!UP1 UIADD3 UR5, UPT, UPT, UR4, 0x7020, URZ ;  /* 0x0000702004059890 */ /* 0x000fe2000fffe0ff */
[----:B0-----:R-:W0:Y:S01]  /*2660*/  LDS.128 R92, [UR10] ;  /* 0x0000000aff5c7984 */ /* 0x001e220008000c00 */
[----:B------:R-:W-:Y:S02]  /*2670*/  UIADD3 UR10, UPT, UPT, UR4, 0x7070, URZ ;  /* 0x00007070040a7890 */ /* 0x000fe4000fffe0ff */
[----:B------:R-:W-:-:S05]  /*2680*/  @!UP1 UIADD3 UR10, UPT, UPT, UR4, 0x7030, URZ ;  /* 0x00007030040a9890 */ /* 0x000fca000fffe0ff */
[----:B------:R-:W2:Y:S04]  /*2690*/  LDS.128 R96, [UR5] ;  /* 0x00000005ff607984 */ /* 0x000ea80008000c00 */
[----:B------:R-:W3:Y:S01]  /*26a0*/  LDS.128 R100, [UR10] ;  /* 0x0000000aff647984 */ /* 0x000ee20008000c00 */
[----:B-1----:R-:W-:Y:S01]  /*26b0*/  FADD.FTZ R185, RZ, R104 ;  /* 0x00000068ffb97221 */ /* 0x002fe20000010000 */
[----:B------:R-:W-:-:S03]  /*26c0*/  FADD.FTZ R104, RZ, R105 ;  /* 0x00000069ff687221 */ /* 0x000fc60000010000 */
[----:B------:R-:W-:Y:S01]  /*26d0*/  FADD.FTZ R185, R106, R185 ;  /* 0x000000b96ab97221 */ /* 0x000fe20000010000 */
[----:B------:R-:W-:Y:S02]  /*26e0*/  FADD.FTZ R106, R107, R104 ;  /* 0x000000686b6a7221 */ /* 0x000fe40000010000 */
[----:B------:R-:W1:Y:S01]  /*26f0*/  LDC.64 R104, c[0x0][0x380] ;  /* 0x0000e000ff687b82 */ /* 0x000e620000000a00 */
[----:B0-----:R-:W-:Y:S01]  /*2700*/  FADD.FTZ R185, R185, R92 ;  /* 0x0000005cb9b97221 */ /* 0x001fe20000010000 */
[----:B------:R-:W-:-:S03]  /*2710*/  FADD.FTZ R106, R106, R93 ;  /* 0x0000005d6a6a7221 */ /* 0x000fc60000010000 */
[----:B------:R-:W-:Y:S01]  /*2720*/  FADD.FTZ R185, R94, R185 ;  /* 0x000000b95eb97221 */ /* 0x000fe20000010000 */
[----:B------:R-:W-:Y:S02]  /*2730*/  FADD.FTZ R106, R95, R106 ;  /* 0x0000006a5f6a7221 */ /* 0x000fe40000010000 */
[----:B------:R-:W0:Y:S01]  /*2740*/  LDC.U8 R92, c[0x0][0x410] ;  /* 0x00010400ff5c7b82 */ /* 0x000e220000000000 */
        /* <DEDUP_REMOVED lines=8> */
[----:B-1----:R-:W-:Y:S02]  /*27d0*/  IADD3 R109, PT, PT, R109, R104, RZ ;  /* 0x000000686d6d7210 */ /* 0x002fe40007ffe0ff */
[----:B------:R-:W-:Y:S01]  /*27e0*/  FMUL.FTZ R97, R102, UR11 ;  /* 0x0000000b66617c20 */ /* 0x000fe20008410000 */
[----:B------:R-:W-:Y:S01]  /*27f0*/  FMUL.FTZ R96, R96, UR11 ;  /* 0x0000000b60607c20 */ /* 0x000fe20008410000 */
[----:B------:R-:W-:Y:S02]  /*2800*/  ISETP.GE.AND P6, PT, R109, R105, PT ;  /* 0x000000696d00720c */ /* 0x000fe40003fc6270 */
[----:B0-----:R-:W-:Y:S02]  /*2810*/  ISETP.NE.AND P5, PT, R92, RZ, PT ;  /* 0x000000ff5c00720c */ /* 0x001fe40003fa5270 */
[----:B------:R-:W-:-:S02]  /*2820*/  P2R R100, PR, RZ, 0x40 ;  /* 0x00000040ff647803 */ /* 0x000fc40000000000 */
[----:B------:R-:W-:Y:S02]  /*2830*/  P2R R98, PR, RZ, 0x20 ;  /* 0x00000020ff627803 */ /* 0x000fe40000000000 */
[----:B------:R-:W-:Y:S02]  /*2840*/  FSEL R97, R97, RZ, !P5 ;  /* 0x000000ff61617208 */ /* 0x000fe40006800000 */
[----:B------:R-:W-:-:S04]  /*2850*/  ISETP.GE.U32.AND P5, PT, R2, 0x100, PT ;  /* 0x000001000200780c */ /* 0x000fc80003fa6070 */
[----:B------:R-:W-:-:S09]  /*2860*/  P2R R99, PR, RZ, 0x20 ;  /* 0x00000020ff637803 */ /* 0x000fd20000000000 */
        /* <DEDUP_REMOVED lines=31> */
.L_x_4640:
        /* <DEDUP_REMOVED lines=23> */
.L_x_4639:
        /* <DEDUP_REMOVED lines=18> */
[----:B------:R-:W-:Y:S01]  /*2cf0*/  PRMT R105, R104, 0x7632, R105 ;  /* 0x0000763268697816 */ /* 0x000fe20000000069 */
[----:B------:R-:W-:Y:S06]  /*2d00*/  BRA `(.L_x_4641) ;  /* 0x0000000400bc7947 */ /* 0x000fec0003800000 */
.L_x_4642:
        /* <DEDUP_REMOVED lines=21> */
.L_x_4638:
        /* <DEDUP_REMOVED lines=25> */
[----:B------:R-:W-:Y:S01]  /*2ff0*/  PRMT R104, R95, 0x7610, R104 ;  /* 0x000076105f687816 */ /* 0x000fe20000000068 */
[----:B------:R-:W-:Y:S06]  /*3000*/  BRA `(.L_x_4641) ;  /* 0x0000000000fc7947 */ /* 0x000fec0003800000 */
.L_x_4644:
        /* <DEDUP_REMOVED lines=23> */
.L_x_4643:
        /* <DEDUP_REMOVED lines=17> */
[----:B------:R-:W-:Y:S02]  /*3290*/  PRMT R94, R101, 0x7632, R94 ;  /* 0x00007632655e7816 */ /* 0x000fe4000000005e */
[----:B------:R-:W-:Y:S01]  /*32a0*/  PRMT R105, R104, 0x7632, R105 ;  /* 0x0000763268697816 */ /* 0x000fe20000000069 */
[----:B------:R-:W-:Y:S06]  /*32b0*/  BRA `(.L_x_4641) ;  /* 0x0000000000507947 */ /* 0x000fec0003800000 */
.L_x_4645:
        /* <DEDUP_REMOVED lines=20> */
.L_x_4641:
        /* <DEDUP_REMOVED lines=24> */
.L_x_4646:
[----:B------:R-:W-:-:S07]  /*3580*/  IADD3 R113, PT, PT, R113, 0x100, RZ ;  /* 0x0000010071717810 */ /* 0x000fce0007ffe0ff */
.L_x_4637:
[----:B------:R-:W-:Y:S05]  /*3590*/  BSYNC.RECONVERGENT B0 ;  /* 0x0000000000007941 */ /* 0x000fea0003800200 */
.L_x_4636:
        /* <DEDUP_REMOVED lines=18> */
[----:B0-----:R-:W-:Y:S01]  /*36c0*/  FADD.FTZ R94, R131, -R90 ;  /* 0x8000005a835e7221 */ /* 0x001fe20000010000 */
        /* <DEDUP_REMOVED lines=14> */
.L_x_4651:
        /* <DEDUP_REMOVED lines=17> */
.L_x_4650:
        /* <DEDUP_REMOVED lines=26> */
.L_x_4653:
        /* <DEDUP_REMOVED lines=19> */
.L_x_4649:
        /* <DEDUP_REMOVED lines=28> */
.L_x_4655:
        /* <DEDUP_REMOVED lines=17> */
.L_x_4654:
        /* <DEDUP_REMOVED lines=26> */
.L_x_4656:
        /* <DEDUP_REMOVED lines=18> */
.L_x_4652:
        /* <DEDUP_REMOVED lines=20> */
.L_x_4657:
[----:B------:R-:W-:-:S07]  /*4260*/  IADD3 R113, PT, PT, R113, 0x100, RZ ;  /* 0x0000010071717810 */ /* 0x000fce0007ffe0ff */
.L_x_4648:
[----:B------:R-:W-:Y:S05]  /*4270*/  BSYNC.RECONVERGENT B0 ;  /* 0x0000000000007941 */ /* 0x000fea0003800200 */
.L_x_4647:
        /* <DEDUP_REMOVED lines=33> */
.L_x_4662:
        /* <DEDUP_REMOVED lines=17> */
.L_x_4661:
        /* <DEDUP_REMOVED lines=26> */
.L_x_4664:
        /* <DEDUP_REMOVED lines=19> */
.L_x_4660:
        /* <DEDUP_REMOVED lines=28> */
.L_x_4666:
        /* <DEDUP_REMOVED lines=17> */
.L_x_4665:
        /* <DEDUP_REMOVED lines=26> */
.L_x_4667:
        /* <DEDUP_REMOVED lines=18> */
.L_x_4663:
        /* <DEDUP_REMOVED lines=20> */
.L_x_4668:
[----:B------:R-:W-:-:S07]  /*4f40*/  IADD3 R113, PT, PT, R113, 0x100, RZ ;  /* 0x0000010071717810 */ /* 0x000fce0007ffe0ff */
.L_x_4659:
[----:B------:R-:W-:Y:S05]  /*4f50*/  BSYNC.RECONVERGENT B0 ;  /* 0x0000000000007941 */ /* 0x000fea0003800200 */
.L_x_4658:
        /* <DEDUP_REMOVED lines=33> */
.L_x_4673:
        /* <DEDUP_REMOVED lines=17> */
.L_x_4672:
        /* <DEDUP_REMOVED lines=26> */
.L_x_4675:
        /* <DEDUP_REMOVED lines=19> */
.L_x_4671:
        /* <DEDUP_REMOVED lines=28> */
.L_x_4677:
        /* <DEDUP_REMOVED lines=17> */
.L_x_4676:
        /* <DEDUP_REMOVED lines=26> */
.L_x_4678:
        /* <DEDUP_REMOVED lines=18> */
.L_x_4674:
        /* <DEDUP_REMOVED lines=20> */
.L_x_4679:
[----:B------:R-:W-:-:S07]  /*5c20*/  IADD3 R113, PT, PT, R113, 0x100, RZ ;  /* 0x0000010071717810 */ /* 0x000fce0007ffe0ff */
.L_x_4670:
[----:B------:R-:W-:Y:S05]  /*5c30*/  BSYNC.RECONVERGENT B0 ;  /* 0x0000000000007941 */ /* 0x000fea0003800200 */
.L_x_4669:
        /* <DEDUP_REMOVED lines=33> */
.L_x_4684:
        /* <DEDUP_REMOVED lines=17> */
.L_x_4683:
        /* <DEDUP_REMOVED lines=26> */
.L_x_4686:
        /* <DEDUP_REMOVED lines=19> */
.L_x_4682:
        /* <DEDUP_REMOVED lines=28> */
.L_x_4688:
        /* <DEDUP_REMOVED lines=17> */
.L_x_4687:
        /* <DEDUP_REMOVED lines=26> */
.L_x_4689:
        /* <DEDUP_REMOVED lines=18> */
.L_x_4685:
        /* <DEDUP_REMOVED lines=20> */
.L_x_4690:
[----:B------:R-:W-:-:S07]  /*6900*/  IADD3 R113, PT, PT, R113, 0x100, RZ ;  /* 0x0000010071717810 */ /* 0x000fce0007ffe0ff */
.L_x_4681:
[----:B------:R-:W-:Y:S05]  /*6910*/  BSYNC.RECONVERGENT B0 ;  /* 0x0000000000007941 */ /* 0x000fea0003800200 */
.L_x_4680:
        /* <DEDUP_REMOVED lines=33> */
.L_x_4695:
        /* <DEDUP_REMOVED lines=17> */
.L_x_4694:
        /* <DEDUP_REMOVED lines=26> */
.L_x_4697:
        /* <DEDUP_REMOVED lines=19> */
.L_x_4693:
        /* <DEDUP_REMOVED lines=28> */
.L_x_4699:
        /* <DEDUP_REMOVED lines=17> */
.L_x_4698:
        /* <DEDUP_REMOVED lines=26> */
.L_x_4700:
        /* <DEDUP_REMOVED lines=18> */
.L_x_4696:
        /* <DEDUP_REMOVED lines=20> */
.L_x_4701:
[----:B------:R-:W-:-:S07]  /*75e0*/  IADD3 R113, PT, PT, R113, 0x100, RZ ;  /* 0x0000010071717810 */ /* 0x000fce0007ffe0ff */
.L_x_4692:
[----:B------:R-:W-:Y:S05]  /*75f0*/  BSYNC.RECONVERGENT B0 ;  /* 0x0000000000007941 */ /* 0x000fea0003800200 */
.L_x_4691:
        /* <DEDUP_REMOVED lines=18> */
[----:B0-----:R-:W-:Y:S01]  /*7720*/  FADD.FTZ R93, R170, -R91 ;  /* 0x8000005baa5d7221 */ /* 0x001fe20000010000 */
        /* <DEDUP_REMOVED lines=15> */
.L_x_4706:
        /* <DEDUP_REMOVED lines=17> */
.L_x_4705:
        /* <DEDUP_REMOVED lines=26> */
.L_x_4708:
        /* <DEDUP_REMOVED lines=19> */
.L_x_4704:
        /* <DEDUP_REMOVED lines=28> */
.L_x_4710:
        /* <DEDUP_REMOVED lines=17> */
.L_x_4709:
        /* <DEDUP_REMOVED lines=26> */
.L_x_4711:
        /* <DEDUP_REMOVED lines=18> */
.L_x_4707:
        /* <DEDUP_REMOVED lines=20> */
.L_x_4703:
[----:B------:R-:W-:Y:S05]  /*82d0*/  BSYNC.RECONVERGENT B0 ;  /* 0x0000000000007941 */ /* 0x000fea0003800200 */
.L_x_4702:
[----:B------:R-:W-:Y:S01]  /*82e0*/  ISETP.NE.AND P5, PT, R100, RZ, PT ;  /* 0x000000ff6400720c */ /* 0x000fe20003fa5270 */
[----:B------:R-:W-:-:S12]  /*82f0*/  UPLOP3.LUT UP1, UPT, UPT, UPT, UP1, 0x40, 0x4 ;  /* 0x000000000004789c */ /* 0x000fd80003f2e810 */
[----:B------:R-:W-:Y:S05]  /*8300*/  @!P5 BRA `(.L_x_4712) ;  /* 0xffffff8400bcd947 */ /* 0x000fea000383ffff */
.L_x_4619:
        /* <DEDUP_REMOVED lines=55> */
.L_x_4713:
        /* <DEDUP_REMOVED lines=16> */
.L_x_7286:


//--------------------- .text._ZN10layer_norm31ln_parallel_residual_bwd_kernelINS_13Kernel_traitsI6__halfS2_fS2_fjLj7168ELj1ELj1ELj8ELj8ENS_18Kernel_traits_baseILj7168ES2_S2_fS2_fjLj256EEEEELb0ELb1ELb1EEEvNS_9BwdParamsE --------------------------
	.section	.text._ZN10layer_norm31ln_parallel_residual_bwd_kernelINS_13Kernel_traitsI6__halfS2_fS2_fjLj7168ELj1ELj1ELj8ELj8ENS_18Kernel_traits_baseILj7168ES2_S2_fS2_fjLj256EEEEELb0ELb1ELb1EEEvNS_9BwdParamsE,"ax",@progbits
	.align	128
        .global         _ZN10layer_norm31ln_parallel_residual_bwd_kernelINS_13Kernel_traitsI6__halfS2_fS2_fjLj7168ELj1ELj1ELj8ELj8ENS_18Kernel_traits_baseILj7168ES2_S2_fS2_fjLj256EEEEELb0ELb1ELb1EEEvNS_9BwdParamsE
        .type           _ZN10layer_norm31ln_parallel_residual_bwd_kernelINS_13Kernel_traitsI6__halfS2_fS2_fjLj7168ELj1ELj1ELj8ELj8ENS_18Kernel_traits_baseILj7168ES2_S2_fS2_fjLj256EEEEELb0ELb1ELb1EEEvNS_9BwdParamsE,@function
        .size           _ZN10layer_norm31ln_parallel_residual_bwd_kernelINS_13Kernel_traitsI6__halfS2_fS2_fjLj7168ELj1ELj1ELj8ELj8ENS_18Kernel_traits_baseILj7168ES2_S2_fS2_fjLj256EEEEELb0ELb1ELb1EEEvNS_9BwdParamsE,(.L_x_7287 - _ZN10layer_norm31ln_parallel_residual_bwd_kernelINS_13Kernel_traitsI6__halfS2_fS2_fjLj7168ELj1ELj1ELj8ELj8ENS_18Kernel_traits_baseILj7168ES2_S2_fS2_fjLj256EEEEELb0ELb1ELb1EEEvNS_9BwdParamsE)
        .other          _ZN10layer_norm31ln_parallel_residual_bwd_kernelINS_13Kernel_traitsI6__halfS2_fS2_fjLj7168ELj1ELj1ELj8ELj8ENS_18Kernel_traits_baseILj7168ES2_S2_fS2_fjLj256EEEEELb0ELb1ELb1EEEvNS_9BwdParamsE,@"STO_CUDA_ENTRY STV_DEFAULT"
_ZN10layer_norm31ln_parallel_residual_bwd_kernelINS_13Kernel_traitsI6__halfS2_fS2_fjLj7168ELj1ELj1ELj8ELj8ENS_18Kernel_traits_baseILj7168ES2_S2_fS2_fjLj256EEEEELb0ELb1ELb1EEEvNS_9BwdParamsE:
.text._ZN10layer_norm31ln_parallel_residual_bwd_kernelINS_13Kernel_traitsI6__halfS2_fS2_fjLj7168ELj1ELj1ELj8ELj8ENS_18Kernel_traits_baseILj7168ES2_S2_fS2_fjLj256EEEEELb0ELb1ELb1EEEvNS_9BwdParamsE:
        /* <DEDUP_REMOVED lines=90> */
[----:B-1----:R-:W-:Y:S01]  /*05a0*/  HADD2.F32 R6, -RZ, R137.H0_H0 ;  /* 0x20000089ff067230 */ /* 0x002fe20000004100 */
        /* <DEDUP_REMOVED lines=30> */
[----:B0-----:R-:W-:-:S07]  /*0790*/  HADD2.F32 R145, -RZ, R145.H0_H0 ;  /* 0x20000091ff917230 */ /* 0x001fce0000004100 */
.L_x_4780:
        /* <DEDUP_REMOVED lines=70> */
[----:B------:R-:W-:Y:S01]  /*0c00*/  SHF.R.U64 R183, R148, 0x10, R149 ;  /* 0x0000001094b77819 */ /* 0x000fe20000001295 */
[----:B------:R-:W-:Y:S01]  /*0c10*/  FADD.FTZ R210, -R189, R93 ;  /* 0x0000005dbdd27221 */ /* 0x000fe20000010100 */
[----:B-----5:R4:W5:Y:S03]  /*0c20*/  @P0 LDG.E.128 R48, desc[UR12][R82.64] ;  /* 0x0000000c52300981 */ /* 0x020966000c1e1d00 */
[----:B------:R-:W0:Y:S01]  /*0c30*/  @P0 LDC.64 R90, c[0x0][0x438] ;  /* 0x00010e00ff5a0b82 */ /* 0x000e220000000a00 */
[----:B-1----:R-:W-:Y:S01]  /*0c40*/  @P0 IMAD.WIDE.U32 R86, R167, 0x10, R86 ;  /* 0x00000010a7560825 */ /* 0x002fe200078e0056 */
[----:B------:R-:W-:-:S03]  /*0c50*/  MOV R181, R149 ;  /* 0x0000009500b57202 */ /* 0x000fc60000000f00 */
[----:B--2---:R-:W-:Y:S01]  /*0c60*/  @P0 IMAD.WIDE.U32 R80, R171, 0x10, R80 ;  /* 0x00000010ab500825 */ /* 0x004fe200078e0050 */
[----:B------:R-:W-:Y:S01]  /*0c70*/  MOV R202, R154 ;  /* 0x0000009a00ca7202 */ /* 0x000fe20000000f00 */
[----:B------:R1:W5:Y:S01]  /*0c80*/  @P0 LDG.E.128 R72, desc[UR12][R86.64] ;  /* 0x0000000c56480981 */ /* 0x000362000c1e1d00 */
[----:B------:R-:W2:Y:S01]  /*0c90*/  @P0 LDC.64 R92, c[0x0][0x438] ;  /* 0x00010e00ff5c0b82 */ /* 0x000ea20000000a00 */
[----:B----4-:R-:W-:Y:S01]  /*0ca0*/  HADD2.F32 R82, -RZ, R187.H0_H0 ;  /* 0x200000bbff527230 */ /* 0x010fe20000004100 */
[----:B------:R-:W-:Y:S01]  /*0cb0*/  SHF.R.U64 R200, R154, 0x10, R155 ;  /* 0x000000109ac87819 */ /* 0x000fe2000000129b */
[----:B------:R-:W-:Y:S02]  /*0cc0*/  HADD2.F32 R83, -RZ, R183.H0_H0 ;  /* 0x200000b7ff537230 */ /* 0x000fe40000004100 */
[----:B------:R-:W-:Y:S01]  /*0cd0*/  FMUL.FTZ R154, R163, R222 ;  /* 0x000000dea39a7220 */ /* 0x000fe20000410000 */
[----:B---3--:R-:W-:-:S04]  /*0ce0*/  @P0 IMAD.WIDE.U32 R84, R165, 0x10, R84 ;  /* 0x00000010a5540825 */ /* 0x008fc800078e0054 */
[----:B------:R-:W-:Y:S01]  /*0cf0*/  FMUL.FTZ R203, R13, R82 ;  /* 0x000000520dcb7220 */ /* 0x000fe20000410000 */
[----:B------:R-:W-:Y:S01]  /*0d00*/  SHF.R.U32.HI R185, RZ, 0x10, R149 ;  /* 0x00000010ffb97819 */ /* 0x000fe20000011695 */
[----:B------:R3:W5:Y:S01]  /*0d10*/  @P0 LDG.E.128 R52, desc[UR12][R80.64] ;  /* 0x0000000c50340981 */ /* 0x000762000c1e1d00 */
[----:B-1----:R-:W-:Y:S02]  /*0d20*/  HADD2.F32 R86, -RZ, R181.H0_H0 ;  /* 0x200000b5ff567230 */ /* 0x002fe40000004100 */
[----:B------:R-:W-:Y:S01]  /*0d30*/  FMUL.FTZ R201, R163, R190 ;  /* 0x000000bea3c97220 */ /* 0x000fe20000410000 */
[----:B------:R-:W-:Y:S01]  /*0d40*/  FADD.FTZ R226, -R189, R104 ;  /* 0x00000068bde27221 */ /* 0x000fe20000010100 */
[----:B------:R-:W-:Y:S01]  /*0d50*/  FMUL.FTZ R190, R144, R83 ;  /* 0x0000005390be7220 */ /* 0x000fe20000410000 */
[----:B------:R-:W-:Y:S01]  /*0d60*/  FMUL.FTZ R199, R163, R192 ;  /* 0x000000c0a3c77220 */ /* 0x000fe20000410000 */
[----:B------:R-:W-:Y:S01]  /*0d70*/  FFMA.FTZ R104, R154, R203, RZ ;  /* 0x000000cb9a687223 */ /* 0x000fe200000100ff */
[----:B------:R-:W-:Y:S01]  /*0d80*/  MOV R148, R150 ;  /* 0x0000009600947202 */ /* 0x000fe20000000f00 */
[----:B------:R1:W5:Y:S01]  /*0d90*/  @P0 LDG.E.128 R68, desc[UR12][R84.64] ;  /* 0x0000000c54440981 */ /* 0x000362000c1e1d00 */
[----:B---3--:R-:W-:Y:S01]  /*0da0*/  FADD.FTZ R81, RZ, R203 ;  /* 0x000000cbff517221 */ /* 0x008fe20000010000 */
[----:B------:R-:W-:Y:S01]  /*0db0*/  FMUL.FTZ R192, R14, R86 ;  /* 0x000000560ec07220 */ /* 0x000fe20000410000 */
[----:B0-----:R-:W-:-:S04]  /*0dc0*/  @P0 IMAD.WIDE.U32 R88, R164, 0x10, R88 ;  /* 0x00000010a4580825 */ /* 0x001fc800078e0058 */
[----:B------:R-:W-:Y:S01]  /*0dd0*/  FMUL.FTZ R197, R163, R194 ;  /* 0x000000c2a3c57220 */ /* 0x000fe20000410000 */
[----:B------:R-:W-:Y:S01]  /*0de0*/  FADD.FTZ R81, R190, R81 ;  /* 0x00000051be517221 */ /* 0x000fe20000010000 */
[----:B------:R-:W-:Y:S01]  /*0df0*/  FFMA.FTZ R104, R199, R190, R104 ;  /* 0x000000bec7687223 */ /* 0x000fe20000010068 */
[----:B------:R-:W-:Y:S01]  /*0e00*/  SHF.R.U64 R149, R150, 0x10, R151 ;  /* 0x0000001096957819 */ /* 0x000fe20000001297 */
[----:B------:R-:W-:-:S04]  /*0e10*/  @P0 IMAD.WIDE.U32 R90, R147, 0x10, R90 ;  /* 0x00000010935a0825 */ /* 0x000fc800078e005a */
[----:B-1----:R-:W-:Y:S02]  /*0e20*/  HADD2.F32 R84, -RZ, R185.H0_H0 ;  /* 0x200000b9ff547230 */ /* 0x002fe40000004100 */
[----:B------:R-:W-:Y:S01]  /*0e30*/  FADD.FTZ R81, R192, R81 ;  /* 0x00000051c0517221 */ /* 0x000fe20000010000 */
[----:B------:R-:W-:Y:S02]  /*0e40*/  HADD2.F32 R222, -RZ, R148.H0_H0 ;  /* 0x20000094ffde7230 */ /* 0x000fe40000004100 */
[----:B------:R-:W-:Y:S01]  /*0e50*/  FFMA.FTZ R104, R197, R192, R104 ;  /* 0x000000c0c5687223 */ /* 0x000fe20000010068 */
[----:B------:R-:W-:Y:S01]  /*0e60*/  MOV R162, R151 ;  /* 0x0000009700a27202 */ /* 0x000fe20000000f00 */
[----:B------:R-:W-:Y:S01]  /*0e70*/  FMUL.FTZ R194, R145, R84 ;  /* 0x0000005491c27220 */ /* 0x000fe20000410000 */
[----:B------:R0:W5:Y:S01]  /*0e80*/  @P0 LDG.E.128 R64, desc[UR12][R88.64] ;  /* 0x0000000c58400981 */ /* 0x000162000c1e1d00 */
[----:B------:R-:W-:Y:S01]  /*0e90*/  FADD.FTZ R232, -R189, R100 ;  /* 0x00000064bde87221 */ /* 0x000fe20000010100 */
[----:B------:R-:W-:Y:S01]  /*0ea0*/  FMUL.FTZ R183, R163, R196 ;  /* 0x000000c4a3b77220 */ /* 0x000fe20000410000 */
[C---:B------:R-:W-:Y:S01]  /*0eb0*/  FADD.FTZ R212, -R189.reuse, R94 ;  /* 0x0000005ebdd47221 */ /* 0x040fe20000010100 */
[----:B------:R1:W5:Y:S01]  /*0ec0*/  @P0 LDG.E.128 R60, desc[UR12][R90.64] ;  /* 0x0000000c5a3c0981 */ /* 0x000362000c1e1d00 */
[C---:B------:R-:W-:Y:S01]  /*0ed0*/  FADD.FTZ R214, -R189.reuse, R95 ;  /* 0x0000005fbdd67221 */ /* 0x040fe20000010100 */
[C---:B------:R-:W-:Y:S01]  /*0ee0*/  FADD.FTZ R220, -R189.reuse, R96 ;  /* 0x00000060bddc7221 */ /* 0x040fe20000010100 */
[C---:B------:R-:W-:Y:S01]  /*0ef0*/  FADD.FTZ R218, -R189.reuse, R97 ;  /* 0x00000061bdda7221 */ /* 0x040fe20000010100 */
[C---:B------:R-:W-:Y:S01]  /*0f00*/  FADD.FTZ R216, -R189.reuse, R98 ;  /* 0x00000062bdd87221 */ /* 0x040fe20000010100 */
[----:B------:R-:W-:Y:S01]  /*0f10*/  FADD.FTZ R206, -R189, R99 ;  /* 0x00000063bdce7221 */ /* 0x000fe20000010100 */
[----:B0-----:R-:W-:-:S02]  /*0f20*/  HADD2.F32 R89, -RZ, R149.H0_H0 ;  /* 0x20000095ff597230 */ /* 0x001fc40000004100 */
[C---:B------:R-:W-:Y:S01]  /*0f30*/  FADD.FTZ R100, -R189.reuse, R101 ;  /* 0x00000065bd647221 */ /* 0x040fe20000010100 */
[C---:B------:R-:W-:Y:S01]  /*0f40*/  FADD.FTZ R102, -R189.reuse, R102 ;  /* 0x00000066bd667221 */ /* 0x040fe20000010100 */
[C---:B------:R-:W-:Y:S01]  /*0f50*/  FADD.FTZ R228, -R189.reuse, R103 ;  /* 0x00000067bde47221 */ /* 0x040fe20000010100 */
[C---:B------:R-:W-:Y:S01]  /*0f60*/  FADD.FTZ R224, -R189.reuse, R105 ;  /* 0x00000069bde07221 */ /* 0x040fe20000010100 */
[C---:B------:R-:W-:Y:S01]  /*0f70*/  FADD.FTZ R80, -R189.reuse, R106 ;  /* 0x0000006abd507221 */ /* 0x040fe20000010100 */
[----:B-1----:R-:W-:Y:S01]  /*0f80*/  FADD.FTZ R90, -R189, R107 ;  /* 0x0000006bbd5a7221 */ /* 0x002fe20000010100 */
[----:B------:R-:W-:Y:S01]  /*0f90*/  FMUL.FTZ R196, R11, R222 ;  /* 0x000000de0bc47220 */ /* 0x000fe20000410000 */
[----:B------:R-:W-:Y:S01]  /*0fa0*/  FADD.FTZ R81, R194, R81 ;  /* 0x00000051c2517221 */ /* 0x000fe20000010000 */
[----:B------:R-:W-:Y:S01]  /*0fb0*/  FMUL.FTZ R189, R163, R172 ;  /* 0x000000aca3bd7220 */ /* 0x000fe20000410000 */
[----:B------:R-:W-:Y:S01]  /*0fc0*/  FFMA.FTZ R104, R201, R194, R104 ;  /* 0x000000c2c9687223 */ /* 0x000fe20000010068 */
[----:B------:R-:W-:Y:S01]  /*0fd0*/  SHF.R.U32.HI R175, RZ, 0x10, R151 ;  /* 0x00000010ffaf7819 */ /* 0x000fe20000011697 */
[----:B--2---:R-:W-:-:S04]  /*0fe0*/  @P0 IMAD.WIDE.U32 R92, R146, 0x10, R92 ;  /* 0x00000010925c0825 */ /* 0x004fc800078e005c */
[C---:B------:R-:W-:Y:S01]  /*0ff0*/  FMUL.FTZ R181, R163.reuse, R198 ;  /* 0x000000c6a3b57220 */ /* 0x040fe20000410000 */
[----:B------:R-:W-:Y:S01]  /*1000*/  SHF.R.U64 R179, R152, 0x10, R153 ;  /* 0x0000001098b37819 */ /* 0x000fe20000001299 */
[----:B------:R-:W-:Y:S01]  /*1010*/  FMUL.FTZ R198, R142, R89 ;  /* 0x000000598ec67220 */ /* 0x000fe20000410000 */
[----:B------:R-:W-:Y:S02]  /*1020*/  HADD2.F32 R88, -RZ, R162.H0_H0 ;  /* 0x200000a2ff587230 */ /* 0x000fe40000004100 */
[----:B------:R-:W-:Y:S01]  /*1030*/  FADD.FTZ R81, R196, R81 ;  /* 0x00000051c4517221 */ /* 0x000fe20000010000 */
[----:B------:R-:W-:Y:S01]  /*1040*/  FMUL.FTZ R191, R163, R174 ;  /* 0x000000aea3bf7220 */ /* 0x000fe20000410000 */
[----:B------:R-:W-:Y:S01]  /*1050*/  FFMA.FTZ R104, R189, R196, R104 ;  /* 0x000000c4bd687223 */ /* 0x000fe20000010068 */
[----:B------:R-:W-:Y:S01]  /*1060*/  MOV R177, R152 ;  /* 0x0000009800b17202 */ /* 0x000fe20000000f00 */
[----:B------:R-:W-:Y:S01]  /*1070*/  HADD2.F32 R91, -RZ, R175.H0_H0 ;  /* 0x200000afff5b7230 */ /* 0x000fe20000004100 */
[----:B------:R0:W5:Y:S01]  /*1080*/  @P0 LDG.E.128 R56, desc[UR12][R92.64] ;  /* 0x0000000c5c380981 */ /* 0x000162000c1e1d00 */
[----:B------:R-:W-:-:S02]  /*1090*/  HADD2.F32 R207, -RZ, R200.H0_H0 ;  /* 0x200000c8ffcf7230 */ /* 0x000fc40000004100 */
[----:B------:R-:W-:Y:S01]  /*10a0*/  FMUL.FTZ R200, R12, R88 ;  /* 0x000000580cc87220 */ /* 0x000fe20000410000 */
[----:B------:R-:W-:Y:S01]  /*10b0*/  FADD.FTZ R81, R198, R81 ;  /* 0x00000051c6517221 */ /* 0x000fe20000010000 */
[----:B------:R-:W-:Y:S01]  /*10c0*/  FMUL.FTZ R193, R163, R176 ;  /* 0x000000b0a3c17220 */ /* 0x000fe20000410000 */
[----:B------:R-:W-:Y:S01]  /*10d0*/  FFMA.FTZ R104, R191, R198, R104 ;  /* 0x000000c6bf687223 */ /* 0x000fe20000010068 */
[----:B------:R-:W-:Y:S01]  /*10e0*/  MOV R180, R153 ;  /* 0x0000009900b47202 */ /* 0x000fe20000000f00 */
[----:B------:R-:W-:Y:S01]  /*10f0*/  FADD.FTZ R81, R200, R81 ;  /* 0x00000051c8517221 */ /* 0x000fe20000010000 */
[----:B------:R-:W-:Y:S01]  /*1100*/  MOV R204, R155 ;  /* 0x0000009b00cc7202 */ /* 0x000fe20000000f00 */
[----:B0-----:R-:W-:Y:S02]  /*1110*/  HADD2.F32 R93, -RZ, R179.H0_H0 ;  /* 0x200000b3ff5d7230 */ /* 0x001fe40000004100 */
[----:B------:R-:W-:Y:S01]  /*1120*/  FMUL.FTZ R179, R163, R208 ;  /* 0x000000d0a3b37220 */ /* 0x000fe20000410000 */
[----:B------:R-:W-:Y:S01]  /*1130*/  HADD2.F32 R92, -RZ, R177.H0_H0 ;  /* 0x200000b1ff5c7230 */ /* 0x000fe20000004100 */
[----:B------:R-:W-:Y:S01]  /*1140*/  SHF.R.U32.HI R155, RZ, 0x10, R155 ;  /* 0x00000010ff9b7819 */ /* 0x000fe2000001169b */
[----:B------:R-:W-:-:S02]  /*1150*/  HADD2.F32 R208, -RZ, R202.H0_H0 ;  /* 0x200000caffd07230 */ /* 0x000fc40000004100 */
[----:B------:R-:W-:Y:S01]  /*1160*/  FMUL.FTZ R202, R143, R91 ;  /* 0x0000005b8fca7220 */ /* 0x000fe20000410000 */
[----:B------:R-:W-:Y:S01]  /*1170*/  FMUL.FTZ R195, R163, R178 ;  /* 0x000000b2a3c37220 */ /* 0x000fe20000410000 */
[----:B------:R-:W-:Y:S01]  /*1180*/  FFMA.FTZ R104, R193, R200, R104 ;  /* 0x000000c8c1687223 */ /* 0x000fe20000010068 */
[----:B------:R-:W-:Y:S01]  /*1190*/  MOV R182, R156 ;  /* 0x0000009c00b67202 */ /* 0x000fe20000000f00 */
[----:B------:R-:W-:Y:S02]  /*11a0*/  HADD2.F32 R230, -RZ, R180.H0_H0 ;  /* 0x200000b4ffe67230 */ /* 0x000fe40000004100 */
[----:B------:R-:W-:Y:S01]  /*11b0*/  FMUL.FTZ R180, R9, R92 ;  /* 0x0000005c09b47220 */ /* 0x000fe20000410000 */
[----:B------:R-:W-:Y:S01]  /*11c0*/  FADD.FTZ R81, R202, R81 ;  /* 0x00000051ca517221 */ /* 0x000fe20000010000 */
[----:B------:R-:W-:Y:S01]  /*11d0*/  FMUL.FTZ R187, R163, R184 ;  /* 0x000000b8a3bb7220 */ /* 0x000fe20000410000 */
[----:B------:R-:W-:Y:S02]  /*11e0*/  HADD2.F32 R209, -RZ, R155.H0_H0 ;  /* 0x2000009bffd17230 */ /* 0x000fe40000004100 */
[----:B------:R-:W-:Y:S01]  /*11f0*/  FFMA.FTZ R104, R195, R202, R104 ;  /* 0x000000cac3687223 */ /* 0x000fe20000010068 */
[----:B------:R-:W-:Y:S01]  /*1200*/  SHF.R.U32.HI R153, RZ, 0x10, R153 ;  /* 0x00000010ff997819 */ /* 0x000fe20000011699 */
[----:B------:R-:W-:Y:S01]  /*1210*/  FMUL.FTZ R155, R163, R206 ;  /* 0x000000cea39b7220 */ /* 0x000fe20000410000 */
        /* <DEDUP_REMOVED lines=9> */
[----:B------:R-:W-:Y:S02]  /*12b0*/  FMUL.FTZ R186, R141, R205 ;  /* 0x000000cd8dba7220 */ /* 0x000fe40000410000 */
[----:B------:R-:W-:Y:S01]  /*12c0*/  FADD.FTZ R81, R184, R81 ;  /* 0x00000051b8517221 */ /* 0x000fe20000010000 */
[----:B------:R-:W-:Y:S01]  /*12d0*/  FFMA.FTZ R104, R183, R184, R104 ;  /* 0x000000b8b7687223 */ /* 0x000fe20000010068 */
[----:B------:R-:W-:-:S02]  /*12e0*/  FMUL.FTZ R172, R7, R208 ;  /* 0x000000d007ac7220 */ /* 0x000fc40000410000 */
[----:B------:R-:W-:Y:S01]  /*12f0*/  FADD.FTZ R81, R186, R81 ;  /* 0x00000051ba517221 */ /* 0x000fe20000010000 */
        /* <DEDUP_REMOVED lines=8> */
[--C-:B------:R-:W-:Y:S01]  /*1380*/  SHF.R.U64 R150, R156, 0x10, R157.reuse ;  /* 0x000000109c967819 */ /* 0x100fe2000000129d */
[----:B------:R-:W-:Y:S01]  /*1390*/  FMUL.FTZ R175, R163, R212 ;  /* 0x000000d4a3af7220 */ /* 0x000fe20000410000 */
[----:B------:R-:W-:Y:S01]  /*13a0*/  MOV R97, R157 ;  /* 0x0000009d00617202 */ /* 0x000fe20000000f00 */
[----:B------:R-:W-:Y:S01]  /*13b0*/  FFMA.FTZ R104, R177, R174, R104 ;  /* 0x000000aeb1687223 */ /* 0x000fe20000010068 */
[----:B------:R-:W-:-:S02]  /*13c0*/  SHF.R.U32.HI R151, RZ, 0x10, R157 ;  /* 0x00000010ff977819 */ /* 0x000fc4000001169d */
[----:B------:R-:W-:Y:S02]  /*13d0*/  MOV R94, R159 ;  /* 0x0000009f005e7202 */ /* 0x000fe40000000f00 */
[----:B------:R-:W-:Y:S01]  /*13e0*/  MOV R157, R160 ;  /* 0x000000a0009d7202 */ /* 0x000fe20000000f00 */
[----:B------:R-:W-:Y:S01]  /*13f0*/  FMUL.FTZ R178, R139, R209 ;  /* 0x000000d18bb27220 */ /* 0x000fe20000410000 */
[----:B------:R-:W-:Y:S01]  /*1400*/  SHF.R.U64 R152, R160, 0x10, R161 ;  /* 0x00000010a0987819 */ /* 0x000fe200000012a1 */
[----:B------:R-:W-:Y:S01]  /*1410*/  FADD.FTZ R81, R176, R81 ;  /* 0x00000051b0517221 */ /* 0x000fe20000010000 */
[----:B------:R-:W-:Y:S01]  /*1420*/  MOV R99, R161 ;  /* 0x000000a100637202 */ /* 0x000fe20000000f00 */
[----:B------:R-:W-:Y:S01]  /*1430*/  FFMA.FTZ R104, R175, R176, R104 ;  /* 0x000000b0af687223 */ /* 0x000fe20000010068 */
[----:B------:R-:W-:Y:S01]  /*1440*/  SHF.R.U32.HI R188, RZ, 0x10, R161 ;  /* 0x00000010ffbc7819 */ /* 0x000fe200000116a1 */
[----:B------:R-:W-:Y:S01]  /*1450*/  FMUL.FTZ R161, R163, R214 ;  /* 0x000000d6a3a17220 */ /* 0x000fe20000410000 */
[----:B------:R-:W-:-:S02]  /*1460*/  HADD2.F32 R211, -RZ, R150.H0_H0 ;  /* 0x20000096ffd37230 */ /* 0x000fc40000004100 */
[----:B------:R-:W-:Y:S02]  /*1470*/  HADD2.F32 R215, -RZ, R94.H0_H0 ;  /* 0x2000005effd77230 */ /* 0x000fe40000004100 */
[----:B------:R-:W-:Y:S01]  /*1480*/  FADD.FTZ R94, R178, R81 ;  /* 0x00000051b25e7221 */ /* 0x000fe20000010000 */
[----:B------:R-:W-:Y:S02]  /*1490*/  HADD2.F32 R217, -RZ, R157.H0_H0 ;  /* 0x2000009dffd97230 */ /* 0x000fe40000004100 */
[----:B------:R-:W-:Y:S01]  /*14a0*/  FMUL.FTZ R157, R5, R206 ;  /* 0x000000ce059d7220 */ /* 0x000fe20000410000 */
[----:B------:R-:W-:Y:S01]  /*14b0*/  FMUL.FTZ R156, R163, R220 ;  /* 0x000000dca39c7220 */ /* 0x000fe20000410000 */
[----:B------:R-:W-:Y:S01]  /*14c0*/  FFMA.FTZ R85, R161, R178, R104 ;  /* 0x000000b2a1557223 */ /* 0x000fe20000010068 */
[--C-:B------:R-:W-:Y:S01]  /*14d0*/  SHF.R.U32.HI R96, RZ, 0x10, R159.reuse ;  /* 0x00000010ff607819 */ /* 0x100fe2000001169f */
[----:B------:R-:W-:Y:S02]  /*14e0*/  HADD2.F32 R210, -RZ, R97.H0_H0 ;  /* 0x20000061ffd27230 */ /* 0x000fe40000004100 */
[----:B------:R-:W-:Y:S01]  /*14f0*/  FMUL.FTZ R160, R136, R211 ;  /* 0x000000d388a07220 */ /* 0x000fe20000410000 */
[----:B------:R-:W-:Y:S01]  /*1500*/  FADD.FTZ R81, R157, R94 ;  /* 0x0000005e9d517221 */ /* 0x000fe20000010000 */
[----:B------:R-:W-:Y:S01]  /*1510*/  MOV R98, R158 ;  /* 0x0000009e00627202 */ /* 0x000fe20000000f00 */
[C---:B------:R-:W-:Y:S01]  /*1520*/  FMUL.FTZ R153, R163.reuse, R218 ;  /* 0x000000daa3997220 */ /* 0x040fe20000410000 */
[----:B------:R-:W-:Y:S01]  /*1530*/  SHF.R.U64 R95, R158, 0x10, R159 ;  /* 0x000000109e5f7819 */ /* 0x000fe2000000129f */
[----:B------:R-:W-:Y:S01]  /*1540*/  FFMA.FTZ R94, R156, R157, R85 ;  /* 0x0000009d9c5e7223 */ /* 0x000fe20000010055 */
[----:B------:R-:W-:Y:S01]  /*1550*/  FMUL.FTZ R158, R163, R216 ;  /* 0x000000d8a39e7220 */ /* 0x000fe20000410000 */
[----:B------:R-:W-:-:S02]  /*1560*/  HADD2.F32 R212, -RZ, R151.H0_H0 ;  /* 0x20000097ffd47230 */ /* 0x000fc40000004100 */
[----:B------:R-:W-:Y:S01]  /*1570*/  FMUL.FTZ R159, R6, R210 ;  /* 0x000000d2069f7220 */ /* 0x000fe20000410000 */
[----:B------:R-:W-:Y:S02]  /*1580*/  HADD2.F32 R216, -RZ, R96.H0_H0 ;  /* 0x20000060ffd87230 */ /* 0x000fe40000004100 */
[----:B------:R-:W-:Y:S01]  /*1590*/  FADD.FTZ R96, R160, R81 ;  /* 0x00000051a0607221 */ /* 0x000fe20000010000 */
        /* <DEDUP_REMOVED lines=75> */
.L_x_4716:
[----:B------:R-:W-:Y:S05]  /*1a50*/  BSYNC.RECONVERGENT B0 ;  /* 0x0000000000007941 */ /* 0x000fea0003800200 */
.L_x_4715:
        /* <DEDUP_REMOVED lines=124> */
.L_x_4719:
        /* <DEDUP_REMOVED lines=23> */
.L_x_4718:
        /* <DEDUP_REMOVED lines=20> */
.L_x_4721:
        /* <DEDUP_REMOVED lines=21> */
.L_x_4717:
        /* <DEDUP_REMOVED lines=27> */
.L_x_4723:
        /* <DEDUP_REMOVED lines=23> */
.L_x_4722:
        /* <DEDUP_REMOVED lines=20> */
.L_x_4724:
        /* <DEDUP_REMOVED lines=20> */
.L_x_4720:
        /* <DEDUP_REMOVED lines=24> */
.L_x_4725:
        /* <DEDUP_REMOVED lines=15> */
[----:B------:R-:W-:Y:S02]  /*2e30*/  F2FP.F16.F32.PACK_AB R86, R79, R78 ;  /* 0x0000004e4f56723e */ /* 0x000fe400000000ff */
[----:B------:R-:W-:Y:S02]  /*2e40*/  F2FP.F16.F32.PACK_AB R87, R77, R76 ;  /* 0x0000004c4d57723e */ /* 0x000fe400000000ff */
[C---:B------:R-:W-:Y:S02]  /*2e50*/  PRMT R91, R86.reuse, 0x7632, R91 ;  /* 0x00007632565b7816 */ /* 0x040fe4000000005b */
[----:B-1----:R-:W-:Y:S02]  /*2e60*/  PRMT R84, R87, 0x7632, R84 ;  /* 0x0000763257547816 */ /* 0x002fe40000000054 */
[----:B------:R-:W-:Y:S02]  /*2e70*/  PRMT R166, R91, 0x7610, R166 ;  /* 0x000076105ba67816 */ /* 0x000fe400000000a6 */
[----:B------:R-:W-:-:S02]  /*2e80*/  PRMT R169, R86, 0x7610, R169 ;  /* 0x0000761056a97816 */ /* 0x000fc400000000a9 */
[----:B------:R-:W-:Y:S02]  /*2e90*/  PRMT R168, R84, 0x7610, R168 ;  /* 0x0000761054a87816 */ /* 0x000fe400000000a8 */
[----:B------:R-:W-:Y:S01]  /*2ea0*/  PRMT R170, R87, 0x7610, R170 ;  /* 0x0000761057aa7816 */ /* 0x000fe200000000aa */
[----:B------:R-:W-:Y:S06]  /*2eb0*/  BRA `(.L_x_4729) ;  /* 0x0000000800387947 */ /* 0x000fec0003800000 */
.L_x_4728:
        /* <DEDUP_REMOVED lines=14> */
[----:B-1----:R-:W-:Y:S02]  /*2fa0*/  PRMT R84, R87, 0x7632, R84 ;  /* 0x0000763257547816 */ /* 0x002fe40000000054 */
[----:B------:R-:W-:Y:S01]  /*2fb0*/  PRMT R91, R86, 0x7632, R91 ;  /* 0x00007632565b7816 */ /* 0x000fe2000000005b */
[----:B------:R-:W-:Y:S06]  /*2fc0*/  BRA `(.L_x_4729) ;  /* 0x0000000400f47947 */ /* 0x000fec0003800000 */
.L_x_4727:
        /* <DEDUP_REMOVED lines=24> */
.L_x_4730:
        /* <DEDUP_REMOVED lines=14> */
[C---:B01----:R-:W-:Y:S02]  /*3230*/  PRMT R84, R189.reuse, 0x7632, R84 ;  /* 0x00007632bd547816 */ /* 0x043fe40000000054 */
[----:B------:R-:W-:Y:S02]  /*3240*/  PRMT R87, R189, 0x7610, R87 ;  /* 0x00007610bd577816 */ /* 0x000fe40000000057 */
[C---:B------:R-:W-:Y:S02]  /*3250*/  PRMT R91, R193.reuse, 0x7632, R91 ;  /* 0x00007632c15b7816 */ /* 0x040fe4000000005b */
[----:B------:R-:W-:Y:S01]  /*3260*/  PRMT R86, R193, 0x7610, R86 ;  /* 0x00007610c1567816 */ /* 0x000fe20000000056 */
[----:B------:R-:W-:Y:S06]  /*3270*/  BRA `(.L_x_4729) ;  /* 0x0000000400487947 */ /* 0x000fec0003800000 */
.L_x_4726:
        /* <DEDUP_REMOVED lines=23> */
.L_x_4732:
        /* <DEDUP_REMOVED lines=14> */
[----:B-1----:R-:W-:Y:S02]  /*34d0*/  PRMT R84, R87, 0x7632, R84 ;  /* 0x0000763257547816 */ /* 0x002fe40000000054 */
[----:B------:R-:W-:Y:S01]  /*34e0*/  PRMT R91, R86, 0x7632, R91 ;  /* 0x00007632565b7816 */ /* 0x000fe2000000005b */
[----:B------:R-:W-:Y:S06]  /*34f0*/  BRA `(.L_x_4729) ;  /* 0x0000000000a87947 */ /* 0x000fec0003800000 */
.L_x_4731:
        /* <DEDUP_REMOVED lines=24> */
.L_x_4733:
        /* <DEDUP_REMOVED lines=18> */
.L_x_4729:
        /* <DEDUP_REMOVED lines=19> */
.L_x_4734:
        /* <DEDUP_REMOVED lines=24> */
.L_x_4737:
        /* <DEDUP_REMOVED lines=17> */
.L_x_4736:
        /* <DEDUP_REMOVED lines=24> */
.L_x_4739:
        /* <DEDUP_REMOVED lines=19> */
.L_x_4735:
        /* <DEDUP_REMOVED lines=23> */
.L_x_4741:
        /* <DEDUP_REMOVED lines=17> */
.L_x_4740:
        /* <DEDUP_REMOVED lines=24> */
.L_x_4742:
        /* <DEDUP_REMOVED lines=18> */
.L_x_4738:
        /* <DEDUP_REMOVED lines=19> */
.L_x_4743:
        /* <DEDUP_REMOVED lines=24> */
.L_x_4746:
        /* <DEDUP_REMOVED lines=17> */
.L_x_4745:
        /* <DEDUP_REMOVED lines=24> */
.L_x_4748:
        /* <DEDUP_REMOVED lines=19> */
.L_x_4744:
        /* <DEDUP_REMOVED lines=23> */
.L_x_4750:
        /* <DEDUP_REMOVED lines=17> */
.L_x_4749:
        /* <DEDUP_REMOVED lines=24> */
.L_x_4751:
        /* <DEDUP_REMOVED lines=18> */
.L_x_4747:
        /* <DEDUP_REMOVED lines=19> */
.L_x_4752:
        /* <DEDUP_REMOVED lines=24> */
.L_x_4755:
        /* <DEDUP_REMOVED lines=17> */
.L_x_4754:
        /* <DEDUP_REMOVED lines=24> */
.L_x_4757:
        /* <DEDUP_REMOVED lines=19> */
.L_x_4753:
        /* <DEDUP_REMOVED lines=23> */
.L_x_4759:
        /* <DEDUP_REMOVED lines=17> */
.L_x_4758:
        /* <DEDUP_REMOVED lines=24> */
.L_x_4760:
        /* <DEDUP_REMOVED lines=18> */
.L_x_4756:
        /* <DEDUP_REMOVED lines=19> */
.L_x_4761:
        /* <DEDUP_REMOVED lines=24> */
.L_x_4764:
        /* <DEDUP_REMOVED lines=17> */
.L_x_4763:
        /* <DEDUP_REMOVED lines=24> */
.L_x_4766:
        /* <DEDUP_REMOVED lines=19> */
.L_x_4762:
        /* <DEDUP_REMOVED lines=23> */
.L_x_4768:
        /* <DEDUP_REMOVED lines=17> */
.L_x_4767:
        /* <DEDUP_REMOVED lines=24> */
.L_x_4769:
        /* <DEDUP_REMOVED lines=18> */
.L_x_4765:
        /* <DEDUP_REMOVED lines=19> */
.L_x_4770:
        /* <DEDUP_REMOVED lines=15> */
[----:B-1----:R-:W-:Y:S02]  /*6800*/  F2FP.F16.F32.PACK_AB R86, R79, R78 ;  /* 0x0000004e4f56723e */ /* 0x002fe400000000ff */
        /* <DEDUP_REMOVED lines=8> */
.L_x_4773:
        /* <DEDUP_REMOVED lines=14> */
[----:B------:R-:W-:Y:S02]  /*6970*/  PRMT R84, R87, 0x7632, R84 ;  /* 0x0000763257547816 */ /* 0x000fe40000000054 */
[----:B------:R-:W-:Y:S01]  /*6980*/  PRMT R89, R86, 0x7632, R89 ;  /* 0x0000763256597816 */ /* 0x000fe20000000059 */
[----:B------:R-:W-:Y:S06]  /*6990*/  BRA `(.L_x_4774) ;  /* 0x0000000400f47947 */ /* 0x000fec0003800000 */
.L_x_4772:
        /* <DEDUP_REMOVED lines=24> */
.L_x_4775:
        /* <DEDUP_REMOVED lines=19> */
.L_x_4771:
        /* <DEDUP_REMOVED lines=23> */
.L_x_4777:
        /* <DEDUP_REMOVED lines=14> */
[----:B------:R-:W-:Y:S02]  /*6ea0*/  PRMT R84, R87, 0x7632, R84 ;  /* 0x0000763257547816 */ /* 0x000fe40000000054 */
[----:B------:R-:W-:Y:S01]  /*6eb0*/  PRMT R89, R86, 0x7632, R89 ;  /* 0x0000763256597816 */ /* 0x000fe20000000059 */
[----:B------:R-:W-:Y:S06]  /*6ec0*/  BRA `(.L_x_4774) ;  /* 0x0000000000a87947 */ /* 0x000fec0003800000 */
.L_x_4776:
        /* <DEDUP_REMOVED lines=24> */
.L_x_4778:
        /* <DEDUP_REMOVED lines=18> */
.L_x_4774:
        /* <DEDUP_REMOVED lines=19> */
.L_x_4779:
        /* <DEDUP_REMOVED lines=58> */
.L_x_4714:
        /* <DEDUP_REMOVED lines=23> */
.L_x_4781:
        /* <DEDUP_REMOVED lines=13> */
.L_x_7287:


//--------------------- .text._ZN10layer_norm31ln_parallel_residual_bwd_kernelINS_13Kernel_traitsI6__halfS2_fS2_fjLj7168ELj1ELj1ELj8ELj8ENS_18Kernel_traits_baseILj7168ES2_S2_fS2_fjLj256EEEEELb1ELb0ELb0EEEvNS_9BwdParamsE --------------------------
	.section	.text._ZN10layer_norm31ln_parallel_residual_bwd_kernelINS_13Kernel_traitsI6__halfS2_fS2_fjLj7168ELj1ELj1ELj8ELj8ENS_18Kernel_traits_baseILj7168ES2_S2_fS2_fjLj256EEEEELb1ELb0ELb0EEEvNS_9BwdParamsE,"ax",@progbits
	.align	128
        .global         _ZN10layer_norm31ln_parallel_residual_bwd_kernelINS_13Kernel_traitsI6__halfS2_fS2_fjLj7168ELj1ELj1ELj8ELj8ENS_18Kernel_traits_baseILj7168ES2_S2_fS2_fjLj256EEEEELb1ELb0ELb0EEEvNS_9BwdParamsE
        .type           _ZN10layer_norm31ln_parallel_residual_bwd_kernelINS_13Kernel_traitsI6__halfS2_fS2_fjLj7168ELj1ELj1ELj8ELj8ENS_18Kernel_traits_baseILj7168ES2_S2_fS2_fjLj256EEEEELb1ELb0ELb0EEEvNS_9BwdParamsE,@function
        .size           _ZN10layer_norm31ln_parallel_residual_bwd_kernelINS_13Kernel_traitsI6__halfS2_fS2_fjLj7168ELj1ELj1ELj8ELj8ENS_18Kernel_traits_baseILj7168ES2_S2_fS2_fjLj256EEEEELb1ELb0ELb0EEEvNS_9BwdParamsE,(.L_x_7288 - _ZN10layer_norm31ln_parallel_residual_bwd_kernelINS_13Kernel_traitsI6__halfS2_fS2_fjLj7168ELj1ELj1ELj8ELj8ENS_18Kernel_traits_baseILj7168ES2_S2_fS2_fjLj256EEEEELb1ELb0ELb0EEEvNS_9BwdParamsE)
        .other          _ZN10layer_norm31ln_parallel_residual_bwd_kernelINS_13Kernel_traitsI6__halfS2_fS2_fjLj7168ELj1ELj1ELj8ELj8ENS_18Kernel_traits_baseILj7168ES2_S2_fS2_fjLj256EEEEELb1ELb0ELb0EEEvNS_9BwdParamsE,@"STO_CUDA_ENTRY STV_DEFAULT"
_ZN10layer_norm31ln_parallel_residual_bwd_kernelINS_13Kernel_traitsI6__halfS2_fS2_fjLj7168ELj1ELj1ELj8ELj8ENS_18Kernel_traits_baseILj7168ES2_S2_fS2_fjLj256EEEEELb1ELb0ELb0EEEvNS_9BwdParamsE:
.text._ZN10layer_norm31ln_parallel_residual_bwd_kernelINS_13Kernel_traitsI6__halfS2_fS2_fjLj7168ELj1ELj1ELj8ELj8ENS_18Kernel_traits_baseILj7168ES2_S2_fS2_fjLj256EEEEELb1ELb0ELb0EEEvNS_9BwdParamsE:
        /* <DEDUP_REMOVED lines=41> */
[----:B------:R1:W5:Y:S05]  /*0290*/  @P1 LDG.E.64 R26, desc[UR10][R24.64] ;  /* 0x0000000a181a1981 */ /* 0x00036a000c1e1b00 */
[----:B------:R-:W1:Y:S01]  /*02a0*/  LDC.64 R56, c[0x0][0x3d8] ;  /* 0x0000f600ff387b82 */ /* 0x000e620000000a00 */
[----:B------:R-:W-:Y:S01]  /*02b0*/  @P4 IMAD.WIDE.U32 R42, R59, 0x8, R42 ;  /* 0x000000083b2a4825 */ /* 0x000fe200078e002a */
[----:B------:R-:W-:Y:S01]  /*02c0*/  ISETP.GE.U32.AND P0, PT, R207, 0x700, PT ;  /* 0x00000700cf00780c */ /* 0x000fe20003f06070 */
[----:B------:R-:W5:Y:S02]  /*02d0*/  @P2 LDG.E.64 R28, desc[UR10][R34.64] ;  /* 0x0000000a221c2981 */ /* 0x000f64000c1e1b00 */
[----:B---3--:R-:W-:-:S02]  /*02e0*/  @P4 IMAD.WIDE.U32 R44, R59, 0x8, R44 ;  /* 0x000000083b2c4825 */ /* 0x008fc400078e002c */
[----:B------:R-:W5:Y:S02]  /*02f0*/  @P2 LDG.E.64 R30, desc[UR10][R36.64] ;  /* 0x0000000a241e2981 */ /* 0x000f64000c1e1b00 */
[----:B------:R-:W-:Y:S02]  /*0300*/  @P4 VIADD R59, R59, 0x100 ;  /* 0x000001003b3b4836 */ /* 0x000fe40000000000 */
[----:B------:R-:W5:Y:S02]  /*0310*/  @P3 LDG.E.64 R32, desc[UR10][R38.64] ;  /* 0x0000000a26203981 */ /* 0x000f64000c1e1b00 */
[C---:B----4-:R-:W-:Y:S01]  /*0320*/  @P5 IMAD.WIDE.U32 R46, R59.reuse, 0x8, R46 ;  /* 0x000000083b2e5825 */ /* 0x050fe200078e002e */
[----:B------:R-:W3:Y:S01]  /*0330*/  S2UR UR9, SR_CTAID.X ;  /* 0x00000000000979c3 */ /* 0x000ee20000002500 */
[----:B------:R-:W5:Y:S02]  /*0340*/  @P3 LDG.E.64 R18, desc[UR10][R40.64] ;  /* 0x0000000a28123981 */ /* 0x000f64000c1e1b00 */
[C---:B0-----:R-:W-:Y:S01]  /*0350*/  @P5 IMAD.WIDE.U32 R48, R59.reuse, 0x8, R48 ;  /* 0x000000083b305825 */ /* 0x041fe200078e0030 */
[----:B------:R-:W-:Y:S01]  /*0360*/  @P5 IADD3 R59, PT, PT, R59, 0x100, RZ ;  /* 0x000001003b3b5810 */ /* 0x000fe20007ffe0ff */
[----:B------:R-:W5:Y:S04]  /*0370*/  @P4 LDG.E.64 R6, desc[UR10][R42.64] ;  /* 0x0000000a2a064981 */ /* 0x000f68000c1e1b00 */
[C---:B--2---:R-:W-:Y:S01]  /*0380*/  @P6 IMAD.WIDE.U32 R50, R59.reuse, 0x8, R50 ;  /* 0x000000083b326825 */ /* 0x044fe200078e0032 */
[----:B------:R0:W5:Y:S03]  /*0390*/  @P4 LDG.E.64 R14, desc[UR10][R44.64] ;  /* 0x0000000a2c0e4981 */ /* 0x000166000c1e1b00 */
[C---:B------:R-:W-:Y:S01]  /*03a0*/  @P6 IMAD.WIDE.U32 R52, R59.reuse, 0x8, R52 ;  /* 0x000000083b346825 */ /* 0x040fe200078e0034 */
[----:B------:R2:W5:Y:S03]  /*03b0*/  @P5 LDG.E.64 R4, desc[UR10][R46.64] ;  /* 0x0000000a2e045981 */ /* 0x000566000c1e1b00 */
[----:B------:R-:W-:Y:S01]  /*03c0*/  @P6 VIADD R59, R59, 0x100 ;  /* 0x000001003b3b6836 */ /* 0x000fe20000000000 */
[----:B------:R4:W5:Y:S03]  /*03d0*/  @P5 LDG.E.64 R16, desc[UR10][R48.64] ;  /* 0x0000000a30105981 */ /* 0x000966000c1e1b00 */
        /* <DEDUP_REMOVED lines=27> */
[----:B--2---:R-:W-:Y:S02]  /*0590*/  CS2R R46, SRZ ;  /* 0x00000000002e7805 */ /* 0x004fe4000001ff00 */
[----:B----4-:R-:W-:Y:S02]  /*05a0*/  CS2R R48, SRZ ;  /* 0x0000000000307805 */ /* 0x010fe4000001ff00 */
        /* <DEDUP_REMOVED lines=37> */
[--C-:B------:R-:W-:Y:S01]  /*0800*/  IMAD.MOV.U32 R24, RZ, RZ, R23.reuse ;  /* 0x000000ffff187224 */ /* 0x100fe200078e0017 */
[--C-:B------:R-:W-:Y:S01]  /*0810*/  SHF.R.U64 R21, R22, 0x10, R23.reuse ;  /* 0x0000001016157819 */ /* 0x100fe20000001217 */
[----:B------:R-:W0:Y:S01]  /*0820*/  LDCU.U8 UR6, c[0x0][0x410] ;  /* 0x00008200ff0677ac */ /* 0x000e220008000000 */
[----:B------:R-:W-:Y:S01]  /*0830*/  SHF.R.U32.HI R25, RZ, 0x10, R23 ;  /* 0x00000010ff197819 */ /* 0x000fe20000011617 */
[----:B------:R1:W-:Y:S01]  /*0840*/  STL.S16 [R1+0x12], R0 ;  /* 0x0000120001007387 */ /* 0x0003e20000100600 */
[----:B------:R-:W-:Y:S01]  /*0850*/  MOV R20, R26 ;  /* 0x0000001a00147202 */ /* 0x000fe20000000f00 */
[--C-:B------:R-:W-:Y:S01]  /*0860*/  IMAD.MOV.U32 R23, RZ, RZ, R27.reuse ;  /* 0x000000ffff177224 */ /* 0x100fe200078e001b */
[--C-:B------:R-:W-:Y:S01]  /*0870*/  SHF.R.U64 R22, R26, 0x10, R27.reuse ;  /* 0x000000101a167819 */ /* 0x100fe2000000121b */
[----:B------:R1:W-:Y:S01]  /*0880*/  STL.S16 [R1+0xe], R21 ;  /* 0x00000e1501007387 */ /* 0x0003e20000100600 */
[----:B------:R-:W-:Y:S01]  /*0890*/  SHF.R.U32.HI R26, RZ, 0x10, R27 ;  /* 0x00000010ff1a7819 */ /* 0x000fe2000001161b */
[--C-:B------:R-:W-:Y:S01]  /*08a0*/  IMAD.MOV.U32 R251, RZ, RZ, R29.reuse ;  /* 0x000000fffffb7224 */ /* 0x100fe200078e001d */
[----:B------:R-:W-:Y:S01]  /*08b0*/  MOV R27, R28 ;  /* 0x0000001c001b7202 */ /* 0x000fe20000000f00 */
[----:B------:R1:W-:Y:S01]  /*08c0*/  STL.S16 [R1+0xa], R24 ;  /* 0x00000a1801007387 */ /* 0x0003e20000100600 */
[----:B------:R-:W-:Y:S01]  /*08d0*/  SHF.R.U64 R252, R28, 0x10, R29 ;  /* 0x000000101cfc7819 */ /* 0x000fe2000000121d */
[----:B------:R-:W-:Y:S01]  /*08e0*/  IMAD.MOV.U32 R247, RZ, RZ, R33 ;  /* 0x000000fffff77224 */ /* 0x000fe200078e0021 */
[----:B------:R-:W-:Y:S01]  /*08f0*/  MOV R28, R30 ;  /* 0x0000001e001c7202 */ /* 0x000fe20000000f00 */
[----:B------:R1:W-:Y:S01]  /*0900*/  STL.S16 [R1+0x6], R25 ;  /* 0x0000061901007387 */ /* 0x0003e20000100600 */
[----:B------:R-:W-:Y:S01]  /*0910*/  MOV R245, R6 ;  /* 0x0000000600f57202 */ /* 0x000fe20000000f00 */
[----:B------:R-:W-:Y:S01]  /*0920*/  IMAD.MOV.U32 R239, RZ, RZ, R5 ;  /* 0x000000ffffef7224 */ /* 0x000fe200078e0005 */
[--C-:B------:R-:W-:Y:S01]  /*0930*/  SHF.R.U64 R244, R6, 0x10, R7.reuse ;  /* 0x0000001006f47819 */ /* 0x100fe20000001207 */
[----:B------:R1:W-:Y:S01]  /*0940*/  STL.S16 [R1+0x10], R20 ;  /* 0x0000101401007387 */ /* 0x0003e20000100600 */
[----:B------:R-:W-:Y:S01]  /*0950*/  MOV R243, R7 ;  /* 0x0000000700f37202 */ /* 0x000fe20000000f00 */
[----:B------:R-:W-:Y:S01]  /*0960*/  IMAD.MOV.U32 R6, RZ, RZ, R14 ;  /* 0x000000ffff067224 */ /* 0x000fe200078e000e */
[----:B------:R-:W-:Y:S01]  /*0970*/  SHF.R.U32.HI R242, RZ, 0x10, R7 ;  /* 0x00000010fff27819 */ /* 0x000fe20000011607 */
[----:B------:R1:W-:Y:S01]  /*0980*/  STL.S16 [R1+0xc], R22 ;  /* 0x00000c1601007387 */ /* 0x0003e20000100600 */
[----:B------:R-:W-:Y:S01]  /*0990*/  SHF.R.U32.HI R250, RZ, 0x10, R29 ;  /* 0x00000010fffa7819 */ /* 0x000fe2000001161d */
[----:B------:R-:W-:Y:S01]  /*09a0*/  IMAD.MOV.U32 R34, RZ, RZ, R31 ;  /* 0x000000ffff227224 */ /* 0x000fe200078e001f */
[--C-:B------:R-:W-:Y:S01]  /*09b0*/  SHF.R.U64 R248, R32, 0x10, R33.reuse ;  /* 0x0000001020f87819 */ /* 0x100fe20000001221 */
[----:B------:R1:W-:Y:S01]  /*09c0*/  STL.S16 [R1+0x8], R23 ;  /* 0x0000081701007387 */ /* 0x0003e20000100600 */
[----:B------:R-:W-:Y:S01]  /*09d0*/  SHF.R.U32.HI R246, RZ, 0x10, R33 ;  /* 0x00000010fff67819 */ /* 0x000fe20000011621 */
[----:B------:R-:W-:Y:S01]  /*09e0*/  IMAD.MOV.U32 R237, RZ, RZ, R10 ;  /* 0x000000ffffed7224 */ /* 0x000fe200078e000a */
[----:B------:R-:W-:Y:S01]  /*09f0*/  SHF.R.U64 R7, R14, 0x10, R15 ;  /* 0x000000100e077819 */ /* 0x000fe2000000120f */
[----:B------:R1:W-:Y:S01]  /*0a00*/  STL.S16 [R1+0x4], R26 ;  /* 0x0000041a01007387 */ /* 0x0003e20000100600 */
[----:B------:R-:W-:-:S02]  /*0a10*/  MOV R241, R4 ;  /* 0x0000000400f17202 */ /* 0x000fc40000000f00 */
[----:B------:R-:W-:Y:S02]  /*0a20*/  CS2R R224, SRZ ;  /* 0x0000000000e07805 */ /* 0x000fe4000001ff00 */
[--C-:B------:R-:W-:Y:S01]  /*0a30*/  SHF.R.U64 R240, R4, 0x10, R5.reuse ;  /* 0x0000001004f07819 */ /* 0x100fe20000001205 */
[----:B------:R1:W-:Y:S01]  /*0a40*/  STL.S16 [R1+0x2], R27 ;  /* 0x0000021b01007387 */ /* 0x0003e20000100600 */
[----:B------:R-:W-:Y:S02]  /*0a50*/  SHF.R.U32.HI R238, RZ, 0x10, R5 ;  /* 0x00000010ffee7819 */ /* 0x000fe40000011605 */
[----:B------:R-:W-:Y:S02]  /*0a60*/  CS2R R226, SRZ ;  /* 0x0000000000e27805 */ /* 0x000fe4000001ff00 */
[----:B------:R-:W-:Y:S01]  /*0a70*/  SHF.R.U64 R29, R30, 0x10, R31 ;  /* 0x000000101e1d7819 */ /* 0x000fe2000000121f */
[----:B------:R1:W-:Y:S01]  /*0a80*/  STL.S16 [R1], R28 ;  /* 0x0000001c01007387 */ /* 0x0003e20000100600 */
        /* <DEDUP_REMOVED lines=8> */
[----:B------:R-:W-:Y:S02]  /*0b10*/  SHF.R.U32.HI R30, RZ, 0x10, R31 ;  /* 0x00000010ff1e7819 */ /* 0x000fe4000001161f */
[----:B------:R-:W-:Y:S02]  /*0b20*/  CS2R R212, SRZ ;  /* 0x0000000000d47805 */ /* 0x000fe4000001ff00 */
[----:B------:R-:W-:Y:S02]  /*0b30*/  MOV R15, R17 ;  /* 0x00000011000f7202 */ /* 0x000fe40000000f00 */
[----:B------:R-:W-:Y:S02]  /*0b40*/  CS2R R214, SRZ ;  /* 0x0000000000d67805 */ /* 0x000fe4000001ff00 */
[----:B------:R-:W-:-:S02]  /*0b50*/  SHF.R.U32.HI R16, RZ, 0x10, R17 ;  /* 0x00000010ff107819 */ /* 0x000fc40000011611 */
[----:B------:R-:W-:Y:S02]  /*0b60*/  CS2R R208, SRZ ;  /* 0x0000000000d07805 */ /* 0x000fe4000001ff00 */
[----:B------:R-:W-:Y:S02]  /*0b70*/  SHF.R.U64 R236, R10, 0x10, R11 ;  /* 0x000000100aec7819 */ /* 0x000fe4000000120b */
[----:B------:R-:W-:Y:S02]  /*0b80*/  CS2R R210, SRZ ;  /* 0x0000000000d27805 */ /* 0x000fe4000001ff00 */
[----:B------:R-:W-:Y:S02]  /*0b90*/  MOV R233, R12 ;  /* 0x0000000c00e97202 */ /* 0x000fe40000000f00 */
[----:B------:R-:W-:Y:S02]  /*0ba0*/  CS2R R200, SRZ ;  /* 0x0000000000c87805 */ /* 0x000fe4000001ff00 */
[----:B------:R-:W-:Y:S01]  /*0bb0*/  SHF.R.U64 R232, R12, 0x10, R13 ;  /* 0x000000100ce87819 */ /* 0x000fe2000000120d */
[----:B------:R-:W-:Y:S01]  /*0bc0*/  IMAD.MOV.U32 R12, RZ, RZ, R2 ;  /* 0x000000ffff0c7224 */ /* 0x000fe200078e0002 */
[----:B------:R-:W-:Y:S01]  /*0bd0*/  MOV R249, R32 ;  /* 0x0000002000f97202 */ /* 0x000fe20000000f00 */
[----:B------:R-:W-:Y:S01]  /*0be0*/  IMAD.MOV.U32 R32, RZ, RZ, R19 ;  /* 0x000000ffff207224 */ /* 0x000fe200078e0013 */
[----:B------:R-:W-:-:S02]  /*0bf0*/  MOV R31, R18 ;  /* 0x00000012001f7202 */ /* 0x000fc40000000f00 */
[----:B------:R-:W-:Y:S02]  /*0c00*/  CS2R R202, SRZ ;  /* 0x0000000000ca7805 */ /* 0x000fe4000001ff00 */
[----:B------:R-:W-:Y:S02]  /*0c10*/  MOV R235, R11 ;  /* 0x0000000b00eb7202 */ /* 0x000fe40000000f00 */
[----:B------:R-:W-:Y:S02]  /*0c20*/  CS2R R196, SRZ ;  /* 0x0000000000c47805 */ /* 0x000fe4000001ff00 */
[----:B------:R-:W-:Y:S01]  /*0c30*/  SHF.R.U32.HI R234, RZ, 0x10, R11 ;  /* 0x00000010ffea7819 */ /* 0x000fe2000001160b */
[----:B------:R-:W-:Y:S01]  /*0c40*/  IMAD.MOV.U32 R11, RZ, RZ, R9 ;  /* 0x000000ffff0b7224 */ /* 0x000fe200078e0009 */
[----:B------:R-:W-:Y:S02]  /*0c50*/  MOV R10, R8 ;  /* 0x00000008000a7202 */ /* 0x000fe40000000f00 */
[----:B------:R-:W-:-:S02]  /*0c60*/  CS2R R198, SRZ ;  /* 0x0000000000c67805 */ /* 0x000fc4000001ff00 */
[----:B------:R-:W-:Y:S02]  /*0c70*/  MOV R17, R13 ;  /* 0x0000000d00117202 */ /* 0x000fe40000000f00 */
[----:B------:R-:W-:Y:S02]  /*0c80*/  CS2R R192, SRZ ;  /* 0x0000000000c07805 */ /* 0x000fe4000001ff00 */
[----:B------:R-:W-:Y:S02]  /*0c90*/  SHF.R.U32.HI R35, RZ, 0x10, R13 ;  /* 0x00000010ff237819 */ /* 0x000fe4000001160d */
[----:B------:R-:W-:Y:S02]  /*0ca0*/  CS2R R194, SRZ ;  /* 0x0000000000c27805 */ /* 0x000fe4000001ff00 */
[----:B------:R-:W-:Y:S02]  /*0cb0*/  SHF.R.U64 R18, R18, 0x10, R19 ;  /* 0x0000001012127819 */ /* 0x000fe40000001213 */
[----:B------:R-:W-:-:S02]  /*0cc0*/  CS2R R120, SRZ ;  /* 0x0000000000787805 */ /* 0x000fc4000001ff00 */
[----:B------:R-:W-:Y:S02]  /*0cd0*/  SHF.R.U64 R8, R8, 0x10, R9 ;  /* 0x0000001008087819 */ /* 0x000fe40000001209 */
[----:B------:R-:W-:Y:S02]  /*0ce0*/  CS2R R122, SRZ ;  /* 0x00000000007a7805 */ /* 0x000fe4000001ff00 */
[----:B------:R-:W-:Y:S02]  /*0cf0*/  SHF.R.U64 R2, R2, 0x10, R3 ;  /* 0x0000001002027819 */ /* 0x000fe40000001203 */
[----:B------:R-:W-:Y:S02]  /*0d00*/  CS2R R44, SRZ ;  /* 0x00000000002c7805 */ /* 0x000fe4000001ff00 */
[----:B------:R-:W-:Y:S02]  /*0d10*/  MOV R13, R3 ;  /* 0x00000003000d7202 */ /* 0x000fe40000000f00 */
[----:B------:R-:W-:-:S02]  /*0d20*/  CS2R R46, SRZ ;  /* 0x00000000002e7805 */ /* 0x000fc4000001ff00 */
[----:B------:R-:W-:Y:S02]  /*0d30*/  SHF.R.U32.HI R19, RZ, 0x10, R19 ;  /* 0x00000010ff137819 */ /* 0x000fe40000011613 */
[----:B------:R-:W-:Y:S02]  /*0d40*/  CS2R R48, SRZ ;  /* 0x0000000000307805 */ /* 0x000fe4000001ff00 */
[----:B------:R-:W-:Y:S02]  /*0d50*/  SHF.R.U32.HI R9, RZ, 0x10, R9 ;  /* 0x00000010ff097819 */ /* 0x000fe40000011609 */
[----:B------:R-:W-:Y:S02]  /*0d60*/  CS2R R50, SRZ ;  /* 0x0000000000327805 */ /* 0x000fe4000001ff00 */
[----:B------:R-:W-:Y:S02]  /*0d70*/  SHF.R.U32.HI R3, RZ, 0x10, R3 ;  /* 0x00000010ff037819 */ /* 0x000fe40000011603 */
[----:B------:R-:W-:-:S02]  /*0d80*/  CS2R R52, SRZ ;  /* 0x0000000000347805 */ /* 0x000fc4000001ff00 */
[----:B------:R-:W-:Y:S02]  /*0d90*/  PRMT R245, R6, 0x5410, R245 ;  /* 0x0000541006f57816 */ /* 0x000fe400000000f5 */
[----:B------:R-:W-:Y:S02]  /*0da0*/  CS2R R54, SRZ ;  /* 0x0000000000367805 */ /* 0x000fe4000001ff00 */
[----:B------:R-:W-:Y:S02]  /*0db0*/  PRMT R241, R4, 0x5410, R241 ;  /* 0x0000541004f17816 */ /* 0x000fe400000000f1 */
[----:B------:R-:W-:Y:S02]  /*0dc0*/  CS2R R56, SRZ ;  /* 0x0000000000387805 */ /* 0x000fe4000001ff00 */
[----:B------:R-:W-:Y:S02]  /*0dd0*/  PRMT R239, R15, 0x5410, R239 ;  /* 0x000054100fef7816 */ /* 0x000fe400000000ef */
        /* <DEDUP_REMOVED lines=55> */
[----:B------:R-:W3:Y:S01]  /*1150*/  LDCU UR8, c[0x0][0x388] ;  /* 0x00007100ff0877ac */ /* 0x000ee20008000800 */
[----:B------:R-:W4:Y:S01]  /*1160*/  LDCU.U8 UR26, c[0x0][0x410] ;  /* 0x00008200ff1a77ac */ /* 0x000f220008000000 */
[----:B------:R-:W1:Y:S01]  /*1170*/  LDCU UR22, c[0x0][0x400] ;  /* 0x00008000ff1677ac */ /* 0x000e620008000800 */
[----:B------:R-:W1:Y:S01]  /*1180*/  LDCU.64 UR4, c[0x0][0x478] ;  /* 0x00008f00ff0477ac */ /* 0x000e620008000a00 */
[----:B------:R-:W1:Y:S01]  /*1190*/  LDCU.64 UR16, c[0x0][0x438] ;  /* 0x00008700ff1077ac */ /* 0x000e620008000a00 */
[----:B------:R-:W1:Y:S01]  /*11a0*/  LDCU.64 UR18, c[0x0][0x470] ;  /* 0x00008e00ff1277ac */ /* 0x000e620008000a00 */
[----:B------:R-:W1:Y:S01]  /*11b0*/  LDCU.128 UR12, c[0x0][0x3c0] ;  /* 0x00007800ff0c77ac */ /* 0x000e620008000c00 */
[----:B------:R-:W1:Y:S01]  /*11c0*/  LDCU.64 UR20, c[0x0][0x380] ;  /* 0x00007000ff1477ac */ /* 0x000e620008000a00 */
[----:B0-----:R-:W-:-:S11]  /*11d0*/  UISETP.NE.AND UP2, UPT, UR6, URZ, UPT ;  /* 0x000000ff0600728c */ /* 0x001fd6000bf45270 */
.L_x_4875:
[----:B-1----:R-:W-:-:S06]  /*11e0*/  UIMAD.WIDE UR6, UR9, 0x4, UR12 ;  /* 0x00000004090678a5 */ /* 0x002fcc000f8e020c */
[----:B0-23--:R-:W-:Y:S01]  /*11f0*/  MOV R148, UR6 ;  /* 0x0000000600947c02 */ /* 0x00dfe20008000f00 */
[----:B------:R-:W-:Y:S01]  /*1200*/  IMAD.U32 R149, RZ, RZ, UR7 ;  /* 0x00000007ff957e24 */ /* 0x000fe2000f8e00ff */
[----:B------:R-:W-:-:S04]  /*1210*/  UIMAD.WIDE UR6, UR9, 0x4, UR14 ;  /* 0x00000004090678a5 */ /* 0x000fc8000f8e020e */
[----:B-----5:R0:W5:Y:S02]  /*1220*/  LDG.E R5, desc[UR10][R148.64] ;  /* 0x0000000a94057981 */ /* 0x020164000c1e1900 */
[----:B0-----:R-:W-:Y:S02]  /*1230*/  MOV R148, UR6 ;  /* 0x0000000600947c02 */ /* 0x001fe40008000f00 */
[----:B------:R-:W-:-:S05]  /*1240*/  MOV R149, UR7 ;  /* 0x0000000700957c02 */ /* 0x000fca0008000f00 */
        /* <DEDUP_REMOVED lines=22> */
[----:B------:R-:W2:Y:S01]  /*13b0*/  LDL.S16 R206, [R1+0x12] ;  /* 0x0000120001ce7983 */ /* 0x000ea20000100600 */
        /* <DEDUP_REMOVED lines=16> */
[----:B------:R-:W4:Y:S04]  /*14c0*/  LDL.S16 R228, [R1+0x10] ;  /* 0x0000100001e47983 */ /* 0x000f280000100600 */
[----:B------:R-:W4:Y:S04]  /*14d0*/  LDL.S16 R229, [R1+0xc] ;  /* 0x00000c0001e57983 */ /* 0x000f280000100600 */
[----:B------:R1:W5:Y:S02]  /*14e0*/  @P1 LDG.E.128 R116, desc[UR10][R204.64] ;  /* 0x0000000acc741981 */ /* 0x000364000c1e1d00 */
[----:B-1----:R-:W-:-:S02]  /*14f0*/  IMAD.WIDE.U32 R204, R5, 0x4, R230 ;  /* 0x0000000405cc7825 */ /* 0x002fc400078e00e6 */
[----:B------:R-:W4:Y:S04]  /*1500*/  LDL.S16 R231, [R1+0xe] ;  /* 0x00000e0001e77983 */ /* 0x000f280000100600 */
[----:B------:R0:W5:Y:S04]  /*1510*/  LDG.E R8, desc[UR10][R204.64] ;  /* 0x0000000acc087981 */ /* 0x000168000c1e1900 */
[----:B------:R-:W4:Y:S01]  /*1520*/  LDL.S16 R230, [R1+0x8] ;  /* 0x0000080001e67983 */ /* 0x000f220000100600 */
[----:B--2---:R-:W-:Y:S01]  /*1530*/  HADD2.F32 R206, -RZ, R206.H0_H0 ;  /* 0x200000ceffce7230 */ /* 0x004fe20000004100 */
[----:B------:R-:W-:-:S02]  /*1540*/  MOV R31, R162 ;  /* 0x000000a2001f7202 */ /* 0x000fc40000000f00 */
[----:B0-----:R-:W-:Y:S02]  /*1550*/  SHF.R.U32.HI R204, RZ, 0x10, R163 ;  /* 0x00000010ffcc7819 */ /* 0x001fe400000116a3 */
[----:B------:R-:W-:Y:S01]  /*1560*/  MOV R0, R160 ;  /* 0x000000a000007202 */ /* 0x000fe20000000f00 */
[--C-:B------:R-:W-:Y:S01]  /*1570*/  IMAD.MOV.U32 R173, RZ, RZ, R161.reuse ;  /* 0x000000ffffad7224 */ /* 0x100fe200078e00a1 */
[--C-:B------:R-:W-:Y:S02]  /*1580*/  SHF.R.U64 R160, R160, 0x10, R161.reuse ;  /* 0x00000010a0a07819 */ /* 0x100fe400000012a1 */
[----:B------:R-:W-:Y:S02]  /*1590*/  SHF.R.U32.HI R174, RZ, 0x10, R161 ;  /* 0x00000010ffae7819 */ /* 0x000fe400000116a1 */
[----:B------:R-:W-:Y:S02]  /*15a0*/  SHF.R.U64 R161, R162, 0x10, R163 ;  /* 0x00000010a2a17819 */ /* 0x000fe400000012a3 */
[----:B------:R-:W-:Y:S01]  /*15b0*/  MOV R162, R163 ;  /* 0x000000a300a27202 */ /* 0x000fe20000000f00 */
[----:B------:R-:W-:-:S02]  /*15c0*/  HADD2.F32 R163, -RZ, R31.H0_H0 ;  /* 0x2000001fffa37230 */ /* 0x000fc40000004100 */
[----:B---3--:R-:W-:Y:S01]  /*15d0*/  FADD.FTZ R205, R148, -UR25 ;  /* 0x8000001994cd7e21 */ /* 0x008fe20008010000 */
[----:B----4-:R-:W-:Y:S02]  /*15e0*/  HADD2.F32 R31, -RZ, R228.H0_H0 ;  /* 0x200000e4ff1f7230 */ /* 0x010fe40000004100 */
[----:B------:R-:W-:Y:S02]  /*15f0*/  HADD2.F32 R148, -RZ, R0.H0_H0 ;  /* 0x20000000ff947230 */ /* 0x000fe40000004100 */
[----:B------:R-:W-:Y:S01]  /*1600*/  FMUL.FTZ R0, R205, UR24 ;  /* 0x00000018cd007c20 */ /* 0x000fe20008410000 */
[----:B------:R-:W2:Y:S01]  /*1610*/  LDL.S16 R228, [R1+0x4] ;  /* 0x0000040001e47983 */ /* 0x000ea20000100600 */
[----:B------:R-:W-:Y:S01]  /*1620*/  FMUL.FTZ R31, R31, R163 ;  /* 0x000000a31f1f7220 */ /* 0x000fe20000410000 */
[----:B------:R-:W-:Y:S01]  /*1630*/  FADD.FTZ R192, R192, R148 ;  /* 0x00000094c0c07221 */ /* 0x000fe20000010000 */
[-C--:B------:R-:W-:Y:S02]  /*1640*/  FFMA.FTZ R224, R0, R148.reuse, R224 ;  /* 0x0000009400e07223 */ /* 0x080fe400000100e0 */
[----:B------:R-:W-:Y:S01]  /*1650*/  FFMA.FTZ R31, R206, R148, R31 ;  /* 0x00000094ce1f7223 */ /* 0x000fe2000001001f */
[----:B------:R-:W-:Y:S01]  /*1660*/  HADD2.F32 R148, -RZ, R161.H0_H0 ;  /* 0x200000a1ff947230 */ /* 0x000fe20000004100 */
[----:B------:R-:W3:Y:S01]  /*1670*/  LDL.S16 R206, [R1+0x6] ;  /* 0x0000060001ce7983 */ /* 0x000ee20000100600 */
[----:B------:R-:W-:-:S03]  /*1680*/  HADD2.F32 R161, -RZ, R229.H0_H0 ;  /* 0x200000e5ffa17230 */ /* 0x000fc60000004100 */
[----:B------:R-:W4:Y:S01]  /*1690*/  LDL.S16 R229, [R1+0xa] ;  /* 0x00000a0001e57983 */ /* 0x000f220000100600 */
[----:B------:R-:W-:Y:S01]  /*16a0*/  FADD.FTZ R88, R88, R163 ;  /* 0x000000a358587221 */ /* 0x000fe20000010000 */
[----:B------:R-:W-:Y:S01]  /*16b0*/  FFMA.FTZ R64, R0, R163, R64 ;  /* 0x000000a300407223 */ /* 0x000fe20000010040 */
[----:B------:R-:W-:Y:S01]  /*16c0*/  FADD.FTZ R163, R149, -UR25 ;  /* 0x8000001995a37e21 */ /* 0x000fe20008010000 */
[----:B------:R-:W-:Y:S02]  /*16d0*/  HADD2.F32 R149, -RZ, R160.H0_H0 ;  /* 0x200000a0ff957230 */ /* 0x000fe40000004100 */
[-C--:B------:R-:W-:Y:S01]  /*16e0*/  FMUL.FTZ R160, R161, R148.reuse ;  /* 0x00000094a1a07220 */ /* 0x080fe20000410000 */
[----:B------:R-:W-:Y:S02]  /*16f0*/  HADD2.F32 R205, -RZ, R231.H0_H0 ;  /* 0x200000e7ffcd7230 */ /* 0x000fe40000004100 */
[----:B------:R-:W-:Y:S01]  /*1700*/  FMUL.FTZ R161, R163, UR24 ;  /* 0x00000018a3a17c20 */ /* 0x000fe20008410000 */
[----:B------:R-:W-:Y:S01]  /*1710*/  FADD.FTZ R89, R89, R148 ;  /* 0x0000009459597221 */ /* 0x000fe20000010000 */
[----:B------:R-:W-:Y:S01]  /*1720*/  FADD.FTZ R193, R193, R149 ;  /* 0x00000095c1c17221 */ /* 0x000fe20000010000 */
[-C--:B------:R-:W-:Y:S01]  /*1730*/  FFMA.FTZ R160, R205, R149.reuse, R160 ;  /* 0x00000095cda07223 */ /* 0x080fe200000100a0 */
[C---:B------:R-:W-:Y:S01]  /*1740*/  FFMA.FTZ R225, R161.reuse, R149, R225 ;  /* 0x00000095a1e17223 */ /* 0x040fe200000100e1 */
[----:B------:R-:W-:Y:S01]  /*1750*/  FFMA.FTZ R65, R161, R148, R65 ;  /* 0x00000094a1417223 */ /* 0x000fe20000010041 */
[----:B------:R-:W-:-:S02]  /*1760*/  HADD2.F32 R148, -RZ, R162.H0_H0 ;  /* 0x200000a2ff947230 */ /* 0x000fc40000004100 */
[----:B------:R-:W-:Y:S02]  /*1770*/  HADD2.F32 R149, -RZ, R230.H0_H0 ;  /* 0x200000e6ff957230 */ /* 0x000fe40000004100 */
[----:B------:R-:W-:Y:S01]  /*1780*/  FADD.FTZ R150, R150, -UR25 ;  /* 0x8000001996967e21 */ /* 0x000fe20008010000 */
[----:B------:R-:W-:Y:S02]  /*1790*/  HADD2.F32 R173, -RZ, R173.H0_H0 ;  /* 0x200000adffad7230 */ /* 0x000fe40000004100 */
[----:B------:R-:W-:Y:S01]  /*17a0*/  FADD.FTZ R151, R151, -UR25 ;  /* 0x8000001997977e21 */ /* 0x000fe20008010000 */
[----:B------:R-:W-:Y:S01]  /*17b0*/  FMUL.FTZ R149, R149, R148 ;  /* 0x0000009495957220 */ /* 0x000fe20000410000 */
[----:B------:R-:W-:Y:S01]  /*17c0*/  FMUL.FTZ R162, R150, UR24 ;  /* 0x0000001896a27c20 */ /* 0x000fe20008410000 */
[----:B------:R-:W-:Y:S01]  /*17d0*/  FADD.FTZ R194, R194, R173 ;  /* 0x000000adc2c27221 */ /* 0x000fe20000010000 */
[----:B------:R-:W-:Y:S02]  /*17e0*/  HADD2.F32 R204, -RZ, R204.H0_H0 ;  /* 0x200000ccffcc7230 */ /* 0x000fe40000004100 */
[----:B------:R-:W-:Y:S01]  /*17f0*/  FFMA.FTZ R226, R162, R173, R226 ;  /* 0x000000ada2e27223 */ /* 0x000fe200000100e2 */
[----:B------:R-:W-:-:S02]  /*1800*/  FFMA.FTZ R205, R0, R31, RZ ;  /* 0x0000001f00cd7223 */ /* 0x000fc400000100ff */
[----:B------:R-:W-:Y:S01]  /*1810*/  FADD.FTZ R91, R91, R204 ;  /* 0x000000cc5b5b7221 */ /* 0x000fe20000010000 */
[----:B------:R-:W-:Y:S01]  /*1820*/  FADD.FTZ R90, R90, R148 ;  /* 0x000000945a5a7221 */ /* 0x000fe20000010000 */
[----:B------:R-:W-:Y:S01]  /*1830*/  FFMA.FTZ R66, R162, R148, R66 ;  /* 0x00000094a2427223 */ /* 0x000fe20000010042 */
[----:B------:R-:W-:Y:S02]  /*1840*/  HADD2.F32 R148, -RZ, R174.H0_H0 ;  /* 0x200000aeff947230 */ /* 0x000fe40000004100 */
[----:B------:R-:W-:-:S03]  /*1850*/  FFMA.FTZ R205, R161, R160, R205 ;  /* 0x000000a0a1cd7223 */ /* 0x000fc600000100cd */
[----:B------:R-:W-:Y:S01]  /*1860*/  FADD.FTZ R195, R195, R148 ;  /* 0x00000094c3c37221 */ /* 0x000fe20000010000 */
[----:B----4-:R-:W-:-:S05]  /*1870*/  HADD2.F32 R163, -RZ, R229.H0_H0 ;  /* 0x200000e5ffa37230 */ /* 0x010fca0000004100 */
[----:B------:R-:W-:Y:S01]  /*1880*/  FFMA.FTZ R163, R163, R173, R149 ;  /* 0x000000ada3a37223 */ /* 0x000fe20000010095 */
[----:B--2---:R-:W-:Y:S02]  /*1890*/  HADD2.F32 R149, -RZ, R228.H0_H0 ;  /* 0x200000e4ff957230 */ /* 0x004fe40000004100 */
[----:B------:R-:W-:-:S03]  /*18a0*/  FMUL.FTZ R173, R151, UR24 ;  /* 0x0000001897ad7c20 */ /* 0x000fc60008410000 */
[-C--:B------:R-:W-:Y:S01]  /*18b0*/  FMUL.FTZ R149, R149, R204.reuse ;  /* 0x000000cc95957220 */ /* 0x080fe20000410000 */
[----:B------:R-:W-:Y:S01]  /*18c0*/  FFMA.FTZ R67, R173, R204, R67 ;  /* 0x000000ccad437223 */ /* 0x000fe20000010043 */
[----:B------:R-:W-:Y:S01]  /*18d0*/  FADD.FTZ R204, RZ, R31 ;  /* 0x0000001fffcc7221 */ /* 0x000fe20000010000 */
[----:B---3--:R-:W-:-:S03]  /*18e0*/  HADD2.F32 R174, -RZ, R206.H0_H0 ;  /* 0x200000ceffae7230 */ /* 0x008fc60000004100 */
[----:B------:R-:W-:Y:S01]  /*18f0*/  FADD.FTZ R204, R204, R160 ;  /* 0x000000a0cccc7221 */ /* 0x000fe20000010000 */
[----:B------:R-:W-:Y:S01]  /*1900*/  FFMA.FTZ R205, R162, R163, R205 ;  /* 0x000000a3a2cd7223 */ /* 0x000fe200000100cd */
[-C--:B------:R-:W-:Y:S02]  /*1910*/  FFMA.FTZ R174, R174, R148.reuse, R149 ;  /* 0x00000094aeae7223 */ /* 0x080fe40000010095 */
[----:B------:R-:W-:Y:S01]  /*1920*/  FADD.FTZ R204, R204, R163 ;  /* 0x000000a3cccc7221 */ /* 0x000fe20000010000 */
[C---:B------:R-:W-:Y:S01]  /*1930*/  FFMA.FTZ R227, R173.reuse, R148, R227 ;  /* 0x00000094ade37223 */ /* 0x040fe200000100e3 */
[----:B------:R-:W-:Y:S01]  /*1940*/  FFMA.FTZ R205, R173, R174, R205 ;  /* 0x000000aeadcd7223 */ /* 0x000fe200000100cd */
[----:B------:R-:W-:Y:S02]  /*1950*/  VIADD R206, R5, 0x100 ;  /* 0x0000010005ce7836 */ /* 0x000fe40000000000 */
[----:B------:R-:W-:-:S07]  /*1960*/  FADD.FTZ R204, R204, R174 ;  /* 0x000000aecccc7221 */ /* 0x000fce0000010000 */
.L_x_4784:
[----:B----4-:R-:W-:Y:S05]  /*1970*/  BSYNC.RECONVERGENT B0 ;  /* 0x0000000000007941 */ /* 0x010fea0003800200 */
.L_x_4783:
        /* <DEDUP_REMOVED lines=9> */
[----:B------:R-:W3:Y:S01]  /*1a10*/  LDC.64 R148, c[0x0][0x3a8] ;  /* 0x0000ea00ff947b82 */ /* 0x000ee20000000a00 */
[----:B0-----:R-:W-:-:S06]  /*1a20*/  IMAD.WIDE.U32 R164, R206, 0x8, R164 ;  /* 0x00000008cea47825 */ /* 0x001fcc00078e00a4 */
[----:B------:R-:W4:Y:S01]  /*1a30*/  LDG.E.64 R164, desc[UR10][R164.64] ;  /* 0x0000000aa4a47981 */ /* 0x000f22000c1e1b00 */
[----:B------:R-:W0:Y:S01]  /*1a40*/  @P1 LDC.64 R230, c[0x0][0x438] ;  /* 0x00010e00ffe61b82 */ /* 0x000e220000000a00 */
[----:B-1----:R-:W-:-:S06]  /*1a50*/  IMAD.WIDE.U32 R158, R206, 0x8, R158 ;  /* 0x00000008ce9e7825 */ /* 0x002fcc00078e009e */
[----:B------:R-:W4:Y:S01]  /*1a60*/  LDG.E.64 R158, desc[UR10][R158.64] ;  /* 0x0000000a9e9e7981 */ /* 0x000f22000c1e1b00 */
[----:B--2---:R-:W-:-:S05]  /*1a70*/  @P0 IMAD.WIDE.U32 R228, R206, 0x4, R228 ;  /* 0x00000004cee40825 */ /* 0x004fca00078e00e4 */
[----:B------:R0:W5:Y:S01]  /*1a80*/  @P0 LDG.E R9, desc[UR10][R228.64] ;  /* 0x0000000ae4090981 */ /* 0x000162000c1e1900 */
[----:B---3--:R-:W-:-:S06]  /*1a90*/  IMAD.WIDE.U32 R148, R206, 0x10, R148 ;  /* 0x00000010ce947825 */ /* 0x008fcc00078e0094 */
[----:B------:R-:W2:Y:S01]  /*1aa0*/  LDG.E.128 R148, desc[UR10][R148.64] ;  /* 0x0000000a94947981 */ /* 0x000ea2000c1e1d00 */
[----:B0-----:R-:W-:-:S03]  /*1ab0*/  @P1 IMAD.WIDE.U32 R228, R206, 0x10, R230 ;  /* 0x00000010cee41825 */ /* 0x001fc600078e00e6 */
[----:B------:R-:W3:Y:S04]  /*1ac0*/  LDL.S16 R230, [R1] ;  /* 0x0000000001e67983 */ /* 0x000ee80000100600 */
[----:B------:R-:W3:Y:S04]  /*1ad0*/  LDL.S16 R231, [R1+0x2] ;  /* 0x0000020001e77983 */ /* 0x000ee80000100600 */
[----:B------:R0:W5:Y:S02]  /*1ae0*/  @P1 LDG.E.128 R36, desc[UR10][R228.64] ;  /* 0x0000000ae4241981 */ /* 0x000164000c1e1d00 */
[----:B0-----:R-:W0:Y:S02]  /*1af0*/  LDC.64 R228, c[0x0][0x3b0] ;  /* 0x0000ec00ffe47b82 */ /* 0x001e240000000a00 */
[----:B0-----:R-:W-:-:S05]  /*1b00*/  IMAD.WIDE.U32 R228, R206, 0x4, R228 ;  /* 0x00000004cee47825 */ /* 0x001fca00078e00e4 */
[----:B------:R0:W5:Y:S01]  /*1b10*/  LDG.E R10, desc[UR10][R228.64] ;  /* 0x0000000ae40a7981 */ /* 0x000162000c1e1900 */
[----:B------:R-:W-:Y:S01]  /*1b20*/  IADD3 R206, PT, PT, R206, 0x100, RZ ;  /* 0x00000100cece7810 */ /* 0x000fe20007ffe0ff */
[----:B----4-:R-:W-:Y:S01]  /*1b30*/  IMAD.MOV.U32 R30, RZ, RZ, R164 ;  /* 0x000000ffff1e7224 */ /* 0x010fe200078e00a4 */
[----:B0-----:R-:W-:Y:S02]  /*1b40*/  SHF.R.U32.HI R228, RZ, 0x10, R165 ;  /* 0x00000010ffe47819 */ /* 0x001fe400000116a5 */
[----:B------:R-:W-:Y:S02]  /*1b50*/  MOV R29, R158 ;  /* 0x0000009e001d7202 */ /* 0x000fe40000000f00 */
[--C-:B------:R-:W-:Y:S02]  /*1b60*/  SHF.R.U64 R158, R158, 0x10, R159.reuse ;  /* 0x000000109e9e7819 */ /* 0x100fe4000000129f */
[----:B------:R-:W-:Y:S02]  /*1b70*/  MOV R175, R159 ;  /* 0x0000009f00af7202 */ /* 0x000fe40000000f00 */
[----:B------:R-:W-:-:S02]  /*1b80*/  SHF.R.U32.HI R176, RZ, 0x10, R159 ;  /* 0x00000010ffb07819 */ /* 0x000fc4000001169f */
[----:B------:R-:W-:Y:S02]  /*1b90*/  SHF.R.U64 R159, R164, 0x10, R165 ;  /* 0x00000010a49f7819 */ /* 0x000fe400000012a5 */
[----:B------:R-:W-:Y:S01]  /*1ba0*/  MOV R164, R165 ;  /* 0x000000a500a47202 */ /* 0x000fe20000000f00 */
[----:B------:R-:W-:Y:S02]  /*1bb0*/  HADD2.F32 R165, -RZ, R30.H0_H0 ;  /* 0x2000001effa57230 */ /* 0x000fe40000004100 */
[----:B--2---:R-:W-:Y:S01]  /*1bc0*/  FADD.FTZ R229, R148, -UR25 ;  /* 0x8000001994e57e21 */ /* 0x004fe20008010000 */
[----:B---3--:R-:W-:Y:S02]  /*1bd0*/  HADD2.F32 R30, -RZ, R230.H0_H0 ;  /* 0x200000e6ff1e7230 */ /* 0x008fe40000004100 */
[----:B------:R-:W-:Y:S02]  /*1be0*/  HADD2.F32 R148, -RZ, R29.H0_H0 ;  /* 0x2000001dff947230 */ /* 0x000fe40000004100 */
[----:B------:R-:W-:-:S02]  /*1bf0*/  HADD2.F32 R230, -RZ, R231.H0_H0 ;  /* 0x200000e7ffe67230 */ /* 0x000fc40000004100 */
[-C--:B------:R-:W-:Y:S01]  /*1c00*/  FMUL.FTZ R29, R30, R165.reuse ;  /* 0x000000a51e1d7220 */ /* 0x080fe20000410000 */
[----:B------:R-:W-:Y:S01]  /*1c10*/  FMUL.FTZ R30, R229, UR24 ;  /* 0x00000018e51e7c20 */ /* 0x000fe20008410000 */
[----:B------:R-:W-:Y:S02]  /*1c20*/  FADD.FTZ R120, R120, R148 ;  /* 0x0000009478787221 */ /* 0x000fe40000010000 */
[-C--:B------:R-:W-:Y:S01]  /*1c30*/  FFMA.FTZ R29, R230, R148.reuse, R29 ;  /* 0x00000094e61d7223 */ /* 0x080fe2000001001d */
[----:B------:R-:W-:Y:S01]  /*1c40*/  FFMA.FTZ R220, R30, R148, R220 ;  /* 0x000000941edc7223 */ /* 0x000fe200000100dc */
[----:B------:R-:W-:Y:S02]  /*1c50*/  HADD2.F32 R148, -RZ, R159.H0_H0 ;  /* 0x2000009fff947230 */ /* 0x000fe40000004100 */
[----:B------:R-:W-:Y:S01]  /*1c60*/  FADD.FTZ R40, R40, R165 ;  /* 0x000000a528287221 */ /* 0x000fe20000010000 */
[----:B------:R-:W-:Y:S02]  /*1c70*/  HADD2.F32 R159, -RZ, R252.H0_H0 ;  /* 0x200000fcff9f7230 */ /* 0x000fe40000004100 */
[----:B------:R-:W-:Y:S01]  /*1c80*/  FFMA.FTZ R92, R30, R165, R92 ;  /* 0x000000a51e5c7223 */ /* 0x000fe2000001005c */
[----:B------:R-:W-:Y:S01]  /*1c90*/  FADD.FTZ R165, R149, -UR25 ;  /* 0x8000001995a57e21 */ /* 0x000fe20008010000 */
[----:B------:R-:W-:-:S02]  /*1ca0*/  HADD2.F32 R149, -RZ, R158.H0_H0 ;  /* 0x2000009eff957230 */ /* 0x000fc40000004100 */
[-C--:B------:R-:W-:Y:S01]  /*1cb0*/  FMUL.FTZ R158, R159, R148.reuse ;  /* 0x000000949f9e7220 */ /* 0x080fe20000410000 */
[----:B------:R-:W-:Y:S02]  /*1cc0*/  HADD2.F32 R229, -RZ, R252.H1_H1 ;  /* 0x300000fcffe57230 */ /* 0x000fe40000004100 */
[----:B------:R-:W-:Y:S01]  /*1cd0*/  FMUL.FTZ R159, R165, UR24 ;  /* 0x00000018a59f7c20 */ /* 0x000fe20008410000 */
[----:B------:R-:W-:Y:S01]  /*1ce0*/  FADD.FTZ R121, R121, R149 ;  /* 0x0000009579797221 */ /* 0x000fe20000010000 */
[----:B------:R-:W-:Y:S01]  /*1cf0*/  FADD.FTZ R41, R41, R148 ;  /* 0x0000009429297221 */ /* 0x000fe20000010000 */
[-C--:B------:R-:W-:Y:S01]  /*1d00*/  FFMA.FTZ R158, R229, R149.reuse, R158 ;  /* 0x00000095e59e7223 */ /* 0x080fe2000001009e */
[C---:B------:R-:W-:Y:S01]  /*1d10*/  FFMA.FTZ R221, R159.reuse, R149, R221 ;  /* 0x000000959fdd7223 */ /* 0x040fe200000100dd */
[----:B------:R-:W-:Y:S01]  /*1d20*/  FFMA.FTZ R93, R159, R148, R93 ;  /* 0x000000949f5d7223 */ /* 0x000fe2000001005d */
[----:B------:R-:W-:Y:S02]  /*1d30*/  HADD2.F32 R148, -RZ, R164.H0_H0 ;  /* 0x200000a4ff947230 */ /* 0x000fe40000004100 */
[----:B------:R-:W-:-:S02]  /*1d40*/  HADD2.F32 R149, -RZ, R251.H0_H0 ;  /* 0x200000fbff957230 */ /* 0x000fc40000004100 */
[----:B------:R-:W-:Y:S01]  /*1d50*/  FADD.FTZ R150, R150, -UR25 ;  /* 0x8000001996967e21 */ /* 0x000fe20008010000 */
[----:B------:R-:W-:Y:S02]  /*1d60*/  HADD2.F32 R175, -RZ, R175.H0_H0 ;  /* 0x200000afffaf7230 */ /* 0x000fe40000004100 */
[----:B------:R-:W-:Y:S02]  /*1d70*/  HADD2.F32 R165, -RZ, R251.H1_H1 ;  /* 0x300000fbffa57230 */ /* 0x000fe40000004100 */
[----:B------:R-:W-:Y:S01]  /*1d80*/  FMUL.FTZ R149, R149, R148 ;  /* 0x0000009495957220 */ /* 0x000fe20000410000 */
[----:B------:R-:W-:Y:S01]  /*1d90*/  FMUL.FTZ R164, R150, UR24 ;  /* 0x0000001896a47c20 */ /* 0x000fe20008410000 */
[----:B------:R-:W-:Y:S02]  /*1da0*/  HADD2.F32 R228, -RZ, R228.H0_H0 ;  /* 0x200000e4ffe47230 */ /* 0x000fe40000004100 */
[----:B------:R-:W-:Y:S01]  /*1db0*/  FFMA.FTZ R165, R165, R175, R149 ;  /* 0x000000afa5a57223 */ /* 0x000fe20000010095 */
[----:B------:R-:W-:-:S02]  /*1dc0*/  HADD2.F32 R149, -RZ, R250.H0_H0 ;  /* 0x200000faff957230 */ /* 0x000fc40000004100 */
[----:B------:R-:W-:Y:S01]  /*1dd0*/  FADD.FTZ R204, R204, R29 ;  /* 0x0000001dcccc7221 */ /* 0x000fe20000010000 */
[----:B------:R-:W-:Y:S01]  /*1de0*/  FFMA.FTZ R205, R30, R29, R205 ;  /* 0x0000001d1ecd7223 */ /* 0x000fe200000100cd */
[----:B------:R-:W-:Y:S01]  /*1df0*/  FADD.FTZ R42, R42, R148 ;  /* 0x000000942a2a7221 */ /* 0x000fe20000010000 */
[----:B------:R-:W-:Y:S01]  /*1e00*/  FFMA.FTZ R94, R164, R148, R94 ;  /* 0x00000094a45e7223 */ /* 0x000fe2000001005e */
[----:B------:R-:W-:Y:S02]  /*1e10*/  HADD2.F32 R148, -RZ, R176.H0_H0 ;  /* 0x200000b0ff947230 */ /* 0x000fe40000004100 */
[----:B------:R-:W-:Y:S01]  /*1e20*/  FADD.FTZ R151, R151, -UR25 ;  /* 0x8000001997977e21 */ /* 0x000fe20008010000 */
[----:B------:R-:W-:Y:S02]  /*1e30*/  HADD2.F32 R176, -RZ, R250.H1_H1 ;  /* 0x300000faffb07230 */ /* 0x000fe40000004100 */
        /* <DEDUP_REMOVED lines=15> */
.L_x_4786:
[----:B------:R-:W-:Y:S05]  /*1f30*/  BSYNC.RECONVERGENT B0 ;  /* 0x0000000000007941 */ /* 0x000fea0003800200 */
.L_x_4785:
        /* <DEDUP_REMOVED lines=24> */
[----:B------:R-:W-:Y:S01]  /*20c0*/  HADD2.F32 R230, -RZ, R249.H1_H1 ;  /* 0x300000f9ffe67230 */ /* 0x000fe20000004100 */
[----:B------:R-:W-:Y:S02]  /*20d0*/  IADD3 R206, PT, PT, R206, 0x100, RZ ;  /* 0x00000100cece7810 */ /* 0x000fe40007ffe0ff */
[----:B---3--:R-:W-:Y:S02]  /*20e0*/  MOV R28, R166 ;  /* 0x000000a6001c7202 */ /* 0x008fe40000000f00 */
[----:B0-----:R-:W-:Y:S01]  /*20f0*/  SHF.R.U32.HI R228, RZ, 0x10, R167 ;  /* 0x00000010ffe47819 */ /* 0x001fe200000116a7 */
[----:B----4-:R-:W-:Y:S01]  /*2100*/  IMAD.MOV.U32 R27, RZ, RZ, R156 ;  /* 0x000000ffff1b7224 */ /* 0x010fe200078e009c */
[----:B------:R-:W-:Y:S02]  /*2110*/  SHF.R.U64 R156, R156, 0x10, R157 ;  /* 0x000000109c9c7819 */ /* 0x000fe4000000129d */
[----:B------:R-:W-:-:S02]  /*2120*/  MOV R177, R157 ;  /* 0x0000009d00b17202 */ /* 0x000fc40000000f00 */
[----:B------:R-:W-:Y:S02]  /*2130*/  SHF.R.U32.HI R178, RZ, 0x10, R157 ;  /* 0x00000010ffb27819 */ /* 0x000fe4000001169d */
[--C-:B------:R-:W-:Y:S01]  /*2140*/  SHF.R.U64 R157, R166, 0x10, R167.reuse ;  /* 0x00000010a69d7819 */ /* 0x100fe200000012a7 */
[----:B------:R-:W-:Y:S02]  /*2150*/  IMAD.MOV.U32 R166, RZ, RZ, R167 ;  /* 0x000000ffffa67224 */ /* 0x000fe400078e00a7 */
[----:B------:R-:W-:Y:S02]  /*2160*/  HADD2.F32 R167, -RZ, R28.H0_H0 ;  /* 0x2000001cffa77230 */ /* 0x000fe40000004100 */
[----:B------:R-:W-:Y:S02]  /*2170*/  HADD2.F32 R28, -RZ, R249.H0_H0 ;  /* 0x200000f9ff1c7230 */ /* 0x000fe40000004100 */
[----:B--2---:R-:W-:Y:S01]  /*2180*/  FADD.FTZ R229, R148, -UR25 ;  /* 0x8000001994e57e21 */ /* 0x004fe20008010000 */
[----:B------:R-:W-:-:S02]  /*2190*/  HADD2.F32 R148, -RZ, R27.H0_H0 ;  /* 0x2000001bff947230 */ /* 0x000fc40000004100 */
[-C--:B------:R-:W-:Y:S01]  /*21a0*/  FMUL.FTZ R27, R28, R167.reuse ;  /* 0x000000a71c1b7220 */ /* 0x080fe20000410000 */
[----:B------:R-:W-:Y:S02]  /*21b0*/  FMUL.FTZ R28, R229, UR24 ;  /* 0x00000018e51c7c20 */ /* 0x000fe40008410000 */
[----:B------:R-:W-:Y:S01]  /*21c0*/  FADD.FTZ R44, R44, R148 ;  /* 0x000000942c2c7221 */ /* 0x000fe20000010000 */
        /* <DEDUP_REMOVED lines=48> */
.L_x_4788:
[----:B------:R-:W-:Y:S05]  /*24d0*/  BSYNC.RECONVERGENT B0 ;  /* 0x0000000000007941 */ /* 0x000fea0003800200 */
.L_x_4787:
        /* <DEDUP_REMOVED lines=24> */
[----:B------:R-:W-:Y:S02]  /*2660*/  HADD2.F32 R230, -RZ, R245.H1_H1 ;  /* 0x300000f5ffe67230 */ /* 0x000fe40000004100 */
[----:B------:R-:W-:Y:S01]  /*2670*/  VIADD R206, R206, 0x100 ;  /* 0x00000100cece7836 */ /* 0x000fe20000000000 */
[----:B---3--:R-:W-:Y:S02]  /*2680*/  MOV R26, R168 ;  /* 0x000000a8001a7202 */ /* 0x008fe40000000f00 */
[----:B0-----:R-:W-:Y:S02]  /*2690*/  SHF.R.U32.HI R228, RZ, 0x10, R169 ;  /* 0x00000010ffe47819 */ /* 0x001fe400000116a9 */
[----:B----4-:R-:W-:Y:S01]  /*26a0*/  MOV R25, R154 ;  /* 0x0000009a00197202 */ /* 0x010fe20000000f00 */
[--C-:B------:R-:W-:Y:S01]  /*26b0*/  IMAD.MOV.U32 R179, RZ, RZ, R155.reuse ;  /* 0x000000ffffb37224 */ /* 0x100fe200078e009b */
[----:B------:R-:W-:-:S02]  /*26c0*/  SHF.R.U64 R154, R154, 0x10, R155 ;  /* 0x000000109a9a7819 */ /* 0x000fc4000000129b */
[----:B------:R-:W-:Y:S02]  /*26d0*/  SHF.R.U32.HI R180, RZ, 0x10, R155 ;  /* 0x00000010ffb47819 */ /* 0x000fe4000001169b */
[----:B------:R-:W-:Y:S02]  /*26e0*/  SHF.R.U64 R155, R168, 0x10, R169 ;  /* 0x00000010a89b7819 */ /* 0x000fe400000012a9 */
[----:B------:R-:W-:Y:S01]  /*26f0*/  MOV R168, R169 ;  /* 0x000000a900a87202 */ /* 0x000fe20000000f00 */
        /* <DEDUP_REMOVED lines=55> */
.L_x_4790:
[----:B------:R-:W-:Y:S05]  /*2a70*/  BSYNC.RECONVERGENT B0 ;  /* 0x0000000000007941 */ /* 0x000fea0003800200 */
.L_x_4789:
        /* <DEDUP_REMOVED lines=25> */
[----:B------:R-:W-:Y:S01]  /*2c10*/  IADD3 R206, PT, PT, R206, 0x100, RZ ;  /* 0x00000100cece7810 */ /* 0x000fe20007ffe0ff */
[----:B---3--:R-:W-:Y:S01]  /*2c20*/  IMAD.MOV.U32 R24, RZ, RZ, R170 ;  /* 0x000000ffff187224 */ /* 0x008fe200078e00aa */
[----:B0-----:R-:W-:Y:S02]  /*2c30*/  SHF.R.U32.HI R228, RZ, 0x10, R171 ;  /* 0x00000010ffe47819 */ /* 0x001fe400000116ab */
[----:B----4-:R-:W-:Y:S02]  /*2c40*/  MOV R23, R152 ;  /* 0x0000009800177202 */ /* 0x010fe40000000f00 */
[----:B------:R-:W-:Y:S02]  /*2c50*/  SHF.R.U64 R152, R152, 0x10, R153 ;  /* 0x0000001098987819 */ /* 0x000fe40000001299 */
[----:B------:R-:W-:-:S02]  /*2c60*/  MOV R181, R153 ;  /* 0x0000009900b57202 */ /* 0x000fc40000000f00 */
        /* <DEDUP_REMOVED lines=58> */
.L_x_4792:
[----:B------:R-:W-:Y:S05]  /*3010*/  BSYNC.RECONVERGENT B0 ;  /* 0x0000000000007941 */ /* 0x000fea0003800200 */
.L_x_4791:
        /* <DEDUP_REMOVED lines=21> */
[----:B------:R0:W5:Y:S01]  /*3170*/  @P1 LDG.E.128 R136, desc[UR10][R228.64] ;  /* 0x0000000ae4881981 */ /* 0x000162000c1e1d00 */
[----:B------:R-:W-:Y:S02]  /*3180*/  HADD2.F32 R22, -RZ, R237.H0_H0 ;  /* 0x200000edff167230 */ /* 0x000fe40000004100 */
[----:B0-----:R-:W-:-:S05]  /*3190*/  IMAD.WIDE.U32 R228, R206, 0x4, R230 ;  /* 0x00000004cee47825 */ /* 0x001fca00078e00e6 */
[----:B------:R3:W5:Y:S01]  /*31a0*/  LDG.E R18, desc[UR10][R228.64] ;  /* 0x0000000ae4127981 */ /* 0x000762000c1e1900 */
[----:B------:R-:W-:Y:S01]  /*31b0*/  HADD2.F32 R230, -RZ, R237.H1_H1 ;  /* 0x300000edffe67230 */ /* 0x000fe20000004100 */
[----:B------:R-:W-:Y:S02]  /*31c0*/  IADD3 R206, PT, PT, R206, 0x100, RZ ;  /* 0x00000100cece7810 */ /* 0x000fe40007ffe0ff */
[----:B---3--:R-:W-:-:S05]  /*31d0*/  MOV R228, R150 ;  /* 0x0000009600e47202 */ /* 0x008fca0000000f00 */
[----:B------:R-:W-:Y:S02]  /*31e0*/  HADD2.F32 R228, -RZ, R228.H0_H0 ;  /* 0x200000e4ffe47230 */ /* 0x000fe40000004100 */
[----:B----4-:R-:W-:Y:S01]  /*31f0*/  IMAD.MOV.U32 R21, RZ, RZ, R148 ;  /* 0x000000ffff157224 */ /* 0x010fe200078e0094 */
[----:B------:R-:W-:Y:S01]  /*3200*/  SHF.R.U64 R183, R150, 0x10, R151 ;  /* 0x0000001096b77819 */ /* 0x000fe20000001297 */
[----:B--2---:R-:W-:-:S03]  /*3210*/  FADD.FTZ R229, R32, -UR25 ;  /* 0x8000001920e57e21 */ /* 0x004fc60008010000 */
[----:B------:R-:W-:Y:S02]  /*3220*/  HADD2.F32 R32, -RZ, R21.H0_H0 ;  /* 0x20000015ff207230 */ /* 0x000fe40000004100 */
[----:B------:R-:W-:Y:S01]  /*3230*/  FMUL.FTZ R21, R22, R228 ;  /* 0x000000e416157220 */ /* 0x000fe20000410000 */
[----:B------:R-:W-:Y:S01]  /*3240*/  FMUL.FTZ R22, R229, UR24 ;  /* 0x00000018e5167c20 */ /* 0x000fe20008410000 */
[----:B------:R-:W-:Y:S02]  /*3250*/  SHF.R.U64 R172, R148, 0x10, R149 ;  /* 0x0000001094ac7819 */ /* 0x000fe40000001295 */
[-C--:B------:R-:W-:Y:S01]  /*3260*/  FFMA.FTZ R21, R230, R32.reuse, R21 ;  /* 0x00000020e6157223 */ /* 0x080fe20000010015 */
[----:B------:R-:W-:Y:S01]  /*3270*/  FADD.FTZ R56, R56, R32 ;  /* 0x0000002038387221 */ /* 0x000fe20000010000 */
[----:B------:R-:W-:Y:S01]  /*3280*/  FFMA.FTZ R200, R22, R32, R200 ;  /* 0x0000002016c87223 */ /* 0x000fe200000100c8 */
[----:B------:R-:W-:Y:S02]  /*3290*/  HADD2.F32 R183, -RZ, R183.H0_H0 ;  /* 0x200000b7ffb77230 */ /* 0x000fe40000004100 */
[----:B------:R-:W-:Y:S01]  /*32a0*/  FADD.FTZ R33, R33, -UR25 ;  /* 0x8000001921217e21 */ /* 0x000fe20008010000 */
[----:B------:R-:W-:-:S02]  /*32b0*/  HADD2.F32 R32, -RZ, R236.H0_H0 ;  /* 0x200000ecff207230 */ /* 0x000fc40000004100 */
[----:B------:R-:W-:Y:S01]  /*32c0*/  FADD.FTZ R108, R108, R228 ;  /* 0x000000e46c6c7221 */ /* 0x000fe20000010000 */
[----:B------:R-:W-:Y:S01]  /*32d0*/  FFMA.FTZ R80, R22, R228, R80 ;  /* 0x000000e416507223 */ /* 0x000fe20000010050 */
[----:B------:R-:W-:Y:S02]  /*32e0*/  HADD2.F32 R172, -RZ, R172.H0_H0 ;  /* 0x200000acffac7230 */ /* 0x000fe40000004100 */
[----:B------:R-:W-:Y:S01]  /*32f0*/  FMUL.FTZ R33, R33, UR24 ;  /* 0x0000001821217c20 */ /* 0x000fe20008410000 */
[----:B------:R-:W-:Y:S02]  /*3300*/  HADD2.F32 R228, -RZ, R236.H1_H1 ;  /* 0x300000ecffe47230 */ /* 0x000fe40000004100 */
[----:B------:R-:W-:Y:S01]  /*3310*/  FMUL.FTZ R32, R32, R183 ;  /* 0x000000b720207220 */ /* 0x000fe20000410000 */
[----:B------:R-:W-:Y:S01]  /*3320*/  IMAD.MOV.U32 R150, RZ, RZ, R151 ;  /* 0x000000ffff967224 */ /* 0x000fe200078e0097 */
[----:B------:R-:W-:Y:S01]  /*3330*/  MOV R148, R149 ;  /* 0x0000009500947202 */ /* 0x000fe20000000f00 */
[----:B------:R-:W-:Y:S01]  /*3340*/  FADD.FTZ R57, R57, R172 ;  /* 0x000000ac39397221 */ /* 0x000fe20000010000 */
[-C--:B------:R-:W-:Y:S01]  /*3350*/  FFMA.FTZ R32, R228, R172.reuse, R32 ;  /* 0x000000ace4207223 */ /* 0x080fe20000010020 */
[----:B------:R-:W-:Y:S01]  /*3360*/  FFMA.FTZ R201, R33, R172, R201 ;  /* 0x000000ac21c97223 */ /* 0x000fe200000100c9 */
[----:B------:R-:W-:-:S02]  /*3370*/  HADD2.F32 R150, -RZ, R150.H0_H0 ;  /* 0x20000096ff967230 */ /* 0x000fc40000004100 */
[----:B------:R-:W-:Y:S01]  /*3380*/  FADD.FTZ R34, R34, -UR25 ;  /* 0x8000001922227e21 */ /* 0x000fe20008010000 */
[--C-:B------:R-:W-:Y:S02]  /*3390*/  HADD2.F32 R172, -RZ, R235.reuse.H0_H0 ;  /* 0x200000ebffac7230 */ /* 0x100fe40000004100 */
[----:B------:R-:W-:Y:S01]  /*33a0*/  FADD.FTZ R109, R109, R183 ;  /* 0x000000b76d6d7221 */ /* 0x000fe20000010000 */
[----:B------:R-:W-:Y:S01]  /*33b0*/  FFMA.FTZ R81, R33, R183, R81 ;  /* 0x000000b721517223 */ /* 0x000fe20000010051 */
[----:B------:R-:W-:Y:S01]  /*33c0*/  HADD2.F32 R148, -RZ, R148.H0_H0 ;  /* 0x20000094ff947230 */ /* 0x000fe20000004100 */
[----:B------:R-:W-:Y:S01]  /*33d0*/  SHF.R.U32.HI R151, RZ, 0x10, R151 ;  /* 0x00000010ff977819 */ /* 0x000fe20000011697 */
[----:B------:R-:W-:Y:S02]  /*33e0*/  HADD2.F32 R183, -RZ, R235.H1_H1 ;  /* 0x300000ebffb77230 */ /* 0x000fe40000004100 */
[----:B------:R-:W-:Y:S01]  /*33f0*/  FMUL.FTZ R172, R172, R150 ;  /* 0x00000096acac7220 */ /* 0x000fe20000410000 */
[----:B------:R-:W-:Y:S01]  /*3400*/  FMUL.FTZ R34, R34, UR24 ;  /* 0x0000001822227c20 */ /* 0x000fe20008410000 */
[----:B------:R-:W-:Y:S01]  /*3410*/  SHF.R.U32.HI R149, RZ, 0x10, R149 ;  /* 0x00000010ff957819 */ /* 0x000fe20000011695 */
[----:B------:R-:W-:Y:S01]  /*3420*/  FADD.FTZ R58, R58, R148 ;  /* 0x000000943a3a7221 */ /* 0x000fe20000010000 */
[-C--:B------:R-:W-:Y:S01]  /*3430*/  FFMA.FTZ R172, R183, R148.reuse, R172 ;  /* 0x00000094b7ac7223 */ /* 0x080fe200000100ac */
[----:B------:R-:W-:Y:S01]  /*3440*/  FFMA.FTZ R202, R34, R148, R202 ;  /* 0x0000009422ca7223 */ /* 0x000fe200000100ca */
[----:B------:R-:W-:-:S02]  /*3450*/  HADD2.F32 R151, -RZ, R151.H0_H0 ;  /* 0x20000097ff977230 */ /* 0x000fc40000004100 */
[----:B------:R-:W-:Y:S01]  /*3460*/  FADD.FTZ R204, R204, R21 ;  /* 0x00000015cccc7221 */ /* 0x000fe20000010000 */
[--C-:B------:R-:W-:Y:S02]  /*3470*/  HADD2.F32 R148, -RZ, R234.reuse.H0_H0 ;  /* 0x200000eaff947230 */ /* 0x100fe40000004100 */
[----:B------:R-:W-:Y:S01]  /*3480*/  FFMA.FTZ R205, R22, R21, R205 ;  /* 0x0000001516cd7223 */ /* 0x000fe200000100cd */
[----:B------:R-:W-:Y:S02]  /*3490*/  HADD2.F32 R149, -RZ, R149.H0_H0 ;  /* 0x20000095ff957230 */ /* 0x000fe40000004100 */
[----:B------:R-:W-:Y:S01]  /*34a0*/  FADD.FTZ R35, R35, -UR25 ;  /* 0x8000001923237e21 */ /* 0x000fe20008010000 */
[----:B------:R-:W-:Y:S02]  /*34b0*/  HADD2.F32 R183, -RZ, R234.H1_H1 ;  /* 0x300000eaffb77230 */ /* 0x000fe40000004100 */
        /* <DEDUP_REMOVED lines=15> */
.L_x_4794:
[----:B------:R-:W-:Y:S05]  /*35b0*/  BSYNC.RECONVERGENT B0 ;  /* 0x0000000000007941 */ /* 0x000fea0003800200 */
.L_x_4793:
        /* <DEDUP_REMOVED lines=26> */
[----:B------:R-:W-:Y:S01]  /*3760*/  HADD2.F32 R230, -RZ, R233.H1_H1 ;  /* 0x300000e9ffe67230 */ /* 0x000fe20000004100 */
[----:B---3--:R-:W-:Y:S02]  /*3770*/  MOV R229, R184 ;  /* 0x000000b800e57202 */ /* 0x008fe40000000f00 */
[----:B0-----:R-:W-:Y:S02]  /*3780*/  SHF.R.U64 R189, R184, 0x10, R185 ;  /* 0x00000010b8bd7819 */ /* 0x001fe400000012b9 */
[----:B----4-:R-:W-:Y:S02]  /*3790*/  MOV R184, R186 ;  /* 0x000000ba00b87202 */ /* 0x010fe40000000f00 */
[----:B------:R-:W-:Y:S02]  /*37a0*/  SHF.R.U64 R186, R186, 0x10, R187 ;  /* 0x00000010baba7819 */ /* 0x000fe400000012bb */
[----:B-1----:R-:W-:-:S02]  /*37b0*/  MOV R191, R187 ;  /* 0x000000bb00bf7202 */ /* 0x002fc40000000f00 */
[----:B------:R-:W-:Y:S01]  /*37c0*/  SHF.R.U32.HI R206, RZ, 0x10, R187 ;  /* 0x00000010ffce7819 */ /* 0x000fe200000116bb */
[----:B------:R-:W-:Y:S02]  /*37d0*/  HADD2.F32 R187, -RZ, R184.H0_H0 ;  /* 0x200000b8ffbb7230 */ /* 0x000fe40000004100 */
[----:B--2---:R-:W-:Y:S01]  /*37e0*/  FADD.FTZ R148, R148, -UR25 ;  /* 0x8000001994947e21 */ /* 0x004fe20008010000 */
[----:B------:R-:W-:Y:S01]  /*37f0*/  HADD2.F32 R184, -RZ, R233.H0_H0 ;  /* 0x200000e9ffb87230 */ /* 0x000fe20000004100 */
[--C-:B------:R-:W-:Y:S01]  /*3800*/  SHF.R.U32.HI R190, RZ, 0x10, R185.reuse ;  /* 0x00000010ffbe7819 */ /* 0x100fe200000116b9 */
[----:B------:R-:W-:Y:S02]  /*3810*/  IMAD.MOV.U32 R188, RZ, RZ, R185 ;  /* 0x000000ffffbc7224 */ /* 0x000fe400078e00b9 */
[----:B------:R-:W-:Y:S01]  /*3820*/  FMUL.FTZ R185, R148, UR24 ;  /* 0x0000001894b97c20 */ /* 0x000fe20008410000 */
[----:B------:R-:W-:Y:S02]  /*3830*/  HADD2.F32 R229, -RZ, R229.H0_H0 ;  /* 0x200000e5ffe57230 */ /* 0x000fe40000004100 */
[----:B------:R-:W-:Y:S01]  /*3840*/  FMUL.FTZ R184, R184, R187 ;  /* 0x000000bbb8b87220 */ /* 0x000fe20000410000 */
[----:B------:R-:W-:-:S02]  /*3850*/  HADD2.F32 R148, -RZ, R186.H0_H0 ;  /* 0x200000baff947230 */ /* 0x000fc40000004100 */
[----:B------:R-:W-:Y:S01]  /*3860*/  FADD.FTZ R149, R149, -UR25 ;  /* 0x8000001995957e21 */ /* 0x000fe20008010000 */
[--C-:B------:R-:W-:Y:S02]  /*3870*/  HADD2.F32 R186, -RZ, R232.reuse.H0_H0 ;  /* 0x200000e8ffba7230 */ /* 0x100fe40000004100 */
[-C--:B------:R-:W-:Y:S01]  /*3880*/  FFMA.FTZ R184, R230, R229.reuse, R184 ;  /* 0x000000e5e6b87223 */ /* 0x080fe200000100b8 */
[----:B------:R-:W-:Y:S01]  /*3890*/  FADD.FTZ R60, R60, R229 ;  /* 0x000000e53c3c7221 */ /* 0x000fe20000010000 */
[C---:B------:R-:W-:Y:S01]  /*38a0*/  FFMA.FTZ R196, R185.reuse, R229, R196 ;  /* 0x000000e5b9c47223 */ /* 0x040fe200000100c4 */
[----:B------:R-:W-:Y:S01]  /*38b0*/  FADD.FTZ R112, R112, R187 ;  /* 0x000000bb70707221 */ /* 0x000fe20000010000 */
[----:B------:R-:W-:Y:S01]  /*38c0*/  FFMA.FTZ R84, R185, R187, R84 ;  /* 0x000000bbb9547223 */ /* 0x000fe20000010054 */
[----:B------:R-:W-:Y:S02]  /*38d0*/  HADD2.F32 R189, -RZ, R189.H0_H0 ;  /* 0x200000bdffbd7230 */ /* 0x000fe40000004100 */
[----:B------:R-:W-:Y:S01]  /*38e0*/  FMUL.FTZ R186, R186, R148 ;  /* 0x00000094baba7220 */ /* 0x000fe20000410000 */
[----:B------:R-:W-:-:S02]  /*38f0*/  HADD2.F32 R229, -RZ, R232.H1_H1 ;  /* 0x300000e8ffe57230 */ /* 0x000fc40000004100 */
[----:B------:R-:W-:Y:S01]  /*3900*/  FMUL.FTZ R187, R149, UR24 ;  /* 0x0000001895bb7c20 */ /* 0x000fe20008410000 */
[----:B------:R-:W-:Y:S02]  /*3910*/  HADD2.F32 R191, -RZ, R191.H0_H0 ;  /* 0x200000bfffbf7230 */ /* 0x000fe40000004100 */
[----:B------:R-:W-:Y:S02]  /*3920*/  HADD2.F32 R149, -RZ, R15.H1_H1 ;  /* 0x3000000fff957230 */ /* 0x000fe40000004100 */
[-C--:B------:R-:W-:Y:S01]  /*3930*/  FFMA.FTZ R186, R229, R189.reuse, R186 ;  /* 0x000000bde5ba7223 */ /* 0x080fe200000100ba */
[----:B------:R-:W-:Y:S01]  /*3940*/  FADD.FTZ R61, R61, R189 ;  /* 0x000000bd3d3d7221 */ /* 0x000fe20000010000 */
[----:B------:R-:W-:Y:S01]  /*3950*/  FFMA.FTZ R197, R187, R189, R197 ;  /* 0x000000bdbbc57223 */ /* 0x000fe200000100c5 */
[----:B------:R-:W-:Y:S01]  /*3960*/  FADD.FTZ R113, R113, R148 ;  /* 0x0000009471717221 */ /* 0x000fe20000010000 */
[----:B------:R-:W-:Y:S01]  /*3970*/  FFMA.FTZ R85, R187, R148, R85 ;  /* 0x00000094bb557223 */ /* 0x000fe20000010055 */
[----:B------:R-:W-:-:S02]  /*3980*/  HADD2.F32 R148, -RZ, R188.H0_H0 ;  /* 0x200000bcff947230 */ /* 0x000fc40000004100 */
[----:B------:R-:W-:Y:S01]  /*3990*/  FADD.FTZ R150, R150, -UR25 ;  /* 0x8000001996967e21 */ /* 0x000fe20008010000 */
[----:B------:R-:W-:Y:S02]  /*39a0*/  HADD2.F32 R189, -RZ, R16.H1_H1 ;  /* 0x30000010ffbd7230 */ /* 0x000fe40000004100 */
[-C--:B------:R-:W-:Y:S01]  /*39b0*/  FMUL.FTZ R149, R149, R191.reuse ;  /* 0x000000bf95957220 */ /* 0x080fe20000410000 */
[----:B------:R-:W-:Y:S02]  /*39c0*/  HADD2.F32 R206, -RZ, R206.H0_H0 ;  /* 0x200000ceffce7230 */ /* 0x000fe40000004100 */
[----:B------:R-:W-:Y:S01]  /*39d0*/  FMUL.FTZ R188, R150, UR24 ;  /* 0x0000001896bc7c20 */ /* 0x000fe20008410000 */
[----:B------:R-:W-:Y:S01]  /*39e0*/  FFMA.FTZ R189, R189, R148, R149 ;  /* 0x00000094bdbd7223 */ /* 0x000fe20000010095 */
[----:B------:R-:W-:Y:S02]  /*39f0*/  HADD2.F32 R149, -RZ, R4.H1_H1 ;  /* 0x30000004ff957230 */ /* 0x000fe40000004100 */
[----:B------:R-:W-:Y:S01]  /*3a00*/  FADD.FTZ R204, R204, R184 ;  /* 0x000000b8cccc7221 */ /* 0x000fe20000010000 */
[----:B------:R-:W-:Y:S01]  /*3a10*/  FFMA.FTZ R205, R185, R184, R205 ;  /* 0x000000b8b9cd7223 */ /* 0x000fe200000100cd */
[----:B------:R-:W-:Y:S01]  /*3a20*/  FADD.FTZ R62, R62, R148 ;  /* 0x000000943e3e7221 */ /* 0x000fe20000010000 */
[----:B------:R-:W-:Y:S01]  /*3a30*/  FFMA.FTZ R198, R188, R148, R198 ;  /* 0x00000094bcc67223 */ /* 0x000fe200000100c6 */
[----:B------:R-:W-:Y:S01]  /*3a40*/  FADD.FTZ R114, R114, R191 ;  /* 0x000000bf72727221 */ /* 0x000fe20000010000 */
[----:B------:R-:W-:Y:S01]  /*3a50*/  FFMA.FTZ R86, R188, R191, R86 ;  /* 0x000000bfbc567223 */ /* 0x000fe20000010056 */
[----:B------:R-:W-:-:S02]  /*3a60*/  HADD2.F32 R148, -RZ, R190.H0_H0 ;  /* 0x200000beff947230 */ /* 0x000fc40000004100 */
        /* <DEDUP_REMOVED lines=15> */
.L_x_4796:
[----:B------:R-:W-:Y:S05]  /*3b60*/  BSYNC.RECONVERGENT B0 ;  /* 0x0000000000007941 */ /* 0x000fea0003800200 */
.L_x_4795:
        /* <DEDUP_REMOVED lines=32> */
.L_x_4798:
[----:B------:R-:W-:Y:S05]  /*3d70*/  BSYNC.RECONVERGENT B0 ;  /* 0x0000000000007941 */ /* 0x000fea0003800200 */
.L_x_4797:
        /* <DEDUP_REMOVED lines=86> */
.L_x_4803:
[----:B------:R-:W-:Y:S01]  /*42e0*/  MOV R144, UR6 ;  /* 0x0000000600907c02 */ /* 0x000fe20008000f00 */
[----:B------:R-:W-:Y:S01]  /*42f0*/  IMAD.U32 R146, RZ, RZ, UR6 ;  /* 0x00000006ff927e24 */ /* 0x000fe2000f8e00ff */
[----:B------:R-:W-:Y:S02]  /*4300*/  MOV R145, UR6 ;  /* 0x0000000600917c02 */ /* 0x000fe40008000f00 */
[----:B-----5:R-:W-:Y:S01]  /*4310*/  LOP3.LUT P0, RZ, R8, 0xff, RZ, 0xc0, !PT ;  /* 0x000000ff08ff7812 */ /* 0x020fe2000780c0ff */
        /* <DEDUP_REMOVED lines=13> */
[----:B------:R-:W-:-:S04]  /*43f0*/  LOP3.LUT P0, RZ, R8, 0xff00, RZ, 0xc0, !PT ;  /* 0x0000ff0008ff7812 */ /* 0x000fc8000780c0ff */
[----:B------:R-:W-:Y:S02]  /*4400*/  FSEL R150, R150, RZ, P0 ;  /* 0x000000ff96967208 */ /* 0x000fe40000000000 */
[----:B------:R-:W-:Y:S02]  /*4410*/  LOP3.LUT P0, RZ, R8, 0xff0000, RZ, 0xc0, !PT ;  /* 0x00ff000008ff7812 */ /* 0x000fe4000780c0ff */
[----:B------:R-:W-:Y:S02]  /*4420*/  F2FP.F16.F32.PACK_AB R150, R150, R147 ;  /* 0x000000939696723e */ /* 0x000fe400000000ff */
        /* <DEDUP_REMOVED lines=12> */
.L_x_4802:
        /* <DEDUP_REMOVED lines=18> */
[----:B------:R-:W-:Y:S02]  /*4610*/  F2FP.F16.F32.PACK_AB R150, R148, R150 ;  /* 0x000000969496723e */ /* 0x000fe400000000ff */
        /* <DEDUP_REMOVED lines=17> */
.L_x_4805:
[----:B------:R-:W-:Y:S01]  /*4730*/  IMAD.U32 R144, RZ, RZ, UR6 ;  /* 0x00000006ff907e24 */ /* 0x000fe2000f8e00ff */
[----:B------:R-:W-:Y:S02]  /*4740*/  MOV R145, UR6 ;  /* 0x0000000600917c02 */ /* 0x000fe40008000f00 */
[----:B-----5:R-:W-:Y:S01]  /*4750*/  LOP3.LUT P0, RZ, R8, 0xff, RZ, 0xc0, !PT ;  /* 0x000000ff08ff7812 */ /* 0x020fe2000780c0ff */
[----:B------:R-:W-:Y:S01]  /*4760*/  FFMA.FTZ R144, R0, R144, UR7 ;  /* 0x0000000700907e23 */ /* 0x000fe20008010090 */
[----:B------:R-:W-:Y:S01]  /*4770*/  MOV R146, UR6 ;  /* 0x0000000600927c02 */ /* 0x000fe20008000f00 */
[----:B------:R-:W-:Y:S02]  /*4780*/  FFMA.FTZ R145, R161, R145, UR7 ;  /* 0x00000007a1917e23 */ /* 0x000fe40008010091 */
[----:B------:R-:W-:Y:S02]  /*4790*/  FADD.FTZ R144, R31, -R144 ;  /* 0x800000901f907221 */ /* 0x000fe40000010000 */
[----:B------:R-:W-:Y:S01]  /*47a0*/  FADD.FTZ R145, R160, -R145 ;  /* 0x80000091a0917221 */ /* 0x000fe20000010000 */
[----:B------:R-:W-:Y:S01]  /*47b0*/  FFMA.FTZ R146, R162, R146, UR7 ;  /* 0x00000007a2927e23 */ /* 0x000fe20008010092 */
[----:B------:R-:W-:-:S02]  /*47c0*/  FFMA.FTZ R144, R144, UR24, R116 ;  /* 0x0000001890907c23 */ /* 0x000fc40008010074 */
[----:B------:R-:W-:Y:S01]  /*47d0*/  FFMA.FTZ R145, R145, UR24, R117 ;  /* 0x0000001891917c23 */ /* 0x000fe20008010075 */
[----:B------:R-:W-:Y:S01]  /*47e0*/  FADD.FTZ R146, R163, -R146 ;  /* 0x80000092a3927221 */ /* 0x000fe20000010000 */
[----:B------:R-:W-:Y:S02]  /*47f0*/  FMUL.FTZ R147, R144, UR23 ;  /* 0x0000001790937c20 */ /* 0x000fe40008410000 */
[----:B------:R-:W-:Y:S01]  /*4800*/  FMUL.FTZ R150, R145, UR23 ;  /* 0x0000001791967c20 */ /* 0x000fe20008410000 */
[----:B------:R-:W-:Y:S02]  /*4810*/  FFMA.FTZ R146, R146, UR24, R118 ;  /* 0x0000001892927c23 */ /* 0x000fe40008010076 */
[----:B------:R-:W-:Y:S02]  /*4820*/  FSEL R147, R147, RZ, P0 ;  /* 0x000000ff93937208 */ /* 0x000fe40000000000 */
[----:B------:R-:W-:Y:S01]  /*4830*/  LOP3.LUT P0, RZ, R8, 0xff00, RZ, 0xc0, !PT ;  /* 0x0000ff0008ff7812 */ /* 0x000fe2000780c0ff */
[----:B------:R-:W-:-:S03]  /*4840*/  FMUL.FTZ R149, R146, UR23 ;  /* 0x0000001792957c20 */ /* 0x000fc60008410000 */
[----:B------:R-:W-:Y:S02]  /*4850*/  FSEL R150, R150, RZ, P0 ;  /* 0x000000ff96967208 */ /* 0x000fe40000000000 */
[----:B------:R-:W-:Y:S02]  /*4860*/  LOP3.LUT P0, RZ, R8, 0xff0000, RZ, 0xc0, !PT ;  /* 0x00ff000008ff7812 */ /* 0x000fe4000780c0ff */
[----:B------:R-:W-:Y:S01]  /*4870*/  F2FP.F16.F32.PACK_AB R150, R150, R147 ;  /* 0x000000939696723e */ /* 0x000fe200000000ff */
        /* <DEDUP_REMOVED lines=12> */
.L_x_4801:
[----:B------:R-:W-:-:S04]  /*4940*/  UISETP.NE.U32.AND UP0, UPT, UR16, URZ, UPT ;  /* 0x000000ff1000728c */ /* 0x000fc8000bf05070 */
[----:B------:R-:W-:-:S09]  /*4950*/  UISETP.NE.AND.EX UP0, UPT, UR17, URZ, UPT, UP0 ;  /* 0x000000ff1100728c */ /* 0x000fd2000bf05300 */
[----:B------:R-:W-:Y:S05]  /*4960*/  BRA.U UP0, `(.L_x_4806) ;  /* 0x0000000500747547 */ /* 0x000fea000b800000 */
[----:B------:R-:W-:-:S04]  /*4970*/  UISETP.NE.U32.AND UP0, UPT, UR4, URZ, UPT ;  /* 0x000000ff0400728c */ /* 0x000fc8000bf05070 */
[----:B------:R-:W-:-:S09]  /*4980*/  UISETP.NE.AND.EX UP0, UPT, UR5, URZ, UPT, UP0 ;  /* 0x000000ff0500728c */ /* 0x000fd2000bf05300 */
[----:B------:R-:W-:Y:S05]  /*4990*/  BRA.U UP0, `(.L_x_4807) ;  /* 0x0000000100b47547 */ /* 0x000fea000b800000 */
        /* <DEDUP_REMOVED lines=13> */
[----:B------:R-:W-:Y:S02]  /*4a70*/  FMUL.FTZ R148, R148, UR23 ;  /* 0x0000001794947c20 */ /* 0x000fe40008410000 */
[----:B------:R-:W-:-:S03]  /*4a80*/  FMUL.FTZ R149, R149, UR23 ;  /* 0x0000001795957c20 */ /* 0x000fc60008410000 */
[----:B------:R-:W-:Y:S02]  /*4a90*/  FSEL R204, R148, RZ, P0 ;  /* 0x000000ff94cc7208 */ /* 0x000fe40000000000 */
[----:B------:R-:W-:-:S04]  /*4aa0*/  LOP3.LUT P0, RZ, R7, 0xff00, RZ, 0xc0, !PT ;  /* 0x0000ff0007ff7812 */ /* 0x000fc8000780c0ff */
[----:B------:R-:W-:Y:S02]  /*4ab0*/  FSEL R148, R148, RZ, P0 ;  /* 0x000000ff94947208 */ /* 0x000fe40000000000 */
[----:B------:R-:W-:Y:S02]  /*4ac0*/  LOP3.LUT P0, RZ, R8, 0xff0000, RZ, 0xc0, !PT ;  /* 0x00ff000008ff7812 */ /* 0x000fe4000780c0ff */
[----:B------:R-:W-:Y:S01]  /*4ad0*/  F2FP.F16.F32.PACK_AB R148, R148, R204 ;  /* 0x000000cc9494723e */ /* 0x000fe200000000ff */
[----:B------:R-:W-:Y:S01]  /*4ae0*/  FMUL.FTZ R204, R151, UR23 ;  /* 0x0000001797cc7c20 */ /* 0x000fe20008410000 */
[----:B------:R-:W-:Y:S02]  /*4af0*/  FSEL R150, R149, RZ, P0 ;  /* 0x000000ff95967208 */ /* 0x000fe40000000000 */
[----:B------:R-:W-:Y:S02]  /*4b00*/  LOP3.LUT P0, RZ, R7, 0xff0000, RZ, 0xc0, !PT ;  /* 0x00ff000007ff7812 */ /* 0x000fe4000780c0ff */
[----:B------:R-:W-:-:S02]  /*4b10*/  PRMT R15, R148, 0x7632, R15 ;  /* 0x00007632940f7816 */ /* 0x000fc4000000000f */
        /* <DEDUP_REMOVED lines=12> */
[----:B------:R-:W-:-:S03]  /*4be0*/  FMUL.FTZ R150, R150, UR24 ;  /* 0x0000001896967c20 */ /* 0x000fc60008410000 */
[----:B------:R-:W-:Y:S01]  /*4bf0*/  PRMT R6, R151, 0x7632, R6 ;  /* 0x0000763297067816 */ /* 0x000fe20000000006 */
[----:B------:R-:W-:-:S05]  /*4c00*/  FMUL.FTZ R204, R150, UR23 ;  /* 0x0000001796cc7c20 */ /* 0x000fca0008410000 */
[----:B------:R-:W-:Y:S02]  /*4c10*/  FSEL R150, R204, RZ, P0 ;  /* 0x000000ffcc967208 */ /* 0x000fe40000000000 */
[----:B------:R-:W-:-:S04]  /*4c20*/  LOP3.LUT P0, RZ, R7, 0xff, RZ, 0xc0, !PT ;  /* 0x000000ff07ff7812 */ /* 0x000fc8000780c0ff */
[----:B------:R-:W-:-:S04]  /*4c30*/  FSEL R204, R204, RZ, P0 ;  /* 0x000000ffcccc7208 */ /* 0x000fc80000000000 */
[----:B------:R-:W-:-:S04]  /*4c40*/  F2FP.F16.F32.PACK_AB R150, R204, R150 ;  /* 0x00000096cc96723e */ /* 0x000fc800000000ff */
[----:B------:R-:W-:Y:S01]  /*4c50*/  PRMT R4, R150, 0x7632, R4 ;  /* 0x0000763296047816 */ /* 0x000fe20000000004 */
[----:B------:R-:W-:Y:S06]  /*4c60*/  BRA `(.L_x_4804) ;  /* 0x0000000800247947 */ /* 0x000fec0003800000 */
.L_x_4807:
        /* <DEDUP_REMOVED lines=20> */
[----:B------:R-:W-:Y:S02]  /*4db0*/  F2FP.F16.F32.PACK_AB R150, R150, R147 ;  /* 0x000000939696723e */ /* 0x000fe400000000ff */
[----:B------:R-:W-:Y:S02]  /*4dc0*/  MOV R147, UR6 ;  /* 0x0000000600937c02 */ /* 0x000fe40008000f00 */
[----:B------:R-:W-:Y:S02]  /*4dd0*/  FSEL R148, R204, RZ, P0 ;  /* 0x000000ffcc947208 */ /* 0x000fe40000000000 */
[----:B------:R-:W-:Y:S01]  /*4de0*/  LOP3.LUT P0, RZ, R7, 0xff00, RZ, 0xc0, !PT ;  /* 0x0000ff0007ff7812 */ /* 0x000fe2000780c0ff */
[----:B------:R-:W-:Y:S01]  /*4df0*/  FFMA.FTZ R147, R173, R147, UR7 ;  /* 0x00000007ad937e23 */ /* 0x000fe20008010093 */
[----:B------:R-:W-:-:S02]  /*4e00*/  PRMT R4, R150, 0x7632, R4 ;  /* 0x0000763296047816 */ /* 0x000fc40000000004 */
[----:B------:R-:W-:Y:S01]  /*4e10*/  FSEL R204, R204, RZ, P0 ;  /* 0x000000ffcccc7208 */ /* 0x000fe20000000000 */
[----:B------:R-:W-:Y:S01]  /*4e20*/  FADD.FTZ R147, R174, -R147 ;  /* 0x80000093ae937221 */ /* 0x000fe20000010000 */
[----:B------:R-:W-:Y:S02]  /*4e30*/  LOP3.LUT P0, RZ, R8, 0xff0000, RZ, 0xc0, !PT ;  /* 0x00ff000008ff7812 */ /* 0x000fe4000780c0ff */
[----:B------:R-:W-:Y:S01]  /*4e40*/  F2FP.F16.F32.PACK_AB R148, R204, R148 ;  /* 0x00000094cc94723e */ /* 0x000fe200000000ff */
[----:B------:R-:W-:Y:S01]  /*4e50*/  FMUL.FTZ R147, R147, UR24 ;  /* 0x0000001893937c20 */ /* 0x000fe20008410000 */
[----:B------:R-:W-:Y:S02]  /*4e60*/  FSEL R149, R151, RZ, P0 ;  /* 0x000000ff97957208 */ /* 0x000fe40000000000 */
[----:B------:R-:W-:Y:S01]  /*4e70*/  LOP3.LUT P0, RZ, R7, 0xff0000, RZ, 0xc0, !PT ;  /* 0x00ff000007ff7812 */ /* 0x000fe2000780c0ff */
[----:B------:R-:W-:Y:S01]  /*4e80*/  FMUL.FTZ R204, R147, UR23 ;  /* 0x0000001793cc7c20 */ /* 0x000fe20008410000 */
[----:B------:R-:W-:-:S02]  /*4e90*/  PRMT R15, R148, 0x7632, R15 ;  /* 0x00007632940f7816 */ /* 0x000fc4000000000f */
[----:B------:R-:W-:Y:S02]  /*4ea0*/  FSEL R151, R151, RZ, P0 ;  /* 0x000000ff97977208 */ /* 0x000fe40000000000 */
[----:B------:R-:W-:Y:S02]  /*4eb0*/  ISETP.GE.U32.AND P0, PT, R8, 0x1000000, PT ;  /* 0x010000000800780c */ /* 0x000fe40003f06070 */
[----:B------:R-:W-:Y:S02]  /*4ec0*/  F2FP.F16.F32.PACK_AB R149, R151, R149 ;  /* 0x000000959795723e */ /* 0x000fe400000000ff */
[----:B------:R-:W-:Y:S02]  /*4ed0*/  FSEL R151, R204, RZ, P0 ;  /* 0x000000ffcc977208 */ /* 0x000fe40000000000 */
[----:B------:R-:W-:Y:S02]  /*4ee0*/  ISETP.GE.U32.AND P0, PT, R7, 0x1000000, PT ;  /* 0x010000000700780c */ /* 0x000fe40003f06070 */
[----:B------:R-:W-:-:S02]  /*4ef0*/  PRMT R16, R149, 0x7632, R16 ;  /* 0x0000763295107816 */ /* 0x000fc40000000010 */
[----:B------:R-:W-:-:S04]  /*4f00*/  FSEL R204, R204, RZ, P0 ;  /* 0x000000ffcccc7208 */ /* 0x000fc80000000000 */
[----:B------:R-:W-:-:S04]  /*4f10*/  F2FP.F16.F32.PACK_AB R151, R204, R151 ;  /* 0x00000097cc97723e */ /* 0x000fc800000000ff */
[----:B------:R-:W-:Y:S01]  /*4f20*/  PRMT R6, R151, 0x7632, R6 ;  /* 0x0000763297067816 */ /* 0x000fe20000000006 */
[----:B------:R-:W-:Y:S06]  /*4f30*/  BRA `(.L_x_4804) ;  /* 0x0000000400707947 */ /* 0x000fec0003800000 */
.L_x_4806:
[----:B------:R-:W-:-:S04]  /*4f40*/  UISETP.NE.U32.AND UP0, UPT, UR4, URZ, UPT ;  /* 0x000000ff0400728c */ /* 0x000fc8000bf05070 */
[----:B------:R-:W-:-:S09]  /*4f50*/  UISETP.NE.AND.EX UP0, UPT, UR5, URZ, UPT, UP0 ;  /* 0x000000ff0500728c */ /* 0x000fd2000bf05300 */
[----:B------:R-:W-:Y:S05]  /*4f60*/  BRA.U UP0, `(.L_x_4808) ;  /* 0x0000000100b47547 */ /* 0x000fea000b800000 */
        /* <DEDUP_REMOVED lines=36> */
[----:B------:R-:W-:-:S03]  /*51b0*/  FFMA.FTZ R150, R150, UR24, R116 ;  /* 0x0000001896967c23 */ /* 0x000fc60008010074 */
        /* <DEDUP_REMOVED lines=8> */
.L_x_4808:
        /* <DEDUP_REMOVED lines=43> */
[----:B------:R-:W-:-:S07]  /*54f0*/  PRMT R6, R151, 0x7632, R6 ;  /* 0x0000763297067816 */ /* 0x000fce0000000006 */
.L_x_4804:
        /* <DEDUP_REMOVED lines=24> */
.L_x_4809:
[----:B------:R-:W-:-:S07]  /*5680*/  IADD3 R5, PT, PT, R5, 0x100, RZ ;  /* 0x0000010005057810 */ /* 0x000fce0007ffe0ff */
.L_x_4800:
[----:B------:R-:W-:Y:S05]  /*5690*/  BSYNC.RECONVERGENT B0 ;  /* 0x0000000000007941 */ /* 0x000fea0003800200 */
.L_x_4799:
        /* <DEDUP_REMOVED lines=23> */
[----:B01----:R-:W-:Y:S02]  /*5810*/  FMUL.FTZ R150, R144, UR23 ;  /* 0x0000001790967c20 */ /* 0x003fe40008410000 */
        /* <DEDUP_REMOVED lines=32> */
.L_x_4814:
[----:B01----:R-:W-:Y:S02]  /*5a20*/  MOV R148, UR6 ;  /* 0x0000000600947c02 */ /* 0x003fe40008000f00 */
[----:B------:R-:W-:Y:S02]  /*5a30*/  MOV R149, UR6 ;  /* 0x0000000600957c02 */ /* 0x000fe40008000f00 */
[----:B-----5:R-:W-:Y:S01]  /*5a40*/  LOP3.LUT P0, RZ, R10, 0xff00, RZ, 0xc0, !PT ;  /* 0x0000ff000aff7812 */ /* 0x020fe2000780c0ff */
[----:B------:R-:W-:Y:S02]  /*5a50*/  FFMA.FTZ R148, R159, R148, UR7 ;  /* 0x000000079f947e23 */ /* 0x000fe40008010094 */
[----:B------:R-:W-:Y:S02]  /*5a60*/  FFMA.FTZ R149, R164, R149, UR7 ;  /* 0x00000007a4957e23 */ /* 0x000fe40008010095 */
[----:B------:R-:W-:Y:S02]  /*5a70*/  FADD.FTZ R148, R158, -R148 ;  /* 0x800000949e947221 */ /* 0x000fe40000010000 */
[----:B------:R-:W-:-:S02]  /*5a80*/  FADD.FTZ R149, R165, -R149 ;  /* 0x80000095a5957221 */ /* 0x000fc40000010000 */
[----:B------:R-:W-:Y:S02]  /*5a90*/  FFMA.FTZ R148, R148, UR24, R37 ;  /* 0x0000001894947c23 */ /* 0x000fe40008010025 */
[----:B------:R-:W-:Y:S02]  /*5aa0*/  FFMA.FTZ R149, R149, UR24, R38 ;  /* 0x0000001895957c23 */ /* 0x000fe40008010026 */
[----:B------:R-:W-:Y:S02]  /*5ab0*/  FMUL.FTZ R148, R148, UR23 ;  /* 0x0000001794947c20 */ /* 0x000fe40008410000 */
[----:B------:R-:W-:Y:S01]  /*5ac0*/  FMUL.FTZ R150, R149, UR23 ;  /* 0x0000001795967c20 */ /* 0x000fe20008410000 */
[----:B------:R-:W-:Y:S02]  /*5ad0*/  IMAD.U32 R149, RZ, RZ, UR6 ;  /* 0x00000006ff957e24 */ /* 0x000fe4000f8e00ff */
[----:B------:R-:W-:Y:S02]  /*5ae0*/  FSEL R204, R148, RZ, P0 ;  /* 0x000000ff94cc7208 */ /* 0x000fe40000000000 */
[----:B------:R-:W-:Y:S01]  /*5af0*/  LOP3.LUT P0, RZ, R9, 0xff00, RZ, 0xc0, !PT ;  /* 0x0000ff0009ff7812 */ /* 0x000fe2000780c0ff */
[----:B------:R-:W-:-:S03]  /*5b00*/  FFMA.FTZ R149, R175, R149, UR7 ;  /* 0x00000007af957e23 */ /* 0x000fc60008010095 */
        /* <DEDUP_REMOVED lines=30> */
.L_x_4813:
        /* <DEDUP_REMOVED lines=15> */
[----:B01----:R-:W-:Y:S01]  /*5de0*/  FMUL.FTZ R150, R144, UR23 ;  /* 0x0000001790967c20 */ /* 0x003fe20008410000 */
        /* <DEDUP_REMOVED lines=32> */
.L_x_4816:
[----:B01----:R-:W-:Y:S01]  /*5ff0*/  IMAD.U32 R148, RZ, RZ, UR6 ;  /* 0x00000006ff947e24 */ /* 0x003fe2000f8e00ff */
[----:B------:R-:W-:Y:S02]  /*6000*/  MOV R149, UR6 ;  /* 0x0000000600957c02 */ /* 0x000fe40008000f00 */
[----:B-----5:R-:W-:Y:S01]  /*6010*/  LOP3.LUT P0, RZ, R10, 0xff00, RZ, 0xc0, !PT ;  /* 0x0000ff000aff7812 */ /* 0x020fe2000780c0ff */
[----:B------:R-:W-:Y:S02]  /*6020*/  FFMA.FTZ R148, R159, R148, UR7 ;  /* 0x000000079f947e23 */ /* 0x000fe40008010094 */
[----:B------:R-:W-:Y:S02]  /*6030*/  FFMA.FTZ R149, R164, R149, UR7 ;  /* 0x00000007a4957e23 */ /* 0x000fe40008010095 */
[----:B------:R-:W-:Y:S02]  /*6040*/  FADD.FTZ R148, R158, -R148 ;  /* 0x800000949e947221 */ /* 0x000fe40000010000 */
[----:B------:R-:W-:-:S02]  /*6050*/  FADD.FTZ R149, R165, -R149 ;  /* 0x80000095a5957221 */ /* 0x000fc40000010000 */
[----:B------:R-:W-:Y:S02]  /*6060*/  FMUL.FTZ R148, R148, UR24 ;  /* 0x0000001894947c20 */ /* 0x000fe40008410000 */
[----:B------:R-:W-:Y:S02]  /*6070*/  FMUL.FTZ R149, R149, UR24 ;  /* 0x0000001895957c20 */ /* 0x000fe40008410000 */
[----:B------:R-:W-:Y:S02]  /*6080*/  FMUL.FTZ R148, R148, UR23 ;  /* 0x0000001794947c20 */ /* 0x000fe40008410000 */
[----:B------:R-:W-:Y:S01]  /*6090*/  FMUL.FTZ R150, R149, UR23 ;  /* 0x0000001795967c20 */ /* 0x000fe20008410000 */
[----:B------:R-:W-:Y:S02]  /*60a0*/  MOV R149, UR6 ;  /* 0x0000000600957c02 */ /* 0x000fe40008000f00 */
[----:B------:R-:W-:Y:S02]  /*60b0*/  FSEL R204, R148, RZ, P0 ;  /* 0x000000ff94cc7208 */ /* 0x000fe40000000000 */
[----:B------:R-:W-:Y:S01]  /*60c0*/  LOP3.LUT P0, RZ, R9, 0xff00, RZ, 0xc0, !PT ;  /* 0x0000ff0009ff7812 */ /* 0x000fe2000780c0ff */
[----:B------:R-:W-:-:S03]  /*60d0*/  FFMA.FTZ R149, R175, R149, UR7 ;  /* 0x00000007af957e23 */ /* 0x000fc60008010095 */
        /* <DEDUP_REMOVED lines=30> */
.L_x_4812:
        /* <DEDUP_REMOVED lines=20> */
[----:B01----:R-:W-:Y:S01]  /*6400*/  FMUL.FTZ R151, R146, UR23 ;  /* 0x0000001792977c20 */ /* 0x003fe20008410000 */
        /* <DEDUP_REMOVED lines=18> */
.L_x_4818:
[----:B01----:R-:W-:Y:S02]  /*6530*/  MOV R148, UR6 ;  /* 0x0000000600947c02 */ /* 0x003fe40008000f00 */
        /* <DEDUP_REMOVED lines=32> */
.L_x_4817:
        /* <DEDUP_REMOVED lines=16> */
[----:B01----:R-:W-:Y:S01]  /*6840*/  FMUL.FTZ R150, R145, UR23 ;  /* 0x0000001791967c20 */ /* 0x003fe20008410000 */
[----:B------:R-:W-:Y:S02]  /*6850*/  FMUL.FTZ R146, R146, UR24 ;  /* 0x0000001892927c20 */ /* 0x000fe40008410000 */
        /* <DEDUP_REMOVED lines=18> */
.L_x_4819:
[----:B01----:R-:W-:Y:S02]  /*6980*/  MOV R148, UR6 ;  /* 0x0000000600947c02 */ /* 0x003fe40008000f00 */
        /* <DEDUP_REMOVED lines=31> */
.L_x_4815:
[----:B------:R-:W-:Y:S01]  /*6b80*/  LOP3.LUT R148, R148, 0xffff, RZ, 0xc0, !PT ;  /* 0x0000ffff94947812 */ /* 0x000fe200078ec0ff */
[----:B------:R-:W0:Y:S01]  /*6b90*/  @UP4 LDCU.64 UR28, c[0x0][0x478] ;  /* 0x00008f00ff1c47ac */ /* 0x000e220008000a00 */
[----:B------:R-:W-:Y:S02]  /*6ba0*/  PRMT R151, R151, 0x5410, R149 ;  /* 0x0000541097977816 */ /* 0x000fe40000000095 */
[----:B------:R-:W-:Y:S01]  /*6bb0*/  PLOP3.LUT P0, PT, PT, PT, UP4, 0x80, 0x8 ;  /* 0x000000000008781c */ /* 0x000fe20003f0f048 */
[----:B------:R-:W-:-:S03]  /*6bc0*/  IMAD.WIDE.U32 R148, R148, 0x10000, RZ ;  /* 0x0001000094947825 */ /* 0x000fc600078e00ff */
[----:B------:R-:W-:Y:S01]  /*6bd0*/  LOP3.LUT R148, R148, 0xffff, R150, 0xf8, !PT ;  /* 0x0000ffff94947812 */ /* 0x000fe200078ef896 */
[----:B------:R-:W-:Y:S01]  /*6be0*/  HFMA2 R150, -RZ, RZ, 0, 9.5367431640625e-07 ;  /* 0x00000010ff967431 */ /* 0x000fe200000001ff */
[----:B------:R-:W-:-:S07]  /*6bf0*/  LOP3.LUT R149, R151, R149, RZ, 0xfc, !PT ;  /* 0x0000009597957212 */ /* 0x000fce00078efcff */
        /* <DEDUP_REMOVED lines=15> */
.L_x_4820:
[----:B------:R-:W-:-:S07]  /*6cf0*/  VIADD R5, R5, 0x100 ;  /* 0x0000010005057836 */ /* 0x000fce0000000000 */
.L_x_4811:
[----:B------:R-:W-:Y:S05]  /*6d00*/  BSYNC.RECONVERGENT B0 ;  /* 0x0000000000007941 */ /* 0x000fea0003800200 */
.L_x_4810:
        /* <DEDUP_REMOVED lines=24> */
[----:B01----:R-:W-:Y:S01]  /*6e90*/  FMUL.FTZ R150, R144, UR23 ;  /* 0x0000001790967c20 */ /* 0x003fe20008410000 */
        /* <DEDUP_REMOVED lines=31> */
.L_x_4825:
[----:B01----:R-:W-:Y:S01]  /*7090*/  MOV R148, UR6 ;  /* 0x0000000600947c02 */ /* 0x003fe20008000f00 */
[----:B------:R-:W-:Y:S01]  /*70a0*/  IMAD.U32 R149, RZ, RZ, UR6 ;  /* 0x00000006ff957e24 */ /* 0x000fe2000f8e00ff */
[----:B-----5:R-:W-:-:S03]  /*70b0*/  LOP3.LUT P0, RZ, R12, 0xff00, RZ, 0xc0, !PT ;  /* 0x0000ff000cff7812 */ /* 0x020fc6000780c0ff */
[----:B------:R-:W-:Y:S01]  /*70c0*/  FFMA.FTZ R148, R157, R148, UR7 ;  /* 0x000000079d947e23 */ /* 0x000fe20008010094 */
[----:B------:R-:W-:-:S03]  /*70d0*/  FFMA.FTZ R149, R166, R149, UR7 ;  /* 0x00000007a6957e23 */ /* 0x000fc60008010095 */
[----:B------:R-:W-:Y:S01]  /*70e0*/  FADD.FTZ R148, R156, -R148 ;  /* 0x800000949c947221 */ /* 0x000fe20000010000 */
[----:B------:R-:W-:-:S03]  /*70f0*/  FADD.FTZ R149, R167, -R149 ;  /* 0x80000095a7957221 */ /* 0x000fc60000010000 */
[----:B------:R-:W-:Y:S01]  /*7100*/  FFMA.FTZ R148, R148, UR24, R125 ;  /* 0x0000001894947c23 */ /* 0x000fe2000801007d */
[----:B------:R-:W-:-:S03]  /*7110*/  FFMA.FTZ R149, R149, UR24, R126 ;  /* 0x0000001895957c23 */ /* 0x000fc6000801007e */
[----:B------:R-:W-:Y:S01]  /*7120*/  FMUL.FTZ R148, R148, UR23 ;  /* 0x0000001794947c20 */ /* 0x000fe20008410000 */
[----:B------:R-:W-:Y:S01]  /*7130*/  FMUL.FTZ R150, R149, UR23 ;  /* 0x0000001795967c20 */ /* 0x000fe20008410000 */
[----:B------:R-:W-:-:S03]  /*7140*/  MOV R149, UR6 ;  /* 0x0000000600957c02 */ /* 0x000fc60008000f00 */
        /* <DEDUP_REMOVED lines=33> */
.L_x_4824:
        /* <DEDUP_REMOVED lines=15> */
[----:B01----:R-:W-:Y:S02]  /*7450*/  FMUL.FTZ R150, R144, UR23 ;  /* 0x0000001790967c20 */ /* 0x003fe40008410000 */
[----:B------:R-:W-:Y:S01]  /*7460*/  FMUL.FTZ R204, R145, UR23 ;  /* 0x0000001791cc7c20 */ /* 0x000fe20008410000 */
        /* <DEDUP_REMOVED lines=31> */
.L_x_4827:
[----:B01----:R-:W-:Y:S02]  /*7660*/  MOV R148, UR6 ;  /* 0x0000000600947c02 */ /* 0x003fe40008000f00 */
        /* <DEDUP_REMOVED lines=44> */
.L_x_4823:
        /* <DEDUP_REMOVED lines=19> */
[----:B01----:R-:W-:Y:S01]  /*7a60*/  FMUL.FTZ R150, R145, UR23 ;  /* 0x0000001791967c20 */ /* 0x003fe20008410000 */
[----:B------:R-:W-:-:S03]  /*7a70*/  FFMA.FTZ R146, R146, UR24, R126 ;  /* 0x0000001892927c23 */ /* 0x000fc6000801007e */
        /* <DEDUP_REMOVED lines=18> */
.L_x_4829:
        /* <DEDUP_REMOVED lines=33> */
.L_x_4828:
        /* <DEDUP_REMOVED lines=36> */
.L_x_4830:
        /* <DEDUP_REMOVED lines=32> */
.L_x_4826:
        /* <DEDUP_REMOVED lines=23> */
.L_x_4831:
[----:B------:R-:W-:-:S07]  /*8360*/  IADD3 R5, PT, PT, R5, 0x100, RZ ;  /* 0x0000010005057810 */ /* 0x000fce0007ffe0ff */
.L_x_4822:
[----:B------:R-:W-:Y:S05]  /*8370*/  BSYNC.RECONVERGENT B0 ;  /* 0x0000000000007941 */ /* 0x000fea0003800200 */
.L_x_4821:
        /* <DEDUP_REMOVED lines=23> */
[----:B01----:R-:W-:Y:S01]  /*84f0*/  FMUL.FTZ R150, R144, UR23 ;  /* 0x0000001790967c20 */ /* 0x003fe20008410000 */
[----:B------:R-:W-:Y:S01]  /*8500*/  FMUL.FTZ R204, R145, UR23 ;  /* 0x0000001791cc7c20 */ /* 0x000fe20008410000 */
        /* <DEDUP_REMOVED lines=31> */
.L_x_4836:
[----:B01----:R-:W-:Y:S01]  /*8700*/  IMAD.U32 R148, RZ, RZ, UR6 ;  /* 0x00000006ff947e24 */ /* 0x003fe2000f8e00ff */
        /* <DEDUP_REMOVED lines=44> */
.L_x_4835:
        /* <DEDUP_REMOVED lines=48> */
.L_x_4838:
[----:B01----:R-:W-:Y:S01]  /*8cd0*/  MOV R148, UR6 ;  /* 0x0000000600947c02 */ /* 0x003fe20008000f00 */
        /* <DEDUP_REMOVED lines=44> */
.L_x_4834:
        /* <DEDUP_REMOVED lines=19> */
[----:B01----:R-:W-:Y:S01]  /*90d0*/  FMUL.FTZ R150, R145, UR23 ;  /* 0x0000001791967c20 */ /* 0x003fe20008410000 */
        /* <DEDUP_REMOVED lines=19> */
.L_x_4840:
[----:B01----:R-:W-:Y:S02]  /*9210*/  MOV R148, UR6 ;  /* 0x0000000600947c02 */ /* 0x003fe40008000f00 */
        /* <DEDUP_REMOVED lines=14> */
[----:B------:R-:W-:Y:S01]  /*9300*/  F2FP.F16.F32.PACK_AB R150, R148, R150 ;  /* 0x000000969496723e */ /* 0x000fe200000000ff */
        /* <DEDUP_REMOVED lines=17> */
.L_x_4839:
        /* <DEDUP_REMOVED lines=16> */
[----:B01----:R-:W-:Y:S01]  /*9520*/  FMUL.FTZ R150, R145, UR23 ;  /* 0x0000001791967c20 */ /* 0x003fe20008410000 */
        /* <DEDUP_REMOVED lines=19> */
.L_x_4841:
        /* <DEDUP_REMOVED lines=32> */
.L_x_4837:
[----:B------:R-:W0:Y:S01]  /*9860*/  @UP4 LDCU.64 UR28, c[0x0][0x478] ;  /* 0x00008f00ff1c47ac */ /* 0x000e220008000a00 */
[----:B------:R-:W-:Y:S02]  /*9870*/  LOP3.LUT R148, R148, 0xffff, RZ, 0xc0, !PT ;  /* 0x0000ffff94947812 */ /* 0x000fe400078ec0ff */
[----:B------:R-:W-:Y:S02]  /*9880*/  PLOP3.LUT P0, PT, PT, PT, UP4, 0x80, 0x8 ;  /* 0x000000000008781c */ /* 0x000fe40003f0f048 */
[----:B------:R-:W-:Y:S01]  /*9890*/  PRMT R151, R151, 0x5410, R149 ;  /* 0x0000541097977816 */ /* 0x000fe20000000095 */
[----:B------:R-:W-:-:S03]  /*98a0*/  IMAD.WIDE.U32 R148, R148, 0x10000, RZ ;  /* 0x0001000094947825 */ /* 0x000fc600078e00ff */
[----:B------:R-:W-:Y:S02]  /*98b0*/  LOP3.LUT R148, R148, 0xffff, R150, 0xf8, !PT ;  /* 0x0000ffff94947812 */ /* 0x000fe400078ef896 */
[----:B------:R-:W-:Y:S02]  /*98c0*/  MOV R150, 0x10 ;  /* 0x0000001000967802 */ /* 0x000fe40000000f00 */
[----:B------:R-:W-:-:S03]  /*98d0*/  LOP3.LUT R149, R151, R149, RZ, 0xfc, !PT ;  /* 0x0000009597957212 */ /* 0x000fc600078efcff */
        /* <DEDUP_REMOVED lines=15> */
.L_x_4842:
[----:B------:R-:W-:-:S07]  /*99d0*/  IADD3 R5, PT, PT, R5, 0x100, RZ ;  /* 0x0000010005057810 */ /* 0x000fce0007ffe0ff */
.L_x_4833:
[----:B------:R-:W-:Y:S05]  /*99e0*/  BSYNC.RECONVERGENT B0 ;  /* 0x0000000000007941 */ /* 0x000fea0003800200 */
.L_x_4832:
        /* <DEDUP_REMOVED lines=56> */
.L_x_4847:
        /* <DEDUP_REMOVED lines=45> */
.L_x_4846:
        /* <DEDUP_REMOVED lines=48> */
.L_x_4849:
        /* <DEDUP_REMOVED lines=45> */
.L_x_4845:
        /* <DEDUP_REMOVED lines=39> */
.L_x_4851:
        /* <DEDUP_REMOVED lines=33> */
.L_x_4850:
        /* <DEDUP_REMOVED lines=36> */
.L_x_4852:
        /* <DEDUP_REMOVED lines=32> */
.L_x_4848:
        /* <DEDUP_REMOVED lines=23> */
.L_x_4853:
[----:B------:R-:W-:-:S07]  /*b040*/  VIADD R5, R5, 0x100 ;  /* 0x0000010005057836 */ /* 0x000fce0000000000 */
.L_x_4844:
[----:B------:R-:W-:Y:S05]  /*b050*/  BSYNC.RECONVERGENT B0 ;  /* 0x0000000000007941 */ /* 0x000fea0003800200 */
.L_x_4843:
        /* <DEDUP_REMOVED lines=56> */
.L_x_4858:
        /* <DEDUP_REMOVED lines=45> */
.L_x_4857:
        /* <DEDUP_REMOVED lines=48> */
.L_x_4860:
        /* <DEDUP_REMOVED lines=45> */
.L_x_4856:
        /* <DEDUP_REMOVED lines=39> */
.L_x_4862:
        /* <DEDUP_REMOVED lines=33> */
.L_x_4861:
        /* <DEDUP_REMOVED lines=36> */
.L_x_4863:
        /* <DEDUP_REMOVED lines=32> */
.L_x_4859:
        /* <DEDUP_REMOVED lines=23> */
.L_x_4864:
[----:B------:R-:W-:-:S07]  /*c6b0*/  IADD3 R5, PT, PT, R5, 0x100, RZ ;  /* 0x0000010005057810 */ /* 0x000fce0007ffe0ff */
.L_x_4855:
[----:B------:R-:W-:Y:S05]  /*c6c0*/  BSYNC.RECONVERGENT B0 ;  /* 0x0000000000007941 */ /* 0x000fea0003800200 */
.L_x_4854:
        /* <DEDUP_REMOVED lines=57> */
.L_x_4869:
        /* <DEDUP_REMOVED lines=45> */
.L_x_4868:
        /* <DEDUP_REMOVED lines=48> */
.L_x_4871:
        /* <DEDUP_REMOVED lines=45> */
.L_x_4867:
        /* <DEDUP_REMOVED lines=39> */
.L_x_4873:
        /* <DEDUP_REMOVED lines=33> */
.L_x_4872:
        /* <DEDUP_REMOVED lines=36> */
.L_x_4874:
        /* <DEDUP_REMOVED lines=32> */
.L_x_4870:
        /* <DEDUP_REMOVED lines=23> */
.L_x_4866:
[----:B------:R-:W-:Y:S05]  /*dd30*/  BSYNC.RECONVERGENT B0 ;  /* 0x0000000000007941 */ /* 0x000fea0003800200 */
.L_x_4865:
[----:B------:R-:W-:Y:S01]  /*dd40*/  UPLOP3.LUT UP3, UPT, UPT, UPT, UP3, 0x40, 0x4 ;  /* 0x000000000004789c */ /* 0x000fe20003f6e830 */
[----:B------:R-:W-:Y:S10]  /*dd50*/  BRA.U !UP1, `(.L_x_4875) ;  /* 0xffffff3509207547 */ /* 0x000ff4000b83ffff */
.L_x_4782:
        /* <DEDUP_REMOVED lines=19> */
.L_x_4877:
[----:B------:R-:W-:Y:S05]  /*de90*/  BSYNC.RECONVERGENT B0 ;  /* 0x0000000000007941 */ /* 0x000fea0003800200 */
.L_x_4876:
        /* <DEDUP_REMOVED lines=15> */
.L_x_4879:
[----:B------:R-:W-:Y:S05]  /*df90*/  BSYNC.RECONVERGENT B0 ;  /* 0x0000000000007941 */ /* 0x000fea0003800200 */
.L_x_4878:
        /* <DEDUP_REMOVED lines=15> */
.L_x_4881:
[----:B------:R-:W-:Y:S05]  /*e090*/  BSYNC.RECONVERGENT B0 ;  /* 0x0000000000007941 */ /* 0x000fea0003800200 */
.L_x_4880:
        /* <DEDUP_REMOVED lines=15> */
.L_x_4883:
[----:B------:R-:W-:Y:S05]  /*e190*/  BSYNC.RECONVERGENT B0 ;  /* 0x0000000000007941 */ /* 0x000fea0003800200 */
.L_x_4882:
        /* <DEDUP_REMOVED lines=15> */
.L_x_4885:
[----:B------:R-:W-:Y:S05]  /*e290*/  BSYNC.RECONVERGENT B0 ;  /* 0x0000000000007941 */ /* 0x000fea0003800200 */
.L_x_4884:
        /* <DEDUP_REMOVED lines=15> */
.L_x_4887:
[----:B------:R-:W-:Y:S05]  /*e390*/  BSYNC.RECONVERGENT B0 ;  /* 0x0000000000007941 */ /* 0x000fea0003800200 */
.L_x_4886:
        /* <DEDUP_REMOVED lines=15> */
.L_x_4888:
        /* <DEDUP_REMOVED lines=15> */
.L_x_7288:


//--------------------- .text._ZN10layer_norm31ln_parallel_residual_bwd_kernelINS_13Kernel_traitsI6__halfS2_fS2_fjLj7168ELj1ELj1ELj8ELj8ENS_18Kernel_traits_baseILj7168ES2_S2_fS2_fjLj256EEEEELb1ELb0ELb1EEEvNS_9BwdParamsE --------------------------
	.section	.text._ZN10layer_norm31ln_parallel_residual_bwd_kernelINS_13Kernel_traitsI6__halfS2_fS2_fjLj7168ELj1ELj1ELj8ELj8ENS_18Kernel_traits_baseILj7168ES2_S2_fS2_fjLj256EEEEELb1ELb0ELb1EEEvNS_9BwdParamsE,"ax",@progbits
	.align	128
        .global         _ZN10layer_norm31ln_parallel_residual_bwd_kernelINS_13Kernel_traitsI6__halfS2_fS2_fjLj7168ELj1ELj1ELj8ELj8ENS_18Kernel_traits_baseILj7168ES2_S2_fS2_fjLj256EEEEELb1ELb0ELb1EEEvNS_9BwdParamsE
        .type           _ZN10layer_norm31ln_parallel_residual_bwd_kernelINS_13Kernel_traitsI6__halfS2_fS2_fjLj7168ELj1ELj1ELj8ELj8ENS_18Kernel_traits_baseILj7168ES2_S2_fS2_fjLj256EEEEELb1ELb0ELb1EEEvNS_9BwdParamsE,@function
        .size           _ZN10layer_norm31ln_parallel_residual_bwd_kernelINS_13Kernel_traitsI6__halfS2_fS2_fjLj7168ELj1ELj1ELj8ELj8ENS_18Kernel_traits_baseILj7168ES2_S2_fS2_fjLj256EEEEELb1ELb0ELb1EEEvNS_9BwdParamsE,(.L_x_7289 - _ZN10layer_norm31ln_parallel_residual_bwd_kernelINS_13Kernel_traitsI6__halfS2_fS2_fjLj7168ELj1ELj1ELj8ELj8ENS_18Kernel_traits_baseILj7168ES2_S2_fS2_fjLj256EEEEELb1ELb0ELb1EEEvNS_9BwdParamsE)
        .other          _ZN10layer_norm31ln_parallel_residual_bwd_kernelINS_13Kernel_traitsI6__halfS2_fS2_fjLj7168ELj1ELj1ELj8ELj8ENS_18Kernel_traits_baseILj7168ES2_S2_fS2_fjLj256EEEEELb1ELb0ELb1EEEvNS_9BwdParamsE,@"STO_CUDA_ENTRY STV_DEFAULT"
_ZN10layer_norm31ln_parallel_residual_bwd_kernelINS_13Kernel_traitsI6__halfS2_fS2_fjLj7168ELj1ELj1ELj8ELj8ENS_18Kernel_traits_baseILj7168ES2_S2_fS2_fjLj256EEEEELb1ELb0ELb1EEEvNS_9BwdParamsE:
.text._ZN10layer_norm31ln_parallel_residual_bwd_kernelINS_13Kernel_traitsI6__halfS2_fS2_fjLj7168ELj1ELj1ELj8ELj8ENS_18Kernel_traits_baseILj7168ES2_S2_fS2_fjLj256EEEEELb1ELb0ELb1EEEvNS_9BwdParamsE:
        /* <DEDUP_REMOVED lines=145> */
[----:B------:R-:W-:-:S03]  /*0910*/  HADD2.F32 R0, -RZ, R7.H0_H0 ;  /* 0x20000007ff007230 */ /* 0x000fc60000004100 */
[----:B------:R4:W-:Y:S04]  /*0920*/  STL [R1+0x14], R2 ;  /* 0x0000140201007387 */ /* 0x0009e80000100800 */
[----:B------:R3:W-:Y:S01]  /*0930*/  STL [R1+0x4], R0 ;  /* 0x0000040001007387 */ /* 0x0007e20000100800 */
[----:B----4-:R-:W-:Y:S02]  /*0940*/  HADD2.F32 R2, -RZ, R8.H0_H0 ;  /* 0x20000008ff027230 */ /* 0x010fe40000004100 */
[----:B---3--:R-:W-:-:S03]  /*0950*/  HADD2.F32 R0, -RZ, R9.H0_H0 ;  /* 0x20000009ff007230 */ /* 0x008fc60000004100 */
[----:B------:R5:W-:Y:S04]  /*0960*/  STL [R1+0x34], R2 ;  /* 0x0000340201007387 */ /* 0x000be80000100800 */
[----:B------:R3:W-:Y:S01]  /*0970*/  STL [R1+0x24], R0 ;  /* 0x0000240001007387 */ /* 0x0007e20000100800 */
[----:B-----5:R-:W-:Y:S02]  /*0980*/  HADD2.F32 R2, -RZ, R10.H0_H0 ;  /* 0x2000000aff027230 */ /* 0x020fe40000004100 */
[----:B---3--:R-:W-:-:S03]  /*0990*/  HADD2.F32 R0, -RZ, R11.H0_H0 ;  /* 0x2000000bff007230 */ /* 0x008fc60000004100 */
[----:B------:R3:W-:Y:S04]  /*09a0*/  STL [R1+0x54], R2 ;  /* 0x0000540201007387 */ /* 0x0007e80000100800 */
[----:B------:R4:W-:Y:S01]  /*09b0*/  STL [R1+0x44], R0 ;  /* 0x0000440001007387 */ /* 0x0009e20000100800 */
[----:B---3--:R-:W-:Y:S02]  /*09c0*/  HADD2.F32 R2, -RZ, R14.H0_H0 ;  /* 0x2000000eff027230 */ /* 0x008fe40000004100 */
[----:B----4-:R-:W-:-:S03]  /*09d0*/  HADD2.F32 R0, -RZ, R15.H0_H0 ;  /* 0x2000000fff007230 */ /* 0x010fc60000004100 */
[----:B------:R2:W-:Y:S04]  /*09e0*/  STL [R1+0x74], R2 ;  /* 0x0000740201007387 */ /* 0x0005e80000100800 */
[----:B------:R3:W-:Y:S01]  /*09f0*/  STL [R1+0x64], R0 ;  /* 0x0000640001007387 */ /* 0x0007e20000100800 */
[----:B--2---:R-:W-:Y:S02]  /*0a00*/  HADD2.F32 R2, -RZ, R54.H0_H0 ;  /* 0x20000036ff027230 */ /* 0x004fe40000004100 */
[----:B---3--:R-:W-:-:S03]  /*0a10*/  HADD2.F32 R0, -RZ, R55.H0_H0 ;  /* 0x20000037ff007230 */ /* 0x008fc60000004100 */
[----:B------:R-:W-:Y:S01]  /*0a20*/  STL [R1+0x94], R2 ;  /* 0x0000940201007387 */ /* 0x000fe20000100800 */
[----:B------:R-:W-:-:S03]  /*0a30*/  HADD2.F32 R5, -RZ, R21.H0_H0 ;  /* 0x20000015ff057230 */ /* 0x000fc60000004100 */
[----:B------:R2:W-:Y:S01]  /*0a40*/  STL [R1+0x84], R0 ;  /* 0x0000840001007387 */ /* 0x0005e20000100800 */
[----:B------:R-:W-:Y:S02]  /*0a50*/  SHF.R.U64 R4, R6, 0x10, R7 ;  /* 0x0000001006047819 */ /* 0x000fe40000001207 */
[--C-:B------:R-:W-:Y:S01]  /*0a60*/  SHF.R.U64 R6, R8, 0x10, R9.reuse ;  /* 0x0000001008067819 */ /* 0x100fe20000001209 */
[----:B--2---:R-:W-:Y:S01]  /*0a70*/  HADD2.F32 R0, -RZ, R20.H0_H0 ;  /* 0x20000014ff007230 */ /* 0x004fe20000004100 */
[----:B------:R-:W-:Y:S01]  /*0a80*/  SHF.R.U32.HI R3, RZ, 0x10, R9 ;  /* 0x00000010ff037819 */ /* 0x000fe20000011609 */
[----:B------:R-:W-:-:S03]  /*0a90*/  HADD2.F32 R9, -RZ, R23.H0_H0 ;  /* 0x20000017ff097230 */ /* 0x000fc60000004100 */
[----:B------:R-:W-:Y:S04]  /*0aa0*/  STL [R1+0x18], R0 ;  /* 0x0000180001007387 */ /* 0x000fe80000100800 */
[----:B------:R2:W-:Y:S01]  /*0ab0*/  STL [R1+0x8], R5 ;  /* 0x0000080501007387 */ /* 0x0005e20000100800 */
[----:B------:R-:W-:Y:S02]  /*0ac0*/  HADD2.F32 R13, -RZ, R25.H0_H0 ;  /* 0x20000019ff0d7230 */ /* 0x000fe40000004100 */
[----:B--2---:R-:W-:-:S05]  /*0ad0*/  HADD2.F32 R5, -RZ, R22.H0_H0 ;  /* 0x20000016ff057230 */ /* 0x004fca0000004100 */
[----:B------:R-:W-:Y:S04]  /*0ae0*/  STL [R1+0x38], R5 ;  /* 0x0000380501007387 */ /* 0x000fe80000100800 */
[----:B------:R2:W-:Y:S01]  /*0af0*/  STL [R1+0x28], R9 ;  /* 0x0000280901007387 */ /* 0x0005e20000100800 */
[----:B------:R-:W-:Y:S01]  /*0b00*/  HADD2.F32 R240, -RZ, R238.H0_H0 ;  /* 0x200000eefff07230 */ /* 0x000fe20000004100 */
[--C-:B------:R-:W-:Y:S01]  /*0b10*/  SHF.R.U64 R238, R238, 0x10, R239.reuse ;  /* 0x00000010eeee7819 */ /* 0x100fe200000012ef */
[----:B------:R-:W-:Y:S01]  /*0b20*/  HADD2.F32 R236, -RZ, R239.H0_H0 ;  /* 0x200000efffec7230 */ /* 0x000fe20000004100 */
[----:B------:R-:W-:Y:S01]  /*0b30*/  SHF.R.U32.HI R230, RZ, 0x10, R239 ;  /* 0x00000010ffe67819 */ /* 0x000fe200000116ef */
[----:B--2---:R-:W-:Y:S01]  /*0b40*/  HADD2.F32 R9, -RZ, R24.H0_H0 ;  /* 0x20000018ff097230 */ /* 0x004fe20000004100 */
[----:B------:R-:W-:Y:S01]  /*0b50*/  SHF.R.U64 R239, R16, 0x10, R17 ;  /* 0x0000001010ef7819 */ /* 0x000fe20000001211 */
[----:B------:R-:W-:-:S03]  /*0b60*/  HADD2.F32 R241, -RZ, R16.H0_H0 ;  /* 0x20000010fff17230 */ /* 0x000fc60000004100 */
[----:B------:R-:W-:Y:S01]  /*0b70*/  STL [R1+0x58], R9 ;  /* 0x0000580901007387 */ /* 0x000fe20000100800 */
[----:B------:R-:W-:-:S03]  /*0b80*/  HADD2.F32 R16, -RZ, R27.H0_H0 ;  /* 0x2000001bff107230 */ /* 0x000fc60000004100 */
[----:B------:R2:W-:Y:S01]  /*0b90*/  STL [R1+0x48], R13 ;  /* 0x0000480d01007387 */ /* 0x0005e20000100800 */
[----:B------:R-:W-:Y:S01]  /*0ba0*/  HADD2.F32 R237, -RZ, R17.H0_H0 ;  /* 0x20000011ffed7230 */ /* 0x000fe20000004100 */
[----:B------:R-:W-:Y:S01]  /*0bb0*/  SHF.R.U32.HI R231, RZ, 0x10, R17 ;  /* 0x00000010ffe77819 */ /* 0x000fe20000011611 */
[----:B------:R-:W-:Y:S02]  /*0bc0*/  HADD2.F32 R17, -RZ, R28.H0_H0 ;  /* 0x2000001cff117230 */ /* 0x000fe40000004100 */
[----:B--2---:R-:W-:Y:S01]  /*0bd0*/  HADD2.F32 R13, -RZ, R26.H0_H0 ;  /* 0x2000001aff0d7230 */ /* 0x004fe20000004100 */
[----:B------:R-:W-:Y:S01]  /*0be0*/  SHF.R.U64 R10, R10, 0x10, R11 ;  /* 0x000000100a0a7819 */ /* 0x000fe2000000120b */
[----:B------:R-:W-:-:S03]  /*0bf0*/  HADD2.F32 R56, -RZ, R4.H0_H0 ;  /* 0x20000004ff387230 */ /* 0x000fc60000004100 */
[----:B------:R-:W-:Y:S01]  /*0c00*/  STL [R1+0x78], R13 ;  /* 0x0000780d01007387 */ /* 0x000fe20000100800 */
[----:B------:R-:W-:-:S03]  /*0c10*/  HADD2.F32 R4, -RZ, R6.H0_H0 ;  /* 0x20000006ff047230 */ /* 0x000fc60000004100 */
[----:B------:R2:W-:Y:S01]  /*0c20*/  STL [R1+0x68], R16 ;  /* 0x0000681001007387 */ /* 0x0005e20000100800 */
[----:B------:R-:W-:Y:S01]  /*0c30*/  SHF.R.U32.HI R8, RZ, 0x10, R11 ;  /* 0x00000010ff087819 */ /* 0x000fe2000001160b */
[----:B------:R-:W-:Y:S01]  /*0c40*/  HADD2.F32 R3, -RZ, R3.H0_H0 ;  /* 0x20000003ff037230 */ /* 0x000fe20000004100 */
[--C-:B------:R-:W-:Y:S01]  /*0c50*/  SHF.R.U64 R14, R14, 0x10, R15.reuse ;  /* 0x000000100e0e7819 */ /* 0x100fe2000000120f */
[----:B------:R-:W-:Y:S01]  /*0c60*/  STL [R1+0x98], R17 ;  /* 0x0000981101007387 */ /* 0x000fe20000100800 */
[----:B--2---:R-:W-:Y:S01]  /*0c70*/  HADD2.F32 R16, -RZ, R29.H0_H0 ;  /* 0x2000001dff107230 */ /* 0x004fe20000004100 */
[----:B------:R-:W-:Y:S01]  /*0c80*/  SHF.R.U32.HI R12, RZ, 0x10, R15 ;  /* 0x00000010ff0c7819 */ /* 0x000fe2000001160f */
[----:B------:R-:W-:-:S03]  /*0c90*/  HADD2.F32 R6, -RZ, R10.H0_H0 ;  /* 0x2000000aff067230 */ /* 0x000fc60000004100 */
[----:B------:R-:W-:Y:S01]  /*0ca0*/  STL [R1+0x88], R16 ;  /* 0x0000881001007387 */ /* 0x000fe20000100800 */
[----:B------:R-:W-:-:S03]  /*0cb0*/  SHF.R.U64 R54, R54, 0x10, R55 ;  /* 0x0000001036367819 */ /* 0x000fc60000001237 */
[----:B------:R-:W-:Y:S01]  /*0cc0*/  STL [R1+0xc], R56 ;  /* 0x00000c3801007387 */ /* 0x000fe20000100800 */
[----:B------:R-:W-:-:S03]  /*0cd0*/  SHF.R.U32.HI R52, RZ, 0x10, R55 ;  /* 0x00000010ff347819 */ /* 0x000fc60000011637 */
[----:B------:R2:W-:Y:S04]  /*0ce0*/  STL [R1+0x2c], R4 ;  /* 0x00002c0401007387 */ /* 0x0005e80000100800 */
[----:B------:R3:W-:Y:S01]  /*0cf0*/  STL [R1+0x1c], R3 ;  /* 0x00001c0301007387 */ /* 0x0007e20000100800 */
[----:B--2---:R-:W-:-:S03]  /*0d00*/  HADD2.F32 R4, -RZ, R8.H0_H0 ;  /* 0x20000008ff047230 */ /* 0x004fc60000004100 */
[----:B------:R2:W-:Y:S01]  /*0d10*/  STL [R1+0x4c], R6 ;  /* 0x00004c0601007387 */ /* 0x0005e20000100800 */
[----:B---3--:R-:W-:-:S03]  /*0d20*/  HADD2.F32 R3, -RZ, R14.H0_H0 ;  /* 0x2000000eff037230 */ /* 0x008fc60000004100 */
[----:B------:R3:W-:Y:S01]  /*0d30*/  STL [R1+0x3c], R4 ;  /* 0x00003c0401007387 */ /* 0x0007e20000100800 */
[----:B------:R-:W-:-:S03]  /*0d40*/  SHF.R.U64 R2, R20, 0x10, R21 ;  /* 0x0000001014027819 */ /* 0x000fc60000001215 */
[----:B------:R4:W-:Y:S01]  /*0d50*/  STL [R1+0x6c], R3 ;  /* 0x00006c0301007387 */ /* 0x0009e20000100800 */
[----:B--2---:R-:W-:Y:S01]  /*0d60*/  HADD2.F32 R6, -RZ, R12.H0_H0 ;  /* 0x2000000cff067230 */ /* 0x004fe20000004100 */
[----:B------:R-:W-:Y:S01]  /*0d70*/  SHF.R.U32.HI R252, RZ, 0x10, R7 ;  /* 0x00000010fffc7819 */ /* 0x000fe20000011607 */
[----:B---3--:R-:W-:Y:S01]  /*0d80*/  HADD2.F32 R4, -RZ, R54.H0_H0 ;  /* 0x20000036ff047230 */ /* 0x008fe20000004100 */
[----:B------:R-:W-:Y:S01]  /*0d90*/  SHF.R.U32.HI R0, RZ, 0x10, R21 ;  /* 0x00000010ff007819 */ /* 0x000fe20000011615 */
[----:B----4-:R-:W-:Y:S01]  /*0da0*/  HADD2.F32 R3, -RZ, R52.H0_H0 ;  /* 0x20000034ff037230 */ /* 0x010fe20000004100 */
[--C-:B------:R-:W-:Y:S01]  /*0db0*/  SHF.R.U64 R7, R22, 0x10, R23.reuse ;  /* 0x0000001016077819 */ /* 0x100fe20000001217 */
[----:B------:R-:W-:Y:S01]  /*0dc0*/  STL [R1+0x5c], R6 ;  /* 0x00005c0601007387 */ /* 0x000fe20000100800 */
[----:B------:R-:W-:-:S03]  /*0dd0*/  SHF.R.U32.HI R5, RZ, 0x10, R23 ;  /* 0x00000010ff057819 */ /* 0x000fc60000011617 */
[----:B------:R2:W-:Y:S01]  /*0de0*/  STL [R1+0x8c], R4 ;  /* 0x00008c0401007387 */ /* 0x0005e20000100800 */
[----:B------:R-:W-:-:S03]  /*0df0*/  SHF.R.U64 R11, R24, 0x10, R25 ;  /* 0x00000010180b7819 */ /* 0x000fc60000001219 */
[----:B------:R3:W-:Y:S01]  /*0e00*/  STL [R1+0x7c], R3 ;  /* 0x00007c0301007387 */ /* 0x0007e20000100800 */
[----:B------:R-:W-:Y:S01]  /*0e10*/  SHF.R.U32.HI R9, RZ, 0x10, R25 ;  /* 0x00000010ff097819 */ /* 0x000fe20000011619 */
[----:B--2---:R-:W-:Y:S02]  /*0e20*/  HADD2.F32 R4, -RZ, R2.H0_H0 ;  /* 0x20000002ff047230 */ /* 0x004fe40000004100 */
[----:B------:R-:W-:Y:S02]  /*0e30*/  HADD2.F32 R2, -RZ, R7.H0_H0 ;  /* 0x20000007ff027230 */ /* 0x000fe40000004100 */
[----:B---3--:R-:W-:Y:S01]  /*0e40*/  HADD2.F32 R3, -RZ, R0.H0_H0 ;  /* 0x20000000ff037230 */ /* 0x008fe20000004100 */
[--C-:B------:R-:W-:Y:S01]  /*0e50*/  SHF.R.U64 R15, R26, 0x10, R27.reuse ;  /* 0x000000101a0f7819 */ /* 0x100fe2000000121b */
[----:B------:R-:W-:Y:S01]  /*0e60*/  HADD2.F32 R0, -RZ, R5.H0_H0 ;  /* 0x20000005ff007230 */ /* 0x000fe20000004100 */
[----:B------:R-:W-:Y:S01]  /*0e70*/  STL [R1+0x10], R4 ;  /* 0x0000100401007387 */ /* 0x000fe20000100800 */
[----:B------:R-:W-:-:S03]  /*0e80*/  SHF.R.U32.HI R13, RZ, 0x10, R27 ;  /* 0x00000010ff0d7819 */ /* 0x000fc6000001161b */
[----:B------:R2:W-:Y:S01]  /*0e90*/  STL [R1], R3 ;  /* 0x0000000301007387 */ /* 0x0005e20000100800 */
[----:B------:R-:W-:-:S03]  /*0ea0*/  SHF.R.U64 R55, R28, 0x10, R29 ;  /* 0x000000101c377819 */ /* 0x000fc6000000121d */
[----:B------:R3:W-:Y:S01]  /*0eb0*/  STL [R1+0x30], R2 ;  /* 0x0000300201007387 */ /* 0x0007e20000100800 */
[----:B------:R-:W-:-:S03]  /*0ec0*/  SHF.R.U32.HI R53, RZ, 0x10, R29 ;  /* 0x00000010ff357819 */ /* 0x000fc6000001161d */
[----:B------:R4:W-:Y:S01]  /*0ed0*/  STL [R1+0x20], R0 ;  /* 0x0000200001007387 */ /* 0x0009e20000100800 */
[----:B--2---:R-:W-:Y:S02]  /*0ee0*/  HADD2.F32 R3, -RZ, R11.H0_H0 ;  /* 0x2000000bff037230 */ /* 0x004fe40000004100 */
[----:B---3--:R-:W-:-:S03]  /*0ef0*/  HADD2.F32 R2, -RZ, R9.H0_H0 ;  /* 0x20000009ff027230 */ /* 0x008fc60000004100 */
[----:B------:R2:W-:Y:S01]  /*0f00*/  STL [R1+0x50], R3 ;  /* 0x0000500301007387 */ /* 0x0005e20000100800 */
[----:B----4-:R-:W-:-:S03]  /*0f10*/  HADD2.F32 R0, -RZ, R15.H0_H0 ;  /* 0x2000000fff007230 */ /* 0x010fc60000004100 */
[----:B------:R3:W-:Y:S04]  /*0f20*/  STL [R1+0x40], R2 ;  /* 0x0000400201007387 */ /* 0x0007e80000100800 */
[----:B------:R4:W-:Y:S01]  /*0f30*/  STL [R1+0x70], R0 ;  /* 0x0000700001007387 */ /* 0x0009e20000100800 */
[----:B--2---:R-:W-:Y:S02]  /*0f40*/  HADD2.F32 R3, -RZ, R13.H0_H0 ;  /* 0x2000000dff037230 */ /* 0x004fe40000004100 */
[----:B---3--:R-:W-:-:S03]  /*0f50*/  HADD2.F32 R2, -RZ, R55.H0_H0 ;  /* 0x20000037ff027230 */ /* 0x008fc60000004100 */
[----:B------:R2:W-:Y:S01]  /*0f60*/  STL [R1+0x60], R3 ;  /* 0x0000600301007387 */ /* 0x0005e20000100800 */
[----:B----4-:R-:W-:-:S03]  /*0f70*/  HADD2.F32 R0, -RZ, R53.H0_H0 ;  /* 0x20000035ff007230 */ /* 0x010fc60000004100 */
[----:B------:R2:W-:Y:S04]  /*0f80*/  STL [R1+0x90], R2 ;  /* 0x0000900201007387 */ /* 0x0005e80000100800 */
[----:B------:R2:W-:Y:S01]  /*0f90*/  STL [R1+0x80], R0 ;  /* 0x0000800001007387 */ /* 0x0005e20000100800 */
[--C-:B------:R-:W-:Y:S01]  /*0fa0*/  SHF.R.U64 R247, R242, 0x10, R243.reuse ;  /* 0x00000010f2f77819 */ /* 0x100fe200000012f3 */
[----:B------:R-:W-:Y:S01]  /*0fb0*/  HADD2.F32 R245, -RZ, R243.H0_H0 ;  /* 0x200000f3fff57230 */ /* 0x000fe20000004100 */
[----:B------:R-:W-:Y:S02]  /*0fc0*/  SHF.R.U32.HI R243, RZ, 0x10, R243 ;  /* 0x00000010fff37819 */ /* 0x000fe400000116f3 */
[--C-:B------:R-:W-:Y:S02]  /*0fd0*/  SHF.R.U64 R248, R18, 0x10, R19.reuse ;  /* 0x0000001012f87819 */ /* 0x100fe40000001213 */
[----:B------:R-:W-:Y:S01]  /*0fe0*/  SHF.R.U32.HI R244, RZ, 0x10, R19 ;  /* 0x00000010fff47819 */ /* 0x000fe20000011613 */
[----:B------:R-:W-:Y:S01]  /*0ff0*/  HADD2.F32 R250, -RZ, R18.H0_H0 ;  /* 0x20000012fffa7230 */ /* 0x000fe20000004100 */
[----:B------:R-:W-:Y:S01]  /*1000*/  CS2R R28, SRZ ;  /* 0x00000000001c7805 */ /* 0x000fe2000001ff00 */
[----:B------:R-:W-:Y:S01]  /*1010*/  HADD2.F32 R246, -RZ, R19.H0_H0 ;  /* 0x20000013fff67230 */ /* 0x000fe20000004100 */
[----:B------:R-:W-:Y:S01]  /*1020*/  CS2R R26, SRZ ;  /* 0x00000000001a7805 */ /* 0x000fe2000001ff00 */
[----:B------:R-:W-:Y:S01]  /*1030*/  HADD2.F32 R249, -RZ, R242.H0_H0 ;  /* 0x200000f2fff97230 */ /* 0x000fe20000004100 */
[----:B------:R-:W-:-:S02]  /*1040*/  CS2R R24, SRZ ;  /* 0x0000000000187805 */ /* 0x000fc4000001ff00 */
[----:B------:R-:W-:Y:S02]  /*1050*/  CS2R R22, SRZ ;  /* 0x0000000000167805 */ /* 0x000fe4000001ff00 */
[----:B------:R-:W-:Y:S02]  /*1060*/  CS2R R20, SRZ ;  /* 0x0000000000147805 */ /* 0x000fe4000001ff00 */
[----:B------:R-:W-:Y:S02]  /*1070*/  CS2R R18, SRZ ;  /* 0x0000000000127805 */ /* 0x000fe4000001ff00 */
[----:B------:R-:W-:Y:S01]  /*1080*/  CS2R R16, SRZ ;  /* 0x0000000000107805 */ /* 0x000fe2000001ff00 */
        /* <DEDUP_REMOVED lines=8> */
[----:B012---:R-:W-:-:S07]  /*1110*/  HADD2.F32 R244, -RZ, R244.H0_H0 ;  /* 0x200000f4fff47230 */ /* 0x007fce0000004100 */
.L_x_4955:
[----:B0-----:R-:W0:Y:S01]  /*1120*/  S2R R8, SR_TID.X ;  /* 0x0000000000087919 */ /* 0x001e220000002100 */
[----:B------:R-:W-:Y:S01]  /*1130*/  UIMAD UR5, UR4, UR19, URZ ;  /* 0x00000013040572a4 */ /* 0x000fe2000f8e02ff */
[----:B-1----:R-:W1:Y:S01]  /*1140*/  LDC.64 R232, c[0x0][0x430] ;  /* 0x00010c00ffe87b82 */ /* 0x002e620000000a00 */
[----:B------:R-:W-:Y:S01]  /*1150*/  UIMAD.WIDE UR16, UR4, 0x4, UR14 ;  /* 0x00000004041078a5 */ /* 0x000fe2000f8e020e */
[----:B------:R-:W2:Y:S01]  /*1160*/  LDL R170, [R1+0x94] ;  /* 0x0000940001aa7983 */ /* 0x000ea20000100800 */
[----:B------:R-:W-:-:S03]  /*1170*/  USHF.R.S32.HI UR6, URZ, 0x1f, UR5 ;  /* 0x0000001fff067899 */ /* 0x000fc60008011405 */
[----:B------:R-:W3:Y:S01]  /*1180*/  LDL R169, [R1+0x8c] ;  /* 0x00008c0001a97983 */ /* 0x000ee20000100800 */
[----:B------:R-:W-:Y:S01]  /*1190*/  ULEA.HI UR6, UR6, UR5, URZ, 0x2 ;  /* 0x0000000506067291 */ /* 0x000fe2000f8f10ff */
[----:B------:R-:W4:Y:S01]  /*11a0*/  LDC.64 R176, c[0x0][0x3a8] ;  /* 0x0000ea00ffb07b82 */ /* 0x000f220000000a00 */
[----:B------:R-:W-:Y:S01]  /*11b0*/  IMAD.U32 R6, RZ, RZ, UR16 ;  /* 0x00000010ff067e24 */ /* 0x000fe2000f8e00ff */
[----:B------:R-:W-:Y:S01]  /*11c0*/  MOV R7, UR17 ;  /* 0x0000001100077c02 */ /* 0x000fe20008000f00 */
[----:B------:R-:W-:Y:S01]  /*11d0*/  UIMAD.WIDE UR16, UR4, 0x4, UR12 ;  /* 0x00000004041078a5 */ /* 0x000fe2000f8e020c */
[----:B------:R-:W-:Y:S01]  /*11e0*/  ISETP.NE.U32.AND P0, PT, RZ, UR24, PT ;  /* 0x00000018ff007c0c */ /* 0x000fe2000bf05070 */
[----:B------:R-:W-:Y:S01]  /*11f0*/  IMAD.U32 R15, RZ, RZ, UR6 ;  /* 0x00000006ff0f7e24 */ /* 0x000fe2000f8e00ff */
[----:B------:R-:W-:Y:S01]  /*1200*/  ISETP.NE.U32.AND P1, PT, RZ, UR20, PT ;  /* 0x00000014ff007c0c */ /* 0x000fe2000bf25070 */
[----:B------:R0:W2:Y:S01]  /*1210*/  LDG.E R0, desc[UR10][R6.64] ;  /* 0x0000000a06007981 */ /* 0x0000a2000c1e1900 */
[----:B------:R-:W4:Y:S01]  /*1220*/  LDC.64 R178, c[0x0][0x428] ;  /* 0x00010a00ffb27b82 */ /* 0x000f220000000a00 */
[----:B------:R-:W-:-:S02]  /*1230*/  ISETP.NE.AND P3, PT, RZ, UR18, PT ;  /* 0x00000012ff007c0c */ /* 0x000fc4000bf65270 */
[----:B------:R-:W3:Y:S04]  /*1240*/  LDL R168, [R1+0x90] ;  /* 0x0000900001a87983 */ /* 0x000ee80000100800 */
[----:B------:R-:W3:Y:S01]  /*1250*/  LDL R171, [R1+0x84] ;  /* 0x0000840001ab7983 */ /* 0x000ee20000100800 */
[----:B0-----:R-:W-:Y:S01]  /*1260*/  MOV R6, UR16 ;  /* 0x0000001000067c02 */ /* 0x001fe20008000f00 */
[----:B------:R-:W-:Y:S02]  /*1270*/  IMAD.U32 R7, RZ, RZ, UR17 ;  /* 0x00000011ff077e24 */ /* 0x000fe4000f8e00ff */
[----:B------:R-:W3:Y:S01]  /*1280*/  LDL R172, [R1+0x98] ;  /* 0x0000980001ac7983 */ /* 0x000ee20000100800 */
[----:B------:R-:W-:-:S03]  /*1290*/  LEA.HI.SX32 R15, R15, R8, 0x1e ;  /* 0x000000080f0f7211 */ /* 0x000fc600078ff2ff */
[----:B------:R0:W3:Y:S02]  /*12a0*/  LDG.E R175, desc[UR10][R6.64] ;  /* 0x0000000a06af7981 */ /* 0x0000e4000c1e1900 */
[C---:B-1----:R-:W-:Y:S02]  /*12b0*/  IMAD.WIDE.U32 R98, R15.reuse, 0x8, R232 ;  /* 0x000000080f627825 */ /* 0x042fe400078e00e8 */
[----:B------:R-:W3:Y:S02]  /*12c0*/  LDL R226, [R1+0x64] ;  /* 0x0000640001e27983 */ /* 0x000ee40000100800 */
[----:B----4-:R-:W-:Y:S02]  /*12d0*/  IMAD.WIDE.U32 R100, R15, 0x10, R176 ;  /* 0x000000100f647825 */ /* 0x010fe400078e00b0 */
[----:B------:R-:W4:Y:S04]  /*12e0*/  LDL R198, [R1+0x68] ;  /* 0x0000680001c67983 */ /* 0x000f280000100800 */
[----:B------:R-:W4:Y:S04]  /*12f0*/  LDG.E.64 R98, desc[UR10][R98.64] ;  /* 0x0000000a62627981 */ /* 0x000f28000c1e1b00 */
[----:B------:R-:W4:Y:S01]  /*1300*/  LDG.E.128 R100, desc[UR10][R100.64] ;  /* 0x0000000a64647981 */ /* 0x000f22000c1e1d00 */
[----:B------:R-:W-:-:S03]  /*1310*/  ISETP.NE.AND.EX P0, PT, RZ, UR25, PT, P0 ;  /* 0x00000019ff007c0c */ /* 0x000fc6000bf05300 */
[----:B------:R-:W4:Y:S04]  /*1320*/  LDL R212, [R1+0x5c] ;  /* 0x00005c0001d47983 */ /* 0x000f280000100800 */
[----:B------:R-:W4:Y:S06]  /*1330*/  LDL R184, [R1+0x60] ;  /* 0x0000600001b87983 */ /* 0x000f2c0000100800 */
[----:B------:R-:W1:Y:S01]  /*1340*/  @P0 LDC.64 R142, c[0x0][0x3b8] ;  /* 0x0000ee00ff8e0b82 */ /* 0x000e620000000a00 */
[----:B------:R-:W-:Y:S01]  /*1350*/  ISETP.NE.AND.EX P1, PT, RZ, UR21, PT, P1 ;  /* 0x00000015ff007c0c */ /* 0x000fe2000bf25310 */
[----:B------:R-:W-:-:S06]  /*1360*/  IMAD.WIDE.U32 R158, R15, 0x8, R178 ;  /* 0x000000080f9e7825 */ /* 0x000fcc00078e00b2 */
[----:B------:R-:W4:Y:S01]  /*1370*/  LDG.E.64 R158, desc[UR10][R158.64] ;  /* 0x0000000a9e9e7981 */ /* 0x000f22000c1e1b00 */
[----:B------:R-:W4:Y:S01]  /*1380*/  @P0 LDC.64 R160, c[0x0][0x3b8] ;  /* 0x0000ee00ffa00b82 */ /* 0x000f220000000a00 */
[----:B--2---:R-:W-:Y:S01]  /*1390*/  R2UR UR16, R0 ;  /* 0x00000000001072ca */ /* 0x004fe200000e0000 */
[C---:B-1----:R-:W-:Y:S01]  /*13a0*/  @P0 IMAD.WIDE.U32 R142, R15.reuse, 0x4, R142 ;  /* 0x000000040f8e0825 */ /* 0x042fe200078e008e */
[----:B------:R-:W-:-:S05]  /*13b0*/  IADD3 R12, PT, PT, R15, 0x300, RZ ;  /* 0x000003000f0c7810 */ /* 0x000fca0007ffe0ff */
[----:B------:R-:W1:Y:S01]  /*13c0*/  @P0 LDC.64 R156, c[0x0][0x3b8] ;  /* 0x0000ee00ff9c0b82 */ /* 0x000e620000000a00 */
[----:B------:R2:W5:Y:S01]  /*13d0*/  @P0 LDG.E R11, desc[UR10][R142.64] ;  /* 0x0000000a8e0b0981 */ /* 0x000562000c1e1900 */
[C---:B------:R-:W-:Y:S01]  /*13e0*/  IADD3 R14, PT, PT, R15.reuse, 0x100, RZ ;  /* 0x000001000f0e7810 */ /* 0x040fe20007ffe0ff */
[C---:B------:R-:W-:Y:S02]  /*13f0*/  VIADD R8, R15.reuse, 0x400 ;  /* 0x000004000f087836 */ /* 0x040fe40000000000 */
[----:B------:R-:W-:-:S03]  /*1400*/  VIADD R13, R15, 0x200 ;  /* 0x000002000f0d7836 */ /* 0x000fc60000000000 */
[----:B0-----:R-:W0:Y:S08]  /*1410*/  @P0 LDC.64 R6, c[0x0][0x3b8] ;  /* 0x0000ee00ff060b82 */ /* 0x001e300000000a00 */
[----:B--2---:R-:W2:Y:S01]  /*1420*/  @P1 LDC.64 R142, c[0x0][0x438] ;  /* 0x00010e00ff8e1b82 */ /* 0x004ea20000000a00 */
[----:B---3--:R-:W-:-:S07]  /*1430*/  FSEL R175, R175, RZ, !P3 ;  /* 0x000000ffafaf7208 */ /* 0x008fce0005800000 */
[----:B------:R-:W3:Y:S01]  /*1440*/  @P0 LDC.64 R152, c[0x0][0x3b8] ;  /* 0x0000ee00ff980b82 */ /* 0x000ee20000000a00 */
[----:B----4-:R-:W-:Y:S02]  /*1450*/  MOV R0, R98 ;  /* 0x0000006200007202 */ /* 0x010fe40000000f00 */
[--C-:B------:R-:W-:Y:S01]  /*1460*/  SHF.R.U64 R167, R98, 0x10, R99.reuse ;  /* 0x0000001062a77819 */ /* 0x100fe20000001263 */
[----:B------:R-:W-:Y:S01]  /*1470*/  FADD.FTZ R100, -R175, R100 ;  /* 0x00000064af647221 */ /* 0x000fe20000010100 */
[----:B------:R-:W-:-:S03]  /*1480*/  SHF.R.U32.HI R163, RZ, 0x10, R99 ;  /* 0x00000010ffa37819 */ /* 0x000fc60000011663 */
[----:B------:R-:W4:Y:S01]  /*1490*/  @P0 LDC.64 R96, c[0x0][0x3b8] ;  /* 0x0000ee00ff600b82 */ /* 0x000f220000000a00 */
[----:B--2---:R-:W-:-:S07]  /*14a0*/  @P1 IMAD.WIDE.U32 R142, R15, 0x10, R142 ;  /* 0x000000100f8e1825 */ /* 0x004fce00078e008e */
[----:B------:R-:W2:Y:S01]  /*14b0*/  @P0 LDC.64 R154, c[0x0][0x3b8] ;  /* 0x0000ee00ff9a0b82 */ /* 0x000ea20000000a00 */
[----:B------:R1:W5:Y:S01]  /*14c0*/  @P1 LDG.E.128 R52, desc[UR10][R142.64] ;  /* 0x0000000a8e341981 */ /* 0x000362000c1e1d00 */
[----:B------:R-:W-:Y:S02]  /*14d0*/  HADD2.F32 R167, -RZ, R167.H0_H0 ;  /* 0x200000a7ffa77230 */ /* 0x000fe40000004100 */
[----:B-1----:R-:W-:Y:S02]  /*14e0*/  HADD2.F32 R142, -RZ, R0.H0_H0 ;  /* 0x20000000ff8e7230 */ /* 0x002fe40000004100 */
[----:B------:R-:W-:Y:S01]  /*14f0*/  FMUL.FTZ R0, R100, UR16 ;  /* 0x0000001064007c20 */ /* 0x000fe20008410000 */
[----:B------:R-:W-:Y:S02]  /*1500*/  FMUL.FTZ R143, R169, R167 ;  /* 0x000000a7a98f7220 */ /* 0x000fe40000410000 */
[----:B------:R-:W3:Y:S01]  /*1510*/  LDL R169, [R1+0x7c] ;  /* 0x00007c0001a97983 */ /* 0x000ee20000100800 */
[-C--:B------:R-:W-:Y:S01]  /*1520*/  FFMA.FTZ R128, R0, R142.reuse, R128 ;  /* 0x0000008e00807223 */ /* 0x080fe20000010080 */
[----:B------:R-:W-:Y:S01]  /*1530*/  FADD.FTZ R209, R142, R209 ;  /* 0x000000d18ed17221 */ /* 0x000fe20000010000 */
[----:B------:R-:W-:-:S02]  /*1540*/  FMUL.FTZ R142, R170, R142 ;  /* 0x0000008eaa8e7220 */ /* 0x000fc40000410000 */
[----:B------:R-:W4:Y:S01]  /*1550*/  LDL R170, [R1+0x88] ;  /* 0x0000880001aa7983 */ /* 0x000f220000100800 */
[----:B------:R-:W-:Y:S01]  /*1560*/  SHF.R.U64 R164, R158, 0x10, R159 ;  /* 0x000000109ea47819 */ /* 0x000fe2000000129f */
[----:B------:R-:W-:-:S04]  /*1570*/  @P0 IMAD.WIDE.U32 R160, R12, 0x4, R160 ;  /* 0x000000040ca00825 */ /* 0x000fc800078e00a0 */
[----:B------:R-:W-:Y:S01]  /*1580*/  FADD.FTZ R101, -R175, R101 ;  /* 0x00000065af657221 */ /* 0x000fe20000010100 */
[----:B------:R-:W-:Y:S01]  /*1590*/  HADD2.F32 R164, -RZ, R164.H0_H0 ;  /* 0x200000a4ffa47230 */ /* 0x000fe20000004100 */
[----:B------:R1:W5:Y:S01]  /*15a0*/  @P0 LDG.E R5, desc[UR10][R160.64] ;  /* 0x0000000aa0050981 */ /* 0x000362000c1e1900 */
[----:B------:R-:W-:-:S04]  /*15b0*/  IMAD.WIDE.U32 R104, R14, 0x8, R178 ;  /* 0x000000080e687825 */ /* 0x000fc800078e00b2 */
[----:B------:R-:W-:Y:S01]  /*15c0*/  FADD.FTZ R102, -R175, R102 ;  /* 0x00000066af667221 */ /* 0x000fe20000010100 */
[----:B------:R-:W-:-:S04]  /*15d0*/  IMAD.WIDE.U32 R106, R14, 0x8, R232 ;  /* 0x000000080e6a7825 */ /* 0x000fc800078e00e8 */
[-C--:B------:R-:W-:Y:S01]  /*15e0*/  FFMA.FTZ R143, R168, R164.reuse, R143 ;  /* 0x000000a4a88f7223 */ /* 0x080fe2000001008f */
[----:B------:R-:W2:Y:S01]  /*15f0*/  LDG.E.64 R104, desc[UR10][R104.64] ;  /* 0x0000000a68687981 */ /* 0x000ea2000c1e1b00 */
[----:B-1----:R-:W-:Y:S02]  /*1600*/  IMAD.MOV.U32 R161, RZ, RZ, R99 ;  /* 0x000000ffffa17224 */ /* 0x002fe400078e0063 */
[----:B------:R-:W-:Y:S01]  /*1610*/  FMUL.FTZ R160, R101, UR16 ;  /* 0x0000001065a07c20 */ /* 0x000fe20008410000 */
[----:B------:R-:W2:Y:S01]  /*1620*/  LDL R168, [R1+0x80] ;  /* 0x0000800001a87983 */ /* 0x000ea20000100800 */
[----:B------:R-:W-:Y:S02]  /*1630*/  IMAD.MOV.U32 R165, RZ, RZ, R159 ;  /* 0x000000ffffa57224 */ /* 0x000fe400078e009f */
[----:B------:R-:W-:Y:S01]  /*1640*/  FADD.FTZ R45, R164, R45 ;  /* 0x0000002da42d7221 */ /* 0x000fe20000010000 */
[----:B------:R-:W-:Y:S01]  /*1650*/  FFMA.FTZ R17, R160, R164, R17 ;  /* 0x000000a4a0117223 */ /* 0x000fe20000010011 */
[----:B------:R-:W-:-:S02]  /*1660*/  HADD2.F32 R161, -RZ, R161.H0_H0 ;  /* 0x200000a1ffa17230 */ /* 0x000fc40000004100 */
[----:B------:R-:W-:Y:S01]  /*1670*/  FMUL.FTZ R164, R102, UR16 ;  /* 0x0000001066a47c20 */ /* 0x000fe20008410000 */
[----:B------:R-:W2:Y:S01]  /*1680*/  LDG.E.64 R106, desc[UR10][R106.64] ;  /* 0x0000000a6a6a7981 */ /* 0x000ea2000c1e1b00 */
[----:B------:R-:W-:Y:S02]  /*1690*/  HADD2.F32 R165, -RZ, R165.H0_H0 ;  /* 0x200000a5ffa57230 */ /* 0x000fe40000004100 */
[----:B------:R-:W-:Y:S02]  /*16a0*/  HADD2.F32 R163, -RZ, R163.H0_H0 ;  /* 0x200000a3ffa37230 */ /* 0x000fe40000004100 */
[CC--:B------:R-:W-:Y:S01]  /*16b0*/  FFMA.FTZ R130, R164.reuse, R161.reuse, R130 ;  /* 0x000000a1a4827223 */ /* 0x0c0fe20000010082 */
[----:B------:R-:W-:Y:S01]  /*16c0*/  FADD.FTZ R207, R161, R207 ;  /* 0x000000cfa1cf7221 */ /* 0x000fe20000010000 */
[----:B------:R-:W-:Y:S01]  /*16d0*/  FMUL.FTZ R161, R171, R161 ;  /* 0x000000a1aba17220 */ /* 0x000fe20000410000 */
[----:B------:R-:W-:Y:S01]  /*16e0*/  FFMA.FTZ R18, R164, R165, R18 ;  /* 0x000000a5a4127223 */ /* 0x000fe20000010012 */
[----:B------:R-:W-:Y:S01]  /*16f0*/  FADD.FTZ R46, R165, R46 ;  /* 0x0000002ea52e7221 */ /* 0x000fe20000010000 */
[----:B------:R-:W-:Y:S01]  /*1700*/  IMAD.WIDE.U32 R84, R14, 0x10, R176 ;  /* 0x000000100e547825 */ /* 0x000fe200078e00b0 */
[----:B------:R-:W2:Y:S03]  /*1710*/  LDL R171, [R1+0x70] ;  /* 0x0000700001ab7983 */ /* 0x000ea60000100800 */
[----:B------:R-:W-:Y:S01]  /*1720*/  FADD.FTZ R208, R167, R208 ;  /* 0x000000d0a7d07221 */ /* 0x000fe20000010000 */
[----:B------:R-:W-:Y:S01]  /*1730*/  MOV R166, R158 ;  /* 0x0000009e00a67202 */ /* 0x000fe20000000f00 */
[----:B------:R-:W-:Y:S01]  /*1740*/  @P0 IMAD.WIDE.U32 R156, R8, 0x4, R156 ;  /* 0x00000004089c0825 */ /* 0x000fe200078e009c */
[----:B------:R-:W-:Y:S01]  /*1750*/  SHF.R.U32.HI R162, RZ, 0x10, R159 ;  /* 0x00000010ffa27819 */ /* 0x000fe2000001169f */
[----:B------:R-:W2:Y:S02]  /*1760*/  LDG.E.128 R84, desc[UR10][R84.64] ;  /* 0x0000000a54547981 */ /* 0x000ea4000c1e1d00 */
[----:B------:R-:W-:Y:S01]  /*1770*/  FFMA.FTZ R129, R160, R167, R129 ;  /* 0x000000a7a0817223 */ /* 0x000fe20000010081 */
[----:B------:R-:W-:-:S04]  /*1780*/  IMAD.WIDE.U32 R144, R13, 0x8, R178 ;  /* 0x000000080d907825 */ /* 0x000fc800078e00b2 */
[----:B------:R-:W-:Y:S01]  /*1790*/  FADD.FTZ R206, R163, R206 ;  /* 0x000000cea3ce7221 */ /* 0x000fe20000010000 */
[----:B------:R-:W2:Y:S01]  /*17a0*/  LDL R167, [R1+0x74] ;  /* 0x0000740001a77983 */ /* 0x000ea20000100800 */
[----:B------:R-:W1:Y:S03]  /*17b0*/  @P1 LDC.64 R100, c[0x0][0x438] ;  /* 0x00010e00ff641b82 */ /* 0x000e660000000a00 */
[----:B------:R0:W5:Y:S01]  /*17c0*/  @P0 LDG.E R4, desc[UR10][R156.64] ;  /* 0x0000000a9c040981 */ /* 0x000162000c1e1900 */
[----:B----4-:R-:W-:Y:S01]  /*17d0*/  FFMA.FTZ R161, R170, R165, R161 ;  /* 0x000000a5aaa17223 */ /* 0x010fe200000100a1 */
[----:B---3--:R-:W-:Y:S02]  /*17e0*/  FMUL.FTZ R165, R169, R163 ;  /* 0x000000a3a9a57220 */ /* 0x008fe40000410000 */
[----:B------:R-:W3:Y:S01]  /*17f0*/  LDL R170, [R1+0x78] ;  /* 0x0000780001aa7983 */ /* 0x000ee20000100800 */
[----:B0-----:R-:W0:Y:S03]  /*1800*/  @P1 LDC.64 R156, c[0x0][0x438] ;  /* 0x00010e00ff9c1b82 */ /* 0x001e260000000a00 */
[----:B------:R-:W4:Y:S01]  /*1810*/  LDL R169, [R1+0x6c] ;  /* 0x00006c0001a97983 */ /* 0x000f220000100800 */
[----:B------:R-:W-:-:S02]  /*1820*/  HADD2.F32 R166, -RZ, R166.H0_H0 ;  /* 0x200000a6ffa67230 */ /* 0x000fc40000004100 */
[----:B------:R-:W-:Y:S01]  /*1830*/  HADD2.F32 R162, -RZ, R162.H0_H0 ;  /* 0x200000a2ffa27230 */ /* 0x000fe20000004100 */
[----:B------:R-:W3:Y:S01]  /*1840*/  LDG.E.64 R144, desc[UR10][R144.64] ;  /* 0x0000000a90907981 */ /* 0x000ee2000c1e1b00 */
[----:B------:R-:W-:-:S04]  /*1850*/  IMAD.WIDE.U32 R146, R13, 0x8, R232 ;  /* 0x000000080d927825 */ /* 0x000fc800078e00e8 */
[-C--:B------:R-:W-:Y:S01]  /*1860*/  FFMA.FTZ R16, R0, R166.reuse, R16 ;  /* 0x000000a600107223 */ /* 0x080fe20000010010 */
[----:B------:R-:W-:Y:S01]  /*1870*/  FADD.FTZ R44, R166, R44 ;  /* 0x0000002ca62c7221 */ /* 0x000fe20000010000 */
[----:B------:R-:W-:Y:S01]  /*1880*/  FFMA.FTZ R142, R172, R166, R142 ;  /* 0x000000a6ac8e7223 */ /* 0x000fe2000001008e */
[----:B------:R-:W-:Y:S01]  /*1890*/  FADD.FTZ R166, -R175, R103 ;  /* 0x00000067afa67221 */ /* 0x000fe20000010100 */
[----:B------:R-:W-:Y:S01]  /*18a0*/  FADD.FTZ R47, R162, R47 ;  /* 0x0000002fa22f7221 */ /* 0x000fe20000010000 */
[----:B--2---:R-:W-:Y:S01]  /*18b0*/  SHF.R.U32.HI R173, RZ, 0x10, R105 ;  /* 0x00000010ffad7819 */ /* 0x004fe20000011669 */
[----:B------:R-:W-:-:S04]  /*18c0*/  IMAD.WIDE.U32 R88, R13, 0x10, R176 ;  /* 0x000000100d587825 */ /* 0x000fc800078e00b0 */
[----:B------:R-:W-:Y:S01]  /*18d0*/  FMUL.FTZ R166, R166, UR16 ;  /* 0x00000010a6a67c20 */ /* 0x000fe20008410000 */
[----:B------:R-:W-:Y:S01]  /*18e0*/  FFMA.FTZ R165, R168, R162, R165 ;  /* 0x000000a2a8a57223 */ /* 0x000fe200000100a5 */
[----:B------:R-:W2:Y:S01]  /*18f0*/  LDG.E.64 R146, desc[UR10][R146.64] ;  /* 0x0000000a92927981 */ /* 0x000ea2000c1e1b00 */
[----:B------:R-:W-:-:S04]  /*1900*/  @P0 IMAD.WIDE.U32 R6, R14, 0x4, R6 ;  /* 0x000000040e060825 */ /* 0x000fc800078e0006 */
[----:B------:R-:W-:Y:S01]  /*1910*/  FFMA.FTZ R19, R166, R162, R19 ;  /* 0x000000a2a6137223 */ /* 0x000fe20000010013 */
[----:B------:R-:W-:Y:S01]  /*1920*/  MOV R162, R104 ;  /* 0x0000006800a27202 */ /* 0x000fe20000000f00 */
[----:B------:R-:W2:Y:S01]  /*1930*/  LDG.E.128 R88, desc[UR10][R88.64] ;  /* 0x0000000a58587981 */ /* 0x000ea2000c1e1d00 */
[----:B------:R-:W-:Y:S01]  /*1940*/  SHF.R.U32.HI R174, RZ, 0x10, R107 ;  /* 0x00000010ffae7819 */ /* 0x000fe2000001166b */
[----:B0-----:R-:W-:Y:S01]  /*1950*/  @P1 IMAD.WIDE.U32 R156, R13, 0x10, R156 ;  /* 0x000000100d9c1825 */ /* 0x001fe200078e009c */
[--C-:B------:R-:W-:Y:S01]  /*1960*/  SHF.R.U64 R104, R104, 0x10, R105.reuse ;  /* 0x0000001068687819 */ /* 0x100fe20000001269 */
[----:B------:R-:W0:Y:S02]  /*1970*/  @P1 LDC.64 R158, c[0x0][0x438] ;  /* 0x00010e00ff9e1b82 */ /* 0x000e240000000a00 */
[----:B------:R-:W-:Y:S01]  /*1980*/  IMAD.MOV.U32 R172, RZ, RZ, R105 ;  /* 0x000000ffffac7224 */ /* 0x000fe200078e0069 */
[----:B------:R-:W-:Y:S01]  /*1990*/  SHF.R.U64 R105, R106, 0x10, R107 ;  /* 0x000000106a697819 */ /* 0x000fe2000000126b */
[----:B------:R1:W5:Y:S04]  /*19a0*/  @P1 LDG.E.128 R60, desc[UR10][R156.64] ;  /* 0x0000000a9c3c1981 */ /* 0x000368000c1e1d00 */
[----:B------:R-:W-:-:S02]  /*19b0*/  HADD2.F32 R105, -RZ, R105.H0_H0 ;  /* 0x20000069ff697230 */ /* 0x000fc40000004100 */
[----:B------:R-:W-:Y:S01]  /*19c0*/  FFMA.FTZ R131, R166, R163, R131 ;  /* 0x000000a3a6837223 */ /* 0x000fe20000010083 */
[----:B------:R1:W5:Y:S02]  /*19d0*/  @P0 LDG.E R10, desc[UR10][R6.64] ;  /* 0x0000000a060a0981 */ /* 0x000364000c1e1900 */
[----:B-1----:R-:W1:Y:S01]  /*19e0*/  @P1 LDC.64 R156, c[0x0][0x438] ;  /* 0x00010e00ff9c1b82 */ /* 0x002e620000000a00 */
[----:B------:R-:W-:Y:S01]  /*19f0*/  HADD2.F32 R104, -RZ, R104.H0_H0 ;  /* 0x20000068ff687230 */ /* 0x000fe20000004100 */
[----:B------:R-:W-:Y:S01]  /*1a00*/  MOV R163, R106 ;  /* 0x0000006a00a37202 */ /* 0x000fe20000000f00 */
[----:B------:R-:W-:Y:S02]  /*1a10*/  IMAD.MOV.U32 R106, RZ, RZ, R107 ;  /* 0x000000ffff6a7224 */ /* 0x000fe400078e006b */
[----:B------:R-:W-:Y:S01]  /*1a20*/  HADD2.F32 R172, -RZ, R172.H0_H0 ;  /* 0x200000acffac7230 */ /* 0x000fe20000004100 */
[----:B------:R-:W-:Y:S01]  /*1a30*/  IADD3 R7, PT, PT, R15, 0x500, RZ ;  /* 0x000005000f077810 */ /* 0x000fe20007ffe0ff */
[----:B------:R-:W-:-:S02]  /*1a40*/  HADD2.F32 R163, -RZ, R163.H0_H0 ;  /* 0x200000a3ffa37230 */ /* 0x000fc40000004100 */
[----:B------:R-:W-:Y:S01]  /*1a50*/  FADD.FTZ R87, -R175, R87 ;  /* 0x00000057af577221 */ /* 0x000fe20000010100 */
[----:B------:R-:W-:Y:S02]  /*1a60*/  HADD2.F32 R162, -RZ, R162.H0_H0 ;  /* 0x200000a2ffa27230 */ /* 0x000fe40000004100 */
[----:B------:R-:W-:Y:S01]  /*1a70*/  FADD.FTZ R50, R172, R50 ;  /* 0x00000032ac327221 */ /* 0x000fe20000010000 */
[----:B------:R-:W-:-:S04]  /*1a80*/  @P0 IMAD.WIDE.U32 R152, R7, 0x4, R152 ;  /* 0x0000000407980825 */ /* 0x000fc800078e0098 */
[----:B------:R-:W-:Y:S01]  /*1a90*/  FMUL.FTZ R167, R167, R163 ;  /* 0x000000a3a7a77220 */ /* 0x000fe20000410000 */
[C---:B------:R-:W-:Y:S01]  /*1aa0*/  FADD.FTZ R84, -R175.reuse, R84 ;  /* 0x00000054af547221 */ /* 0x040fe20000010100 */
[----:B------:R-:W-:Y:S01]  /*1ab0*/  FADD.FTZ R85, -R175, R85 ;  /* 0x00000055af557221 */ /* 0x000fe20000010100 */
[----:B------:R-:W-:Y:S01]  /*1ac0*/  VIADD R6, R15, 0x600 ;  /* 0x000006000f067836 */ /* 0x000fe20000000000 */
[----:B------:R0:W5:Y:S01]  /*1ad0*/  @P0 LDG.E R3, desc[UR10][R152.64] ;  /* 0x0000000a98030981 */ /* 0x000162000c1e1900 */
[----:B------:R-:W-:Y:S01]  /*1ae0*/  FMUL.FTZ R168, R84, UR16 ;  /* 0x0000001054a87c20 */ /* 0x000fe20008410000 */
[----:B------:R-:W-:-:S04]  /*1af0*/  IMAD.WIDE.U32 R148, R12, 0x8, R178 ;  /* 0x000000080c947825 */ /* 0x000fc800078e00b2 */
[----:B-1----:R-:W-:-:S04]  /*1b00*/  @P1 IMAD.WIDE.U32 R156, R8, 0x10, R156 ;  /* 0x00000010089c1825 */ /* 0x002fc800078e009c */
[----:B------:R-:W-:Y:S01]  /*1b10*/  HADD2.F32 R173, -RZ, R173.H0_H0 ;  /* 0x200000adffad7230 */ /* 0x000fe20000004100 */
[----:B------:R1:W5:Y:S01]  /*1b20*/  @P1 LDG.E.128 R68, desc[UR10][R156.64] ;  /* 0x0000000a9c441981 */ /* 0x000362000c1e1d00 */
        /* <DEDUP_REMOVED lines=9> */
[----:B------:R-:W-:Y:S01]  /*1bc0*/  HADD2.F32 R86, -RZ, R106.H0_H0 ;  /* 0x2000006aff567230 */ /* 0x000fe20000004100 */
[----:B------:R0:W5:Y:S01]  /*1bd0*/  @P0 LDG.E R9, desc[UR10][R96.64] ;  /* 0x0000000a60090981 */ /* 0x000162000c1e1900 */
[----:B------:R-:W-:-:S03]  /*1be0*/  FMUL.FTZ R171, R171, UR16 ;  /* 0x00000010abab7c20 */ /* 0x000fc60008410000 */
[----:B------:R-:W-:Y:S01]  /*1bf0*/  FADD.FTZ R203, R86, R203 ;  /* 0x000000cb56cb7221 */ /* 0x000fe20000010000 */
[CC--:B------:R-:W-:Y:S01]  /*1c00*/  FFMA.FTZ R134, R171.reuse, R86.reuse, R134 ;  /* 0x00000056ab867223 */ /* 0x0c0fe20000010086 */
[----:B------:R-:W-:Y:S01]  /*1c10*/  FMUL.FTZ R86, R226, R86 ;  /* 0x00000056e2567220 */ /* 0x000fe20000410000 */
[----:B------:R-:W-:Y:S01]  /*1c20*/  FFMA.FTZ R22, R171, R172, R22 ;  /* 0x000000acab167223 */ /* 0x000fe20000010016 */
[----:B------:R-:W-:-:S04]  /*1c30*/  IMAD.WIDE.U32 R84, R6, 0x8, R178 ;  /* 0x0000000806547825 */ /* 0x000fc800078e00b2 */
[----:B------:R-:W-:-:S04]  /*1c40*/  @P1 IMAD.WIDE.U32 R100, R6, 0x10, R100 ;  /* 0x0000001006641825 */ /* 0x000fc800078e0064 */
[----:B------:R-:W-:Y:S01]  /*1c50*/  FFMA.FTZ R172, R198, R172, R86 ;  /* 0x000000acc6ac7223 */ /* 0x000fe20000010056 */
[----:B------:R-:W3:Y:S01]  /*1c60*/  LDL R178, [R1+0x58] ;  /* 0x0000580001b27983 */ /* 0x000ee20000100800 */
[----:B0-----:R-:W0:Y:S01]  /*1c70*/  @P1 LDC.64 R96, c[0x0][0x438] ;  /* 0x00010e00ff601b82 */ /* 0x001e220000000a00 */
[----:B------:R-:W-:Y:S02]  /*1c80*/  HADD2.F32 R86, -RZ, R174.H0_H0 ;  /* 0x200000aeff567230 */ /* 0x000fe40000004100 */
[----:B------:R-:W-:Y:S01]  /*1c90*/  FMUL.FTZ R174, R87, UR16 ;  /* 0x0000001057ae7c20 */ /* 0x000fe20008410000 */
[----:B------:R-:W4:Y:S03]  /*1ca0*/  LDL R198, [R1+0x54] ;  /* 0x0000540001c67983 */ /* 0x000f260000100800 */
[-C--:B------:R-:W-:Y:S01]  /*1cb0*/  FFMA.FTZ R135, R174, R86.reuse, R135 ;  /* 0x00000056ae877223 */ /* 0x080fe20000010087 */
[----:B------:R-:W-:Y:S01]  /*1cc0*/  FADD.FTZ R202, R86, R202 ;  /* 0x000000ca56ca7221 */ /* 0x000fe20000010000 */
[----:B------:R-:W-:Y:S01]  /*1cd0*/  FMUL.FTZ R86, R212, R86 ;  /* 0x00000056d4567220 */ /* 0x000fe20000410000 */
[-C--:B------:R-:W-:Y:S01]  /*1ce0*/  FFMA.FTZ R23, R174, R173.reuse, R23 ;  /* 0x000000adae177223 */ /* 0x080fe20000010017 */
[----:B------:R-:W3:Y:S02]  /*1cf0*/  LDL R179, [R1+0x48] ;  /* 0x0000480001b37983 */ /* 0x000ee40000100800 */
[----:B------:R-:W-:-:S02]  /*1d00*/  FFMA.FTZ R173, R184, R173, R86 ;  /* 0x000000adb8ad7223 */ /* 0x000fc40000010056 */
[----:B------:R-:W3:Y:S01]  /*1d10*/  LDL R184, [R1+0x44] ;  /* 0x0000440001b87983 */ /* 0x000ee20000100800 */
[C---:B------:R-:W-:Y:S01]  /*1d20*/  FFMA.FTZ R133, R170.reuse, R105, R133 ;  /* 0x00000069aa857223 */ /* 0x040fe20000010085 */
[----:B------:R-:W-:Y:S01]  /*1d30*/  FADD.FTZ R204, R105, R204 ;  /* 0x000000cc69cc7221 */ /* 0x000fe20000010000 */
[----:B------:R-:W-:Y:S01]  /*1d40*/  FFMA.FTZ R21, R170, R104, R21 ;  /* 0x00000068aa157223 */ /* 0x000fe20000010015 */
[----:B------:R1:W5:Y:S01]  /*1d50*/  @P1 LDG.E.128 R76, desc[UR10][R100.64] ;  /* 0x0000000a644c1981 */ /* 0x000362000c1e1d00 */
[----:B------:R-:W-:Y:S01]  /*1d60*/  FADD.FTZ R49, R104, R49 ;  /* 0x0000003168317221 */ /* 0x000fe20000010000 */
[----:B------:R-:W-:-:S04]  /*1d70*/  IMAD.WIDE.U32 R92, R12, 0x10, R176 ;  /* 0x000000100c5c7825 */ /* 0x000fc800078e00b0 */
[----:B--2---:R-:W-:Y:S01]  /*1d80*/  FADD.FTZ R88, -R175, R88 ;  /* 0x00000058af587221 */ /* 0x004fe20000010100 */
[----:B------:R-:W2:Y:S01]  /*1d90*/  LDL R226, [R1+0x4c] ;  /* 0x00004c0001e27983 */ /* 0x000ea20000100800 */
[----:B0-----:R-:W-:Y:S01]  /*1da0*/  @P1 IMAD.WIDE.U32 R98, R14, 0x10, R96 ;  /* 0x000000100e621825 */ /* 0x001fe200078e0060 */
[----:B------:R-:W-:Y:S02]  /*1db0*/  SHF.R.U32.HI R87, RZ, 0x10, R145 ;  /* 0x00000010ff577819 */ /* 0x000fe40000011691 */
[----:B------:R-:W2:Y:S01]  /*1dc0*/  LDL R212, [R1+0x50] ;  /* 0x0000500001d47983 */ /* 0x000ea20000100800 */
[----:B------:R-:W-:-:S04]  /*1dd0*/  IMAD.WIDE.U32 R96, R8, 0x10, R176 ;  /* 0x0000001008607825 */ /* 0x000fc800078e00b0 */
[----:B------:R-:W-:Y:S01]  /*1de0*/  IMAD.WIDE.U32 R150, R12, 0x8, R232 ;  /* 0x000000080c967825 */ /* 0x000fe200078e00e8 */
[----:B------:R-:W2:Y:S03]  /*1df0*/  LDG.E.64 R148, desc[UR10][R148.64] ;  /* 0x0000000a94947981 */ /* 0x000ea6000c1e1b00 */
[----:B-1----:R-:W-:-:S04]  /*1e00*/  IMAD.WIDE.U32 R100, R7, 0x10, R176 ;  /* 0x0000001007647825 */ /* 0x002fc800078e00b0 */
[----:B------:R-:W-:Y:S01]  /*1e10*/  FADD.FTZ R90, -R175, R90 ;  /* 0x0000005aaf5a7221 */ /* 0x000fe20000010100 */
[----:B------:R-:W-:-:S04]  /*1e20*/  @P1 IMAD.WIDE.U32 R158, R12, 0x10, R158 ;  /* 0x000000100c9e1825 */ /* 0x000fc800078e009e */
[----:B------:R-:W-:Y:S01]  /*1e30*/  FADD.FTZ R89, -R175, R89 ;  /* 0x00000059af597221 */ /* 0x000fe20000010100 */
[----:B------:R-:W-:-:S04]  /*1e40*/  @P0 IMAD.WIDE.U32 R154, R6, 0x4, R154 ;  /* 0x00000004069a0825 */ /* 0x000fc800078e009a */
[C---:B------:R-:W-:Y:S01]  /*1e50*/  FFMA.FTZ R132, R168.reuse, R163, R132 ;  /* 0x000000a3a8847223 */ /* 0x040fe20000010084 */
[----:B------:R-:W-:Y:S01]  /*1e60*/  FADD.FTZ R205, R163, R205 ;  /* 0x000000cda3cd7221 */ /* 0x000fe20000010000 */
[----:B------:R-:W-:Y:S01]  /*1e70*/  FFMA.FTZ R20, R168, R162, R20 ;  /* 0x000000a2a8147223 */ /* 0x000fe20000010014 */
[----:B------:R-:W-:Y:S01]  /*1e80*/  IMAD.WIDE.U32 R104, R6, 0x10, R176 ;  /* 0x0000001006687825 */ /* 0x000fe200078e00b0 */
[----:B------:R-:W-:-:S03]  /*1e90*/  MOV R177, R144 ;  /* 0x0000009000b17202 */ /* 0x000fc60000000f00 */
[----:B------:R-:W-:Y:S01]  /*1ea0*/  FMUL.FTZ R88, R88, UR16 ;  /* 0x0000001058587c20 */ /* 0x000fe20008410000 */
[--C-:B------:R-:W-:Y:S01]  /*1eb0*/  SHF.R.U64 R176, R144, 0x10, R145.reuse ;  /* 0x0000001090b07819 */ /* 0x100fe20000001291 */
[----:B------:R-:W-:Y:S01]  /*1ec0*/  IMAD.MOV.U32 R86, RZ, RZ, R145 ;  /* 0x000000ffff567224 */ /* 0x000fe200078e0091 */
[----:B------:R-:W-:Y:S01]  /*1ed0*/  MOV R144, R146 ;  /* 0x0000009200907202 */ /* 0x000fe20000000f00 */
[----:B------:R-:W2:Y:S04]  /*1ee0*/  LDG.E.64 R150, desc[UR10][R150.64] ;  /* 0x0000000a96967981 */ /* 0x000ea8000c1e1b00 */
[----:B------:R-:W-:Y:S01]  /*1ef0*/  HADD2.F32 R144, -RZ, R144.H0_H0 ;  /* 0x20000090ff907230 */ /* 0x000fe20000004100 */
[--C-:B------:R-:W-:Y:S01]  /*1f00*/  SHF.R.U64 R145, R146, 0x10, R147.reuse ;  /* 0x0000001092917819 */ /* 0x100fe20000001293 */
[----:B------:R-:W-:-:S02]  /*1f10*/  IMAD.MOV.U32 R146, RZ, RZ, R147 ;  /* 0x000000ffff927224 */ /* 0x000fc400078e0093 */
[----:B------:R-:W-:Y:S01]  /*1f20*/  FMUL.FTZ R90, R90, UR16 ;  /* 0x000000105a5a7c20 */ /* 0x000fe20008410000 */
[----:B------:R-:W-:Y:S02]  /*1f30*/  HADD2.F32 R177, -RZ, R177.H0_H0 ;  /* 0x200000b1ffb17230 */ /* 0x000fe40000004100 */
[----:B------:R-:W-:Y:S01]  /*1f40*/  FFMA.FTZ R136, R88, R144, R136 ;  /* 0x0000009058887223 */ /* 0x000fe20000010088 */
[----:B------:R-:W-:Y:S01]  /*1f50*/  FADD.FTZ R201, R144, R201 ;  /* 0x000000c990c97221 */ /* 0x000fe20000010000 */
[----:B------:R-:W-:Y:S01]  /*1f60*/  HADD2.F32 R146, -RZ, R146.H0_H0 ;  /* 0x20000092ff927230 */ /* 0x000fe20000004100 */
[----:B------:R-:W2:Y:S01]  /*1f70*/  LDG.E.128 R92, desc[UR10][R92.64] ;  /* 0x0000000a5c5c7981 */ /* 0x000ea2000c1e1d00 */
[----:B------:R-:W-:-:S03]  /*1f80*/  HADD2.F32 R86, -RZ, R86.H0_H0 ;  /* 0x20000056ff567230 */ /* 0x000fc60000004100 */
[----:B------:R-:W-:Y:S01]  /*1f90*/  FFMA.FTZ R180, R90, R146, R180 ;  /* 0x000000925ab47223 */ /* 0x000fe200000100b4 */
[----:B------:R-:W-:Y:S01]  /*1fa0*/  FADD.FTZ R199, R146, R199 ;  /* 0x000000c792c77221 */ /* 0x000fe20000010000 */
[----:B------:R0:W5:Y:S01]  /*1fb0*/  @P1 LDG.E.128 R64, desc[UR10][R158.64] ;  /* 0x0000000a9e401981 */ /* 0x000162000c1e1d00 */
[----:B------:R-:W-:Y:S01]  /*1fc0*/  FADD.FTZ R48, R162, R48 ;  /* 0x00000030a2307221 */ /* 0x000fe20000010000 */
[----:B------:R-:W-:Y:S02]  /*1fd0*/  FMUL.FTZ R89, R89, UR16 ;  /* 0x0000001059597c20 */ /* 0x000fe40008410000 */
[----:B------:R1:W5:Y:S01]  /*1fe0*/  @P0 LDG.E R2, desc[UR10][R154.64] ;  /* 0x0000000a9a020981 */ /* 0x000362000c1e1900 */
[----:B------:R-:W-:Y:S01]  /*1ff0*/  FADD.FTZ R91, -R175, R91 ;  /* 0x0000005baf5b7221 */ /* 0x000fe20000010100 */
[----:B------:R-:W-:Y:S02]  /*2000*/  HADD2.F32 R87, -RZ, R87.H0_H0 ;  /* 0x20000057ff577230 */ /* 0x000fe40000004100 */
[----:B------:R-:W2:Y:S01]  /*2010*/  LDG.E.64 R152, desc[UR10][R152.64] ;  /* 0x0000000a98987981 */ /* 0x000ea2000c1e1b00 */
[----:B0-----:R-:W0:Y:S03]  /*2020*/  @P1 LDC.64 R158, c[0x0][0x438] ;  /* 0x00010e00ff9e1b82 */ /* 0x001e260000000a00 */
[----:B------:R-:W5:Y:S04]  /*2030*/  @P1 LDG.E.128 R56, desc[UR10][R98.64] ;  /* 0x0000000a62381981 */ /* 0x000f68000c1e1d00 */
[----:B------:R-:W2:Y:S04]  /*2040*/  LDG.E.64 R156, desc[UR10][R156.64] ;  /* 0x0000000a9c9c7981 */ /* 0x000ea8000c1e1b00 */
[----:B------:R-:W2:Y:S04]  /*2050*/  LDG.E.128 R100, desc[UR10][R100.64] ;  /* 0x0000000a64647981 */ /* 0x000ea8000c1e1d00 */
[----:B------:R-:W2:Y:S04]  /*2060*/  LDG.E.128 R104, desc[UR10][R104.64] ;  /* 0x0000000a68687981 */ /* 0x000ea8000c1e1d00 */
[----:B------:R-:W2:Y:S01]  /*2070*/  LDG.E.64 R84, desc[UR10][R84.64] ;  /* 0x0000000a54547981 */ /* 0x000ea2000c1e1b00 */
[----:B----4-:R-:W-:Y:S01]  /*2080*/  FMUL.FTZ R144, R198, R144 ;  /* 0x00000090c6907220 */ /* 0x010fe20000410000 */
[----:B---3--:R-:W-:-:S02]  /*2090*/  FMUL.FTZ R146, R184, R146 ;  /* 0x00000092b8927220 */ /* 0x008fc40000410000 */
        /* <DEDUP_REMOVED lines=8> */
[----:B------:R-:W-:Y:S01]  /*2120*/  HADD2.F32 R145, -RZ, R145.H0_H0 ;  /* 0x20000091ff917230 */ /* 0x000fe20000004100 */
[----:B------:R0:W5:Y:S01]  /*2130*/  @P1 LDG.E.128 R72, desc[UR10][R158.64] ;  /* 0x0000000a9e481981 */ /* 0x000162000c1e1d00 */
[----:B-1----:R-:W-:-:S04]  /*2140*/  IMAD.WIDE.U32 R154, R8, 0x8, R232 ;  /* 0x00000008089a7825 */ /* 0x002fc800078e00e8 */
[----:B------:R-:W-:-:S04]  /*2150*/  IMAD.WIDE.U32 R162, R6, 0x8, R232 ;  /* 0x0000000806a27825 */ /* 0x000fc800078e00e8 */
[----:B------:R-:W-:Y:S01]  /*2160*/  FFMA.FTZ R137, R89, R145, R137 ;  /* 0x0000009159897223 */ /* 0x000fe20000010089 */
[----:B------:R-:W-:Y:S01]  /*2170*/  FADD.FTZ R200, R145, R200 ;  /* 0x000000c891c87221 */ /* 0x000fe20000010000 */
[----:B------:R-:W-:Y:S02]  /*2180*/  HADD2.F32 R176, -RZ, R176.H0_H0 ;  /* 0x200000b0ffb07230 */ /* 0x000fe40000004100 */
[----:B------:R-:W-:Y:S01]  /*2190*/  FMUL.FTZ R91, R91, UR16 ;  /* 0x000000105b5b7c20 */ /* 0x000fe20008410000 */
[----:B0-----:R-:W-:-:S04]  /*21a0*/  IMAD.WIDE.U32 R158, R7, 0x8, R232 ;  /* 0x00000008079e7825 */ /* 0x001fc800078e00e8 */
[----:B------:R-:W-:Y:S01]  /*21b0*/  FFMA.FTZ R24, R88, R177, R24 ;  /* 0x000000b158187223 */ /* 0x000fe20000010018 */
[----:B------:R-:W4:Y:S01]  /*21c0*/  LDL R232, [R1+0x2c] ;  /* 0x00002c0001e87983 */ /* 0x000f220000100800 */
[----:B--2---:R-:W-:Y:S01]  /*21d0*/  FMUL.FTZ R145, R226, R145 ;  /* 0x00000091e2917220 */ /* 0x004fe20000410000 */
[----:B------:R-:W-:Y:S02]  /*21e0*/  HADD2.F32 R147, -RZ, R147.H0_H0 ;  /* 0x20000093ff937230 */ /* 0x000fe40000004100 */
[----:B------:R-:W2:Y:S01]  /*21f0*/  LDL R226, [R1+0x30] ;  /* 0x0000300001e27983 */ /* 0x000ea20000100800 */
[----:B------:R-:W-:Y:S01]  /*2200*/  FADD.FTZ R108, R177, R108 ;  /* 0x0000006cb16c7221 */ /* 0x000fe20000010000 */
[-C--:B------:R-:W-:Y:S01]  /*2210*/  FFMA.FTZ R25, R89, R176.reuse, R25 ;  /* 0x000000b059197223 */ /* 0x080fe20000010019 */
[----:B------:R-:W-:Y:S01]  /*2220*/  FADD.FTZ R109, R176, R109 ;  /* 0x0000006db06d7221 */ /* 0x000fe20000010000 */
[----:B------:R-:W-:Y:S01]  /*2230*/  FFMA.FTZ R145, R212, R176, R145 ;  /* 0x000000b0d4917223 */ /* 0x000fe20000010091 */
[----:B------:R-:W-:Y:S01]  /*2240*/  FFMA.FTZ R181, R91, R147, R181 ;  /* 0x000000935bb57223 */ /* 0x000fe200000100b5 */
[----:B------:R-:W-:Y:S01]  /*2250*/  FADD.FTZ R197, R147, R197 ;  /* 0x000000c593c57221 */ /* 0x000fe20000010000 */
[----:B------:R-:W-:Y:S01]  /*2260*/  MOV R177, R148 ;  /* 0x0000009400b17202 */ /* 0x000fe20000000f00 */
[----:B------:R-:W2:Y:S01]  /*2270*/  LDL R212, [R1+0x24] ;  /* 0x0000240001d47983 */ /* 0x000ea20000100800 */
[----:B------:R-:W-:-:S02]  /*2280*/  SHF.R.U64 R176, R148, 0x10, R149 ;  /* 0x0000001094b07819 */ /* 0x000fc40000001295 */
[----:B------:R-:W-:Y:S01]  /*2290*/  MOV R148, R150 ;  /* 0x0000009600947202 */ /* 0x000fe20000000f00 */
[----:B------:R-:W2:Y:S01]  /*22a0*/  LDG.E.64 R154, desc[UR10][R154.64] ;  /* 0x0000000a9a9a7981 */ /* 0x000ea2000c1e1b00 */
[----:B------:R-:W-:-:S03]  /*22b0*/  FADD.FTZ R92, -R175, R92 ;  /* 0x0000005caf5c7221 */ /* 0x000fc60000010100 */
[----:B------:R-:W2:Y:S01]  /*22c0*/  LDG.E.128 R96, desc[UR10][R96.64] ;  /* 0x0000000a60607981 */ /* 0x000ea2000c1e1d00 */
[----:B------:R-:W-:Y:S02]  /*22d0*/  HADD2.F32 R177, -RZ, R177.H0_H0 ;  /* 0x200000b1ffb17230 */ /* 0x000fe40000004100 */
[----:B------:R-:W-:Y:S01]  /*22e0*/  FFMA.FTZ R26, R90, R86, R26 ;  /* 0x000000565a1a7223 */ /* 0x000fe2000001001a */
[----:B------:R-:W-:Y:S01]  /*22f0*/  FADD.FTZ R110, R86, R110 ;  /* 0x0000006e566e7221 */ /* 0x000fe20000010000 */
        /* <DEDUP_REMOVED lines=10> */
[----:B------:R-:W-:Y:S02]  /*23a0*/  HADD2.F32 R178, -RZ, R148.H0_H0 ;  /* 0x20000094ffb27230 */ /* 0x000fe40000004100 */
[----:B------:R-:W-:-:S03]  /*23b0*/  FMUL.FTZ R148, R92, UR16 ;  /* 0x000000105c947c20 */ /* 0x000fc60008410000 */
[-C--:B------:R-:W-:Y:S02]  /*23c0*/  FMUL.FTZ R92, R184, R178.reuse ;  /* 0x000000b2b85c7220 */ /* 0x080fe40000410000 */
[----:B------:R-:W4:Y:S01]  /*23d0*/  LDL R184, [R1+0x1c] ;  /* 0x00001c0001b87983 */ /* 0x000f220000100800 */
[----:B------:R-:W-:Y:S01]  /*23e0*/  FFMA.FTZ R182, R148, R178, R182 ;  /* 0x000000b294b67223 */ /* 0x000fe200000100b6 */
[----:B------:R-:W-:Y:S01]  /*23f0*/  FADD.FTZ R221, R178, R221 ;  /* 0x000000ddb2dd7221 */ /* 0x000fe20000010000 */
[----:B------:R-:W-:Y:S01]  /*2400*/  FFMA.FTZ R92, R179, R177, R92 ;  /* 0x000000b1b35c7223 */ /* 0x000fe2000001005c */
[----:B------:R-:W4:Y:S04]  /*2410*/  LDL R178, [R1+0x14] ;  /* 0x0000140001b27983 */ /* 0x000f280000100800 */
[----:B------:R-:W4:Y:S01]  /*2420*/  LDL R179, [R1+0x20] ;  /* 0x0000200001b37983 */ /* 0x000f220000100800 */
[--C-:B------:R-:W-:Y:S01]  /*2430*/  IMAD.MOV.U32 R86, RZ, RZ, R149.reuse ;  /* 0x000000ffff567224 */ /* 0x100fe200078e0095 */
[----:B------:R-:W-:-:S02]  /*2440*/  SHF.R.U32.HI R87, RZ, 0x10, R149 ;  /* 0x00000010ff577819 */ /* 0x000fc40000011695 */
[----:B------:R-:W-:Y:S01]  /*2450*/  SHF.R.U64 R149, R150, 0x10, R151 ;  /* 0x0000001096957819 */ /* 0x000fe20000001297 */
[----:B------:R-:W-:Y:S01]  /*2460*/  FFMA.FTZ R28, R148, R177, R28 ;  /* 0x000000b1941c7223 */ /* 0x000fe2000001001c */
[----:B------:R-:W-:-:S03]  /*2470*/  FADD.FTZ R112, R177, R112 ;  /* 0x00000070b1707221 */ /* 0x000fc60000010000 */
[----:B------:R-:W-:Y:S02]  /*2480*/  HADD2.F32 R177, -RZ, R149.H0_H0 ;  /* 0x20000095ffb17230 */ /* 0x000fe40000004100 */
[----:B------:R-:W-:Y:S01]  /*2490*/  FMUL.FTZ R149, R93, UR16 ;  /* 0x000000105d957c20 */ /* 0x000fe20008410000 */
[----:B------:R-:W-:Y:S02]  /*24a0*/  HADD2.F32 R176, -RZ, R176.H0_H0 ;  /* 0x200000b0ffb07230 */ /* 0x000fe40000004100 */
[----:B------:R-:W-:Y:S02]  /*24b0*/  IMAD.MOV.U32 R150, RZ, RZ, R151 ;  /* 0x000000ffff967224 */ /* 0x000fe400078e0097 */
[----:B------:R-:W-:Y:S01]  /*24c0*/  FMUL.FTZ R93, R232, R177 ;  /* 0x000000b1e85d7220 */ /* 0x000fe20000410000 */
[-C--:B------:R-:W-:Y:S01]  /*24d0*/  FFMA.FTZ R29, R149, R176.reuse, R29 ;  /* 0x000000b0951d7223 */ /* 0x080fe2000001001d */
[----:B------:R-:W-:Y:S02]  /*24e0*/  FADD.FTZ R113, R176, R113 ;  /* 0x00000071b0717221 */ /* 0x000fe40000010000 */
[----:B--2---:R-:W-:Y:S01]  /*24f0*/  FFMA.FTZ R93, R226, R176, R93 ;  /* 0x000000b0e25d7223 */ /* 0x004fe2000001005d */
[----:B------:R-:W-:-:S02]  /*2500*/  HADD2.F32 R176, -RZ, R150.H0_H0 ;  /* 0x20000096ffb07230 */ /* 0x000fc40000004100 */
[----:B------:R-:W-:Y:S01]  /*2510*/  FMUL.FTZ R150, R94, UR16 ;  /* 0x000000105e967c20 */ /* 0x000fe20008410000 */
[----:B------:R-:W-:Y:S01]  /*2520*/  HADD2.F32 R86, -RZ, R86.H0_H0 ;  /* 0x20000056ff567230 */ /* 0x000fe20000004100 */
[----:B------:R-:W-:Y:S01]  /*2530*/  SHF.R.U32.HI R151, RZ, 0x10, R151 ;  /* 0x00000010ff977819 */ /* 0x000fe20000011697 */
[----:B------:R-:W-:Y:S01]  /*2540*/  FFMA.FTZ R183, R149, R177, R183 ;  /* 0x000000b195b77223 */ /* 0x000fe200000100b7 */
[-C--:B------:R-:W-:Y:S01]  /*2550*/  FMUL.FTZ R94, R212, R176.reuse ;  /* 0x000000b0d45e7220 */ /* 0x080fe20000410000 */
[----:B------:R-:W-:Y:S01]  /*2560*/  FADD.FTZ R220, R177, R220 ;  /* 0x000000dcb1dc7221 */ /* 0x000fe20000010000 */
[----:B------:R-:W-:Y:S01]  /*2570*/  FFMA.FTZ R185, R150, R176, R185 ;  /* 0x000000b096b97223 */ /* 0x000fe200000100b9 */
[----:B------:R-:W-:Y:S01]  /*2580*/  FADD.FTZ R219, R176, R219 ;  /* 0x000000dbb0db7221 */ /* 0x000fe20000010000 */
[----:B------:R-:W-:Y:S01]  /*2590*/  MOV R177, R152 ;  /* 0x0000009800b17202 */ /* 0x000fe20000000f00 */
[----:B------:R-:W-:Y:S01]  /*25a0*/  FFMA.FTZ R30, R150, R86, R30 ;  /* 0x00000056961e7223 */ /* 0x000fe2000001001e */
[----:B------:R-:W-:Y:S01]  /*25b0*/  SHF.R.U64 R176, R152, 0x10, R153 ;  /* 0x0000001098b07819 */ /* 0x000fe20000001299 */
[----:B------:R-:W-:Y:S01]  /*25c0*/  FADD.FTZ R114, R86, R114 ;  /* 0x0000007256727221 */ /* 0x000fe20000010000 */
[----:B------:R-:W-:Y:S01]  /*25d0*/  MOV R152, R154 ;  /* 0x0000009a00987202 */ /* 0x000fe20000000f00 */
[----:B------:R-:W-:Y:S01]  /*25e0*/  FADD.FTZ R96, -R175, R96 ;  /* 0x00000060af607221 */ /* 0x000fe20000010100 */
[----:B------:R-:W-:Y:S01]  /*25f0*/  HADD2.F32 R87, -RZ, R87.H0_H0 ;  /* 0x20000057ff577230 */ /* 0x000fe20000004100 */
[----:B------:R-:W2:Y:S02]  /*2600*/  LDL R212, [R1+0xc] ;  /* 0x00000c0001d47983 */ /* 0x000ea40000100800 */
[----:B------:R-:W-:-:S02]  /*2610*/  HADD2.F32 R152, -RZ, R152.H0_H0 ;  /* 0x20000098ff987230 */ /* 0x000fc40000004100 */
[----:B------:R-:W-:Y:S01]  /*2620*/  FMUL.FTZ R96, R96, UR16 ;  /* 0x0000001060607c20 */ /* 0x000fe20008410000 */
[----:B------:R-:W2:Y:S03]  /*2630*/  LDL R226, [R1+0x18] ;  /* 0x0000180001e27983 */ /* 0x000ea60000100800 */
[----:B------:R-:W-:Y:S01]  /*2640*/  FFMA.FTZ R187, R96, R152, R187 ;  /* 0x0000009860bb7223 */ /* 0x000fe200000100bb */
[----:B------:R-:W-:Y:S01]  /*2650*/  FADD.FTZ R217, R152, R217 ;  /* 0x000000d998d97221 */ /* 0x000fe20000010000 */
[----:B---3--:R-:W-:Y:S01]  /*2660*/  FFMA.FTZ R94, R198, R86, R94 ;  /* 0x00000056c65e7223 */ /* 0x008fe2000001005e */
[----:B------:R-:W-:Y:S02]  /*2670*/  HADD2.F32 R86, -RZ, R151.H0_H0 ;  /* 0x20000097ff567230 */ /* 0x000fe40000004100 */
[----:B------:R-:W-:Y:S01]  /*2680*/  FMUL.FTZ R151, R95, UR16 ;  /* 0x000000105f977c20 */ /* 0x000fe20008410000 */
[----:B------:R-:W3:Y:S02]  /*2690*/  LDL R198, [R1+0x10] ;  /* 0x0000100001c67983 */ /* 0x000ee40000100800 */
[----:B----4-:R-:W-:-:S02]  /*26a0*/  FMUL.FTZ R95, R184, R86 ;  /* 0x00000056b85f7220 */ /* 0x010fc40000410000 */
        /* <DEDUP_REMOVED lines=9> */
[--C-:B------:R-:W-:Y:S01]  /*2740*/  IMAD.MOV.U32 R86, RZ, RZ, R153.reuse ;  /* 0x000000ffff567224 */ /* 0x100fe200078e0099 */
[----:B------:R-:W-:Y:S02]  /*2750*/  SHF.R.U32.HI R87, RZ, 0x10, R153 ;  /* 0x00000010ff577819 */ /* 0x000fe40000011699 */
[--C-:B------:R-:W-:Y:S01]  /*2760*/  SHF.R.U64 R153, R154, 0x10, R155.reuse ;  /* 0x000000109a997819 */ /* 0x100fe2000000129b */
[--C-:B------:R-:W-:Y:S01]  /*2770*/  IMAD.MOV.U32 R154, RZ, RZ, R155.reuse ;  /* 0x000000ffff9a7224 */ /* 0x100fe200078e009b */
[----:B------:R-:W-:Y:S01]  /*2780*/  SHF.R.U32.HI R155, RZ, 0x10, R155 ;  /* 0x00000010ff9b7819 */ /* 0x000fe2000001169b */
[C---:B------:R-:W-:Y:S01]  /*2790*/  FADD.FTZ R97, -R175.reuse, R97 ;  /* 0x00000061af617221 */ /* 0x040fe20000010100 */
[C---:B------:R-:W-:Y:S01]  /*27a0*/  FADD.FTZ R98, -R175.reuse, R98 ;  /* 0x00000062af627221 */ /* 0x040fe20000010100 */
[----:B------:R-:W-:Y:S01]  /*27b0*/  FADD.FTZ R99, -R175, R99 ;  /* 0x00000063af637221 */ /* 0x000fe20000010100 */
[----:B------:R-:W-:-:S02]  /*27c0*/  HADD2.F32 R153, -RZ, R153.H0_H0 ;  /* 0x20000099ff997230 */ /* 0x000fc40000004100 */
[----:B------:R-:W-:Y:S01]  /*27d0*/  FMUL.FTZ R97, R97, UR16 ;  /* 0x0000001061617c20 */ /* 0x000fe20008410000 */
[----:B------:R-:W-:Y:S02]  /*27e0*/  HADD2.F32 R154, -RZ, R154.H0_H0 ;  /* 0x2000009aff9a7230 */ /* 0x000fe40000004100 */
[----:B------:R-:W-:Y:S01]  /*27f0*/  FMUL.FTZ R98, R98, UR16 ;  /* 0x0000001062627c20 */ /* 0x000fe20008410000 */
[----:B------:R-:W-:Y:S02]  /*2800*/  HADD2.F32 R155, -RZ, R155.H0_H0 ;  /* 0x2000009bff9b7230 */ /* 0x000fe40000004100 */
[----:B------:R-:W-:Y:S01]  /*2810*/  FMUL.FTZ R99, R99, UR16 ;  /* 0x0000001063637c20 */ /* 0x000fe20008410000 */
[----:B------:R-:W-:Y:S02]  /*2820*/  HADD2.F32 R176, -RZ, R176.H0_H0 ;  /* 0x200000b0ffb07230 */ /* 0x000fe40000004100 */
[----:B------:R-:W-:Y:S01]  /*2830*/  FFMA.FTZ R188, R97, R153, R188 ;  /* 0x0000009961bc7223 */ /* 0x000fe200000100bc */
[----:B------:R-:W-:Y:S01]  /*2840*/  FADD.FTZ R216, R153, R216 ;  /* 0x000000d899d87221 */ /* 0x000fe20000010000 */
[----:B------:R-:W-:-:S02]  /*2850*/  HADD2.F32 R86, -RZ, R86.H0_H0 ;  /* 0x20000056ff567230 */ /* 0x000fc40000004100 */
[----:B------:R-:W-:Y:S01]  /*2860*/  FFMA.FTZ R189, R98, R154, R189 ;  /* 0x0000009a62bd7223 */ /* 0x000fe200000100bd */
[----:B------:R-:W-:Y:S01]  /*2870*/  FADD.FTZ R215, R154, R215 ;  /* 0x000000d79ad77221 */ /* 0x000fe20000010000 */
[----:B------:R-:W-:Y:S02]  /*2880*/  HADD2.F32 R87, -RZ, R87.H0_H0 ;  /* 0x20000057ff577230 */ /* 0x000fe40000004100 */
[-C--:B------:R-:W-:Y:S01]  /*2890*/  FFMA.FTZ R190, R99, R155.reuse, R190 ;  /* 0x0000009b63be7223 */ /* 0x080fe200000100be */
[----:B------:R-:W-:Y:S01]  /*28a0*/  FADD.FTZ R214, R155, R214 ;  /* 0x000000d69bd67221 */ /* 0x000fe20000010000 */
[----:B------:R-:W-:Y:S01]  /*28b0*/  FMUL.FTZ R155, R252, R155 ;  /* 0x0000009bfc9b7220 */ /* 0x000fe20000410000 */
[----:B------:R-:W-:Y:S02]  /*28c0*/  HADD2.F32 R177, -RZ, R177.H0_H0 ;  /* 0x200000b1ffb17230 */ /* 0x000fe40000004100 */
        /* <DEDUP_REMOVED lines=10> */
[----:B------:R-:W-:Y:S01]  /*2970*/  MOV R177, R156 ;  /* 0x0000009c00b17202 */ /* 0x000fe20000000f00 */
[C---:B------:R-:W-:Y:S01]  /*2980*/  FADD.FTZ R101, -R175.reuse, R101 ;  /* 0x00000065af657221 */ /* 0x040fe20000010100 */
[C---:B------:R-:W-:Y:S01]  /*2990*/  FADD.FTZ R102, -R175.reuse, R102 ;  /* 0x00000066af667221 */ /* 0x040fe20000010100 */
[----:B------:R-:W-:-:S02]  /*29a0*/  FADD.FTZ R100, -R175, R100 ;  /* 0x00000064af647221 */ /* 0x000fc40000010100 */
[----:B------:R-:W-:Y:S01]  /*29b0*/  FMUL.FTZ R101, R101, UR16 ;  /* 0x0000001065657c20 */ /* 0x000fe20008410000 */
[----:B------:R-:W-:Y:S01]  /*29c0*/  FMUL.FTZ R102, R102, UR16 ;  /* 0x0000001066667c20 */ /* 0x000fe20008410000 */
[----:B------:R-:W-:Y:S01]  /*29d0*/  FMUL.FTZ R100, R100, UR16 ;  /* 0x0000001064647c20 */ /* 0x000fe20008410000 */
[----:B------:R-:W-:-:S05]  /*29e0*/  HADD2.F32 R177, -RZ, R177.H0_H0 ;  /* 0x200000b1ffb17230 */ /* 0x000fca0000004100 */
[----:B------:R-:W-:Y:S01]  /*29f0*/  FFMA.FTZ R36, R100, R177, R36 ;  /* 0x000000b164247223 */ /* 0x000fe20000010024 */
[----:B------:R-:W-:Y:S01]  /*2a00*/  FADD.FTZ R120, R177, R120 ;  /* 0x00000078b1787221 */ /* 0x000fe20000010000 */
[----:B------:R-:W-:Y:S02]  /*2a10*/  MOV R232, R84 ;  /* 0x0000005400e87202 */ /* 0x000fe40000000f00 */
[----:B------:R-:W-:Y:S02]  /*2a20*/  SHF.R.U32.HI R235, RZ, 0x10, R85 ;  /* 0x00000010ffeb7819 */ /* 0x000fe40000011655 */
[----:B------:R-:W-:Y:S02]  /*2a30*/  MOV R233, R162 ;  /* 0x000000a200e97202 */ /* 0x000fe40000000f00 */
[--C-:B------:R-:W-:Y:S01]  /*2a40*/  SHF.R.U64 R234, R162, 0x10, R163.reuse ;  /* 0x00000010a2ea7819 */ /* 0x100fe200000012a3 */
[--C-:B------:R-:W-:Y:S01]  /*2a50*/  IMAD.MOV.U32 R162, RZ, RZ, R163.reuse ;  /* 0x000000ffffa27224 */ /* 0x100fe200078e00a3 */
[----:B------:R-:W-:Y:S01]  /*2a60*/  SHF.R.U32.HI R163, RZ, 0x10, R163 ;  /* 0x00000010ffa37819 */ /* 0x000fe200000116a3 */
[----:B---3--:R-:W-:Y:S01]  /*2a70*/  FFMA.FTZ R153, R198, R176, R153 ;  /* 0x000000b0c6997223 */ /* 0x008fe20000010099 */
[----:B------:R-:W-:Y:S01]  /*2a80*/  SHF.R.U64 R176, R156, 0x10, R157 ;  /* 0x000000109cb07819 */ /* 0x000fe2000000129d */
[----:B----4-:R-:W-:Y:S01]  /*2a90*/  FMUL.FTZ R154, R184, R154 ;  /* 0x0000009ab89a7220 */ /* 0x010fe20000410000 */
[----:B------:R-:W-:Y:S01]  /*2aa0*/  FFMA.FTZ R155, R178, R87, R155 ;  /* 0x00000057b29b7223 */ /* 0x000fe2000001009b */
[----:B------:R-:W-:-:S02]  /*2ab0*/  SHF.R.U32.HI R87, RZ, 0x10, R157 ;  /* 0x00000010ff577819 */ /* 0x000fc4000001169d */
[----:B------:R-:W-:Y:S01]  /*2ac0*/  FFMA.FTZ R154, R179, R86, R154 ;  /* 0x00000056b39a7223 */ /* 0x000fe2000001009a */
[----:B------:R-:W-:Y:S01]  /*2ad0*/  IMAD.MOV.U32 R86, RZ, RZ, R157 ;  /* 0x000000ffff567224 */ /* 0x000fe200078e009d */
[--C-:B------:R-:W-:Y:S02]  /*2ae0*/  SHF.R.U64 R157, R158, 0x10, R159.reuse ;  /* 0x000000109e9d7819 */ /* 0x100fe4000000129f */
[----:B------:R-:W-:Y:S01]  /*2af0*/  MOV R156, R158 ;  /* 0x0000009e009c7202 */ /* 0x000fe20000000f00 */
[----:B------:R-:W-:Y:S02]  /*2b00*/  IMAD.MOV.U32 R158, RZ, RZ, R159 ;  /* 0x000000ffff9e7224 */ /* 0x000fe400078e009f */
[----:B------:R-:W-:Y:S02]  /*2b10*/  HADD2.F32 R157, -RZ, R157.H0_H0 ;  /* 0x2000009dff9d7230 */ /* 0x000fe40000004100 */
[----:B------:R-:W-:Y:S02]  /*2b20*/  HADD2.F32 R156, -RZ, R156.H0_H0 ;  /* 0x2000009cff9c7230 */ /* 0x000fe40000004100 */
[----:B------:R-:W-:-:S02]  /*2b30*/  HADD2.F32 R158, -RZ, R158.H0_H0 ;  /* 0x2000009eff9e7230 */ /* 0x000fc40000004100 */
[-C--:B------:R-:W-:Y:S01]  /*2b40*/  FFMA.FTZ R229, R101, R157.reuse, R229 ;  /* 0x0000009d65e57223 */ /* 0x080fe200000100e5 */
[----:B------:R-:W-:Y:S02]  /*2b50*/  HADD2.F32 R176, -RZ, R176.H0_H0 ;  /* 0x200000b0ffb07230 */ /* 0x000fe40000004100 */
[----:B------:R-:W-:Y:S01]  /*2b60*/  FADD.FTZ R211, R157, R211 ;  /* 0x000000d39dd37221 */ /* 0x000fe20000010000 */
[----:B------:R-:W-:Y:S01]  /*2b70*/  FMUL.FTZ R157, R247, R157 ;  /* 0x0000009df79d7220 */ /* 0x000fe20000410000 */
[----:B------:R-:W-:Y:S02]  /*2b80*/  HADD2.F32 R86, -RZ, R86.H0_H0 ;  /* 0x20000056ff567230 */ /* 0x000fe40000004100 */
        /* <DEDUP_REMOVED lines=17> */
[----:B------:R-:W-:Y:S02]  /*2ca0*/  HADD2.F32 R159, -RZ, R159.H0_H0 ;  /* 0x2000009fff9f7230 */ /* 0x000fe40000004100 */
[----:B------:R-:W-:-:S03]  /*2cb0*/  HADD2.F32 R87, -RZ, R87.H0_H0 ;  /* 0x20000057ff577230 */ /* 0x000fc60000004100 */
        /* <DEDUP_REMOVED lines=8> */
[--C-:B------:R-:W-:Y:S01]  /*2d40*/  SHF.R.U64 R86, R84, 0x10, R85.reuse ;  /* 0x0000001054567819 */ /* 0x100fe20000001255 */
[----:B------:R-:W-:Y:S02]  /*2d50*/  IMAD.MOV.U32 R87, RZ, RZ, R85 ;  /* 0x000000ffff577224 */ /* 0x000fe400078e0055 */
        /* <DEDUP_REMOVED lines=52> */
[----:B------:R-:W-:Y:S02]  /*30a0*/  HADD2.F32 R242, -RZ, R87.H0_H0 ;  /* 0x20000057fff27230 */ /* 0x000fe40000004100 */
[----:B------:R-:W-:Y:S01]  /*30b0*/  FADD.FTZ R107, R156, R107 ;  /* 0x0000006b9c6b7221 */ /* 0x000fe20000010000 */
[----:B------:R-:W-:Y:S01]  /*30c0*/  FFMA.FTZ R87, R150, R94, R85 ;  /* 0x0000005e96577223 */ /* 0x000fe20000010055 */
[----:B------:R-:W-:Y:S02]  /*30d0*/  HADD2.F32 R85, -RZ, R233.H0_H0 ;  /* 0x200000e9ff557230 */ /* 0x000fe40000004100 */
[----:B------:R-:W-:Y:S02]  /*30e0*/  HADD2.F32 R233, -RZ, R162.H0_H0 ;  /* 0x200000a2ffe97230 */ /* 0x000fe40000004100 */
[----:B------:R-:W-:Y:S01]  /*30f0*/  FFMA.FTZ R87, R151, R95, R87 ;  /* 0x0000005f97577223 */ /* 0x000fe20000010057 */
[----:B------:R-:W-:Y:S01]  /*3100*/  FADD.FTZ R162, R157, R107 ;  /* 0x0000006b9da27221 */ /* 0x000fe20000010000 */
[----:B------:R-:W-:-:S02]  /*3110*/  HADD2.F32 R84, -RZ, R232.H0_H0 ;  /* 0x200000e8ff547230 */ /* 0x000fc40000004100 */
[----:B------:R-:W-:Y:S02]  /*3120*/  HADD2.F32 R232, -RZ, R235.H0_H0 ;  /* 0x200000ebffe87230 */ /* 0x000fe40000004100 */
[----:B------:R-:W-:Y:S01]  /*3130*/  FFMA.FTZ R251, R96, R152, R87 ;  /* 0x0000009860fb7223 */ /* 0x000fe20000010057 */
[----:B------:R-:W-:Y:S02]  /*3140*/  HADD2.F32 R235, -RZ, R234.H0_H0 ;  /* 0x200000eaffeb7230 */ /* 0x000fe40000004100 */
[----:B------:R-:W-:Y:S01]  /*3150*/  FMUL.FTZ R107, R240, R85 ;  /* 0x00000055f06b7220 */ /* 0x000fe20000410000 */
[----:B------:R-:W-:Y:S01]  /*3160*/  FADD.FTZ R87, R103, R162 ;  /* 0x000000a267577221 */ /* 0x000fe20000010000 */
[----:B------:R-:W-:Y:S02]  /*3170*/  HADD2.F32 R86, -RZ, R86.H0_H0 ;  /* 0x20000056ff567230 */ /* 0x000fe40000004100 */
[----:B------:R-:W-:Y:S01]  /*3180*/  FFMA.FTZ R251, R97, R153, R251 ;  /* 0x0000009961fb7223 */ /* 0x000fe200000100fb */
[----:B------:R-:W-:Y:S01]  /*3190*/  FFMA.FTZ R107, R241, R84, R107 ;  /* 0x00000054f16b7223 */ /* 0x000fe2000001006b */
[----:B------:R-:W-:Y:S01]  /*31a0*/  FADD.FTZ R87, R159, R87 ;  /* 0x000000579f577221 */ /* 0x000fe20000010000 */
[----:B------:R-:W-:Y:S01]  /*31b0*/  FMUL.FTZ R162, R238, R235 ;  /* 0x000000ebeea27220 */ /* 0x000fe20000410000 */
[----:B------:R-:W-:-:S02]  /*31c0*/  HADD2.F32 R234, -RZ, R163.H0_H0 ;  /* 0x200000a3ffea7230 */ /* 0x000fc40000004100 */
[----:B------:R-:W-:Y:S01]  /*31d0*/  FMUL.FTZ R163, R236, R233 ;  /* 0x000000e9eca37220 */ /* 0x000fe20000410000 */
[----:B------:R-:W-:Y:S01]  /*31e0*/  FADD.FTZ R87, R107, R87 ;  /* 0x000000576b577221 */ /* 0x000fe20000010000 */
[----:B------:R-:W-:Y:S01]  /*31f0*/  FFMA.FTZ R162, R239, R86, R162 ;  /* 0x00000056efa27223 */ /* 0x000fe200000100a2 */
[----:B------:R-:W-:Y:S01]  /*3200*/  FFMA.FTZ R251, R98, R154, R251 ;  /* 0x0000009a62fb7223 */ /* 0x000fe200000100fb */
[----:B------:R-:W-:Y:S01]  /*3210*/  FFMA.FTZ R163, R237, R242, R163 ;  /* 0x000000f2eda37223 */ /* 0x000fe200000100a3 */
[----:B------:R-:W-:Y:S01]  /*3220*/  FMUL.FTZ R175, R230, R234 ;  /* 0x000000eae6af7220 */ /* 0x000fe20000410000 */
[----:B------:R-:W-:Y:S01]  /*3230*/  FADD.FTZ R87, R87, R162 ;  /* 0x000000a257577221 */ /* 0x000fe20000010000 */
[----:B------:R-:W-:Y:S02]  /*3240*/  FFMA.FTZ R251, R99, R155, R251 ;  /* 0x0000009b63fb7223 */ /* 0x000fe400000100fb */
        /* <DEDUP_REMOVED lines=51> */
.L_x_4891:
[----:B------:R-:W-:Y:S05]  /*3580*/  BSYNC.RECONVERGENT B0 ;  /* 0x0000000000007941 */ /* 0x000fea0003800200 */
.L_x_4890:
        /* <DEDUP_REMOVED lines=83> */
[----:B------:R-:W-:Y:S02]  /*3ac0*/  F2FP.F16.F32.PACK_AB R0, R0, R84 ;  /* 0x000000540000723e */ /* 0x000fe400000000ff */
[----:B------:R-:W-:Y:S02]  /*3ad0*/  MOV R84, UR17 ;  /* 0x0000001100547c02 */ /* 0x000fe40008000f00 */
[----:B------:R-:W-:-:S03]  /*3ae0*/  FSEL R85, R85, RZ, P3 ;  /* 0x000000ff55557208 */ /* 0x000fc60001800000 */
        /* <DEDUP_REMOVED lines=9> */
.L_x_4894:
        /* <DEDUP_REMOVED lines=26> */
[----:B------:R-:W-:Y:S01]  /*3d20*/  F2FP.F16.F32.PACK_AB R0, R0, R84 ;  /* 0x000000540000723e */ /* 0x000fe200000000ff */
[----:B------:R-:W-:-:S05]  /*3d30*/  FMUL.FTZ R84, R83, UR7 ;  /* 0x0000000753547c20 */ /* 0x000fca0008410000 */
[----:B------:R-:W-:-:S04]  /*3d40*/  FSEL R84, R84, RZ, P3 ;  /* 0x000000ff54547208 */ /* 0x000fc80001800000 */
[----:B------:R-:W-:Y:S02]  /*3d50*/  F2FP.F16.F32.PACK_AB R85, R84, R85 ;  /* 0x000000555455723e */ /* 0x000fe400000000ff */
[----:B------:R-:W-:Y:S02]  /*3d60*/  PRMT R84, R0, 0x7632, R84 ;  /* 0x0000763200547816 */ /* 0x000fe40000000054 */
[----:B------:R-:W-:Y:S01]  /*3d70*/  PRMT R86, R85, 0x7632, R86 ;  /* 0x0000763255567816 */ /* 0x000fe20000000056 */
[----:B------:R-:W-:Y:S06]  /*3d80*/  BRA `(.L_x_4895) ;  /* 0x00000010001c7947 */ /* 0x000fec0003800000 */
.L_x_4893:
        /* <DEDUP_REMOVED lines=38> */
.L_x_4896:
        /* <DEDUP_REMOVED lines=33> */
.L_x_4892:
        /* <DEDUP_REMOVED lines=53> */
.L_x_4898:
[----:B------:R-:W-:Y:S02]  /*4550*/  MOV R80, UR17 ;  /* 0x0000001100507c02 */ /* 0x000fe40008000f00 */
        /* <DEDUP_REMOVED lines=37> */
[----:B------:R-:W-:Y:S02]  /*47b0*/  F2FP.F16.F32.PACK_AB R0, R86, R0 ;  /* 0x000000005600723e */ /* 0x000fe400000000ff */
[C---:B------:R-:W-:Y:S02]  /*47c0*/  FSEL R86, R87.reuse, RZ, P4 ;  /* 0x000000ff57567208 */ /* 0x040fe40002000000 */
[----:B------:R-:W-:-:S02]  /*47d0*/  FSEL R87, R87, RZ, P2 ;  /* 0x000000ff57577208 */ /* 0x000fc40001000000 */
[----:B------:R-:W-:Y:S02]  /*47e0*/  PRMT R138, R0, 0x7632, R138 ;  /* 0x00007632008a7816 */ /* 0x000fe4000000008a */
[----:B------:R-:W-:-:S04]  /*47f0*/  F2FP.F16.F32.PACK_AB R86, R87, R86 ;  /* 0x000000565756723e */ /* 0x000fc800000000ff */
[----:B------:R-:W-:Y:S01]  /*4800*/  PRMT R141, R86, 0x7632, R141 ;  /* 0x00007632568d7816 */ /* 0x000fe2000000008d */
[----:B------:R-:W-:Y:S06]  /*4810*/  BRA `(.L_x_4895) ;  /* 0x0000000400787947 */ /* 0x000fec0003800000 */
.L_x_4897:
        /* <DEDUP_REMOVED lines=47> */
[----:B------:R-:W-:-:S04]  /*4b10*/  F2FP.F16.F32.PACK_AB R86, R87, R86 ;  /* 0x000000565756723e */ /* 0x000fc800000000ff */
[----:B------:R-:W-:Y:S01]  /*4b20*/  PRMT R141, R86, 0x7632, R141 ;  /* 0x00007632568d7816 */ /* 0x000fe2000000008d */
[----:B------:R-:W-:Y:S06]  /*4b30*/  BRA `(.L_x_4895) ;  /* 0x0000000000b07947 */ /* 0x000fec0003800000 */
.L_x_4899:
[----:B------:R-:W-:Y:S02]  /*4b40*/  MOV R80, UR17 ;  /* 0x0000001100507c02 */ /* 0x000fe40008000f00 */
        /* <DEDUP_REMOVED lines=42> */
[----:B------:R-:W-:-:S07]  /*4df0*/  PRMT R141, R86, 0x7632, R141 ;  /* 0x00007632568d7816 */ /* 0x000fce000000008d */
.L_x_4895:
        /* <DEDUP_REMOVED lines=22> */
.L_x_4900:
        /* <DEDUP_REMOVED lines=48> */
.L_x_4903:
[----:B------:R-:W-:Y:S02]  /*5260*/  MOV R0, UR17 ;  /* 0x0000001100007c02 */ /* 0x000fe40008000f00 */
[----:B------:R-:W-:Y:S02]  /*5270*/  LOP3.LUT P3, RZ, R212, 0xff00, RZ, 0xc0, !PT ;  /* 0x0000ff00d4ff7812 */ /* 0x000fe4000786c0ff */
        /* <DEDUP_REMOVED lines=28> */
[----:B------:R-:W-:Y:S01]  /*5440*/  FSEL R85, R86, RZ, P3 ;  /* 0x000000ff56557208 */ /* 0x000fe20001800000 */
[----:B------:R-:W-:Y:S01]  /*5450*/  FFMA.FTZ R15, R174, R15, UR27 ;  /* 0x0000001bae0f7e23 */ /* 0x000fe2000801000f */
[----:B------:R-:W-:-:S02]  /*5460*/  FSEL R86, R86, RZ, P4 ;  /* 0x000000ff56567208 */ /* 0x000fc40002000000 */
[----:B------:R-:W-:Y:S01]  /*5470*/  ISETP.GE.U32.AND P3, PT, R10, 0x1000000, PT ;  /* 0x010000000a00780c */ /* 0x000fe20003f66070 */
[----:B------:R-:W-:Y:S01]  /*5480*/  FADD.FTZ R15, R173, -R15 ;  /* 0x8000000fad0f7221 */ /* 0x000fe20000010000 */
[----:B------:R-:W-:-:S03]  /*5490*/  PRMT R140, R84, 0x7632, R140 ;  /* 0x00007632548c7816 */ /* 0x000fc6000000008c */
[----:B------:R-:W-:Y:S01]  /*54a0*/  FFMA.FTZ R87, R15, UR16, R59 ;  /* 0x000000100f577c23 */ /* 0x000fe2000801003b */
[----:B------:R-:W-:-:S03]  /*54b0*/  F2FP.F16.F32.PACK_AB R15, R86, R85 ;  /* 0x00000055560f723e */ /* 0x000fc600000000ff */
[----:B------:R-:W-:Y:S01]  /*54c0*/  FMUL.FTZ R87, R87, UR7 ;  /* 0x0000000757577c20 */ /* 0x000fe20008410000 */
[----:B------:R-:W-:-:S04]  /*54d0*/  PRMT R138, R15, 0x7632, R138 ;  /* 0x000076320f8a7816 */ /* 0x000fc8000000008a */
[C---:B------:R-:W-:Y:S02]  /*54e0*/  FSEL R85, R87.reuse, RZ, P5 ;  /* 0x000000ff57557208 */ /* 0x040fe40002800000 */
[----:B------:R-:W-:-:S04]  /*54f0*/  FSEL R87, R87, RZ, P3 ;  /* 0x000000ff57577208 */ /* 0x000fc80001800000 */
[----:B------:R-:W-:-:S04]  /*5500*/  F2FP.F16.F32.PACK_AB R85, R87, R85 ;  /* 0x000000555755723e */ /* 0x000fc800000000ff */
[----:B------:R-:W-:Y:S01]  /*5510*/  PRMT R141, R85, 0x7632, R141 ;  /* 0x00007632558d7816 */ /* 0x000fe2000000008d */
[----:B------:R-:W-:Y:S06]  /*5520*/  BRA `(.L_x_4904) ;  /* 0x0000000c00847947 */ /* 0x000fec0003800000 */
.L_x_4902:
        /* <DEDUP_REMOVED lines=46> */
.L_x_4905:
[----:B------:R-:W-:Y:S01]  /*5810*/  IMAD.U32 R0, RZ, RZ, UR17 ;  /* 0x00000011ff007e24 */ /* 0x000fe2000f8e00ff */
[----:B------:R-:W-:Y:S01]  /*5820*/  LOP3.LUT P3, RZ, R212, 0xff00, RZ, 0xc0, !PT ;  /* 0x0000ff00d4ff7812 */ /* 0x000fe2000786c0ff */
[----:B01----:R-:W-:Y:S01]  /*5830*/  IMAD.U32 R85, RZ, RZ, UR17 ;  /* 0x00000011ff557e24 */ /* 0x003fe2000f8e00ff */
[----:B------:R-:W-:Y:S01]  /*5840*/  LOP3.LUT P4, RZ, R10, 0xff00, RZ, 0xc0, !PT ;  /* 0x0000ff000aff7812 */ /* 0x000fe2000788c0ff */
[----:B------:R-:W-:Y:S01]  /*5850*/  FFMA.FTZ R0, R170, R0, UR27 ;  /* 0x0000001baa007e23 */ /* 0x000fe20008010000 */
[----:B------:R-:W-:Y:S01]  /*5860*/  ISETP.GE.U32.AND P5, PT, R212, 0x1000000, PT ;  /* 0x01000000d400780c */ /* 0x000fe20003fa6070 */
        /* <DEDUP_REMOVED lines=39> */
.L_x_4901:
[----:B------:R-:W-:Y:S05]  /*5ae0*/  @!P1 BRA `(.L_x_4906) ;  /* 0x00000004000c9947 */ /* 0x000fea0003800000 */
[----:B------:R-:W-:Y:S05]  /*5af0*/  @!P2 BRA `(.L_x_4907) ;  /* 0x000000000084a947 */ /* 0x000fea0003800000 */
[----:B------:R-:W-:Y:S02]  /*5b00*/  MOV R15, UR17 ;  /* 0x00000011000f7c02 */ /* 0x000fe40008000f00 */
[----:B------:R-:W-:Y:S02]  /*5b10*/  MOV R0, UR17 ;  /* 0x0000001100007c02 */ /* 0x000fe40008000f00 */
[----:B------:R-:W-:Y:S01]  /*5b20*/  LOP3.LUT P3, RZ, R212, 0xff, RZ, 0xc0, !PT ;  /* 0x000000ffd4ff7812 */ /* 0x000fe2000786c0ff */
[----:B------:R-:W-:Y:S01]  /*5b30*/  FFMA.FTZ R15, R170, R15, UR27 ;  /* 0x0000001baa0f7e23 */ /* 0x000fe2000801000f */
[----:B------:R-:W-:Y:S01]  /*5b40*/  LOP3.LUT P4, RZ, R212, 0xff00, RZ, 0xc0, !PT ;  /* 0x0000ff00d4ff7812 */ /* 0x000fe2000788c0ff */
[----:B------:R-:W-:Y:S02]  /*5b50*/  FFMA.FTZ R0, R168, R0, UR27 ;  /* 0x0000001ba8007e23 */ /* 0x000fe40008010000 */
[----:B------:R-:W-:Y:S01]  /*5b60*/  FADD.FTZ R81, R169, -R15 ;  /* 0x8000000fa9517221 */ /* 0x000fe20000010000 */
[----:B------:R-:W-:-:S02]  /*5b70*/  IMAD.U32 R15, RZ, RZ, UR17 ;  /* 0x00000011ff0f7e24 */ /* 0x000fc4000f8e00ff */
        /* <DEDUP_REMOVED lines=11> */
[----:B01----:R-:W-:Y:S01]  /*5c30*/  FMUL.FTZ R84, R82, UR7 ;  /* 0x0000000752547c20 */ /* 0x003fe20008410000 */
[----:B------:R-:W-:Y:S01]  /*5c40*/  FADD.FTZ R83, R173, -R15 ;  /* 0x8000000fad537221 */ /* 0x000fe20000010000 */
[----:B------:R-:W-:-:S03]  /*5c50*/  FMUL.FTZ R15, R80, UR7 ;  /* 0x00000007500f7c20 */ /* 0x000fc60008410000 */
[----:B------:R-:W-:Y:S02]  /*5c60*/  FFMA.FTZ R83, R83, UR16, R59 ;  /* 0x0000001053537c23 */ /* 0x000fe4000801003b */
[----:B------:R-:W-:Y:S02]  /*5c70*/  FSEL R15, R15, RZ, P3 ;  /* 0x000000ff0f0f7208 */ /* 0x000fe40001800000 */
[----:B------:R-:W-:Y:S02]  /*5c80*/  LOP3.LUT P3, RZ, R212, 0xff0000, RZ, 0xc0, !PT ;  /* 0x00ff0000d4ff7812 */ /* 0x000fe4000786c0ff */
[----:B------:R-:W-:Y:S01]  /*5c90*/  F2FP.F16.F32.PACK_AB R15, R0, R15 ;  /* 0x0000000f000f723e */ /* 0x000fe200000000ff */
[----:B------:R-:W-:Y:S01]  /*5ca0*/  FMUL.FTZ R0, R83, UR7 ;  /* 0x0000000753007c20 */ /* 0x000fe20008410000 */
[----:B------:R-:W-:-:S04]  /*5cb0*/  FSEL R84, R84, RZ, P3 ;  /* 0x000000ff54547208 */ /* 0x000fc80001800000 */
[----:B------:R-:W-:-:S04]  /*5cc0*/  FSEL R0, R0, RZ, P4 ;  /* 0x000000ff00007208 */ /* 0x000fc80002000000 */
[----:B------:R-:W-:Y:S02]  /*5cd0*/  F2FP.F16.F32.PACK_AB R84, R0, R84 ;  /* 0x000000540054723e */ /* 0x000fe400000000ff */
[----:B------:R-:W-:Y:S02]  /*5ce0*/  PRMT R0, R15, 0x7632, R0 ;  /* 0x000076320f007816 */ /* 0x000fe40000000000 */
[----:B------:R-:W-:Y:S01]  /*5cf0*/  PRMT R85, R84, 0x7632, R85 ;  /* 0x0000763254557816 */ /* 0x000fe20000000055 */
[----:B------:R-:W-:Y:S06]  /*5d00*/  BRA `(.L_x_4904) ;  /* 0x00000004008c7947 */ /* 0x000fec0003800000 */
.L_x_4907:
[----:B------:R-:W-:Y:S01]  /*5d10*/  MOV R0, UR17 ;  /* 0x0000001100007c02 */ /* 0x000fe20008000f00 */
[----:B------:R-:W-:Y:S01]  /*5d20*/  IMAD.U32 R15, RZ, RZ, UR17 ;  /* 0x00000011ff0f7e24 */ /* 0x000fe2000f8e00ff */
[C---:B------:R-:W-:Y:S02]  /*5d30*/  LOP3.LUT P3, RZ, R212.reuse, 0xff, RZ, 0xc0, !PT ;  /* 0x000000ffd4ff7812 */ /* 0x040fe4000786c0ff */
[----:B------:R-:W-:Y:S01]  /*5d40*/  LOP3.LUT P4, RZ, R212, 0xff00, RZ, 0xc0, !PT ;  /* 0x0000ff00d4ff7812 */ /* 0x000fe2000788c0ff */
[----:B------:R-:W-:Y:S01]  /*5d50*/  FFMA.FTZ R0, R168, R0, UR27 ;  /* 0x0000001ba8007e23 */ /* 0x000fe20008010000 */
[----:B------:R-:W-:Y:S01]  /*5d60*/  FFMA.FTZ R15, R170, R15, UR27 ;  /* 0x0000001baa0f7e23 */ /* 0x000fe2000801000f */
[----:B01----:R-:W-:Y:S02]  /*5d70*/  MOV R84, UR17 ;  /* 0x0000001100547c02 */ /* 0x003fe40008000f00 */
        /* <DEDUP_REMOVED lines=13> */
[----:B------:R-:W-:Y:S02]  /*5e50*/  F2FP.F16.F32.PACK_AB R15, R15, R0 ;  /* 0x000000000f0f723e */ /* 0x000fe400000000ff */
        /* <DEDUP_REMOVED lines=12> */
.L_x_4906:
        /* <DEDUP_REMOVED lines=8> */
[----:B------:R-:W-:Y:S01]  /*5fa0*/  MOV R15, UR17 ;  /* 0x00000011000f7c02 */ /* 0x000fe20008000f00 */
[----:B------:R-:W-:Y:S02]  /*5fb0*/  FADD.FTZ R0, R167, -R0 ;  /* 0x80000000a7007221 */ /* 0x000fe40000010000 */
[----:B------:R-:W-:Y:S02]  /*5fc0*/  FMUL.FTZ R81, R81, UR16 ;  /* 0x0000001051517c20 */ /* 0x000fe40008410000 */
[----:B------:R-:W-:Y:S01]  /*5fd0*/  FFMA.FTZ R15, R171, R15, UR27 ;  /* 0x0000001bab0f7e23 */ /* 0x000fe2000801000f */
[----:B------:R-:W-:Y:S01]  /*5fe0*/  FMUL.FTZ R80, R0, UR16 ;  /* 0x0000001000507c20 */ /* 0x000fe20008410000 */
[----:B------:R-:W-:Y:S02]  /*5ff0*/  FMUL.FTZ R0, R81, UR7 ;  /* 0x0000000751007c20 */ /* 0x000fe40008410000 */
[----:B------:R-:W-:Y:S01]  /*6000*/  FADD.FTZ R82, R172, -R15 ;  /* 0x8000000fac527221 */ /* 0x000fe20000010000 */
[----:B------:R-:W-:-:S02]  /*6010*/  IMAD.U32 R15, RZ, RZ, UR17 ;  /* 0x00000011ff0f7e24 */ /* 0x000fc4000f8e00ff */
[----:B------:R-:W-:Y:S01]  /*6020*/  FSEL R0, R0, RZ, P4 ;  /* 0x000000ff00007208 */ /* 0x000fe20002000000 */
[----:B------:R-:W-:Y:S01]  /*6030*/  FMUL.FTZ R82, R82, UR16 ;  /* 0x0000001052527c20 */ /* 0x000fe20008410000 */
[----:B------:R-:W-:Y:S01]  /*6040*/  FFMA.FTZ R15, R174, R15, UR27 ;  /* 0x0000001bae0f7e23 */ /* 0x000fe2000801000f */
[----:B------:R-:W-:Y:S02]  /*6050*/  ISETP.GE.U32.AND P4, PT, R212, 0x1000000, PT ;  /* 0x01000000d400780c */ /* 0x000fe40003f86070 */
[----:B01----:R-:W-:Y:S01]  /*6060*/  FMUL.FTZ R84, R82, UR7 ;  /* 0x0000000752547c20 */ /* 0x003fe20008410000 */
[----:B------:R-:W-:Y:S01]  /*6070*/  FADD.FTZ R83, R173, -R15 ;  /* 0x8000000fad537221 */ /* 0x000fe20000010000 */
[----:B------:R-:W-:-:S03]  /*6080*/  FMUL.FTZ R15, R80, UR7 ;  /* 0x00000007500f7c20 */ /* 0x000fc60008410000 */
[----:B------:R-:W-:Y:S02]  /*6090*/  FMUL.FTZ R83, R83, UR16 ;  /* 0x0000001053537c20 */ /* 0x000fe40008410000 */
        /* <DEDUP_REMOVED lines=10> */
.L_x_4908:
[----:B------:R-:W-:Y:S02]  /*6140*/  MOV R0, UR17 ;  /* 0x0000001100007c02 */ /* 0x000fe40008000f00 */
[----:B------:R-:W-:Y:S02]  /*6150*/  MOV R15, UR17 ;  /* 0x00000011000f7c02 */ /* 0x000fe40008000f00 */
[----:B------:R-:W-:Y:S01]  /*6160*/  LOP3.LUT P3, RZ, R212, 0xff, RZ, 0xc0, !PT ;  /* 0x000000ffd4ff7812 */ /* 0x000fe2000786c0ff */
[----:B------:R-:W-:Y:S01]  /*6170*/  FFMA.FTZ R0, R168, R0, UR27 ;  /* 0x0000001ba8007e23 */ /* 0x000fe20008010000 */
[----:B------:R-:W-:Y:S01]  /*6180*/  LOP3.LUT P4, RZ, R212, 0xff00, RZ, 0xc0, !PT ;  /* 0x0000ff00d4ff7812 */ /* 0x000fe2000788c0ff */
[----:B------:R-:W-:Y:S01]  /*6190*/  FFMA.FTZ R15, R170, R15, UR27 ;  /* 0x0000001baa0f7e23 */ /* 0x000fe2000801000f */
[----:B01----:R-:W-:Y:S01]  /*61a0*/  MOV R84, UR17 ;  /* 0x0000001100547c02 */ /* 0x003fe20008000f00 */
[----:B------:R-:W-:Y:S02]  /*61b0*/  FADD.FTZ R0, R167, -R0 ;  /* 0x80000000a7007221 */ /* 0x000fe40000010000 */
[----:B------:R-:W-:-:S02]  /*61c0*/  FADD.FTZ R15, R169, -R15 ;  /* 0x8000000fa90f7221 */ /* 0x000fc40000010000 */
[----:B------:R-:W-:Y:S01]  /*61d0*/  FMUL.FTZ R0, R0, UR16 ;  /* 0x0000001000007c20 */ /* 0x000fe20008410000 */
[----:B------:R-:W-:Y:S01]  /*61e0*/  FFMA.FTZ R84, R174, R84, UR27 ;  /* 0x0000001bae547e23 */ /* 0x000fe20008010054 */
[----:B------:R-:W-:Y:S02]  /*61f0*/  FMUL.FTZ R15, R15, UR16 ;  /* 0x000000100f0f7c20 */ /* 0x000fe40008410000 */
[----:B------:R-:W-:Y:S01]  /*6200*/  FMUL.FTZ R0, R0, UR7 ;  /* 0x0000000700007c20 */ /* 0x000fe20008410000 */
[----:B------:R-:W-:Y:S01]  /*6210*/  FADD.FTZ R84, R173, -R84 ;  /* 0x80000054ad547221 */ /* 0x000fe20000010000 */
[----:B------:R-:W-:-:S03]  /*6220*/  FMUL.FTZ R15, R15, UR7 ;  /* 0x000000070f0f7c20 */ /* 0x000fc60008410000 */
[----:B------:R-:W-:Y:S01]  /*6230*/  FSEL R0, R0, RZ, P3 ;  /* 0x000000ff00007208 */ /* 0x000fe20001800000 */
[----:B------:R-:W-:Y:S01]  /*6240*/  FMUL.FTZ R84, R84, UR16 ;  /* 0x0000001054547c20 */ /* 0x000fe20008410000 */
[----:B------:R-:W-:Y:S02]  /*6250*/  FSEL R15, R15, RZ, P4 ;  /* 0x000000ff0f0f7208 */ /* 0x000fe40002000000 */
[----:B------:R-:W-:Y:S01]  /*6260*/  LOP3.LUT P3, RZ, R212, 0xff0000, RZ, 0xc0, !PT ;  /* 0x00ff0000d4ff7812 */ /* 0x000fe2000786c0ff */
[----:B------:R-:W-:Y:S01]  /*6270*/  FMUL.FTZ R84, R84, UR7 ;  /* 0x0000000754547c20 */ /* 0x000fe20008410000 */
[----:B------:R-:W-:Y:S01]  /*6280*/  F2FP.F16.F32.PACK_AB R15, R15, R0 ;  /* 0x000000000f0f723e */ /* 0x000fe200000000ff */
        /* <DEDUP_REMOVED lines=11> */
.L_x_4904:
        /* <DEDUP_REMOVED lines=20> */
.L_x_4909:
        /* <DEDUP_REMOVED lines=34> */
[----:B0-----:R-:W-:Y:S01]  /*66a0*/  FMUL.FTZ R85, R83, UR7 ;  /* 0x0000000753557c20 */ /* 0x001fe20008410000 */
        /* <DEDUP_REMOVED lines=13> */
.L_x_4912:
[----:B------:R-:W-:Y:S02]  /*6780*/  MOV R0, UR17 ;  /* 0x0000001100007c02 */ /* 0x000fe40008000f00 */
        /* <DEDUP_REMOVED lines=34> */
[----:B------:R-:W-:Y:S02]  /*69b0*/  F2FP.F16.F32.PACK_AB R84, R85, R84 ;  /* 0x000000545554723e */ /* 0x000fe400000000ff */
[----:B------:R-:W-:Y:S01]  /*69c0*/  PRMT R140, R14, 0x7632, R140 ;  /* 0x000076320e8c7816 */ /* 0x000fe2000000008c */
[----:B------:R-:W-:Y:S01]  /*69d0*/  FFMA.FTZ R15, R15, UR16, R63 ;  /* 0x000000100f0f7c23 */ /* 0x000fe2000801003f */
[----:B------:R-:W-:-:S03]  /*69e0*/  PRMT R138, R84, 0x7632, R138 ;  /* 0x00007632548a7816 */ /* 0x000fc6000000008a */
[----:B------:R-:W-:-:S05]  /*69f0*/  FMUL.FTZ R85, R15, UR7 ;  /* 0x000000070f557c20 */ /* 0x000fca0008410000 */
[C---:B------:R-:W-:Y:S02]  /*6a00*/  FSEL R15, R85.reuse, RZ, P5 ;  /* 0x000000ff550f7208 */ /* 0x040fe40002800000 */
[----:B------:R-:W-:-:S04]  /*6a10*/  FSEL R85, R85, RZ, P3 ;  /* 0x000000ff55557208 */ /* 0x000fc80001800000 */
[----:B------:R-:W-:-:S04]  /*6a20*/  F2FP.F16.F32.PACK_AB R15, R85, R15 ;  /* 0x0000000f550f723e */ /* 0x000fc800000000ff */
[----:B------:R-:W-:Y:S01]  /*6a30*/  PRMT R141, R15, 0x7632, R141 ;  /* 0x000076320f8d7816 */ /* 0x000fe2000000008d */
[----:B------:R-:W-:Y:S06]  /*6a40*/  BRA `(.L_x_4913) ;  /* 0x0000000c00847947 */ /* 0x000fec0003800000 */
.L_x_4911:
[----:B------:R-:W-:Y:S05]  /*6a50*/  @!P2 BRA `(.L_x_4914) ;  /* 0x0000000000b4a947 */ /* 0x000fea0003800000 */
[----:B------:R-:W-:Y:S02]  /*6a60*/  MOV R0, UR17 ;  /* 0x0000001100007c02 */ /* 0x000fe40008000f00 */
        /* <DEDUP_REMOVED lines=44> */
.L_x_4914:
[----:B------:R-:W-:Y:S01]  /*6d30*/  IMAD.U32 R0, RZ, RZ, UR17 ;  /* 0x00000011ff007e24 */ /* 0x000fe2000f8e00ff */
[C---:B------:R-:W-:Y:S01]  /*6d40*/  LOP3.LUT P3, RZ, R198.reuse, 0xff00, RZ, 0xc0, !PT ;  /* 0x0000ff00c6ff7812 */ /* 0x040fe2000786c0ff */
        /* <DEDUP_REMOVED lines=33> */
[----:B------:R-:W-:Y:S02]  /*6f60*/  F2FP.F16.F32.PACK_AB R84, R85, R84 ;  /* 0x000000545554723e */ /* 0x000fe400000000ff */
[----:B------:R-:W-:Y:S01]  /*6f70*/  PRMT R140, R14, 0x7632, R140 ;  /* 0x000076320e8c7816 */ /* 0x000fe2000000008c */
[----:B------:R-:W-:Y:S01]  /*6f80*/  FMUL.FTZ R15, R15, UR16 ;  /* 0x000000100f0f7c20 */ /* 0x000fe20008410000 */
[----:B------:R-:W-:-:S03]  /*6f90*/  PRMT R138, R84, 0x7632, R138 ;  /* 0x00007632548a7816 */ /* 0x000fc6000000008a */
[----:B------:R-:W-:-:S05]  /*6fa0*/  FMUL.FTZ R85, R15, UR7 ;  /* 0x000000070f557c20 */ /* 0x000fca0008410000 */
[C---:B------:R-:W-:Y:S02]  /*6fb0*/  FSEL R15, R85.reuse, RZ, P5 ;  /* 0x000000ff550f7208 */ /* 0x040fe40002800000 */
[----:B------:R-:W-:-:S04]  /*6fc0*/  FSEL R85, R85, RZ, P3 ;  /* 0x000000ff55557208 */ /* 0x000fc80001800000 */
[----:B------:R-:W-:-:S04]  /*6fd0*/  F2FP.F16.F32.PACK_AB R15, R85, R15 ;  /* 0x0000000f550f723e */ /* 0x000fc800000000ff */
[----:B------:R-:W-:Y:S01]  /*6fe0*/  PRMT R141, R15, 0x7632, R141 ;  /* 0x000076320f8d7816 */ /* 0x000fe2000000008d */
[----:B------:R-:W-:Y:S06]  /*6ff0*/  BRA `(.L_x_4913) ;  /* 0x0000000800187947 */ /* 0x000fec0003800000 */
.L_x_4910:
[----:B------:R-:W-:Y:S05]  /*7000*/  @!P1 BRA `(.L_x_4915) ;  /* 0x00000004000c9947 */ /* 0x000fea0003800000 */
[----:B------:R-:W-:Y:S05]  /*7010*/  @!P2 BRA `(.L_x_4916) ;  /* 0x000000000084a947 */ /* 0x000fea0003800000 */
[----:B-1----:R-:W-:Y:S02]  /*7020*/  MOV R14, UR17 ;  /* 0x00000011000e7c02 */ /* 0x002fe40008000f00 */
[----:B------:R-:W-:Y:S02]  /*7030*/  MOV R0, UR17 ;  /* 0x0000001100007c02 */ /* 0x000fe40008000f00 */
[C---:B------:R-:W-:Y:S01]  /*7040*/  LOP3.LUT P3, RZ, R198.reuse, 0xff, RZ, 0xc0, !PT ;  /* 0x000000ffc6ff7812 */ /* 0x040fe2000786c0ff */
        /* <DEDUP_REMOVED lines=11> */
[----:B------:R-:W-:Y:S01]  /*7100*/  MOV R14, UR17 ;  /* 0x00000011000e7c02 */ /* 0x000fe20008000f00 */
[----:B0-----:R-:W-:Y:S02]  /*7110*/  FMUL.FTZ R84, R80, UR7 ;  /* 0x0000000750547c20 */ /* 0x001fe40008410000 */
[----:B------:R-:W-:Y:S01]  /*7120*/  FSEL R0, R0, RZ, P4 ;  /* 0x000000ff00007208 */ /* 0x000fe20002000000 */
[----:B------:R-:W-:Y:S01]  /*7130*/  FFMA.FTZ R82, R82, UR16, R62 ;  /* 0x0000001052527c23 */ /* 0x000fe2000801003e */
[----:B------:R-:W-:Y:S01]  /*7140*/  FFMA.FTZ R14, R91, R14, UR27 ;  /* 0x0000001b5b0e7e23 */ /* 0x000fe2000801000e */
[----:B------:R-:W-:-:S02]  /*7150*/  FSEL R84, R84, RZ, P3 ;  /* 0x000000ff54547208 */ /* 0x000fc40001800000 */
[----:B------:R-:W-:Y:S01]  /*7160*/  LOP3.LUT P3, RZ, R198, 0xff0000, RZ, 0xc0, !PT ;  /* 0x00ff0000c6ff7812 */ /* 0x000fe2000786c0ff */
[----:B------:R-:W-:Y:S01]  /*7170*/  FADD.FTZ R83, R147, -R14 ;  /* 0x8000000e93537221 */ /* 0x000fe20000010000 */
[----:B------:R-:W-:Y:S01]  /*7180*/  F2FP.F16.F32.PACK_AB R84, R0, R84 ;  /* 0x000000540054723e */ /* 0x000fe200000000ff */
[----:B------:R-:W-:Y:S01]  /*7190*/  FMUL.FTZ R14, R82, UR7 ;  /* 0x00000007520e7c20 */ /* 0x000fe20008410000 */
[----:B------:R-:W-:Y:S01]  /*71a0*/  ISETP.GE.U32.AND P4, PT, R198, 0x1000000, PT ;  /* 0x01000000c600780c */ /* 0x000fe20003f86070 */
[----:B------:R-:W-:-:S03]  /*71b0*/  FFMA.FTZ R83, R83, UR16, R63 ;  /* 0x0000001053537c23 */ /* 0x000fc6000801003f */
[----:B------:R-:W-:Y:S01]  /*71c0*/  FSEL R14, R14, RZ, P3 ;  /* 0x000000ff0e0e7208 */ /* 0x000fe20001800000 */
[----:B------:R-:W-:-:S05]  /*71d0*/  FMUL.FTZ R0, R83, UR7 ;  /* 0x0000000753007c20 */ /* 0x000fca0008410000 */
[----:B------:R-:W-:-:S04]  /*71e0*/  FSEL R0, R0, RZ, P4 ;  /* 0x000000ff00007208 */ /* 0x000fc80002000000 */
[----:B------:R-:W-:Y:S02]  /*71f0*/  F2FP.F16.F32.PACK_AB R14, R0, R14 ;  /* 0x0000000e000e723e */ /* 0x000fe400000000ff */
[----:B------:R-:W-:Y:S02]  /*7200*/  PRMT R0, R84, 0x7632, R0 ;  /* 0x0000763254007816 */ /* 0x000fe40000000000 */
[----:B------:R-:W-:Y:S01]  /*7210*/  PRMT R15, R14, 0x7632, R15 ;  /* 0x000076320e0f7816 */ /* 0x000fe2000000000f */
[----:B------:R-:W-:Y:S06]  /*7220*/  BRA `(.L_x_4913) ;  /* 0x00000004008c7947 */ /* 0x000fec0003800000 */
.L_x_4916:
[----:B------:R-:W-:Y:S01]  /*7230*/  MOV R0, UR17 ;  /* 0x0000001100007c02 */ /* 0x000fe20008000f00 */
[----:B-1----:R-:W-:Y:S01]  /*7240*/  IMAD.U32 R14, RZ, RZ, UR17 ;  /* 0x00000011ff0e7e24 */ /* 0x002fe2000f8e00ff */
        /* <DEDUP_REMOVED lines=10> */
[----:B0-----:R-:W-:Y:S02]  /*72f0*/  FSEL R84, R0, RZ, P3 ;  /* 0x000000ff00547208 */ /* 0x001fe40001800000 */
[----:B------:R-:W-:Y:S02]  /*7300*/  FSEL R14, R14, RZ, P4 ;  /* 0x000000ff0e0e7208 */ /* 0x000fe40002000000 */
[----:B------:R-:W-:Y:S02]  /*7310*/  MOV R0, UR17 ;  /* 0x0000001100007c02 */ /* 0x000fe40008000f00 */
[----:B------:R-:W-:Y:S02]  /*7320*/  F2FP.F16.F32.PACK_AB R84, R14, R84 ;  /* 0x000000540e54723e */ /* 0x000fe400000000ff */
[----:B------:R-:W-:Y:S01]  /*7330*/  MOV R14, UR17 ;  /* 0x00000011000e7c02 */ /* 0x000fe20008000f00 */
[----:B------:R-:W-:Y:S01]  /*7340*/  FFMA.FTZ R0, R90, R0, UR27 ;  /* 0x0000001b5a007e23 */ /* 0x000fe20008010000 */
[----:B------:R-:W-:-:S02]  /*7350*/  LOP3.LUT P3, RZ, R198, 0xff0000, RZ, 0xc0, !PT ;  /* 0x00ff0000c6ff7812 */ /* 0x000fc4000786c0ff */
[----:B------:R-:W-:Y:S01]  /*7360*/  ISETP.GE.U32.AND P4, PT, R198, 0x1000000, PT ;  /* 0x01000000c600780c */ /* 0x000fe20003f86070 */
[----:B------:R-:W-:Y:S01]  /*7370*/  FFMA.FTZ R14, R91, R14, UR27 ;  /* 0x0000001b5b0e7e23 */ /* 0x000fe2000801000e */
[----:B------:R-:W-:-:S03]  /*7380*/  FADD.FTZ R0, R146, -R0 ;  /* 0x8000000092007221 */ /* 0x000fc60000010000 */
[----:B------:R-:W-:Y:S01]  /*7390*/  FADD.FTZ R14, R147, -R14 ;  /* 0x8000000e930e7221 */ /* 0x000fe20000010000 */
[----:B------:R-:W-:-:S03]  /*73a0*/  FFMA.FTZ R0, R0, UR16, R62 ;  /* 0x0000001000007c23 */ /* 0x000fc6000801003e */
[----:B------:R-:W-:Y:S01]  /*73b0*/  FFMA.FTZ R14, R14, UR16, R63 ;  /* 0x000000100e0e7c23 */ /* 0x000fe2000801003f */
[----:B------:R-:W-:-:S03]  /*73c0*/  FMUL.FTZ R0, R0, UR7 ;  /* 0x0000000700007c20 */ /* 0x000fc60008410000 */
[----:B------:R-:W-:Y:S02]  /*73d0*/  FMUL.FTZ R14, R14, UR7 ;  /* 0x000000070e0e7c20 */ /* 0x000fe40008410000 */
[----:B------:R-:W-:-:S03]  /*73e0*/  FSEL R0, R0, RZ, P3 ;  /* 0x000000ff00007208 */ /* 0x000fc60001800000 */
[----:B------:R-:W-:-:S04]  /*73f0*/  FSEL R14, R14, RZ, P4 ;  /* 0x000000ff0e0e7208 */ /* 0x000fc80002000000 */
[----:B------:R-:W-:Y:S02]  /*7400*/  F2FP.F16.F32.PACK_AB R14, R14, R0 ;  /* 0x000000000e0e723e */ /* 0x000fe400000000ff */
[----:B------:R-:W-:Y:S02]  /*7410*/  PRMT R0, R84, 0x7632, R0 ;  /* 0x0000763254007816 */ /* 0x000fe40000000000 */
[----:B------:R-:W-:Y:S01]  /*7420*/  PRMT R15, R14, 0x7632, R15 ;  /* 0x000076320e0f7816 */ /* 0x000fe2000000000f */
[----:B------:R-:W-:Y:S06]  /*7430*/  BRA `(.L_x_4913) ;  /* 0x0000000400087947 */ /* 0x000fec0003800000 */
.L_x_4915:
        /* <DEDUP_REMOVED lines=16> */
[----:B0-----:R-:W-:Y:S01]  /*7540*/  FMUL.FTZ R84, R80, UR7 ;  /* 0x0000000750547c20 */ /* 0x001fe20008410000 */
[----:B------:R-:W-:Y:S01]  /*7550*/  FSEL R0, R0, RZ, P4 ;  /* 0x000000ff00007208 */ /* 0x000fe20002000000 */
[----:B------:R-:W-:Y:S01]  /*7560*/  FMUL.FTZ R82, R82, UR16 ;  /* 0x0000001052527c20 */ /* 0x000fe20008410000 */
[----:B------:R-:W-:Y:S01]  /*7570*/  FFMA.FTZ R14, R91, R14, UR27 ;  /* 0x0000001b5b0e7e23 */ /* 0x000fe2000801000e */
[----:B------:R-:W-:Y:S02]  /*7580*/  ISETP.GE.U32.AND P4, PT, R198, 0x1000000, PT ;  /* 0x01000000c600780c */ /* 0x000fe40003f86070 */
[----:B------:R-:W-:Y:S01]  /*7590*/  FSEL R84, R84, RZ, P3 ;  /* 0x000000ff54547208 */ /* 0x000fe20001800000 */
[----:B------:R-:W-:Y:S01]  /*75a0*/  FADD.FTZ R83, R147, -R14 ;  /* 0x8000000e93537221 */ /* 0x000fe20000010000 */
[----:B------:R-:W-:Y:S01]  /*75b0*/  FMUL.FTZ R14, R82, UR7 ;  /* 0x00000007520e7c20 */ /* 0x000fe20008410000 */
[----:B------:R-:W-:Y:S02]  /*75c0*/  LOP3.LUT P3, RZ, R198, 0xff0000, RZ, 0xc0, !PT ;  /* 0x00ff0000c6ff7812 */ /* 0x000fe4000786c0ff */
[----:B------:R-:W-:Y:S01]  /*75d0*/  FMUL.FTZ R83, R83, UR16 ;  /* 0x0000001053537c20 */ /* 0x000fe20008410000 */
[----:B------:R-:W-:-:S02]  /*75e0*/  F2FP.F16.F32.PACK_AB R84, R0, R84 ;  /* 0x000000540054723e */ /* 0x000fc400000000ff */
[----:B------:R-:W-:Y:S01]  /*75f0*/  FSEL R14, R14, RZ, P3 ;  /* 0x000000ff0e0e7208 */ /* 0x000fe20001800000 */
[----:B------:R-:W-:-:S05]  /*7600*/  FMUL.FTZ R0, R83, UR7 ;  /* 0x0000000753007c20 */ /* 0x000fca0008410000 */
[----:B------:R-:W-:-:S04]  /*7610*/  FSEL R0, R0, RZ, P4 ;  /* 0x000000ff00007208 */ /* 0x000fc80002000000 */
[----:B------:R-:W-:Y:S02]  /*7620*/  F2FP.F16.F32.PACK_AB R14, R0, R14 ;  /* 0x0000000e000e723e */ /* 0x000fe400000000ff */
[----:B------:R-:W-:Y:S02]  /*7630*/  PRMT R0, R84, 0x7632, R0 ;  /* 0x0000763254007816 */ /* 0x000fe40000000000 */
[----:B------:R-:W-:Y:S01]  /*7640*/  PRMT R15, R14, 0x7632, R15 ;  /* 0x000076320e0f7816 */ /* 0x000fe2000000000f */
[----:B------:R-:W-:Y:S06]  /*7650*/  BRA `(.L_x_4913) ;  /* 0x0000000000807947 */ /* 0x000fec0003800000 */
.L_x_4917:
[----:B------:R-:W-:Y:S02]  /*7660*/  MOV R0, UR17 ;  /* 0x0000001100007c02 */ /* 0x000fe40008000f00 */
[----:B-1----:R-:W-:Y:S02]  /*7670*/  MOV R14, UR17 ;  /* 0x00000011000e7c02 */ /* 0x002fe40008000f00 */
[----:B------:R-:W-:Y:S01]  /*7680*/  LOP3.LUT P3, RZ, R198, 0xff, RZ, 0xc0, !PT ;  /* 0x000000ffc6ff7812 */ /* 0x000fe2000786c0ff */
[----:B------:R-:W-:Y:S01]  /*7690*/  FFMA.FTZ R0, R88, R0, UR27 ;  /* 0x0000001b58007e23 */ /* 0x000fe20008010000 */
[----:B------:R-:W-:Y:S01]  /*76a0*/  LOP3.LUT P4, RZ, R198, 0xff00, RZ, 0xc0, !PT ;  /* 0x0000ff00c6ff7812 */ /* 0x000fe2000788c0ff */
[----:B------:R-:W-:Y:S02]  /*76b0*/  FFMA.FTZ R14, R89, R14, UR27 ;  /* 0x0000001b590e7e23 */ /* 0x000fe4000801000e */
[----:B------:R-:W-:Y:S02]  /*76c0*/  FADD.FTZ R0, R144, -R0 ;  /* 0x8000000090007221 */ /* 0x000fe40000010000 */
[----:B------:R-:W-:-:S02]  /*76d0*/  FADD.FTZ R14, R145, -R14 ;  /* 0x8000000e910e7221 */ /* 0x000fc40000010000 */
[----:B------:R-:W-:Y:S02]  /*76e0*/  FMUL.FTZ R0, R0, UR16 ;  /* 0x0000001000007c20 */ /* 0x000fe40008410000 */
[----:B------:R-:W-:Y:S02]  /*76f0*/  FMUL.FTZ R14, R14, UR16 ;  /* 0x000000100e0e7c20 */ /* 0x000fe40008410000 */
[----:B------:R-:W-:Y:S02]  /*7700*/  FMUL.FTZ R0, R0, UR7 ;  /* 0x0000000700007c20 */ /* 0x000fe40008410000 */
[----:B------:R-:W-:-:S03]  /*7710*/  FMUL.FTZ R14, R14, UR7 ;  /* 0x000000070e0e7c20 */ /* 0x000fc60008410000 */
[----:B0-----:R-:W-:Y:S01]  /*7720*/  FSEL R84, R0, RZ, P3 ;  /* 0x000000ff00547208 */ /* 0x001fe20001800000 */
[----:B------:R-:W-:Y:S01]  /*7730*/  IMAD.U32 R0, RZ, RZ, UR17 ;  /* 0x00000011ff007e24 */ /* 0x000fe2000f8e00ff */
[----:B------:R-:W-:Y:S02]  /*7740*/  FSEL R14, R14, RZ, P4 ;  /* 0x000000ff0e0e7208 */ /* 0x000fe40002000000 */
[----:B------:R-:W-:Y:S01]  /*7750*/  LOP3.LUT P3, RZ, R198, 0xff0000, RZ, 0xc0, !PT ;  /* 0x00ff0000c6ff7812 */ /* 0x000fe2000786c0ff */
[----:B------:R-:W-:Y:S01]  /*7760*/  FFMA.FTZ R0, R90, R0, UR27 ;  /* 0x0000001b5a007e23 */ /* 0x000fe20008010000 */
[----:B------:R-:W-:Y:S02]  /*7770*/  F2FP.F16.F32.PACK_AB R84, R14, R84 ;  /* 0x000000540e54723e */ /* 0x000fe400000000ff */
        /* <DEDUP_REMOVED lines=11> */
[----:B------:R-:W-:Y:S02]  /*7830*/  F2FP.F16.F32.PACK_AB R14, R14, R0 ;  /* 0x000000000e0e723e */ /* 0x000fe400000000ff */
[----:B------:R-:W-:Y:S02]  /*7840*/  PRMT R0, R84, 0x7632, R0 ;  /* 0x0000763254007816 */ /* 0x000fe40000000000 */
[----:B------:R-:W-:-:S07]  /*7850*/  PRMT R15, R14, 0x7632, R15 ;  /* 0x000076320e0f7816 */ /* 0x000fce000000000f */
.L_x_4913:
        /* <DEDUP_REMOVED lines=20> */
.L_x_4918:
        /* <DEDUP_REMOVED lines=14> */
[----:B------:R-:W-:Y:S01]  /*7a80*/  FADD.FTZ R0, R95, -R80 ;  /* 0x800000505f007221 */ /* 0x000fe20000010000 */
[----:B------:R-:W-:Y:S01]  /*7a90*/  FFMA.FTZ R81, R14, UR16, R65 ;  /* 0x000000100e517c23 */ /* 0x000fe20008010041 */
[----:B------:R-:W-:Y:S01]  /*7aa0*/  FFMA.FTZ R13, R150, R13, UR27 ;  /* 0x0000001b960d7e23 */ /* 0x000fe2000801000d */
[----:B------:R-:W-:Y:S01]  /*7ab0*/  FFMA.FTZ R80, R15, UR16, R64 ;  /* 0x000000100f507c23 */ /* 0x000fe20008010040 */
[----:B------:R-:W-:Y:S01]  /*7ac0*/  LOP3.LUT P3, RZ, R184, 0xff0000, RZ, 0xc0, !PT ;  /* 0x00ff0000b8ff7812 */ /* 0x000fe2000786c0ff */
[----:B------:R-:W-:Y:S01]  /*7ad0*/  FMUL.FTZ R14, R81, UR7 ;  /* 0x00000007510e7c20 */ /* 0x000fe20008410000 */
[----:B------:R-:W-:Y:S01]  /*7ae0*/  FADD.FTZ R13, R94, -R13 ;  /* 0x8000000d5e0d7221 */ /* 0x000fe20000010000 */
[----:B------:R-:W-:-:S03]  /*7af0*/  ISETP.GE.U32.AND P5, PT, R184, 0x1000000, PT ;  /* 0x01000000b800780c */ /* 0x000fc60003fa6070 */
[----:B------:R-:W-:Y:S02]  /*7b00*/  FSEL R83, R14, RZ, P6 ;  /* 0x000000ff0e537208 */ /* 0x000fe40003000000 */
[----:B------:R-:W-:-:S04]  /*7b10*/  LOP3.LUT P6, RZ, R5, 0xff00, RZ, 0xc0, !PT ;  /* 0x0000ff0005ff7812 */ /* 0x000fc800078cc0ff */
[----:B------:R-:W-:Y:S01]  /*7b20*/  FSEL R84, R14, RZ, P6 ;  /* 0x000000ff0e547208 */ /* 0x000fe20003000000 */
[----:B------:R-:W-:Y:S01]  /*7b30*/  FMUL.FTZ R14, R80, UR7 ;  /* 0x00000007500e7c20 */ /* 0x000fe20008410000 */
[----:B------:R-:W-:-:S04]  /*7b40*/  LOP3.LUT P6, RZ, R5, 0xff, RZ, 0xc0, !PT ;  /* 0x000000ff05ff7812 */ /* 0x000fc800078cc0ff */
[C---:B------:R-:W-:Y:S02]  /*7b50*/  FSEL R15, R14.reuse, RZ, P4 ;  /* 0x000000ff0e0f7208 */ /* 0x040fe40002000000 */
[----:B------:R-:W-:Y:S02]  /*7b60*/  FSEL R82, R14, RZ, P6 ;  /* 0x000000ff0e527208 */ /* 0x000fe40003000000 */
[----:B------:R-:W-:Y:S01]  /*7b70*/  F2FP.F16.F32.PACK_AB R14, R84, R83 ;  /* 0x00000053540e723e */ /* 0x000fe200000000ff */
[----:B------:R-:W-:Y:S01]  /*7b80*/  FFMA.FTZ R83, R0, UR16, R67 ;  /* 0x0000001000537c23 */ /* 0x000fe20008010043 */
[----:B------:R-:W-:Y:S01]  /*7b90*/  F2FP.F16.F32.PACK_AB R15, R82, R15 ;  /* 0x0000000f520f723e */ /* 0x000fe200000000ff */
        /* <DEDUP_REMOVED lines=10> */
[----:B------:R-:W-:Y:S02]  /*7c40*/  F2FP.F16.F32.PACK_AB R86, R0, R13 ;  /* 0x0000000d0056723e */ /* 0x000fe400000000ff */
[----:B------:R-:W-:-:S02]  /*7c50*/  F2FP.F16.F32.PACK_AB R85, R84, R85 ;  /* 0x000000555455723e */ /* 0x000fc400000000ff */
[----:B------:R-:W-:Y:S02]  /*7c60*/  PRMT R13, R15, 0x7610, R13 ;  /* 0x000076100f0d7816 */ /* 0x000fe4000000000d */
[C---:B------:R-:W-:Y:S02]  /*7c70*/  PRMT R139, R14.reuse, 0x7632, R139 ;  /* 0x000076320e8b7816 */ /* 0x040fe4000000008b */
[----:B------:R-:W-:Y:S02]  /*7c80*/  PRMT R0, R14, 0x7610, R0 ;  /* 0x000076100e007816 */ /* 0x000fe40000000000 */
[C---:B------:R-:W-:Y:S02]  /*7c90*/  PRMT R140, R86.reuse, 0x7632, R140 ;  /* 0x00007632568c7816 */ /* 0x040fe4000000008c */
[----:B------:R-:W-:Y:S02]  /*7ca0*/  PRMT R84, R86, 0x7610, R84 ;  /* 0x0000761056547816 */ /* 0x000fe40000000054 */
[----:B------:R-:W-:Y:S01]  /*7cb0*/  PRMT R141, R85, 0x7632, R141 ;  /* 0x00007632558d7816 */ /* 0x000fe2000000008d */
[----:B------:R-:W-:Y:S06]  /*7cc0*/  BRA `(.L_x_4922) ;  /* 0x0000001000547947 */ /* 0x000fec0003800000 */
.L_x_4921:
[----:B------:R-:W-:Y:S01]  /*7cd0*/  MOV R0, UR17 ;  /* 0x0000001100007c02 */ /* 0x000fe20008000f00 */
[----:B01----:R-:W-:Y:S01]  /*7ce0*/  IMAD.U32 R15, RZ, RZ, UR17 ;  /* 0x00000011ff0f7e24 */ /* 0x003fe2000f8e00ff */
[----:B------:R-:W-:Y:S02]  /*7cf0*/  MOV R13, UR17 ;  /* 0x00000011000d7c02 */ /* 0x000fe40008000f00 */
        /* <DEDUP_REMOVED lines=20> */
[----:B------:R-:W-:Y:S01]  /*7e40*/  LOP3.LUT P6, RZ, R5, 0xff00, RZ, 0xc0, !PT ;  /* 0x0000ff0005ff7812 */ /* 0x000fe200078cc0ff */
[----:B------:R-:W-:Y:S01]  /*7e50*/  FMUL.FTZ R86, R86, UR7 ;  /* 0x0000000756567c20 */ /* 0x000fe20008410000 */
[----:B------:R-:W-:Y:S02]  /*7e60*/  FSEL R14, R15, RZ, P4 ;  /* 0x000000ff0f0e7208 */ /* 0x000fe40002000000 */
[----:B------:R-:W-:Y:S02]  /*7e70*/  FSEL R85, R0, RZ, P6 ;  /* 0x000000ff00557208 */ /* 0x000fe40003000000 */
[C---:B------:R-:W-:Y:S02]  /*7e80*/  LOP3.LUT P6, RZ, R5.reuse, 0xff, RZ, 0xc0, !PT ;  /* 0x000000ff05ff7812 */ /* 0x040fe400078cc0ff */
[----:B------:R-:W-:-:S02]  /*7e90*/  LOP3.LUT P4, RZ, R5, 0xff0000, RZ, 0xc0, !PT ;  /* 0x00ff000005ff7812 */ /* 0x000fc4000788c0ff */
[----:B------:R-:W-:Y:S02]  /*7ea0*/  FSEL R15, R15, RZ, P6 ;  /* 0x000000ff0f0f7208 */ /* 0x000fe40003000000 */
[----:B------:R-:W-:Y:S02]  /*7eb0*/  ISETP.GE.U32.AND P5, PT, R184, 0x1000000, PT ;  /* 0x01000000b800780c */ /* 0x000fe40003fa6070 */
[----:B------:R-:W-:Y:S02]  /*7ec0*/  ISETP.GE.U32.AND P6, PT, R5, 0x1000000, PT ;  /* 0x010000000500780c */ /* 0x000fe40003fc6070 */
[----:B------:R-:W-:Y:S02]  /*7ed0*/  F2FP.F16.F32.PACK_AB R0, R85, R84 ;  /* 0x000000545500723e */ /* 0x000fe400000000ff */
        /* <DEDUP_REMOVED lines=11> */
[C---:B------:R-:W-:Y:S02]  /*7f90*/  PRMT R141, R86.reuse, 0x7632, R141 ;  /* 0x00007632568d7816 */ /* 0x040fe4000000008d */
[----:B------:R-:W-:Y:S01]  /*7fa0*/  PRMT R85, R86, 0x7610, R85 ;  /* 0x0000761056557816 */ /* 0x000fe20000000055 */
[----:B------:R-:W-:Y:S06]  /*7fb0*/  BRA `(.L_x_4922) ;  /* 0x0000000c00987947 */ /* 0x000fec0003800000 */
.L_x_4920:
        /* <DEDUP_REMOVED lines=10> */
[----:B------:R-:W-:Y:S01]  /*8060*/  MOV R13, UR17 ;  /* 0x00000011000d7c02 */ /* 0x000fe20008000f00 */
[----:B------:R-:W-:Y:S01]  /*8070*/  FFMA.FTZ R14, R151, R14, UR27 ;  /* 0x0000001b970e7e23 */ /* 0x000fe2000801000e */
[----:B------:R-:W-:Y:S01]  /*8080*/  FMUL.FTZ R81, R0, UR16 ;  /* 0x0000001000517c20 */ /* 0x000fe20008410000 */
[----:B------:R-:W-:Y:S01]  /*8090*/  FMUL.FTZ R82, R82, UR16 ;  /* 0x0000001052527c20 */ /* 0x000fe20008410000 */
[----:B------:R-:W-:Y:S01]  /*80a0*/  LOP3.LUT P3, RZ, R184, 0xff0000, RZ, 0xc0, !PT ;  /* 0x00ff0000b8ff7812 */ /* 0x000fe2000786c0ff */
[----:B------:R-:W-:Y:S01]  /*80b0*/  FFMA.FTZ R13, R148, R13, UR27 ;  /* 0x0000001b940d7e23 */ /* 0x000fe2000801000d */
[----:B------:R-:W-:Y:S01]  /*80c0*/  FMUL.FTZ R0, R81, UR7 ;  /* 0x0000000751007c20 */ /* 0x000fe20008410000 */
[----:B------:R-:W-:Y:S01]  /*80d0*/  FADD.FTZ R83, R95, -R14 ;  /* 0x8000000e5f537221 */ /* 0x000fe20000010000 */
[----:B------:R-:W-:Y:S01]  /*80e0*/  ISETP.GE.U32.AND P5, PT, R184, 0x1000000, PT ;  /* 0x01000000b800780c */ /* 0x000fe20003fa6070 */
[----:B------:R-:W-:-:S02]  /*80f0*/  FADD.FTZ R13, R92, -R13 ;  /* 0x8000000d5c0d7221 */ /* 0x000fc40000010000 */
[----:B------:R-:W-:Y:S01]  /*8100*/  FSEL R15, R0, RZ, P6 ;  /* 0x000000ff000f7208 */ /* 0x000fe20003000000 */
[----:B------:R-:W-:Y:S01]  /*8110*/  FMUL.FTZ R83, R83, UR16 ;  /* 0x0000001053537c20 */ /* 0x000fe20008410000 */
[----:B------:R-:W-:Y:S01]  /*8120*/  LOP3.LUT P6, RZ, R5, 0xff00, RZ, 0xc0, !PT ;  /* 0x0000ff0005ff7812 */ /* 0x000fe200078cc0ff */
[----:B------:R-:W-:-:S03]  /*8130*/  FMUL.FTZ R80, R13, UR16 ;  /* 0x000000100d507c20 */ /* 0x000fc60008410000 */
[----:B------:R-:W-:Y:S01]  /*8140*/  FSEL R84, R0, RZ, P6 ;  /* 0x000000ff00547208 */ /* 0x000fe20003000000 */
[----:B------:R-:W-:Y:S01]  /*8150*/  FMUL.FTZ R0, R80, UR7 ;  /* 0x0000000750007c20 */ /* 0x000fe20008410000 */
[----:B------:R-:W-:-:S04]  /*8160*/  LOP3.LUT P6, RZ, R5, 0xff, RZ, 0xc0, !PT ;  /* 0x000000ff05ff7812 */ /* 0x000fc800078cc0ff */
[C---:B------:R-:W-:Y:S02]  /*8170*/  FSEL R13, R0.reuse, RZ, P4 ;  /* 0x000000ff000d7208 */ /* 0x040fe40002000000 */
[----:B------:R-:W-:Y:S02]  /*8180*/  FSEL R14, R0, RZ, P6 ;  /* 0x000000ff000e7208 */ /* 0x000fe40003000000 */
[----:B------:R-:W-:Y:S01]  /*8190*/  F2FP.F16.F32.PACK_AB R0, R84, R15 ;  /* 0x0000000f5400723e */ /* 0x000fe200000000ff */
[----:B------:R-:W-:Y:S01]  /*81a0*/  FMUL.FTZ R84, R83, UR7 ;  /* 0x0000000753547c20 */ /* 0x000fe20008410000 */
[----:B------:R-:W-:Y:S01]  /*81b0*/  F2FP.F16.F32.PACK_AB R13, R14, R13 ;  /* 0x0000000d0e0d723e */ /* 0x000fe200000000ff */
[----:B------:R-:W-:Y:S01]  /*81c0*/  FMUL.FTZ R14, R82, UR7 ;  /* 0x00000007520e7c20 */ /* 0x000fe20008410000 */
[C---:B------:R-:W-:Y:S02]  /*81d0*/  LOP3.LUT P4, RZ, R5.reuse, 0xff0000, RZ, 0xc0, !PT ;  /* 0x00ff000005ff7812 */ /* 0x040fe4000788c0ff */
[----:B------:R-:W-:-:S02]  /*81e0*/  ISETP.GE.U32.AND P6, PT, R5, 0x1000000, PT ;  /* 0x010000000500780c */ /* 0x000fc40003fc6070 */
[----:B------:R-:W-:Y:S02]  /*81f0*/  FSEL R15, R14, RZ, P3 ;  /* 0x000000ff0e0f7208 */ /* 0x000fe40001800000 */
[----:B------:R-:W-:Y:S02]  /*8200*/  FSEL R85, R84, RZ, P5 ;  /* 0x000000ff54557208 */ /* 0x000fe40002800000 */
[----:B------:R-:W-:Y:S02]  /*8210*/  FSEL R14, R14, RZ, P4 ;  /* 0x000000ff0e0e7208 */ /* 0x000fe40002000000 */
[----:B------:R-:W-:Y:S02]  /*8220*/  FSEL R84, R84, RZ, P6 ;  /* 0x000000ff54547208 */ /* 0x000fe40003000000 */
[----:B------:R-:W-:Y:S02]  /*8230*/  F2FP.F16.F32.PACK_AB R14, R14, R15 ;  /* 0x0000000f0e0e723e */ /* 0x000fe400000000ff */
[----:B------:R-:W-:-:S02]  /*8240*/  F2FP.F16.F32.PACK_AB R85, R84, R85 ;  /* 0x000000555455723e */ /* 0x000fc400000000ff */
[----:B------:R-:W-:Y:S02]  /*8250*/  PRMT R138, R13, 0x7632, R138 ;  /* 0x000076320d8a7816 */ /* 0x000fe4000000008a */
[----:B------:R-:W-:Y:S02]  /*8260*/  PRMT R139, R0, 0x7632, R139 ;  /* 0x00007632008b7816 */ /* 0x000fe4000000008b */
[C---:B------:R-:W-:Y:S02]  /*8270*/  PRMT R140, R14.reuse, 0x7632, R140 ;  /* 0x000076320e8c7816 */ /* 0x040fe4000000008c */
[----:B------:R-:W-:Y:S02]  /*8280*/  PRMT R84, R14, 0x7610, R84 ;  /* 0x000076100e547816 */ /* 0x000fe40000000054 */
[----:B------:R-:W-:Y:S01]  /*8290*/  PRMT R141, R85, 0x7632, R141 ;  /* 0x00007632558d7816 */ /* 0x000fe2000000008d */
[----:B------:R-:W-:Y:S06]  /*82a0*/  BRA `(.L_x_4922) ;  /* 0x0000000800dc7947 */ /* 0x000fec0003800000 */
.L_x_4923:
[----:B------:R-:W-:Y:S01]  /*82b0*/  IMAD.U32 R0, RZ, RZ, UR17 ;  /* 0x00000011ff007e24 */ /* 0x000fe2000f8e00ff */
[----:B------:R-:W-:Y:S01]  /*82c0*/  MOV R13, UR17 ;  /* 0x00000011000d7c02 */ /* 0x000fe20008000f00 */
[----:B01----:R-:W-:Y:S01]  /*82d0*/  IMAD.U32 R14, RZ, RZ, UR17 ;  /* 0x00000011ff0e7e24 */ /* 0x003fe2000f8e00ff */
        /* <DEDUP_REMOVED lines=24> */
[----:B------:R-:W-:Y:S02]  /*8460*/  LOP3.LUT P6, RZ, R5, 0xff, RZ, 0xc0, !PT ;  /* 0x000000ff05ff7812 */ /* 0x000fe400078cc0ff */
[----:B------:R-:W-:Y:S02]  /*8470*/  LOP3.LUT P3, RZ, R184, 0xff0000, RZ, 0xc0, !PT ;  /* 0x00ff0000b8ff7812 */ /* 0x000fe4000786c0ff */
[----:B------:R-:W-:Y:S02]  /*8480*/  FSEL R13, R13, RZ, P6 ;  /* 0x000000ff0d0d7208 */ /* 0x000fe40003000000 */
[----:B------:R-:W-:-:S02]  /*8490*/  LOP3.LUT P4, RZ, R5, 0xff0000, RZ, 0xc0, !PT ;  /* 0x00ff000005ff7812 */ /* 0x000fc4000788c0ff */
[----:B------:R-:W-:Y:S02]  /*84a0*/  ISETP.GE.U32.AND P6, PT, R5, 0x1000000, PT ;  /* 0x010000000500780c */ /* 0x000fe40003fc6070 */
[----:B------:R-:W-:Y:S02]  /*84b0*/  F2FP.F16.F32.PACK_AB R0, R0, R15 ;  /* 0x0000000f0000723e */ /* 0x000fe400000000ff */
[----:B------:R-:W-:Y:S02]  /*84c0*/  F2FP.F16.F32.PACK_AB R13, R13, R14 ;  /* 0x0000000e0d0d723e */ /* 0x000fe400000000ff */
[----:B------:R-:W-:Y:S02]  /*84d0*/  FSEL R84, R95, RZ, P5 ;  /* 0x000000ff5f547208 */ /* 0x000fe40002800000 */
[C---:B------:R-:W-:Y:S02]  /*84e0*/  FSEL R14, R94.reuse, RZ, P3 ;  /* 0x000000ff5e0e7208 */ /* 0x040fe40001800000 */
        /* <DEDUP_REMOVED lines=11> */
.L_x_4919:
[----:B------:R-:W-:Y:S05]  /*85a0*/  @!P1 BRA `(.L_x_4924) ;  /* 0x0000000400109947 */ /* 0x000fea0003800000 */
[----:B------:R-:W-:Y:S05]  /*85b0*/  @!P2 BRA `(.L_x_4925) ;  /* 0x000000000088a947 */ /* 0x000fea0003800000 */
[----:B------:R-:W-:Y:S01]  /*85c0*/  MOV R13, UR17 ;  /* 0x00000011000d7c02 */ /* 0x000fe20008000f00 */
[----:B------:R-:W-:Y:S01]  /*85d0*/  IMAD.U32 R81, RZ, RZ, UR17 ;  /* 0x00000011ff517e24 */ /* 0x000fe2000f8e00ff */
[----:B------:R-:W-:Y:S02]  /*85e0*/  MOV R0, UR17 ;  /* 0x0000001100007c02 */ /* 0x000fe40008000f00 */
[----:B01----:R-:W-:Y:S01]  /*85f0*/  MOV R14, UR17 ;  /* 0x00000011000e7c02 */ /* 0x003fe20008000f00 */
[----:B------:R-:W-:Y:S01]  /*8600*/  FFMA.FTZ R13, R148, R13, UR27 ;  /* 0x0000001b940d7e23 */ /* 0x000fe2000801000d */
[----:B------:R-:W-:Y:S01]  /*8610*/  FFMA.FTZ R81, R150, R81, UR27 ;  /* 0x0000001b96517e23 */ /* 0x000fe20008010051 */
[----:B------:R-:W-:Y:S01]  /*8620*/  FFMA.FTZ R0, R149, R0, UR27 ;  /* 0x0000001b95007e23 */ /* 0x000fe20008010000 */
[----:B------:R-:W-:Y:S01]  /*8630*/  LOP3.LUT P3, RZ, R184, 0xff, RZ, 0xc0, !PT ;  /* 0x000000ffb8ff7812 */ /* 0x000fe2000786c0ff */
        /* <DEDUP_REMOVED lines=26> */
.L_x_4925:
        /* <DEDUP_REMOVED lines=28> */
[----:B------:R-:W-:Y:S02]  /*89a0*/  F2FP.F16.F32.PACK_AB R15, R0, R15 ;  /* 0x0000000f000f723e */ /* 0x000fe400000000ff */
[----:B------:R-:W-:Y:S02]  /*89b0*/  PRMT R0, R13, 0x7632, R0 ;  /* 0x000076320d007816 */ /* 0x000fe40000000000 */
[C---:B------:R-:W-:Y:S02]  /*89c0*/  PRMT R85, R15.reuse, 0x7632, R85 ;  /* 0x000076320f557816 */ /* 0x040fe40000000055 */
[----:B------:R-:W-:Y:S01]  /*89d0*/  PRMT R84, R15, 0x7610, R84 ;  /* 0x000076100f547816 */ /* 0x000fe20000000054 */
[----:B------:R-:W-:Y:S06]  /*89e0*/  BRA `(.L_x_4922) ;  /* 0x00000004000c7947 */ /* 0x000fec0003800000 */
.L_x_4924:
[----:B------:R-:W-:Y:S05]  /*89f0*/  @!P2 BRA `(.L_x_4926) ;  /* 0x000000000088a947 */ /* 0x000fea0003800000 */
[----:B------:R-:W-:Y:S01]  /*8a00*/  MOV R13, UR17 ;  /* 0x00000011000d7c02 */ /* 0x000fe20008000f00 */
[----:B------:R-:W-:Y:S01]  /*8a10*/  IMAD.U32 R0, RZ, RZ, UR17 ;  /* 0x00000011ff007e24 */ /* 0x000fe2000f8e00ff */
[----:B01----:R-:W-:Y:S02]  /*8a20*/  MOV R14, UR17 ;  /* 0x00000011000e7c02 */ /* 0x003fe40008000f00 */
        /* <DEDUP_REMOVED lines=8> */
[----:B------:R-:W-:Y:S01]  /*8ab0*/  FADD.FTZ R83, R95, -R14 ;  /* 0x8000000e5f537221 */ /* 0x000fe20000010000 */
[----:B------:R-:W-:Y:S01]  /*8ac0*/  FMUL.FTZ R80, R13, UR16 ;  /* 0x000000100d507c20 */ /* 0x000fe20008410000 */
[----:B------:R-:W-:Y:S01]  /*8ad0*/  FMUL.FTZ R81, R0, UR16 ;  /* 0x0000001000517c20 */ /* 0x000fe20008410000 */
[----:B------:R-:W-:Y:S01]  /*8ae0*/  LOP3.LUT P4, RZ, R184, 0xff00, RZ, 0xc0, !PT ;  /* 0x0000ff00b8ff7812 */ /* 0x000fe2000788c0ff */
[----:B------:R-:W-:Y:S01]  /*8af0*/  FADD.FTZ R82, R94, -R15 ;  /* 0x8000000f5e527221 */ /* 0x000fe20000010000 */
[----:B------:R-:W-:Y:S01]  /*8b00*/  FMUL.FTZ R0, R80, UR7 ;  /* 0x0000000750007c20 */ /* 0x000fe20008410000 */
[----:B------:R-:W-:Y:S01]  /*8b10*/  FMUL.FTZ R14, R81, UR7 ;  /* 0x00000007510e7c20 */ /* 0x000fe20008410000 */
[----:B------:R-:W-:Y:S01]  /*8b20*/  FMUL.FTZ R83, R83, UR16 ;  /* 0x0000001053537c20 */ /* 0x000fe20008410000 */
[----:B------:R-:W-:-:S02]  /*8b30*/  FMUL.FTZ R82, R82, UR16 ;  /* 0x0000001052527c20 */ /* 0x000fc40008410000 */
[----:B------:R-:W-:Y:S02]  /*8b40*/  FSEL R13, R0, RZ, P3 ;  /* 0x000000ff000d7208 */ /* 0x000fe40001800000 */
[----:B------:R-:W-:Y:S01]  /*8b50*/  FSEL R14, R14, RZ, P4 ;  /* 0x000000ff0e0e7208 */ /* 0x000fe20002000000 */
[----:B------:R-:W-:Y:S01]  /*8b60*/  FMUL.FTZ R0, R82, UR7 ;  /* 0x0000000752007c20 */ /* 0x000fe20008410000 */
[----:B------:R-:W-:Y:S02]  /*8b70*/  LOP3.LUT P3, RZ, R184, 0xff0000, RZ, 0xc0, !PT ;  /* 0x00ff0000b8ff7812 */ /* 0x000fe4000786c0ff */
[----:B------:R-:W-:Y:S01]  /*8b80*/  F2FP.F16.F32.PACK_AB R13, R14, R13 ;  /* 0x0000000d0e0d723e */ /* 0x000fe200000000ff */
[----:B------:R-:W-:Y:S01]  /*8b90*/  FMUL.FTZ R14, R83, UR7 ;  /* 0x00000007530e7c20 */ /* 0x000fe20008410000 */
[----:B------:R-:W-:Y:S02]  /*8ba0*/  ISETP.GE.U32.AND P4, PT, R184, 0x1000000, PT ;  /* 0x01000000b800780c */ /* 0x000fe40003f86070 */
[----:B------:R-:W-:-:S02]  /*8bb0*/  FSEL R0, R0, RZ, P3 ;  /* 0x000000ff00007208 */ /* 0x000fc40001800000 */
[----:B------:R-:W-:-:S04]  /*8bc0*/  FSEL R15, R14, RZ, P4 ;  /* 0x000000ff0e0f7208 */ /* 0x000fc80002000000 */
[----:B------:R-:W-:Y:S02]  /*8bd0*/  F2FP.F16.F32.PACK_AB R15, R15, R0 ;  /* 0x000000000f0f723e */ /* 0x000fe400000000ff */
[----:B------:R-:W-:Y:S02]  /*8be0*/  PRMT R0, R13, 0x7632, R0 ;  /* 0x000076320d007816 */ /* 0x000fe40000000000 */
[C---:B------:R-:W-:Y:S02]  /*8bf0*/  PRMT R85, R15.reuse, 0x7632, R85 ;  /* 0x000076320f557816 */ /* 0x040fe40000000055 */
[----:B------:R-:W-:Y:S01]  /*8c00*/  PRMT R84, R15, 0x7610, R84 ;  /* 0x000076100f547816 */ /* 0x000fe20000000054 */
[----:B------:R-:W-:Y:S06]  /*8c10*/  BRA `(.L_x_4922) ;  /* 0x0000000000807947 */ /* 0x000fec0003800000 */
.L_x_4926:
        /* <DEDUP_REMOVED lines=19> */
[----:B------:R-:W-:Y:S02]  /*8d50*/  F2FP.F16.F32.PACK_AB R13, R0, R13 ;  /* 0x0000000d000d723e */ /* 0x000fe400000000ff */
[----:B------:R-:W-:Y:S02]  /*8d60*/  MOV R0, UR17 ;  /* 0x0000001100007c02 */ /* 0x000fe40008000f00 */
[----:B------:R-:W-:Y:S02]  /*8d70*/  ISETP.GE.U32.AND P4, PT, R184, 0x1000000, PT ;  /* 0x01000000b800780c */ /* 0x000fe40003f86070 */
[----:B------:R-:W-:Y:S01]  /*8d80*/  FSEL R15, R15, RZ, P3 ;  /* 0x000000ff0f0f7208 */ /* 0x000fe20001800000 */
[----:B------:R-:W-:-:S04]  /*8d90*/  FFMA.FTZ R0, R151, R0, UR27 ;  /* 0x0000001b97007e23 */ /* 0x000fc80008010000 */
[----:B------:R-:W-:-:S04]  /*8da0*/  FADD.FTZ R0, R95, -R0 ;  /* 0x800000005f007221 */ /* 0x000fc80000010000 */
[----:B------:R-:W-:-:S04]  /*8db0*/  FMUL.FTZ R0, R0, UR16 ;  /* 0x0000001000007c20 */ /* 0x000fc80008410000 */
[----:B------:R-:W-:-:S05]  /*8dc0*/  FMUL.FTZ R0, R0, UR7 ;  /* 0x0000000700007c20 */ /* 0x000fca0008410000 */
[----:B------:R-:W-:-:S04]  /*8dd0*/  FSEL R0, R0, RZ, P4 ;  /* 0x000000ff00007208 */ /* 0x000fc80002000000 */
[----:B------:R-:W-:Y:S02]  /*8de0*/  F2FP.F16.F32.PACK_AB R15, R0, R15 ;  /* 0x0000000f000f723e */ /* 0x000fe400000000ff */
[----:B------:R-:W-:Y:S02]  /*8df0*/  PRMT R0, R13, 0x7632, R0 ;  /* 0x000076320d007816 */ /* 0x000fe40000000000 */
[C---:B------:R-:W-:Y:S02]  /*8e00*/  PRMT R85, R15.reuse, 0x7632, R85 ;  /* 0x000076320f557816 */ /* 0x040fe40000000055 */
[----:B------:R-:W-:-:S07]  /*8e10*/  PRMT R84, R15, 0x7610, R84 ;  /* 0x000076100f547816 */ /* 0x000fce0000000054 */
.L_x_4922:
        /* <DEDUP_REMOVED lines=20> */
.L_x_4927:
[----:B------:R-:W-:Y:S05]  /*8f60*/  @!P0 BRA `(.L_x_4928) ;  /* 0x0000000c00048947 */ /* 0x000fea0003800000 */
[----:B------:R-:W-:Y:S05]  /*8f70*/  @!P1 BRA `(.L_x_4929) ;  /* 0x0000000400809947 */ /* 0x000fea0003800000 */
[----:B------:R-:W-:Y:S05]  /*8f80*/  @!P2 BRA `(.L_x_4930) ;  /* 0x0000000000bca947 */ /* 0x000fea0003800000 */
[----:B------:R-:W-:Y:S01]  /*8f90*/  MOV R0, UR17 ;  /* 0x0000001100007c02 */ /* 0x000fe20008000f00 */
[----:B01----:R-:W-:Y:S01]  /*8fa0*/  IMAD.U32 R15, RZ, RZ, UR17 ;  /* 0x00000011ff0f7e24 */ /* 0x003fe2000f8e00ff */
[----:B------:R-:W-:Y:S02]  /*8fb0*/  MOV R13, UR17 ;  /* 0x00000011000d7c02 */ /* 0x000fe40008000f00 */
        /* <DEDUP_REMOVED lines=26> */
[----:B------:R-:W-:Y:S01]  /*9160*/  F2FP.F16.F32.PACK_AB R86, R15, R14 ;  /* 0x0000000e0f56723e */ /* 0x000fe200000000ff */
[----:B------:R-:W-:Y:S01]  /*9170*/  FMUL.FTZ R14, R83, UR7 ;  /* 0x00000007530e7c20 */ /* 0x000fe20008410000 */
        /* <DEDUP_REMOVED lines=16> */
.L_x_4930:
        /* <DEDUP_REMOVED lines=32> */
[----:B------:R-:W-:Y:S02]  /*9480*/  F2FP.F16.F32.PACK_AB R84, R15, R12 ;  /* 0x0000000c0f54723e */ /* 0x000fe400000000ff */
        /* <DEDUP_REMOVED lines=15> */
.L_x_4929:
        /* <DEDUP_REMOVED lines=48> */
.L_x_4932:
[----:B------:R-:W-:Y:S01]  /*9880*/  MOV R0, UR17 ;  /* 0x0000001100007c02 */ /* 0x000fe20008000f00 */
[----:B-1----:R-:W-:Y:S01]  /*9890*/  IMAD.U32 R13, RZ, RZ, UR17 ;  /* 0x00000011ff0d7e24 */ /* 0x002fe2000f8e00ff */
[----:B------:R-:W-:Y:S02]  /*98a0*/  MOV R12, UR17 ;  /* 0x00000011000c7c02 */ /* 0x000fe40008000f00 */
[----:B0-----:R-:W-:Y:S01]  /*98b0*/  MOV R15, UR17 ;  /* 0x00000011000f7c02 */ /* 0x001fe20008000f00 */
        /* <DEDUP_REMOVED lines=16> */
[----:B------:R-:W-:-:S02]  /*99c0*/  ISETP.GE.U32.AND P5, PT, R104, 0x1000000, PT ;  /* 0x010000006800780c */ /* 0x000fc40003fa6070 */
[----:B------:R-:W-:Y:S01]  /*99d0*/  FSEL R12, R0, RZ, P6 ;  /* 0x000000ff000c7208 */ /* 0x000fe20003000000 */
[----:B------:R-:W-:Y:S01]  /*99e0*/  FMUL.FTZ R155, R155, UR7 ;  /* 0x000000079b9b7c20 */ /* 0x000fe20008410000 */
[----:B------:R-:W-:Y:S01]  /*99f0*/  LOP3.LUT P6, RZ, R4, 0xff00, RZ, 0xc0, !PT ;  /* 0x0000ff0004ff7812 */ /* 0x000fe200078cc0ff */
[----:B------:R-:W-:Y:S01]  /*9a00*/  FMUL.FTZ R154, R154, UR7 ;  /* 0x000000079a9a7c20 */ /* 0x000fe20008410000 */
[----:B------:R-:W-:Y:S02]  /*9a10*/  LOP3.LUT P3, RZ, R104, 0xff0000, RZ, 0xc0, !PT ;  /* 0x00ff000068ff7812 */ /* 0x000fe4000786c0ff */
[----:B------:R-:W-:Y:S02]  /*9a20*/  FSEL R15, R0, RZ, P6 ;  /* 0x000000ff000f7208 */ /* 0x000fe40003000000 */
[----:B------:R-:W-:Y:S02]  /*9a30*/  LOP3.LUT P6, RZ, R4, 0xff, RZ, 0xc0, !PT ;  /* 0x000000ff04ff7812 */ /* 0x000fe400078cc0ff */
[----:B------:R-:W-:-:S02]  /*9a40*/  FSEL R0, R13, RZ, P4 ;  /* 0x000000ff0d007208 */ /* 0x000fc40002000000 */
[----:B------:R-:W-:Y:S02]  /*9a50*/  FSEL R13, R13, RZ, P6 ;  /* 0x000000ff0d0d7208 */ /* 0x000fe40003000000 */
[C---:B------:R-:W-:Y:S02]  /*9a60*/  LOP3.LUT P4, RZ, R4.reuse, 0xff0000, RZ, 0xc0, !PT ;  /* 0x00ff000004ff7812 */ /* 0x040fe4000788c0ff */
[----:B------:R-:W-:Y:S02]  /*9a70*/  ISETP.GE.U32.AND P6, PT, R4, 0x1000000, PT ;  /* 0x010000000400780c */ /* 0x000fe40003fc6070 */
[----:B------:R-:W-:Y:S02]  /*9a80*/  F2FP.F16.F32.PACK_AB R15, R15, R12 ;  /* 0x0000000c0f0f723e */ /* 0x000fe400000000ff */
[----:B------:R-:W-:Y:S02]  /*9a90*/  F2FP.F16.F32.PACK_AB R85, R13, R0 ;  /* 0x000000000d55723e */ /* 0x000fe400000000ff */
[----:B------:R-:W-:-:S02]  /*9aa0*/  FSEL R12, R155, RZ, P5 ;  /* 0x000000ff9b0c7208 */ /* 0x000fc40002800000 */
[C---:B------:R-:W-:Y:S02]  /*9ab0*/  FSEL R0, R154.reuse, RZ, P3 ;  /* 0x000000ff9a007208 */ /* 0x040fe40001800000 */
        /* <DEDUP_REMOVED lines=12> */
.L_x_4928:
[----:B------:R-:W-:Y:S05]  /*9b80*/  @!P1 BRA `(.L_x_4933) ;  /* 0x0000000400189947 */ /* 0x000fea0003800000 */
[----:B------:R-:W-:Y:S05]  /*9b90*/  @!P2 BRA `(.L_x_4934) ;  /* 0x000000000088a947 */ /* 0x000fea0003800000 */
[----:B-1----:R-:W-:Y:S01]  /*9ba0*/  MOV R13, UR17 ;  /* 0x00000011000d7c02 */ /* 0x002fe20008000f00 */
[----:B------:R-:W-:Y:S01]  /*9bb0*/  IMAD.U32 R0, RZ, RZ, UR17 ;  /* 0x00000011ff007e24 */ /* 0x000fe2000f8e00ff */
        /* <DEDUP_REMOVED lines=10> */
[----:B------:R-:W-:Y:S01]  /*9c60*/  FFMA.FTZ R80, R13, UR16, R68 ;  /* 0x000000100d507c23 */ /* 0x000fe20008010044 */
[----:B------:R-:W-:Y:S01]  /*9c70*/  FFMA.FTZ R81, R0, UR16, R69 ;  /* 0x0000001000517c23 */ /* 0x000fe20008010045 */
[----:B------:R-:W-:Y:S01]  /*9c80*/  LOP3.LUT P4, RZ, R104, 0xff00, RZ, 0xc0, !PT ;  /* 0x0000ff0068ff7812 */ /* 0x000fe2000788c0ff */
[----:B------:R-:W-:Y:S01]  /*9c90*/  FADD.FTZ R15, R154, -R15 ;  /* 0x8000000f9a0f7221 */ /* 0x000fe20000010000 */
[----:B------:R-:W-:Y:S01]  /*9ca0*/  FMUL.FTZ R0, R80, UR7 ;  /* 0x0000000750007c20 */ /* 0x000fe20008410000 */
[----:B------:R-:W-:Y:S01]  /*9cb0*/  FMUL.FTZ R12, R81, UR7 ;  /* 0x00000007510c7c20 */ /* 0x000fe20008410000 */
[----:B------:R-:W-:Y:S01]  /*9cc0*/  FFMA.FTZ R83, R14, UR16, R71 ;  /* 0x000000100e537c23 */ /* 0x000fe20008010047 */
[----:B------:R-:W-:-:S02]  /*9cd0*/  FFMA.FTZ R82, R15, UR16, R70 ;  /* 0x000000100f527c23 */ /* 0x000fc40008010046 */
[----:B------:R-:W-:Y:S02]  /*9ce0*/  FSEL R0, R0, RZ, P3 ;  /* 0x000000ff00007208 */ /* 0x000fe40001800000 */
[----:B------:R-:W-:Y:S01]  /*9cf0*/  FSEL R13, R12, RZ, P4 ;  /* 0x000000ff0c0d7208 */ /* 0x000fe20002000000 */
[----:B------:R-:W-:Y:S01]  /*9d00*/  FMUL.FTZ R12, R83, UR7 ;  /* 0x00000007530c7c20 */ /* 0x000fe20008410000 */
[----:B------:R-:W-:Y:S02]  /*9d10*/  LOP3.LUT P3, RZ, R104, 0xff0000, RZ, 0xc0, !PT ;  /* 0x00ff000068ff7812 */ /* 0x000fe4000786c0ff */
[----:B------:R-:W-:Y:S01]  /*9d20*/  F2FP.F16.F32.PACK_AB R85, R13, R0 ;  /* 0x000000000d55723e */ /* 0x000fe200000000ff */
[----:B------:R-:W-:Y:S01]  /*9d30*/  FMUL.FTZ R0, R82, UR7 ;  /* 0x0000000752007c20 */ /* 0x000fe20008410000 */
[----:B------:R-:W-:-:S04]  /*9d40*/  ISETP.GE.U32.AND P4, PT, R104, 0x1000000, PT ;  /* 0x010000006800780c */ /* 0x000fc80003f86070 */
[----:B------:R-:W-:Y:S02]  /*9d50*/  FSEL R0, R0, RZ, P3 ;  /* 0x000000ff00007208 */ /* 0x000fe40001800000 */
[----:B------:R-:W-:-:S04]  /*9d60*/  FSEL R13, R12, RZ, P4 ;  /* 0x000000ff0c0d7208 */ /* 0x000fc80002000000 */
[----:B------:R-:W-:Y:S02]  /*9d70*/  F2FP.F16.F32.PACK_AB R13, R13, R0 ;  /* 0x000000000d0d723e */ /* 0x000fe400000000ff */
[----:B------:R-:W-:Y:S02]  /*9d80*/  PRMT R0, R85, 0x7632, R0 ;  /* 0x0000763255007816 */ /* 0x000fe40000000000 */
[C---:B------:R-:W-:Y:S02]  /*9d90*/  PRMT R15, R13.reuse, 0x7632, R15 ;  /* 0x000076320d0f7816 */ /* 0x040fe4000000000f */
[----:B------:R-:W-:Y:S01]  /*9da0*/  PRMT R14, R13, 0x7610, R14 ;  /* 0x000076100d0e7816 */ /* 0x000fe2000000000e */
[----:B------:R-:W-:Y:S06]  /*9db0*/  BRA `(.L_x_4931) ;  /* 0x0000000400a07947 */ /* 0x000fec0003800000 */
.L_x_4934:
[----:B------:R-:W-:Y:S01]  /*9dc0*/  MOV R0, UR17 ;  /* 0x0000001100007c02 */ /* 0x000fe20008000f00 */
[----:B-1----:R-:W-:Y:S01]  /*9dd0*/  IMAD.U32 R13, RZ, RZ, UR17 ;  /* 0x00000011ff0d7e24 */ /* 0x002fe2000f8e00ff */
        /* <DEDUP_REMOVED lines=31> */
[----:B------:R-:W-:Y:S01]  /*9fd0*/  PRMT R14, R12, 0x7610, R14 ;  /* 0x000076100c0e7816 */ /* 0x000fe2000000000e */
[----:B------:R-:W-:Y:S06]  /*9fe0*/  BRA `(.L_x_4931) ;  /* 0x0000000400147947 */ /* 0x000fec0003800000 */
.L_x_4933:
[----:B------:R-:W-:Y:S05]  /*9ff0*/  @!P2 BRA `(.L_x_4935) ;  /* 0x000000000088a947 */ /* 0x000fea0003800000 */
[----:B-1----:R-:W-:Y:S01]  /*a000*/  MOV R13, UR17 ;  /* 0x00000011000d7c02 */ /* 0x002fe20008000f00 */
[----:B0-----:R-:W-:Y:S01]  /*a010*/  IMAD.U32 R15, RZ, RZ, UR17 ;  /* 0x00000011ff0f7e24 */ /* 0x001fe2000f8e00ff */
[----:B------:R-:W-:Y:S02]  /*a020*/  MOV R0, UR17 ;  /* 0x0000001100007c02 */ /* 0x000fe40008000f00 */
[----:B------:R-:W-:Y:S01]  /*a030*/  MOV R12, UR17 ;  /* 0x00000011000c7c02 */ /* 0x000fe20008000f00 */
[----:B------:R-:W-:Y:S01]  /*a040*/  FFMA.FTZ R13, R96, R13, UR27 ;  /* 0x0000001b600d7e23 */ /* 0x000fe2000801000d */
[----:B------:R-:W-:Y:S01]  /*a050*/  FFMA.FTZ R15, R98, R15, UR27 ;  /* 0x0000001b620f7e23 */ /* 0x000fe2000801000f */
[----:B------:R-:W-:Y:S01]  /*a060*/  FFMA.FTZ R0, R97, R0, UR27 ;  /* 0x0000001b61007e23 */ /* 0x000fe20008010000 */
[----:B------:R-:W-:Y:S01]  /*a070*/  LOP3.LUT P3, RZ, R104, 0xff, RZ, 0xc0, !PT ;  /* 0x000000ff68ff7812 */ /* 0x000fe2000786c0ff */
        /* <DEDUP_REMOVED lines=26> */
.L_x_4935:
[----:B-1----:R-:W-:Y:S01]  /*a220*/  MOV R13, UR17 ;  /* 0x00000011000d7c02 */ /* 0x002fe20008000f00 */
[----:B------:R-:W-:Y:S01]  /*a230*/  IMAD.U32 R0, RZ, RZ, UR17 ;  /* 0x00000011ff007e24 */ /* 0x000fe2000f8e00ff */
[----:B0-----:R-:W-:Y:S02]  /*a240*/  MOV R15, UR17 ;  /* 0x00000011000f7c02 */ /* 0x001fe40008000f00 */
        /* <DEDUP_REMOVED lines=30> */
[----:B------:R-:W-:-:S07]  /*a430*/  PRMT R14, R12, 0x7610, R14 ;  /* 0x000076100c0e7816 */ /* 0x000fce000000000e */
.L_x_4931:
        /* <DEDUP_REMOVED lines=20> */
.L_x_4936:
[----:B------:R-:W-:Y:S05]  /*a580*/  @!P0 BRA `(.L_x_4937) ;  /* 0x0000000c00048947 */ /* 0x000fea0003800000 */
[----:B------:R-:W-:Y:S05]  /*a590*/  @!P1 BRA `(.L_x_4938) ;  /* 0x0000000400809947 */ /* 0x000fea0003800000 */
[----:B------:R-:W-:Y:S05]  /*a5a0*/  @!P2 BRA `(.L_x_4939) ;  /* 0x0000000000bca947 */ /* 0x000fea0003800000 */
[----:B------:R-:W-:Y:S01]  /*a5b0*/  MOV R0, UR17 ;  /* 0x0000001100007c02 */ /* 0x000fe20008000f00 */
[----:B01----:R-:W-:Y:S01]  /*a5c0*/  IMAD.U32 R15, RZ, RZ, UR17 ;  /* 0x00000011ff0f7e24 */ /* 0x003fe2000f8e00ff */
[----:B------:R-:W-:Y:S02]  /*a5d0*/  MOV R13, UR17 ;  /* 0x00000011000d7c02 */ /* 0x000fe40008000f00 */
        /* <DEDUP_REMOVED lines=24> */
[----:B------:R-:W-:Y:S02]  /*a760*/  F2FP.F16.F32.PACK_AB R14, R13, R8 ;  /* 0x000000080d0e723e */ /* 0x000fe400000000ff */
[C---:B------:R-:W-:Y:S02]  /*a770*/  FSEL R8, R0.reuse, RZ, P4 ;  /* 0x000000ff00087208 */ /* 0x040fe40002000000 */
[----:B------:R-:W-:Y:S01]  /*a780*/  FSEL R13, R0, RZ, P6 ;  /* 0x000000ff000d7208 */ /* 0x000fe20003000000 */
[----:B------:R-:W-:Y:S01]  /*a790*/  FMUL.FTZ R0, R82, UR7 ;  /* 0x0000000752007c20 */ /* 0x000fe20008410000 */
[----:B------:R-:W-:-:S02]  /*a7a0*/  LOP3.LUT P4, RZ, R3, 0xff0000, RZ, 0xc0, !PT ;  /* 0x00ff000003ff7812 */ /* 0x000fc4000788c0ff */
[----:B------:R-:W-:Y:S02]  /*a7b0*/  ISETP.GE.U32.AND P6, PT, R3, 0x1000000, PT ;  /* 0x010000000300780c */ /* 0x000fe40003fc6070 */
[----:B------:R-:W-:Y:S02]  /*a7c0*/  F2FP.F16.F32.PACK_AB R85, R13, R8 ;  /* 0x000000080d55723e */ /* 0x000fe400000000ff */
[C---:B------:R-:W-:Y:S02]  /*a7d0*/  FSEL R8, R0.reuse, RZ, P3 ;  /* 0x000000ff00087208 */ /* 0x040fe40001800000 */
[----:B------:R-:W-:Y:S02]  /*a7e0*/  FSEL R13, R0, RZ, P4 ;  /* 0x000000ff000d7208 */ /* 0x000fe40002000000 */
[C---:B------:R-:W-:Y:S02]  /*a7f0*/  FSEL R0, R12.reuse, RZ, P5 ;  /* 0x000000ff0c007208 */ /* 0x040fe40002800000 */
[----:B------:R-:W-:-:S02]  /*a800*/  FSEL R15, R12, RZ, P6 ;  /* 0x000000ff0c0f7208 */ /* 0x000fc40003000000 */
[----:B------:R-:W-:Y:S02]  /*a810*/  F2FP.F16.F32.PACK_AB R8, R13, R8 ;  /* 0x000000080d08723e */ /* 0x000fe400000000ff */
[----:B------:R-:W-:Y:S02]  /*a820*/  F2FP.F16.F32.PACK_AB R15, R15, R0 ;  /* 0x000000000f0f723e */ /* 0x000fe400000000ff */
[----:B------:R-:W-:Y:S02]  /*a830*/  PRMT R138, R85, 0x7632, R138 ;  /* 0x00007632558a7816 */ /* 0x000fe4000000008a */
[C---:B------:R-:W-:Y:S02]  /*a840*/  PRMT R139, R14.reuse, 0x7632, R139 ;  /* 0x000076320e8b7816 */ /* 0x040fe4000000008b */
[----:B------:R-:W-:Y:S02]  /*a850*/  PRMT R0, R14, 0x7610, R0 ;  /* 0x000076100e007816 */ /* 0x000fe40000000000 */
[----:B------:R-:W-:-:S02]  /*a860*/  PRMT R140, R8, 0x7632, R140 ;  /* 0x00007632088c7816 */ /* 0x000fc4000000008c */
[C---:B------:R-:W-:Y:S02]  /*a870*/  PRMT R141, R15.reuse, 0x7632, R141 ;  /* 0x000076320f8d7816 */ /* 0x040fe4000000008d */
[----:B------:R-:W-:Y:S01]  /*a880*/  PRMT R87, R15, 0x7610, R87 ;  /* 0x000076100f577816 */ /* 0x000fe20000000057 */
[----:B------:R-:W-:Y:S06]  /*a890*/  BRA `(.L_x_4940) ;  /* 0x0000001000787947 */ /* 0x000fec0003800000 */
.L_x_4939:
        /* <DEDUP_REMOVED lines=48> */
.L_x_4938:
[----:B------:R-:W-:Y:S05]  /*aba0*/  @!P2 BRA `(.L_x_4941) ;  /* 0x0000000000bca947 */ /* 0x000fea0003800000 */
[----:B------:R-:W-:Y:S01]  /*abb0*/  IMAD.U32 R0, RZ, RZ, UR17 ;  /* 0x00000011ff007e24 */ /* 0x000fe2000f8e00ff */
[----:B01----:R-:W-:Y:S01]  /*abc0*/  MOV R13, UR17 ;  /* 0x00000011000d7c02 */ /* 0x003fe20008000f00 */
        /* <DEDUP_REMOVED lines=20> */
[----:B------:R-:W-:Y:S02]  /*ad10*/  LOP3.LUT P6, RZ, R3, 0xff00, RZ, 0xc0, !PT ;  /* 0x0000ff0003ff7812 */ /* 0x000fe400078cc0ff */
[----:B------:R-:W-:Y:S02]  /*ad20*/  ISETP.GE.U32.AND P5, PT, R105, 0x1000000, PT ;  /* 0x010000006900780c */ /* 0x000fe40003fa6070 */
[----:B------:R-:W-:Y:S01]  /*ad30*/  FSEL R13, R0, RZ, P6 ;  /* 0x000000ff000d7208 */ /* 0x000fe20003000000 */
[----:B------:R-:W-:Y:S01]  /*ad40*/  FMUL.FTZ R0, R80, UR7 ;  /* 0x0000000750007c20 */ /* 0x000fe20008410000 */
[----:B------:R-:W-:Y:S02]  /*ad50*/  LOP3.LUT P6, RZ, R3, 0xff, RZ, 0xc0, !PT ;  /* 0x000000ff03ff7812 */ /* 0x000fe400078cc0ff */
[----:B------:R-:W-:-:S02]  /*ad60*/  F2FP.F16.F32.PACK_AB R14, R13, R8 ;  /* 0x000000080d0e723e */ /* 0x000fc400000000ff */
[C---:B------:R-:W-:Y:S02]  /*ad70*/  FSEL R8, R0.reuse, RZ, P4 ;  /* 0x000000ff00087208 */ /* 0x040fe40002000000 */
[----:B------:R-:W-:Y:S01]  /*ad80*/  FSEL R13, R0, RZ, P6 ;  /* 0x000000ff000d7208 */ /* 0x000fe20003000000 */
        /* <DEDUP_REMOVED lines=17> */
.L_x_4941:
        /* <DEDUP_REMOVED lines=48> */
.L_x_4937:
[----:B------:R-:W-:Y:S05]  /*b1a0*/  @!P1 BRA `(.L_x_4942) ;  /* 0x00000004001c9947 */ /* 0x000fea0003800000 */
[----:B------:R-:W-:Y:S05]  /*b1b0*/  @!P2 BRA `(.L_x_4943) ;  /* 0x00000000008ca947 */ /* 0x000fea0003800000 */
[----:B01----:R-:W-:Y:S01]  /*b1c0*/  MOV R13, UR17 ;  /* 0x00000011000d7c02 */ /* 0x003fe20008000f00 */
        /* <DEDUP_REMOVED lines=34> */
.L_x_4943:
        /* <DEDUP_REMOVED lines=35> */
.L_x_4942:
        /* <DEDUP_REMOVED lines=36> */
.L_x_4944:
        /* <DEDUP_REMOVED lines=34> */
.L_x_4940:
[----:B------:R-:W0:Y:S01]  /*ba80*/  @P2 LDC.64 R12, c[0x0][0x478] ;  /* 0x00011e00ff0c2b82 */ /* 0x000e220000000a00 */
[----:B------:R-:W-:Y:S01]  /*ba90*/  LOP3.LUT R0, R0, 0xffff, RZ, 0xc0, !PT ;  /* 0x0000ffff00007812 */ /* 0x000fe200078ec0ff */
[----:B------:R-:W-:Y:S01]  /*baa0*/  IMAD.MOV.U32 R84, RZ, RZ, 0x8 ;  /* 0x00000008ff547424 */ /* 0x000fe200078e00ff */
        /* <DEDUP_REMOVED lines=17> */
.L_x_4945:
        /* <DEDUP_REMOVED lines=50> */
.L_x_4948:
        /* <DEDUP_REMOVED lines=22> */
[C---:B------:R-:W-:Y:S01]  /*c040*/  FSEL R0, R107.reuse, RZ, P5 ;  /* 0x000000ff6b007208 */ /* 0x040fe20002800000 */
        /* <DEDUP_REMOVED lines=9> */
[----:B01----:R-:W-:Y:S02]  /*c0e0*/  F2FP.F16.F32.PACK_AB R14, R7, R0 ;  /* 0x00000000070e723e */ /* 0x003fe400000000ff */
        /* <DEDUP_REMOVED lines=15> */
.L_x_4947:
        /* <DEDUP_REMOVED lines=48> */
.L_x_4950:
        /* <DEDUP_REMOVED lines=32> */
[----:B------:R-:W-:Y:S02]  /*c6e0*/  F2FP.F16.F32.PACK_AB R177, R177, R0 ;  /* 0x00000000b1b1723e */ /* 0x000fe400000000ff */
[C---:B------:R-:W-:Y:S02]  /*c6f0*/  FSEL R0, R178.reuse, RZ, P1 ;  /* 0x000000ffb2007208 */ /* 0x040fe40000800000 */
[----:B01----:R-:W-:Y:S02]  /*c700*/  FSEL R13, R178, RZ, P4 ;  /* 0x000000ffb20d7208 */ /* 0x003fe40002000000 */
        /* <DEDUP_REMOVED lines=12> */
.L_x_4946:
[----:B------:R-:W-:Y:S05]  /*c7d0*/  @!P1 BRA `(.L_x_4951) ;  /* 0x0000000400149947 */ /* 0x000fea0003800000 */
[----:B------:R-:W-:Y:S05]  /*c7e0*/  @!P2 BRA `(.L_x_4952) ;  /* 0x000000000084a947 */ /* 0x000fea0003800000 */
[----:B------:R-:W-:Y:S01]  /*c7f0*/  MOV R0, UR17 ;  /* 0x0000001100007c02 */ /* 0x000fe20008000f00 */
[----:B01----:R-:W-:Y:S01]  /*c800*/  IMAD.U32 R13, RZ, RZ, UR17 ;  /* 0x00000011ff0d7e24 */ /* 0x003fe2000f8e00ff */
        /* <DEDUP_REMOVED lines=31> */
.L_x_4952:
        /* <DEDUP_REMOVED lines=35> */
.L_x_4951:
        /* <DEDUP_REMOVED lines=34> */
.L_x_4953:
        /* <DEDUP_REMOVED lines=34> */
.L_x_4949:
[----:B------:R-:W0:Y:S01]  /*d070*/  @P2 LDC.64 R12, c[0x0][0x478] ;  /* 0x00011e00ff0c2b82 */ /* 0x000e220000000a00 */
[----:B------:R-:W-:Y:S02]  /*d080*/  LOP3.LUT R0, R0, 0xffff, RZ, 0xc0, !PT ;  /* 0x0000ffff00007812 */ /* 0x000fe400078ec0ff */
[----:B------:R-:W-:Y:S02]  /*d090*/  PRMT R85, R8, 0x5410, R85 ;  /* 0x0000541008557816 */ /* 0x000fe40000000055 */
[----:B------:R-:W-:Y:S01]  /*d0a0*/  MOV R87, 0x8 ;  /* 0x0000000800577802 */ /* 0x000fe20000000f00 */
        /* <DEDUP_REMOVED lines=16> */
.L_x_4954:
[----:B------:R-:W-:Y:S01]  /*d1b0*/  UPLOP3.LUT UP1, UPT, UPT, UPT, UP1, 0x40, 0x4 ;  /* 0x000000000004789c */ /* 0x000fe20003f2e810 */
[----:B------:R-:W-:Y:S10]  /*d1c0*/  BRA.U !UP2, `(.L_x_4955) ;  /* 0xffffff3d0ad47547 */ /* 0x000ff4000b83ffff */
        /* <DEDUP_REMOVED lines=57> */
.L_x_4889:
        /* <DEDUP_REMOVED lines=42> */
.L_x_4956:
        /* <DEDUP_REMOVED lines=16> */
.L_x_7289:


//--------------------- .text._ZN10layer_norm22ln_bwd_finalize_kernelINS_22Kernel_traits_finalizeILj7168E6__halfS2_fS2_fjLb0ELj1024ELj4ENS_18Kernel_traits_baseILj7168ES2_S2_fS2_fjLj1024EEEEELb0ELb0EEEvNS_9BwdParamsE --------------------------
	.section	.text._ZN10layer_norm22ln_bwd_finalize_kernelINS_22Kernel_traits_finalizeILj7168E6__halfS2_fS2_fjLb0ELj1024ELj4ENS_18Kernel_traits_baseILj7168ES2_S2_fS2_fjLj1024EEEEELb0ELb0EEEvNS_9BwdParamsE,"ax",@progbits
	.align	128
        .global         _ZN10layer_norm22ln_bwd_finalize_kernelINS_22Kernel_traits_finalizeILj7168E6__halfS2_fS2_fjLb0ELj1024ELj4ENS_18Kernel_traits_baseILj7168ES2_S2_fS2_fjLj1024EEEEELb0ELb0EEEvNS_9BwdParamsE
        .type           _ZN10layer_norm22ln_bwd_finalize_kernelINS_22Kernel_traits_finalizeILj7168E6__halfS2_fS2_fjLb0ELj1024ELj4ENS_18Kernel_traits_baseILj7168ES2_S2_fS2_fjLj1024EEEEELb0ELb0EEEvNS_9BwdParamsE,@function
        .size           _ZN10layer_norm22ln_bwd_finalize_kernelINS_22Kernel_traits_finalizeILj7168E6__halfS2_fS2_fjLb0ELj1024ELj4ENS_18Kernel_traits_baseILj7168ES2_S2_fS2_fjLj1024EEEEELb0ELb0EEEvNS_9BwdParamsE,(.L_x_7290 - _ZN10layer_norm22ln_bwd_finalize_kernelINS_22Kernel_traits_finalizeILj7168E6__halfS2_fS2_fjLb0ELj1024ELj4ENS_18Kernel_traits_baseILj7168ES2_S2_fS2_fjLj1024EEEEELb0ELb0EEEvNS_9BwdParamsE)
        .other          _ZN10layer_norm22ln_bwd_finalize_kernelINS_22Kernel_traits_finalizeILj7168E6__halfS2_fS2_fjLb0ELj1024ELj4ENS_18Kernel_traits_baseILj7168ES2_S2_fS2_fjLj1024EEEEELb0ELb0EEEvNS_9BwdParamsE,@"STO_CUDA_ENTRY STV_DEFAULT"
_ZN10layer_norm22ln_bwd_finalize_kernelINS_22Kernel_traits_finalizeILj7168E6__halfS2_fS2_fjLb0ELj1024ELj4ENS_18Kernel_traits_baseILj7168ES2_S2_fS2_fjLj1024EEEEELb0ELb0EEEvNS_9BwdParamsE:
.text._ZN10layer_norm22ln_bwd_finalize_kernelINS_22Kernel_traits_finalizeILj7168E6__halfS2_fS2_fjLb0ELj1024ELj4ENS_18Kernel_traits_baseILj7168ES2_S2_fS2_fjLj1024EEEEELb0ELb0EEEvNS_9BwdParamsE:
        /* <DEDUP_REMOVED lines=78> */
.L_x_4961:
        /* <DEDUP_REMOVED lines=118> */
.L_x_4960:
[----:B------:R-:W-:Y:S05]  /*0c40*/  BSYNC.RECONVERGENT B1 ;  /* 0x0000000000017941 */ /* 0x000fea0003800200 */
.L_x_4959:
        /* <DEDUP_REMOVED lines=68> */
.L_x_4963:
[----:B------:R-:W-:Y:S05]  /*1090*/  BSYNC.RECONVERGENT B1 ;  /* 0x0000000000017941 */ /* 0x000fea0003800200 */
.L_x_4962:
        /* <DEDUP_REMOVED lines=37> */
.L_x_4965:
[----:B------:R-:W-:Y:S05]  /*12f0*/  BSYNC.RECONVERGENT B1 ;  /* 0x0000000000017941 */ /* 0x000fea0003800200 */
.L_x_4964:
[----:B------:R-:W-:Y:S05]  /*1300*/  @!P1 BRA `(.L_x_4958) ;  /* 0x00000000003c9947 */ /* 0x000fea0003800000 */
[----:B------:R-:W0:Y:S01]  /*1310*/  LDC.64 R8, c[0x0][0x440] ;  /* 0x00011000ff087b82 */ /* 0x000e220000000a00 */
[----:B------:R-:W-:Y:S01]  /*1320*/  IMAD R2, R2, R54, R7 ;  /* 0x0000003602027224 */ /* 0x000fe200078e0207 */
[----:B------:R-:W-:-:S04]  /*1330*/  IADD3 R0, PT, PT, -R0, RZ, RZ ;  /* 0x000000ff00007210 */ /* 0x000fc80007ffe1ff */
[----:B------:R-:W-:Y:S02]  /*1340*/  IADD3 R13, PT, PT, R57, R2, RZ ;  /* 0x00000002390d7210 */ /* 0x000fe40007ffe0ff */
[----:B------:R-:W1:Y:S05]  /*1350*/  LDC.64 R10, c[0x0][0x448] ;  /* 0x00011200ff0a7b82 */ /* 0x000e6a0000000a00 */
.L_x_4966:
        /* <DEDUP_REMOVED lines=10> */
.L_x_4958:
[----:B------:R-:W-:Y:S05]  /*1400*/  BSYNC.RECONVERGENT B0 ;  /* 0x0000000000007941 */ /* 0x000fea0003800200 */
.L_x_4957:
        /* <DEDUP_REMOVED lines=62> */
.L_x_4967:
        /* <DEDUP_REMOVED lines=9> */
.L_x_7290:


//--------------------- .text._ZN10layer_norm40ln_parallel_residual_bwd_finalize_kernelINS_22Kernel_traits_finalizeILj7168E6__halfS2_fS2_fjLb0ELj1024ELj4ENS_18Kernel_traits_baseILj7168ES2_S2_fS2_fjLj1024EEEEELb0EEEvNS_9BwdParamsE --------------------------
	.section	.text._ZN10layer_norm40ln_parallel_residual_bwd_finalize_kernelINS_22Kernel_traits_finalizeILj7168E6__halfS2_fS2_fjLb0ELj1024ELj4ENS_18Kernel_traits_baseILj7168ES2_S2_fS2_fjLj1024EEEEELb0EEEvNS_9BwdParamsE,"ax",@progbits
	.align	128
        .global         _ZN10layer_norm40ln_parallel_residual_bwd_finalize_kernelINS_22Kernel_traits_finalizeILj7168E6__halfS2_fS2_fjLb0ELj1024ELj4ENS_18Kernel_traits_baseILj7168ES2_S2_fS2_fjLj1024EEEEELb0EEEvNS_9BwdParamsE
        .type           _ZN10layer_norm40ln_parallel_residual_bwd_finalize_kernelINS_22Kernel_traits_finalizeILj7168E6__halfS2_fS2_fjLb0ELj1024ELj4ENS_18Kernel_traits_baseILj7168ES2_S2_fS2_fjLj1024EEEEELb0EEEvNS_9BwdParamsE,@function
        .size           _ZN10layer_norm40ln_parallel_residual_bwd_finalize_kernelINS_22Kernel_traits_finalizeILj7168E6__halfS2_fS2_fjLb0ELj1024ELj4ENS_18Kernel_traits_baseILj7168ES2_S2_fS2_fjLj1024EEEEELb0EEEvNS_9BwdParamsE,(.L_x_7291 - _ZN10layer_norm40ln_parallel_residual_bwd_finalize_kernelINS_22Kernel_traits_finalizeILj7168E6__halfS2_fS2_fjLb0ELj1024ELj4ENS_18Kernel_traits_baseILj7168ES2_S2_fS2_fjLj1024EEEEELb0EEEvNS_9BwdParamsE)
        .other          _ZN10layer_norm40ln_parallel_residual_bwd_finalize_kernelINS_22Kernel_traits_finalizeILj7168E6__halfS2_fS2_fjLb0ELj1024ELj4ENS_18Kernel_traits_baseILj7168ES2_S2_fS2_fjLj1024EEEEELb0EEEvNS_9BwdParamsE,@"STO_CUDA_ENTRY STV_DEFAULT"
_ZN10layer_norm40ln_parallel_residual_bwd_finalize_kernelINS_22Kernel_traits_finalizeILj7168E6__halfS2_fS2_fjLb0ELj1024ELj4ENS_18Kernel_traits_baseILj7168ES2_S2_fS2_fjLj1024EEEEELb0EEEvNS_9BwdParamsE:
.text._ZN10layer_norm40ln_parallel_residual_bwd_finalize_kernelINS_22Kernel_traits_finalizeILj7168E6__halfS2_fS2_fjLb0ELj1024ELj4ENS_18Kernel_traits_baseILj7168ES2_S2_fS2_fjLj1024EEEEELb0EEEvNS_9BwdParamsE:
        /* <DEDUP_REMOVED lines=58> */
.L_x_4972:
        /* <DEDUP_REMOVED lines=112> */
.L_x_4971:
[----:B------:R-:W-:Y:S05]  /*0aa0*/  BSYNC.RECONVERGENT B1 ;  /* 0x0000000000017941 */ /* 0x000fea0003800200 */
.L_x_4970:
        /* <DEDUP_REMOVED lines=66> */
.L_x_4974:
[----:B------:R-:W-:Y:S05]  /*0ed0*/  BSYNC.RECONVERGENT B1 ;  /* 0x0000000000017941 */ /* 0x000fea0003800200 */
.L_x_4973:
        /* <DEDUP_REMOVED lines=36> */
.L_x_4976:
[----:B------:R-:W-:Y:S05]  /*1120*/  BSYNC.RECONVERGENT B1 ;  /* 0x0000000000017941 */ /* 0x000fea0003800200 */
.L_x_4975:
        /* <DEDUP_REMOVED lines=18> */
.L_x_4969:
[----:B------:R-:W-:Y:S05]  /*1250*/  BSYNC.RECONVERGENT B0 ;  /* 0x0000000000007941 */ /* 0x000fea0003800200 */
.L_x_4968:
        /* <DEDUP_REMOVED lines=96> */
.L_x_4977:
        /* <DEDUP_REMOVED lines=10> */
.L_x_7291:


//--------------------- .text._ZN10layer_norm31ln_parallel_residual_bwd_kernelINS_13Kernel_traitsI6__halfS2_fS2_fjLj7168ELj1ELj1ELj8ELj8ENS_18Kernel_traits_baseILj7168ES2_S2_fS2_fjLj256EEEEELb1ELb1ELb0EEEvNS_9BwdParamsE --------------------------
	.section	.text._ZN10layer_norm31ln_parallel_residual_bwd_kernelINS_13Kernel_traitsI6__halfS2_fS2_fjLj7168ELj1ELj1ELj8ELj8ENS_18Kernel_traits_baseILj7168ES2_S2_fS2_fjLj256EEEEELb1ELb1ELb0EEEvNS_9BwdParamsE,"ax",@progbits
	.align	128
        .global         _ZN10layer_norm31ln_parallel_residual_bwd_kernelINS_13Kernel_traitsI6__halfS2_fS2_fjLj7168ELj1ELj1ELj8ELj8ENS_18Kernel_traits_baseILj7168ES2_S2_fS2_fjLj256EEEEELb1ELb1ELb0EEEvNS_9BwdParamsE
        .type           _ZN10layer_norm31ln_parallel_residual_bwd_kernelINS_13Kernel_traitsI6__halfS2_fS2_fjLj7168ELj1ELj1ELj8ELj8ENS_18Kernel_traits_baseILj7168ES2_S2_fS2_fjLj256EEEEELb1ELb1ELb0EEEvNS_9BwdParamsE,@function
        .size           _ZN10layer_norm31ln_parallel_residual_bwd_kernelINS_13Kernel_traitsI6__halfS2_fS2_fjLj7168ELj1ELj1ELj8ELj8ENS_18Kernel_traits_baseILj7168ES2_S2_fS2_fjLj256EEEEELb1ELb1ELb0EEEvNS_9BwdParamsE,(.L_x_7292 - _ZN10layer_norm31ln_parallel_residual_bwd_kernelINS_13Kernel_traitsI6__halfS2_fS2_fjLj7168ELj1ELj1ELj8ELj8ENS_18Kernel_traits_baseILj7168ES2_S2_fS2_fjLj256EEEEELb1ELb1ELb0EEEvNS_9BwdParamsE)
        .other          _ZN10layer_norm31ln_parallel_residual_bwd_kernelINS_13Kernel_traitsI6__halfS2_fS2_fjLj7168ELj1ELj1ELj8ELj8ENS_18Kernel_traits_baseILj7168ES2_S2_fS2_fjLj256EEEEELb1ELb1ELb0EEEvNS_9BwdParamsE,@"STO_CUDA_ENTRY STV_DEFAULT"
_ZN10layer_norm31ln_parallel_residual_bwd_kernelINS_13Kernel_traitsI6__halfS2_fS2_fjLj7168ELj1ELj1ELj8ELj8ENS_18Kernel_traits_baseILj7168ES2_S2_fS2_fjLj256EEEEELb1ELb1ELb0EEEvNS_9BwdParamsE:
.text._ZN10layer_norm31ln_parallel_residual_bwd_kernelINS_13Kernel_traitsI6__halfS2_fS2_fjLj7168ELj1ELj1ELj8ELj8ENS_18Kernel_traits_baseILj7168ES2_S2_fS2_fjLj256EEEEELb1ELb1ELb0EEEvNS_9BwdParamsE:
        /* <DEDUP_REMOVED lines=42> */
[C---:B0-----:R-:W-:Y:S01]  /*02a0*/  @P4 IMAD.WIDE.U32 R30, R3.reuse, 0x8, R30 ;  /* 0x00000008031e4825 */ /* 0x041fe200078e001e */
[----:B------:R-:W0:Y:S03]  /*02b0*/  S2UR UR4, SR_CTAID.X ;  /* 0x00000000000479c3 */ /* 0x000e260000002500 */
[----:B------:R-:W-:Y:S01]  /*02c0*/  @P4 VIADD R3, R3, 0x100 ;  /* 0x0000010003034836 */ /* 0x000fe20000000000 */
[----:B------:R1:W5:Y:S03]  /*02d0*/  @P4 LDG.E.64 R16, desc[UR10][R30.64] ;  /* 0x0000000a1e104981 */ /* 0x000366000c1e1b00 */
[----:B----4-:R-:W-:-:S05]  /*02e0*/  @P5 IMAD.WIDE.U32 R18, R3, 0x8, R18 ;  /* 0x0000000803125825 */ /* 0x010fca00078e0012 */
[----:B------:R1:W5:Y:S01]  /*02f0*/  @P5 LDG.E.64 R20, desc[UR10][R18.64] ;  /* 0x0000000a12145981 */ /* 0x000362000c1e1b00 */
[----:B0-----:R-:W-:-:S05]  /*0300*/  IMAD.U32 R5, RZ, RZ, UR4 ;  /* 0x00000004ff057e24 */ /* 0x001fca000f8e00ff */
        /* <DEDUP_REMOVED lines=59> */
[----:B------:R-:W-:-:S02]  /*06c0*/  SHF.R.U32.HI R16, RZ, 0x10, R21 ;  /* 0x00000010ff107819 */ /* 0x000fc40000011615 */
[----:B------:R-:W-:Y:S02]  /*06d0*/  CS2R R100, SRZ ;  /* 0x0000000000647805 */ /* 0x000fe4000001ff00 */
[----:B------:R-:W-:Y:S02]  /*06e0*/  PLOP3.LUT P0, PT, PT, PT, UP0, 0x80, 0x8 ;  /* 0x000000000008781c */ /* 0x000fe40003f0f008 */
        /* <DEDUP_REMOVED lines=49> */
.L_x_5071:
        /* <DEDUP_REMOVED lines=23> */
[----:B------:R-:W0:Y:S01]  /*0b70*/  LDC.64 R26, c[0x0][0x428] ;  /* 0x00010a00ff1a7b82 */ /* 0x000e220000000a00 */
[----:B---3--:R-:W-:Y:S02]  /*0b80*/  ISETP.NE.U32.AND P6, PT, RZ, UR16, PT ;  /* 0x00000010ff007c0c */ /* 0x008fe4000bfc5070 */
[----:B----4-:R-:W-:-:S05]  /*0b90*/  ISETP.NE.U32.AND P5, PT, RZ, UR12, PT ;  /* 0x0000000cff007c0c */ /* 0x010fca000bfa5070 */
[----:B------:R-:W1:Y:S08]  /*0ba0*/  LDC.64 R128, c[0x0][0x3a8] ;  /* 0x0000ea00ff807b82 */ /* 0x000e700000000a00 */
[----:B------:R-:W2:Y:S01]  /*0bb0*/  LDC.64 R134, c[0x0][0x3b0] ;  /* 0x0000ec00ff867b82 */ /* 0x000ea20000000a00 */
[----:B0-----:R-:W-:-:S06]  /*0bc0*/  IMAD.WIDE.U32 R26, R4, 0x8, R26 ;  /* 0x00000008041a7825 */ /* 0x001fcc00078e001a */
[----:B------:R-:W3:Y:S01]  /*0bd0*/  LDG.E.64 R26, desc[UR10][R26.64] ;  /* 0x0000000a1a1a7981 */ /* 0x000ee2000c1e1b00 */
[----:B-1----:R-:W-:-:S06]  /*0be0*/  IMAD.WIDE.U32 R128, R4, 0x10, R128 ;  /* 0x0000001004807825 */ /* 0x002fcc00078e0080 */
[----:B------:R-:W4:Y:S01]  /*0bf0*/  LDG.E.128 R128, desc[UR10][R128.64] ;  /* 0x0000000a80807981 */ /* 0x000f22000c1e1d00 */
[----:B--2---:R-:W-:-:S05]  /*0c00*/  IMAD.WIDE.U32 R134, R4, 0x4, R134 ;  /* 0x0000000404867825 */ /* 0x004fca00078e0086 */
[----:B------:R-:W5:Y:S01]  /*0c10*/  LDG.E R8, desc[UR10][R134.64] ;  /* 0x0000000a86087981 */ /* 0x000f62000c1e1900 */
[----:B------:R-:W-:Y:S02]  /*0c20*/  ISETP.NE.AND.EX P6, PT, RZ, UR17, PT, P6 ;  /* 0x00000011ff007c0c */ /* 0x000fe4000bfc5360 */
[----:B------:R-:W-:-:S11]  /*0c30*/  ISETP.NE.AND.EX P5, PT, RZ, UR13, PT, P5 ;  /* 0x0000000dff007c0c */ /* 0x000fd6000bfa5350 */
[----:B------:R-:W0:Y:S08]  /*0c40*/  @P6 LDC.64 R28, c[0x0][0x438] ;  /* 0x00010e00ff1c6b82 */ /* 0x000e300000000a00 */
[----:B------:R-:W1:Y:S01]  /*0c50*/  @P5 LDC.64 R132, c[0x0][0x3b8] ;  /* 0x0000ee00ff845b82 */ /* 0x000e620000000a00 */
[----:B0-----:R-:W-:-:S05]  /*0c60*/  @P6 IMAD.WIDE.U32 R28, R4, 0x10, R28 ;  /* 0x00000010041c6825 */ /* 0x001fca00078e001c */
[----:B------:R0:W5:Y:S01]  /*0c70*/  @P6 LDG.E.128 R44, desc[UR10][R28.64] ;  /* 0x0000000a1c2c6981 */ /* 0x000162000c1e1d00 */
[----:B-1----:R-:W-:-:S05]  /*0c80*/  @P5 IMAD.WIDE.U32 R132, R4, 0x4, R132 ;  /* 0x0000000404845825 */ /* 0x002fca00078e0084 */
[----:B------:R1:W5:Y:S01]  /*0c90*/  @P5 LDG.E R7, desc[UR10][R132.64] ;  /* 0x0000000a84075981 */ /* 0x000362000c1e1900 */
[----:B0-----:R-:W-:Y:S02]  /*0ca0*/  HADD2.F32 R29, -RZ, R186.H0_H0 ;  /* 0x200000baff1d7230 */ /* 0x001fe40000004100 */
[----:B------:R-:W-:Y:S02]  /*0cb0*/  VIADD R141, R4, 0x100 ;  /* 0x00000100048d7836 */ /* 0x000fe40000000000 */
[----:B---3--:R-:W-:Y:S01]  /*0cc0*/  IMAD.MOV.U32 R25, RZ, RZ, R26 ;  /* 0x000000ffff197224 */ /* 0x008fe200078e001a */
[--C-:B------:R-:W-:Y:S01]  /*0cd0*/  SHF.R.U64 R30, R26, 0x10, R27.reuse ;  /* 0x000000101a1e7819 */ /* 0x100fe2000000121b */
[----:B------:R-:W-:Y:S02]  /*0ce0*/  IMAD.MOV.U32 R32, RZ, RZ, R27 ;  /* 0x000000ffff207224 */ /* 0x000fe400078e001b */
[----:B------:R-:W-:Y:S02]  /*0cf0*/  HADD2.F32 R26, -RZ, R21.H1_H1 ;  /* 0x30000015ff1a7230 */ /* 0x000fe40000004100 */
[----:B------:R-:W-:-:S02]  /*0d00*/  HADD2.F32 R25, -RZ, R25.H0_H0 ;  /* 0x20000019ff197230 */ /* 0x000fc40000004100 */
[C---:B----4-:R-:W-:Y:S01]  /*0d10*/  FADD.FTZ R3, -R140.reuse, R128 ;  /* 0x000000808c037221 */ /* 0x050fe20000010100 */
[----:B------:R-:W-:Y:S01]  /*0d20*/  FADD.FTZ R129, -R140, R129 ;  /* 0x000000818c817221 */ /* 0x000fe20000010100 */
[----:B------:R-:W-:Y:S01]  /*0d30*/  SHF.R.U32.HI R136, RZ, 0x10, R27 ;  /* 0x00000010ff887819 */ /* 0x000fe2000001161b */
[----:B------:R-:W-:Y:S02]  /*0d40*/  HADD2.F32 R27, -RZ, R24.H1_H1 ;  /* 0x30000018ff1b7230 */ /* 0x000fe40000004100 */
[C---:B-----5:R-:W-:Y:S01]  /*0d50*/  FMUL.FTZ R3, R6.reuse, R3 ;  /* 0x0000000306037220 */ /* 0x060fe20000410000 */
[----:B------:R-:W-:Y:S02]  /*0d60*/  HADD2.F32 R30, -RZ, R30.H0_H0 ;  /* 0x2000001eff1e7230 */ /* 0x000fe40000004100 */
[----:B------:R-:W-:Y:S01]  /*0d70*/  FMUL.FTZ R28, R6, R129 ;  /* 0x00000081061c7220 */ /* 0x000fe20000410000 */
[----:B------:R-:W-:Y:S02]  /*0d80*/  HADD2.F32 R32, -RZ, R32.H0_H0 ;  /* 0x20000020ff207230 */ /* 0x000fe40000004100 */
[-C--:B------:R-:W-:Y:S01]  /*0d90*/  FMUL.FTZ R26, R26, R25.reuse ;  /* 0x000000191a1a7220 */ /* 0x080fe20000410000 */
[----:B------:R-:W-:Y:S01]  /*0da0*/  FADD.FTZ R72, R72, R25 ;  /* 0x0000001948487221 */ /* 0x000fe20000010000 */
[----:B------:R-:W-:Y:S01]  /*0db0*/  FFMA.FTZ R100, R3, R25, R100 ;  /* 0x0000001903647223 */ /* 0x000fe20000010064 */
[-C--:B------:R-:W-:Y:S01]  /*0dc0*/  FMUL.FTZ R25, R27, R30.reuse ;  /* 0x0000001e1b197220 */ /* 0x080fe20000410000 */
[----:B------:R-:W-:Y:S01]  /*0dd0*/  FADD.FTZ R73, R73, R30 ;  /* 0x0000001e49497221 */ /* 0x000fe20000010000 */
[----:B------:R-:W-:Y:S01]  /*0de0*/  FFMA.FTZ R101, R28, R30, R101 ;  /* 0x0000001e1c657223 */ /* 0x000fe20000010065 */
[----:B------:R-:W-:Y:S01]  /*0df0*/  FADD.FTZ R137, -R140, R130 ;  /* 0x000000828c897221 */ /* 0x000fe20000010100 */
[----:B------:R-:W-:Y:S01]  /*0e00*/  FMUL.FTZ R30, R29, R32 ;  /* 0x000000201d1e7220 */ /* 0x000fe20000410000 */
[----:B------:R-:W-:Y:S01]  /*0e10*/  FADD.FTZ R128, RZ, R26 ;  /* 0x0000001aff807221 */ /* 0x000fe20000010000 */
[----:B------:R-:W-:Y:S01]  /*0e20*/  FFMA.FTZ R29, R3, R26, RZ ;  /* 0x0000001a031d7223 */ /* 0x000fe200000100ff */
[----:B------:R-:W-:-:S02]  /*0e30*/  HADD2.F32 R130, -RZ, R186.H1_H1 ;  /* 0x300000baff827230 */ /* 0x000fc40000004100 */
[----:B------:R-:W-:Y:S01]  /*0e40*/  FMUL.FTZ R27, R6, R137 ;  /* 0x00000089061b7220 */ /* 0x000fe20000410000 */
[----:B-1----:R-:W-:Y:S02]  /*0e50*/  HADD2.F32 R132, -RZ, R136.H0_H0 ;  /* 0x20000088ff847230 */ /* 0x002fe40000004100 */
[----:B------:R-:W-:Y:S01]  /*0e60*/  FADD.FTZ R129, R128, R25 ;  /* 0x0000001980817221 */ /* 0x000fe20000010000 */
[----:B------:R-:W-:Y:S01]  /*0e70*/  FADD.FTZ R131, -R140, R131 ;  /* 0x000000838c837221 */ /* 0x000fe20000010100 */
        /* <DEDUP_REMOVED lines=11> */
.L_x_4980:
[----:B---34-:R-:W-:Y:S05]  /*0f30*/  BSYNC.RECONVERGENT B0 ;  /* 0x0000000000007941 */ /* 0x018fea0003800200 */
.L_x_4979:
        /* <DEDUP_REMOVED lines=13> */
[----:B0-----:R-:W-:-:S05]  /*1010*/  @P6 IMAD.WIDE.U32 R134, R141, 0x10, R134 ;  /* 0x000000108d866825 */ /* 0x001fca00078e0086 */
[----:B------:R-:W5:Y:S01]  /*1020*/  @P6 LDG.E.128 R40, desc[UR10][R134.64] ;  /* 0x0000000a86286981 */ /* 0x000f62000c1e1d00 */
[----:B------:R-:W-:-:S13]  /*1030*/  ISETP.NE.AND.EX P5, PT, RZ, UR13, PT, P5 ;  /* 0x0000000dff007c0c */ /* 0x000fda000bfa5350 */
[----:B------:R-:W0:Y:S01]  /*1040*/  @P5 LDC.64 R36, c[0x0][0x3b8] ;  /* 0x0000ee00ff245b82 */ /* 0x000e220000000a00 */
[----:B--2---:R-:W-:-:S05]  /*1050*/  IMAD.WIDE.U32 R132, R141, 0x4, R132 ;  /* 0x000000048d847825 */ /* 0x004fca00078e0084 */
[----:B------:R-:W5:Y:S01]  /*1060*/  LDG.E R10, desc[UR10][R132.64] ;  /* 0x0000000a840a7981 */ /* 0x000f62000c1e1900 */
[----:B0-----:R-:W-:-:S05]  /*1070*/  @P5 IMAD.WIDE.U32 R36, R141, 0x4, R36 ;  /* 0x000000048d245825 */ /* 0x001fca00078e0024 */
[----:B------:R0:W5:Y:S02]  /*1080*/  @P5 LDG.E R9, desc[UR10][R36.64] ;  /* 0x0000000a24095981 */ /* 0x000164000c1e1900 */
[----:B0-----:R-:W-:Y:S02]  /*1090*/  HADD2.F32 R37, -RZ, R188.H0_H0 ;  /* 0x200000bcff257230 */ /* 0x001fe40000004100 */
[----:B------:R-:W-:Y:S02]  /*10a0*/  VIADD R141, R141, 0x100 ;  /* 0x000001008d8d7836 */ /* 0x000fe40000000000 */
[----:B---3--:R-:W-:Y:S01]  /*10b0*/  IMAD.MOV.U32 R33, RZ, RZ, R34 ;  /* 0x000000ffff217224 */ /* 0x008fe200078e0022 */
[--C-:B------:R-:W-:Y:S01]  /*10c0*/  SHF.R.U64 R38, R34, 0x10, R35.reuse ;  /* 0x0000001022267819 */ /* 0x100fe20000001223 */
[----:B------:R-:W-:Y:S02]  /*10d0*/  IMAD.MOV.U32 R136, RZ, RZ, R35 ;  /* 0x000000ffff887224 */ /* 0x000fe400078e0023 */
[----:B------:R-:W-:-:S02]  /*10e0*/  HADD2.F32 R34, -RZ, R187.H0_H0 ;  /* 0x200000bbff227230 */ /* 0x000fc40000004100 */
[----:B------:R-:W-:Y:S02]  /*10f0*/  HADD2.F32 R33, -RZ, R33.H0_H0 ;  /* 0x20000021ff217230 */ /* 0x000fe40000004100 */
[C---:B----4-:R-:W-:Y:S01]  /*1100*/  FADD.FTZ R31, -R140.reuse, R128 ;  /* 0x000000808c1f7221 */ /* 0x050fe20000010100 */
[----:B------:R-:W-:Y:S01]  /*1110*/  FADD.FTZ R129, -R140, R129 ;  /* 0x000000818c817221 */ /* 0x000fe20000010100 */
[----:B------:R-:W-:Y:S01]  /*1120*/  SHF.R.U32.HI R138, RZ, 0x10, R35 ;  /* 0x00000010ff8a7819 */ /* 0x000fe20000011623 */
[----:B------:R-:W-:Y:S02]  /*1130*/  HADD2.F32 R35, -RZ, R187.H1_H1 ;  /* 0x300000bbff237230 */ /* 0x000fe40000004100 */
[C---:B-----5:R-:W-:Y:S01]  /*1140*/  FMUL.FTZ R31, R6.reuse, R31 ;  /* 0x0000001f061f7220 */ /* 0x060fe20000410000 */
[----:B------:R-:W-:Y:S02]  /*1150*/  HADD2.F32 R38, -RZ, R38.H0_H0 ;  /* 0x20000026ff267230 */ /* 0x000fe40000004100 */
[----:B------:R-:W-:Y:S01]  /*1160*/  FMUL.FTZ R36, R6, R129 ;  /* 0x0000008106247220 */ /* 0x000fe20000410000 */
[----:B------:R-:W-:-:S02]  /*1170*/  HADD2.F32 R136, -RZ, R136.H0_H0 ;  /* 0x20000088ff887230 */ /* 0x000fc40000004100 */
[-C--:B------:R-:W-:Y:S01]  /*1180*/  FMUL.FTZ R34, R34, R33.reuse ;  /* 0x0000002122227220 */ /* 0x080fe20000410000 */
[----:B------:R-:W-:Y:S01]  /*1190*/  FADD.FTZ R68, R68, R33 ;  /* 0x0000002144447221 */ /* 0x000fe20000010000 */
[----:B------:R-:W-:Y:S01]  /*11a0*/  FFMA.FTZ R96, R31, R33, R96 ;  /* 0x000000211f607223 */ /* 0x000fe20000010060 */
[-C--:B------:R-:W-:Y:S01]  /*11b0*/  FMUL.FTZ R33, R35, R38.reuse ;  /* 0x0000002623217220 */ /* 0x080fe20000410000 */
[----:B------:R-:W-:Y:S01]  /*11c0*/  FADD.FTZ R69, R69, R38 ;  /* 0x0000002645457221 */ /* 0x000fe20000010000 */
[----:B------:R-:W-:Y:S01]  /*11d0*/  FFMA.FTZ R97, R36, R38, R97 ;  /* 0x0000002624617223 */ /* 0x000fe20000010061 */
[----:B------:R-:W-:Y:S01]  /*11e0*/  FMUL.FTZ R38, R37, R136 ;  /* 0x0000008825267220 */ /* 0x000fe20000410000 */
[----:B------:R-:W-:Y:S01]  /*11f0*/  FADD.FTZ R128, R143, R34 ;  /* 0x000000228f807221 */ /* 0x000fe20000010000 */
[----:B------:R-:W-:Y:S01]  /*1200*/  FADD.FTZ R137, -R140, R130 ;  /* 0x000000828c897221 */ /* 0x000fe20000010100 */
[----:B------:R-:W-:Y:S01]  /*1210*/  FFMA.FTZ R37, R31, R34, R142 ;  /* 0x000000221f257223 */ /* 0x000fe2000001008e */
[----:B------:R-:W-:-:S02]  /*1220*/  HADD2.F32 R130, -RZ, R188.H1_H1 ;  /* 0x300000bcff827230 */ /* 0x000fc40000004100 */
[----:B------:R-:W-:Y:S01]  /*1230*/  FADD.FTZ R129, R128, R33 ;  /* 0x0000002180817221 */ /* 0x000fe20000010000 */
[----:B------:R-:W-:Y:S02]  /*1240*/  HADD2.F32 R132, -RZ, R138.H0_H0 ;  /* 0x2000008aff847230 */ /* 0x000fe40000004100 */
[----:B------:R-:W-:Y:S01]  /*1250*/  FADD.FTZ R131, -R140, R131 ;  /* 0x000000838c837221 */ /* 0x000fe20000010100 */
        /* <DEDUP_REMOVED lines=12> */
.L_x_4982:
[----:B------:R-:W-:Y:S05]  /*1320*/  BSYNC.RECONVERGENT B0 ;  /* 0x0000000000007941 */ /* 0x000fea0003800200 */
.L_x_4981:
        /* <DEDUP_REMOVED lines=21> */
[----:B------:R-:W-:Y:S02]  /*1480*/  HADD2.F32 R146, -RZ, R189.H0_H0 ;  /* 0x200000bdff927230 */ /* 0x000fe40000004100 */
[----:B------:R-:W-:Y:S02]  /*1490*/  HADD2.F32 R150, -RZ, R190.H0_H0 ;  /* 0x200000beff967230 */ /* 0x000fe40000004100 */
[----:B------:R-:W-:Y:S02]  /*14a0*/  VIADD R141, R141, 0x100 ;  /* 0x000001008d8d7836 */ /* 0x000fe40000000000 */
[----:B---3--:R-:W-:Y:S01]  /*14b0*/  IMAD.MOV.U32 R145, RZ, RZ, R132 ;  /* 0x000000ffff917224 */ /* 0x008fe200078e0084 */
[----:B------:R-:W-:-:S04]  /*14c0*/  SHF.R.U64 R148, R132, 0x10, R133 ;  /* 0x0000001084947819 */ /* 0x000fc80000001285 */
[----:B------:R-:W-:Y:S02]  /*14d0*/  HADD2.F32 R145, -RZ, R145.H0_H0 ;  /* 0x20000091ff917230 */ /* 0x000fe40000004100 */
[C---:B----4-:R-:W-:Y:S01]  /*14e0*/  FADD.FTZ R39, -R140.reuse, R128 ;  /* 0x000000808c277221 */ /* 0x050fe20000010100 */
[C---:B------:R-:W-:Y:S01]  /*14f0*/  FADD.FTZ R147, -R140.reuse, R130 ;  /* 0x000000828c937221 */ /* 0x040fe20000010100 */
[----:B------:R-:W-:Y:S01]  /*1500*/  FADD.FTZ R129, -R140, R129 ;  /* 0x000000818c817221 */ /* 0x000fe20000010100 */
[----:B------:R-:W-:Y:S02]  /*1510*/  HADD2.F32 R128, -RZ, R189.H1_H1 ;  /* 0x300000bdff807230 */ /* 0x000fe40000004100 */
[----:B-----5:R-:W-:Y:S01]  /*1520*/  FMUL.FTZ R39, R6, R39 ;  /* 0x0000002706277220 */ /* 0x020fe20000410000 */
[----:B------:R-:W-:Y:S02]  /*1530*/  HADD2.F32 R130, -RZ, R148.H0_H0 ;  /* 0x20000094ff827230 */ /* 0x000fe40000004100 */
[-C--:B------:R-:W-:Y:S01]  /*1540*/  FMUL.FTZ R146, R146, R145.reuse ;  /* 0x0000009192927220 */ /* 0x080fe20000410000 */
[--C-:B------:R-:W-:Y:S01]  /*1550*/  IMAD.MOV.U32 R149, RZ, RZ, R133.reuse ;  /* 0x000000ffff957224 */ /* 0x100fe200078e0085 */
[----:B------:R-:W-:Y:S01]  /*1560*/  SHF.R.U32.HI R132, RZ, 0x10, R133 ;  /* 0x00000010ff847819 */ /* 0x000fe20000011685 */
[----:B------:R-:W-:Y:S01]  /*1570*/  FADD.FTZ R64, R64, R145 ;  /* 0x0000009140407221 */ /* 0x000fe20000010000 */
[----:B------:R-:W-:Y:S01]  /*1580*/  FFMA.FTZ R92, R39, R145, R92 ;  /* 0x00000091275c7223 */ /* 0x000fe2000001005c */
[----:B------:R-:W-:Y:S01]  /*1590*/  FMUL.FTZ R148, R6, R129 ;  /* 0x0000008106947220 */ /* 0x000fe20000410000 */
[----:B------:R-:W-:Y:S01]  /*15a0*/  FADD.FTZ R131, -R140, R131 ;  /* 0x000000838c837221 */ /* 0x000fe20000010100 */
[----:B------:R-:W-:Y:S01]  /*15b0*/  FMUL.FTZ R145, R128, R130 ;  /* 0x0000008280917220 */ /* 0x000fe20000410000 */
[----:B------:R-:W-:-:S02]  /*15c0*/  HADD2.F32 R149, -RZ, R149.H0_H0 ;  /* 0x20000095ff957230 */ /* 0x000fc40000004100 */
[----:B------:R-:W-:Y:S01]  /*15d0*/  FADD.FTZ R128, R143, R146 ;  /* 0x000000928f807221 */ /* 0x000fe20000010000 */
[----:B------:R-:W-:Y:S01]  /*15e0*/  FFMA.FTZ R129, R39, R146, R142 ;  /* 0x0000009227817223 */ /* 0x000fe2000001008e */
[----:B------:R-:W-:Y:S01]  /*15f0*/  FADD.FTZ R65, R65, R130 ;  /* 0x0000008241417221 */ /* 0x000fe20000010000 */
[----:B------:R-:W-:Y:S01]  /*1600*/  FFMA.FTZ R93, R148, R130, R93 ;  /* 0x00000082945d7223 */ /* 0x000fe2000001005d */
[----:B------:R-:W-:Y:S02]  /*1610*/  HADD2.F32 R130, -RZ, R190.H1_H1 ;  /* 0x300000beff827230 */ /* 0x000fe40000004100 */
[C---:B------:R-:W-:Y:S01]  /*1620*/  FMUL.FTZ R147, R6.reuse, R147 ;  /* 0x0000009306937220 */ /* 0x040fe20000410000 */
[----:B------:R-:W-:Y:S02]  /*1630*/  HADD2.F32 R132, -RZ, R132.H0_H0 ;  /* 0x20000084ff847230 */ /* 0x000fe40000004100 */
[----:B------:R-:W-:Y:S01]  /*1640*/  FMUL.FTZ R152, R6, R131 ;  /* 0x0000008306987220 */ /* 0x000fe20000410000 */
[----:B------:R-:W-:Y:S01]  /*1650*/  FADD.FTZ R131, R128, R145 ;  /* 0x0000009180837221 */ /* 0x000fe20000010000 */
[----:B------:R-:W-:Y:S01]  /*1660*/  FMUL.FTZ R150, R150, R149 ;  /* 0x0000009596967220 */ /* 0x000fe20000410000 */
[----:B------:R-:W-:Y:S01]  /*1670*/  FFMA.FTZ R128, R148, R145, R129 ;  /* 0x0000009194807223 */ /* 0x000fe20000010081 */
        /* <DEDUP_REMOVED lines=8> */
[----:B--2---:R-:W-:-:S07]  /*1700*/  FFMA.FTZ R142, R152, R149, R128 ;  /* 0x00000095988e7223 */ /* 0x004fce0000010080 */
.L_x_4984:
[----:B------:R-:W-:Y:S05]  /*1710*/  BSYNC.RECONVERGENT B0 ;  /* 0x0000000000007941 */ /* 0x000fea0003800200 */
.L_x_4983:
        /* <DEDUP_REMOVED lines=62> */
.L_x_4986:
[----:B------:R-:W-:Y:S05]  /*1b00*/  BSYNC.RECONVERGENT B0 ;  /* 0x0000000000007941 */ /* 0x000fea0003800200 */
.L_x_4985:
        /* <DEDUP_REMOVED lines=62> */
.L_x_4988:
[----:B------:R-:W-:Y:S05]  /*1ef0*/  BSYNC.RECONVERGENT B0 ;  /* 0x0000000000007941 */ /* 0x000fea0003800200 */
.L_x_4987:
        /* <DEDUP_REMOVED lines=23> */
[--C-:B------:R-:W-:Y:S02]  /*2070*/  HADD2.F32 R170, -RZ, R195.reuse.H0_H0 ;  /* 0x200000c3ffaa7230 */ /* 0x100fe40000004100 */
[----:B------:R-:W-:Y:S02]  /*2080*/  HADD2.F32 R169, -RZ, R195.H1_H1 ;  /* 0x300000c3ffa97230 */ /* 0x000fe40000004100 */
[--C-:B------:R-:W-:Y:S02]  /*2090*/  HADD2.F32 R174, -RZ, R196.reuse.H0_H0 ;  /* 0x200000c4ffae7230 */ /* 0x100fe40000004100 */
[----:B------:R-:W-:Y:S02]  /*20a0*/  HADD2.F32 R173, -RZ, R196.H1_H1 ;  /* 0x300000c4ffad7230 */ /* 0x000fe40000004100 */
[----:B------:R-:W-:Y:S02]  /*20b0*/  VIADD R141, R141, 0x100 ;  /* 0x000001008d8d7836 */ /* 0x000fe40000000000 */
[----:B---3--:R-:W-:Y:S01]  /*20c0*/  IMAD.MOV.U32 R138, RZ, RZ, R132 ;  /* 0x000000ffff8a7224 */ /* 0x008fe200078e0084 */
[--C-:B------:R-:W-:Y:S01]  /*20d0*/  SHF.R.U64 R172, R132, 0x10, R133.reuse ;  /* 0x0000001084ac7819 */ /* 0x100fe20000001285 */
[--C-:B------:R-:W-:Y:S01]  /*20e0*/  IMAD.MOV.U32 R139, RZ, RZ, R133.reuse ;  /* 0x000000ffff8b7224 */ /* 0x100fe200078e0085 */
[----:B------:R-:W-:-:S04]  /*20f0*/  SHF.R.U32.HI R132, RZ, 0x10, R133 ;  /* 0x00000010ff847819 */ /* 0x000fc80000011685 */
[----:B------:R-:W-:Y:S02]  /*2100*/  HADD2.F32 R139, -RZ, R139.H0_H0 ;  /* 0x2000008bff8b7230 */ /* 0x000fe40000004100 */
[----:B------:R-:W-:Y:S02]  /*2110*/  HADD2.F32 R132, -RZ, R132.H0_H0 ;  /* 0x20000084ff847230 */ /* 0x000fe40000004100 */
[C---:B--2---:R-:W-:Y:S01]  /*2120*/  FADD.FTZ R133, -R140.reuse, R129 ;  /* 0x000000818c857221 */ /* 0x044fe20000010100 */
[----:B------:R-:W-:Y:S02]  /*2130*/  HADD2.F32 R129, -RZ, R138.H0_H0 ;  /* 0x2000008aff817230 */ /* 0x000fe40000004100 */
[----:B------:R-:W-:Y:S01]  /*2140*/  FADD.FTZ R167, -R140, R128 ;  /* 0x000000808ca77221 */ /* 0x000fe20000010100 */
[----:B------:R-:W-:Y:S02]  /*2150*/  HADD2.F32 R128, -RZ, R172.H0_H0 ;  /* 0x200000acff807230 */ /* 0x000fe40000004100 */
[C---:B-----5:R-:W-:Y:S01]  /*2160*/  FMUL.FTZ R172, R6.reuse, R133 ;  /* 0x0000008506ac7220 */ /* 0x060fe20000410000 */
[----:B------:R-:W-:Y:S01]  /*2170*/  FMUL.FTZ R167, R6, R167 ;  /* 0x000000a706a77220 */ /* 0x000fe20000410000 */
[-C--:B------:R-:W-:Y:S01]  /*2180*/  FMUL.FTZ R170, R170, R129.reuse ;  /* 0x00000081aaaa7220 */ /* 0x080fe20000410000 */
[----:B------:R-:W-:Y:S01]  /*2190*/  FADD.FTZ R131, -R140, R131 ;  /* 0x000000838c837221 */ /* 0x000fe20000010100 */
[-C--:B------:R-:W-:Y:S01]  /*21a0*/  FMUL.FTZ R169, R169, R128.reuse ;  /* 0x00000080a9a97220 */ /* 0x080fe20000410000 */
[----:B------:R-:W-:Y:S01]  /*21b0*/  FADD.FTZ R53, R53, R128 ;  /* 0x0000008035357221 */ /* 0x000fe20000010000 */
[----:B------:R-:W-:Y:S01]  /*21c0*/  FFMA.FTZ R81, R172, R128, R81 ;  /* 0x00000080ac517223 */ /* 0x000fe20000010051 */
[----:B------:R-:W-:Y:S01]  /*21d0*/  FADD.FTZ R52, R52, R129 ;  /* 0x0000008134347221 */ /* 0x000fe20000010000 */
[----:B------:R-:W-:Y:S01]  /*21e0*/  FFMA.FTZ R80, R167, R129, R80 ;  /* 0x00000081a7507223 */ /* 0x000fe20000010050 */
[----:B------:R-:W-:Y:S01]  /*21f0*/  FADD.FTZ R128, R143, R170 ;  /* 0x000000aa8f807221 */ /* 0x000fe20000010000 */
[----:B------:R-:W-:Y:S01]  /*2200*/  FADD.FTZ R171, -R140, R130 ;  /* 0x000000828cab7221 */ /* 0x000fe20000010100 */
        /* <DEDUP_REMOVED lines=15> */
.L_x_4990:
[----:B------:R-:W-:Y:S05]  /*2300*/  BSYNC.RECONVERGENT B0 ;  /* 0x0000000000007941 */ /* 0x000fea0003800200 */
.L_x_4989:
        /* <DEDUP_REMOVED lines=16> */
[----:B------:R-:W1:Y:S02]  /*2410*/  @P5 LDC.64 R134, c[0x0][0x3b8] ;  /* 0x0000ee00ff865b82 */ /* 0x000e640000000a00 */
[----:B-1----:R-:W-:-:S05]  /*2420*/  @P5 IMAD.WIDE.U32 R134, R141, 0x4, R134 ;  /* 0x000000048d865825 */ /* 0x002fca00078e0086 */
[----:B------:R-:W5:Y:S01]  /*2430*/  @P5 LDG.E R20, desc[UR10][R134.64] ;  /* 0x0000000a86145981 */ /* 0x000f62000c1e1900 */
[----:B0-----:R-:W-:-:S04]  /*2440*/  IMAD.WIDE.U32 R136, R141, 0x4, R136 ;  /* 0x000000048d887825 */ /* 0x001fc800078e0088 */
[--C-:B------:R-:W-:Y:S01]  /*2450*/  HADD2.F32 R178, -RZ, R197.reuse.H0_H0 ;  /* 0x200000c5ffb27230 */ /* 0x100fe20000004100 */
[----:B------:R0:W5:Y:S01]  /*2460*/  LDG.E R19, desc[UR10][R136.64] ;  /* 0x0000000a88137981 */ /* 0x000162000c1e1900 */
[----:B------:R-:W-:Y:S02]  /*2470*/  HADD2.F32 R177, -RZ, R197.H1_H1 ;  /* 0x300000c5ffb17230 */ /* 0x000fe40000004100 */
[--C-:B------:R-:W-:Y:S02]  /*2480*/  HADD2.F32 R182, -RZ, R198.reuse.H0_H0 ;  /* 0x200000c6ffb67230 */ /* 0x100fe40000004100 */
[----:B------:R-:W-:Y:S02]  /*2490*/  HADD2.F32 R181, -RZ, R198.H1_H1 ;  /* 0x300000c6ffb57230 */ /* 0x000fe40000004100 */
        /* <DEDUP_REMOVED lines=13> */
[-C--:B------:R-:W-:Y:S01]  /*2570*/  FMUL.FTZ R177, R177, R128.reuse ;  /* 0x00000080b1b17220 */ /* 0x080fe20000410000 */
[----:B------:R-:W-:Y:S01]  /*2580*/  FADD.FTZ R49, R49, R128 ;  /* 0x0000008031317221 */ /* 0x000fe20000010000 */
[----:B------:R-:W-:Y:S01]  /*2590*/  FFMA.FTZ R77, R180, R128, R77 ;  /* 0x00000080b44d7223 */ /* 0x000fe2000001004d */
[----:B------:R-:W-:Y:S01]  /*25a0*/  FADD.FTZ R48, R48, R129 ;  /* 0x0000008130307221 */ /* 0x000fe20000010000 */
[----:B------:R-:W-:Y:S01]  /*25b0*/  FFMA.FTZ R76, R175, R129, R76 ;  /* 0x00000081af4c7223 */ /* 0x000fe2000001004c */
[----:B------:R-:W-:Y:S01]  /*25c0*/  FADD.FTZ R128, R143, R178 ;  /* 0x000000b28f807221 */ /* 0x000fe20000010000 */
[C---:B------:R-:W-:Y:S01]  /*25d0*/  FADD.FTZ R179, -R140.reuse, R130 ;  /* 0x000000828cb37221 */ /* 0x040fe20000010100 */
[----:B------:R-:W-:Y:S01]  /*25e0*/  FFMA.FTZ R129, R175, R178, R142 ;  /* 0x000000b2af817223 */ /* 0x000fe2000001008e */
[----:B0-----:R-:W-:Y:S01]  /*25f0*/  FADD.FTZ R137, -R140, R131 ;  /* 0x000000838c897221 */ /* 0x001fe20000010100 */
[----:B------:R-:W-:Y:S01]  /*2600*/  FADD.FTZ R131, R128, R177 ;  /* 0x000000b180837221 */ /* 0x000fe20000010000 */
[----:B------:R-:W-:Y:S01]  /*2610*/  FMUL.FTZ R179, R6, R179 ;  /* 0x000000b306b37220 */ /* 0x000fe20000410000 */
        /* <DEDUP_REMOVED lines=12> */
.L_x_4992:
[----:B------:R-:W-:Y:S05]  /*26e0*/  BSYNC.RECONVERGENT B0 ;  /* 0x0000000000007941 */ /* 0x000fea0003800200 */
.L_x_4991:
        /* <DEDUP_REMOVED lines=32> */
.L_x_4994:
[----:B------:R-:W-:Y:S05]  /*28f0*/  BSYNC.RECONVERGENT B0 ;  /* 0x0000000000007941 */ /* 0x000fea0003800200 */
.L_x_4993:
        /* <DEDUP_REMOVED lines=75> */
[----:B------:R-:W-:Y:S01]  /*2db0*/  F2FP.F16.F32.PACK_AB R128, R128, R129 ;  /* 0x000000818080723e */ /* 0x000fe200000000ff */
[----:B------:R-:W-:-:S04]  /*2dc0*/  FADD.FTZ R131, R30, -R131 ;  /* 0x800000831e837221 */ /* 0x000fc80000010000 */
[----:B------:R-:W-:-:S04]  /*2dd0*/  FMUL.FTZ R131, R6, R131 ;  /* 0x0000008306837220 */ /* 0x000fc80000410000 */
[----:B------:R-:W-:-:S05]  /*2de0*/  FMUL.FTZ R131, R131, UR14 ;  /* 0x0000000e83837c20 */ /* 0x000fca0008410000 */
[----:B------:R-:W-:Y:S02]  /*2df0*/  FSEL R131, R131, RZ, P5 ;  /* 0x000000ff83837208 */ /* 0x000fe40002800000 */
[----:B------:R-:W-:-:S04]  /*2e00*/  ISETP.GE.U32.AND P5, PT, R8, 0x1000000, PT ;  /* 0x010000000800780c */ /* 0x000fc80003fa6070 */
[----:B------:R-:W-:Y:S02]  /*2e10*/  FSEL R130, R137, RZ, P5 ;  /* 0x000000ff89827208 */ /* 0x000fe40002800000 */
[----:B------:R-:W-:Y:S02]  /*2e20*/  PRMT R137, R128, 0x7610, R137 ;  /* 0x0000761080897816 */ /* 0x000fe40000000089 */
[----:B------:R-:W-:Y:S02]  /*2e30*/  F2FP.F16.F32.PACK_AB R131, R130, R131 ;  /* 0x000000838283723e */ /* 0x000fe400000000ff */
[----:B------:R-:W-:Y:S02]  /*2e40*/  PRMT R130, R128, 0x7632, R130 ;  /* 0x0000763280827816 */ /* 0x000fe40000000082 */
[C---:B------:R-:W-:Y:S02]  /*2e50*/  PRMT R141, R131.reuse, 0x7632, R141 ;  /* 0x00007632838d7816 */ /* 0x040fe4000000008d */
[----:B------:R-:W-:Y:S01]  /*2e60*/  PRMT R140, R131, 0x7610, R140 ;  /* 0x00007610838c7816 */ /* 0x000fe2000000008c */
[----:B------:R-:W-:Y:S06]  /*2e70*/  BRA `(.L_x_5000) ;  /* 0x0000001000807947 */ /* 0x000fec0003800000 */
.L_x_4999:
[-CC-:B------:R-:W-:Y:S01]  /*2e80*/  FFMA.FTZ R125, R3, R133.reuse, R132.reuse ;  /* 0x00000085037d7223 */ /* 0x180fe20000010084 */
[----:B------:R-:W-:Y:S01]  /*2e90*/  LOP3.LUT P5, RZ, R8, 0xff, RZ, 0xc0, !PT ;  /* 0x000000ff08ff7812 */ /* 0x000fe200078ac0ff */
[-CC-:B------:R-:W-:Y:S01]  /*2ea0*/  FFMA.FTZ R126, R28, R133.reuse, R132.reuse ;  /* 0x000000851c7e7223 */ /* 0x180fe20000010084 */
[-CC-:B------:R-:W-:Y:S01]  /*2eb0*/  FFMA.FTZ R127, R27, R133.reuse, R132.reuse ;  /* 0x000000851b7f7223 */ /* 0x180fe20000010084 */
[----:B------:R-:W-:Y:S01]  /*2ec0*/  FADD.FTZ R125, R26, -R125 ;  /* 0x8000007d1a7d7221 */ /* 0x000fe20000010000 */
[----:B------:R-:W-:Y:S02]  /*2ed0*/  FFMA.FTZ R138, R32, R133, R132 ;  /* 0x00000085208a7223 */ /* 0x000fe40000010084 */
[----:B------:R-:W-:Y:S01]  /*2ee0*/  FADD.FTZ R127, R30, -R127 ;  /* 0x8000007f1e7f7221 */ /* 0x000fe20000010000 */
[----:B-----5:R-:W-:-:S04]  /*2ef0*/  FMUL.FTZ R124, R6, R125 ;  /* 0x0000007d067c7220 */ /* 0x020fc80000410000 */
[----:B------:R-:W-:-:S05]  /*2f00*/  FMUL.FTZ R125, R124, UR14 ;  /* 0x0000000e7c7d7c20 */ /* 0x000fca0008410000 */
[----:B------:R-:W-:Y:S01]  /*2f10*/  FSEL R128, R125, RZ, P5 ;  /* 0x000000ff7d807208 */ /* 0x000fe20002800000 */
[----:B------:R-:W-:Y:S01]  /*2f20*/  FADD.FTZ R125, R25, -R126 ;  /* 0x8000007e197d7221 */ /* 0x000fe20000010000 */
[----:B------:R-:W-:-:S03]  /*2f30*/  LOP3.LUT P5, RZ, R8, 0xff00, RZ, 0xc0, !PT ;  /* 0x0000ff0008ff7812 */ /* 0x000fc600078ac0ff */
[----:B------:R-:W-:-:S04]  /*2f40*/  FMUL.FTZ R125, R6, R125 ;  /* 0x0000007d067d7220 */ /* 0x000fc80000410000 */
[----:B------:R-:W-:-:S05]  /*2f50*/  FMUL.FTZ R126, R125, UR14 ;  /* 0x0000000e7d7e7c20 */ /* 0x000fca0008410000 */
[----:B------:R-:W-:Y:S01]  /*2f60*/  FSEL R129, R126, RZ, P5 ;  /* 0x000000ff7e817208 */ /* 0x000fe20002800000 */
[----:B------:R-:W-:Y:S01]  /*2f70*/  FMUL.FTZ R126, R6, R127 ;  /* 0x0000007f067e7220 */ /* 0x000fe20000410000 */
[----:B------:R-:W-:Y:S02]  /*2f80*/  LOP3.LUT P5, RZ, R8, 0xff0000, RZ, 0xc0, !PT ;  /* 0x00ff000008ff7812 */ /* 0x000fe400078ac0ff */
[----:B------:R-:W-:Y:S01]  /*2f90*/  F2FP.F16.F32.PACK_AB R128, R129, R128 ;  /* 0x000000808180723e */ /* 0x000fe200000000ff */
[----:B------:R-:W-:-:S03]  /*2fa0*/  FMUL.FTZ R127, R126, UR14 ;  /* 0x0000000e7e7f7c20 */ /* 0x000fc60008410000 */
[----:B------:R-:W-:Y:S02]  /*2fb0*/  PRMT R137, R128, 0x7610, R137 ;  /* 0x0000761080897816 */ /* 0x000fe40000000089 */
[----:B------:R-:W-:Y:S01]  /*2fc0*/  FSEL R130, R127, RZ, P5 ;  /* 0x000000ff7f827208 */ /* 0x000fe20002800000 */
[----:B------:R-:W-:Y:S01]  /*2fd0*/  FADD.FTZ R127, R29, -R138 ;  /* 0x8000008a1d7f7221 */ /* 0x000fe20000010000 */
[----:B------:R-:W-:-:S03]  /*2fe0*/  ISETP.GE.U32.AND P5, PT, R8, 0x1000000, PT ;  /* 0x010000000800780c */ /* 0x000fc60003fa6070 */
[----:B------:R-:W-:-:S04]  /*2ff0*/  FMUL.FTZ R127, R6, R127 ;  /* 0x0000007f067f7220 */ /* 0x000fc80000410000 */
[----:B------:R-:W-:-:S05]  /*3000*/  FMUL.FTZ R131, R127, UR14 ;  /* 0x0000000e7f837c20 */ /* 0x000fca0008410000 */
[----:B------:R-:W-:-:S04]  /*3010*/  FSEL R131, R131, RZ, P5 ;  /* 0x000000ff83837208 */ /* 0x000fc80002800000 */
[----:B------:R-:W-:Y:S02]  /*3020*/  F2FP.F16.F32.PACK_AB R131, R131, R130 ;  /* 0x000000828383723e */ /* 0x000fe400000000ff */
[----:B------:R-:W-:Y:S02]  /*3030*/  PRMT R130, R128, 0x7632, R130 ;  /* 0x0000763280827816 */ /* 0x000fe40000000082 */
[C---:B------:R-:W-:Y:S02]  /*3040*/  PRMT R141, R131.reuse, 0x7632, R141 ;  /* 0x00007632838d7816 */ /* 0x040fe4000000008d */
[----:B------:R-:W-:Y:S01]  /*3050*/  PRMT R140, R131, 0x7610, R140 ;  /* 0x00007610838c7816 */ /* 0x000fe2000000008c */
[----:B------:R-:W-:Y:S06]  /*3060*/  BRA `(.L_x_5000) ;  /* 0x0000001000047947 */ /* 0x000fec0003800000 */
.L_x_4998:
        /* <DEDUP_REMOVED lines=8> */
[----:B------:R-:W-:Y:S01]  /*30f0*/  LOP3.LUT P5, RZ, R8, 0xff, RZ, 0xc0, !PT ;  /* 0x000000ff08ff7812 */ /* 0x000fe200078ac0ff */
[----:B------:R-:W-:Y:S01]  /*3100*/  FADD.FTZ R129, R26, -R129 ;  /* 0x800000811a817221 */ /* 0x000fe20000010000 */
[----:B------:R-:W-:Y:S01]  /*3110*/  FFMA.FTZ R138, R32, R133, R132 ;  /* 0x00000085208a7223 */ /* 0x000fe20000010084 */
[----:B------:R-:W-:Y:S02]  /*3120*/  FADD.FTZ R131, R30, -R131 ;  /* 0x800000831e837221 */ /* 0x000fe40000010000 */
[C---:B-----5:R-:W-:Y:S01]  /*3130*/  FFMA.FTZ R128, R6.reuse, R129, R44 ;  /* 0x0000008106807223 */ /* 0x060fe2000001002c */
[----:B------:R-:W-:Y:S01]  /*3140*/  FADD.FTZ R129, R25, -R130 ;  /* 0x8000008219817221 */ /* 0x000fe20000010000 */
[----:B------:R-:W-:Y:S01]  /*3150*/  FFMA.FTZ R130, R6, R131, R46 ;  /* 0x0000008306827223 */ /* 0x000fe2000001002e */
[----:B------:R-:W-:Y:S01]  /*3160*/  FADD.FTZ R131, R29, -R138 ;  /* 0x8000008a1d837221 */ /* 0x000fe20000010000 */
[----:B------:R-:W-:Y:S01]  /*3170*/  FMUL.FTZ R128, R128, UR14 ;  /* 0x0000000e80807c20 */ /* 0x000fe20008410000 */
[----:B------:R-:W-:Y:S01]  /*3180*/  FFMA.FTZ R129, R6, R129, R45 ;  /* 0x0000008106817223 */ /* 0x000fe2000001002d */
[----:B------:R-:W-:Y:S01]  /*3190*/  FMUL.FTZ R130, R130, UR14 ;  /* 0x0000000e82827c20 */ /* 0x000fe20008410000 */
[----:B------:R-:W-:-:S02]  /*31a0*/  FFMA.FTZ R131, R6, R131, R47 ;  /* 0x0000008306837223 */ /* 0x000fc4000001002f */
[----:B------:R-:W-:Y:S01]  /*31b0*/  FSEL R128, R128, RZ, P5 ;  /* 0x000000ff80807208 */ /* 0x000fe20002800000 */
[----:B------:R-:W-:Y:S01]  /*31c0*/  FMUL.FTZ R129, R129, UR14 ;  /* 0x0000000e81817c20 */ /* 0x000fe20008410000 */
[----:B------:R-:W-:Y:S01]  /*31d0*/  LOP3.LUT P5, RZ, R8, 0xff00, RZ, 0xc0, !PT ;  /* 0x0000ff0008ff7812 */ /* 0x000fe200078ac0ff */
[----:B------:R-:W-:-:S03]  /*31e0*/  FMUL.FTZ R131, R131, UR14 ;  /* 0x0000000e83837c20 */ /* 0x000fc60008410000 */
[----:B------:R-:W-:Y:S02]  /*31f0*/  FSEL R129, R129, RZ, P5 ;  /* 0x000000ff81817208 */ /* 0x000fe40002800000 */
[----:B------:R-:W-:Y:S02]  /*3200*/  LOP3.LUT P5, RZ, R8, 0xff0000, RZ, 0xc0, !PT ;  /* 0x00ff000008ff7812 */ /* 0x000fe400078ac0ff */
[----:B------:R-:W-:Y:S02]  /*3210*/  F2FP.F16.F32.PACK_AB R128, R129, R128 ;  /* 0x000000808180723e */ /* 0x000fe400000000ff */
[----:B------:R-:W-:Y:S02]  /*3220*/  FSEL R130, R130, RZ, P5 ;  /* 0x000000ff82827208 */ /* 0x000fe40002800000 */
[----:B------:R-:W-:Y:S02]  /*3230*/  ISETP.GE.U32.AND P5, PT, R8, 0x1000000, PT ;  /* 0x010000000800780c */ /* 0x000fe40003fa6070 */
[----:B------:R-:W-:-:S02]  /*3240*/  PRMT R137, R128, 0x7610, R137 ;  /* 0x0000761080897816 */ /* 0x000fc40000000089 */
[----:B------:R-:W-:-:S04]  /*3250*/  FSEL R131, R131, RZ, P5 ;  /* 0x000000ff83837208 */ /* 0x000fc80002800000 */
[----:B------:R-:W-:Y:S02]  /*3260*/  F2FP.F16.F32.PACK_AB R131, R131, R130 ;  /* 0x000000828383723e */ /* 0x000fe400000000ff */
[----:B------:R-:W-:Y:S02]  /*3270*/  PRMT R130, R128, 0x7632, R130 ;  /* 0x0000763280827816 */ /* 0x000fe40000000082 */
[C---:B------:R-:W-:Y:S02]  /*3280*/  PRMT R141, R131.reuse, 0x7632, R141 ;  /* 0x00007632838d7816 */ /* 0x040fe4000000008d */
[----:B------:R-:W-:Y:S01]  /*3290*/  PRMT R140, R131, 0x7610, R140 ;  /* 0x00007610838c7816 */ /* 0x000fe2000000008c */
[----:B------:R-:W-:Y:S06]  /*32a0*/  BRA `(.L_x_5000) ;  /* 0x0000000c00747947 */ /* 0x000fec0003800000 */
.L_x_5001:
        /* <DEDUP_REMOVED lines=18> */
[----:B------:R-:W-:Y:S01]  /*33d0*/  F2FP.F16.F32.PACK_AB R128, R129, R128 ;  /* 0x000000808180723e */ /* 0x000fe200000000ff */
[----:B------:R-:W-:-:S03]  /*33e0*/  FMUL.FTZ R127, R126, UR14 ;  /* 0x0000000e7e7f7c20 */ /* 0x000fc60008410000 */
[----:B------:R-:W-:Y:S02]  /*33f0*/  PRMT R137, R128, 0x7610, R137 ;  /* 0x0000761080897816 */ /* 0x000fe40000000089 */
[----:B------:R-:W-:Y:S01]  /*3400*/  FSEL R130, R127, RZ, P5 ;  /* 0x000000ff7f827208 */ /* 0x000fe20002800000 */
[----:B------:R-:W-:Y:S01]  /*3410*/  FFMA.FTZ R127, R6, R138, R47 ;  /* 0x0000008a067f7223 */ /* 0x000fe2000001002f */
[----:B------:R-:W-:-:S03]  /*3420*/  ISETP.GE.U32.AND P5, PT, R8, 0x1000000, PT ;  /* 0x010000000800780c */ /* 0x000fc60003fa6070 */
[----:B------:R-:W-:-:S05]  /*3430*/  FMUL.FTZ R131, R127, UR14 ;  /* 0x0000000e7f837c20 */ /* 0x000fca0008410000 */
[----:B------:R-:W-:-:S04]  /*3440*/  FSEL R131, R131, RZ, P5 ;  /* 0x000000ff83837208 */ /* 0x000fc80002800000 */
[----:B------:R-:W-:Y:S02]  /*3450*/  F2FP.F16.F32.PACK_AB R131, R131, R130 ;  /* 0x000000828383723e */ /* 0x000fe400000000ff */
[----:B------:R-:W-:Y:S02]  /*3460*/  PRMT R130, R128, 0x7632, R130 ;  /* 0x0000763280827816 */ /* 0x000fe40000000082 */
[C---:B------:R-:W-:Y:S02]  /*3470*/  PRMT R141, R131.reuse, 0x7632, R141 ;  /* 0x00007632838d7816 */ /* 0x040fe4000000008d */
[----:B------:R-:W-:Y:S01]  /*3480*/  PRMT R140, R131, 0x7610, R140 ;  /* 0x00007610838c7816 */ /* 0x000fe2000000008c */
[----:B------:R-:W-:Y:S06]  /*3490*/  BRA `(.L_x_5000) ;  /* 0x0000000800f87947 */ /* 0x000fec0003800000 */
.L_x_4997:
        /* <DEDUP_REMOVED lines=20> */
[----:B------:R-:W-:Y:S02]  /*35e0*/  FSEL R23, R23, RZ, P5 ;  /* 0x000000ff17177208 */ /* 0x000fe40002800000 */
[----:B------:R-:W-:Y:S02]  /*35f0*/  LOP3.LUT P5, RZ, R8, 0xff0000, RZ, 0xc0, !PT ;  /* 0x00ff000008ff7812 */ /* 0x000fe400078ac0ff */
[----:B------:R-:W-:Y:S02]  /*3600*/  F2FP.F16.F32.PACK_AB R130, R23, R130 ;  /* 0x000000821782723e */ /* 0x000fe400000000ff */
[----:B------:R-:W-:Y:S02]  /*3610*/  FSEL R139, R129, RZ, P5 ;  /* 0x000000ff818b7208 */ /* 0x000fe40002800000 */
[----:B------:R-:W-:-:S04]  /*3620*/  LOP3.LUT P5, RZ, R7, 0xff0000, RZ, 0xc0, !PT ;  /* 0x00ff000007ff7812 */ /* 0x000fc800078ac0ff */
[----:B------:R-:W-:Y:S01]  /*3630*/  FSEL R128, R129, RZ, P5 ;  /* 0x000000ff81807208 */ /* 0x000fe20002800000 */
[----:B------:R-:W-:Y:S01]  /*3640*/  FFMA.FTZ R129, R3, R133, R132 ;  /* 0x0000008503817223 */ /* 0x000fe20000010084 */
[----:B------:R-:W-:Y:S02]  /*3650*/  LOP3.LUT P5, RZ, R8, 0xff, RZ, 0xc0, !PT ;  /* 0x000000ff08ff7812 */ /* 0x000fe400078ac0ff */
[----:B------:R-:W-:Y:S01]  /*3660*/  F2FP.F16.F32.PACK_AB R128, R128, R139 ;  /* 0x0000008b8080723e */ /* 0x000fe200000000ff */
[----:B------:R-:W-:-:S03]  /*3670*/  FADD.FTZ R129, R26, -R129 ;  /* 0x800000811a817221 */ /* 0x000fc60000010000 */
[----:B------:R-:W-:Y:S01]  /*3680*/  PRMT R23, R128, 0x7632, R23 ;  /* 0x0000763280177816 */ /* 0x000fe20000000017 */
[----:B------:R-:W-:Y:S01]  /*3690*/  FMUL.FTZ R129, R6, R129 ;  /* 0x0000008106817220 */ /* 0x000fe20000410000 */
[----:B------:R-:W-:-:S03]  /*36a0*/  PRMT R140, R128, 0x7610, R140 ;  /* 0x00007610808c7816 */ /* 0x000fc6000000008c */
[----:B------:R-:W-:-:S05]  /*36b0*/  FMUL.FTZ R129, R129, UR14 ;  /* 0x0000000e81817c20 */ /* 0x000fca0008410000 */
[----:B------:R-:W-:Y:S02]  /*36c0*/  FSEL R131, R129, RZ, P5 ;  /* 0x000000ff81837208 */ /* 0x000fe40002800000 */
[----:B------:R-:W-:-:S04]  /*36d0*/  LOP3.LUT P5, RZ, R7, 0xff, RZ, 0xc0, !PT ;  /* 0x000000ff07ff7812 */ /* 0x000fc800078ac0ff */
[----:B------:R-:W-:Y:S01]  /*36e0*/  FSEL R22, R129, RZ, P5 ;  /* 0x000000ff81167208 */ /* 0x000fe20002800000 */
[----:B------:R-:W-:Y:S01]  /*36f0*/  FADD.FTZ R129, R29, -R138 ;  /* 0x8000008a1d817221 */ /* 0x000fe20000010000 */
[----:B------:R-:W-:Y:S02]  /*3700*/  ISETP.GE.U32.AND P5, PT, R8, 0x1000000, PT ;  /* 0x010000000800780c */ /* 0x000fe40003fa6070 */
[----:B------:R-:W-:Y:S01]  /*3710*/  F2FP.F16.F32.PACK_AB R22, R22, R131 ;  /* 0x000000831616723e */ /* 0x000fe200000000ff */
[----:B------:R-:W-:-:S03]  /*3720*/  FMUL.FTZ R129, R6, R129 ;  /* 0x0000008106817220 */ /* 0x000fc60000410000 */
[C---:B------:R-:W-:Y:S01]  /*3730*/  PRMT R21, R22.reuse, 0x7632, R21 ;  /* 0x0000763216157816 */ /* 0x040fe20000000015 */
[----:B------:R-:W-:Y:S01]  /*3740*/  FMUL.FTZ R129, R129, UR14 ;  /* 0x0000000e81817c20 */ /* 0x000fe20008410000 */
[----:B------:R-:W-:Y:S02]  /*3750*/  PRMT R137, R22, 0x7610, R137 ;  /* 0x0000761016897816 */ /* 0x000fe40000000089 */
[----:B------:R-:W-:Y:S02]  /*3760*/  PRMT R22, R130, 0x7632, R22 ;  /* 0x0000763282167816 */ /* 0x000fe40000000016 */
[----:B------:R-:W-:Y:S02]  /*3770*/  FSEL R138, R129, RZ, P5 ;  /* 0x000000ff818a7208 */ /* 0x000fe40002800000 */
[----:B------:R-:W-:-:S04]  /*3780*/  ISETP.GE.U32.AND P5, PT, R7, 0x1000000, PT ;  /* 0x010000000700780c */ /* 0x000fc80003fa6070 */
[----:B------:R-:W-:-:S04]  /*3790*/  FSEL R129, R129, RZ, P5 ;  /* 0x000000ff81817208 */ /* 0x000fc80002800000 */
[----:B------:R-:W-:-:S04]  /*37a0*/  F2FP.F16.F32.PACK_AB R129, R129, R138 ;  /* 0x0000008a8181723e */ /* 0x000fc800000000ff */
[C---:B------:R-:W-:Y:S02]  /*37b0*/  PRMT R24, R129.reuse, 0x7632, R24 ;  /* 0x0000763281187816 */ /* 0x040fe40000000018 */
[----:B------:R-:W-:Y:S01]  /*37c0*/  PRMT R141, R129, 0x7610, R141 ;  /* 0x00007610818d7816 */ /* 0x000fe2000000008d */
[----:B------:R-:W-:Y:S06]  /*37d0*/  BRA `(.L_x_5000) ;  /* 0x0000000800287947 */ /* 0x000fec0003800000 */
.L_x_5003:
        /* <DEDUP_REMOVED lines=20> */
[----:B------:R-:W-:Y:S01]  /*3920*/  FSEL R129, R126, RZ, P5 ;  /* 0x000000ff7e817208 */ /* 0x000fe20002800000 */
[----:B------:R-:W-:Y:S01]  /*3930*/  FMUL.FTZ R126, R6, R127 ;  /* 0x0000007f067e7220 */ /* 0x000fe20000410000 */
[----:B------:R-:W-:Y:S02]  /*3940*/  LOP3.LUT P5, RZ, R8, 0xff0000, RZ, 0xc0, !PT ;  /* 0x00ff000008ff7812 */ /* 0x000fe400078ac0ff */
[----:B------:R-:W-:Y:S01]  /*3950*/  F2FP.F16.F32.PACK_AB R128, R129, R128 ;  /* 0x000000808180723e */ /* 0x000fe200000000ff */
[----:B------:R-:W-:-:S05]  /*3960*/  FMUL.FTZ R127, R126, UR14 ;  /* 0x0000000e7e7f7c20 */ /* 0x000fca0008410000 */
[----:B------:R-:W-:Y:S02]  /*3970*/  FSEL R130, R127, RZ, P5 ;  /* 0x000000ff7f827208 */ /* 0x000fe40002800000 */
[----:B------:R-:W-:-:S04]  /*3980*/  LOP3.LUT P5, RZ, R7, 0xff0000, RZ, 0xc0, !PT ;  /* 0x00ff000007ff7812 */ /* 0x000fc800078ac0ff */
[----:B------:R-:W-:Y:S01]  /*3990*/  FSEL R131, R127, RZ, P5 ;  /* 0x000000ff7f837208 */ /* 0x000fe20002800000 */
[----:B------:R-:W-:Y:S01]  /*39a0*/  FADD.FTZ R127, R29, -R138 ;  /* 0x8000008a1d7f7221 */ /* 0x000fe20000010000 */
[----:B------:R-:W-:Y:S02]  /*39b0*/  ISETP.GE.U32.AND P5, PT, R8, 0x1000000, PT ;  /* 0x010000000800780c */ /* 0x000fe40003fa6070 */
[----:B------:R-:W-:Y:S01]  /*39c0*/  F2FP.F16.F32.PACK_AB R131, R131, R130 ;  /* 0x000000828383723e */ /* 0x000fe200000000ff */
[----:B------:R-:W-:Y:S01]  /*39d0*/  FMUL.FTZ R127, R6, R127 ;  /* 0x0000007f067f7220 */ /* 0x000fe20000410000 */
[----:B------:R-:W-:Y:S02]  /*39e0*/  PRMT R130, R128, 0x7610, R130 ;  /* 0x0000761080827816 */ /* 0x000fe40000000082 */
[----:B------:R-:W-:Y:S01]  /*39f0*/  PRMT R23, R131, 0x7632, R23 ;  /* 0x0000763283177816 */ /* 0x000fe20000000017 */
[----:B------:R-:W-:Y:S01]  /*3a00*/  FMUL.FTZ R137, R127, UR14 ;  /* 0x0000000e7f897c20 */ /* 0x000fe20008410000 */
[----:B------:R-:W-:-:S04]  /*3a10*/  PRMT R140, R131, 0x7610, R140 ;  /* 0x00007610838c7816 */ /* 0x000fc8000000008c */
        /* <DEDUP_REMOVED lines=9> */
.L_x_5002:
        /* <DEDUP_REMOVED lines=49> */
.L_x_5004:
        /* <DEDUP_REMOVED lines=8> */
[C---:B-----5:R-:W-:Y:S01]  /*3e40*/  FFMA.FTZ R124, R6.reuse, R23, R44 ;  /* 0x00000017067c7223 */ /* 0x060fe2000001002c */
[----:B------:R-:W-:Y:S01]  /*3e50*/  FFMA.FTZ R125, R6, R126, R45 ;  /* 0x0000007e067d7223 */ /* 0x000fe2000001002d */
[----:B------:R-:W-:-:S02]  /*3e60*/  FADD.FTZ R138, R29, -R138 ;  /* 0x8000008a1d8a7221 */ /* 0x000fc40000010000 */
        /* <DEDUP_REMOVED lines=11> */
[----:B------:R-:W-:Y:S01]  /*3f20*/  FFMA.FTZ R126, R6, R127, R46 ;  /* 0x0000007f067e7223 */ /* 0x000fe2000001002e */
[----:B------:R-:W-:Y:S02]  /*3f30*/  LOP3.LUT P5, RZ, R8, 0xff0000, RZ, 0xc0, !PT ;  /* 0x00ff000008ff7812 */ /* 0x000fe400078ac0ff */
[----:B------:R-:W-:Y:S01]  /*3f40*/  F2FP.F16.F32.PACK_AB R128, R129, R128 ;  /* 0x000000808180723e */ /* 0x000fe200000000ff */
[----:B------:R-:W-:-:S05]  /*3f50*/  FMUL.FTZ R127, R126, UR14 ;  /* 0x0000000e7e7f7c20 */ /* 0x000fca0008410000 */
[----:B------:R-:W-:Y:S02]  /*3f60*/  FSEL R130, R127, RZ, P5 ;  /* 0x000000ff7f827208 */ /* 0x000fe40002800000 */
[----:B------:R-:W-:-:S04]  /*3f70*/  LOP3.LUT P5, RZ, R7, 0xff0000, RZ, 0xc0, !PT ;  /* 0x00ff000007ff7812 */ /* 0x000fc800078ac0ff */
[----:B------:R-:W-:Y:S01]  /*3f80*/  FSEL R131, R127, RZ, P5 ;  /* 0x000000ff7f837208 */ /* 0x000fe20002800000 */
[----:B------:R-:W-:Y:S01]  /*3f90*/  FFMA.FTZ R127, R6, R138, R47 ;  /* 0x0000008a067f7223 */ /* 0x000fe2000001002f */
[----:B------:R-:W-:Y:S02]  /*3fa0*/  ISETP.GE.U32.AND P5, PT, R8, 0x1000000, PT ;  /* 0x010000000800780c */ /* 0x000fe40003fa6070 */
[----:B------:R-:W-:Y:S01]  /*3fb0*/  F2FP.F16.F32.PACK_AB R131, R131, R130 ;  /* 0x000000828383723e */ /* 0x000fe200000000ff */
[----:B------:R-:W-:Y:S01]  /*3fc0*/  FMUL.FTZ R137, R127, UR14 ;  /* 0x0000000e7f897c20 */ /* 0x000fe20008410000 */
[----:B------:R-:W-:Y:S02]  /*3fd0*/  PRMT R130, R128, 0x7610, R130 ;  /* 0x0000761080827816 */ /* 0x000fe40000000082 */
[----:B------:R-:W-:Y:S02]  /*3fe0*/  PRMT R23, R131, 0x7632, R23 ;  /* 0x0000763283177816 */ /* 0x000fe40000000017 */
[----:B------:R-:W-:-:S02]  /*3ff0*/  FSEL R138, R137, RZ, P5 ;  /* 0x000000ff898a7208 */ /* 0x000fc40002800000 */
[----:B------:R-:W-:Y:S02]  /*4000*/  ISETP.GE.U32.AND P5, PT, R7, 0x1000000, PT ;  /* 0x010000000700780c */ /* 0x000fe40003fa6070 */
[----:B------:R-:W-:Y:S02]  /*4010*/  PRMT R140, R131, 0x7610, R140 ;  /* 0x00007610838c7816 */ /* 0x000fe4000000008c */
[----:B------:R-:W-:Y:S02]  /*4020*/  FSEL R139, R137, RZ, P5 ;  /* 0x000000ff898b7208 */ /* 0x000fe40002800000 */
[----:B------:R-:W-:Y:S02]  /*4030*/  PRMT R137, R22, 0x7610, R137 ;  /* 0x0000761016897816 */ /* 0x000fe40000000089 */
[----:B------:R-:W-:Y:S02]  /*4040*/  F2FP.F16.F32.PACK_AB R138, R139, R138 ;  /* 0x0000008a8b8a723e */ /* 0x000fe400000000ff */
[----:B------:R-:W-:-:S02]  /*4050*/  PRMT R22, R128, 0x7632, R22 ;  /* 0x0000763280167816 */ /* 0x000fc40000000016 */
[C---:B------:R-:W-:Y:S02]  /*4060*/  PRMT R24, R138.reuse, 0x7632, R24 ;  /* 0x000076328a187816 */ /* 0x040fe40000000018 */
[----:B------:R-:W-:-:S07]  /*4070*/  PRMT R141, R138, 0x7610, R141 ;  /* 0x000076108a8d7816 */ /* 0x000fce000000008d */
.L_x_5000:
        /* <DEDUP_REMOVED lines=24> */
.L_x_5005:
[----:B------:R-:W-:-:S07]  /*4200*/  VIADD R4, R4, 0x100 ;  /* 0x0000010004047836 */ /* 0x000fce0000000000 */
.L_x_4996:
[----:B------:R-:W-:Y:S05]  /*4210*/  BSYNC.RECONVERGENT B0 ;  /* 0x0000000000007941 */ /* 0x000fea0003800200 */
.L_x_4995:
        /* <DEDUP_REMOVED lines=12> */
[-CC-:B------:R-:W-:Y:S01]  /*42e0*/  FFMA.FTZ R23, R31, R133.reuse, R132.reuse ;  /* 0x000000851f177223 */ /* 0x180fe20000010084 */
[-CC-:B-1----:R-:W-:Y:S01]  /*42f0*/  FFMA.FTZ R126, R36, R133.reuse, R132.reuse ;  /* 0x00000085247e7223 */ /* 0x182fe20000010084 */
        /* <DEDUP_REMOVED lines=16> */
[----:B0-----:R-:W-:Y:S02]  /*4400*/  FSEL R128, R126, RZ, P6 ;  /* 0x000000ff7e807208 */ /* 0x001fe40003000000 */
[----:B------:R-:W-:Y:S02]  /*4410*/  LOP3.LUT P6, RZ, R9, 0xff00, RZ, 0xc0, !PT ;  /* 0x0000ff0009ff7812 */ /* 0x000fe400078cc0ff */
[----:B------:R-:W-:-:S02]  /*4420*/  PRMT R21, R22, 0x7632, R21 ;  /* 0x0000763216157816 */ /* 0x000fc40000000015 */
[----:B------:R-:W-:Y:S01]  /*4430*/  FSEL R129, R126, RZ, P6 ;  /* 0x000000ff7e817208 */ /* 0x000fe20003000000 */
[----:B------:R-:W-:Y:S01]  /*4440*/  FFMA.FTZ R126, R6, R127, R42 ;  /* 0x0000007f067e7223 */ /* 0x000fe2000001002a */
[----:B------:R-:W-:Y:S02]  /*4450*/  LOP3.LUT P6, RZ, R10, 0xff0000, RZ, 0xc0, !PT ;  /* 0x00ff00000aff7812 */ /* 0x000fe400078cc0ff */
[----:B------:R-:W-:Y:S01]  /*4460*/  F2FP.F16.F32.PACK_AB R128, R129, R128 ;  /* 0x000000808180723e */ /* 0x000fe200000000ff */
[----:B------:R-:W-:Y:S01]  /*4470*/  FMUL.FTZ R127, R126, UR14 ;  /* 0x0000000e7e7f7c20 */ /* 0x000fe20008410000 */
[----:B------:R-:W-:Y:S02]  /*4480*/  PRMT R141, R22, 0x7610, R141 ;  /* 0x00007610168d7816 */ /* 0x000fe4000000008d */
[----:B------:R-:W-:Y:S02]  /*4490*/  PRMT R22, R128, 0x7632, R22 ;  /* 0x0000763280167816 */ /* 0x000fe40000000016 */
[----:B------:R-:W-:-:S02]  /*44a0*/  FSEL R130, R127, RZ, P6 ;  /* 0x000000ff7f827208 */ /* 0x000fc40003000000 */
        /* <DEDUP_REMOVED lines=9> */
[----:B------:R-:W-:-:S04]  /*4540*/  ISETP.GE.U32.AND P6, PT, R9, 0x1000000, PT ;  /* 0x010000000900780c */ /* 0x000fc80003fc6070 */
[----:B------:R-:W-:-:S04]  /*4550*/  FSEL R137, R137, RZ, P6 ;  /* 0x000000ff89897208 */ /* 0x000fc80003000000 */
[----:B------:R-:W-:Y:S02]  /*4560*/  F2FP.F16.F32.PACK_AB R138, R137, R138 ;  /* 0x0000008a898a723e */ /* 0x000fe400000000ff */
[----:B------:R-:W-:Y:S02]  /*4570*/  PRMT R137, R131, 0x7610, R137 ;  /* 0x0000761083897816 */ /* 0x000fe40000000089 */
[C---:B------:R-:W-:Y:S02]  /*4580*/  PRMT R24, R138.reuse, 0x7632, R24 ;  /* 0x000076328a187816 */ /* 0x040fe40000000018 */
[----:B------:R-:W-:Y:S01]  /*4590*/  PRMT R140, R138, 0x7610, R140 ;  /* 0x000076108a8c7816 */ /* 0x000fe2000000008c */
[----:B------:R-:W-:Y:S06]  /*45a0*/  BRA `(.L_x_5011) ;  /* 0x0000001000447947 */ /* 0x000fec0003800000 */
.L_x_5010:
[-CC-:B------:R-:W-:Y:S01]  /*45b0*/  FFMA.FTZ R22, R36, R133.reuse, R132.reuse ;  /* 0x0000008524167223 */ /* 0x180fe20000010084 */
[-CC-:B------:R-:W-:Y:S01]  /*45c0*/  FFMA.FTZ R23, R35, R133.reuse, R132.reuse ;  /* 0x0000008523177223 */ /* 0x180fe20000010084 */
[----:B------:R-:W-:Y:S01]  /*45d0*/  LOP3.LUT P6, RZ, R10, 0xff00, RZ, 0xc0, !PT ;  /* 0x0000ff000aff7812 */ /* 0x000fe200078cc0ff */
[----:B-1----:R-:W-:Y:S01]  /*45e0*/  FFMA.FTZ R138, R144, R133, R132 ;  /* 0x00000085908a7223 */ /* 0x002fe20000010084 */
        /* <DEDUP_REMOVED lines=9> */
[----:B0-----:R-:W-:Y:S02]  /*4680*/  FSEL R128, R22, RZ, P6 ;  /* 0x000000ff16807208 */ /* 0x001fe40003000000 */
        /* <DEDUP_REMOVED lines=10> */
[----:B------:R-:W-:Y:S01]  /*4730*/  FADD.FTZ R23, R34, -R23 ;  /* 0x8000001722177221 */ /* 0x000fe20000010000 */
[----:B------:R-:W-:-:S03]  /*4740*/  PRMT R130, R128, 0x7610, R130 ;  /* 0x0000761080827816 */ /* 0x000fc60000000082 */
        /* <DEDUP_REMOVED lines=15> */
[----:B------:R-:W-:-:S02]  /*4840*/  PRMT R137, R131, 0x7610, R137 ;  /* 0x0000761083897816 */ /* 0x000fc40000000089 */
[C---:B------:R-:W-:Y:S02]  /*4850*/  PRMT R24, R138.reuse, 0x7632, R24 ;  /* 0x000076328a187816 */ /* 0x040fe40000000018 */
[----:B------:R-:W-:Y:S01]  /*4860*/  PRMT R140, R138, 0x7610, R140 ;  /* 0x000076108a8c7816 */ /* 0x000fe2000000008c */
[----:B------:R-:W-:Y:S06]  /*4870*/  BRA `(.L_x_5011) ;  /* 0x0000000c00907947 */ /* 0x000fec0003800000 */
.L_x_5009:
[----:B------:R-:W2:Y:S02]  /*4880*/  LDC.64 R22, c[0x0][0x478] ;  /* 0x00011e00ff167b82 */ /* 0x000ea40000000a00 */
[----:B--2---:R-:W-:-:S04]  /*4890*/  ISETP.NE.U32.AND P5, PT, R22, RZ, PT ;  /* 0x000000ff1600720c */ /* 0x004fc80003fa5070 */
[----:B------:R-:W-:-:S13]  /*48a0*/  ISETP.NE.AND.EX P5, PT, R23, RZ, PT, P5 ;  /* 0x000000ff1700720c */ /* 0x000fda0003fa5350 */
        /* <DEDUP_REMOVED lines=22> */
[----:B------:R-:W-:Y:S01]  /*4a10*/  FMUL.FTZ R126, R6, R127 ;  /* 0x0000007f067e7220 */ /* 0x000fe20000410000 */
        /* <DEDUP_REMOVED lines=23> */
.L_x_5012:
[-CC-:B------:R-:W-:Y:S01]  /*4b90*/  FFMA.FTZ R22, R36, R133.reuse, R132.reuse ;  /* 0x0000008524167223 */ /* 0x180fe20000010084 */
[----:B------:R-:W-:Y:S01]  /*4ba0*/  LOP3.LUT P6, RZ, R10, 0xff00, RZ, 0xc0, !PT ;  /* 0x0000ff000aff7812 */ /* 0x000fe200078cc0ff */
[----:B-1----:R-:W-:Y:S02]  /*4bb0*/  FFMA.FTZ R138, R144, R133, R132 ;  /* 0x00000085908a7223 */ /* 0x002fe40000010084 */
[----:B------:R-:W-:Y:S02]  /*4bc0*/  FADD.FTZ R23, R33, -R22 ;  /* 0x8000001621177221 */ /* 0x000fe40000010000 */
[----:B------:R-:W-:Y:S02]  /*4bd0*/  FADD.FTZ R137, R37, -R138 ;  /* 0x8000008a25897221 */ /* 0x000fe40000010000 */
[C---:B-----5:R-:W-:Y:S02]  /*4be0*/  FMUL.FTZ R23, R6.reuse, R23 ;  /* 0x0000001706177220 */ /* 0x060fe40000410000 */
[----:B------:R-:W-:-:S02]  /*4bf0*/  FMUL.FTZ R137, R6, R137 ;  /* 0x0000008906897220 */ /* 0x000fc40000410000 */
[----:B------:R-:W-:Y:S02]  /*4c00*/  FMUL.FTZ R23, R23, UR14 ;  /* 0x0000000e17177c20 */ /* 0x000fe40008410000 */
[----:B------:R-:W-:-:S03]  /*4c10*/  FMUL.FTZ R137, R137, UR14 ;  /* 0x0000000e89897c20 */ /* 0x000fc60008410000 */
[----:B0-----:R-:W-:Y:S02]  /*4c20*/  FSEL R128, R23, RZ, P6 ;  /* 0x000000ff17807208 */ /* 0x001fe40003000000 */
        /* <DEDUP_REMOVED lines=16> */
[----:B------:R-:W-:-:S04]  /*4d30*/  FMUL.FTZ R23, R6, R23 ;  /* 0x0000001706177220 */ /* 0x000fc80000410000 */
        /* <DEDUP_REMOVED lines=18> */
.L_x_5008:
        /* <DEDUP_REMOVED lines=38> */
.L_x_5014:
        /* <DEDUP_REMOVED lines=31> */
.L_x_5013:
        /* <DEDUP_REMOVED lines=35> */
.L_x_5015:
        /* <DEDUP_REMOVED lines=21> */
[----:B------:R-:W-:-:S04]  /*5630*/  FMUL.FTZ R131, R6, R131 ;  /* 0x0000008306837220 */ /* 0x000fc80000410000 */
        /* <DEDUP_REMOVED lines=8> */
.L_x_5011:
        /* <DEDUP_REMOVED lines=20> */
.L_x_5016:
[----:B------:R-:W-:-:S07]  /*5800*/  VIADD R4, R4, 0x100 ;  /* 0x0000010004047836 */ /* 0x000fce0000000000 */
.L_x_5007:
[----:B------:R-:W-:Y:S05]  /*5810*/  BSYNC.RECONVERGENT B0 ;  /* 0x0000000000007941 */ /* 0x000fea0003800200 */
.L_x_5006:
        /* <DEDUP_REMOVED lines=13> */
[-CC-:B01----:R-:W-:Y:S01]  /*58f0*/  FFMA.FTZ R126, R148, R133.reuse, R132.reuse ;  /* 0x00000085947e7223 */ /* 0x183fe20000010084 */
        /* <DEDUP_REMOVED lines=43> */
.L_x_5021:
[-CC-:B------:R-:W-:Y:S01]  /*5bb0*/  FFMA.FTZ R22, R148, R133.reuse, R132.reuse ;  /* 0x0000008594167223 */ /* 0x180fe20000010084 */
[-CC-:B------:R-:W-:Y:S01]  /*5bc0*/  FFMA.FTZ R23, R147, R133.reuse, R132.reuse ;  /* 0x0000008593177223 */ /* 0x180fe20000010084 */
[----:B------:R-:W-:Y:S01]  /*5bd0*/  LOP3.LUT P6, RZ, R12, 0xff00, RZ, 0xc0, !PT ;  /* 0x0000ff000cff7812 */ /* 0x000fe200078cc0ff */
[----:B01----:R-:W-:Y:S01]  /*5be0*/  FFMA.FTZ R138, R152, R133, R132 ;  /* 0x00000085988a7223 */ /* 0x003fe20000010084 */
        /* <DEDUP_REMOVED lines=41> */
.L_x_5020:
[----:B------:R-:W2:Y:S02]  /*5e80*/  LDC.64 R22, c[0x0][0x478] ;  /* 0x00011e00ff167b82 */ /* 0x000ea40000000a00 */
[----:B--2---:R-:W-:-:S04]  /*5e90*/  ISETP.NE.U32.AND P5, PT, R22, RZ, PT ;  /* 0x000000ff1600720c */ /* 0x004fc80003fa5070 */
[----:B------:R-:W-:-:S13]  /*5ea0*/  ISETP.NE.AND.EX P5, PT, R23, RZ, PT, P5 ;  /* 0x000000ff1700720c */ /* 0x000fda0003fa5350 */
        /* <DEDUP_REMOVED lines=46> */
.L_x_5023:
[-CC-:B------:R-:W-:Y:S01]  /*6190*/  FFMA.FTZ R22, R148, R133.reuse, R132.reuse ;  /* 0x0000008594167223 */ /* 0x180fe20000010084 */
[----:B------:R-:W-:Y:S01]  /*61a0*/  LOP3.LUT P6, RZ, R12, 0xff00, RZ, 0xc0, !PT ;  /* 0x0000ff000cff7812 */ /* 0x000fe200078cc0ff */
[----:B01----:R-:W-:Y:S02]  /*61b0*/  FFMA.FTZ R138, R152, R133, R132 ;  /* 0x00000085988a7223 */ /* 0x003fe40000010084 */
        /* <DEDUP_REMOVED lines=42> */
.L_x_5019:
        /* <DEDUP_REMOVED lines=38> */
.L_x_5025:
        /* <DEDUP_REMOVED lines=31> */
.L_x_5024:
        /* <DEDUP_REMOVED lines=35> */
.L_x_5026:
        /* <DEDUP_REMOVED lines=30> */
.L_x_5022:
        /* <DEDUP_REMOVED lines=20> */
.L_x_5027:
[----:B------:R-:W-:-:S07]  /*6e00*/  VIADD R4, R4, 0x100 ;  /* 0x0000010004047836 */ /* 0x000fce0000000000 */
.L_x_5018:
[----:B------:R-:W-:Y:S05]  /*6e10*/  BSYNC.RECONVERGENT B0 ;  /* 0x0000000000007941 */ /* 0x000fea0003800200 */
.L_x_5017:
        /* <DEDUP_REMOVED lines=57> */
.L_x_5032:
        /* <DEDUP_REMOVED lines=45> */
.L_x_5031:
        /* <DEDUP_REMOVED lines=49> */
.L_x_5034:
        /* <DEDUP_REMOVED lines=45> */
.L_x_5030:
        /* <DEDUP_REMOVED lines=38> */
.L_x_5036:
        /* <DEDUP_REMOVED lines=31> */
.L_x_5035:
        /* <DEDUP_REMOVED lines=35> */
.L_x_5037:
        /* <DEDUP_REMOVED lines=30> */
.L_x_5033:
        /* <DEDUP_REMOVED lines=20> */
.L_x_5038:
[----:B------:R-:W-:-:S07]  /*8400*/  VIADD R4, R4, 0x100 ;  /* 0x0000010004047836 */ /* 0x000fce0000000000 */
.L_x_5029:
[----:B------:R-:W-:Y:S05]  /*8410*/  BSYNC.RECONVERGENT B0 ;  /* 0x0000000000007941 */ /* 0x000fea0003800200 */
.L_x_5028:
        /* <DEDUP_REMOVED lines=46> */
[----:B------:R-:W-:-:S03]  /*8700*/  FMUL.FTZ R137, R127, UR14 ;  /* 0x0000000e7f897c20 */ /* 0x000fc60008410000 */
[----:B------:R-:W-:Y:S02]  /*8710*/  PRMT R23, R130, 0x7632, R23 ;  /* 0x0000763282177816 */ /* 0x000fe40000000017 */
        /* <DEDUP_REMOVED lines=8> */
.L_x_5043:
        /* <DEDUP_REMOVED lines=24> */
[----:B------:R-:W-:-:S04]  /*8920*/  FADD.FTZ R23, R162, -R23 ;  /* 0x80000017a2177221 */ /* 0x000fc80000010000 */
        /* <DEDUP_REMOVED lines=19> */
.L_x_5042:
        /* <DEDUP_REMOVED lines=48> */
.L_x_5045:
        /* <DEDUP_REMOVED lines=44> */
.L_x_5041:
        /* <DEDUP_REMOVED lines=30> */
[----:B------:R-:W-:Y:S02]  /*9200*/  ISETP.GE.U32.AND P6, PT, R16, 0x1000000, PT ;  /* 0x010000001000780c */ /* 0x000fe40003fc6070 */
[----:B------:R-:W-:Y:S01]  /*9210*/  PRMT R141, R129, 0x7610, R141 ;  /* 0x00007610818d7816 */ /* 0x000fe2000000008d */
[----:B------:R-:W-:-:S05]  /*9220*/  FMUL.FTZ R131, R127, UR14 ;  /* 0x0000000e7f837c20 */ /* 0x000fca0008410000 */
[----:B------:R-:W-:-:S04]  /*9230*/  FSEL R131, R131, RZ, P6 ;  /* 0x000000ff83837208 */ /* 0x000fc80003000000 */
[----:B------:R-:W-:-:S04]  /*9240*/  F2FP.F16.F32.PACK_AB R130, R131, R130 ;  /* 0x000000828382723e */ /* 0x000fc800000000ff */
[C---:B------:R-:W-:Y:S02]  /*9250*/  PRMT R140, R130.reuse, 0x7632, R140 ;  /* 0x00007632828c7816 */ /* 0x040fe4000000008c */
[----:B------:R-:W-:Y:S01]  /*9260*/  PRMT R137, R130, 0x7610, R137 ;  /* 0x0000761082897816 */ /* 0x000fe20000000089 */
[----:B------:R-:W-:Y:S06]  /*9270*/  BRA `(.L_x_5044) ;  /* 0x0000000400807947 */ /* 0x000fec0003800000 */
.L_x_5047:
        /* <DEDUP_REMOVED lines=31> */
.L_x_5046:
        /* <DEDUP_REMOVED lines=26> */
[----:B------:R-:W-:Y:S02]  /*9610*/  ISETP.GE.U32.AND P6, PT, R16, 0x1000000, PT ;  /* 0x010000001000780c */ /* 0x000fe40003fc6070 */
[----:B------:R-:W-:Y:S01]  /*9620*/  PRMT R141, R129, 0x7610, R141 ;  /* 0x00007610818d7816 */ /* 0x000fe2000000008d */
[----:B------:R-:W-:-:S04]  /*9630*/  FMUL.FTZ R127, R6, R127 ;  /* 0x0000007f067f7220 */ /* 0x000fc80000410000 */
[----:B------:R-:W-:-:S05]  /*9640*/  FMUL.FTZ R131, R127, UR14 ;  /* 0x0000000e7f837c20 */ /* 0x000fca0008410000 */
[----:B------:R-:W-:-:S04]  /*9650*/  FSEL R131, R131, RZ, P6 ;  /* 0x000000ff83837208 */ /* 0x000fc80003000000 */
[----:B------:R-:W-:-:S04]  /*9660*/  F2FP.F16.F32.PACK_AB R130, R131, R130 ;  /* 0x000000828382723e */ /* 0x000fc800000000ff */
[C---:B------:R-:W-:Y:S02]  /*9670*/  PRMT R140, R130.reuse, 0x7632, R140 ;  /* 0x00007632828c7816 */ /* 0x040fe4000000008c */
[----:B------:R-:W-:Y:S01]  /*9680*/  PRMT R137, R130, 0x7610, R137 ;  /* 0x0000761082897816 */ /* 0x000fe20000000089 */
[----:B------:R-:W-:Y:S06]  /*9690*/  BRA `(.L_x_5044) ;  /* 0x0000000000787947 */ /* 0x000fec0003800000 */
.L_x_5048:
        /* <DEDUP_REMOVED lines=20> */
[C---:B------:R-:W-:Y:S01]  /*97e0*/  PRMT R128, R129.reuse, 0x7632, R128 ;  /* 0x0000763281807816 */ /* 0x040fe20000000080 */
[----:B------:R-:W-:Y:S01]  /*97f0*/  FMUL.FTZ R131, R6, R131 ;  /* 0x0000008306837220 */ /* 0x000fe20000410000 */
[----:B------:R-:W-:-:S03]  /*9800*/  PRMT R141, R129, 0x7610, R141 ;  /* 0x00007610818d7816 */ /* 0x000fc6000000008d */
[----:B------:R-:W-:-:S05]  /*9810*/  FMUL.FTZ R131, R131, UR14 ;  /* 0x0000000e83837c20 */ /* 0x000fca0008410000 */
[----:B------:R-:W-:Y:S02]  /*9820*/  FSEL R131, R131, RZ, P6 ;  /* 0x000000ff83837208 */ /* 0x000fe40003000000 */
[----:B------:R-:W-:-:S04]  /*9830*/  ISETP.GE.U32.AND P6, PT, R16, 0x1000000, PT ;  /* 0x010000001000780c */ /* 0x000fc80003fc6070 */
[----:B------:R-:W-:-:S04]  /*9840*/  FSEL R130, R137, RZ, P6 ;  /* 0x000000ff89827208 */ /* 0x000fc80003000000 */
[----:B------:R-:W-:-:S04]  /*9850*/  F2FP.F16.F32.PACK_AB R130, R130, R131 ;  /* 0x000000838282723e */ /* 0x000fc800000000ff */
[C---:B------:R-:W-:Y:S02]  /*9860*/  PRMT R140, R130.reuse, 0x7632, R140 ;  /* 0x00007632828c7816 */ /* 0x040fe4000000008c */
[----:B------:R-:W-:-:S07]  /*9870*/  PRMT R137, R130, 0x7610, R137 ;  /* 0x0000761082897816 */ /* 0x000fce0000000089 */
.L_x_5044:
        /* <DEDUP_REMOVED lines=20> */
.L_x_5049:
[----:B------:R-:W-:-:S07]  /*99c0*/  VIADD R4, R4, 0x100 ;  /* 0x0000010004047836 */ /* 0x000fce0000000000 */
.L_x_5040:
[----:B------:R-:W-:Y:S05]  /*99d0*/  BSYNC.RECONVERGENT B0 ;  /* 0x0000000000007941 */ /* 0x000fea0003800200 */
.L_x_5039:
        /* <DEDUP_REMOVED lines=56> */
.L_x_5054:
        /* <DEDUP_REMOVED lines=44> */
.L_x_5053:
        /* <DEDUP_REMOVED lines=48> */
.L_x_5056:
        /* <DEDUP_REMOVED lines=44> */
.L_x_5052:
        /* <DEDUP_REMOVED lines=38> */
.L_x_5058:
        /* <DEDUP_REMOVED lines=31> */
.L_x_5057:
        /* <DEDUP_REMOVED lines=35> */
.L_x_5059:
        /* <DEDUP_REMOVED lines=30> */
.L_x_5055:
        /* <DEDUP_REMOVED lines=20> */
.L_x_5060:
[----:B------:R-:W-:-:S07]  /*af80*/  VIADD R4, R4, 0x100 ;  /* 0x0000010004047836 */ /* 0x000fce0000000000 */
.L_x_5051:
[----:B------:R-:W-:Y:S05]  /*af90*/  BSYNC.RECONVERGENT B0 ;  /* 0x0000000000007941 */ /* 0x000fea0003800200 */
.L_x_5050:
        /* <DEDUP_REMOVED lines=14> */
[-CC-:B------:R-:W-:Y:S01]  /*b080*/  FFMA.FTZ R23, R175, R133.reuse, R132.reuse ;  /* 0x00000085af177223 */ /* 0x180fe20000010084 */
[----:B------:R-:W-:Y:S01]  /*b090*/  ISETP.GE.U32.AND P6, PT, R19, 0x1000000, PT ;  /* 0x010000001300780c */ /* 0x000fe20003fc6070 */
[-C--:B01----:R-:W-:Y:S01]  /*b0a0*/  FFMA.FTZ R126, R180, R133.reuse, R132 ;  /* 0x00000085b47e7223 */ /* 0x083fe20000010084 */
[----:B------:R-:W-:Y:S01]  /*b0b0*/  FADD.FTZ R22, R181, -R22 ;  /* 0x80000016b5167221 */ /* 0x000fe20000010000 */
[----:B------:R-:W-:Y:S01]  /*b0c0*/  FADD.FTZ R23, R178, -R23 ;  /* 0x80000017b2177221 */ /* 0x000fe20000010000 */
[----:B------:R-:W-:Y:S01]  /*b0d0*/  FFMA.FTZ R133, R179, R133, R132 ;  /* 0x00000085b3857223 */ /* 0x000fe20000010084 */
[----:B------:R-:W-:Y:S01]  /*b0e0*/  FADD.FTZ R126, R177, -R126 ;  /* 0x8000007eb17e7221 */ /* 0x000fe20000010000 */
[C---:B-----5:R-:W-:Y:S01]  /*b0f0*/  FFMA.FTZ R127, R6.reuse, R22, R123 ;  /* 0x00000016067f7223 */ /* 0x060fe2000001007b */
[----:B------:R-:W-:Y:S01]  /*b100*/  FFMA.FTZ R124, R6, R23, R120 ;  /* 0x00000017067c7223 */ /* 0x000fe20000010078 */
[----:B------:R-:W-:Y:S01]  /*b110*/  FADD.FTZ R133, R182, -R133 ;  /* 0x80000085b6857221 */ /* 0x000fe20000010000 */
[----:B------:R-:W-:Y:S01]  /*b120*/  FFMA.FTZ R125, R6, R126, R121 ;  /* 0x0000007e067d7223 */ /* 0x000fe20000010079 */
[----:B------:R-:W-:-:S03]  /*b130*/  FMUL.FTZ R22, R127, UR14 ;  /* 0x0000000e7f167c20 */ /* 0x000fc60008410000 */
[----:B------:R-:W-:Y:S02]  /*b140*/  FMUL.FTZ R126, R125, UR14 ;  /* 0x0000000e7d7e7c20 */ /* 0x000fe40008410000 */
[----:B------:R-:W-:Y:S02]  /*b150*/  FSEL R137, R22, RZ, P6 ;  /* 0x000000ff16897208 */ /* 0x000fe40003000000 */
[----:B------:R-:W-:-:S04]  /*b160*/  ISETP.GE.U32.AND P6, PT, R20, 0x1000000, PT ;  /* 0x010000001400780c */ /* 0x000fc80003fc6070 */
[----:B------:R-:W-:Y:S01]  /*b170*/  FSEL R138, R22, RZ, P6 ;  /* 0x000000ff168a7208 */ /* 0x000fe20003000000 */
[----:B------:R-:W-:Y:S01]  /*b180*/  FMUL.FTZ R22, R124, UR14 ;  /* 0x0000000e7c167c20 */ /* 0x000fe20008410000 */
        /* <DEDUP_REMOVED lines=20> */
[----:B------:R-:W-:Y:S02]  /*b2d0*/  FSEL R131, R6, RZ, P6 ;  /* 0x000000ff06837208 */ /* 0x000fe40003000000 */
[----:B------:R-:W-:Y:S02]  /*b2e0*/  PRMT R6, R128, 0x7610, R6 ;  /* 0x0000761080067816 */ /* 0x000fe40000000006 */
[----:B------:R-:W-:-:S04]  /*b2f0*/  F2FP.F16.F32.PACK_AB R130, R131, R130 ;  /* 0x000000828382723e */ /* 0x000fc800000000ff */
[C---:B------:R-:W-:Y:S02]  /*b300*/  PRMT R23, R130.reuse, 0x7632, R23 ;  /* 0x0000763282177816 */ /* 0x040fe40000000017 */
[----:B------:R-:W-:Y:S01]  /*b310*/  PRMT R137, R130, 0x7610, R137 ;  /* 0x0000761082897816 */ /* 0x000fe20000000089 */
[----:B------:R-:W-:Y:S06]  /*b320*/  BRA `(.L_x_5066) ;  /* 0x0000001000407947 */ /* 0x000fec0003800000 */
.L_x_5065:
        /* <DEDUP_REMOVED lines=9> */
[----:B01----:R-:W-:Y:S02]  /*b3c0*/  FSEL R128, R22, RZ, P6 ;  /* 0x000000ff16807208 */ /* 0x003fe40003000000 */
[----:B------:R-:W-:-:S04]  /*b3d0*/  LOP3.LUT P6, RZ, R20, 0xff00, RZ, 0xc0, !PT ;  /* 0x0000ff0014ff7812 */ /* 0x000fc800078cc0ff */
[----:B------:R-:W-:Y:S02]  /*b3e0*/  FSEL R129, R22, RZ, P6 ;  /* 0x000000ff16817208 */ /* 0x000fe40003000000 */
[----:B------:R-:W-:Y:S02]  /*b3f0*/  LOP3.LUT P6, RZ, R19, 0xff0000, RZ, 0xc0, !PT ;  /* 0x00ff000013ff7812 */ /* 0x000fe400078cc0ff */
[----:B------:R-:W-:Y:S02]  /*b400*/  F2FP.F16.F32.PACK_AB R128, R129, R128 ;  /* 0x000000808180723e */ /* 0x000fe400000000ff */
        /* <DEDUP_REMOVED lines=25> */
[C---:B------:R-:W-:Y:S02]  /*b5a0*/  PRMT R22, R128.reuse, 0x7632, R22 ;  /* 0x0000763280167816 */ /* 0x040fe40000000016 */
[----:B------:R-:W-:Y:S02]  /*b5b0*/  PRMT R6, R128, 0x7610, R6 ;  /* 0x0000761080067816 */ /* 0x000fe40000000006 */
[----:B------:R-:W-:-:S02]  /*b5c0*/  PRMT R23, R130, 0x7632, R23 ;  /* 0x0000763282177816 */ /* 0x000fc40000000017 */
[C---:B------:R-:W-:Y:S02]  /*b5d0*/  PRMT R24, R133.reuse, 0x7632, R24 ;  /* 0x0000763285187816 */ /* 0x040fe40000000018 */
[----:B------:R-:W-:Y:S01]  /*b5e0*/  PRMT R138, R133, 0x7610, R138 ;  /* 0x00007610858a7816 */ /* 0x000fe2000000008a */
[----:B------:R-:W-:Y:S06]  /*b5f0*/  BRA `(.L_x_5066) ;  /* 0x0000000c008c7947 */ /* 0x000fec0003800000 */
.L_x_5064:
[----:B------:R-:W2:Y:S02]  /*b600*/  LDC.64 R22, c[0x0][0x478] ;  /* 0x00011e00ff167b82 */ /* 0x000ea40000000a00 */
[----:B--2---:R-:W-:-:S04]  /*b610*/  ISETP.NE.U32.AND P5, PT, R22, RZ, PT ;  /* 0x000000ff1600720c */ /* 0x004fc80003fa5070 */
[----:B------:R-:W-:-:S13]  /*b620*/  ISETP.NE.AND.EX P5, PT, R23, RZ, PT, P5 ;  /* 0x000000ff1700720c */ /* 0x000fda0003fa5350 */
        /* <DEDUP_REMOVED lines=9> */
[C---:B-----5:R-:W-:Y:S01]  /*b6c0*/  FMUL.FTZ R127, R6.reuse, R127 ;  /* 0x0000007f067f7220 */ /* 0x060fe20000410000 */
[----:B------:R-:W-:Y:S01]  /*b6d0*/  FMUL.FTZ R124, R6, R23 ;  /* 0x00000017067c7220 */ /* 0x000fe20000410000 */
[----:B------:R-:W-:Y:S01]  /*b6e0*/  FADD.FTZ R133, R182, -R133 ;  /* 0x80000085b6857221 */ /* 0x000fe20000010000 */
[----:B------:R-:W-:Y:S01]  /*b6f0*/  FMUL.FTZ R125, R6, R125 ;  /* 0x0000007d067d7220 */ /* 0x000fe20000410000 */
        /* <DEDUP_REMOVED lines=32> */
.L_x_5067:
[----:B------:R-:W-:Y:S01]  /*b900*/  FFMA.FTZ R22, R180, R133, R132 ;  /* 0x00000085b4167223 */ /* 0x000fe20000010084 */
[----:B------:R-:W-:-:S03]  /*b910*/  LOP3.LUT P6, RZ, R19, 0xff00, RZ, 0xc0, !PT ;  /* 0x0000ff0013ff7812 */ /* 0x000fc600078cc0ff */
[----:B------:R-:W-:-:S04]  /*b920*/  FADD.FTZ R23, R177, -R22 ;  /* 0x80000016b1177221 */ /* 0x000fc80000010000 */
[----:B-----5:R-:W-:-:S04]  /*b930*/  FMUL.FTZ R23, R6, R23 ;  /* 0x0000001706177220 */ /* 0x020fc80000410000 */
[----:B------:R-:W-:-:S05]  /*b940*/  FMUL.FTZ R23, R23, UR14 ;  /* 0x0000000e17177c20 */ /* 0x000fca0008410000 */
[----:B01----:R-:W-:Y:S02]  /*b950*/  FSEL R128, R23, RZ, P6 ;  /* 0x000000ff17807208 */ /* 0x003fe40003000000 */
        /* <DEDUP_REMOVED lines=39> */
.L_x_5063:
        /* <DEDUP_REMOVED lines=32> */
[----:B------:R-:W-:Y:S02]  /*bdd0*/  FSEL R131, R6, RZ, P6 ;  /* 0x000000ff06837208 */ /* 0x000fe40003000000 */
[----:B------:R-:W-:Y:S02]  /*bde0*/  PRMT R6, R128, 0x7632, R6 ;  /* 0x0000763280067816 */ /* 0x000fe40000000006 */
[----:B------:R-:W-:-:S04]  /*bdf0*/  F2FP.F16.F32.PACK_AB R130, R131, R130 ;  /* 0x000000828382723e */ /* 0x000fc800000000ff */
[C---:B------:R-:W-:Y:S02]  /*be00*/  PRMT R138, R130.reuse, 0x7632, R138 ;  /* 0x00007632828a7816 */ /* 0x040fe4000000008a */
[----:B------:R-:W-:Y:S01]  /*be10*/  PRMT R137, R130, 0x7610, R137 ;  /* 0x0000761082897816 */ /* 0x000fe20000000089 */
[----:B------:R-:W-:Y:S06]  /*be20*/  BRA `(.L_x_5066) ;  /* 0x0000000400807947 */ /* 0x000fec0003800000 */
.L_x_5069:
        /* <DEDUP_REMOVED lines=23> */
[----:B------:R-:W-:Y:S02]  /*bfa0*/  F2FP.F16.F32.PACK_AB R128, R128, R129 ;  /* 0x000000818080723e */ /* 0x000fe400000000ff */
[----:B------:R-:W-:Y:S02]  /*bfb0*/  FSEL R133, R133, RZ, P6 ;  /* 0x000000ff85857208 */ /* 0x000fe40003000000 */
[----:B------:R-:W-:Y:S02]  /*bfc0*/  PRMT R6, R128, 0x7632, R6 ;  /* 0x0000763280067816 */ /* 0x000fe40000000006 */
[----:B------:R-:W-:-:S02]  /*bfd0*/  F2FP.F16.F32.PACK_AB R130, R130, R133 ;  /* 0x000000858282723e */ /* 0x000fc400000000ff */
[----:B------:R-:W-:Y:S02]  /*bfe0*/  PRMT R139, R128, 0x7610, R139 ;  /* 0x00007610808b7816 */ /* 0x000fe4000000008b */
[C---:B------:R-:W-:Y:S02]  /*bff0*/  PRMT R138, R130.reuse, 0x7632, R138 ;  /* 0x00007632828a7816 */ /* 0x040fe4000000008a */
[----:B------:R-:W-:Y:S01]  /*c000*/  PRMT R137, R130, 0x7610, R137 ;  /* 0x0000761082897816 */ /* 0x000fe20000000089 */
[----:B------:R-:W-:Y:S06]  /*c010*/  BRA `(.L_x_5066) ;  /* 0x0000000400047947 */ /* 0x000fec0003800000 */
.L_x_5068:
        /* <DEDUP_REMOVED lines=29> */
[----:B------:R-:W-:Y:S02]  /*c1f0*/  FSEL R131, R6, RZ, P6 ;  /* 0x000000ff06837208 */ /* 0x000fe40003000000 */
[----:B------:R-:W-:Y:S02]  /*c200*/  PRMT R6, R128, 0x7632, R6 ;  /* 0x0000763280067816 */ /* 0x000fe40000000006 */
[----:B------:R-:W-:-:S04]  /*c210*/  F2FP.F16.F32.PACK_AB R130, R131, R130 ;  /* 0x000000828382723e */ /* 0x000fc800000000ff */
[C---:B------:R-:W-:Y:S02]  /*c220*/  PRMT R138, R130.reuse, 0x7632, R138 ;  /* 0x00007632828a7816 */ /* 0x040fe4000000008a */
[----:B------:R-:W-:Y:S01]  /*c230*/  PRMT R137, R130, 0x7610, R137 ;  /* 0x0000761082897816 */ /* 0x000fe20000000089 */
[----:B------:R-:W-:Y:S06]  /*c240*/  BRA `(.L_x_5066) ;  /* 0x0000000000787947 */ /* 0x000fec0003800000 */
.L_x_5070:
[----:B------:R-:W-:Y:S01]  /*c250*/  FFMA.FTZ R128, R184, R133, R132 ;  /* 0x00000085b8807223 */ /* 0x000fe20000010084 */
[----:B------:R-:W-:-:S03]  /*c260*/  ISETP.GE.U32.AND P6, PT, R19, 0x1000000, PT ;  /* 0x010000001300780c */ /* 0x000fc60003fc6070 */
[----:B------:R-:W-:Y:S01]  /*c270*/  FADD.FTZ R129, R181, -R128 ;  /* 0x80000080b5817221 */ /* 0x000fe20000010000 */
[----:B------:R-:W-:-:S03]  /*c280*/  FFMA.FTZ R128, R180, R133, R132 ;  /* 0x00000085b4807223 */ /* 0x000fc60000010084 */
[----:B-----5:R-:W-:Y:S01]  /*c290*/  FMUL.FTZ R129, R6, R129 ;  /* 0x0000008106817220 */ /* 0x020fe20000410000 */
[----:B------:R-:W-:-:S03]  /*c2a0*/  FADD.FTZ R131, R177, -R128 ;  /* 0x80000080b1837221 */ /* 0x000fc60000010000 */
[----:B------:R-:W-:Y:S01]  /*c2b0*/  FMUL.FTZ R129, R129, UR14 ;  /* 0x0000000e81817c20 */ /* 0x000fe20008410000 */
[----:B------:R-:W-:-:S04]  /*c2c0*/  FMUL.FTZ R131, R6, R131 ;  /* 0x0000008306837220 */ /* 0x000fc80000410000 */
[----:B------:R-:W-:Y:S01]  /*c2d0*/  FSEL R130, R129, RZ, P6 ;  /* 0x000000ff81827208 */ /* 0x000fe20003000000 */
[-CC-:B------:R-:W-:Y:S01]  /*c2e0*/  FFMA.FTZ R129, R175, R133.reuse, R132.reuse ;  /* 0x00000085af817223 */ /* 0x180fe20000010084 */
[----:B------:R-:W-:Y:S01]  /*c2f0*/  FFMA.FTZ R133, R179, R133, R132 ;  /* 0x00000085b3857223 */ /* 0x000fe20000010084 */
[----:B------:R-:W-:Y:S01]  /*c300*/  LOP3.LUT P6, RZ, R19, 0xff, RZ, 0xc0, !PT ;  /* 0x000000ff13ff7812 */ /* 0x000fe200078cc0ff */
[----:B------:R-:W-:Y:S01]  /*c310*/  FMUL.FTZ R131, R131, UR14 ;  /* 0x0000000e83837c20 */ /* 0x000fe20008410000 */
[----:B------:R-:W-:Y:S01]  /*c320*/  FADD.FTZ R129, R178, -R129 ;  /* 0x80000081b2817221 */ /* 0x000fe20000010000 */
[----:B------:R-:W-:-:S03]  /*c330*/  FADD.FTZ R133, R182, -R133 ;  /* 0x80000085b6857221 */ /* 0x000fc60000010000 */
[C---:B------:R-:W-:Y:S01]  /*c340*/  FMUL.FTZ R129, R6.reuse, R129 ;  /* 0x0000008106817220 */ /* 0x040fe20000410000 */
        /* <DEDUP_REMOVED lines=13> */
[----:B------:R-:W-:-:S07]  /*c420*/  PRMT R137, R130, 0x7610, R137 ;  /* 0x0000761082897816 */ /* 0x000fce0000000089 */
.L_x_5066:
        /* <DEDUP_REMOVED lines=20> */
.L_x_5062:
[----:B------:R-:W-:Y:S05]  /*c570*/  BSYNC.RECONVERGENT B0 ;  /* 0x0000000000007941 */ /* 0x000fea0003800200 */
.L_x_5061:
[----:B------:R-:W-:Y:S01]  /*c580*/  ISETP.NE.AND P5, PT, R136, RZ, PT ;  /* 0x000000ff8800720c */ /* 0x000fe20003fa5270 */
[----:B------:R-:W-:-:S12]  /*c590*/  UPLOP3.LUT UP1, UPT, UPT, UPT, UP1, 0x40, 0x4 ;  /* 0x000000000004789c */ /* 0x000fd80003f2e810 */
[----:B------:R-:W-:Y:S05]  /*c5a0*/  @!P5 BRA `(.L_x_5071) ;  /* 0xffffff440014d947 */ /* 0x000fea000383ffff */
.L_x_4978:
        /* <DEDUP_REMOVED lines=55> */
.L_x_5072:
        /* <DEDUP_REMOVED lines=14> */
.L_x_7292:


//--------------------- .text._ZN10layer_norm22ln_bwd_finalize_kernelINS_22Kernel_traits_finalizeILj7168E6__halfS2_fS2_fjLb0ELj1024ELj4ENS_18Kernel_traits_baseILj7168ES2_S2_fS2_fjLj1024EEEEELb0ELb1EEEvNS_9BwdParamsE --------------------------
	.section	.text._ZN10layer_norm22ln_bwd_finalize_kernelINS_22Kernel_traits_finalizeILj7168E6__halfS2_fS2_fjLb0ELj1024ELj4ENS_18Kernel_traits_baseILj7168ES2_S2_fS2_fjLj1024EEEEELb0ELb1EEEvNS_9BwdParamsE,"ax",@progbits
	.align	128
        .global         _ZN10layer_norm22ln_bwd_finalize_kernelINS_22Kernel_traits_finalizeILj7168E6__halfS2_fS2_fjLb0ELj1024ELj4ENS_18Kernel_traits_baseILj7168ES2_S2_fS2_fjLj1024EEEEELb0ELb1EEEvNS_9BwdParamsE
        .type           _ZN10layer_norm22ln_bwd_finalize_kernelINS_22Kernel_traits_finalizeILj7168E6__halfS2_fS2_fjLb0ELj1024ELj4ENS_18Kernel_traits_baseILj7168ES2_S2_fS2_fjLj1024EEEEELb0ELb1EEEvNS_9BwdParamsE,@function
        .size           _ZN10layer_norm22ln_bwd_finalize_kernelINS_22Kernel_traits_finalizeILj7168E6__halfS2_fS2_fjLb0ELj1024ELj4ENS_18Kernel_traits_baseILj7168ES2_S2_fS2_fjLj1024EEEEELb0ELb1EEEvNS_9BwdParamsE,(.L_x_7293 - _ZN10layer_norm22ln_bwd_finalize_kernelINS_22Kernel_traits_finalizeILj7168E6__halfS2_fS2_fjLb0ELj1024ELj4ENS_18Kernel_traits_baseILj7168ES2_S2_fS2_fjLj1024EEEEELb0ELb1EEEvNS_9BwdParamsE)
        .other          _ZN10layer_norm22ln_bwd_finalize_kernelINS_22Kernel_traits_finalizeILj7168E6__halfS2_fS2_fjLb0ELj1024ELj4ENS_18Kernel_traits_baseILj7168ES2_S2_fS2_fjLj1024EEEEELb0ELb1EEEvNS_9BwdParamsE,@"STO_CUDA_ENTRY STV_DEFAULT"
_ZN10layer_norm22ln_bwd_finalize_kernelINS_22Kernel_traits_finalizeILj7168E6__halfS2_fS2_fjLb0ELj1024ELj4ENS_18Kernel_traits_baseILj7168ES2_S2_fS2_fjLj1024EEEEELb0ELb1EEEvNS_9BwdParamsE:
.text._ZN10layer_norm22ln_bwd_finalize_kernelINS_22Kernel_traits_finalizeILj7168E6__halfS2_fS2_fjLb0ELj1024ELj4ENS_18Kernel_traits_baseILj7168ES2_S2_fS2_fjLj1024EEEEELb0ELb1EEEvNS_9BwdParamsE:
        /* <DEDUP_REMOVED lines=77> */
.L_x_5077:
        /* <DEDUP_REMOVED lines=118> */
.L_x_5076:
[----:B------:R-:W-:Y:S05]  /*0c30*/  BSYNC.RECONVERGENT B1 ;  /* 0x0000000000017941 */ /* 0x000fea0003800200 */
.L_x_5075:
        /* <DEDUP_REMOVED lines=69> */
.L_x_5079:
[----:B------:R-:W-:Y:S05]  /*1090*/  BSYNC.RECONVERGENT B1 ;  /* 0x0000000000017941 */ /* 0x000fea0003800200 */
.L_x_5078:
        /* <DEDUP_REMOVED lines=38> */
.L_x_5081:
[----:B------:R-:W-:Y:S05]  /*1300*/  BSYNC.RECONVERGENT B1 ;  /* 0x0000000000017941 */ /* 0x000fea0003800200 */
.L_x_5080:
[----:B------:R-:W-:Y:S05]  /*1310*/  @!P1 BRA `(.L_x_5074) ;  /* 0x0000000000409947 */ /* 0x000fea0003800000 */
[----:B------:R-:W0:Y:S01]  /*1320*/  LDC R12, c[0x0][0x388] ;  /* 0x0000e200ff0c7b82 */ /* 0x000e220000000800 */
[----:B------:R-:W-:-:S07]  /*1330*/  IADD3 R0, PT, PT, -R0, RZ, RZ ;  /* 0x000000ff00007210 */ /* 0x000fce0007ffe1ff */
[----:B------:R-:W1:Y:S08]  /*1340*/  LDC.64 R8, c[0x0][0x440] ;  /* 0x00011000ff087b82 */ /* 0x000e700000000a00 */
[----:B------:R-:W2:Y:S01]  /*1350*/  LDC.64 R10, c[0x0][0x448] ;  /* 0x00011200ff0a7b82 */ /* 0x000ea20000000a00 */
[----:B0-----:R-:W-:-:S05]  /*1360*/  IMAD R2, R2, R12, R5 ;  /* 0x0000000c02027224 */ /* 0x001fca00078e0205 */
[----:B------:R-:W-:-:S07]  /*1370*/  IADD3 R13, PT, PT, R57, R2, RZ ;  /* 0x00000002390d7210 */ /* 0x000fce0007ffe0ff */
.L_x_5082:
        /* <DEDUP_REMOVED lines=10> */
.L_x_5074:
[----:B------:R-:W-:Y:S05]  /*1420*/  BSYNC.RECONVERGENT B0 ;  /* 0x0000000000007941 */ /* 0x000fea0003800200 */
.L_x_5073:
        /* <DEDUP_REMOVED lines=59> */
.L_x_5083:
        /* <DEDUP_REMOVED lines=10> */
.L_x_7293:


//--------------------- .text._ZN10layer_norm40ln_parallel_residual_bwd_finalize_kernelINS_22Kernel_traits_finalizeILj7168E6__halfS2_fS2_fjLb0ELj1024ELj4ENS_18Kernel_traits_baseILj7168ES2_S2_fS2_fjLj1024EEEEELb1EEEvNS_9BwdParamsE --------------------------
	.section	.text._ZN10layer_norm40ln_parallel_residual_bwd_finalize_kernelINS_22Kernel_traits_finalizeILj7168E6__halfS2_fS2_fjLb0ELj1024ELj4ENS_18Kernel_traits_baseILj7168ES2_S2_fS2_fjLj1024EEEEELb1EEEvNS_9BwdParamsE,"ax",@progbits
	.align	128
        .global         _ZN10layer_norm40ln_parallel_residual_bwd_finalize_kernelINS_22Kernel_traits_finalizeILj7168E6__halfS2_fS2_fjLb0ELj1024ELj4ENS_18Kernel_traits_baseILj7168ES2_S2_fS2_fjLj1024EEEEELb1EEEvNS_9BwdParamsE
        .type           _ZN10layer_norm40ln_parallel_residual_bwd_finalize_kernelINS_22Kernel_traits_finalizeILj7168E6__halfS2_fS2_fjLb0ELj1024ELj4ENS_18Kernel_traits_baseILj7168ES2_S2_fS2_fjLj1024EEEEELb1EEEvNS_9BwdParamsE,@function
        .size           _ZN10layer_norm40ln_parallel_residual_bwd_finalize_kernelINS_22Kernel_traits_finalizeILj7168E6__halfS2_fS2_fjLb0ELj1024ELj4ENS_18Kernel_traits_baseILj7168ES2_S2_fS2_fjLj1024EEEEELb1EEEvNS_9BwdParamsE,(.L_x_7294 - _ZN10layer_norm40ln_parallel_residual_bwd_finalize_kernelINS_22Kernel_traits_finalizeILj7168E6__halfS2_fS2_fjLb0ELj1024ELj4ENS_18Kernel_traits_baseILj7168ES2_S2_fS2_fjLj1024EEEEELb1EEEvNS_9BwdParamsE)
        .other          _ZN10layer_norm40ln_parallel_residual_bwd_finalize_kernelINS_22Kernel_traits_finalizeILj7168E6__halfS2_fS2_fjLb0ELj1024ELj4ENS_18Kernel_traits_baseILj7168ES2_S2_fS2_fjLj1024EEEEELb1EEEvNS_9BwdParamsE,@"STO_CUDA_ENTRY STV_DEFAULT"
_ZN10layer_norm40ln_parallel_residual_bwd_finalize_kernelINS_22Kernel_traits_finalizeILj7168E6__halfS2_fS2_fjLb0ELj1024ELj4ENS_18Kernel_traits_baseILj7168ES2_S2_fS2_fjLj1024EEEEELb1EEEvNS_9BwdParamsE:
.text._ZN10layer_norm40ln_parallel_residual_bwd_finalize_kernelINS_22Kernel_traits_finalizeILj7168E6__halfS2_fS2_fjLb0ELj1024ELj4ENS_18Kernel_traits_baseILj7168ES2_S2_fS2_fjLj1024EEEEELb1EEEvNS_9BwdParamsE:
        /* <DEDUP_REMOVED lines=57> */
.L_x_5088:
        /* <DEDUP_REMOVED lines=112> */
.L_x_5087:
[----:B------:R-:W-:Y:S05]  /*0a90*/  BSYNC.RECONVERGENT B1 ;  /* 0x0000000000017941 */ /* 0x000fea0003800200 */
.L_x_5086:
        /* <DEDUP_REMOVED lines=67> */
.L_x_5090:
[----:B------:R-:W-:Y:S05]  /*0ed0*/  BSYNC.RECONVERGENT B1 ;  /* 0x0000000000017941 */ /* 0x000fea0003800200 */
.L_x_5089:
        /* <DEDUP_REMOVED lines=37> */
.L_x_5092:
[----:B------:R-:W-:Y:S05]  /*1130*/  BSYNC.RECONVERGENT B1 ;  /* 0x0000000000017941 */ /* 0x000fea0003800200 */
.L_x_5091:
        /* <DEDUP_REMOVED lines=19> */
.L_x_5085:
[----:B------:R-:W-:Y:S05]  /*1270*/  BSYNC.RECONVERGENT B0 ;  /* 0x0000000000007941 */ /* 0x000fea0003800200 */
.L_x_5084:
        /* <DEDUP_REMOVED lines=93> */
.L_x_5093:
        /* <DEDUP_REMOVED lines=11> */
.L_x_7294:


//--------------------- .text._ZN10layer_norm31ln_parallel_residual_bwd_kernelINS_13Kernel_traitsI6__halfS2_fS2_fjLj7168ELj1ELj1ELj8ELj8ENS_18Kernel_traits_baseILj7168ES2_S2_fS2_fjLj256EEEEELb1ELb1ELb1EEEvNS_9BwdParamsE --------------------------
	.section	.text._ZN10layer_norm31ln_parallel_residual_bwd_kernelINS_13Kernel_traitsI6__halfS2_fS2_fjLj7168ELj1ELj1ELj8ELj8ENS_18Kernel_traits_baseILj7168ES2_S2_fS2_fjLj256EEEEELb1ELb1ELb1EEEvNS_9BwdParamsE,"ax",@progbits
	.align	128
        .global         _ZN10layer_norm31ln_parallel_residual_bwd_kernelINS_13Kernel_traitsI6__halfS2_fS2_fjLj7168ELj1ELj1ELj8ELj8ENS_18Kernel_traits_baseILj7168ES2_S2_fS2_fjLj256EEEEELb1ELb1ELb1EEEvNS_9BwdParamsE
        .type           _ZN10layer_norm31ln_parallel_residual_bwd_kernelINS_13Kernel_traitsI6__halfS2_fS2_fjLj7168ELj1ELj1ELj8ELj8ENS_18Kernel_traits_baseILj7168ES2_S2_fS2_fjLj256EEEEELb1ELb1ELb1EEEvNS_9BwdParamsE,@function
        .size           _ZN10layer_norm31ln_parallel_residual_bwd_kernelINS_13Kernel_traitsI6__halfS2_fS2_fjLj7168ELj1ELj1ELj8ELj8ENS_18Kernel_traits_baseILj7168ES2_S2_fS2_fjLj256EEEEELb1ELb1ELb1EEEvNS_9BwdParamsE,(.L_x_7295 - _ZN10layer_norm31ln_parallel_residual_bwd_kernelINS_13Kernel_traitsI6__halfS2_fS2_fjLj7168ELj1ELj1ELj8ELj8ENS_18Kernel_traits_baseILj7168ES2_S2_fS2_fjLj256EEEEELb1ELb1ELb1EEEvNS_9BwdParamsE)
        .other          _ZN10layer_norm31ln_parallel_residual_bwd_kernelINS_13Kernel_traitsI6__halfS2_fS2_fjLj7168ELj1ELj1ELj8ELj8ENS_18Kernel_traits_baseILj7168ES2_S2_fS2_fjLj256EEEEELb1ELb1ELb1EEEvNS_9BwdParamsE,@"STO_CUDA_ENTRY STV_DEFAULT"
_ZN10layer_norm31ln_parallel_residual_bwd_kernelINS_13Kernel_traitsI6__halfS2_fS2_fjLj7168ELj1ELj1ELj8ELj8ENS_18Kernel_traits_baseILj7168ES2_S2_fS2_fjLj256EEEEELb1ELb1ELb1EEEvNS_9BwdParamsE:
.text._ZN10layer_norm31ln_parallel_residual_bwd_kernelINS_13Kernel_traitsI6__halfS2_fS2_fjLj7168ELj1ELj1ELj8ELj8ENS_18Kernel_traits_baseILj7168ES2_S2_fS2_fjLj256EEEEELb1ELb1ELb1EEEvNS_9BwdParamsE:
        /* <DEDUP_REMOVED lines=123> */
.L_x_5160:
[----:B0-----:R-:W0:Y:S01]  /*07b0*/  LDC.64 R94, c[0x0][0x3c0] ;  /* 0x0000f000ff5e7b82 */ /* 0x001e220000000a00 */
[----:B------:R-:W-:-:S05]  /*07c0*/  IMAD R0, R17, UR13, RZ ;  /* 0x0000000d11007c24 */ /* 0x000fca000f8e02ff */
[----:B-1----:R-:W-:Y:S02]  /*07d0*/  SHF.R.S32.HI R85, RZ, 0x1f, R0 ;  /* 0x0000001fff557819 */ /* 0x002fe40000011400 */
[----:B------:R-:W1:Y:S02]  /*07e0*/  LDC.64 R108, c[0x0][0x3a8] ;  /* 0x0000ea00ff6c7b82 */ /* 0x000e640000000a00 */
[----:B------:R-:W-:-:S04]  /*07f0*/  LEA.HI R148, R85, R0, RZ, 0x2 ;  /* 0x0000000055947211 */ /* 0x000fc800078f10ff */
[----:B------:R-:W-:Y:S02]  /*0800*/  LEA.HI.SX32 R148, R148, R233, 0x1e ;  /* 0x000000e994947211 */ /* 0x000fe400078ff2ff */
[----:B------:R-:W2:Y:S03]  /*0810*/  LDC.64 R104, c[0x0][0x428] ;  /* 0x00010a00ff687b82 */ /* 0x000ea60000000a00 */
[C---:B------:R-:W-:Y:S01]  /*0820*/  VIADD R149, R148.reuse, 0x100 ;  /* 0x0000010094957836 */ /* 0x040fe20000000000 */
[----:B------:R-:W-:Y:S01]  /*0830*/  IADD3 R150, PT, PT, R148, 0x200, RZ ;  /* 0x0000020094967810 */ /* 0x000fe20007ffe0ff */
        /* <DEDUP_REMOVED lines=88> */
[----:B------:R-:W-:Y:S01]  /*0dc0*/  SHF.R.U64 R181, R192, 0x10, R193 ;  /* 0x00000010c0b57819 */ /* 0x000fe200000012c1 */
[----:B------:R-:W-:Y:S01]  /*0dd0*/  FADD.FTZ R192, -R0, R88 ;  /* 0x0000005800c07221 */ /* 0x000fe20000010100 */
[----:B------:R-:W-:-:S03]  /*0de0*/  MOV R183, R193 ;  /* 0x000000c100b77202 */ /* 0x000fc60000000f00 */
[----:B------:R-:W1:Y:S01]  /*0df0*/  @P1 LDC.64 R84, c[0x0][0x438] ;  /* 0x00010e00ff541b82 */ /* 0x000e620000000a00 */
[----:B------:R-:W-:Y:S01]  /*0e00*/  SHF.R.U32.HI R185, RZ, 0x10, R193 ;  /* 0x00000010ffb97819 */ /* 0x000fe200000116c1 */
[----:B------:R-:W-:Y:S01]  /*0e10*/  FADD.FTZ R214, -R0, R97 ;  /* 0x0000006100d67221 */ /* 0x000fe20000010100 */
[----:B------:R-:W-:Y:S02]  /*0e20*/  MOV R210, R212 ;  /* 0x000000d400d27202 */ /* 0x000fe40000000f00 */
[----:B------:R-:W-:-:S03]  /*0e30*/  SHF.R.U64 R193, R212, 0x10, R213 ;  /* 0x00000010d4c17819 */ /* 0x000fc600000012d5 */
        /* <DEDUP_REMOVED lines=11> */
[----:B0-----:R-:W-:-:S04]  /*0ef0*/  @P1 IMAD.WIDE.U32 R86, R148, 0x10, R86 ;  /* 0x0000001094561825 */ /* 0x001fc800078e0056 */
[----:B-1----:R-:W-:Y:S01]  /*0f00*/  @P1 IMAD.WIDE.U32 R84, R149, 0x10, R84 ;  /* 0x0000001095541825 */ /* 0x002fe200078e0054 */
[----:B------:R-:W0:Y:S01]  /*0f10*/  @P1 LDC.64 R94, c[0x0][0x438] ;  /* 0x00010e00ff5e1b82 */ /* 0x000e220000000a00 */
[----:B------:R1:W5:Y:S02]  /*0f20*/  @P1 LDG.E.128 R76, desc[UR10][R86.64] ;  /* 0x0000000a564c1981 */ /* 0x000364000c1e1d00 */
[----:B--2---:R-:W-:-:S04]  /*0f30*/  @P1 IMAD.WIDE.U32 R90, R151, 0x10, R90 ;  /* 0x00000010975a1825 */ /* 0x004fc800078e005a */
[----:B------:R-:W-:Y:S01]  /*0f40*/  FADD.FTZ R98, -R0, R98 ;  /* 0x0000006200627221 */ /* 0x000fe20000010100 */
[----:B------:R2:W5:Y:S01]  /*0f50*/  @P1 LDG.E.128 R72, desc[UR10][R84.64] ;  /* 0x0000000a54481981 */ /* 0x000562000c1e1d00 */
[----:B------:R-:W-:Y:S02]  /*0f60*/  HADD2.F32 R188, -RZ, R188.H0_H0 ;  /* 0x200000bcffbc7230 */ /* 0x000fe40000004100 */
[----:B---3--:R-:W-:Y:S01]  /*0f70*/  @P1 IMAD.WIDE.U32 R88, R150, 0x10, R88 ;  /* 0x0000001096581825 */ /* 0x008fe200078e0058 */
[----:B------:R3:W5:Y:S03]  /*0f80*/  @P1 LDG.E.128 R64, desc[UR10][R90.64] ;  /* 0x0000000a5a401981 */ /* 0x000766000c1e1d00 */
[C---:B------:R-:W-:Y:S01]  /*0f90*/  FADD.FTZ R216, -R0.reuse, R99 ;  /* 0x0000006300d87221 */ /* 0x040fe20000010100 */
[----:B------:R-:W-:Y:S01]  /*0fa0*/  FADD.FTZ R100, -R0, R100 ;  /* 0x0000006400647221 */ /* 0x000fe20000010100 */
[----:B----4-:R-:W-:-:S04]  /*0fb0*/  @P1 IMAD.WIDE.U32 R96, R162, 0x10, R96 ;  /* 0x00000010a2601825 */ /* 0x010fc800078e0060 */
[C---:B------:R-:W-:Y:S01]  /*0fc0*/  FADD.FTZ R218, -R0.reuse, R101 ;  /* 0x0000006500da7221 */ /* 0x040fe20000010100 */
[C---:B------:R-:W-:Y:S01]  /*0fd0*/  FADD.FTZ R102, -R0.reuse, R102 ;  /* 0x0000006600667221 */ /* 0x040fe20000010100 */
[C---:B------:R-:W-:Y:S01]  /*0fe0*/  FADD.FTZ R220, -R0.reuse, R103 ;  /* 0x0000006700dc7221 */ /* 0x040fe20000010100 */
[----:B-1----:R-:W-:Y:S02]  /*0ff0*/  HADD2.F32 R87, -RZ, R181.H0_H0 ;  /* 0x200000b5ff577230 */ /* 0x002fe40000004100 */
        /* <DEDUP_REMOVED lines=16> */
[----:B-1----:R-:W-:-:S02]  /*1100*/  HADD2.F32 R89, -RZ, R183.H0_H0 ;  /* 0x200000b7ff597230 */ /* 0x002fc40000004100 */
[----:B------:R-:W-:Y:S01]  /*1110*/  FADD.FTZ R98, R106, R85 ;  /* 0x000000556a627221 */ /* 0x000fe20000010000 */
[----:B------:R-:W-:Y:S02]  /*1120*/  HADD2.F32 R88, -RZ, R185.H0_H0 ;  /* 0x200000b9ff587230 */ /* 0x000fe40000004100 */
[----:B--2---:R-:W-:Y:S01]  /*1130*/  FFMA.FTZ R96, R0, R181, RZ ;  /* 0x000000b500607223 */ /* 0x004fe200000100ff */
[----:B------:R-:W-:Y:S01]  /*1140*/  FMUL.FTZ R111, R16, R89 ;  /* 0x00000059106f7220 */ /* 0x000fe20000410000 */
[----:B------:R-:W-:-:S04]  /*1150*/  @P1 IMAD.WIDE.U32 R92, R152, 0x10, R92 ;  /* 0x00000010985c1825 */ /* 0x000fc800078e005c */
[----:B------:R-:W-:Y:S01]  /*1160*/  FMUL.FTZ R186, R163, R186 ;  /* 0x000000baa3ba7220 */ /* 0x000fe20000410000 */
[----:B------:R-:W-:Y:S01]  /*1170*/  FFMA.FTZ R85, R105, R106, R96 ;  /* 0x0000006a69557223 */ /* 0x000fe20000010060 */
[----:B------:R-:W-:Y:S02]  /*1180*/  IMAD.MOV.U32 R199, RZ, RZ, R154 ;  /* 0x000000ffffc77224 */ /* 0x000fe400078e009a */
[----:B------:R-:W-:Y:S01]  /*1190*/  FMUL.FTZ R104, R147, R88 ;  /* 0x0000005893687220 */ /* 0x000fe20000410000 */
[----:B------:R-:W-:Y:S02]  /*11a0*/  HADD2.F32 R200, -RZ, R200.H0_H0 ;  /* 0x200000c8ffc87230 */ /* 0x000fe40000004100 */
[----:B------:R-:W-:Y:S01]  /*11b0*/  FADD.FTZ R91, R111, R98 ;  /* 0x000000626f5b7221 */ /* 0x000fe20000010000 */
[----:B------:R-:W-:Y:S01]  /*11c0*/  SHF.R.U64 R99, R154, 0x10, R155 ;  /* 0x000000109a637819 */ /* 0x000fe2000000129b */
[----:B------:R-:W-:Y:S01]  /*11d0*/  FMUL.FTZ R183, R163, R190 ;  /* 0x000000bea3b77220 */ /* 0x000fe20000410000 */
[----:B------:R-:W-:Y:S01]  /*11e0*/  FFMA.FTZ R96, R186, R111, R85 ;  /* 0x0000006fba607223 */ /* 0x000fe20000010055 */
[----:B------:R-:W-:Y:S01]  /*11f0*/  IMAD.MOV.U32 R189, RZ, RZ, R203 ;  /* 0x000000ffffbd7224 */ /* 0x000fe200078e00cb */
[----:B------:R-:W-:Y:S01]  /*1200*/  SHF.R.U32.HI R154, RZ, 0x10, R155 ;  /* 0x00000010ff9a7819 */ /* 0x000fe2000001169b */
[----:B------:R1:W5:Y:S01]  /*1210*/  @P1 LDG.E.128 R60, desc[UR10][R92.64] ;  /* 0x0000000a5c3c1981 */ /* 0x000362000c1e1d00 */
[----:B------:R-:W-:-:S02]  /*1220*/  HADD2.F32 R184, -RZ, R199.H0_H0 ;  /* 0x200000c7ffb87230 */ /* 0x000fc40000004100 */
[----:B------:R-:W-:Y:S01]  /*1230*/  FMUL.FTZ R199, R13, R200 ;  /* 0x000000c80dc77220 */ /* 0x000fe20000410000 */
[----:B------:R-:W-:Y:S01]  /*1240*/  FADD.FTZ R98, R104, R91 ;  /* 0x0000005b68627221 */ /* 0x000fe20000010000 */
[----:B0-----:R-:W-:-:S04]  /*1250*/  @P1 IMAD.WIDE.U32 R94, R153, 0x10, R94 ;  /* 0x00000010995e1825 */ /* 0x001fc800078e005e */
[----:B------:R-:W-:Y:S01]  /*1260*/  FMUL.FTZ R192, R163, R192 ;  /* 0x000000c0a3c07220 */ /* 0x000fe20000410000 */
[----:B------:R-:W-:Y:S01]  /*1270*/  FFMA.FTZ R85, R183, R104, R96 ;  /* 0x00000068b7557223 */ /* 0x000fe20000010060 */
[----:B------:R-:W-:Y:S01]  /*1280*/  SHF.R.U32.HI R191, RZ, 0x10, R203 ;  /* 0x00000010ffbf7819 */ /* 0x000fe200000116cb */
[----:B-1----:R-:W-:Y:S02]  /*1290*/  HADD2.F32 R93, -RZ, R187.H0_H0 ;  /* 0x200000bbff5d7230 */ /* 0x002fe40000004100 */
[----:B------:R-:W-:Y:S01]  /*12a0*/  FMUL.FTZ R109, R163, R198 ;  /* 0x000000c6a36d7220 */ /* 0x000fe20000410000 */
[----:B------:R-:W-:Y:S02]  /*12b0*/  HADD2.F32 R92, -RZ, R189.H0_H0 ;  /* 0x200000bdff5c7230 */ /* 0x000fe40000004100 */
[----:B------:R-:W-:Y:S01]  /*12c0*/  FADD.FTZ R91, R199, R98 ;  /* 0x00000062c75b7221 */ /* 0x000fe20000010000 */
[----:B------:R-:W-:Y:S02]  /*12d0*/  HADD2.F32 R198, -RZ, R154.H0_H0 ;  /* 0x2000009affc67230 */ /* 0x000fe40000004100 */
        /* <DEDUP_REMOVED lines=9> */
[----:B0-----:R-:W-:Y:S02]  /*1370*/  HADD2.F32 R94, -RZ, R191.H0_H0 ;  /* 0x200000bfff5e7230 */ /* 0x001fe40000004100 */
[----:B------:R-:W-:Y:S01]  /*1380*/  FADD.FTZ R91, R211, R98 ;  /* 0x00000062d35b7221 */ /* 0x000fe20000010000 */
[----:B------:R-:W-:Y:S02]  /*1390*/  HADD2.F32 R210, -RZ, R210.H0_H0 ;  /* 0x200000d2ffd27230 */ /* 0x000fe40000004100 */
[----:B------:R-:W-:Y:S01]  /*13a0*/  FFMA.FTZ R96, R196, R211, R85 ;  /* 0x000000d3c4607223 */ /* 0x000fe20000010055 */
[----:B------:R-:W-:Y:S01]  /*13b0*/  FMUL.FTZ R194, R145, R94 ;  /* 0x0000005e91c27220 */ /* 0x000fe20000410000 */
[----:B------:R-:W-:Y:S02]  /*13c0*/  IMAD.MOV.U32 R195, RZ, RZ, R213 ;  /* 0x000000ffffc37224 */ /* 0x000fe400078e00d5 */
[----:B------:R-:W-:Y:S01]  /*13d0*/  FMUL.FTZ R187, R163, R208 ;  /* 0x000000d0a3bb7220 */ /* 0x000fe20000410000 */
[----:B------:R-:W-:-:S02]  /*13e0*/  HADD2.F32 R193, -RZ, R193.H0_H0 ;  /* 0x200000c1ffc17230 */ /* 0x000fc40000004100 */
[----:B------:R-:W-:Y:S01]  /*13f0*/  FADD.FTZ R98, R194, R91 ;  /* 0x0000005bc2627221 */ /* 0x000fe20000010000 */
[----:B------:R-:W-:Y:S02]  /*1400*/  HADD2.F32 R208, -RZ, R101.H0_H0 ;  /* 0x20000065ffd07230 */ /* 0x000fe40000004100 */
[----:B------:R-:W-:Y:S01]  /*1410*/  FMUL.FTZ R101, R11, R210 ;  /* 0x000000d20b657220 */ /* 0x000fe20000410000 */
[----:B------:R-:W-:Y:S01]  /*1420*/  FMUL.FTZ R202, R163, R202 ;  /* 0x000000caa3ca7220 */ /* 0x000fe20000410000 */
[----:B------:R-:W-:Y:S01]  /*1430*/  FFMA.FTZ R85, R109, R194, R96 ;  /* 0x000000c26d557223 */ /* 0x000fe20000010060 */
[----:B------:R-:W-:Y:S01]  /*1440*/  SHF.R.U32.HI R197, RZ, 0x10, R213 ;  /* 0x00000010ffc57819 */ /* 0x000fe200000116d5 */
[----:B------:R-:W-:Y:S01]  /*1450*/  FMUL.FTZ R185, R163, R204 ;  /* 0x000000cca3b97220 */ /* 0x000fe20000410000 */
[----:B------:R-:W-:Y:S01]  /*1460*/  SHF.R.U64 R103, R156, 0x10, R157 ;  /* 0x000000109c677819 */ /* 0x000fe2000000129d */
[----:B------:R-:W-:Y:S02]  /*1470*/  HADD2.F32 R195, -RZ, R195.H0_H0 ;  /* 0x200000c3ffc37230 */ /* 0x000fe40000004100 */
[----:B------:R-:W-:Y:S01]  /*1480*/  FMUL.FTZ R204, R142, R193 ;  /* 0x000000c18ecc7220 */ /* 0x000fe20000410000 */
[----:B------:R-:W-:Y:S01]  /*1490*/  FADD.FTZ R91, R101, R98 ;  /* 0x00000062655b7221 */ /* 0x000fe20000010000 */
[----:B------:R-:W-:Y:S01]  /*14a0*/  FFMA.FTZ R96, R202, R101, R85 ;  /* 0x00000065ca607223 */ /* 0x000fe20000010055 */
[----:B------:R-:W-:Y:S01]  /*14b0*/  SHF.R.U32.HI R156, RZ, 0x10, R157 ;  /* 0x00000010ff9c7819 */ /* 0x000fe2000001169d */
[----:B------:R-:W-:-:S02]  /*14c0*/  HADD2.F32 R197, -RZ, R197.H0_H0 ;  /* 0x200000c5ffc57230 */ /* 0x000fc40000004100 */
[----:B------:R-:W-:Y:S01]  /*14d0*/  FADD.FTZ R98, R204, R91 ;  /* 0x0000005bcc627221 */ /* 0x000fe20000010000 */
[----:B------:R-:W-:Y:S02]  /*14e0*/  HADD2.F32 R215, -RZ, R103.H0_H0 ;  /* 0x20000067ffd77230 */ /* 0x000fe40000004100 */
[----:B------:R-:W-:Y:S01]  /*14f0*/  FMUL.FTZ R103, R12, R195 ;  /* 0x000000c30c677220 */ /* 0x000fe20000410000 */
[----:B------:R-:W-:Y:S01]  /*1500*/  MOV R201, R155 ;  /* 0x0000009b00c97202 */ /* 0x000fe20000000f00 */
[----:B------:R-:W-:Y:S01]  /*1510*/  FMUL.FTZ R206, R163, R206 ;  /* 0x000000cea3ce7220 */ /* 0x000fe20000410000 */
[----:B------:R-:W-:Y:S01]  /*1520*/  FFMA.FTZ R85, R185, R204, R96 ;  /* 0x000000ccb9557223 */ /* 0x000fe20000010060 */
[----:B------:R-:W-:Y:S02]  /*1530*/  IMAD.MOV.U32 R155, RZ, RZ, R157 ;  /* 0x000000ffff9b7224 */ /* 0x000fe400078e009d */
[----:B------:R-:W-:Y:S01]  /*1540*/  FADD.FTZ R91, R103, R98 ;  /* 0x00000062675b7221 */ /* 0x000fe20000010000 */
[----:B------:R-:W-:-:S02]  /*1550*/  HADD2.F32 R217, -RZ, R156.H0_H0 ;  /* 0x2000009cffd97230 */ /* 0x000fc40000004100 */
[----:B------:R-:W-:Y:S01]  /*1560*/  FMUL.FTZ R156, R143, R197 ;  /* 0x000000c58f9c7220 */ /* 0x000fe20000410000 */
[----:B------:R-:W-:Y:S01]  /*1570*/  MOV R157, R158 ;  /* 0x0000009e009d7202 */ /* 0x000fe20000000f00 */
[----:B------:R-:W-:Y:S01]  /*1580*/  FFMA.FTZ R96, R206, R103, R85 ;  /* 0x00000067ce607223 */ /* 0x000fe20000010055 */
[----:B------:R-:W-:Y:S01]  /*1590*/  SHF.R.U64 R158, R158, 0x10, R159 ;  /* 0x000000109e9e7819 */ /* 0x000fe2000000129f */
[----:B------:R-:W-:Y:S01]  /*15a0*/  FMUL.FTZ R189, R163, R214 ;  /* 0x000000d6a3bd7220 */ /* 0x000fe20000410000 */
[----:B------:R-:W-:Y:S02]  /*15b0*/  HADD2.F32 R209, -RZ, R99.H0_H0 ;  /* 0x20000063ffd17230 */ /* 0x000fe40000004100 */
[----:B------:R-:W-:Y:S01]  /*15c0*/  FADD.FTZ R98, R156, R91 ;  /* 0x0000005b9c627221 */ /* 0x000fe20000010000 */
[----:B------:R-:W-:Y:S02]  /*15d0*/  HADD2.F32 R214, -RZ, R155.H0_H0 ;  /* 0x2000009bffd67230 */ /* 0x000fe40000004100 */
[----:B------:R-:W-:Y:S01]  /*15e0*/  FMUL.FTZ R155, R9, R184 ;  /* 0x000000b8099b7220 */ /* 0x000fe20000410000 */
[----:B------:R-:W-:Y:S01]  /*15f0*/  FMUL.FTZ R212, R163, R212 ;  /* 0x000000d4a3d47220 */ /* 0x000fe20000410000 */
[----:B------:R-:W-:Y:S01]  /*1600*/  FFMA.FTZ R85, R187, R156, R96 ;  /* 0x0000009cbb557223 */ /* 0x000fe20000010060 */
[----:B------:R-:W-:-:S02]  /*1610*/  HADD2.F32 R190, -RZ, R201.H0_H0 ;  /* 0x200000c9ffbe7230 */ /* 0x000fc40000004100 */
[----:B------:R-:W-:Y:S01]  /*1620*/  FADD.FTZ R91, R155, R98 ;  /* 0x000000629b5b7221 */ /* 0x000fe20000010000 */
[----:B------:R-:W-:Y:S02]  /*1630*/  HADD2.F32 R219, -RZ, R158.H0_H0 ;  /* 0x2000009effdb7230 */ /* 0x000fe40000004100 */
[----:B------:R-:W-:Y:S01]  /*1640*/  FMUL.FTZ R158, R140, R209 ;  /* 0x000000d18c9e7220 */ /* 0x000fe20000410000 */
[----:B------:R-:W-:Y:S01]  /*1650*/  FFMA.FTZ R96, R212, R155, R85 ;  /* 0x0000009bd4607223 */ /* 0x000fe20000010055 */
[----:B------:R-:W-:Y:S01]  /*1660*/  FMUL.FTZ R201, R163, R218 ;  /* 0x000000daa3c97220 */ /* 0x000fe20000410000 */
[----:B------:R-:W-:Y:S02]  /*1670*/  HADD2.F32 R218, -RZ, R157.H0_H0 ;  /* 0x2000009dffda7230 */ /* 0x000fe40000004100 */
        /* <DEDUP_REMOVED lines=20> */
[C---:B------:R-:W-:Y:S01]  /*17c0*/  FMUL.FTZ R213, R163.reuse, R220 ;  /* 0x000000dca3d57220 */ /* 0x040fe20000410000 */
[----:B------:R-:W-:Y:S02]  /*17d0*/  HADD2.F32 R220, -RZ, R203.H0_H0 ;  /* 0x200000cbffdc7230 */ /* 0x000fe40000004100 */
[----:B------:R-:W-:Y:S01]  /*17e0*/  FMUL.FTZ R203, R8, R214 ;  /* 0x000000d608cb7220 */ /* 0x000fe20000410000 */
[----:B------:R-:W-:Y:S01]  /*17f0*/  FADD.FTZ R98, R160, R85 ;  /* 0x00000055a0627221 */ /* 0x000fe20000010000 */
[----:B------:R-:W-:Y:S01]  /*1800*/  MOV R207, R161 ;  /* 0x000000a100cf7202 */ /* 0x000fe20000000f00 */
[----:B------:R-:W-:Y:S01]  /*1810*/  FMUL.FTZ R102, R163, R102 ;  /* 0x00000066a3667220 */ /* 0x000fe20000410000 */
[----:B------:R-:W-:Y:S01]  /*1820*/  FFMA.FTZ R85, R201, R160, R96 ;  /* 0x000000a0c9557223 */ /* 0x000fe20000010060 */
[----:B------:R-:W-:Y:S01]  /*1830*/  SHF.R.U32.HI R161, RZ, 0x10, R161 ;  /* 0x00000010ffa17819 */ /* 0x000fe200000116a1 */
[----:B------:R-:W-:Y:S01]  /*1840*/  FMUL.FTZ R228, R139, R217 ;  /* 0x000000d98be47220 */ /* 0x000fe20000410000 */
[----:B------:R-:W-:Y:S01]  /*1850*/  FADD.FTZ R91, R203, R98 ;  /* 0x00000062cb5b7221 */ /* 0x000fe20000010000 */
[----:B------:R-:W-:Y:S01]  /*1860*/  FFMA.FTZ R96, R102, R203, R85 ;  /* 0x000000cb66607223 */ /* 0x000fe20000010055 */
[----:B------:R-:W-:Y:S01]  /*1870*/  FMUL.FTZ R230, R163, R84 ;  /* 0x00000054a3e67220 */ /* 0x000fe20000410000 */
[----:B------:R-:W-:-:S02]  /*1880*/  HADD2.F32 R227, -RZ, R161.H0_H0 ;  /* 0x200000a1ffe37230 */ /* 0x000fc40000004100 */
[----:B------:R-:W-:Y:S01]  /*1890*/  FMUL.FTZ R161, R5, R218 ;  /* 0x000000da05a17220 */ /* 0x000fe20000410000 */
[----:B------:R-:W-:Y:S01]  /*18a0*/  FADD.FTZ R84, R228, R91 ;  /* 0x0000005be4547221 */ /* 0x000fe20000010000 */
[----:B------:R-:W-:Y:S01]  /*18b0*/  FFMA.FTZ R85, R213, R228, R96 ;  /* 0x000000e4d5557223 */ /* 0x000fe20000010060 */
[----:B------:R-:W-:Y:S02]  /*18c0*/  HADD2.F32 R236, -RZ, R207.H0_H0 ;  /* 0x200000cfffec7230 */ /* 0x000fe40000004100 */
        /* <DEDUP_REMOVED lines=63> */
.L_x_5096:
[----:B------:R-:W-:Y:S05]  /*1cc0*/  BSYNC.RECONVERGENT B0 ;  /* 0x0000000000007941 */ /* 0x000fea0003800200 */
.L_x_5095:
        /* <DEDUP_REMOVED lines=136> */
.L_x_5099:
        /* <DEDUP_REMOVED lines=31> */
.L_x_5098:
        /* <DEDUP_REMOVED lines=36> */
.L_x_5101:
        /* <DEDUP_REMOVED lines=31> */
.L_x_5097:
        /* <DEDUP_REMOVED lines=52> */
.L_x_5103:
        /* <DEDUP_REMOVED lines=20> */
[----:B------:R-:W-:Y:S01]  /*2ff0*/  F2FP.F16.F32.PACK_AB R86, R83, R82 ;  /* 0x000000525356723e */ /* 0x000fe200000000ff */
        /* <DEDUP_REMOVED lines=23> */
.L_x_5102:
        /* <DEDUP_REMOVED lines=49> */
.L_x_5104:
        /* <DEDUP_REMOVED lines=42> */
[----:B------:R-:W-:-:S07]  /*3720*/  PRMT R95, R87, 0x7610, R95 ;  /* 0x00007610575f7816 */ /* 0x000fce000000005f */
.L_x_5100:
        /* <DEDUP_REMOVED lines=22> */
.L_x_5105:
        /* <DEDUP_REMOVED lines=32> */
[----:B------:R-:W-:Y:S02]  /*3a90*/  F2FP.F16.F32.PACK_AB R86, R89, R86 ;  /* 0x000000565956723e */ /* 0x000fe400000000ff */
[----:B------:R-:W-:Y:S02]  /*3aa0*/  F2FP.F16.F32.PACK_AB R95, R87, R2 ;  /* 0x00000002575f723e */ /* 0x000fe400000000ff */
        /* <DEDUP_REMOVED lines=12> */
.L_x_5108:
        /* <DEDUP_REMOVED lines=29> */
[----:B------:R-:W-:Y:S02]  /*3d40*/  F2FP.F16.F32.PACK_AB R95, R87, R0 ;  /* 0x00000000575f723e */ /* 0x000fe400000000ff */
[----:B------:R-:W-:-:S02]  /*3d50*/  FSEL R211, R211, RZ, P5 ;  /* 0x000000ffd3d37208 */ /* 0x000fc40002800000 */
[C---:B------:R-:W-:Y:S02]  /*3d60*/  FSEL R0, R194.reuse, RZ, P4 ;  /* 0x000000ffc2007208 */ /* 0x040fe40002000000 */
        /* <DEDUP_REMOVED lines=12> */
.L_x_5107:
        /* <DEDUP_REMOVED lines=44> */
.L_x_5110:
        /* <DEDUP_REMOVED lines=30> */
[----:B------:R-:W-:-:S02]  /*42d0*/  F2FP.F16.F32.PACK_AB R95, R87, R0 ;  /* 0x00000000575f723e */ /* 0x000fc400000000ff */
        /* <DEDUP_REMOVED lines=10> */
[----:B------:R-:W-:Y:S01]  /*4380*/  PRMT R179, R89, 0x7632, R179 ;  /* 0x0000763259b37816 */ /* 0x000fe200000000b3 */
[----:B------:R-:W-:Y:S06]  /*4390*/  BRA `(.L_x_5109) ;  /* 0x0000000400f07947 */ /* 0x000fec0003800000 */
.L_x_5106:
        /* <DEDUP_REMOVED lines=32> */
.L_x_5112:
        /* <DEDUP_REMOVED lines=31> */
.L_x_5111:
        /* <DEDUP_REMOVED lines=31> */
.L_x_5113:
        /* <DEDUP_REMOVED lines=30> */
.L_x_5109:
        /* <DEDUP_REMOVED lines=19> */
.L_x_5114:
        /* <DEDUP_REMOVED lines=46> */
.L_x_5117:
        /* <DEDUP_REMOVED lines=44> */
.L_x_5116:
        /* <DEDUP_REMOVED lines=44> */
.L_x_5119:
        /* <DEDUP_REMOVED lines=43> */
.L_x_5115:
        /* <DEDUP_REMOVED lines=32> */
.L_x_5121:
        /* <DEDUP_REMOVED lines=31> */
.L_x_5120:
        /* <DEDUP_REMOVED lines=31> */
.L_x_5122:
        /* <DEDUP_REMOVED lines=30> */
.L_x_5118:
        /* <DEDUP_REMOVED lines=19> */
.L_x_5123:
        /* <DEDUP_REMOVED lines=46> */
.L_x_5126:
        /* <DEDUP_REMOVED lines=44> */
.L_x_5125:
        /* <DEDUP_REMOVED lines=44> */
.L_x_5128:
        /* <DEDUP_REMOVED lines=43> */
.L_x_5124:
        /* <DEDUP_REMOVED lines=32> */
.L_x_5130:
        /* <DEDUP_REMOVED lines=31> */
.L_x_5129:
        /* <DEDUP_REMOVED lines=31> */
.L_x_5131:
        /* <DEDUP_REMOVED lines=30> */
.L_x_5127:
        /* <DEDUP_REMOVED lines=19> */
.L_x_5132:
        /* <DEDUP_REMOVED lines=46> */
.L_x_5135:
        /* <DEDUP_REMOVED lines=44> */
.L_x_5134:
        /* <DEDUP_REMOVED lines=44> */
.L_x_5137:
        /* <DEDUP_REMOVED lines=43> */
.L_x_5133:
        /* <DEDUP_REMOVED lines=32> */
.L_x_5139:
        /* <DEDUP_REMOVED lines=31> */
.L_x_5138:
        /* <DEDUP_REMOVED lines=31> */
.L_x_5140:
        /* <DEDUP_REMOVED lines=30> */
.L_x_5136:
        /* <DEDUP_REMOVED lines=19> */
.L_x_5141:
        /* <DEDUP_REMOVED lines=46> */
.L_x_5144:
        /* <DEDUP_REMOVED lines=42> */
.L_x_5143:
        /* <DEDUP_REMOVED lines=44> */
.L_x_5146:
        /* <DEDUP_REMOVED lines=39> */
[C---:B------:R-:W-:Y:S02]  /*9340*/  PRMT R2, R86.reuse, 0x7632, R2 ;  /* 0x0000763256027816 */ /* 0x040fe40000000002 */
[----:B------:R-:W-:Y:S02]  /*9350*/  PRMT R88, R86, 0x7610, R88 ;  /* 0x0000761056587816 */ /* 0x000fe40000000058 */
[----:B------:R-:W-:Y:S01]  /*9360*/  PRMT R179, R89, 0x7632, R179 ;  /* 0x0000763259b37816 */ /* 0x000fe200000000b3 */
[----:B------:R-:W-:Y:S06]  /*9370*/  BRA `(.L_x_5145) ;  /* 0x0000000400f07947 */ /* 0x000fec0003800000 */
.L_x_5142:
        /* <DEDUP_REMOVED lines=32> */
.L_x_5148:
        /* <DEDUP_REMOVED lines=31> */
.L_x_5147:
        /* <DEDUP_REMOVED lines=31> */
.L_x_5149:
        /* <DEDUP_REMOVED lines=30> */
.L_x_5145:
        /* <DEDUP_REMOVED lines=19> */
.L_x_5150:
        /* <DEDUP_REMOVED lines=23> */
[----:B------:R-:W-:Y:S01]  /*9de0*/  F2FP.F16.F32.PACK_AB R88, R83, R2 ;  /* 0x000000025358723e */ /* 0x000fe200000000ff */
        /* <DEDUP_REMOVED lines=23> */
.L_x_5153:
        /* <DEDUP_REMOVED lines=44> */
.L_x_5152:
        /* <DEDUP_REMOVED lines=21> */
[----:B------:R-:W-:Y:S01]  /*a370*/  F2FP.F16.F32.PACK_AB R88, R83, R2 ;  /* 0x000000025358723e */ /* 0x000fe200000000ff */
        /* <DEDUP_REMOVED lines=23> */
.L_x_5155:
        /* <DEDUP_REMOVED lines=44> */
.L_x_5151:
        /* <DEDUP_REMOVED lines=33> */
.L_x_5157:
        /* <DEDUP_REMOVED lines=31> */
.L_x_5156:
        /* <DEDUP_REMOVED lines=32> */
.L_x_5158:
        /* <DEDUP_REMOVED lines=29> */
[----:B------:R-:W-:-:S07]  /*af80*/  PRMT R90, R89, 0x7610, R90 ;  /* 0x00007610595a7816 */ /* 0x000fce000000005a */
.L_x_5154:
        /* <DEDUP_REMOVED lines=19> */
.L_x_5159:
        /* <DEDUP_REMOVED lines=58> */
.L_x_5094:
        /* <DEDUP_REMOVED lines=23> */
.L_x_5161:
        /* <DEDUP_REMOVED lines=11> */
.L_x_7295:


//--------------------- .text._ZN10layer_norm31ln_parallel_residual_bwd_kernelINS_13Kernel_traitsIf6__halffS2_fjLj7168ELj1ELj1ELj8ELj8ENS_18Kernel_traits_baseILj7168EfS2_fS2_fjLj256EEEEELb0ELb0ELb0EEEvNS_9BwdParamsE --------------------------
	.section	.text._ZN10layer_norm31ln_parallel_residual_bwd_kernelINS_13Kernel_traitsIf6__halffS2_fjLj7168ELj1ELj1ELj8ELj8ENS_18Kernel_traits_baseILj7168EfS2_fS2_fjLj256EEEEELb0ELb0ELb0EEEvNS_9BwdParamsE,"ax",@progbits
	.align	128
        .global         _ZN10layer_norm31ln_parallel_residual_bwd_kernelINS_13Kernel_traitsIf6__halffS2_fjLj7168ELj1ELj1ELj8ELj8ENS_18Kernel_traits_baseILj7168EfS2_fS2_fjLj256EEEEELb0ELb0ELb0EEEvNS_9BwdParamsE
        .type           _ZN10layer_norm31ln_parallel_residual_bwd_kernelINS_13Kernel_traitsIf6__halffS2_fjLj7168ELj1ELj1ELj8ELj8ENS_18Kernel_traits_baseILj7168EfS2_fS2_fjLj256EEEEELb0ELb0ELb0EEEvNS_9BwdParamsE,@function
        .size           _ZN10layer_norm31ln_parallel_residual_bwd_kernelINS_13Kernel_traitsIf6__halffS2_fjLj7168ELj1ELj1ELj8ELj8ENS_18Kernel_traits_baseILj7168EfS2_fS2_fjLj256EEEEELb0ELb0ELb0EEEvNS_9BwdParamsE,(.L_x_7296 - _ZN10layer_norm31ln_parallel_residual_bwd_kernelINS_13Kernel_traitsIf6__halffS2_fjLj7168ELj1ELj1ELj8ELj8ENS_18Kernel_traits_baseILj7168EfS2_fS2_fjLj256EEEEELb0ELb0ELb0EEEvNS_9BwdParamsE)
        .other          _ZN10layer_norm31ln_parallel_residual_bwd_kernelINS_13Kernel_traitsIf6__halffS2_fjLj7168ELj1ELj1ELj8ELj8ENS_18Kernel_traits_baseILj7168EfS2_fS2_fjLj256EEEEELb0ELb0ELb0EEEvNS_9BwdParamsE,@"STO_CUDA_ENTRY STV_DEFAULT"
_ZN10layer_norm31ln_parallel_residual_bwd_kernelINS_13Kernel_traitsIf6__halffS2_fjLj7168ELj1ELj1ELj8ELj8ENS_18Kernel_traits_baseILj7168EfS2_fS2_fjLj256EEEEELb0ELb0ELb0EEEvNS_9BwdParamsE:
.text._ZN10layer_norm31ln_parallel_residual_bwd_kernelINS_13Kernel_traitsIf6__halffS2_fjLj7168ELj1ELj1ELj8ELj8ENS_18Kernel_traits_baseILj7168EfS2_fS2_fjLj256EEEEELb0ELb0ELb0EEEvNS_9BwdParamsE:
        /* <DEDUP_REMOVED lines=215> */
.L_x_5255:
        /* <DEDUP_REMOVED lines=48> */
[----:B----4-:R-:W-:-:S04]  /*1070*/  FADD.FTZ R6, R164, -UR7 ;  /* 0x80000007a4067e21 */ /* 0x010fc80008010000 */
[----:B------:R-:W-:Y:S02]  /*1080*/  HADD2.F32 R164, -RZ, R185.H0_H0 ;  /* 0x200000b9ffa47230 */ /* 0x000fe40000004100 */
[----:B------:R-:W-:Y:S02]  /*1090*/  HADD2.F32 R185, -RZ, R0.H0_H0 ;  /* 0x20000000ffb97230 */ /* 0x000fe40000004100 */
[----:B------:R-:W-:Y:S01]  /*10a0*/  FMUL.FTZ R0, R6, UR25 ;  /* 0x0000001906007c20 */ /* 0x000fe20008410000 */
[-C--:B------:R-:W-:Y:S01]  /*10b0*/  FMUL.FTZ R6, R196, R164.reuse ;  /* 0x000000a4c4067220 */ /* 0x080fe20000410000 */
[----:B------:R-:W-:Y:S02]  /*10c0*/  FADD.FTZ R100, R100, R164 ;  /* 0x000000a464647221 */ /* 0x000fe40000010000 */
[----:B------:R-:W-:Y:S01]  /*10d0*/  FFMA.FTZ R76, R0, R164, R76 ;  /* 0x000000a4004c7223 */ /* 0x000fe2000001004c */
[----:B------:R-:W-:Y:S02]  /*10e0*/  HADD2.F32 R164, -RZ, R184.H0_H0 ;  /* 0x200000b8ffa47230 */ /* 0x000fe40000004100 */
        /* <DEDUP_REMOVED lines=9> */
[----:B------:R-:W-:Y:S02]  /*1180*/  HADD2.F32 R185, -RZ, R172.H0_H0 ;  /* 0x200000acffb97230 */ /* 0x000fe40000004100 */
[----:B------:R-:W-:-:S03]  /*1190*/  FMUL.FTZ R172, R165, UR25 ;  /* 0x00000019a5ac7c20 */ /* 0x000fc60008410000 */
        /* <DEDUP_REMOVED lines=15> */
[----:B0-----:R-:W-:Y:S02]  /*1290*/  HADD2.F32 R164, -RZ, R197.H0_H0 ;  /* 0x200000c5ffa47230 */ /* 0x001fe40000004100 */
[----:B------:R-:W-:-:S03]  /*12a0*/  HADD2.F32 R165, -RZ, R203.H0_H0 ;  /* 0x200000cbffa57230 */ /* 0x000fc60000004100 */
[----:B------:R-:W-:Y:S01]  /*12b0*/  FADD.FTZ R102, R102, R164 ;  /* 0x000000a466667221 */ /* 0x000fe20000010000 */
[-C--:B------:R-:W-:Y:S01]  /*12c0*/  FFMA.FTZ R78, R184, R164.reuse, R78 ;  /* 0x000000a4b84e7223 */ /* 0x080fe2000001004e */
[----:B------:R-:W-:Y:S01]  /*12d0*/  FADD.FTZ R54, R54, R165 ;  /* 0x000000a536367221 */ /* 0x000fe20000010000 */
[-C--:B------:R-:W-:Y:S01]  /*12e0*/  FFMA.FTZ R214, R184, R165.reuse, R214 ;  /* 0x000000a5b8d67223 */ /* 0x080fe200000100d6 */
[----:B--2---:R-:W-:Y:S01]  /*12f0*/  FMUL.FTZ R166, R185, R164 ;  /* 0x000000a4b9a67220 */ /* 0x004fe20000410000 */
[----:B------:R-:W-:Y:S02]  /*1300*/  HADD2.F32 R164, -RZ, R196.H0_H0 ;  /* 0x200000c4ffa47230 */ /* 0x000fe40000004100 */
[----:B------:R-:W-:Y:S01]  /*1310*/  FMUL.FTZ R196, R167, UR25 ;  /* 0x00000019a7c47c20 */ /* 0x000fe20008410000 */
[----:B------:R-:W-:Y:S01]  /*1320*/  FFMA.FTZ R185, R208, R165, R166 ;  /* 0x000000a5d0b97223 */ /* 0x000fe200000100a6 */
[----:B------:R-:W-:Y:S02]  /*1330*/  HADD2.F32 R165, -RZ, R202.H0_H0 ;  /* 0x200000caffa57230 */ /* 0x000fe40000004100 */
        /* <DEDUP_REMOVED lines=15> */
.L_x_5164:
[----:B----4-:R-:W-:Y:S05]  /*1430*/  BSYNC.RECONVERGENT B0 ;  /* 0x0000000000007941 */ /* 0x010fea0003800200 */
.L_x_5163:
        /* <DEDUP_REMOVED lines=18> */
[----:B---3--:R-:W-:-:S04]  /*1560*/  FADD.FTZ R8, R164, -UR7 ;  /* 0x80000007a4087e21 */ /* 0x008fc80008010000 */
[----:B------:R-:W-:Y:S02]  /*1570*/  HADD2.F32 R164, -RZ, R198.H0_H0 ;  /* 0x200000c6ffa47230 */ /* 0x000fe40000004100 */
[----:B------:R-:W-:Y:S02]  /*1580*/  HADD2.F32 R198, -RZ, R7.H0_H0 ;  /* 0x20000007ffc67230 */ /* 0x000fe40000004100 */
[----:B------:R-:W-:Y:S01]  /*1590*/  FMUL.FTZ R7, R8, UR25 ;  /* 0x0000001908077c20 */ /* 0x000fe20008410000 */
[----:B------:R-:W-:Y:S02]  /*15a0*/  SHF.R.U64 R20, R20, 0x10, R21 ;  /* 0x0000001014147819 */ /* 0x000fe40000001215 */
[----:B------:R-:W-:Y:S01]  /*15b0*/  FADD.FTZ R28, R28, R198 ;  /* 0x000000c61c1c7221 */ /* 0x000fe20000010000 */
[----:B------:R-:W-:Y:S01]  /*15c0*/  FFMA.FTZ R204, R7, R198, R204 ;  /* 0x000000c607cc7223 */ /* 0x000fe200000100cc */
[----:B----4-:R-:W-:Y:S01]  /*15d0*/  FMUL.FTZ R8, R199, R164 ;  /* 0x000000a4c7087220 */ /* 0x010fe20000410000 */
[----:B------:R-:W-:-:S03]  /*15e0*/  MOV R199, R21 ;  /* 0x0000001500c77202 */ /* 0x000fc60000000f00 */
[----:B------:R-:W-:Y:S01]  /*15f0*/  FFMA.FTZ R8, R201, R198, R8 ;  /* 0x000000c6c9087223 */ /* 0x000fe20000010008 */
[----:B------:R-:W-:Y:S01]  /*1600*/  SHF.R.U32.HI R201, RZ, 0x10, R21 ;  /* 0x00000010ffc97819 */ /* 0x000fe20000011615 */
[----:B------:R-:W-:Y:S01]  /*1610*/  FADD.FTZ R21, R165, -UR7 ;  /* 0x80000007a5157e21 */ /* 0x000fe20008010000 */
[----:B------:R-:W-:Y:S01]  /*1620*/  HADD2.F32 R198, -RZ, R20.H0_H0 ;  /* 0x20000014ffc67230 */ /* 0x000fe20000004100 */
[----:B------:R-:W2:Y:S02]  /*1630*/  LDL R165, [R1+0x24] ;  /* 0x0000240001a57983 */ /* 0x000ea40000100800 */
[----:B------:R-:W-:Y:S02]  /*1640*/  FMUL.FTZ R20, R21, UR25 ;  /* 0x0000001915147c20 */ /* 0x000fe40008410000 */
[----:B------:R-:W3:Y:S01]  /*1650*/  LDL R21, [R1+0x14] ;  /* 0x0000140001157983 */ /* 0x000ee20000100800 */
[----:B------:R-:W-:-:S04]  /*1660*/  ISETP.NE.U32.AND P5, PT, RZ, UR22, PT ;  /* 0x00000016ff007c0c */ /* 0x000fc8000bfa5070 */
[----:B------:R-:W-:Y:S01]  /*1670*/  ISETP.NE.AND.EX P5, PT, RZ, UR23, PT, P5 ;  /* 0x00000017ff007c0c */ /* 0x000fe2000bfa5350 */
[----:B------:R-:W-:Y:S01]  /*1680*/  FADD.FTZ R136, R136, R164 ;  /* 0x000000a488887221 */ /* 0x000fe20000010000 */
[----:B------:R-:W-:Y:S01]  /*1690*/  FFMA.FTZ R104, R7, R164, R104 ;  /* 0x000000a407687223 */ /* 0x000fe20000010068 */
[----:B------:R-:W-:Y:S02]  /*16a0*/  HADD2.F32 R164, -RZ, R200.H0_H0 ;  /* 0x200000c8ffa47230 */ /* 0x000fe40000004100 */
        /* <DEDUP_REMOVED lines=8> */
[----:B0-----:R-:W-:Y:S02]  /*1730*/  HADD2.F32 R164, -RZ, R199.H0_H0 ;  /* 0x200000c7ffa47230 */ /* 0x001fe40000004100 */
[----:B------:R-:W2:Y:S01]  /*1740*/  LDL R199, [R1+0x18] ;  /* 0x0000180001c77983 */ /* 0x000ea20000100800 */
[----:B------:R-:W-:Y:S01]  /*1750*/  FADD.FTZ R166, R166, -UR7 ;  /* 0x80000007a6a67e21 */ /* 0x000fe20008010000 */
[----:B------:R-:W-:Y:S01]  /*1760*/  FADD.FTZ R137, R137, R198 ;  /* 0x000000c689897221 */ /* 0x000fe20000010000 */
[----:B------:R-:W-:Y:S01]  /*1770*/  FFMA.FTZ R105, R20, R198, R105 ;  /* 0x000000c614697223 */ /* 0x000fe20000010069 */
[----:B------:R-:W-:Y:S02]  /*1780*/  HADD2.F32 R165, -RZ, R211.H0_H0 ;  /* 0x200000d3ffa57230 */ /* 0x000fe40000004100 */
[----:B------:R-:W-:Y:S01]  /*1790*/  FMUL.FTZ R198, R166, UR25 ;  /* 0x00000019a6c67c20 */ /* 0x000fe20008410000 */
[----:B------:R-:W3:Y:S01]  /*17a0*/  LDL R211, [R1+0x2c] ;  /* 0x00002c0001d37983 */ /* 0x000ee20000100800 */
[----:B--2---:R-:W-:-:S04]  /*17b0*/  FMUL.FTZ R166, R199, R164 ;  /* 0x000000a4c7a67220 */ /* 0x004fc80000410000 */
[-C--:B----4-:R-:W-:Y:S02]  /*17c0*/  FFMA.FTZ R199, R200, R165.reuse, R166 ;  /* 0x000000a5c8c77223 */ /* 0x090fe400000100a6 */
[----:B------:R-:W2:Y:S01]  /*17d0*/  LDL R166, [R1+0x1c] ;  /* 0x00001c0001a67983 */ /* 0x000ea20000100800 */
[----:B------:R-:W-:Y:S01]  /*17e0*/  FADD.FTZ R138, R138, R164 ;  /* 0x000000a48a8a7221 */ /* 0x000fe20000010000 */
[----:B------:R-:W-:Y:S01]  /*17f0*/  FFMA.FTZ R106, R198, R164, R106 ;  /* 0x000000a4c66a7223 */ /* 0x000fe2000001006a */
[----:B------:R-:W-:Y:S02]  /*1800*/  HADD2.F32 R164, -RZ, R201.H0_H0 ;  /* 0x200000c9ffa47230 */ /* 0x000fe40000004100 */
[----:B------:R-:W-:Y:S01]  /*1810*/  FADD.FTZ R167, R167, -UR7 ;  /* 0x80000007a7a77e21 */ /* 0x000fe20008010000 */
[----:B------:R-:W-:Y:S01]  /*1820*/  FADD.FTZ R30, R30, R165 ;  /* 0x000000a51e1e7221 */ /* 0x000fe20000010000 */
[----:B------:R-:W-:Y:S01]  /*1830*/  FFMA.FTZ R206, R198, R165, R206 ;  /* 0x000000a5c6ce7223 */ /* 0x000fe200000100ce */
[----:B------:R-:W-:-:S02]  /*1840*/  HADD2.F32 R165, -RZ, R252.H0_H0 ;  /* 0x200000fcffa57230 */ /* 0x000fc40000004100 */
[----:B------:R-:W-:Y:S01]  /*1850*/  FMUL.FTZ R200, R167, UR25 ;  /* 0x00000019a7c87c20 */ /* 0x000fe20008410000 */
[----:B------:R-:W-:Y:S02]  /*1860*/  FADD.FTZ R139, R139, R164 ;  /* 0x000000a48b8b7221 */ /* 0x000fe40000010000 */
        /* <DEDUP_REMOVED lines=14> */
.L_x_5166:
[----:B------:R-:W-:Y:S05]  /*1950*/  BSYNC.RECONVERGENT B0 ;  /* 0x0000000000007941 */ /* 0x000fea0003800200 */
.L_x_5165:
        /* <DEDUP_REMOVED lines=15> */
[----:B---3--:R-:W-:-:S04]  /*1a50*/  FADD.FTZ R10, R164, -UR7 ;  /* 0x80000007a40a7e21 */ /* 0x008fc80008010000 */
[----:B------:R-:W-:Y:S02]  /*1a60*/  HADD2.F32 R164, -RZ, R174.H0_H0 ;  /* 0x200000aeffa47230 */ /* 0x000fe40000004100 */
[----:B------:R-:W-:Y:S02]  /*1a70*/  HADD2.F32 R174, -RZ, R9.H0_H0 ;  /* 0x20000009ffae7230 */ /* 0x000fe40000004100 */
[----:B------:R-:W-:Y:S01]  /*1a80*/  FMUL.FTZ R9, R10, UR25 ;  /* 0x000000190a097c20 */ /* 0x000fe20008410000 */
        /* <DEDUP_REMOVED lines=12> */
[----:B------:R-:W-:Y:S01]  /*1b50*/  ISETP.NE.AND.EX P5, PT, RZ, UR23, PT, P5 ;  /* 0x00000017ff007c0c */ /* 0x000fe2000bfa5350 */
[----:B------:R-:W-:-:S02]  /*1b60*/  HADD2.F32 R174, -RZ, R22.H0_H0 ;  /* 0x20000016ffae7230 */ /* 0x000fc40000004100 */
[----:B------:R-:W-:Y:S01]  /*1b70*/  FADD.FTZ R108, R108, R164 ;  /* 0x000000a46c6c7221 */ /* 0x000fe20000010000 */
[----:B------:R-:W-:Y:S01]  /*1b80*/  FFMA.FTZ R80, R9, R164, R80 ;  /* 0x000000a409507223 */ /* 0x000fe20000010050 */
[----:B------:R-:W-:Y:S02]  /*1b90*/  HADD2.F32 R164, -RZ, R186.H0_H0 ;  /* 0x200000baffa47230 */ /* 0x000fe40000004100 */
[----:B------:R-:W-:Y:S01]  /*1ba0*/  FMUL.FTZ R22, R23, UR25 ;  /* 0x0000001917167c20 */ /* 0x000fe20008410000 */
[----:B------:R-:W-:Y:S01]  /*1bb0*/  FMUL.FTZ R23, R249, R174 ;  /* 0x000000aef9177220 */ /* 0x000fe20000410000 */
[----:B------:R-:W3:Y:S01]  /*1bc0*/  LDL R186, [R1+0x8] ;  /* 0x0000080001ba7983 */ /* 0x000ee20000100800 */
[----:B------:R-:W-:Y:S01]  /*1bd0*/  FADD.FTZ R57, R57, R164 ;  /* 0x000000a439397221 */ /* 0x000fe20000010000 */
[-C--:B------:R-:W-:Y:S01]  /*1be0*/  FFMA.FTZ R33, R22, R164.reuse, R33 ;  /* 0x000000a416217223 */ /* 0x080fe20000010021 */
        /* <DEDUP_REMOVED lines=11> */
[----:B------:R-:W-:-:S02]  /*1ca0*/  FADD.FTZ R167, R167, -UR7 ;  /* 0x80000007a7a77e21 */ /* 0x000fc40008010000 */
[-C--:B------:R-:W-:Y:S01]  /*1cb0*/  FMUL.FTZ R166, R250, R164.reuse ;  /* 0x000000a4faa67220 */ /* 0x080fe20000410000 */
[----:B------:R-:W-:Y:S01]  /*1cc0*/  FADD.FTZ R110, R110, R164 ;  /* 0x000000a46e6e7221 */ /* 0x000fe20000010000 */
[----:B------:R-:W-:Y:S01]  /*1cd0*/  FFMA.FTZ R82, R174, R164, R82 ;  /* 0x000000a4ae527223 */ /* 0x000fe20000010052 */
[----:B------:R-:W-:Y:S02]  /*1ce0*/  HADD2.F32 R164, -RZ, R187.H0_H0 ;  /* 0x200000bbffa47230 */ /* 0x000fe40000004100 */
[----:B------:R-:W-:Y:S01]  /*1cf0*/  FADD.FTZ R58, R58, R165 ;  /* 0x000000a53a3a7221 */ /* 0x000fe20000010000 */
[-C--:B------:R-:W-:Y:S01]  /*1d00*/  FFMA.FTZ R34, R174, R165.reuse, R34 ;  /* 0x000000a5ae227223 */ /* 0x080fe20000010022 */
[----:B---3--:R-:W-:Y:S01]  /*1d10*/  FFMA.FTZ R175, R186, R165, R166 ;  /* 0x000000a5baaf7223 */ /* 0x008fe200000100a6 */
[----:B------:R-:W-:Y:S02]  /*1d20*/  HADD2.F32 R165, -RZ, R252.H0_H0 ;  /* 0x200000fcffa57230 */ /* 0x000fe40000004100 */
[----:B------:R-:W-:Y:S01]  /*1d30*/  FMUL.FTZ R186, R167, UR25 ;  /* 0x00000019a7ba7c20 */ /* 0x000fe20008410000 */
[-C--:B------:R-:W-:Y:S01]  /*1d40*/  FMUL.FTZ R166, R251, R164.reuse ;  /* 0x000000a4fba67220 */ /* 0x080fe20000410000 */
[----:B------:R-:W-:Y:S01]  /*1d50*/  FADD.FTZ R111, R111, R164 ;  /* 0x000000a46f6f7221 */ /* 0x000fe20000010000 */
        /* <DEDUP_REMOVED lines=13> */
.L_x_5168:
[----:B------:R-:W-:Y:S05]  /*1e30*/  BSYNC.RECONVERGENT B0 ;  /* 0x0000000000007941 */ /* 0x000fea0003800200 */
.L_x_5167:
        /* <DEDUP_REMOVED lines=17> */
[----:B--2---:R-:W-:Y:S02]  /*1f50*/  FADD.FTZ R12, R164, -UR7 ;  /* 0x80000007a40c7e21 */ /* 0x004fe40008010000 */
[----:B------:R-:W-:-:S02]  /*1f60*/  HADD2.F32 R164, -RZ, R176.H0_H0 ;  /* 0x200000b0ffa47230 */ /* 0x000fc40000004100 */
[----:B------:R-:W-:Y:S02]  /*1f70*/  HADD2.F32 R176, -RZ, R11.H0_H0 ;  /* 0x2000000bffb07230 */ /* 0x000fe40000004100 */
[----:B------:R-:W-:Y:S01]  /*1f80*/  FMUL.FTZ R11, R12, UR25 ;  /* 0x000000190c0b7c20 */ /* 0x000fe20008410000 */
[----:B-----5:R-:W-:Y:S01]  /*1f90*/  FMUL.FTZ R12, R240, R164 ;  /* 0x000000a4f00c7220 */ /* 0x020fe20000410000 */
[----:B------:R-:W-:Y:S01]  /*1fa0*/  MOV R211, R177 ;  /* 0x000000b100d37202 */ /* 0x000fe20000000f00 */
[----:B------:R-:W-:Y:S01]  /*1fb0*/  FADD.FTZ R60, R60, R176 ;  /* 0x000000b03c3c7221 */ /* 0x000fe20000010000 */
[----:B------:R-:W-:Y:S01]  /*1fc0*/  SHF.R.U32.HI R252, RZ, 0x10, R177 ;  /* 0x00000010fffc7819 */ /* 0x000fe200000116b1 */
[-C--:B------:R-:W-:Y:S01]  /*1fd0*/  FFMA.FTZ R36, R11, R176.reuse, R36 ;  /* 0x000000b00b247223 */ /* 0x080fe20000010024 */
[----:B------:R-:W-:Y:S01]  /*1fe0*/  FFMA.FTZ R12, R244, R176, R12 ;  /* 0x000000b0f40c7223 */ /* 0x000fe2000001000c */
[----:B------:R-:W-:Y:S01]  /*1ff0*/  MOV R177, R25 ;  /* 0x0000001900b17202 */ /* 0x000fe20000000f00 */
[----:B------:R-:W-:Y:S01]  /*2000*/  HADD2.F32 R176, -RZ, R24.H0_H0 ;  /* 0x20000018ffb07230 */ /* 0x000fe20000004100 */
[----:B------:R-:W-:Y:S01]  /*2010*/  SHF.R.U32.HI R189, RZ, 0x10, R25 ;  /* 0x00000010ffbd7819 */ /* 0x000fe20000011619 */
[----:B------:R-:W-:Y:S01]  /*2020*/  FADD.FTZ R25, R165, -UR7 ;  /* 0x80000007a5197e21 */ /* 0x000fe20008010000 */
[----:B------:R-:W-:Y:S01]  /*2030*/  FADD.FTZ R112, R112, R164 ;  /* 0x000000a470707221 */ /* 0x000fe20000010000 */
[----:B------:R-:W-:Y:S01]  /*2040*/  FFMA.FTZ R84, R11, R164, R84 ;  /* 0x000000a40b547223 */ /* 0x000fe20000010054 */
[----:B------:R-:W-:-:S02]  /*2050*/  HADD2.F32 R164, -RZ, R188.H0_H0 ;  /* 0x200000bcffa47230 */ /* 0x000fc40000004100 */
[----:B------:R-:W-:Y:S01]  /*2060*/  FMUL.FTZ R24, R25, UR25 ;  /* 0x0000001919187c20 */ /* 0x000fe20008410000 */
[----:B------:R-:W-:Y:S02]  /*2070*/  FMUL.FTZ R25, R241, R176 ;  /* 0x000000b0f1197220 */ /* 0x000fe40000410000 */
[----:B------:R-:W-:Y:S01]  /*2080*/  FADD.FTZ R61, R61, R164 ;  /* 0x000000a43d3d7221 */ /* 0x000fe20000010000 */
[-C--:B------:R-:W-:Y:S01]  /*2090*/  FFMA.FTZ R37, R24, R164.reuse, R37 ;  /* 0x000000a418257223 */ /* 0x080fe20000010025 */
        /* <DEDUP_REMOVED lines=9> */
[----:B0-----:R-:W-:Y:S02]  /*2130*/  HADD2.F32 R164, -RZ, R177.H0_H0 ;  /* 0x200000b1ffa47230 */ /* 0x001fe40000004100 */
[----:B------:R-:W-:-:S03]  /*2140*/  HADD2.F32 R165, -RZ, R211.H0_H0 ;  /* 0x200000d3ffa57230 */ /* 0x000fc60000004100 */
[-C--:B------:R-:W-:Y:S01]  /*2150*/  FMUL.FTZ R166, R242, R164.reuse ;  /* 0x000000a4f2a67220 */ /* 0x080fe20000410000 */
[----:B------:R-:W-:Y:S01]  /*2160*/  FADD.FTZ R114, R114, R164 ;  /* 0x000000a472727221 */ /* 0x000fe20000010000 */
[----:B------:R-:W-:Y:S01]  /*2170*/  FFMA.FTZ R86, R176, R164, R86 ;  /* 0x000000a4b0567223 */ /* 0x000fe20000010056 */
[----:B------:R-:W-:Y:S02]  /*2180*/  HADD2.F32 R164, -RZ, R189.H0_H0 ;  /* 0x200000bdffa47230 */ /* 0x000fe40000004100 */
        /* <DEDUP_REMOVED lines=20> */
.L_x_5170:
[----:B------:R-:W-:Y:S05]  /*22d0*/  BSYNC.RECONVERGENT B0 ;  /* 0x0000000000007941 */ /* 0x000fea0003800200 */
.L_x_5169:
        /* <DEDUP_REMOVED lines=73> */
.L_x_5172:
[----:B------:R-:W-:Y:S05]  /*2770*/  BSYNC.RECONVERGENT B0 ;  /* 0x0000000000007941 */ /* 0x000fea0003800200 */
.L_x_5171:
        /* <DEDUP_REMOVED lines=17> */
[----:B----4-:R-:W-:Y:S02]  /*2890*/  FADD.FTZ R16, R164, -UR7 ;  /* 0x80000007a4107e21 */ /* 0x010fe40008010000 */
[----:B------:R-:W-:-:S02]  /*28a0*/  HADD2.F32 R164, -RZ, R180.H0_H0 ;  /* 0x200000b4ffa47230 */ /* 0x000fc40000004100 */
[----:B------:R-:W-:Y:S02]  /*28b0*/  HADD2.F32 R180, -RZ, R15.H0_H0 ;  /* 0x2000000fffb47230 */ /* 0x000fe40000004100 */
[----:B------:R-:W-:Y:S01]  /*28c0*/  FMUL.FTZ R15, R16, UR25 ;  /* 0x00000019100f7c20 */ /* 0x000fe20008410000 */
[----:B-----5:R-:W-:Y:S01]  /*28d0*/  FMUL.FTZ R16, R224, R164 ;  /* 0x000000a4e0107220 */ /* 0x020fe20000410000 */
[----:B------:R-:W-:Y:S01]  /*28e0*/  FADD.FTZ R165, R165, -UR7 ;  /* 0x80000007a5a57e21 */ /* 0x000fe20008010000 */
[----:B------:R-:W-:Y:S01]  /*28f0*/  FADD.FTZ R68, R68, R180 ;  /* 0x000000b444447221 */ /* 0x000fe20000010000 */
[CC--:B------:R-:W-:Y:S01]  /*2900*/  FFMA.FTZ R44, R15.reuse, R180.reuse, R44 ;  /* 0x000000b40f2c7223 */ /* 0x0c0fe2000001002c */
[----:B------:R-:W-:Y:S01]  /*2910*/  FFMA.FTZ R16, R228, R180, R16 ;  /* 0x000000b4e4107223 */ /* 0x000fe20000010010 */
[----:B------:R-:W-:Y:S02]  /*2920*/  HADD2.F32 R180, -RZ, R168.H0_H0 ;  /* 0x200000a8ffb47230 */ /* 0x000fe40000004100 */
[----:B------:R-:W-:Y:S01]  /*2930*/  FADD.FTZ R120, R120, R164 ;  /* 0x000000a478787221 */ /* 0x000fe20000010000 */
[----:B------:R-:W-:Y:S01]  /*2940*/  FFMA.FTZ R92, R15, R164, R92 ;  /* 0x000000a40f5c7223 */ /* 0x000fe2000001005c */
[----:B------:R-:W-:Y:S01]  /*2950*/  FMUL.FTZ R168, R165, UR25 ;  /* 0x00000019a5a87c20 */ /* 0x000fe20008410000 */
[----:B------:R-:W-:-:S02]  /*2960*/  HADD2.F32 R164, -RZ, R192.H0_H0 ;  /* 0x200000c0ffa47230 */ /* 0x000fc40000004100 */
[----:B------:R-:W-:Y:S01]  /*2970*/  FMUL.FTZ R165, R225, R180 ;  /* 0x000000b4e1a57220 */ /* 0x000fe20000410000 */
[----:B------:R-:W-:Y:S02]  /*2980*/  MOV R211, R181 ;  /* 0x000000b500d37202 */ /* 0x000fe40000000f00 */
        /* <DEDUP_REMOVED lines=40> */
.L_x_5174:
[----:B------:R-:W-:Y:S05]  /*2c10*/  BSYNC.RECONVERGENT B0 ;  /* 0x0000000000007941 */ /* 0x000fea0003800200 */
.L_x_5173:
        /* <DEDUP_REMOVED lines=19> */
[----:B----4-:R-:W-:Y:S02]  /*2d50*/  MOV R2, R170 ;  /* 0x000000aa00027202 */ /* 0x010fe40000000f00 */
[----:B------:R-:W-:Y:S02]  /*2d60*/  MOV R208, R3 ;  /* 0x0000000300d07202 */ /* 0x000fe40000000f00 */
[----:B------:R-:W-:Y:S01]  /*2d70*/  SHF.R.U32.HI R195, RZ, 0x10, R3 ;  /* 0x00000010ffc37819 */ /* 0x000fe20000011603 */
[----:B------:R-:W-:-:S02]  /*2d80*/  HADD2.F32 R183, -RZ, R2.H0_H0 ;  /* 0x20000002ffb77230 */ /* 0x000fc40000004100 */
[----:B------:R-:W-:Y:S02]  /*2d90*/  HADD2.F32 R2, -RZ, R194.H0_H0 ;  /* 0x200000c2ff027230 */ /* 0x000fe40000004100 */
[----:B--2---:R-:W-:Y:S01]  /*2da0*/  FADD.FTZ R3, R164, -UR7 ;  /* 0x80000007a4037e21 */ /* 0x004fe20008010000 */
[----:B-----5:R-:W-:-:S03]  /*2db0*/  FMUL.FTZ R164, R216, R183 ;  /* 0x000000b7d8a47220 */ /* 0x020fc60000410000 */
[----:B------:R-:W-:Y:S01]  /*2dc0*/  FMUL.FTZ R3, R3, UR25 ;  /* 0x0000001903037c20 */ /* 0x000fe20008410000 */
[----:B------:R-:W-:Y:S01]  /*2dd0*/  FADD.FTZ R72, R72, R2 ;  /* 0x0000000248487221 */ /* 0x000fe20000010000 */
[--C-:B------:R-:W-:Y:S02]  /*2de0*/  SHF.R.U64 R170, R170, 0x10, R171.reuse ;  /* 0x00000010aaaa7819 */ /* 0x100fe400000012ab */
[-C--:B------:R-:W-:Y:S01]  /*2df0*/  FFMA.FTZ R48, R3, R2.reuse, R48 ;  /* 0x0000000203307223 */ /* 0x080fe20000010030 */
[----:B------:R-:W-:Y:S01]  /*2e00*/  FFMA.FTZ R2, R220, R2, R164 ;  /* 0x00000002dc027223 */ /* 0x000fe200000100a4 */
[----:B------:R-:W-:Y:S02]  /*2e10*/  MOV R194, R171 ;  /* 0x000000ab00c27202 */ /* 0x000fe40000000f00 */
[----:B------:R-:W-:Y:S01]  /*2e20*/  SHF.R.U32.HI R164, RZ, 0x10, R171 ;  /* 0x00000010ffa47819 */ /* 0x000fe200000116ab */
[----:B------:R-:W-:Y:S01]  /*2e30*/  FADD.FTZ R171, R165, -UR7 ;  /* 0x80000007a5ab7e21 */ /* 0x000fe20008010000 */
[----:B------:R-:W-:-:S03]  /*2e40*/  HADD2.F32 R165, -RZ, R170.H0_H0 ;  /* 0x200000aaffa57230 */ /* 0x000fc60000004100 */
[----:B------:R-:W-:Y:S01]  /*2e50*/  FMUL.FTZ R170, R171, UR25 ;  /* 0x00000019abaa7c20 */ /* 0x000fe20008410000 */
[----:B------:R-:W-:Y:S02]  /*2e60*/  HADD2.F32 R182, -RZ, R182.H0_H0 ;  /* 0x200000b6ffb67230 */ /* 0x000fe40000004100 */
[-C--:B------:R-:W-:Y:S01]  /*2e70*/  FMUL.FTZ R171, R217, R165.reuse ;  /* 0x000000a5d9ab7220 */ /* 0x080fe20000410000 */
[----:B------:R-:W-:Y:S01]  /*2e80*/  FADD.FTZ R125, R125, R165 ;  /* 0x000000a57d7d7221 */ /* 0x000fe20000010000 */
[----:B------:R-:W-:Y:S01]  /*2e90*/  FFMA.FTZ R97, R170, R165, R97 ;  /* 0x000000a5aa617223 */ /* 0x000fe20000010061 */
[----:B------:R-:W-:Y:S01]  /*2ea0*/  FADD.FTZ R166, R166, -UR7 ;  /* 0x80000007a6a67e21 */ /* 0x000fe20008010000 */
[----:B------:R-:W-:Y:S02]  /*2eb0*/  HADD2.F32 R165, -RZ, R194.H0_H0 ;  /* 0x200000c2ffa57230 */ /* 0x000fe40000004100 */
[----:B------:R-:W-:Y:S01]  /*2ec0*/  FADD.FTZ R124, R124, R183 ;  /* 0x000000b77c7c7221 */ /* 0x000fe20000010000 */
[----:B------:R-:W-:Y:S01]  /*2ed0*/  FFMA.FTZ R96, R3, R183, R96 ;  /* 0x000000b703607223 */ /* 0x000fe20000010060 */
[----:B------:R-:W-:Y:S01]  /*2ee0*/  FADD.FTZ R73, R73, R182 ;  /* 0x000000b649497221 */ /* 0x000fe20000010000 */
[-C--:B------:R-:W-:Y:S01]  /*2ef0*/  FFMA.FTZ R49, R170, R182.reuse, R49 ;  /* 0x000000b6aa317223 */ /* 0x080fe20000010031 */
[----:B------:R-:W-:Y:S01]  /*2f00*/  FFMA.FTZ R171, R221, R182, R171 ;  /* 0x000000b6ddab7223 */ /* 0x000fe200000100ab */
[----:B------:R-:W-:-:S02]  /*2f10*/  HADD2.F32 R183, -RZ, R208.H0_H0 ;  /* 0x200000d0ffb77230 */ /* 0x000fc40000004100 */
[----:B------:R-:W-:Y:S01]  /*2f20*/  FMUL.FTZ R182, R166, UR25 ;  /* 0x00000019a6b67c20 */ /* 0x000fe20008410000 */
[----:B------:R-:W-:Y:S01]  /*2f30*/  FMUL.FTZ R166, R218, R165 ;  /* 0x000000a5daa67220 */ /* 0x000fe20000410000 */
[----:B------:R-:W-:Y:S02]  /*2f40*/  HADD2.F32 R164, -RZ, R164.H0_H0 ;  /* 0x200000a4ffa47230 */ /* 0x000fe40000004100 */
[----:B------:R-:W-:Y:S01]  /*2f50*/  FADD.FTZ R167, R167, -UR7 ;  /* 0x80000007a7a77e21 */ /* 0x000fe20008010000 */
[----:B------:R-:W-:Y:S01]  /*2f60*/  FADD.FTZ R74, R74, R183 ;  /* 0x000000b74a4a7221 */ /* 0x000fe20000010000 */
[----:B------:R-:W-:Y:S01]  /*2f70*/  FFMA.FTZ R50, R182, R183, R50 ;  /* 0x000000b7b6327223 */ /* 0x000fe20000010032 */
[----:B------:R-:W-:Y:S01]  /*2f80*/  FADD.FTZ R126, R126, R165 ;  /* 0x000000a57e7e7221 */ /* 0x000fe20000010000 */
[----:B------:R-:W-:Y:S01]  /*2f90*/  FFMA.FTZ R98, R182, R165, R98 ;  /* 0x000000a5b6627223 */ /* 0x000fe20000010062 */
[----:B------:R-:W-:Y:S01]  /*2fa0*/  FFMA.FTZ R183, R222, R183, R166 ;  /* 0x000000b7deb77223 */ /* 0x000fe200000100a6 */
[----:B------:R-:W-:-:S02]  /*2fb0*/  HADD2.F32 R165, -RZ, R195.H0_H0 ;  /* 0x200000c3ffa57230 */ /* 0x000fc40000004100 */
        /* <DEDUP_REMOVED lines=15> */
.L_x_5176:
[----:B------:R-:W-:Y:S05]  /*30b0*/  BSYNC.RECONVERGENT B0 ;  /* 0x0000000000007941 */ /* 0x000fea0003800200 */
.L_x_5175:
        /* <DEDUP_REMOVED lines=32> */
.L_x_5178:
[----:B------:R-:W-:Y:S05]  /*32c0*/  BSYNC.RECONVERGENT B0 ;  /* 0x0000000000007941 */ /* 0x000fea0003800200 */
.L_x_5177:
        /* <DEDUP_REMOVED lines=68> */
[----:B------:R-:W-:Y:S02]  /*3710*/  F2FP.F16.F32.PACK_AB R166, R164, R166 ;  /* 0x000000a6a4a6723e */ /* 0x000fe400000000ff */
[----:B------:R-:W-:Y:S01]  /*3720*/  MOV R164, UR26 ;  /* 0x0000001a00a47c02 */ /* 0x000fe20008000f00 */
[----:B------:R-:W-:-:S04]  /*3730*/  FADD.FTZ R165, R185, -R165 ;  /* 0x800000a5b9a57221 */ /* 0x000fc80000010000 */
[----:B------:R-:W-:Y:S01]  /*3740*/  FFMA.FTZ R164, R196, R164, UR27 ;  /* 0x0000001bc4a47e23 */ /* 0x000fe200080100a4 */
[----:B------:R-:W-:-:S03]  /*3750*/  FMUL.FTZ R165, R165, UR25 ;  /* 0x00000019a5a57c20 */ /* 0x000fc60008410000 */
[----:B------:R-:W-:-:S04]  /*3760*/  FADD.FTZ R164, R197, -R164 ;  /* 0x800000a4c5a47221 */ /* 0x000fc80000010000 */
[----:B------:R-:W-:-:S05]  /*3770*/  FMUL.FTZ R164, R164, UR25 ;  /* 0x00000019a4a47c20 */ /* 0x000fca0008410000 */
[----:B------:R-:W-:Y:S02]  /*3780*/  F2FP.F16.F32.PACK_AB R165, R164, R165 ;  /* 0x000000a5a4a5723e */ /* 0x000fe400000000ff */
[----:B------:R-:W-:Y:S02]  /*3790*/  PRMT R164, R166, 0x7632, R164 ;  /* 0x00007632a6a47816 */ /* 0x000fe400000000a4 */
[----:B------:R-:W-:Y:S01]  /*37a0*/  PRMT R167, R165, 0x7632, R167 ;  /* 0x00007632a5a77816 */ /* 0x000fe200000000a7 */
[----:B------:R-:W-:Y:S06]  /*37b0*/  BRA `(.L_x_5184) ;  /* 0x0000000800f87947 */ /* 0x000fec0003800000 */
.L_x_5183:
        /* <DEDUP_REMOVED lines=27> */
.L_x_5182:
        /* <DEDUP_REMOVED lines=26> */
.L_x_5185:
        /* <DEDUP_REMOVED lines=27> */
.L_x_5181:
        /* <DEDUP_REMOVED lines=20> */
[----:B------:R-:W-:Y:S02]  /*3e00*/  F2FP.F16.F32.PACK_AB R166, R164, R166 ;  /* 0x000000a6a4a6723e */ /* 0x000fe400000000ff */
[----:B------:R-:W-:Y:S01]  /*3e10*/  MOV R164, UR26 ;  /* 0x0000001a00a47c02 */ /* 0x000fe20008000f00 */
[----:B------:R-:W-:-:S04]  /*3e20*/  FADD.FTZ R165, R185, -R165 ;  /* 0x800000a5b9a57221 */ /* 0x000fc80000010000 */
[----:B------:R-:W-:Y:S01]  /*3e30*/  FFMA.FTZ R164, R196, R164, UR27 ;  /* 0x0000001bc4a47e23 */ /* 0x000fe200080100a4 */
[----:B------:R-:W-:-:S03]  /*3e40*/  FFMA.FTZ R165, R165, UR25, R130 ;  /* 0x00000019a5a57c23 */ /* 0x000fc60008010082 */
[----:B------:R-:W-:-:S04]  /*3e50*/  FADD.FTZ R164, R197, -R164 ;  /* 0x800000a4c5a47221 */ /* 0x000fc80000010000 */
[----:B------:R-:W-:-:S05]  /*3e60*/  FFMA.FTZ R164, R164, UR25, R131 ;  /* 0x00000019a4a47c23 */ /* 0x000fca0008010083 */
[----:B------:R-:W-:Y:S02]  /*3e70*/  F2FP.F16.F32.PACK_AB R165, R164, R165 ;  /* 0x000000a5a4a5723e */ /* 0x000fe400000000ff */
[----:B------:R-:W-:Y:S02]  /*3e80*/  PRMT R164, R166, 0x7632, R164 ;  /* 0x00007632a6a47816 */ /* 0x000fe400000000a4 */
[----:B------:R-:W-:Y:S01]  /*3e90*/  PRMT R167, R165, 0x7632, R167 ;  /* 0x00007632a5a77816 */ /* 0x000fe200000000a7 */
[----:B------:R-:W-:Y:S06]  /*3ea0*/  BRA `(.L_x_5184) ;  /* 0x00000004003c7947 */ /* 0x000fec0003800000 */
.L_x_5187:
        /* <DEDUP_REMOVED lines=27> */
.L_x_5186:
        /* <DEDUP_REMOVED lines=26> */
.L_x_5188:
        /* <DEDUP_REMOVED lines=26> */
.L_x_5184:
        /* <DEDUP_REMOVED lines=24> */
.L_x_5189:
[----:B------:R-:W-:-:S07]  /*4520*/  IADD3 R5, PT, PT, R5, 0x100, RZ ;  /* 0x0000010005057810 */ /* 0x000fce0007ffe0ff */
.L_x_5180:
[----:B------:R-:W-:Y:S05]  /*4530*/  BSYNC.RECONVERGENT B0 ;  /* 0x0000000000007941 */ /* 0x000fea0003800200 */
.L_x_5179:
        /* <DEDUP_REMOVED lines=39> */
.L_x_5194:
        /* <DEDUP_REMOVED lines=16> */
[----:B01----:R-:W-:-:S03]  /*48b0*/  F2FP.F16.F32.PACK_AB R166, R161, R160 ;  /* 0x000000a0a1a6723e */ /* 0x003fc600000000ff */
[----:B------:R-:W-:Y:S02]  /*48c0*/  F2FP.F16.F32.PACK_AB R165, R163, R162 ;  /* 0x000000a2a3a5723e */ /* 0x000fe400000000ff */
[----:B------:R-:W-:Y:S02]  /*48d0*/  PRMT R164, R166, 0x7632, R164 ;  /* 0x00007632a6a47816 */ /* 0x000fe400000000a4 */
[----:B------:R-:W-:Y:S01]  /*48e0*/  PRMT R167, R165, 0x7632, R167 ;  /* 0x00007632a5a77816 */ /* 0x000fe200000000a7 */
[----:B------:R-:W-:Y:S06]  /*48f0*/  BRA `(.L_x_5195) ;  /* 0x0000000800707947 */ /* 0x000fec0003800000 */
.L_x_5193:
        /* <DEDUP_REMOVED lines=30> */
.L_x_5196:
        /* <DEDUP_REMOVED lines=21> */
.L_x_5192:
        /* <DEDUP_REMOVED lines=34> */
.L_x_5198:
        /* <DEDUP_REMOVED lines=21> */
.L_x_5197:
        /* <DEDUP_REMOVED lines=30> */
.L_x_5199:
        /* <DEDUP_REMOVED lines=19> */
[----:B------:R-:W-:-:S07]  /*52b0*/  PRMT R167, R165, 0x7632, R167 ;  /* 0x00007632a5a77816 */ /* 0x000fce00000000a7 */
.L_x_5195:
        /* <DEDUP_REMOVED lines=20> */
.L_x_5200:
[----:B------:R-:W-:-:S07]  /*5400*/  IADD3 R5, PT, PT, R5, 0x100, RZ ;  /* 0x0000010005057810 */ /* 0x000fce0007ffe0ff */
.L_x_5191:
[----:B------:R-:W-:Y:S05]  /*5410*/  BSYNC.RECONVERGENT B0 ;  /* 0x0000000000007941 */ /* 0x000fea0003800200 */
.L_x_5190:
        /* <DEDUP_REMOVED lines=39> */
.L_x_5205:
        /* <DEDUP_REMOVED lines=21> */
.L_x_5204:
        /* <DEDUP_REMOVED lines=30> */
.L_x_5207:
        /* <DEDUP_REMOVED lines=21> */
.L_x_5203:
        /* <DEDUP_REMOVED lines=34> */
.L_x_5209:
        /* <DEDUP_REMOVED lines=21> */
.L_x_5208:
        /* <DEDUP_REMOVED lines=30> */
.L_x_5210:
        /* <DEDUP_REMOVED lines=20> */
.L_x_5206:
        /* <DEDUP_REMOVED lines=20> */
.L_x_5211:
[----:B------:R-:W-:-:S07]  /*62e0*/  IADD3 R5, PT, PT, R5, 0x100, RZ ;  /* 0x0000010005057810 */ /* 0x000fce0007ffe0ff */
.L_x_5202:
[----:B------:R-:W-:Y:S05]  /*62f0*/  BSYNC.RECONVERGENT B0 ;  /* 0x0000000000007941 */ /* 0x000fea0003800200 */
.L_x_5201:
        /* <DEDUP_REMOVED lines=39> */
.L_x_5216:
        /* <DEDUP_REMOVED lines=21> */
.L_x_5215:
        /* <DEDUP_REMOVED lines=30> */
.L_x_5218:
        /* <DEDUP_REMOVED lines=21> */
.L_x_5214:
        /* <DEDUP_REMOVED lines=34> */
.L_x_5220:
        /* <DEDUP_REMOVED lines=21> */
.L_x_5219:
        /* <DEDUP_REMOVED lines=30> */
.L_x_5221:
        /* <DEDUP_REMOVED lines=20> */
.L_x_5217:
        /* <DEDUP_REMOVED lines=20> */
.L_x_5222:
[----:B------:R-:W-:-:S07]  /*71c0*/  IADD3 R5, PT, PT, R5, 0x100, RZ ;  /* 0x0000010005057810 */ /* 0x000fce0007ffe0ff */
.L_x_5213:
[----:B------:R-:W-:Y:S05]  /*71d0*/  BSYNC.RECONVERGENT B0 ;  /* 0x0000000000007941 */ /* 0x000fea0003800200 */
.L_x_5212:
        /* <DEDUP_REMOVED lines=39> */
.L_x_5227:
        /* <DEDUP_REMOVED lines=21> */
.L_x_5226:
        /* <DEDUP_REMOVED lines=30> */
.L_x_5229:
        /* <DEDUP_REMOVED lines=21> */
.L_x_5225:
        /* <DEDUP_REMOVED lines=34> */
.L_x_5231:
        /* <DEDUP_REMOVED lines=21> */
.L_x_5230:
        /* <DEDUP_REMOVED lines=30> */
.L_x_5232:
        /* <DEDUP_REMOVED lines=20> */
.L_x_5228:
        /* <DEDUP_REMOVED lines=20> */
.L_x_5233:
[----:B------:R-:W-:-:S07]  /*80a0*/  IADD3 R5, PT, PT, R5, 0x100, RZ ;  /* 0x0000010005057810 */ /* 0x000fce0007ffe0ff */
.L_x_5224:
[----:B------:R-:W-:Y:S05]  /*80b0*/  BSYNC.RECONVERGENT B0 ;  /* 0x0000000000007941 */ /* 0x000fea0003800200 */
.L_x_5223:
        /* <DEDUP_REMOVED lines=39> */
.L_x_5238:
        /* <DEDUP_REMOVED lines=21> */
.L_x_5237:
        /* <DEDUP_REMOVED lines=30> */
.L_x_5240:
        /* <DEDUP_REMOVED lines=21> */
.L_x_5236:
        /* <DEDUP_REMOVED lines=34> */
.L_x_5242:
        /* <DEDUP_REMOVED lines=21> */
.L_x_5241:
        /* <DEDUP_REMOVED lines=30> */
.L_x_5243:
        /* <DEDUP_REMOVED lines=20> */
.L_x_5239:
        /* <DEDUP_REMOVED lines=20> */
.L_x_5244:
[----:B------:R-:W-:-:S07]  /*8f80*/  IADD3 R5, PT, PT, R5, 0x100, RZ ;  /* 0x0000010005057810 */ /* 0x000fce0007ffe0ff */
.L_x_5235:
[----:B------:R-:W-:Y:S05]  /*8f90*/  BSYNC.RECONVERGENT B0 ;  /* 0x0000000000007941 */ /* 0x000fea0003800200 */
.L_x_5234:
        /* <DEDUP_REMOVED lines=40> */
.L_x_5249:
        /* <DEDUP_REMOVED lines=21> */
.L_x_5248:
        /* <DEDUP_REMOVED lines=30> */
.L_x_5251:
        /* <DEDUP_REMOVED lines=21> */
.L_x_5247:
        /* <DEDUP_REMOVED lines=34> */
.L_x_5253:
        /* <DEDUP_REMOVED lines=21> */
.L_x_5252:
        /* <DEDUP_REMOVED lines=30> */
.L_x_5254:
        /* <DEDUP_REMOVED lines=20> */
.L_x_5250:
        /* <DEDUP_REMOVED lines=20> */
.L_x_5246:
[----:B------:R-:W-:Y:S05]  /*9e70*/  BSYNC.RECONVERGENT B0 ;  /* 0x0000000000007941 */ /* 0x000fea0003800200 */
.L_x_5245:
[----:B------:R-:W-:Y:S01]  /*9e80*/  UPLOP3.LUT UP1, UPT, UPT, UPT, UP1, 0x40, 0x4 ;  /* 0x000000000004789c */ /* 0x000fe20003f2e810 */
[----:B------:R-:W-:Y:S10]  /*9e90*/  BRA.U !UP3, `(.L_x_5255) ;  /* 0xffffff6d0bb47547 */ /* 0x000ff4000b83ffff */
.L_x_5162:
        /* <DEDUP_REMOVED lines=20> */
.L_x_5257:
[----:B------:R-:W-:Y:S05]  /*9fe0*/  BSYNC.RECONVERGENT B0 ;  /* 0x0000000000007941 */ /* 0x000fea0003800200 */
.L_x_5256:
        /* <DEDUP_REMOVED lines=15> */
.L_x_5259:
[----:B------:R-:W-:Y:S05]  /*a0e0*/  BSYNC.RECONVERGENT B0 ;  /* 0x0000000000007941 */ /* 0x000fea0003800200 */
.L_x_5258:
        /* <DEDUP_REMOVED lines=15> */
.L_x_5261:
[----:B------:R-:W-:Y:S05]  /*a1e0*/  BSYNC.RECONVERGENT B0 ;  /* 0x0000000000007941 */ /* 0x000fea0003800200 */
.L_x_5260:
        /* <DEDUP_REMOVED lines=15> */
.L_x_5263:
[----:B------:R-:W-:Y:S05]  /*a2e0*/  BSYNC.RECONVERGENT B0 ;  /* 0x0000000000007941 */ /* 0x000fea0003800200 */
.L_x_5262:
        /* <DEDUP_REMOVED lines=15> */
.L_x_5265:
[----:B------:R-:W-:Y:S05]  /*a3e0*/  BSYNC.RECONVERGENT B0 ;  /* 0x0000000000007941 */ /* 0x000fea0003800200 */
.L_x_5264:
        /* <DEDUP_REMOVED lines=15> */
.L_x_5267:
[----:B------:R-:W-:Y:S05]  /*a4e0*/  BSYNC.RECONVERGENT B0 ;  /* 0x0000000000007941 */ /* 0x000fea0003800200 */
.L_x_5266:
        /* <DEDUP_REMOVED lines=15> */
.L_x_5268:
        /* <DEDUP_REMOVED lines=10> */
.L_x_7296:


//--------------------- .text._ZN10layer_norm31ln_parallel_residual_bwd_kernelINS_13Kernel_traitsIf6__halffS2_fjLj7168ELj1ELj1ELj8ELj8ENS_18Kernel_traits_baseILj7168EfS2_fS2_fjLj256EEEEELb0ELb0ELb1EEEvNS_9BwdParamsE --------------------------
	.section	.text._ZN10layer_norm31ln_parallel_residual_bwd_kernelINS_13Kernel_traitsIf6__halffS2_fjLj7168ELj1ELj1ELj8ELj8ENS_18Kernel_traits_baseILj7168EfS2_fS2_fjLj256EEEEELb0ELb0ELb1EEEvNS_9BwdParamsE,"ax",@progbits
	.align	128
        .global         _ZN10layer_norm31ln_parallel_residual_bwd_kernelINS_13Kernel_traitsIf6__halffS2_fjLj7168ELj1ELj1ELj8ELj8ENS_18Kernel_traits_baseILj7168EfS2_fS2_fjLj256EEEEELb0ELb0ELb1EEEvNS_9BwdParamsE
        .type           _ZN10layer_norm31ln_parallel_residual_bwd_kernelINS_13Kernel_traitsIf6__halffS2_fjLj7168ELj1ELj1ELj8ELj8ENS_18Kernel_traits_baseILj7168EfS2_fS2_fjLj256EEEEELb0ELb0ELb1EEEvNS_9BwdParamsE,@function
        .size           _ZN10layer_norm31ln_parallel_residual_bwd_kernelINS_13Kernel_traitsIf6__halffS2_fjLj7168ELj1ELj1ELj8ELj8ENS_18Kernel_traits_baseILj7168EfS2_fS2_fjLj256EEEEELb0ELb0ELb1EEEvNS_9BwdParamsE,(.L_x_7297 - _ZN10layer_norm31ln_parallel_residual_bwd_kernelINS_13Kernel_traitsIf6__halffS2_fjLj7168ELj1ELj1ELj8ELj8ENS_18Kernel_traits_baseILj7168EfS2_fS2_fjLj256EEEEELb0ELb0ELb1EEEvNS_9BwdParamsE)
        .other          _ZN10layer_norm31ln_parallel_residual_bwd_kernelINS_13Kernel_traitsIf6__halffS2_fjLj7168ELj1ELj1ELj8ELj8ENS_18Kernel_traits_baseILj7168EfS2_fS2_fjLj256EEEEELb0ELb0ELb1EEEvNS_9BwdParamsE,@"STO_CUDA_ENTRY STV_DEFAULT"
_ZN10layer_norm31ln_parallel_residual_bwd_kernelINS_13Kernel_traitsIf6__halffS2_fjLj7168ELj1ELj1ELj8ELj8ENS_18Kernel_traits_baseILj7168EfS2_fS2_fjLj256EEEEELb0ELb0ELb1EEEvNS_9BwdParamsE:
.text._ZN10layer_norm31ln_parallel_residual_bwd_kernelINS_13Kernel_traitsIf6__halffS2_fjLj7168ELj1ELj1ELj8ELj8ENS_18Kernel_traits_baseILj7168EfS2_fS2_fjLj256EEEEELb0ELb0ELb1EEEvNS_9BwdParamsE:
        /* <DEDUP_REMOVED lines=162> */
.L_x_5335:
[----:B0-----:R-:W0:Y:S01]  /*0a20*/  S2R R94, SR_TID.X ;  /* 0x00000000005e7919 */ /* 0x001e220000002100 */
[----:B------:R-:W-:Y:S01]  /*0a30*/  UIMAD.WIDE UR6, UR4, 0x4, UR16 ;  /* 0x00000004040678a5 */ /* 0x000fe2000f8e0210 */
[----:B-1----:R-:W1:Y:S01]  /*0a40*/  LDC.64 R194, c[0x0][0x430] ;  /* 0x00010c00ffc27b82 */ /* 0x002e620000000a00 */
[----:B------:R-:W-:Y:S01]  /*0a50*/  UIMAD UR5, UR4, UR21, URZ ;  /* 0x00000015040572a4 */ /* 0x000fe2000f8e02ff */
[----:B------:R-:W2:Y:S01]  /*0a60*/  LDL.LU R199, [R1+0x1c] ;  /* 0x00001c0001c77983 */ /* 0x000ea20000300800 */
[----:B------:R-:W-:Y:S02]  /*0a70*/  UIMAD.WIDE UR8, UR4, 0x4, UR18 ;  /* 0x00000004040878a5 */ /* 0x000fe4000f8e0212 */
[----:B------:R-:W-:Y:S01]  /*0a80*/  MOV R92, UR6 ;  /* 0x00000006005c7c02 */ /* 0x000fe20008000f00 */
[----:B------:R-:W-:Y:S01]  /*0a90*/  USHF.R.S32.HI UR6, URZ, 0x1f, UR5 ;  /* 0x0000001fff067899 */ /* 0x000fe20008011405 */
[----:B------:R-:W-:Y:S01]  /*0aa0*/  MOV R93, UR7 ;  /* 0x00000007005d7c02 */ /* 0x000fe20008000f00 */
[----:B------:R-:W3:Y:S08]  /*0ab0*/  LDC.64 R236, c[0x0][0x3a8] ;  /* 0x0000ea00ffec7b82 */ /* 0x000ef00000000a00 */
[----:B------:R-:W4:Y:S01]  /*0ac0*/  LDC.64 R192, c[0x0][0x428] ;  /* 0x00010a00ffc07b82 */ /* 0x000f220000000a00 */
[----:B------:R-:W-:Y:S01]  /*0ad0*/  ULEA.HI UR6, UR6, UR5, URZ, 0x2 ;  /* 0x0000000506067291 */ /* 0x000fe2000f8f10ff */
[----:B------:R0:W2:Y:S01]  /*0ae0*/  LDG.E R151, desc[UR14][R92.64] ;  /* 0x0000000e5c977981 */ /* 0x0000a2000c1e1900 */
[----:B------:R-:W-:-:S02]  /*0af0*/  ISETP.NE.U32.AND P0, PT, RZ, UR22, PT ;  /* 0x00000016ff007c0c */ /* 0x000fc4000bf05070 */
[----:B------:R-:W-:Y:S01]  /*0b00*/  ISETP.NE.AND P2, PT, RZ, UR20, PT ;  /* 0x00000014ff007c0c */ /* 0x000fe2000bf45270 */
[----:B------:R-:W2:Y:S01]  /*0b10*/  LDL.LU R238, [R1+0x20] ;  /* 0x0000200001ee7983 */ /* 0x000ea20000300800 */
[----:B------:R-:W-:Y:S02]  /*0b20*/  MOV R148, UR6 ;  /* 0x0000000600947c02 */ /* 0x000fe40008000f00 */
[----:B0-----:R-:W-:Y:S01]  /*0b30*/  MOV R92, UR8 ;  /* 0x00000008005c7c02 */ /* 0x001fe20008000f00 */
[----:B------:R-:W2:Y:S01]  /*0b40*/  LDL.LU R200, [R1+0x24] ;  /* 0x0000240001c87983 */ /* 0x000ea20000300800 */
[----:B------:R-:W-:Y:S02]  /*0b50*/  MOV R93, UR9 ;  /* 0x00000009005d7c02 */ /* 0x000fe40008000f00 */
[----:B------:R-:W-:-:S03]  /*0b60*/  LEA.HI.SX32 R148, R148, R94, 0x1e ;  /* 0x0000005e94947211 */ /* 0x000fc600078ff2ff */
[----:B------:R0:W2:Y:S02]  /*0b70*/  LDG.E R0, desc[UR14][R92.64] ;  /* 0x0000000e5c007981 */ /* 0x0000a4000c1e1900 */
[----:B-1----:R-:W-:-:S04]  /*0b80*/  IMAD.WIDE.U32 R158, R148, 0x8, R194 ;  /* 0x00000008949e7825 */ /* 0x002fc800078e00c2 */
[C---:B---3--:R-:W-:Y:S02]  /*0b90*/  IMAD.WIDE.U32 R140, R148.reuse, 0x10, R236 ;  /* 0x00000010948c7825 */ /* 0x048fe400078e00ec */
[----:B------:R-:W3:Y:S02]  /*0ba0*/  LDG.E.64 R158, desc[UR14][R158.64] ;  /* 0x0000000e9e9e7981 */ /* 0x000ee4000c1e1b00 */
[C---:B----4-:R-:W-:Y:S02]  /*0bb0*/  IMAD.WIDE.U32 R160, R148.reuse, 0x8, R192 ;  /* 0x0000000894a07825 */ /* 0x050fe400078e00c0 */
[----:B------:R-:W4:Y:S04]  /*0bc0*/  LDG.E.128 R140, desc[UR14][R140.64] ;  /* 0x0000000e8c8c7981 */ /* 0x000f28000c1e1d00 */
[----:B------:R-:W4:Y:S01]  /*0bd0*/  LDG.E.64 R160, desc[UR14][R160.64] ;  /* 0x0000000ea0a07981 */ /* 0x000f22000c1e1b00 */
[----:B------:R-:W-:-:S05]  /*0be0*/  IADD3 R149, PT, PT, R148, 0x100, RZ ;  /* 0x0000010094957810 */ /* 0x000fca0007ffe0ff */
[----:B------:R-:W-:-:S04]  /*0bf0*/  IMAD.WIDE.U32 R184, R149, 0x8, R194 ;  /* 0x0000000895b87825 */ /* 0x000fc800078e00c2 */
[C---:B------:R-:W-:Y:S02]  /*0c00*/  IMAD.WIDE.U32 R166, R149.reuse, 0x8, R192 ;  /* 0x0000000895a67825 */ /* 0x040fe400078e00c0 */
[----:B------:R-:W4:Y:S02]  /*0c10*/  LDG.E.64 R184, desc[UR14][R184.64] ;  /* 0x0000000eb8b87981 */ /* 0x000f24000c1e1b00 */
[----:B------:R-:W-:Y:S02]  /*0c20*/  IMAD.WIDE.U32 R104, R149, 0x10, R236 ;  /* 0x0000001095687825 */ /* 0x000fe400078e00ec */
[----:B------:R-:W4:Y:S04]  /*0c30*/  LDG.E.64 R166, desc[UR14][R166.64] ;  /* 0x0000000ea6a67981 */ /* 0x000f28000c1e1b00 */
[----:B------:R-:W4:Y:S01]  /*0c40*/  LDG.E.128 R104, desc[UR14][R104.64] ;  /* 0x0000000e68687981 */ /* 0x000f22000c1e1d00 */
[----:B------:R-:W-:-:S05]  /*0c50*/  IADD3 R150, PT, PT, R148, 0x200, RZ ;  /* 0x0000020094967810 */ /* 0x000fca0007ffe0ff */
[----:B------:R-:W-:-:S04]  /*0c60*/  IMAD.WIDE.U32 R178, R150, 0x8, R194 ;  /* 0x0000000896b27825 */ /* 0x000fc800078e00c2 */
[C---:B------:R-:W-:Y:S02]  /*0c70*/  IMAD.WIDE.U32 R180, R150.reuse, 0x8, R192 ;  /* 0x0000000896b47825 */ /* 0x040fe400078e00c0 */
[----:B------:R-:W4:Y:S02]  /*0c80*/  LDG.E.64 R178, desc[UR14][R178.64] ;  /* 0x0000000eb2b27981 */ /* 0x000f24000c1e1b00 */
[----:B------:R-:W-:Y:S01]  /*0c90*/  IMAD.WIDE.U32 R100, R150, 0x10, R236 ;  /* 0x0000001096647825 */ /* 0x000fe200078e00ec */
[----:B------:R-:W-:Y:S01]  /*0ca0*/  IADD3 R152, PT, PT, R148, 0x300, RZ ;  /* 0x0000030094987810 */ /* 0x000fe20007ffe0ff */
[----:B------:R-:W4:Y:S04]  /*0cb0*/  LDG.E.64 R180, desc[UR14][R180.64] ;  /* 0x0000000eb4b47981 */ /* 0x000f28000c1e1b00 */
[----:B------:R-:W4:Y:S01]  /*0cc0*/  LDG.E.128 R100, desc[UR14][R100.64] ;  /* 0x0000000e64647981 */ /* 0x000f22000c1e1d00 */
[----:B------:R-:W-:-:S04]  /*0cd0*/  IMAD.WIDE.U32 R182, R152, 0x8, R192 ;  /* 0x0000000898b67825 */ /* 0x000fc800078e00c0 */
[----:B------:R-:W-:Y:S02]  /*0ce0*/  IMAD.WIDE.U32 R176, R152, 0x8, R194 ;  /* 0x0000000898b07825 */ /* 0x000fe400078e00c2 */
[----:B------:R-:W4:Y:S04]  /*0cf0*/  LDG.E.64 R182, desc[UR14][R182.64] ;  /* 0x0000000eb6b67981 */ /* 0x000f28000c1e1b00 */
[----:B------:R-:W4:Y:S01]  /*0d00*/  LDG.E.64 R176, desc[UR14][R176.64] ;  /* 0x0000000eb0b07981 */ /* 0x000f22000c1e1b00 */
[----:B------:R-:W-:-:S13]  /*0d10*/  ISETP.NE.AND.EX P0, PT, RZ, UR23, PT, P0 ;  /* 0x00000017ff007c0c */ /* 0x000fda000bf05300 */
[----:B------:R-:W1:Y:S08]  /*0d20*/  @P0 LDC.64 R168, c[0x0][0x438] ;  /* 0x00010e00ffa80b82 */ /* 0x000e700000000a00 */
[----:B------:R-:W2:Y:S08]  /*0d30*/  @P0 LDC.64 R164, c[0x0][0x438] ;  /* 0x00010e00ffa40b82 */ /* 0x000eb00000000a00 */
[----:B------:R-:W0:Y:S01]  /*0d40*/  @P0 LDC.64 R162, c[0x0][0x438] ;  /* 0x00010e00ffa20b82 */ /* 0x000e220000000a00 */
[----:B------:R-:W-:-:S06]  /*0d50*/  IMAD.WIDE.U32 R96, R152, 0x10, R236 ;  /* 0x0000001098607825 */ /* 0x000fcc00078e00ec */
[----:B------:R-:W4:Y:S01]  /*0d60*/  LDG.E.128 R96, desc[UR14][R96.64] ;  /* 0x0000000e60607981 */ /* 0x000f22000c1e1d00 */
[----:B-1----:R-:W-:Y:S01]  /*0d70*/  @P0 IMAD.WIDE.U32 R168, R152, 0x10, R168 ;  /* 0x0000001098a80825 */ /* 0x002fe200078e00a8 */
[----:B------:R-:W-:Y:S01]  /*0d80*/  IADD3 R152, PT, PT, R148, 0x500, RZ ;  /* 0x0000050094987810 */ /* 0x000fe20007ffe0ff */
[----:B------:R-:W1:Y:S03]  /*0d90*/  @P0 LDC.64 R170, c[0x0][0x438] ;  /* 0x00010e00ffaa0b82 */ /* 0x000e660000000a00 */
[----:B-----5:R-:W5:Y:S05]  /*0da0*/  @P0 LDG.E.128 R108, desc[UR14][R168.64] ;  /* 0x0000000ea86c0981 */ /* 0x020f6a000c1e1d00 */
[----:B0-----:R-:W0:Y:S01]  /*0db0*/  @P0 LDC.64 R92, c[0x0][0x438] ;  /* 0x00010e00ff5c0b82 */ /* 0x001e220000000a00 */
[----:B------:R-:W-:-:S07]  /*0dc0*/  @P0 IMAD.WIDE.U32 R162, R152, 0x10, R162 ;  /* 0x0000001098a20825 */ /* 0x000fce00078e00a2 */
[----:B------:R-:W4:Y:S01]  /*0dd0*/  @P0 LDC.64 R94, c[0x0][0x438] ;  /* 0x00010e00ff5e0b82 */ /* 0x000f220000000a00 */
[----:B------:R-:W5:Y:S01]  /*0de0*/  @P0 LDG.E.128 R128, desc[UR14][R162.64] ;  /* 0x0000000ea2800981 */ /* 0x000f62000c1e1d00 */
[----:B-1----:R-:W-:-:S04]  /*0df0*/  @P0 IMAD.WIDE.U32 R170, R148, 0x10, R170 ;  /* 0x0000001094aa0825 */ /* 0x002fc800078e00aa */
[C---:B------:R-:W-:Y:S01]  /*0e00*/  IMAD.WIDE.U32 R172, R152.reuse, 0x8, R194 ;  /* 0x0000000898ac7825 */ /* 0x040fe200078e00c2 */
[----:B------:R-:W5:Y:S03]  /*0e10*/  @P0 LDG.E.128 R112, desc[UR14][R170.64] ;  /* 0x0000000eaa700981 */ /* 0x000f66000c1e1d00 */
[----:B------:R-:W-:Y:S02]  /*0e20*/  IMAD.WIDE.U32 R174, R152, 0x8, R192 ;  /* 0x0000000898ae7825 */ /* 0x000fe400078e00c0 */
[----:B------:R-:W4:Y:S02]  /*0e30*/  LDG.E.64 R172, desc[UR14][R172.64] ;  /* 0x0000000eacac7981 */ /* 0x000f24000c1e1b00 */
[----:B0-----:R-:W-:Y:S02]  /*0e40*/  @P0 IMAD.WIDE.U32 R92, R149, 0x10, R92 ;  /* 0x00000010955c0825 */ /* 0x001fe400078e005c */
[----:B------:R-:W4:Y:S04]  /*0e50*/  LDG.E.64 R174, desc[UR14][R174.64] ;  /* 0x0000000eaeae7981 */ /* 0x000f28000c1e1b00 */
[----:B------:R-:W5:Y:S01]  /*0e60*/  @P0 LDG.E.128 R116, desc[UR14][R92.64] ;  /* 0x0000000e5c740981 */ /* 0x000f62000c1e1d00 */
[----:B--2---:R-:W-:-:S04]  /*0e70*/  FSEL R151, R151, RZ, !P2 ;  /* 0x000000ff97977208 */ /* 0x004fc80005000000 */
[----:B------:R-:W-:Y:S02]  /*0e80*/  R2UR UR5, R151 ;  /* 0x00000000970572ca */ /* 0x000fe400000e0000 */
[----:B------:R-:W-:-:S05]  /*0e90*/  IADD3 R151, PT, PT, R148, 0x400, RZ ;  /* 0x0000040094977810 */ /* 0x000fca0007ffe0ff */
[----:B------:R-:W-:-:S05]  /*0ea0*/  @P0 IMAD.WIDE.U32 R164, R151, 0x10, R164 ;  /* 0x0000001097a40825 */ /* 0x000fca00078e00a4 */
[----:B------:R0:W5:Y:S01]  /*0eb0*/  @P0 LDG.E.128 R124, desc[UR14][R164.64] ;  /* 0x0000000ea47c0981 */ /* 0x000162000c1e1d00 */
[----:B------:R-:W-:Y:S01]  /*0ec0*/  R2UR UR9, R0 ;  /* 0x00000000000972ca */ /* 0x000fe200000e0000 */
[----:B0-----:R-:W0:Y:S01]  /*0ed0*/  @P0 LDC.64 R164, c[0x0][0x438] ;  /* 0x00010e00ffa40b82 */ /* 0x001e220000000a00 */
[----:B---3--:R-:W-:Y:S02]  /*0ee0*/  MOV R162, R158 ;  /* 0x0000009e00a27202 */ /* 0x008fe40000000f00 */
[----:B------:R-:W-:Y:S01]  /*0ef0*/  SHF.R.U64 R158, R158, 0x10, R159 ;  /* 0x000000109e9e7819 */ /* 0x000fe2000000129f */
[----:B----4-:R-:W-:Y:S01]  /*0f00*/  FADD.FTZ R141, R141, -UR5 ;  /* 0x800000058d8d7e21 */ /* 0x010fe20008010000 */
[----:B------:R-:W-:Y:S01]  /*0f10*/  FADD.FTZ R0, R140, -UR5 ;  /* 0x800000058c007e21 */ /* 0x000fe20008010000 */
[----:B------:R-:W-:Y:S02]  /*0f20*/  MOV R157, R160 ;  /* 0x000000a0009d7202 */ /* 0x000fe40000000f00 */
[----:B------:R-:W-:Y:S01]  /*0f30*/  HADD2.F32 R158, -RZ, R158.H0_H0 ;  /* 0x2000009eff9e7230 */ /* 0x000fe20000004100 */
[----:B------:R-:W-:-:S02]  /*0f40*/  SHF.R.U64 R160, R160, 0x10, R161 ;  /* 0x00000010a0a07819 */ /* 0x000fc400000012a1 */
[----:B------:R-:W-:Y:S02]  /*0f50*/  MOV R140, R161 ;  /* 0x000000a1008c7202 */ /* 0x000fe40000000f00 */
[----:B------:R-:W-:Y:S02]  /*0f60*/  SHF.R.U32.HI R163, RZ, 0x10, R161 ;  /* 0x00000010ffa37819 */ /* 0x000fe400000116a1 */
[----:B------:R-:W-:Y:S02]  /*0f70*/  MOV R161, R159 ;  /* 0x0000009f00a17202 */ /* 0x000fe40000000f00 */
[----:B------:R-:W-:Y:S01]  /*0f80*/  SHF.R.U32.HI R186, RZ, 0x10, R159 ;  /* 0x00000010ffba7819 */ /* 0x000fe2000001169f */
[----:B------:R-:W-:Y:S01]  /*0f90*/  FMUL.FTZ R159, R141, UR9 ;  /* 0x000000098d9f7c20 */ /* 0x000fe20008410000 */
[----:B------:R-:W-:Y:S02]  /*0fa0*/  HADD2.F32 R160, -RZ, R160.H0_H0 ;  /* 0x200000a0ffa07230 */ /* 0x000fe40000004100 */
[----:B------:R-:W-:Y:S01]  /*0fb0*/  FADD.FTZ R222, R158, R222 ;  /* 0x000000de9ede7221 */ /* 0x000fe20000010000 */
[-C--:B------:R-:W-:Y:S01]  /*0fc0*/  FFMA.FTZ R218, R159, R158.reuse, R218 ;  /* 0x0000009e9fda7223 */ /* 0x080fe200000100da */
[----:B------:R-:W-:Y:S01]  /*0fd0*/  FMUL.FTZ R158, R65, R158 ;  /* 0x0000009e419e7220 */ /* 0x000fe20000410000 */
[----:B------:R-:W-:Y:S01]  /*0fe0*/  FFMA.FTZ R146, R159, R160, R146 ;  /* 0x000000a09f927223 */ /* 0x000fe20000010092 */
[----:B------:R-:W-:-:S02]  /*0ff0*/  FADD.FTZ R10, R160, R10 ;  /* 0x0000000aa00a7221 */ /* 0x000fc40000010000 */
[----:B------:R-:W-:Y:S01]  /*1000*/  FFMA.FTZ R158, R37, R160, R158 ;  /* 0x000000a0259e7223 */ /* 0x000fe2000001009e */
[----:B------:R-:W-:-:S05]  /*1010*/  IADD3 R160, PT, PT, R148, 0x600, RZ ;  /* 0x0000060094a07810 */ /* 0x000fca0007ffe0ff */
[----:B0-----:R-:W-:-:S05]  /*1020*/  @P0 IMAD.WIDE.U32 R164, R160, 0x10, R164 ;  /* 0x00000010a0a40825 */ /* 0x001fca00078e00a4 */
[----:B------:R0:W5:Y:S01]  /*1030*/  @P0 LDG.E.128 R132, desc[UR14][R164.64] ;  /* 0x0000000ea4840981 */ /* 0x000162000c1e1d00 */
[----:B------:R-:W-:Y:S02]  /*1040*/  HADD2.F32 R186, -RZ, R186.H0_H0 ;  /* 0x200000baffba7230 */ /* 0x000fe40000004100 */
[----:B------:R-:W-:Y:S02]  /*1050*/  HADD2.F32 R163, -RZ, R163.H0_H0 ;  /* 0x200000a3ffa37230 */ /* 0x000fe40000004100 */
[----:B0-----:R-:W-:-:S04]  /*1060*/  FADD.FTZ R164, R143, -UR5 ;  /* 0x800000058fa47e21 */ /* 0x001fc80008010000 */
[----:B------:R-:W-:Y:S01]  /*1070*/  FMUL.FTZ R164, R164, UR9 ;  /* 0x00000009a4a47c20 */ /* 0x000fe20008410000 */
[----:B------:R-:W-:-:S03]  /*1080*/  FADD.FTZ R224, R186, R224 ;  /* 0x000000e0bae07221 */ /* 0x000fc60000010000 */
        /* <DEDUP_REMOVED lines=11> */
[----:B------:R-:W-:Y:S01]  /*1140*/  HADD2.F32 R186, -RZ, R186.H0_H0 ;  /* 0x200000baffba7230 */ /* 0x000fe20000004100 */
[----:B------:R-:W-:Y:S02]  /*1150*/  SHF.R.U64 R184, R184, 0x10, R185 ;  /* 0x00000010b8b87819 */ /* 0x000fe400000012b9 */
[----:B------:R-:W-:Y:S01]  /*1160*/  MOV R167, R185 ;  /* 0x000000b900a77202 */ /* 0x000fe20000000f00 */
[----:B------:R-:W-:Y:S01]  /*1170*/  FMUL.FTZ R104, R104, UR9 ;  /* 0x0000000968687c20 */ /* 0x000fe20008410000 */
[----:B------:R-:W-:Y:S01]  /*1180*/  FADD.FTZ R105, R105, -UR5 ;  /* 0x8000000569697e21 */ /* 0x000fe20008010000 */
[----:B------:R-:W-:Y:S01]  /*1190*/  FADD.FTZ R106, R106, -UR5 ;  /* 0x800000056a6a7e21 */ /* 0x000fe20008010000 */
[----:B------:R-:W-:-:S02]  /*11a0*/  HADD2.F32 R165, -RZ, R165.H0_H0 ;  /* 0x200000a5ffa57230 */ /* 0x000fc40000004100 */
[-C--:B------:R-:W-:Y:S01]  /*11b0*/  FFMA.FTZ R227, R104, R186.reuse, R227 ;  /* 0x000000ba68e37223 */ /* 0x080fe200000100e3 */
[----:B------:R-:W-:Y:S02]  /*11c0*/  HADD2.F32 R184, -RZ, R184.H0_H0 ;  /* 0x200000b8ffb87230 */ /* 0x000fe40000004100 */
[----:B------:R-:W-:Y:S01]  /*11d0*/  FADD.FTZ R233, R186, R233 ;  /* 0x000000e9bae97221 */ /* 0x000fe20000010000 */
[----:B------:R-:W-:Y:S02]  /*11e0*/  HADD2.F32 R167, -RZ, R167.H0_H0 ;  /* 0x200000a7ffa77230 */ /* 0x000fe40000004100 */
[----:B------:R-:W-:Y:S01]  /*11f0*/  FMUL.FTZ R105, R105, UR9 ;  /* 0x0000000969697c20 */ /* 0x000fe20008410000 */
[----:B------:R-:W-:Y:S01]  /*1200*/  FMUL.FTZ R106, R106, UR9 ;  /* 0x000000096a6a7c20 */ /* 0x000fe20008410000 */
[----:B------:R-:W-:Y:S01]  /*1210*/  SHF.R.U32.HI R190, RZ, 0x10, R185 ;  /* 0x00000010ffbe7819 */ /* 0x000fe200000116b9 */
[----:B------:R-:W-:Y:S01]  /*1220*/  FMUL.FTZ R186, R68, R186 ;  /* 0x000000ba44ba7220 */ /* 0x000fe20000410000 */
[----:B------:R-:W-:-:S02]  /*1230*/  HADD2.F32 R166, -RZ, R166.H0_H0 ;  /* 0x200000a6ffa67230 */ /* 0x000fc40000004100 */
[----:B------:R-:W-:Y:S01]  /*1240*/  FFMA.FTZ R35, R104, R165, R35 ;  /* 0x000000a568237223 */ /* 0x000fe20000010023 */
[----:B------:R-:W-:Y:S01]  /*1250*/  FADD.FTZ R7, R165, R7 ;  /* 0x00000007a5077221 */ /* 0x000fe20000010000 */
[-C--:B------:R-:W-:Y:S01]  /*1260*/  FFMA.FTZ R228, R105, R184.reuse, R228 ;  /* 0x000000b869e47223 */ /* 0x080fe200000100e4 */
[----:B------:R-:W-:Y:S01]  /*1270*/  FADD.FTZ R234, R184, R234 ;  /* 0x000000eab8ea7221 */ /* 0x000fe20000010000 */
[----:B------:R-:W-:Y:S02]  /*1280*/  HADD2.F32 R188, -RZ, R188.H0_H0 ;  /* 0x200000bcffbc7230 */ /* 0x000fe40000004100 */
[----:B------:R-:W-:Y:S01]  /*1290*/  FFMA.FTZ R229, R106, R167, R229 ;  /* 0x000000a76ae57223 */ /* 0x000fe200000100e5 */
[----:B------:R-:W-:Y:S01]  /*12a0*/  FADD.FTZ R235, R167, R235 ;  /* 0x000000eba7eb7221 */ /* 0x000fe20000010000 */
[----:B------:R-:W-:Y:S01]  /*12b0*/  FFMA.FTZ R165, R40, R165, R186 ;  /* 0x000000a528a57223 */ /* 0x000fe200000100ba */
[----:B------:R-:W-:Y:S01]  /*12c0*/  FMUL.FTZ R184, R69, R184 ;  /* 0x000000b845b87220 */ /* 0x000fe20000410000 */
[----:B------:R-:W-:Y:S01]  /*12d0*/  FMUL.FTZ R167, R70, R167 ;  /* 0x000000a746a77220 */ /* 0x000fe20000410000 */
[----:B------:R-:W-:-:S04]  /*12e0*/  IMAD.WIDE.U32 R170, R151, 0x8, R194 ;  /* 0x0000000897aa7825 */ /* 0x000fc800078e00c2 */
[----:B------:R-:W-:Y:S01]  /*12f0*/  FADD.FTZ R107, R107, -UR5 ;  /* 0x800000056b6b7e21 */ /* 0x000fe20008010000 */
[----:B------:R-:W-:Y:S01]  /*1300*/  FFMA.FTZ R34, R105, R166, R34 ;  /* 0x000000a669227223 */ /* 0x000fe20000010022 */
[----:B------:R-:W-:Y:S01]  /*1310*/  IMAD.WIDE.U32 R186, R160, 0x8, R194 ;  /* 0x00000008a0ba7825 */ /* 0x000fe200078e00c2 */
[----:B------:R-:W-:-:S03]  /*1320*/  MOV R194, R178 ;  /* 0x000000b200c27202 */ /* 0x000fc60000000f00 */
[----:B------:R-:W-:Y:S01]  /*1330*/  FADD.FTZ R6, R166, R6 ;  /* 0x00000006a6067221 */ /* 0x000fe20000010000 */
[----:B------:R-:W-:Y:S02]  /*1340*/  HADD2.F32 R190, -RZ, R190.H0_H0 ;  /* 0x200000beffbe7230 */ /* 0x000fe40000004100 */
[----:B------:R-:W-:Y:S01]  /*1350*/  FFMA.FTZ R166, R41, R166, R184 ;  /* 0x000000a629a67223 */ /* 0x000fe200000100b8 */
[-C--:B------:R-:W-:Y:S01]  /*1360*/  FFMA.FTZ R33, R106, R188.reuse, R33 ;  /* 0x000000bc6a217223 */ /* 0x080fe20000010021 */
[----:B------:R-:W-:Y:S01]  /*1370*/  FADD.FTZ R5, R188, R5 ;  /* 0x00000005bc057221 */ /* 0x000fe20000010000 */
[----:B------:R-:W-:Y:S01]  /*1380*/  FFMA.FTZ R167, R42, R188, R167 ;  /* 0x000000bc2aa77223 */ /* 0x000fe200000100a7 */
[----:B------:R-:W-:-:S04]  /*1390*/  IMAD.WIDE.U32 R168, R151, 0x8, R192 ;  /* 0x0000000897a87825 */ /* 0x000fc800078e00c0 */
[----:B------:R-:W-:Y:S01]  /*13a0*/  FMUL.FTZ R188, R107, UR9 ;  /* 0x000000096bbc7c20 */ /* 0x000fe20008410000 */
[----:B------:R-:W-:Y:S01]  /*13b0*/  FMUL.FTZ R107, R71, R190 ;  /* 0x000000be476b7220 */ /* 0x000fe20000410000 */
[----:B------:R-:W-:Y:S01]  /*13c0*/  FADD.FTZ R100, R100, -UR5 ;  /* 0x8000000564647e21 */ /* 0x000fe20008010000 */
[----:B------:R-:W-:Y:S01]  /*13d0*/  IMAD.WIDE.U32 R184, R160, 0x8, R192 ;  /* 0x00000008a0b87825 */ /* 0x000fe200078e00c0 */
[----:B------:R-:W-:-:S03]  /*13e0*/  MOV R193, R180 ;  /* 0x000000b400c17202 */ /* 0x000fc60000000f00 */
[----:B------:R-:W-:Y:S01]  /*13f0*/  HADD2.F32 R189, -RZ, R189.H0_H0 ;  /* 0x200000bdffbd7230 */ /* 0x000fe20000004100 */
[----:B------:R-:W-:Y:S01]  /*1400*/  SHF.R.U32.HI R191, RZ, 0x10, R179 ;  /* 0x00000010ffbf7819 */ /* 0x000fe200000116b3 */
[----:B------:R-:W-:Y:S02]  /*1410*/  HADD2.F32 R194, -RZ, R194.H0_H0 ;  /* 0x200000c2ffc27230 */ /* 0x000fe40000004100 */
[----:B------:R-:W-:Y:S01]  /*1420*/  FFMA.FTZ R230, R188, R190, R230 ;  /* 0x000000bebce67223 */ /* 0x000fe200000100e6 */
[----:B------:R-:W-:Y:S01]  /*1430*/  FADD.FTZ R239, R190, R239 ;  /* 0x000000efbeef7221 */ /* 0x000fe20000010000 */
[-C--:B------:R-:W-:Y:S01]  /*1440*/  FFMA.FTZ R32, R188, R189.reuse, R32 ;  /* 0x000000bdbc207223 */ /* 0x080fe20000010020 */
[----:B------:R-:W-:Y:S01]  /*1450*/  FADD.FTZ R4, R189, R4 ;  /* 0x00000004bd047221 */ /* 0x000fe20000010000 */
[----:B------:R-:W-:Y:S01]  /*1460*/  FFMA.FTZ R107, R43, R189, R107 ;  /* 0x000000bd2b6b7223 */ /* 0x000fe2000001006b */
[--C-:B------:R-:W-:Y:S01]  /*1470*/  SHF.R.U64 R180, R180, 0x10, R181.reuse ;  /* 0x00000010b4b47819 */ /* 0x100fe200000012b5 */
[----:B------:R-:W-:Y:S01]  /*1480*/  HADD2.F32 R193, -RZ, R193.H0_H0 ;  /* 0x200000c1ffc17230 */ /* 0x000fe20000004100 */
[----:B------:R-:W-:Y:S01]  /*1490*/  MOV R190, R181 ;  /* 0x000000b500be7202 */ /* 0x000fe20000000f00 */
[----:B------:R-:W-:Y:S01]  /*14a0*/  FADD.FTZ R101, R101, -UR5 ;  /* 0x8000000565657e21 */ /* 0x000fe20008010000 */
[----:B------:R-:W-:-:S02]  /*14b0*/  SHF.R.U32.HI R192, RZ, 0x10, R181 ;  /* 0x00000010ffc07819 */ /* 0x000fc400000116b5 */
[----:B------:R-:W-:Y:S01]  /*14c0*/  SHF.R.U32.HI R196, RZ, 0x10, R183 ;  /* 0x00000010ffc47819 */ /* 0x000fe200000116b7 */
[----:B------:R-:W-:Y:S01]  /*14d0*/  FADD.FTZ R102, R102, -UR5 ;  /* 0x8000000566667e21 */ /* 0x000fe20008010000 */
[----:B------:R-:W-:Y:S01]  /*14e0*/  SHF.R.U64 R181, R178, 0x10, R179 ;  /* 0x00000010b2b57819 */ /* 0x000fe200000012b3 */
[-C--:B------:R-:W-:Y:S01]  /*14f0*/  FMUL.FTZ R178, R72, R194.reuse ;  /* 0x000000c248b27220 */ /* 0x080fe20000410000 */
[----:B------:R-:W-:Y:S01]  /*1500*/  MOV R189, R179 ;  /* 0x000000b300bd7202 */ /* 0x000fe20000000f00 */
[----:B------:R-:W-:Y:S01]  /*1510*/  FMUL.FTZ R179, R100, UR9 ;  /* 0x0000000964b37c20 */ /* 0x000fe20008410000 */
[----:B------:R-:W-:Y:S01]  /*1520*/  FADD.FTZ R248, R194, R248 ;  /* 0x000000f8c2f87221 */ /* 0x000fe20000010000 */
[----:B------:R-:W-:Y:S01]  /*1530*/  FADD.FTZ R3, R193, R3 ;  /* 0x00000003c1037221 */ /* 0x000fe20000010000 */
[-C--:B------:R-:W-:Y:S01]  /*1540*/  FFMA.FTZ R178, R44, R193.reuse, R178 ;  /* 0x000000c12cb27223 */ /* 0x080fe200000100b2 */
[C---:B------:R-:W-:Y:S01]  /*1550*/  FFMA.FTZ R231, R179.reuse, R194, R231 ;  /* 0x000000c2b3e77223 */ /* 0x040fe200000100e7 */
[----:B------:R-:W-:Y:S01]  /*1560*/  FFMA.FTZ R31, R179, R193, R31 ;  /* 0x000000c1b31f7223 */ /* 0x000fe2000001001f */
[----:B------:R-:W-:Y:S01]  /*1570*/  HADD2.F32 R100, -RZ, R181.H0_H0 ;  /* 0x200000b5ff647230 */ /* 0x000fe20000004100 */
[----:B------:R-:W-:Y:S01]  /*1580*/  SHF.R.U64 R193, R182, 0x10, R183 ;  /* 0x00000010b6c17819 */ /* 0x000fe200000012b7 */
[----:B------:R-:W-:Y:S01]  /*1590*/  FMUL.FTZ R181, R101, UR9 ;  /* 0x0000000965b57c20 */ /* 0x000fe20008410000 */
[----:B------:R-:W-:Y:S01]  /*15a0*/  MOV R194, R183 ;  /* 0x000000b700c27202 */ /* 0x000fe20000000f00 */
[----:B------:R-:W-:Y:S01]  /*15b0*/  HADD2.F32 R162, -RZ, R162.H0_H0 ;  /* 0x200000a2ffa27230 */ /* 0x000fe20000004100 */
[----:B------:R-:W-:Y:S01]  /*15c0*/  MOV R183, R176 ;  /* 0x000000b000b77202 */ /* 0x000fe20000000f00 */
[----:B------:R-:W-:-:S02]  /*15d0*/  HADD2.F32 R180, -RZ, R180.H0_H0 ;  /* 0x200000b4ffb47230 */ /* 0x000fc40000004100 */
[-C--:B------:R-:W-:Y:S01]  /*15e0*/  FFMA.FTZ R232, R181, R100.reuse, R232 ;  /* 0x00000064b5e87223 */ /* 0x080fe200000100e8 */
[----:B------:R-:W-:Y:S01]  /*15f0*/  FADD.FTZ R249, R100, R249 ;  /* 0x000000f964f97221 */ /* 0x000fe20000010000 */
[----:B------:R-:W-:Y:S01]  /*1600*/  FMUL.FTZ R100, R73, R100 ;  /* 0x0000006449647220 */ /* 0x000fe20000410000 */
[----:B------:R-:W-:Y:S02]  /*1610*/  HADD2.F32 R183, -RZ, R183.H0_H0 ;  /* 0x200000b7ffb77230 */ /* 0x000fe40000004100 */
[-C--:B------:R-:W-:Y:S01]  /*1620*/  FFMA.FTZ R30, R181, R180.reuse, R30 ;  /* 0x000000b4b51e7223 */ /* 0x080fe2000001001e */
[----:B------:R-:W-:Y:S01]  /*1630*/  FADD.FTZ R2, R180, R2 ;  /* 0x00000002b4027221 */ /* 0x000fe20000010000 */
[----:B------:R-:W-:Y:S01]  /*1640*/  FFMA.FTZ R180, R45, R180, R100 ;  /* 0x000000b42db47223 */ /* 0x000fe20000010064 */
[----:B------:R-:W-:Y:S02]  /*1650*/  HADD2.F32 R100, -RZ, R189.H0_H0 ;  /* 0x200000bdff647230 */ /* 0x000fe40000004100 */
[----:B------:R-:W-:Y:S01]  /*1660*/  FADD.FTZ R199, R183, R199 ;  /* 0x000000c7b7c77221 */ /* 0x000fe20000010000 */
[----:B------:R-:W-:Y:S01]  /*1670*/  FMUL.FTZ R189, R102, UR9 ;  /* 0x0000000966bd7c20 */ /* 0x000fe20008410000 */
[----:B------:R-:W-:Y:S01]  /*1680*/  FMUL.FTZ R0, R0, UR9 ;  /* 0x0000000900007c20 */ /* 0x000fe20008410000 */
[----:B------:R-:W-:-:S02]  /*1690*/  HADD2.F32 R190, -RZ, R190.H0_H0 ;  /* 0x200000beffbe7230 */ /* 0x000fc40000004100 */
[----:B------:R-:W-:Y:S01]  /*16a0*/  FADD.FTZ R250, R100, R250 ;  /* 0x000000fa64fa7221 */ /* 0x000fe20000010000 */
[----:B------:R-:W-:Y:S02]  /*16b0*/  HADD2.F32 R157, -RZ, R157.H0_H0 ;  /* 0x2000009dff9d7230 */ /* 0x000fe40000004100 */
[----:B------:R-:W-:Y:S01]  /*16c0*/  FFMA.FTZ R240, R189, R100, R240 ;  /* 0x00000064bdf07223 */ /* 0x000fe200000100f0 */
[----:B------:R0:W-:Y:S01]  /*16d0*/  STL [R1+0x1c], R199 ;  /* 0x00001cc701007387 */ /* 0x0001e20000100800 */
[----:B------:R-:W-:Y:S01]  /*16e0*/  FFMA.FTZ R217, R0, R162, R217 ;  /* 0x000000a200d97223 */ /* 0x000fe200000100d9 */
[----:B------:R-:W-:Y:S01]  /*16f0*/  FADD.FTZ R221, R162, R221 ;  /* 0x000000dda2dd7221 */ /* 0x000fe20000010000 */
[----:B------:R-:W-:Y:S01]  /*1700*/  FMUL.FTZ R100, R74, R100 ;  /* 0x000000644a647220 */ /* 0x000fe20000410000 */
[----:B------:R-:W-:Y:S01]  /*1710*/  FMUL.FTZ R162, R64, R162 ;  /* 0x000000a240a27220 */ /* 0x000fe20000410000 */
[----:B------:R-:W-:Y:S01]  /*1720*/  FADD.FTZ R142, R142, -UR5 ;  /* 0x800000058e8e7e21 */ /* 0x000fe20008010000 */
[----:B------:R-:W-:Y:S01]  /*1730*/  FADD.FTZ R103, R103, -UR5 ;  /* 0x8000000567677e21 */ /* 0x000fe20008010000 */
[----:B------:R-:W-:Y:S01]  /*1740*/  FFMA.FTZ R29, R189, R190, R29 ;  /* 0x000000bebd1d7223 */ /* 0x000fe2000001001d */
[----:B------:R-:W-:Y:S01]  /*1750*/  HADD2.F32 R161, -RZ, R161.H0_H0 ;  /* 0x200000a1ffa17230 */ /* 0x000fe20000004100 */
[----:B------:R-:W2:Y:S01]  /*1760*/  LDG.E.64 R168, desc[UR14][R168.64] ;  /* 0x0000000ea8a87981 */ /* 0x000ea2000c1e1b00 */
[----:B------:R-:W-:-:S03]  /*1770*/  FADD.FTZ R201, R190, R201 ;  /* 0x000000c9bec97221 */ /* 0x000fc60000010000 */
[----:B0-----:R-:W3:Y:S01]  /*1780*/  LDL.LU R199, [R1+0x28] ;  /* 0x0000280001c77983 */ /* 0x001ee20000300800 */
[-C--:B------:R-:W-:Y:S01]  /*1790*/  FFMA.FTZ R147, R0, R157.reuse, R147 ;  /* 0x0000009d00937223 */ /* 0x080fe20000010093 */
[----:B------:R-:W-:Y:S01]  /*17a0*/  FADD.FTZ R11, R157, R11 ;  /* 0x0000000b9d0b7221 */ /* 0x000fe20000010000 */
[----:B------:R-:W-:Y:S01]  /*17b0*/  FFMA.FTZ R190, R46, R190, R100 ;  /* 0x000000be2ebe7223 */ /* 0x000fe20000010064 */
[----:B------:R-:W-:Y:S01]  /*17c0*/  FFMA.FTZ R157, R36, R157, R162 ;  /* 0x0000009d249d7223 */ /* 0x000fe200000100a2 */
[----:B------:R-:W-:Y:S02]  /*17d0*/  HADD2.F32 R100, -RZ, R191.H0_H0 ;  /* 0x200000bfff647230 */ /* 0x000fe40000004100 */
[----:B------:R-:W-:Y:S01]  /*17e0*/  FMUL.FTZ R162, R142, UR9 ;  /* 0x000000098ea27c20 */ /* 0x000fe20008410000 */
[----:B------:R-:W-:Y:S01]  /*17f0*/  FMUL.FTZ R191, R103, UR9 ;  /* 0x0000000967bf7c20 */ /* 0x000fe20008410000 */
[----:B------:R-:W4:Y:S01]  /*1800*/  LDG.E.64 R170, desc[UR14][R170.64] ;  /* 0x0000000eaaaa7981 */ /* 0x000f22000c1e1b00 */
[----:B------:R-:W-:-:S02]  /*1810*/  HADD2.F32 R192, -RZ, R192.H0_H0 ;  /* 0x200000c0ffc07230 */ /* 0x000fc40000004100 */
[-C--:B------:R-:W-:Y:S01]  /*1820*/  FFMA.FTZ R219, R162, R161.reuse, R219 ;  /* 0x000000a1a2db7223 */ /* 0x080fe200000100db */
[----:B------:R-:W-:Y:S02]  /*1830*/  HADD2.F32 R140, -RZ, R140.H0_H0 ;  /* 0x2000008cff8c7230 */ /* 0x000fe40000004100 */
[----:B------:R-:W-:Y:S01]  /*1840*/  FADD.FTZ R223, R161, R223 ;  /* 0x000000dfa1df7221 */ /* 0x000fe20000010000 */
        /* <DEDUP_REMOVED lines=20> */
[----:B------:R-:W4:Y:S01]  /*1990*/  LDL.LU R236, [R1+0x34] ;  /* 0x0000340001ec7983 */ /* 0x000f220000300800 */
[----:B------:R-:W-:Y:S01]  /*19a0*/  SHF.R.U64 R182, R176, 0x10, R177 ;  /* 0x00000010b0b67819 */ /* 0x000fe200000012b1 */
[----:B------:R-:W-:Y:S01]  /*19b0*/  FMUL.FTZ R177, R96, UR9 ;  /* 0x0000000960b17c20 */ /* 0x000fe20008410000 */
[----:B------:R-:W-:Y:S01]  /*19c0*/  HADD2.F32 R193, -RZ, R193.H0_H0 ;  /* 0x200000c1ffc17230 */ /* 0x000fe20000004100 */
[----:B------:R-:W4:Y:S02]  /*19d0*/  LDG.E.128 R140, desc[UR14][R140.64] ;  /* 0x0000000e8c8c7981 */ /* 0x000f24000c1e1d00 */
[----:B------:R-:W-:Y:S02]  /*19e0*/  HADD2.F32 R96, -RZ, R182.H0_H0 ;  /* 0x200000b6ff607230 */ /* 0x000fe40000004100 */
[-C--:B------:R-:W-:Y:S01]  /*19f0*/  FFMA.FTZ R242, R177, R183.reuse, R242 ;  /* 0x000000b7b1f27223 */ /* 0x080fe200000100f2 */
[----:B------:R-:W-:Y:S01]  /*1a00*/  FMUL.FTZ R176, R76, R183 ;  /* 0x000000b74cb07220 */ /* 0x000fe20000410000 */
[----:B------:R-:W-:Y:S01]  /*1a10*/  FMUL.FTZ R182, R97, UR9 ;  /* 0x0000000961b67c20 */ /* 0x000fe20008410000 */
[----:B------:R-:W-:-:S02]  /*1a20*/  HADD2.F32 R195, -RZ, R195.H0_H0 ;  /* 0x200000c3ffc37230 */ /* 0x000fc40000004100 */
[----:B------:R-:W-:Y:S01]  /*1a30*/  FMUL.FTZ R183, R77, R96 ;  /* 0x000000604db77220 */ /* 0x000fe20000410000 */
[----:B------:R-:W-:Y:S01]  /*1a40*/  FADD.FTZ R204, R193, R204 ;  /* 0x000000ccc1cc7221 */ /* 0x000fe20000010000 */
[-C--:B------:R-:W-:Y:S01]  /*1a50*/  FFMA.FTZ R26, R182, R193.reuse, R26 ;  /* 0x000000c1b61a7223 */ /* 0x080fe2000001001a */
[----:B------:R-:W-:Y:S02]  /*1a60*/  HADD2.F32 R194, -RZ, R194.H0_H0 ;  /* 0x200000c2ffc27230 */ /* 0x000fe40000004100 */
[----:B------:R-:W-:Y:S01]  /*1a70*/  FFMA.FTZ R183, R49, R193, R183 ;  /* 0x000000c131b77223 */ /* 0x000fe200000100b7 */
[----:B------:R-:W-:Y:S01]  /*1a80*/  FMUL.FTZ R193, R98, UR9 ;  /* 0x0000000962c17c20 */ /* 0x000fe20008410000 */
[----:B------:R-:W-:Y:S01]  /*1a90*/  FADD.FTZ R200, R195, R200 ;  /* 0x000000c8c3c87221 */ /* 0x000fe20000010000 */
[----:B------:R-:W-:Y:S01]  /*1aa0*/  HADD2.F32 R197, -RZ, R197.H0_H0 ;  /* 0x200000c5ffc57230 */ /* 0x000fe20000004100 */
[----:B------:R-:W4:Y:S01]  /*1ab0*/  LDG.E.64 R186, desc[UR14][R186.64] ;  /* 0x0000000ebaba7981 */ /* 0x000f22000c1e1b00 */
[CC--:B------:R-:W-:Y:S01]  /*1ac0*/  FFMA.FTZ R244, R193.reuse, R195.reuse, R244 ;  /* 0x000000c3c1f47223 */ /* 0x0c0fe200000100f4 */
[----:B------:R-:W-:Y:S01]  /*1ad0*/  FMUL.FTZ R195, R78, R195 ;  /* 0x000000c34ec37220 */ /* 0x000fe20000410000 */
[----:B------:R-:W-:Y:S01]  /*1ae0*/  FFMA.FTZ R25, R193, R194, R25 ;  /* 0x000000c2c1197223 */ /* 0x000fe20000010019 */
[----:B------:R-:W-:Y:S01]  /*1af0*/  FADD.FTZ R205, R194, R205 ;  /* 0x000000cdc2cd7221 */ /* 0x000fe20000010000 */
[----:B------:R-:W-:-:S02]  /*1b00*/  HADD2.F32 R196, -RZ, R196.H0_H0 ;  /* 0x200000c4ffc47230 */ /* 0x000fc40000004100 */
[----:B------:R-:W-:Y:S01]  /*1b10*/  FFMA.FTZ R194, R50, R194, R195 ;  /* 0x000000c232c27223 */ /* 0x000fe200000100c3 */
[----:B------:R-:W-:Y:S01]  /*1b20*/  FMUL.FTZ R195, R99, UR9 ;  /* 0x0000000963c37c20 */ /* 0x000fe20008410000 */
[----:B------:R-:W-:Y:S01]  /*1b30*/  @P0 IMAD.WIDE.U32 R94, R150, 0x10, R94 ;  /* 0x00000010965e0825 */ /* 0x000fe200078e005e */
[----:B------:R-:W4:Y:S03]  /*1b40*/  LDG.E.64 R184, desc[UR14][R184.64] ;  /* 0x0000000eb8b87981 */ /* 0x000f26000c1e1b00 */
[C---:B------:R-:W-:Y:S01]  /*1b50*/  FFMA.FTZ R245, R195.reuse, R197, R245 ;  /* 0x000000c5c3f57223 */ /* 0x040fe200000100f5 */
[----:B------:R-:W-:Y:S01]  /*1b60*/  FFMA.FTZ R24, R195, R196, R24 ;  /* 0x000000c4c3187223 */ /* 0x000fe20000010018 */
[----:B------:R-:W-:Y:S01]  /*1b70*/  FADD.FTZ R206, R196, R206 ;  /* 0x000000cec4ce7221 */ /* 0x000fe20000010000 */
[----:B------:R-:W-:Y:S01]  /*1b80*/  FADD.FTZ R238, R96, R238 ;  /* 0x000000ee60ee7221 */ /* 0x000fe20000010000 */
[----:B------:R-:W-:Y:S01]  /*1b90*/  HADD2.F32 R198, -RZ, R198.H0_H0 ;  /* 0x200000c6ffc67230 */ /* 0x000fe20000004100 */
[----:B------:R0:W5:Y:S01]  /*1ba0*/  @P0 LDG.E.128 R120, desc[UR14][R94.64] ;  /* 0x0000000e5e780981 */ /* 0x000162000c1e1d00 */
[----:B------:R-:W-:-:S03]  /*1bb0*/  FFMA.FTZ R243, R182, R96, R243 ;  /* 0x00000060b6f37223 */ /* 0x000fc600000100f3 */
[----:B------:R-:W-:Y:S01]  /*1bc0*/  STL [R1+0x20], R238 ;  /* 0x000020ee01007387 */ /* 0x000fe20000100800 */
[-C--:B------:R-:W-:Y:S01]  /*1bd0*/  FFMA.FTZ R27, R177, R198.reuse, R27 ;  /* 0x000000c6b11b7223 */ /* 0x080fe2000001001b */
[----:B------:R-:W-:Y:S01]  /*1be0*/  FADD.FTZ R203, R198, R203 ;  /* 0x000000cbc6cb7221 */ /* 0x000fe20000010000 */
[----:B------:R-:W-:Y:S01]  /*1bf0*/  FFMA.FTZ R176, R48, R198, R176 ;  /* 0x000000c630b07223 */ /* 0x000fe200000100b0 */
[----:B------:R1:W-:Y:S04]  /*1c00*/  STL [R1+0x24], R200 ;  /* 0x000024c801007387 */ /* 0x0003e80000100800 */
[----:B------:R-:W4:Y:S04]  /*1c10*/  LDG.E.128 R92, desc[UR14][R92.64] ;  /* 0x0000000e5c5c7981 */ /* 0x000f28000c1e1d00 */
[----:B------:R-:W4:Y:S04]  /*1c20*/  LDL.LU R198, [R1+0x38] ;  /* 0x0000380001c67983 */ /* 0x000f280000300800 */
[----:B-1----:R-:W4:Y:S04]  /*1c30*/  LDL.LU R200, [R1+0x3c] ;  /* 0x00003c0001c87983 */ /* 0x002f280000300800 */
[----:B------:R-:W4:Y:S01]  /*1c40*/  LDG.E.128 R100, desc[UR14][R100.64] ;  /* 0x0000000e64647981 */ /* 0x000f22000c1e1d00 */
[----:B---3--:R-:W-:Y:S01]  /*1c50*/  FADD.FTZ R199, R197, R199 ;  /* 0x000000c7c5c77221 */ /* 0x008fe20000010000 */
[----:B------:R-:W-:Y:S01]  /*1c60*/  FMUL.FTZ R197, R79, R197 ;  /* 0x000000c54fc57220 */ /* 0x000fe20000410000 */
[----:B--2---:R-:W-:-:S03]  /*1c70*/  SHF.R.U64 R98, R168, 0x10, R169 ;  /* 0x00000010a8627819 */ /* 0x004fc600000012a9 */
[----:B------:R-:W-:Y:S01]  /*1c80*/  FFMA.FTZ R196, R51, R196, R197 ;  /* 0x000000c433c47223 */ /* 0x000fe200000100c5 */
[----:B------:R-:W-:Y:S02]  /*1c90*/  MOV R197, R168 ;  /* 0x000000a800c57202 */ /* 0x000fe40000000f00 */
[----:B----4-:R-:W-:Y:S02]  /*1ca0*/  MOV R168, R170 ;  /* 0x000000aa00a87202 */ /* 0x010fe40000000f00 */
[----:B------:R-:W-:Y:S02]  /*1cb0*/  MOV R96, R169 ;  /* 0x000000a900607202 */ /* 0x000fe40000000f00 */
[----:B------:R-:W-:Y:S01]  /*1cc0*/  SHF.R.U32.HI R97, RZ, 0x10, R169 ;  /* 0x00000010ff617819 */ /* 0x000fe200000116a9 */
[----:B------:R-:W-:Y:S01]  /*1cd0*/  HADD2.F32 R169, -RZ, R168.H0_H0 ;  /* 0x200000a8ffa97230 */ /* 0x000fe20000004100 */
[----:B------:R-:W-:Y:S04]  /*1ce0*/  STL [R1+0x28], R199 ;  /* 0x000028c701007387 */ /* 0x000fe80000100800 */
[----:B------:R-:W-:-:S05]  /*1cf0*/  FADD.FTZ R236, R169, R236 ;  /* 0x000000eca9ec7221 */ /* 0x000fca0000010000 */
[----:B------:R1:W-:Y:S04]  /*1d00*/  STL [R1+0x34], R236 ;  /* 0x000034ec01007387 */ /* 0x0003e80000100800 */
[----:B-1----:R-:W2:Y:S01]  /*1d10*/  LDL.LU R236, [R1] ;  /* 0x0000000001ec7983 */ /* 0x002ea20000300800 */
[----:B------:R-:W-:Y:S02]  /*1d20*/  SHF.R.U64 R170, R170, 0x10, R171 ;  /* 0x00000010aaaa7819 */ /* 0x000fe400000012ab */
[----:B------:R-:W-:-:S03]  /*1d30*/  MOV R99, R171 ;  /* 0x000000ab00637202 */ /* 0x000fc60000000f00 */
[----:B------:R-:W-:Y:S02]  /*1d40*/  HADD2.F32 R170, -RZ, R170.H0_H0 ;  /* 0x200000aaffaa7230 */ /* 0x000fe40000004100 */
[----:B------:R-:W-:Y:S01]  /*1d50*/  HADD2.F32 R99, -RZ, R99.H0_H0 ;  /* 0x20000063ff637230 */ /* 0x000fe20000004100 */
[----:B------:R-:W-:-:S05]  /*1d60*/  SHF.R.U32.HI R199, RZ, 0x10, R171 ;  /* 0x00000010ffc77819 */ /* 0x000fca00000116ab */
[----:B------:R-:W-:Y:S02]  /*1d70*/  HADD2.F32 R199, -RZ, R199.H0_H0 ;  /* 0x200000c7ffc77230 */ /* 0x000fe40000004100 */
[----:B------:R-:W-:Y:S01]  /*1d80*/  FADD.FTZ R92, R92, -UR5 ;  /* 0x800000055c5c7e21 */ /* 0x000fe20008010000 */
[----:B0-----:R-:W-:Y:S01]  /*1d90*/  FADD.FTZ R95, R95, -UR5 ;  /* 0x800000055f5f7e21 */ /* 0x001fe20008010000 */
[----:B------:R-:W-:Y:S02]  /*1da0*/  FADD.FTZ R198, R170, R198 ;  /* 0x000000c6aac67221 */ /* 0x000fe40000010000 */
[----:B------:R-:W-:Y:S02]  /*1db0*/  FMUL.FTZ R168, R92, UR9 ;  /* 0x000000095ca87c20 */ /* 0x000fe40008410000 */
[----:B------:R-:W3:Y:S01]  /*1dc0*/  LDL.LU R92, [R1+0x40] ;  /* 0x00004000015c7983 */ /* 0x000ee20000300800 */
[----:B------:R-:W-:-:S03]  /*1dd0*/  FADD.FTZ R200, R99, R200 ;  /* 0x000000c863c87221 */ /* 0x000fc60000010000 */
        /* <DEDUP_REMOVED lines=9> */
[----:B------:R-:W-:Y:S02]  /*1e70*/  HADD2.F32 R197, -RZ, R197.H0_H0 ;  /* 0x200000c5ffc57230 */ /* 0x000fe40000004100 */
[-C--:B------:R-:W-:Y:S01]  /*1e80*/  FFMA.FTZ R246, R168, R169.reuse, R246 ;  /* 0x000000a9a8f67223 */ /* 0x080fe200000100f6 */
[----:B------:R-:W-:Y:S01]  /*1e90*/  FMUL.FTZ R169, R80, R169 ;  /* 0x000000a950a97220 */ /* 0x000fe20000410000 */
[----:B------:R-:W-:Y:S01]  /*1ea0*/  FMUL.FTZ R171, R93, UR9 ;  /* 0x000000095dab7c20 */ /* 0x000fe20008410000 */
[----:B------:R-:W-:Y:S01]  /*1eb0*/  FMUL.FTZ R198, R94, UR9 ;  /* 0x000000095ec67c20 */ /* 0x000fe20008410000 */
[-C--:B------:R-:W-:Y:S01]  /*1ec0*/  FFMA.FTZ R23, R168, R197.reuse, R23 ;  /* 0x000000c5a8177223 */ /* 0x080fe20000010017 */
[----:B------:R-:W-:Y:S01]  /*1ed0*/  FADD.FTZ R207, R197, R207 ;  /* 0x000000cfc5cf7221 */ /* 0x000fe20000010000 */
[----:B------:R-:W-:Y:S01]  /*1ee0*/  FFMA.FTZ R169, R52, R197, R169 ;  /* 0x000000c534a97223 */ /* 0x000fe200000100a9 */
[----:B------:R-:W-:-:S02]  /*1ef0*/  HADD2.F32 R98, -RZ, R98.H0_H0 ;  /* 0x20000062ff627230 */ /* 0x000fc40000004100 */
[-C--:B------:R-:W-:Y:S01]  /*1f00*/  FFMA.FTZ R247, R171, R170.reuse, R247 ;  /* 0x000000aaabf77223 */ /* 0x080fe200000100f7 */
[-C--:B------:R-:W-:Y:S01]  /*1f10*/  FFMA.FTZ R252, R198, R99.reuse, R252 ;  /* 0x00000063c6fc7223 */ /* 0x080fe200000100fc */
[----:B------:R-:W-:Y:S01]  /*1f20*/  FMUL.FTZ R197, R82, R99 ;  /* 0x0000006352c57220 */ /* 0x000fe20000410000 */
[----:B------:R-:W-:Y:S01]  /*1f30*/  FMUL.FTZ R170, R81, R170 ;  /* 0x000000aa51aa7220 */ /* 0x000fe20000410000 */
[----:B------:R-:W-:Y:S01]  /*1f40*/  MOV R99, R172 ;  /* 0x000000ac00637202 */ /* 0x000fe20000000f00 */
[----:B------:R-:W-:Y:S01]  /*1f50*/  FADD.FTZ R140, R140, -UR5 ;  /* 0x800000058c8c7e21 */ /* 0x000fe20008010000 */
[-C--:B------:R-:W-:Y:S01]  /*1f60*/  FFMA.FTZ R22, R171, R98.reuse, R22 ;  /* 0x00000062ab167223 */ /* 0x080fe20000010016 */
[----:B------:R-:W-:Y:S01]  /*1f70*/  FADD.FTZ R208, R98, R208 ;  /* 0x000000d062d07221 */ /* 0x000fe20000010000 */
[----:B------:R-:W-:Y:S01]  /*1f80*/  FFMA.FTZ R170, R53, R98, R170 ;  /* 0x0000006235aa7223 */ /* 0x000fe200000100aa */
[----:B------:R-:W-:Y:S01]  /*1f90*/  SHF.R.U64 R98, R172, 0x10, R173 ;  /* 0x00000010ac627819 */ /* 0x000fe200000012ad */
[----:B------:R-:W-:-:S02]  /*1fa0*/  HADD2.F32 R99, -RZ, R99.H0_H0 ;  /* 0x20000063ff637230 */ /* 0x000fc40000004100 */
[----:B------:R-:W-:Y:S01]  /*1fb0*/  FMUL.FTZ R172, R140, UR9 ;  /* 0x000000098cac7c20 */ /* 0x000fe20008410000 */
[----:B------:R-:W-:Y:S02]  /*1fc0*/  HADD2.F32 R96, -RZ, R96.H0_H0 ;  /* 0x20000060ff607230 */ /* 0x000fe40000004100 */
[----:B---3--:R-:W-:Y:S01]  /*1fd0*/  FADD.FTZ R92, R199, R92 ;  /* 0x0000005cc75c7221 */ /* 0x008fe20000010000 */
[----:B------:R-:W-:Y:S02]  /*1fe0*/  HADD2.F32 R97, -RZ, R97.H0_H0 ;  /* 0x20000061ff617230 */ /* 0x000fe40000004100 */
[----:B------:R-:W-:Y:S01]  /*1ff0*/  FMUL.FTZ R199, R83, R199 ;  /* 0x000000c753c77220 */ /* 0x000fe20000410000 */
[----:B------:R-:W3:Y:S01]  /*2000*/  LDL.LU R238, [R1+0x48] ;  /* 0x0000480001ee7983 */ /* 0x000ee20000300800 */
[-C--:B------:R-:W-:Y:S01]  /*2010*/  FFMA.FTZ R21, R198, R96.reuse, R21 ;  /* 0x00000060c6157223 */ /* 0x080fe20000010015 */
[----:B------:R-:W-:Y:S01]  /*2020*/  FADD.FTZ R209, R96, R209 ;  /* 0x000000d160d17221 */ /* 0x000fe20000010000 */
[----:B------:R-:W-:Y:S01]  /*2030*/  FFMA.FTZ R197, R54, R96, R197 ;  /* 0x0000006036c57223 */ /* 0x000fe200000100c5 */
[----:B------:R-:W-:Y:S01]  /*2040*/  STL [R1+0x40], R92 ;  /* 0x0000405c01007387 */ /* 0x000fe20000100800 */
[----:B------:R-:W-:Y:S01]  /*2050*/  MOV R96, R173 ;  /* 0x000000ad00607202 */ /* 0x000fe20000000f00 */
[----:B----4-:R-:W-:Y:S01]  /*2060*/  FFMA.FTZ R237, R172, R99, R237 ;  /* 0x00000063aced7223 */ /* 0x010fe200000100ed */
        /* <DEDUP_REMOVED lines=17> */
[----:B------:R-:W-:-:S02]  /*2180*/  HADD2.F32 R98, -RZ, R98.H0_H0 ;  /* 0x20000062ff627230 */ /* 0x000fc40000004100 */
[----:B------:R-:W-:Y:S01]  /*2190*/  FADD.FTZ R142, R142, -UR5 ;  /* 0x800000058e8e7e21 */ /* 0x000fe20008010000 */
[----:B------:R-:W-:Y:S02]  /*21a0*/  HADD2.F32 R96, -RZ, R96.H0_H0 ;  /* 0x20000060ff607230 */ /* 0x000fe40000004100 */
[----:B------:R-:W-:Y:S01]  /*21b0*/  FMUL.FTZ R141, R141, UR9 ;  /* 0x000000098d8d7c20 */ /* 0x000fe20008410000 */
[----:B------:R-:W-:Y:S01]  /*21c0*/  FMUL.FTZ R142, R142, UR9 ;  /* 0x000000098e8e7c20 */ /* 0x000fe20008410000 */
[----:B---3--:R-:W-:Y:S01]  /*21d0*/  FADD.FTZ R238, R98, R238 ;  /* 0x000000ee62ee7221 */ /* 0x008fe20000010000 */
[----:B------:R-:W-:Y:S02]  /*21e0*/  HADD2.F32 R92, -RZ, R92.H0_H0 ;  /* 0x2000005cff5c7230 */ /* 0x000fe40000004100 */
[----:B------:R-:W-:Y:S02]  /*21f0*/  HADD2.F32 R95, -RZ, R95.H0_H0 ;  /* 0x2000005fff5f7230 */ /* 0x000fe40000004100 */
[----:B----4-:R-:W-:Y:S01]  /*2200*/  FFMA.FTZ R173, R141, R98, R173 ;  /* 0x000000628dad7223 */ /* 0x010fe200000100ad */
[----:B------:R-:W-:-:S04]  /*2210*/  FFMA.FTZ R17, R142, R92, R17 ;  /* 0x0000005c8e117223 */ /* 0x000fc80000010011 */
[----:B------:R-:W-:Y:S01]  /*2220*/  STL [R1+0x8], R173 ;  /* 0x000008ad01007387 */ /* 0x000fe20000100800 */
[----:B------:R-:W-:-:S03]  /*2230*/  FADD.FTZ R213, R92, R213 ;  /* 0x000000d55cd57221 */ /* 0x000fc60000010000 */
[----:B------:R-:W-:Y:S01]  /*2240*/  STL [R1+0x48], R238 ;  /* 0x000048ee01007387 */ /* 0x000fe20000100800 */
[-C--:B------:R-:W-:Y:S01]  /*2250*/  FFMA.FTZ R237, R142, R96.reuse, R237 ;  /* 0x000000608eed7223 */ /* 0x080fe200000100ed */
[----:B------:R-:W-:Y:S01]  /*2260*/  FADD.FTZ R174, R96, R174 ;  /* 0x000000ae60ae7221 */ /* 0x000fe20000010000 */
[----:B------:R-:W-:-:S04]  /*2270*/  FMUL.FTZ R96, R86, R96 ;  /* 0x0000006056607220 */ /* 0x000fc80000410000 */
[----:B------:R0:W-:Y:S01]  /*2280*/  STL [R1+0x4c], R174 ;  /* 0x00004cae01007387 */ /* 0x0001e20000100800 */
[----:B------:R-:W-:Y:S02]  /*2290*/  HADD2.F32 R93, -RZ, R93.H0_H0 ;  /* 0x2000005dff5d7230 */ /* 0x000fe40000004100 */
        /* <DEDUP_REMOVED lines=9> */
[----:B------:R-:W-:Y:S02]  /*2330*/  HADD2.F32 R97, -RZ, R97.H0_H0 ;  /* 0x20000061ff617230 */ /* 0x000fe40000004100 */
[----:B------:R-:W-:Y:S01]  /*2340*/  FMUL.FTZ R140, R84, R99 ;  /* 0x00000063548c7220 */ /* 0x000fe20000410000 */
[----:B------:R-:W-:Y:S02]  /*2350*/  HADD2.F32 R94, -RZ, R94.H0_H0 ;  /* 0x2000005eff5e7230 */ /* 0x000fe40000004100 */
[----:B------:R-:W-:Y:S01]  /*2360*/  FMUL.FTZ R173, R85, R98 ;  /* 0x0000006255ad7220 */ /* 0x000fe20000410000 */
[----:B------:R-:W-:Y:S02]  /*2370*/  FFMA.FTZ R140, R56, R97, R140 ;  /* 0x00000061388c7223 */ /* 0x000fe4000001008c */
[-C--:B------:R-:W-:Y:S01]  /*2380*/  FFMA.FTZ R18, R141, R94.reuse, R18 ;  /* 0x0000005e8d127223 */ /* 0x080fe20000010012 */
[----:B------:R-:W-:Y:S01]  /*2390*/  FADD.FTZ R212, R94, R212 ;  /* 0x000000d45ed47221 */ /* 0x000fe20000010000 */
[----:B------:R-:W-:Y:S01]  /*23a0*/  FFMA.FTZ R173, R57, R94, R173 ;  /* 0x0000005e39ad7223 */ /* 0x000fe200000100ad */
[----:B------:R-:W-:-:S02]  /*23b0*/  MOV R94, R186 ;  /* 0x000000ba005e7202 */ /* 0x000fc40000000f00 */
[----:B------:R-:W-:Y:S01]  /*23c0*/  SHF.R.U64 R98, R186, 0x10, R187 ;  /* 0x00000010ba627819 */ /* 0x000fe200000012bb */
[----:B------:R-:W-:Y:S02]  /*23d0*/  FFMA.FTZ R19, R172, R97, R19 ;  /* 0x00000061ac137223 */ /* 0x000fe40000010013 */
[----:B------:R-:W-:Y:S02]  /*23e0*/  HADD2.F32 R94, -RZ, R94.H0_H0 ;  /* 0x2000005eff5e7230 */ /* 0x000fe40000004100 */
[----:B------:R-:W-:Y:S01]  /*23f0*/  FADD.FTZ R211, R97, R211 ;  /* 0x000000d361d37221 */ /* 0x000fe20000010000 */
[----:B------:R-:W-:Y:S01]  /*2400*/  SHF.R.U64 R97, R184, 0x10, R185 ;  /* 0x00000010b8617819 */ /* 0x000fe200000012b9 */
[----:B------:R-:W-:Y:S01]  /*2410*/  HADD2.F32 R98, -RZ, R98.H0_H0 ;  /* 0x20000062ff627230 */ /* 0x000fe20000004100 */
[----:B0-----:R-:W-:Y:S02]  /*2420*/  MOV R237, R187 ;  /* 0x000000bb00ed7202 */ /* 0x001fe40000000f00 */
[----:B------:R-:W-:Y:S01]  /*2430*/  MOV R96, R185 ;  /* 0x000000b900607202 */ /* 0x000fe20000000f00 */
[----:B------:R-:W-:Y:S01]  /*2440*/  HADD2.F32 R97, -RZ, R97.H0_H0 ;  /* 0x20000061ff617230 */ /* 0x000fe20000004100 */
[----:B------:R-:W-:Y:S01]  /*2450*/  SHF.R.U32.HI R238, RZ, 0x10, R187 ;  /* 0x00000010ffee7819 */ /* 0x000fe200000116bb */
[----:B------:R-:W-:-:S02]  /*2460*/  HADD2.F32 R237, -RZ, R237.H0_H0 ;  /* 0x200000edffed7230 */ /* 0x000fc40000004100 */
[----:B------:R-:W-:Y:S02]  /*2470*/  HADD2.F32 R96, -RZ, R96.H0_H0 ;  /* 0x20000060ff607230 */ /* 0x000fe40000004100 */
[----:B------:R-:W-:Y:S02]  /*2480*/  HADD2.F32 R238, -RZ, R238.H0_H0 ;  /* 0x200000eeffee7230 */ /* 0x000fe40000004100 */
        /* <DEDUP_REMOVED lines=48> */
[----:B------:R-:W-:Y:S02]  /*2790*/  MOV R92, R184 ;  /* 0x000000b8005c7202 */ /* 0x000fe40000000f00 */
[----:B------:R-:W-:Y:S01]  /*27a0*/  FADD.FTZ R95, R140, R95 ;  /* 0x0000005f8c5f7221 */ /* 0x000fe20000010000 */
[----:B------:R-:W-:-:S03]  /*27b0*/  FFMA.FTZ R93, R195, R196, R93 ;  /* 0x000000c4c35d7223 */ /* 0x000fc6000001005d */
[----:B------:R-:W-:Y:S01]  /*27c0*/  FADD.FTZ R95, R173, R95 ;  /* 0x0000005fad5f7221 */ /* 0x000fe20000010000 */
[----:B------:R-:W-:Y:S02]  /*27d0*/  HADD2.F32 R92, -RZ, R92.H0_H0 ;  /* 0x2000005cff5c7230 */ /* 0x000fe40000004100 */
        /* <DEDUP_REMOVED lines=12> */
[----:B------:R-:W-:Y:S02]  /*28a0*/  HADD2.F32 R236, -RZ, R236.H0_H0 ;  /* 0x200000ecffec7230 */ /* 0x000fe40000004100 */
        /* <DEDUP_REMOVED lines=47> */
.L_x_5271:
[----:B------:R-:W-:Y:S05]  /*2ba0*/  BSYNC.RECONVERGENT B0 ;  /* 0x0000000000007941 */ /* 0x000fea0003800200 */
.L_x_5270:
        /* <DEDUP_REMOVED lines=103> */
.L_x_5274:
        /* <DEDUP_REMOVED lines=25> */
.L_x_5273:
        /* <DEDUP_REMOVED lines=26> */
.L_x_5276:
        /* <DEDUP_REMOVED lines=25> */
.L_x_5272:
        /* <DEDUP_REMOVED lines=31> */
.L_x_5278:
        /* <DEDUP_REMOVED lines=25> */
.L_x_5277:
        /* <DEDUP_REMOVED lines=26> */
.L_x_5279:
        /* <DEDUP_REMOVED lines=24> */
.L_x_5275:
        /* <DEDUP_REMOVED lines=24> */
.L_x_5280:
        /* <DEDUP_REMOVED lines=26> */
.L_x_5283:
        /* <DEDUP_REMOVED lines=14> */
[----:B------:R-:W-:-:S04]  /*4180*/  FFMA.FTZ R92, R188, R92, UR30 ;  /* 0x0000001ebc5c7e23 */ /* 0x000fc8000801005c */
[--C-:B------:R-:W-:Y:S01]  /*4190*/  FADD.FTZ R107, R107, -R92.reuse ;  /* 0x8000005c6b6b7221 */ /* 0x100fe20000010000 */
[----:B------:R-:W-:-:S03]  /*41a0*/  PRMT R92, R0, 0x7632, R92 ;  /* 0x00007632005c7816 */ /* 0x000fc6000000005c */
[----:B------:R-:W-:-:S05]  /*41b0*/  FFMA.FTZ R139, R107, UR9, R119 ;  /* 0x000000096b8b7c23 */ /* 0x000fca0008010077 */
[----:B------:R-:W-:-:S04]  /*41c0*/  F2FP.F16.F32.PACK_AB R93, R139, R138 ;  /* 0x0000008a8b5d723e */ /* 0x000fc800000000ff */
[----:B------:R-:W-:Y:S01]  /*41d0*/  PRMT R94, R93, 0x7632, R94 ;  /* 0x000076325d5e7816 */ /* 0x000fe2000000005e */
[----:B------:R-:W-:Y:S06]  /*41e0*/  BRA `(.L_x_5284) ;  /* 0x0000000800307947 */ /* 0x000fec0003800000 */
.L_x_5282:
        /* <DEDUP_REMOVED lines=27> */
.L_x_5285:
        /* <DEDUP_REMOVED lines=21> */
.L_x_5281:
        /* <DEDUP_REMOVED lines=25> */
.L_x_5287:
        /* <DEDUP_REMOVED lines=14> */
[----:B------:R-:W-:-:S04]  /*4760*/  FFMA.FTZ R92, R188, R92, UR30 ;  /* 0x0000001ebc5c7e23 */ /* 0x000fc8000801005c */
[--C-:B------:R-:W-:Y:S01]  /*4770*/  FADD.FTZ R107, R107, -R92.reuse ;  /* 0x8000005c6b6b7221 */ /* 0x100fe20000010000 */
[----:B------:R-:W-:-:S03]  /*4780*/  PRMT R92, R0, 0x7632, R92 ;  /* 0x00007632005c7816 */ /* 0x000fc6000000005c */
[----:B------:R-:W-:-:S05]  /*4790*/  FMUL.FTZ R139, R107, UR9 ;  /* 0x000000096b8b7c20 */ /* 0x000fca0008410000 */
[----:B------:R-:W-:-:S04]  /*47a0*/  F2FP.F16.F32.PACK_AB R93, R139, R138 ;  /* 0x0000008a8b5d723e */ /* 0x000fc800000000ff */
[----:B------:R-:W-:Y:S01]  /*47b0*/  PRMT R94, R93, 0x7632, R94 ;  /* 0x000076325d5e7816 */ /* 0x000fe2000000005e */
[----:B------:R-:W-:Y:S06]  /*47c0*/  BRA `(.L_x_5284) ;  /* 0x0000000000b87947 */ /* 0x000fec0003800000 */
.L_x_5286:
        /* <DEDUP_REMOVED lines=26> */
.L_x_5288:
        /* <DEDUP_REMOVED lines=20> */
.L_x_5284:
        /* <DEDUP_REMOVED lines=20> */
.L_x_5289:
        /* <DEDUP_REMOVED lines=26> */
.L_x_5292:
        /* <DEDUP_REMOVED lines=19> */
.L_x_5291:
        /* <DEDUP_REMOVED lines=26> */
.L_x_5294:
        /* <DEDUP_REMOVED lines=20> */
.L_x_5290:
        /* <DEDUP_REMOVED lines=25> */
.L_x_5296:
        /* <DEDUP_REMOVED lines=19> */
.L_x_5295:
        /* <DEDUP_REMOVED lines=26> */
.L_x_5297:
        /* <DEDUP_REMOVED lines=19> */
.L_x_5293:
        /* <DEDUP_REMOVED lines=20> */
.L_x_5298:
        /* <DEDUP_REMOVED lines=27> */
.L_x_5301:
        /* <DEDUP_REMOVED lines=20> */
.L_x_5300:
        /* <DEDUP_REMOVED lines=27> */
.L_x_5303:
        /* <DEDUP_REMOVED lines=22> */
.L_x_5299:
        /* <DEDUP_REMOVED lines=26> */
.L_x_5305:
        /* <DEDUP_REMOVED lines=18> */
[----:B------:R-:W-:Y:S01]  /*6130*/  PRMT R95, R94, 0x7632, R95 ;  /* 0x000076325e5f7816 */ /* 0x000fe2000000005f */
[----:B------:R-:W-:Y:S06]  /*6140*/  BRA `(.L_x_5302) ;  /* 0x0000000000c07947 */ /* 0x000fec0003800000 */
.L_x_5304:
        /* <DEDUP_REMOVED lines=27> */
.L_x_5306:
        /* <DEDUP_REMOVED lines=21> */
.L_x_5302:
        /* <DEDUP_REMOVED lines=21> */
.L_x_5307:
        /* <DEDUP_REMOVED lines=28> */
.L_x_5310:
        /* <DEDUP_REMOVED lines=21> */
.L_x_5309:
        /* <DEDUP_REMOVED lines=28> */
.L_x_5312:
        /* <DEDUP_REMOVED lines=22> */
.L_x_5308:
        /* <DEDUP_REMOVED lines=27> */
.L_x_5314:
        /* <DEDUP_REMOVED lines=21> */
.L_x_5313:
        /* <DEDUP_REMOVED lines=28> */
.L_x_5315:
        /* <DEDUP_REMOVED lines=21> */
.L_x_5311:
        /* <DEDUP_REMOVED lines=20> */
.L_x_5316:
        /* <DEDUP_REMOVED lines=28> */
.L_x_5319:
        /* <DEDUP_REMOVED lines=21> */
.L_x_5318:
        /* <DEDUP_REMOVED lines=28> */
.L_x_5321:
        /* <DEDUP_REMOVED lines=23> */
.L_x_5317:
        /* <DEDUP_REMOVED lines=27> */
.L_x_5323:
        /* <DEDUP_REMOVED lines=21> */
.L_x_5322:
        /* <DEDUP_REMOVED lines=28> */
.L_x_5324:
        /* <DEDUP_REMOVED lines=22> */
.L_x_5320:
        /* <DEDUP_REMOVED lines=20> */
.L_x_5325:
        /* <DEDUP_REMOVED lines=28> */
.L_x_5328:
        /* <DEDUP_REMOVED lines=21> */
.L_x_5327:
        /* <DEDUP_REMOVED lines=28> */
.L_x_5330:
        /* <DEDUP_REMOVED lines=23> */
.L_x_5326:
        /* <DEDUP_REMOVED lines=27> */
.L_x_5332:
        /* <DEDUP_REMOVED lines=21> */
.L_x_5331:
        /* <DEDUP_REMOVED lines=28> */
.L_x_5333:
        /* <DEDUP_REMOVED lines=22> */
.L_x_5329:
        /* <DEDUP_REMOVED lines=20> */
.L_x_5334:
        /* <DEDUP_REMOVED lines=109> */
.L_x_5269:
        /* <DEDUP_REMOVED lines=42> */
.L_x_5336:
        /* <DEDUP_REMOVED lines=11> */
.L_x_7297:


//--------------------- .text._ZN10layer_norm31ln_parallel_residual_bwd_kernelINS_13Kernel_traitsIf6__halffS2_fjLj7168ELj1ELj1ELj8ELj8ENS_18Kernel_traits_baseILj7168EfS2_fS2_fjLj256EEEEELb0ELb1ELb0EEEvNS_9BwdParamsE --------------------------
	.section	.text._ZN10layer_norm31ln_parallel_residual_bwd_kernelINS_13Kernel_traitsIf6__halffS2_fjLj7168ELj1ELj1ELj8ELj8ENS_18Kernel_traits_baseILj7168EfS2_fS2_fjLj256EEEEELb0ELb1ELb0EEEvNS_9BwdParamsE,"ax",@progbits
	.align	128
        .global         _ZN10layer_norm31ln_parallel_residual_bwd_kernelINS_13Kernel_traitsIf6__halffS2_fjLj7168ELj1ELj1ELj8ELj8ENS_18Kernel_traits_baseILj7168EfS2_fS2_fjLj256EEEEELb0ELb1ELb0EEEvNS_9BwdParamsE
        .type           _ZN10layer_norm31ln_parallel_residual_bwd_kernelINS_13Kernel_traitsIf6__halffS2_fjLj7168ELj1ELj1ELj8ELj8ENS_18Kernel_traits_baseILj7168EfS2_fS2_fjLj256EEEEELb0ELb1ELb0EEEvNS_9BwdParamsE,@function
        .size           _ZN10layer_norm31ln_parallel_residual_bwd_kernelINS_13Kernel_traitsIf6__halffS2_fjLj7168ELj1ELj1ELj8ELj8ENS_18Kernel_traits_baseILj7168EfS2_fS2_fjLj256EEEEELb0ELb1ELb0EEEvNS_9BwdParamsE,(.L_x_7298 - _ZN10layer_norm31ln_parallel_residual_bwd_kernelINS_13Kernel_traitsIf6__halffS2_fjLj7168ELj1ELj1ELj8ELj8ENS_18Kernel_traits_baseILj7168EfS2_fS2_fjLj256EEEEELb0ELb1ELb0EEEvNS_9BwdParamsE)
        .other          _ZN10layer_norm31ln_parallel_residual_bwd_kernelINS_13Kernel_traitsIf6__halffS2_fjLj7168ELj1ELj1ELj8ELj8ENS_18Kernel_traits_baseILj7168EfS2_fS2_fjLj256EEEEELb0ELb1ELb0EEEvNS_9BwdParamsE,@"STO_CUDA_ENTRY STV_DEFAULT"
_ZN10layer_norm31ln_parallel_residual_bwd_kernelINS_13Kernel_traitsIf6__halffS2_fjLj7168ELj1ELj1ELj8ELj8ENS_18Kernel_traits_baseILj7168EfS2_fS2_fjLj256EEEEELb0ELb1ELb0EEEvNS_9BwdParamsE:
.text._ZN10layer_norm31ln_parallel_residual_bwd_kernelINS_13Kernel_traitsIf6__halffS2_fjLj7168ELj1ELj1ELj8ELj8ENS_18Kernel_traits_baseILj7168EfS2_fS2_fjLj256EEEEELb0ELb1ELb0EEEvNS_9BwdParamsE:
        /* <DEDUP_REMOVED lines=116> */
.L_x_5430:
        /* <DEDUP_REMOVED lines=43> */
[----:B------:R-:W-:Y:S01]  /*09f0*/  HADD2.F32 R15, -RZ, R3.H0_H0 ;  /* 0x20000003ff0f7230 */ /* 0x000fe20000004100 */
[----:B------:R-:W-:Y:S01]  /*0a00*/  MOV R151, R17 ;  /* 0x0000001100977202 */ /* 0x000fe20000000f00 */
[----:B------:R-:W-:Y:S02]  /*0a10*/  HADD2.F32 R150, -RZ, R150.H0_H0 ;  /* 0x20000096ff967230 */ /* 0x000fe40000004100 */
[C---:B-----5:R-:W-:Y:S01]  /*0a20*/  FMUL.FTZ R3, R7.reuse, R18 ;  /* 0x0000001207037220 */ /* 0x060fe20000410000 */
[----:B------:R-:W-:Y:S01]  /*0a30*/  FMUL.FTZ R12, R7, R16 ;  /* 0x00000010070c7220 */ /* 0x000fe20000410000 */
[-C--:B------:R-:W-:Y:S01]  /*0a40*/  FMUL.FTZ R16, R124, R15.reuse ;  /* 0x0000000f7c107220 */ /* 0x080fe20000410000 */
[----:B------:R-:W-:Y:S01]  /*0a50*/  SHF.R.U32.HI R156, RZ, 0x10, R17 ;  /* 0x00000010ff9c7819 */ /* 0x000fe20000011611 */
[----:B------:R-:W-:Y:S01]  /*0a60*/  FADD.FTZ R68, R68, R15 ;  /* 0x0000000f44447221 */ /* 0x000fe20000010000 */
[----:B------:R-:W-:Y:S01]  /*0a70*/  FFMA.FTZ R96, R3, R15, R96 ;  /* 0x0000000f03607223 */ /* 0x000fe20000010060 */
[----:B------:R-:W-:-:S02]  /*0a80*/  HADD2.F32 R151, -RZ, R151.H0_H0 ;  /* 0x20000097ff977230 */ /* 0x000fc40000004100 */
[----:B------:R-:W-:Y:S01]  /*0a90*/  FMUL.FTZ R15, R125, R150 ;  /* 0x000000967d0f7220 */ /* 0x000fe20000410000 */
[----:B0-----:R-:W-:Y:S01]  /*0aa0*/  FADD.FTZ R148, RZ, R16 ;  /* 0x00000010ff947221 */ /* 0x001fe20000010000 */
[----:B------:R-:W-:Y:S01]  /*0ab0*/  FADD.FTZ R14, -R152, R14 ;  /* 0x0000000e980e7221 */ /* 0x000fe20000010100 */
[----:B------:R-:W-:Y:S01]  /*0ac0*/  FFMA.FTZ R17, R3, R16, RZ ;  /* 0x0000001003117223 */ /* 0x000fe200000100ff */
[----:B------:R-:W-:Y:S02]  /*0ad0*/  HADD2.F32 R156, -RZ, R156.H0_H0 ;  /* 0x2000009cff9c7230 */ /* 0x000fe40000004100 */
        /* <DEDUP_REMOVED lines=16> */
.L_x_5339:
[----:B--23--:R-:W-:Y:S05]  /*0be0*/  BSYNC.RECONVERGENT B0 ;  /* 0x0000000000007941 */ /* 0x00cfea0003800200 */
.L_x_5338:
        /* <DEDUP_REMOVED lines=19> */
[----:B------:R-:W-:Y:S01]  /*0d20*/  HADD2.F32 R23, -RZ, R19.H0_H0 ;  /* 0x20000013ff177230 */ /* 0x000fe20000004100 */
[----:B------:R-:W-:Y:S01]  /*0d30*/  MOV R151, R25 ;  /* 0x0000001900977202 */ /* 0x000fe20000000f00 */
[----:B------:R-:W-:-:S02]  /*0d40*/  HADD2.F32 R150, -RZ, R150.H0_H0 ;  /* 0x20000096ff967230 */ /* 0x000fc40000004100 */
[C---:B-----5:R-:W-:Y:S01]  /*0d50*/  FMUL.FTZ R19, R7.reuse, R26 ;  /* 0x0000001a07137220 */ /* 0x060fe20000410000 */
[----:B------:R-:W-:Y:S01]  /*0d60*/  FMUL.FTZ R20, R7, R24 ;  /* 0x0000001807147220 */ /* 0x000fe20000410000 */
[-C--:B------:R-:W-:Y:S01]  /*0d70*/  FMUL.FTZ R24, R120, R23.reuse ;  /* 0x0000001778187220 */ /* 0x080fe20000410000 */
[----:B------:R-:W-:Y:S01]  /*0d80*/  SHF.R.U32.HI R158, RZ, 0x10, R25 ;  /* 0x00000010ff9e7819 */ /* 0x000fe20000011619 */
[----:B------:R-:W-:Y:S01]  /*0d90*/  FADD.FTZ R64, R64, R23 ;  /* 0x0000001740407221 */ /* 0x000fe20000010000 */
[----:B------:R-:W-:Y:S01]  /*0da0*/  FFMA.FTZ R92, R19, R23, R92 ;  /* 0x00000017135c7223 */ /* 0x000fe2000001005c */
[----:B------:R-:W-:Y:S02]  /*0db0*/  HADD2.F32 R151, -RZ, R151.H0_H0 ;  /* 0x20000097ff977230 */ /* 0x000fe40000004100 */
[----:B------:R-:W-:Y:S01]  /*0dc0*/  FMUL.FTZ R23, R121, R150 ;  /* 0x0000009679177220 */ /* 0x000fe20000410000 */
[----:B0-----:R-:W-:Y:S01]  /*0dd0*/  FADD.FTZ R148, R153, R24 ;  /* 0x0000001899947221 */ /* 0x001fe20000010000 */
[----:B------:R-:W-:Y:S01]  /*0de0*/  FADD.FTZ R22, -R152, R22 ;  /* 0x0000001698167221 */ /* 0x000fe20000010100 */
[----:B------:R-:W-:Y:S01]  /*0df0*/  FFMA.FTZ R25, R19, R24, R154 ;  /* 0x0000001813197223 */ /* 0x000fe2000001009a */
[----:B------:R-:W-:-:S02]  /*0e00*/  HADD2.F32 R158, -RZ, R158.H0_H0 ;  /* 0x2000009eff9e7230 */ /* 0x000fc40000004100 */
        /* <DEDUP_REMOVED lines=16> */
.L_x_5341:
[----:B------:R-:W-:Y:S05]  /*0f10*/  BSYNC.RECONVERGENT B0 ;  /* 0x0000000000007941 */ /* 0x000fea0003800200 */
.L_x_5340:
        /* <DEDUP_REMOVED lines=15> */
[----:B------:R-:W-:Y:S02]  /*1010*/  SHF.R.U64 R158, R148, 0x10, R149 ;  /* 0x00000010949e7819 */ /* 0x000fe40000001295 */
[----:B------:R-:W-:Y:S01]  /*1020*/  MOV R156, R149 ;  /* 0x00000095009c7202 */ /* 0x000fe20000000f00 */
[C---:B---3--:R-:W-:Y:S01]  /*1030*/  FADD.FTZ R162, -R152.reuse, R30 ;  /* 0x0000001e98a27221 */ /* 0x048fe20000010100 */
[C---:B------:R-:W-:Y:S01]  /*1040*/  FADD.FTZ R28, -R152.reuse, R28 ;  /* 0x0000001c981c7221 */ /* 0x040fe20000010100 */
[C---:B------:R-:W-:Y:S01]  /*1050*/  FADD.FTZ R30, -R152.reuse, R31 ;  /* 0x0000001f981e7221 */ /* 0x040fe20000010100 */
[----:B------:R-:W-:Y:S01]  /*1060*/  FADD.FTZ R160, -R152, R29 ;  /* 0x0000001d98a07221 */ /* 0x000fe20000010100 */
[----:B------:R-:W-:-:S02]  /*1070*/  HADD2.F32 R31, -RZ, R27.H0_H0 ;  /* 0x2000001bff1f7230 */ /* 0x000fc40000004100 */
[C---:B-----5:R-:W-:Y:S01]  /*1080*/  FMUL.FTZ R27, R7.reuse, R28 ;  /* 0x0000001c071b7220 */ /* 0x060fe20000410000 */
[----:B------:R-:W-:Y:S02]  /*1090*/  HADD2.F32 R148, -RZ, R158.H0_H0 ;  /* 0x2000009eff947230 */ /* 0x000fe40000004100 */
[----:B------:R-:W-:Y:S01]  /*10a0*/  FMUL.FTZ R28, R7, R160 ;  /* 0x000000a0071c7220 */ /* 0x000fe20000410000 */
[-C--:B------:R-:W-:Y:S01]  /*10b0*/  FMUL.FTZ R164, R116, R31.reuse ;  /* 0x0000001f74a47220 */ /* 0x080fe20000410000 */
[----:B0-----:R-:W-:Y:S02]  /*10c0*/  HADD2.F32 R151, -RZ, R156.H0_H0 ;  /* 0x2000009cff977230 */ /* 0x001fe40000004100 */
[----:B------:R-:W-:Y:S01]  /*10d0*/  FADD.FTZ R60, R60, R31 ;  /* 0x0000001f3c3c7221 */ /* 0x000fe20000010000 */
[----:B------:R-:W-:Y:S01]  /*10e0*/  FFMA.FTZ R88, R27, R31, R88 ;  /* 0x0000001f1b587223 */ /* 0x000fe20000010058 */
[----:B------:R-:W-:Y:S01]  /*10f0*/  SHF.R.U32.HI R157, RZ, 0x10, R149 ;  /* 0x00000010ff9d7819 */ /* 0x000fe20000011695 */
[----:B------:R-:W-:Y:S01]  /*1100*/  FMUL.FTZ R29, R7, R162 ;  /* 0x000000a2071d7220 */ /* 0x000fe20000410000 */
[----:B------:R-:W-:Y:S01]  /*1110*/  FADD.FTZ R61, R61, R148 ;  /* 0x000000943d3d7221 */ /* 0x000fe20000010000 */
[-C--:B------:R-:W-:Y:S01]  /*1120*/  FFMA.FTZ R89, R28, R148.reuse, R89 ;  /* 0x000000941c597223 */ /* 0x080fe20000010059 */
[----:B------:R-:W-:Y:S01]  /*1130*/  FMUL.FTZ R31, R117, R148 ;  /* 0x00000094751f7220 */ /* 0x000fe20000410000 */
[----:B------:R-:W-:Y:S01]  /*1140*/  FADD.FTZ R148, R153, R164 ;  /* 0x000000a499947221 */ /* 0x000fe20000010000 */
[----:B------:R-:W-:Y:S01]  /*1150*/  FFMA.FTZ R149, R27, R164, R154 ;  /* 0x000000a41b957223 */ /* 0x000fe2000001009a */
[----:B------:R-:W-:Y:S01]  /*1160*/  FADD.FTZ R62, R62, R151 ;  /* 0x000000973e3e7221 */ /* 0x000fe20000010000 */
[-C--:B------:R-:W-:Y:S01]  /*1170*/  FFMA.FTZ R90, R29, R151.reuse, R90 ;  /* 0x000000971d5a7223 */ /* 0x080fe2000001005a */
[----:B------:R-:W-:Y:S01]  /*1180*/  FMUL.FTZ R166, R118, R151 ;  /* 0x0000009776a67220 */ /* 0x000fe20000410000 */
        /* <DEDUP_REMOVED lines=11> */
.L_x_5343:
[----:B------:R-:W-:Y:S05]  /*1240*/  BSYNC.RECONVERGENT B0 ;  /* 0x0000000000007941 */ /* 0x000fea0003800200 */
.L_x_5342:
        /* <DEDUP_REMOVED lines=19> */
[----:B------:R-:W-:Y:S02]  /*1380*/  HADD2.F32 R149, -RZ, R160.H0_H0 ;  /* 0x200000a0ff957230 */ /* 0x000fe40000004100 */
[C---:B-----5:R-:W-:Y:S01]  /*1390*/  FMUL.FTZ R167, R7.reuse, R168 ;  /* 0x000000a807a77220 */ /* 0x060fe20000410000 */
[----:B------:R-:W-:Y:S01]  /*13a0*/  HADD2.F32 R148, -RZ, R163.H0_H0 ;  /* 0x200000a3ff947230 */ /* 0x000fe20000004100 */
[----:B------:R-:W-:Y:S01]  /*13b0*/  MOV R161, R157 ;  /* 0x0000009d00a17202 */ /* 0x000fe20000000f00 */
[C---:B------:R-:W-:Y:S01]  /*13c0*/  FMUL.FTZ R168, R7.reuse, R170 ;  /* 0x000000aa07a87220 */ /* 0x040fe20000410000 */
        /* <DEDUP_REMOVED lines=8> */
[----:B------:R-:W-:Y:S01]  /*1450*/  FFMA.FTZ R84, R167, R149, R84 ;  /* 0x00000095a7547223 */ /* 0x000fe20000010054 */
[----:B------:R-:W-:Y:S01]  /*1460*/  FADD.FTZ R148, R153, R172 ;  /* 0x000000ac99947221 */ /* 0x000fe20000010000 */
[----:B------:R-:W-:Y:S01]  /*1470*/  FFMA.FTZ R149, R167, R172, R154 ;  /* 0x000000aca7957223 */ /* 0x000fe2000001009a */
[----:B------:R-:W-:Y:S01]  /*1480*/  FADD.FTZ R150, -R152, R151 ;  /* 0x0000009798967221 */ /* 0x000fe20000010100 */
[----:B------:R-:W-:Y:S02]  /*1490*/  HADD2.F32 R156, -RZ, R162.H0_H0 ;  /* 0x200000a2ff9c7230 */ /* 0x000fe40000004100 */
        /* <DEDUP_REMOVED lines=13> */
.L_x_5345:
[----:B------:R-:W-:Y:S05]  /*1570*/  BSYNC.RECONVERGENT B0 ;  /* 0x0000000000007941 */ /* 0x000fea0003800200 */
.L_x_5344:
        /* <DEDUP_REMOVED lines=50> */
.L_x_5347:
[----:B------:R-:W-:Y:S05]  /*18a0*/  BSYNC.RECONVERGENT B0 ;  /* 0x0000000000007941 */ /* 0x000fea0003800200 */
.L_x_5346:
        /* <DEDUP_REMOVED lines=50> */
.L_x_5349:
[----:B------:R-:W-:Y:S05]  /*1bd0*/  BSYNC.RECONVERGENT B0 ;  /* 0x0000000000007941 */ /* 0x000fea0003800200 */
.L_x_5348:
        /* <DEDUP_REMOVED lines=15> */
[----:B------:R-:W-:-:S03]  /*1cd0*/  SHF.R.U64 R163, R156, 0x10, R157 ;  /* 0x000000109ca37819 */ /* 0x000fc6000000129d */
[----:B------:R-:W-:Y:S02]  /*1ce0*/  HADD2.F32 R155, -RZ, R155.H0_H0 ;  /* 0x2000009bff9b7230 */ /* 0x000fe40000004100 */
[C---:B----4-:R-:W-:Y:S01]  /*1cf0*/  FADD.FTZ R192, -R152.reuse, R149 ;  /* 0x0000009598c07221 */ /* 0x050fe20000010100 */
        /* <DEDUP_REMOVED lines=32> */
.L_x_5351:
[----:B------:R-:W-:Y:S05]  /*1f00*/  BSYNC.RECONVERGENT B0 ;  /* 0x0000000000007941 */ /* 0x000fea0003800200 */
.L_x_5350:
        /* <DEDUP_REMOVED lines=32> */
.L_x_5353:
[----:B------:R-:W-:Y:S05]  /*2110*/  BSYNC.RECONVERGENT B0 ;  /* 0x0000000000007941 */ /* 0x000fea0003800200 */
.L_x_5352:
        /* <DEDUP_REMOVED lines=76> */
.L_x_5358:
        /* <DEDUP_REMOVED lines=23> */
.L_x_5357:
        /* <DEDUP_REMOVED lines=20> */
.L_x_5360:
        /* <DEDUP_REMOVED lines=21> */
.L_x_5356:
        /* <DEDUP_REMOVED lines=27> */
.L_x_5362:
        /* <DEDUP_REMOVED lines=23> */
.L_x_5361:
        /* <DEDUP_REMOVED lines=20> */
.L_x_5363:
        /* <DEDUP_REMOVED lines=20> */
.L_x_5359:
        /* <DEDUP_REMOVED lines=24> */
.L_x_5364:
[----:B------:R-:W-:-:S07]  /*3100*/  IADD3 R4, PT, PT, R4, 0x100, RZ ;  /* 0x0000010004047810 */ /* 0x000fce0007ffe0ff */
.L_x_5355:
[----:B------:R-:W-:Y:S05]  /*3110*/  BSYNC.RECONVERGENT B0 ;  /* 0x0000000000007941 */ /* 0x000fea0003800200 */
.L_x_5354:
        /* <DEDUP_REMOVED lines=24> */
[----:B------:R-:W-:Y:S02]  /*32a0*/  F2FP.F16.F32.PACK_AB R160, R147, R146 ;  /* 0x0000009293a0723e */ /* 0x000fe400000000ff */
[----:B------:R-:W-:Y:S02]  /*32b0*/  F2FP.F16.F32.PACK_AB R157, R145, R144 ;  /* 0x00000090919d723e */ /* 0x000fe400000000ff */
[C---:B------:R-:W-:Y:S02]  /*32c0*/  PRMT R161, R160.reuse, 0x7632, R161 ;  /* 0x00007632a0a17816 */ /* 0x040fe400000000a1 */
[----:B0-----:R-:W-:Y:S02]  /*32d0*/  PRMT R150, R157, 0x7632, R150 ;  /* 0x000076329d967816 */ /* 0x001fe40000000096 */
[----:B------:R-:W-:Y:S02]  /*32e0*/  PRMT R8, R161, 0x7610, R8 ;  /* 0x00007610a1087816 */ /* 0x000fe40000000008 */
[----:B------:R-:W-:-:S02]  /*32f0*/  PRMT R9, R160, 0x7610, R9 ;  /* 0x00007610a0097816 */ /* 0x000fc40000000009 */
[----:B------:R-:W-:Y:S02]  /*3300*/  PRMT R10, R150, 0x7610, R10 ;  /* 0x00007610960a7816 */ /* 0x000fe4000000000a */
[----:B------:R-:W-:Y:S01]  /*3310*/  PRMT R11, R157, 0x7610, R11 ;  /* 0x000076109d0b7816 */ /* 0x000fe2000000000b */
[----:B------:R-:W-:Y:S06]  /*3320*/  BRA `(.L_x_5370) ;  /* 0x00000008005c7947 */ /* 0x000fec0003800000 */
.L_x_5369:
        /* <DEDUP_REMOVED lines=17> */
.L_x_5368:
        /* <DEDUP_REMOVED lines=26> */
.L_x_5371:
        /* <DEDUP_REMOVED lines=19> */
.L_x_5367:
        /* <DEDUP_REMOVED lines=28> */
.L_x_5373:
        /* <DEDUP_REMOVED lines=17> */
.L_x_5372:
        /* <DEDUP_REMOVED lines=26> */
.L_x_5374:
        /* <DEDUP_REMOVED lines=18> */
.L_x_5370:
        /* <DEDUP_REMOVED lines=20> */
.L_x_5375:
[----:B------:R-:W-:-:S07]  /*3de0*/  IADD3 R4, PT, PT, R4, 0x100, RZ ;  /* 0x0000010004047810 */ /* 0x000fce0007ffe0ff */
.L_x_5366:
[----:B------:R-:W-:Y:S05]  /*3df0*/  BSYNC.RECONVERGENT B0 ;  /* 0x0000000000007941 */ /* 0x000fea0003800200 */
.L_x_5365:
        /* <DEDUP_REMOVED lines=33> */
.L_x_5380:
        /* <DEDUP_REMOVED lines=17> */
.L_x_5379:
        /* <DEDUP_REMOVED lines=26> */
.L_x_5382:
        /* <DEDUP_REMOVED lines=19> */
.L_x_5378:
        /* <DEDUP_REMOVED lines=28> */
.L_x_5384:
        /* <DEDUP_REMOVED lines=17> */
.L_x_5383:
        /* <DEDUP_REMOVED lines=26> */
.L_x_5385:
        /* <DEDUP_REMOVED lines=18> */
.L_x_5381:
        /* <DEDUP_REMOVED lines=20> */
.L_x_5386:
[----:B------:R-:W-:-:S07]  /*4ac0*/  IADD3 R4, PT, PT, R4, 0x100, RZ ;  /* 0x0000010004047810 */ /* 0x000fce0007ffe0ff */
.L_x_5377:
[----:B------:R-:W-:Y:S05]  /*4ad0*/  BSYNC.RECONVERGENT B0 ;  /* 0x0000000000007941 */ /* 0x000fea0003800200 */
.L_x_5376:
        /* <DEDUP_REMOVED lines=33> */
.L_x_5391:
        /* <DEDUP_REMOVED lines=17> */
.L_x_5390:
        /* <DEDUP_REMOVED lines=26> */
.L_x_5393:
        /* <DEDUP_REMOVED lines=19> */
.L_x_5389:
        /* <DEDUP_REMOVED lines=28> */
.L_x_5395:
        /* <DEDUP_REMOVED lines=17> */
.L_x_5394:
        /* <DEDUP_REMOVED lines=26> */
.L_x_5396:
        /* <DEDUP_REMOVED lines=18> */
.L_x_5392:
        /* <DEDUP_REMOVED lines=20> */
.L_x_5397:
[----:B------:R-:W-:-:S07]  /*57a0*/  IADD3 R4, PT, PT, R4, 0x100, RZ ;  /* 0x0000010004047810 */ /* 0x000fce0007ffe0ff */
.L_x_5388:
[----:B------:R-:W-:Y:S05]  /*57b0*/  BSYNC.RECONVERGENT B0 ;  /* 0x0000000000007941 */ /* 0x000fea0003800200 */
.L_x_5387:
        /* <DEDUP_REMOVED lines=33> */
.L_x_5402:
        /* <DEDUP_REMOVED lines=17> */
.L_x_5401:
        /* <DEDUP_REMOVED lines=26> */
.L_x_5404:
        /* <DEDUP_REMOVED lines=19> */
.L_x_5400:
        /* <DEDUP_REMOVED lines=28> */
.L_x_5406:
        /* <DEDUP_REMOVED lines=17> */
.L_x_5405:
        /* <DEDUP_REMOVED lines=26> */
.L_x_5407:
        /* <DEDUP_REMOVED lines=18> */
.L_x_5403:
        /* <DEDUP_REMOVED lines=20> */
.L_x_5408:
[----:B------:R-:W-:-:S07]  /*6480*/  IADD3 R4, PT, PT, R4, 0x100, RZ ;  /* 0x0000010004047810 */ /* 0x000fce0007ffe0ff */
.L_x_5399:
[----:B------:R-:W-:Y:S05]  /*6490*/  BSYNC.RECONVERGENT B0 ;  /* 0x0000000000007941 */ /* 0x000fea0003800200 */
.L_x_5398:
        /* <DEDUP_REMOVED lines=33> */
.L_x_5413:
        /* <DEDUP_REMOVED lines=17> */
.L_x_5412:
        /* <DEDUP_REMOVED lines=26> */
.L_x_5415:
        /* <DEDUP_REMOVED lines=19> */
.L_x_5411:
        /* <DEDUP_REMOVED lines=28> */
.L_x_5417:
        /* <DEDUP_REMOVED lines=17> */
.L_x_5416:
        /* <DEDUP_REMOVED lines=26> */
.L_x_5418:
        /* <DEDUP_REMOVED lines=18> */
.L_x_5414:
        /* <DEDUP_REMOVED lines=20> */
.L_x_5419:
[----:B------:R-:W-:-:S07]  /*7160*/  IADD3 R4, PT, PT, R4, 0x100, RZ ;  /* 0x0000010004047810 */ /* 0x000fce0007ffe0ff */
.L_x_5410:
[----:B------:R-:W-:Y:S05]  /*7170*/  BSYNC.RECONVERGENT B0 ;  /* 0x0000000000007941 */ /* 0x000fea0003800200 */
.L_x_5409:
        /* <DEDUP_REMOVED lines=34> */
.L_x_5424:
        /* <DEDUP_REMOVED lines=17> */
.L_x_5423:
        /* <DEDUP_REMOVED lines=26> */
.L_x_5426:
        /* <DEDUP_REMOVED lines=19> */
.L_x_5422:
        /* <DEDUP_REMOVED lines=28> */
.L_x_5428:
        /* <DEDUP_REMOVED lines=17> */
.L_x_5427:
        /* <DEDUP_REMOVED lines=25> */
.L_x_5429:
        /* <DEDUP_REMOVED lines=18> */
.L_x_5425:
        /* <DEDUP_REMOVED lines=20> */
.L_x_5421:
[----:B------:R-:W-:Y:S05]  /*7e40*/  BSYNC.RECONVERGENT B0 ;  /* 0x0000000000007941 */ /* 0x000fea0003800200 */
.L_x_5420:
[----:B------:R-:W-:Y:S01]  /*7e50*/  ISETP.NE.AND P5, PT, R156, RZ, PT ;  /* 0x000000ff9c00720c */ /* 0x000fe20003fa5270 */
[----:B------:R-:W-:-:S12]  /*7e60*/  UPLOP3.LUT UP1, UPT, UPT, UPT, UP1, 0x40, 0x4 ;  /* 0x000000000004789c */ /* 0x000fd80003f2e810 */
[----:B------:R-:W-:Y:S05]  /*7e70*/  @!P5 BRA `(.L_x_5430) ;  /* 0xffffff880030d947 */ /* 0x000fea000383ffff */
.L_x_5337:
        /* <DEDUP_REMOVED lines=55> */
.L_x_5431:
        /* <DEDUP_REMOVED lines=9> */
.L_x_7298:


//--------------------- .text._ZN10layer_norm31ln_parallel_residual_bwd_kernelINS_13Kernel_traitsIf6__halffS2_fjLj7168ELj1ELj1ELj8ELj8ENS_18Kernel_traits_baseILj7168EfS2_fS2_fjLj256EEEEELb0ELb1ELb1EEEvNS_9BwdParamsE --------------------------
	.section	.text._ZN10layer_norm31ln_parallel_residual_bwd_kernelINS_13Kernel_traitsIf6__halffS2_fjLj7168ELj1ELj1ELj8ELj8ENS_18Kernel_traits_baseILj7168EfS2_fS2_fjLj256EEEEELb0ELb1ELb1EEEvNS_9BwdParamsE,"ax",@progbits
	.align	128
        .global         _ZN10layer_norm31ln_parallel_residual_bwd_kernelINS_13Kernel_traitsIf6__halffS2_fjLj7168ELj1ELj1ELj8ELj8ENS_18Kernel_traits_baseILj7168EfS2_fS2_fjLj256EEEEELb0ELb1ELb1EEEvNS_9BwdParamsE
        .type           _ZN10layer_norm31ln_parallel_residual_bwd_kernelINS_13Kernel_traitsIf6__halffS2_fjLj7168ELj1ELj1ELj8ELj8ENS_18Kernel_traits_baseILj7168EfS2_fS2_fjLj256EEEEELb0ELb1ELb1EEEvNS_9BwdParamsE,@function
        .size           _ZN10layer_norm31ln_parallel_residual_bwd_kernelINS_13Kernel_traitsIf6__halffS2_fjLj7168ELj1ELj1ELj8ELj8ENS_18Kernel_traits_baseILj7168EfS2_fS2_fjLj256EEEEELb0ELb1ELb1EEEvNS_9BwdParamsE,(.L_x_7299 - _ZN10layer_norm31ln_parallel_residual_bwd_kernelINS_13Kernel_traitsIf6__halffS2_fjLj7168ELj1ELj1ELj8ELj8ENS_18Kernel_traits_baseILj7168EfS2_fS2_fjLj256EEEEELb0ELb1ELb1EEEvNS_9BwdParamsE)
        .other          _ZN10layer_norm31ln_parallel_residual_bwd_kernelINS_13Kernel_traitsIf6__halffS2_fjLj7168ELj1ELj1ELj8ELj8ENS_18Kernel_traits_baseILj7168EfS2_fS2_fjLj256EEEEELb0ELb1ELb1EEEvNS_9BwdParamsE,@"STO_CUDA_ENTRY STV_DEFAULT"
_ZN10layer_norm31ln_parallel_residual_bwd_kernelINS_13Kernel_traitsIf6__halffS2_fjLj7168ELj1ELj1ELj8ELj8ENS_18Kernel_traits_baseILj7168EfS2_fS2_fjLj256EEEEELb0ELb1ELb1EEEvNS_9BwdParamsE:
.text._ZN10layer_norm31ln_parallel_residual_bwd_kernelINS_13Kernel_traitsIf6__halffS2_fjLj7168ELj1ELj1ELj8ELj8ENS_18Kernel_traits_baseILj7168EfS2_fS2_fjLj256EEEEELb0ELb1ELb1EEEvNS_9BwdParamsE:
        /* <DEDUP_REMOVED lines=83> */
.L_x_5498:
        /* <DEDUP_REMOVED lines=18> */
[--C-:B------:R-:W-:Y:S02]  /*0650*/  IMAD.WIDE.U32 R74, R157, 0x10, R86.reuse ;  /* 0x000000109d4a7825 */ /* 0x100fe400078e0056 */
[----:B------:R-:W2:Y:S02]  /*0660*/  LDG.E.64 R170, desc[UR12][R170.64] ;  /* 0x0000000caaaa7981 */ /* 0x000ea4000c1e1b00 */
[----:B------:R-:W-:-:S02]  /*0670*/  IMAD.WIDE.U32 R76, R101, 0x10, R86 ;  /* 0x00000010654c7825 */ /* 0x000fc400078e0056 */
[----:B------:R-:W2:Y:S04]  /*0680*/  LDG.E.128 R72, desc[UR12][R74.64] ;  /* 0x0000000c4a487981 */ /* 0x000ea8000c1e1d00 */
[----:B------:R-:W2:Y:S01]  /*0690*/  LDG.E.128 R76, desc[UR12][R76.64] ;  /* 0x0000000c4c4c7981 */ /* 0x000ea2000c1e1d00 */
[----:B------:R-:W-:Y:S01]  /*06a0*/  IADD3 R99, PT, PT, R175, 0x400, RZ ;  /* 0x00000400af637810 */ /* 0x000fe20007ffe0ff */
        /* <DEDUP_REMOVED lines=51> */
[----:B-1----:R-:W-:Y:S01]  /*09e0*/  HADD2.F32 R64, -RZ, R191.H0_H0 ;  /* 0x200000bfff407230 */ /* 0x002fe20000004100 */
[----:B------:R-:W-:Y:S01]  /*09f0*/  MOV R185, R171 ;  /* 0x000000ab00b97202 */ /* 0x000fe20000000f00 */
[----:B--2---:R-:W-:-:S04]  /*0a00*/  @P0 IMAD.WIDE.U32 R66, R97, 0x10, R66 ;  /* 0x0000001061420825 */ /* 0x004fc800078e0042 */
[----:B------:R-:W-:Y:S01]  /*0a10*/  FMUL.FTZ R0, R93, R0 ;  /* 0x000000005d007220 */ /* 0x000fe20000410000 */
[----:B------:R-:W-:Y:S01]  /*0a20*/  FMUL.FTZ R207, R28, R64 ;  /* 0x000000401ccf7220 */ /* 0x000fe20000410000 */
[----:B------:R-:W-:Y:S01]  /*0a30*/  HADD2.F32 R65, -RZ, R187.H0_H0 ;  /* 0x200000bbff417230 */ /* 0x000fe20000004100 */
[----:B------:R-:W-:Y:S01]  /*0a40*/  SHF.R.U32.HI R189, RZ, 0x10, R171 ;  /* 0x00000010ffbd7819 */ /* 0x000fe200000116ab */
[----:B---3--:R-:W-:Y:S01]  /*0a50*/  @P0 IMAD.WIDE.U32 R68, R99, 0x10, R68 ;  /* 0x0000001063440825 */ /* 0x008fe200078e0044 */
[----:B------:R1:W5:Y:S03]  /*0a60*/  @P0 LDG.E.128 R52, desc[UR12][R66.64] ;  /* 0x0000000c42340981 */ /* 0x000366000c1e1d00 */
[----:B------:R-:W-:Y:S01]  /*0a70*/  FADD.FTZ R212, -R193, R80 ;  /* 0x00000050c1d47221 */ /* 0x000fe20000010100 */
[----:B------:R-:W-:Y:S01]  /*0a80*/  FMUL.FTZ R205, R93, R188 ;  /* 0x000000bc5dcd7220 */ /* 0x000fe20000410000 */
[----:B------:R-:W-:Y:S01]  /*0a90*/  FADD.FTZ R80, -R193, R82 ;  /* 0x00000052c1507221 */ /* 0x000fe20000010100 */
[----:B------:R-:W-:Y:S01]  /*0aa0*/  FMUL.FTZ R188, R29, R65 ;  /* 0x000000411dbc7220 */ /* 0x000fe20000410000 */
[----:B------:R-:W-:Y:S01]  /*0ab0*/  FMUL.FTZ R203, R93, R190 ;  /* 0x000000be5dcb7220 */ /* 0x000fe20000410000 */
[----:B------:R-:W-:Y:S01]  /*0ac0*/  FFMA.FTZ R82, R0, R207, RZ ;  /* 0x000000cf00527223 */ /* 0x000fe200000100ff */
[----:B------:R-:W-:Y:S01]  /*0ad0*/  MOV R162, R166 ;  /* 0x000000a600a27202 */ /* 0x000fe20000000f00 */
[----:B------:R2:W5:Y:S01]  /*0ae0*/  @P0 LDG.E.128 R48, desc[UR12][R68.64] ;  /* 0x0000000c44300981 */ /* 0x000562000c1e1d00 */
[----:B-1----:R-:W-:-:S02]  /*0af0*/  HADD2.F32 R66, -RZ, R185.H0_H0 ;  /* 0x200000b9ff427230 */ /* 0x002fc40000004100 */
[----:B------:R-:W-:Y:S01]  /*0b00*/  FADD.FTZ R67, RZ, R207 ;  /* 0x000000cfff437221 */ /* 0x000fe20000010000 */
[----:B------:R-:W-:Y:S01]  /*0b10*/  MOV R179, R169 ;  /* 0x000000a900b37202 */ /* 0x000fe20000000f00 */
[----:B0-----:R-:W-:-:S04]  /*0b20*/  @P0 IMAD.WIDE.U32 R72, R175, 0x10, R72 ;  /* 0x00000010af480825 */ /* 0x001fc800078e0048 */
[----:B------:R-:W-:Y:S01]  /*0b30*/  FMUL.FTZ R201, R93, R192 ;  /* 0x000000c05dc97220 */ /* 0x000fe20000410000 */
[----:B------:R-:W-:Y:S01]  /*0b40*/  FMUL.FTZ R190, R30, R66 ;  /* 0x000000421ebe7220 */ /* 0x000fe20000410000 */
[----:B------:R-:W-:Y:S01]  /*0b50*/  FADD.FTZ R67, R188, R67 ;  /* 0x00000043bc437221 */ /* 0x000fe20000010000 */
[----:B--2---:R-:W-:Y:S02]  /*0b60*/  HADD2.F32 R68, -RZ, R189.H0_H0 ;  /* 0x200000bdff447230 */ /* 0x004fe40000004100 */
[----:B------:R-:W-:Y:S01]  /*0b70*/  FFMA.FTZ R82, R203, R188, R82 ;  /* 0x000000bccb527223 */ /* 0x000fe20000010052 */
[----:B------:R-:W-:Y:S01]  /*0b80*/  SHF.R.U64 R166, R166, 0x10, R167 ;  /* 0x00000010a6a67819 */ /* 0x000fe200000012a7 */
[----:B----4-:R-:W-:Y:S01]  /*0b90*/  @P0 IMAD.WIDE.U32 R70, R173, 0x10, R70 ;  /* 0x00000010ad460825 */ /* 0x010fe200078e0046 */
[----:B------:R-:W-:-:S03]  /*0ba0*/  MOV R194, R164 ;  /* 0x000000a400c27202 */ /* 0x000fc60000000f00 */
[----:B------:R-:W-:Y:S01]  /*0bb0*/  FADD.FTZ R220, -R193, R86 ;  /* 0x00000056c1dc7221 */ /* 0x000fe20000010100 */
[----:B------:R-:W-:Y:S01]  /*0bc0*/  @P0 IMAD.WIDE.U32 R74, R101, 0x10, R74 ;  /* 0x00000010654a0825 */ /* 0x000fe200078e004a */
[----:B------:R-:W-:-:S03]  /*0bd0*/  MOV R177, R168 ;  /* 0x000000a800b17202 */ /* 0x000fc60000000f00 */
[----:B------:R-:W-:Y:S01]  /*0be0*/  FMUL.FTZ R192, R31, R68 ;  /* 0x000000441fc07220 */ /* 0x000fe20000410000 */
[----:B------:R-:W-:Y:S01]  /*0bf0*/  FADD.FTZ R67, R190, R67 ;  /* 0x00000043be437221 */ /* 0x000fe20000010000 */
[----:B------:R-:W-:-:S04]  /*0c00*/  @P0 IMAD.WIDE.U32 R76, R157, 0x10, R76 ;  /* 0x000000109d4c0825 */ /* 0x000fc800078e004c */
[----:B------:R-:W-:Y:S01]  /*0c10*/  FFMA.FTZ R86, R201, R190, R82 ;  /* 0x000000bec9567223 */ /* 0x000fe20000010052 */
[----:B------:R-:W-:Y:S01]  /*0c20*/  MOV R170, R167 ;  /* 0x000000a700aa7202 */ /* 0x000fe20000000f00 */
[----:B------:R-:W-:Y:S01]  /*0c30*/  FADD.FTZ R206, -R193, R79 ;  /* 0x0000004fc1ce7221 */ /* 0x000fe20000010100 */
[----:B------:R-:W-:Y:S01]  /*0c40*/  HADD2.F32 R69, -RZ, R162.H0_H0 ;  /* 0x200000a2ff457230 */ /* 0x000fe20000004100 */
[----:B------:R-:W-:Y:S01]  /*0c50*/  MOV R196, R165 ;  /* 0x000000a500c47202 */ /* 0x000fe20000000f00 */
[----:B------:R-:W-:Y:S01]  /*0c60*/  HADD2.F32 R218, -RZ, R179.H0_H0 ;  /* 0x200000b3ffda7230 */ /* 0x000fe20000004100 */
[----:B------:R0:W5:Y:S01]  /*0c70*/  @P0 LDG.E.128 R32, desc[UR12][R72.64] ;  /* 0x0000000c48200981 */ /* 0x000162000c1e1d00 */
[----:B------:R-:W-:Y:S01]  /*0c80*/  FMUL.FTZ R179, R93, R202 ;  /* 0x000000ca5db37220 */ /* 0x000fe20000410000 */
[C---:B------:R-:W-:Y:S01]  /*0c90*/  FADD.FTZ R224, -R193.reuse, R84 ;  /* 0x00000054c1e07221 */ /* 0x040fe20000010100 */
[----:B------:R-:W-:Y:S01]  /*0ca0*/  HADD2.F32 R202, -RZ, R194.H0_H0 ;  /* 0x200000c2ffca7230 */ /* 0x000fe20000004100 */
[----:B------:R1:W5:Y:S01]  /*0cb0*/  @P0 LDG.E.128 R36, desc[UR12][R70.64] ;  /* 0x0000000c46240981 */ /* 0x000362000c1e1d00 */
[C---:B------:R-:W-:Y:S01]  /*0cc0*/  FADD.FTZ R204, -R193.reuse, R78 ;  /* 0x0000004ec1cc7221 */ /* 0x040fe20000010100 */
[C---:B------:R-:W-:Y:S01]  /*0cd0*/  FADD.FTZ R210, -R193.reuse, R81 ;  /* 0x00000051c1d27221 */ /* 0x040fe20000010100 */
[C---:B------:R-:W-:Y:S01]  /*0ce0*/  FADD.FTZ R198, -R193.reuse, R83 ;  /* 0x00000053c1c67221 */ /* 0x040fe20000010100 */
[----:B------:R2:W5:Y:S01]  /*0cf0*/  @P0 LDG.E.128 R44, desc[UR12][R74.64] ;  /* 0x0000000c4a2c0981 */ /* 0x000562000c1e1d00 */
[----:B------:R-:W-:Y:S01]  /*0d00*/  FADD.FTZ R222, -R193, R85 ;  /* 0x00000055c1de7221 */ /* 0x000fe20000010100 */
[----:B0-----:R-:W-:-:S02]  /*0d10*/  HADD2.F32 R72, -RZ, R166.H0_H0 ;  /* 0x200000a6ff487230 */ /* 0x001fc40000004100 */
[C---:B------:R-:W-:Y:S01]  /*0d20*/  FADD.FTZ R216, -R193.reuse, R87 ;  /* 0x00000057c1d87221 */ /* 0x040fe20000010100 */
[----:B------:R0:W5:Y:S01]  /*0d30*/  @P0 LDG.E.128 R40, desc[UR12][R76.64] ;  /* 0x0000000c4c280981 */ /* 0x000162000c1e1d00 */
[C---:B------:R-:W-:Y:S01]  /*0d40*/  FADD.FTZ R214, -R193.reuse, R88 ;  /* 0x00000058c1d67221 */ /* 0x040fe20000010100 */
[C---:B------:R-:W-:Y:S01]  /*0d50*/  FADD.FTZ R84, -R193.reuse, R89 ;  /* 0x00000059c1547221 */ /* 0x040fe20000010100 */
[C---:B-1----:R-:W-:Y:S01]  /*0d60*/  FADD.FTZ R70, -R193.reuse, R90 ;  /* 0x0000005ac1467221 */ /* 0x042fe20000010100 */
[----:B------:R-:W-:Y:S01]  /*0d70*/  FMUL.FTZ R194, R24, R69 ;  /* 0x0000004518c27220 */ /* 0x000fe20000410000 */
[----:B------:R-:W-:Y:S01]  /*0d80*/  FADD.FTZ R67, R192, R67 ;  /* 0x00000043c0437221 */ /* 0x000fe20000010000 */
[----:B--2---:R-:W-:Y:S01]  /*0d90*/  FADD.FTZ R74, -R193, R91 ;  /* 0x0000005bc14a7221 */ /* 0x004fe20000010100 */
[----:B------:R-:W-:Y:S01]  /*0da0*/  FMUL.FTZ R193, R93, R172 ;  /* 0x000000ac5dc17220 */ /* 0x000fe20000410000 */
[----:B------:R-:W-:Y:S01]  /*0db0*/  FFMA.FTZ R86, R205, R192, R86 ;  /* 0x000000c0cd567223 */ /* 0x000fe20000010056 */
[----:B------:R-:W-:Y:S01]  /*0dc0*/  SHF.R.U32.HI R171, RZ, 0x10, R167 ;  /* 0x00000010ffab7819 */ /* 0x000fe200000116a7 */
[----:B0-----:R-:W-:-:S02]  /*0dd0*/  HADD2.F32 R76, -RZ, R177.H0_H0 ;  /* 0x200000b1ff4c7230 */ /* 0x001fc40000004100 */
[----:B------:R-:W-:Y:S01]  /*0de0*/  FMUL.FTZ R177, R93, R206 ;  /* 0x000000ce5db17220 */ /* 0x000fe20000410000 */
[----:B------:R-:W-:Y:S02]  /*0df0*/  HADD2.F32 R73, -RZ, R170.H0_H0 ;  /* 0x200000aaff497230 */ /* 0x000fe40000004100 */
[----:B------:R-:W-:Y:S01]  /*0e00*/  FADD.FTZ R67, R194, R67 ;  /* 0x00000043c2437221 */ /* 0x000fe20000010000 */
[----:B------:R-:W-:Y:S02]  /*0e10*/  HADD2.F32 R206, -RZ, R196.H0_H0 ;  /* 0x200000c4ffce7230 */ /* 0x000fe40000004100 */
[----:B------:R-:W-:Y:S01]  /*0e20*/  FMUL.FTZ R196, R25, R72 ;  /* 0x0000004819c47220 */ /* 0x000fe20000410000 */
[----:B------:R-:W-:Y:S01]  /*0e30*/  FMUL.FTZ R195, R93, R174 ;  /* 0x000000ae5dc37220 */ /* 0x000fe20000410000 */
[----:B------:R-:W-:Y:S01]  /*0e40*/  FFMA.FTZ R86, R193, R194, R86 ;  /* 0x000000c2c1567223 */ /* 0x000fe20000010056 */
[----:B------:R-:W-:Y:S02]  /*0e50*/  HADD2.F32 R75, -RZ, R171.H0_H0 ;  /* 0x200000abff4b7230 */ /* 0x000fe40000004100 */
        /* <DEDUP_REMOVED lines=12> */
[----:B------:R-:W-:-:S02]  /*0f20*/  HADD2.F32 R77, -RZ, R168.H0_H0 ;  /* 0x200000a8ff4d7230 */ /* 0x000fc40000004100 */
        /* <DEDUP_REMOVED lines=9> */
[----:B------:R-:W-:Y:S02]  /*0fc0*/  HADD2.F32 R209, -RZ, R181.H0_H0 ;  /* 0x200000b5ffd17230 */ /* 0x000fe40000004100 */
        /* <DEDUP_REMOVED lines=13> */
[----:B------:R-:W-:Y:S02]  /*10a0*/  SHF.R.U32.HI R208, RZ, 0x10, R165 ;  /* 0x00000010ffd07819 */ /* 0x000fe400000116a5 */
[----:B------:R-:W-:Y:S01]  /*10b0*/  MOV R78, R161 ;  /* 0x000000a1004e7202 */ /* 0x000fe20000000f00 */
[----:B------:R-:W-:Y:S01]  /*10c0*/  FMUL.FTZ R176, R17, R204 ;  /* 0x000000cc11b07220 */ /* 0x000fe20000410000 */
[----:B------:R-:W-:Y:S01]  /*10d0*/  FADD.FTZ R71, R181, R88 ;  /* 0x00000058b5477221 */ /* 0x000fe20000010000 */
[----:B------:R-:W-:Y:S01]  /*10e0*/  FFMA.FTZ R86, R174, R181, R67 ;  /* 0x000000b5ae567223 */ /* 0x000fe20000010043 */
[----:B------:R-:W-:Y:S01]  /*10f0*/  MOV R169, R158 ;  /* 0x0000009e00a97202 */ /* 0x000fe20000000f00 */
[----:B------:R-:W-:-:S02]  /*1100*/  HADD2.F32 R208, -RZ, R208.H0_H0 ;  /* 0x200000d0ffd07230 */ /* 0x000fc40000004100 */
[----:B------:R-:W-:Y:S01]  /*1110*/  FMUL.FTZ R183, R18, R206 ;  /* 0x000000ce12b77220 */ /* 0x000fe20000410000 */
[----:B------:R-:W-:Y:S02]  /*1120*/  HADD2.F32 R219, -RZ, R78.H0_H0 ;  /* 0x2000004effdb7230 */ /* 0x000fe40000004100 */
[----:B------:R-:W-:Y:S01]  /*1130*/  FADD.FTZ R78, R176, R71 ;  /* 0x00000047b04e7221 */ /* 0x000fe20000010000 */
[----:B------:R-:W-:Y:S01]  /*1140*/  FFMA.FTZ R67, R179, R176, R86 ;  /* 0x000000b0b3437223 */ /* 0x000fe20000010056 */
[----:B------:R-:W-:Y:S01]  /*1150*/  SHF.R.U64 R165, R158, 0x10, R159 ;  /* 0x000000109ea57819 */ /* 0x000fe2000000129f */
[----:B------:R-:W-:Y:S01]  /*1160*/  FMUL.FTZ R83, R93, R210 ;  /* 0x000000d25d537220 */ /* 0x000fe20000410000 */
[----:B------:R-:W-:Y:S02]  /*1170*/  HADD2.F32 R210, -RZ, R169.H0_H0 ;  /* 0x200000a9ffd27230 */ /* 0x000fe40000004100 */
[----:B------:R-:W-:Y:S01]  /*1180*/  FMUL.FTZ R178, R19, R208 ;  /* 0x000000d013b27220 */ /* 0x000fe20000410000 */
[----:B------:R-:W-:Y:S01]  /*1190*/  FADD.FTZ R71, R183, R78 ;  /* 0x0000004eb7477221 */ /* 0x000fe20000010000 */
[----:B------:R-:W-:Y:S01]  /*11a0*/  SHF.R.U64 R79, R160, 0x10, R161 ;  /* 0x00000010a04f7819 */ /* 0x000fe200000012a1 */
[----:B------:R-:W-:Y:S01]  /*11b0*/  FFMA.FTZ R78, R172, R183, R67 ;  /* 0x000000b7ac4e7223 */ /* 0x000fe20000010043 */
[----:B------:R-:W-:Y:S01]  /*11c0*/  SHF.R.U32.HI R158, RZ, 0x10, R161 ;  /* 0x00000010ff9e7819 */ /* 0x000fe200000116a1 */
[----:B------:R-:W-:Y:S01]  /*11d0*/  HADD2.F32 R211, -RZ, R165.H0_H0 ;  /* 0x200000a5ffd37230 */ /* 0x000fe20000004100 */
[----:B------:R-:W-:-:S02]  /*11e0*/  MOV R164, R159 ;  /* 0x0000009f00a47202 */ /* 0x000fc40000000f00 */
[----:B------:R-:W-:Y:S01]  /*11f0*/  MOV R161, R2 ;  /* 0x0000000200a17202 */ /* 0x000fe20000000f00 */
[----:B------:R-:W-:Y:S01]  /*1200*/  FMUL.FTZ R85, R12, R210 ;  /* 0x000000d20c557220 */ /* 0x000fe20000410000 */
[----:B------:R-:W-:Y:S01]  /*1210*/  SHF.R.U64 R2, R2, 0x10, R3 ;  /* 0x0000001002027819 */ /* 0x000fe20000001203 */
[----:B------:R-:W-:Y:S01]  /*1220*/  FADD.FTZ R88, R178, R71 ;  /* 0x00000047b2587221 */ /* 0x000fe20000010000 */
[----:B------:R-:W-:Y:S01]  /*1230*/  FMUL.FTZ R82, R93, R212 ;  /* 0x000000d45d527220 */ /* 0x000fe20000410000 */
[----:B------:R-:W-:Y:S01]  /*1240*/  FFMA.FTZ R71, R177, R178, R78 ;  /* 0x000000b2b1477223 */ /* 0x000fe2000001004e */
[----:B------:R-:W-:Y:S01]  /*1250*/  SHF.R.U32.HI R167, RZ, 0x10, R159 ;  /* 0x00000010ffa77819 */ /* 0x000fe2000001169f */
[----:B------:R-:W-:Y:S01]  /*1260*/  HADD2.F32 R212, -RZ, R164.H0_H0 ;  /* 0x200000a4ffd47230 */ /* 0x000fe20000004100 */
[----:B------:R-:W-:Y:S01]  /*1270*/  MOV R159, R160 ;  /* 0x000000a0009f7202 */ /* 0x000fe20000000f00 */
[----:B------:R-:W-:Y:S02]  /*1280*/  HADD2.F32 R225, -RZ, R2.H0_H0 ;  /* 0x20000002ffe17230 */ /* 0x000fe40000004100 */
[----:B------:R-:W-:Y:S01]  /*1290*/  FMUL.FTZ R86, R13, R211 ;  /* 0x000000d30d567220 */ /* 0x000fe20000410000 */
[----:B------:R-:W-:Y:S01]  /*12a0*/  FADD.FTZ R67, R85, R88 ;  /* 0x0000005855437221 */ /* 0x000fe20000010000 */
[----:B------:R-:W-:Y:S01]  /*12b0*/  MOV R160, R3 ;  /* 0x0000000300a07202 */ /* 0x000fe20000000f00 */
        /* <DEDUP_REMOVED lines=82> */
.L_x_5434:
[----:B------:R-:W-:Y:S05]  /*17e0*/  BSYNC.RECONVERGENT B0 ;  /* 0x0000000000007941 */ /* 0x000fea0003800200 */
.L_x_5433:
        /* <DEDUP_REMOVED lines=124> */
.L_x_5437:
        /* <DEDUP_REMOVED lines=23> */
.L_x_5436:
        /* <DEDUP_REMOVED lines=20> */
.L_x_5439:
        /* <DEDUP_REMOVED lines=21> */
.L_x_5435:
        /* <DEDUP_REMOVED lines=27> */
.L_x_5441:
        /* <DEDUP_REMOVED lines=23> */
.L_x_5440:
        /* <DEDUP_REMOVED lines=20> */
.L_x_5442:
        /* <DEDUP_REMOVED lines=20> */
.L_x_5438:
        /* <DEDUP_REMOVED lines=24> */
.L_x_5443:
        /* <DEDUP_REMOVED lines=24> */
.L_x_5446:
        /* <DEDUP_REMOVED lines=17> */
.L_x_5445:
        /* <DEDUP_REMOVED lines=24> */
.L_x_5448:
        /* <DEDUP_REMOVED lines=19> */
.L_x_5444:
        /* <DEDUP_REMOVED lines=23> */
.L_x_5450:
        /* <DEDUP_REMOVED lines=17> */
.L_x_5449:
        /* <DEDUP_REMOVED lines=24> */
.L_x_5451:
        /* <DEDUP_REMOVED lines=18> */
.L_x_5447:
        /* <DEDUP_REMOVED lines=19> */
.L_x_5452:
        /* <DEDUP_REMOVED lines=24> */
.L_x_5455:
        /* <DEDUP_REMOVED lines=17> */
.L_x_5454:
        /* <DEDUP_REMOVED lines=24> */
.L_x_5457:
        /* <DEDUP_REMOVED lines=19> */
.L_x_5453:
        /* <DEDUP_REMOVED lines=23> */
.L_x_5459:
        /* <DEDUP_REMOVED lines=17> */
.L_x_5458:
        /* <DEDUP_REMOVED lines=24> */
.L_x_5460:
        /* <DEDUP_REMOVED lines=18> */
.L_x_5456:
        /* <DEDUP_REMOVED lines=19> */
.L_x_5461:
        /* <DEDUP_REMOVED lines=24> */
.L_x_5464:
        /* <DEDUP_REMOVED lines=17> */
.L_x_5463:
        /* <DEDUP_REMOVED lines=24> */
.L_x_5466:
        /* <DEDUP_REMOVED lines=19> */
.L_x_5462:
        /* <DEDUP_REMOVED lines=23> */
.L_x_5468:
        /* <DEDUP_REMOVED lines=17> */
.L_x_5467:
        /* <DEDUP_REMOVED lines=24> */
.L_x_5469:
        /* <DEDUP_REMOVED lines=18> */
.L_x_5465:
        /* <DEDUP_REMOVED lines=19> */
.L_x_5470:
        /* <DEDUP_REMOVED lines=24> */
.L_x_5473:
        /* <DEDUP_REMOVED lines=17> */
.L_x_5472:
        /* <DEDUP_REMOVED lines=24> */
.L_x_5475:
        /* <DEDUP_REMOVED lines=19> */
.L_x_5471:
        /* <DEDUP_REMOVED lines=23> */
.L_x_5477:
        /* <DEDUP_REMOVED lines=17> */
.L_x_5476:
        /* <DEDUP_REMOVED lines=24> */
.L_x_5478:
        /* <DEDUP_REMOVED lines=18> */
.L_x_5474:
        /* <DEDUP_REMOVED lines=19> */
.L_x_5479:
        /* <DEDUP_REMOVED lines=24> */
.L_x_5482:
        /* <DEDUP_REMOVED lines=13> */
[----:B-1----:R-:W-:Y:S02]  /*5b60*/  F2FP.F16.F32.PACK_AB R68, R63, R62 ;  /* 0x0000003e3f44723e */ /* 0x002fe400000000ff */
[----:B------:R-:W-:Y:S02]  /*5b70*/  PRMT R0, R73, 0x7632, R0 ;  /* 0x0000763249007816 */ /* 0x000fe40000000000 */
[----:B------:R-:W-:Y:S01]  /*5b80*/  PRMT R69, R68, 0x7632, R69 ;  /* 0x0000763244457816 */ /* 0x000fe20000000045 */
[----:B------:R-:W-:Y:S06]  /*5b90*/  BRA `(.L_x_5483) ;  /* 0x0000000400f47947 */ /* 0x000fec0003800000 */
.L_x_5481:
        /* <DEDUP_REMOVED lines=24> */
.L_x_5484:
        /* <DEDUP_REMOVED lines=19> */
.L_x_5480:
        /* <DEDUP_REMOVED lines=23> */
.L_x_5486:
        /* <DEDUP_REMOVED lines=13> */
[----:B-1----:R-:W-:Y:S02]  /*6090*/  F2FP.F16.F32.PACK_AB R68, R63, R62 ;  /* 0x0000003e3f44723e */ /* 0x002fe400000000ff */
[----:B------:R-:W-:Y:S02]  /*60a0*/  PRMT R0, R73, 0x7632, R0 ;  /* 0x0000763249007816 */ /* 0x000fe40000000000 */
[----:B------:R-:W-:Y:S01]  /*60b0*/  PRMT R69, R68, 0x7632, R69 ;  /* 0x0000763244457816 */ /* 0x000fe20000000045 */
[----:B------:R-:W-:Y:S06]  /*60c0*/  BRA `(.L_x_5483) ;  /* 0x0000000000a87947 */ /* 0x000fec0003800000 */
.L_x_5485:
        /* <DEDUP_REMOVED lines=24> */
.L_x_5487:
        /* <DEDUP_REMOVED lines=18> */
.L_x_5483:
        /* <DEDUP_REMOVED lines=19> */
.L_x_5488:
        /* <DEDUP_REMOVED lines=24> */
.L_x_5491:
        /* <DEDUP_REMOVED lines=17> */
.L_x_5490:
        /* <DEDUP_REMOVED lines=24> */
.L_x_5493:
        /* <DEDUP_REMOVED lines=19> */
.L_x_5489:
        /* <DEDUP_REMOVED lines=23> */
.L_x_5495:
        /* <DEDUP_REMOVED lines=17> */
.L_x_5494:
        /* <DEDUP_REMOVED lines=24> */
.L_x_5496:
        /* <DEDUP_REMOVED lines=18> */
.L_x_5492:
        /* <DEDUP_REMOVED lines=19> */
.L_x_5497:
        /* <DEDUP_REMOVED lines=58> */
.L_x_5432:
        /* <DEDUP_REMOVED lines=23> */
.L_x_5499:
        /* <DEDUP_REMOVED lines=12> */
.L_x_7299:


//--------------------- .text._ZN10layer_norm31ln_parallel_residual_bwd_kernelINS_13Kernel_traitsIf6__halffS2_fjLj7168ELj1ELj1ELj8ELj8ENS_18Kernel_traits_baseILj7168EfS2_fS2_fjLj256EEEEELb1ELb0ELb0EEEvNS_9BwdParamsE --------------------------
	.section	.text._ZN10layer_norm31ln_parallel_residual_bwd_kernelINS_13Kernel_traitsIf6__halffS2_fjLj7168ELj1ELj1ELj8ELj8ENS_18Kernel_traits_baseILj7168EfS2_fS2_fjLj256EEEEELb1ELb0ELb0EEEvNS_9BwdParamsE,"ax",@progbits
	.align	128
        .global         _ZN10layer_norm31ln_parallel_residual_bwd_kernelINS_13Kernel_traitsIf6__halffS2_fjLj7168ELj1ELj1ELj8ELj8ENS_18Kernel_traits_baseILj7168EfS2_fS2_fjLj256EEEEELb1ELb0ELb0EEEvNS_9BwdParamsE
        .type           _ZN10layer_norm31ln_parallel_residual_bwd_kernelINS_13Kernel_traitsIf6__halffS2_fjLj7168ELj1ELj1ELj8ELj8ENS_18Kernel_traits_baseILj7168EfS2_fS2_fjLj256EEEEELb1ELb0ELb0EEEvNS_9BwdParamsE,@function
        .size           _ZN10layer_norm31ln_parallel_residual_bwd_kernelINS_13Kernel_traitsIf6__halffS2_fjLj7168ELj1ELj1ELj8ELj8ENS_18Kernel_traits_baseILj7168EfS2_fS2_fjLj256EEEEELb1ELb0ELb0EEEvNS_9BwdParamsE,(.L_x_7300 - _ZN10layer_norm31ln_parallel_residual_bwd_kernelINS_13Kernel_traitsIf6__halffS2_fjLj7168ELj1ELj1ELj8ELj8ENS_18Kernel_traits_baseILj7168EfS2_fS2_fjLj256EEEEELb1ELb0ELb0EEEvNS_9BwdParamsE)
        .other          _ZN10layer_norm31ln_parallel_residual_bwd_kernelINS_13Kernel_traitsIf6__halffS2_fjLj7168ELj1ELj1ELj8ELj8ENS_18Kernel_traits_baseILj7168EfS2_fS2_fjLj256EEEEELb1ELb0ELb0EEEvNS_9BwdParamsE,@"STO_CUDA_ENTRY STV_DEFAULT"
_ZN10layer_norm31ln_parallel_residual_bwd_kernelINS_13Kernel_traitsIf6__halffS2_fjLj7168ELj1ELj1ELj8ELj8ENS_18Kernel_traits_baseILj7168EfS2_fS2_fjLj256EEEEELb1ELb0ELb0EEEvNS_9BwdParamsE:
.text._ZN10layer_norm31ln_parallel_residual_bwd_kernelINS_13Kernel_traitsIf6__halffS2_fjLj7168ELj1ELj1ELj8ELj8ENS_18Kernel_traits_baseILj7168EfS2_fS2_fjLj256EEEEELb1ELb0ELb0EEEvNS_9BwdParamsE:
[----:B------:R-:W0:Y:S02]  /*0000*/  LDC R1, c[0x0][0x37c] ;  /* 0x0000df00ff017b82 */ /* 0x000e240000000800 */
[----:B0-----:R-:W-:Y:S01]  /*0010*/  IADD3 R1, PT, PT, R1, -0x98, RZ ;  /* 0xffffff6801017810 */ /* 0x001fe20007ffe0ff */
        /* <DEDUP_REMOVED lines=59> */
[C---:B------:R-:W-:Y:S01]  /*03d0*/  @P3 IMAD.WIDE.U32 R16, R35.reuse, 0x10, R16 ;  /* 0x0000001023103825 */ /* 0x040fe200078e0010 */
[----:B------:R-:W-:-:S05]  /*03e0*/  @P3 IADD3 R35, PT, PT, R35, 0x100, RZ ;  /* 0x0000010023233810 */ /* 0x000fca0007ffe0ff */
[----:B------:R-:W-:-:S04]  /*03f0*/  @P4 IMAD.WIDE.U32 R18, R35, 0x10, R18 ;  /* 0x0000001023124825 */ /* 0x000fc800078e0012 */
[----:B------:R-:W-:-:S04]  /*0400*/  @P4 IMAD.WIDE.U32 R20, R35, 0x10, R20 ;  /* 0x0000001023144825 */ /* 0x000fc800078e0014 */
[----:B------:R-:W-:-:S04]  /*0410*/  @P4 VIADD R35, R35, 0x100 ;  /* 0x0000010023234836 */ /* 0x000fc80000000000 */
[----:B------:R-:W-:-:S04]  /*0420*/  @P5 IMAD.WIDE.U32 R22, R35, 0x10, R22 ;  /* 0x0000001023165825 */ /* 0x000fc800078e0016 */
[C---:B0-----:R-:W-:Y:S01]  /*0430*/  @P5 IMAD.WIDE.U32 R24, R35.reuse, 0x10, R24 ;  /* 0x0000001023185825 */ /* 0x041fe200078e0018 */
[----:B------:R-:W-:-:S04]  /*0440*/  @P5 IADD3 R35, PT, PT, R35, 0x100, RZ ;  /* 0x0000010023235810 */ /* 0x000fc80007ffe0ff */
[----:B------:R0:W5:Y:S01]  /*0450*/  @P5 LDG.E.128 R248, desc[UR10][R24.64] ;  /* 0x0000000a18f85981 */ /* 0x000162000c1e1d00 */
        /* <DEDUP_REMOVED lines=161> */
.L_x_5593:
[----:B-1----:R-:W-:-:S06]  /*0e70*/  UIMAD.WIDE UR6, UR9, 0x4, UR12 ;  /* 0x00000004090678a5 */ /* 0x002fcc000f8e020c */
[----:B0-23--:R-:W-:Y:S01]  /*0e80*/  MOV R148, UR6 ;  /* 0x0000000600947c02 */ /* 0x00dfe20008000f00 */
[----:B------:R-:W-:Y:S01]  /*0e90*/  IMAD.U32 R149, RZ, RZ, UR7 ;  /* 0x00000007ff957e24 */ /* 0x000fe2000f8e00ff */
[----:B------:R-:W-:-:S04]  /*0ea0*/  UIMAD.WIDE UR6, UR9, 0x4, UR14 ;  /* 0x00000004090678a5 */ /* 0x000fc8000f8e020e */
[----:B------:R0:W3:Y:S02]  /*0eb0*/  LDG.E R4, desc[UR10][R148.64] ;  /* 0x0000000a94047981 */ /* 0x0000e4000c1e1900 */
[----:B0-----:R-:W-:Y:S01]  /*0ec0*/  MOV R148, UR6 ;  /* 0x0000000600947c02 */ /* 0x001fe20008000f00 */
[----:B------:R-:W-:-:S05]  /*0ed0*/  IMAD.U32 R149, RZ, RZ, UR7 ;  /* 0x00000007ff957e24 */ /* 0x000fca000f8e00ff */
        /* <DEDUP_REMOVED lines=13> */
[----:B------:R-:W-:Y:S02]  /*0fb0*/  R2UR UR25, R4 ;  /* 0x00000000041972ca */ /* 0x000fe400000e0000 */
[----:B------:R-:W-:-:S04]  /*0fc0*/  MOV R4, UR7 ;  /* 0x0000000700047c02 */ /* 0x000fc80008000f00 */
        /* <DEDUP_REMOVED lines=36> */
[----:B------:R-:W-:Y:S02]  /*1210*/  SHF.R.U32.HI R174, RZ, 0x10, R161 ;  /* 0x00000010ffae7819 */ /* 0x000fe400000116a1 */
[----:B----4-:R-:W-:Y:S02]  /*1220*/  MOV R31, R162 ;  /* 0x000000a2001f7202 */ /* 0x010fe40000000f00 */
[--C-:B------:R-:W-:Y:S01]  /*1230*/  SHF.R.U64 R161, R162, 0x10, R163.reuse ;  /* 0x00000010a2a17819 */ /* 0x100fe200000012a3 */
[--C-:B------:R-:W-:Y:S01]  /*1240*/  IMAD.MOV.U32 R162, RZ, RZ, R163.reuse ;  /* 0x000000ffffa27224 */ /* 0x100fe200078e00a3 */
[----:B------:R-:W-:Y:S01]  /*1250*/  SHF.R.U32.HI R173, RZ, 0x10, R163 ;  /* 0x00000010ffad7819 */ /* 0x000fe200000116a3 */
[----:B---3--:R-:W-:Y:S01]  /*1260*/  FADD.FTZ R163, R148, -UR25 ;  /* 0x8000001994a37e21 */ /* 0x008fe20008010000 */
[----:B------:R-:W-:Y:S02]  /*1270*/  HADD2.F32 R148, -RZ, R31.H0_H0 ;  /* 0x2000001fff947230 */ /* 0x000fe40000004100 */
[----:B------:R-:W-:-:S02]  /*1280*/  HADD2.F32 R31, -RZ, R0.H0_H0 ;  /* 0x20000000ff1f7230 */ /* 0x000fc40000004100 */
[----:B------:R-:W-:Y:S02]  /*1290*/  FMUL.FTZ R0, R163, UR24 ;  /* 0x00000018a3007c20 */ /* 0x000fe40008410000 */
[----:B------:R-:W2:Y:S01]  /*12a0*/  LDL R163, [R1+0x70] ;  /* 0x0000700001a37983 */ /* 0x000ea20000100800 */
[----:B------:R-:W-:Y:S01]  /*12b0*/  FADD.FTZ R149, R149, -UR25 ;  /* 0x8000001995957e21 */ /* 0x000fe20008010000 */
[----:B------:R-:W-:Y:S01]  /*12c0*/  FADD.FTZ R88, R88, R148 ;  /* 0x0000009458587221 */ /* 0x000fe20000010000 */
[----:B------:R-:W-:Y:S01]  /*12d0*/  FFMA.FTZ R64, R0, R148, R64 ;  /* 0x0000009400407223 */ /* 0x000fe20000010040 */
[----:B------:R-:W-:Y:S02]  /*12e0*/  HADD2.F32 R160, -RZ, R160.H0_H0 ;  /* 0x200000a0ffa07230 */ /* 0x000fe40000004100 */
[----:B------:R-:W-:-:S03]  /*12f0*/  FADD.FTZ R150, R150, -UR25 ;  /* 0x8000001996967e21 */ /* 0x000fc60008010000 */
[----:B------:R-:W-:Y:S01]  /*1300*/  FADD.FTZ R193, R193, R160 ;  /* 0x000000a0c1c17221 */ /* 0x000fe20000010000 */
[----:B------:R-:W-:Y:S01]  /*1310*/  FADD.FTZ R192, R192, R31 ;  /* 0x0000001fc0c07221 */ /* 0x000fe20000010000 */
[----:B------:R-:W-:Y:S01]  /*1320*/  FFMA.FTZ R224, R0, R31, R224 ;  /* 0x0000001f00e07223 */ /* 0x000fe200000100e0 */
[----:B------:R-:W-:Y:S01]  /*1330*/  FADD.FTZ R151, R151, -UR25 ;  /* 0x8000001997977e21 */ /* 0x000fe20008010000 */
[----:B--2---:R-:W-:Y:S01]  /*1340*/  FMUL.FTZ R163, R163, R148 ;  /* 0x00000094a3a37220 */ /* 0x004fe20000410000 */
[----:B------:R-:W-:Y:S02]  /*1350*/  HADD2.F32 R148, -RZ, R161.H0_H0 ;  /* 0x200000a1ff947230 */ /* 0x000fe40000004100 */
[----:B------:R-:W-:-:S03]  /*1360*/  FMUL.FTZ R161, R149, UR24 ;  /* 0x0000001895a17c20 */ /* 0x000fc60008410000 */
[-C--:B------:R-:W-:Y:S01]  /*1370*/  FMUL.FTZ R149, R230, R148.reuse ;  /* 0x00000094e6957220 */ /* 0x080fe20000410000 */
[----:B------:R-:W-:Y:S01]  /*1380*/  FADD.FTZ R89, R89, R148 ;  /* 0x0000009459597221 */ /* 0x000fe20000010000 */
[C---:B------:R-:W-:Y:S01]  /*1390*/  FFMA.FTZ R65, R161.reuse, R148, R65 ;  /* 0x00000094a1417223 */ /* 0x040fe20000010041 */
[----:B------:R-:W-:Y:S02]  /*13a0*/  HADD2.F32 R148, -RZ, R162.H0_H0 ;  /* 0x200000a2ff947230 */ /* 0x000fe40000004100 */
[----:B------:R-:W-:Y:S01]  /*13b0*/  FMUL.FTZ R162, R150, UR24 ;  /* 0x0000001896a27c20 */ /* 0x000fe20008410000 */
[-C--:B------:R-:W-:Y:S01]  /*13c0*/  FFMA.FTZ R225, R161, R160.reuse, R225 ;  /* 0x000000a0a1e17223 */ /* 0x080fe200000100e1 */
[----:B------:R-:W-:Y:S01]  /*13d0*/  FFMA.FTZ R160, R231, R160, R149 ;  /* 0x000000a0e7a07223 */ /* 0x000fe20000010095 */
[----:B------:R-:W-:Y:S02]  /*13e0*/  HADD2.F32 R149, -RZ, R204.H0_H0 ;  /* 0x200000ccff957230 */ /* 0x000fe40000004100 */
[-C--:B------:R-:W-:Y:S01]  /*13f0*/  FMUL.FTZ R150, R228, R148.reuse ;  /* 0x00000094e4967220 */ /* 0x080fe20000410000 */
[----:B------:R-:W-:Y:S01]  /*1400*/  FADD.FTZ R90, R90, R148 ;  /* 0x000000945a5a7221 */ /* 0x000fe20000010000 */
[----:B------:R-:W-:Y:S01]  /*1410*/  FFMA.FTZ R66, R162, R148, R66 ;  /* 0x00000094a2427223 */ /* 0x000fe20000010042 */
[----:B------:R-:W-:-:S02]  /*1420*/  HADD2.F32 R148, -RZ, R173.H0_H0 ;  /* 0x200000adff947230 */ /* 0x000fc40000004100 */
[----:B------:R-:W-:Y:S01]  /*1430*/  FFMA.FTZ R31, R205, R31, R163 ;  /* 0x0000001fcd1f7223 */ /* 0x000fe200000100a3 */
        /* <DEDUP_REMOVED lines=20> */
.L_x_5502:
[----:B------:R-:W-:Y:S05]  /*1580*/  BSYNC.RECONVERGENT B0 ;  /* 0x0000000000007941 */ /* 0x000fea0003800200 */
.L_x_5501:
        /* <DEDUP_REMOVED lines=31> */
[----:B------:R-:W-:Y:S02]  /*1780*/  MOV R176, R159 ;  /* 0x0000009f00b07202 */ /* 0x000fe40000000f00 */
[----:B0-----:R-:W-:Y:S01]  /*1790*/  SHF.R.U32.HI R229, RZ, 0x10, R159 ;  /* 0x00000010ffe57819 */ /* 0x001fe2000001169f */
[----:B--2---:R-:W-:Y:S02]  /*17a0*/  IMAD.MOV.U32 R29, RZ, RZ, R164 ;  /* 0x000000ffff1d7224 */ /* 0x004fe400078e00a4 */
[----:B---3--:R-:W-:-:S03]  /*17b0*/  FADD.FTZ R159, R148, -UR25 ;  /* 0x80000019949f7e21 */ /* 0x008fc60008010000 */
[----:B------:R-:W-:Y:S02]  /*17c0*/  HADD2.F32 R148, -RZ, R29.H0_H0 ;  /* 0x2000001dff947230 */ /* 0x000fe40000004100 */
[----:B------:R-:W-:Y:S02]  /*17d0*/  HADD2.F32 R29, -RZ, R30.H0_H0 ;  /* 0x2000001eff1d7230 */ /* 0x000fe40000004100 */
        /* <DEDUP_REMOVED lines=15> */
[----:B------:R-:W-:-:S03]  /*18d0*/  HADD2.F32 R148, -RZ, R158.H0_H0 ;  /* 0x2000009eff947230 */ /* 0x000fc60000004100 */
[----:B------:R-:W2:Y:S01]  /*18e0*/  LDL R149, [R1+0x54] ;  /* 0x0000540001957983 */ /* 0x000ea20000100800 */
[----:B------:R-:W-:-:S03]  /*18f0*/  HADD2.F32 R158, -RZ, R175.H0_H0 ;  /* 0x200000afff9e7230 */ /* 0x000fc60000004100 */
        /* <DEDUP_REMOVED lines=9> */
[----:B------:R-:W-:-:S02]  /*1990*/  HADD2.F32 R148, -RZ, R164.H0_H0 ;  /* 0x200000a4ff947230 */ /* 0x000fc40000004100 */
[----:B------:R-:W-:Y:S01]  /*19a0*/  FMUL.FTZ R164, R150, UR24 ;  /* 0x0000001896a47c20 */ /* 0x000fe20008410000 */
[----:B----4-:R-:W-:Y:S01]  /*19b0*/  FFMA.FTZ R158, R175, R158, R149 ;  /* 0x0000009eaf9e7223 */ /* 0x010fe20000010095 */
[----:B------:R-:W-:Y:S02]  /*19c0*/  HADD2.F32 R149, -RZ, R176.H0_H0 ;  /* 0x200000b0ff957230 */ /* 0x000fe40000004100 */
[-C--:B---3--:R-:W-:Y:S01]  /*19d0*/  FMUL.FTZ R150, R165, R148.reuse ;  /* 0x00000094a5967220 */ /* 0x088fe20000410000 */
[----:B------:R-:W-:Y:S01]  /*19e0*/  FADD.FTZ R122, R122, R148 ;  /* 0x000000947a7a7221 */ /* 0x000fe20000010000 */
[----:B------:R-:W-:Y:S01]  /*19f0*/  FFMA.FTZ R94, R164, R148, R94 ;  /* 0x00000094a45e7223 */ /* 0x000fe2000001005e */
[----:B------:R-:W-:Y:S02]  /*1a00*/  HADD2.F32 R148, -RZ, R228.H0_H0 ;  /* 0x200000e4ff947230 */ /* 0x000fe40000004100 */
[----:B------:R-:W-:Y:S01]  /*1a10*/  FADD.FTZ R42, R42, R149 ;  /* 0x000000952a2a7221 */ /* 0x000fe20000010000 */
[-C--:B------:R-:W-:Y:S01]  /*1a20*/  FFMA.FTZ R222, R164, R149.reuse, R222 ;  /* 0x00000095a4de7223 */ /* 0x080fe200000100de */
        /* <DEDUP_REMOVED lines=17> */
.L_x_5504:
[----:B------:R-:W-:Y:S05]  /*1b40*/  BSYNC.RECONVERGENT B0 ;  /* 0x0000000000007941 */ /* 0x000fea0003800200 */
.L_x_5503:
        /* <DEDUP_REMOVED lines=32> */
[----:B0-----:R-:W-:Y:S02]  /*1d50*/  SHF.R.U32.HI R229, RZ, 0x10, R157 ;  /* 0x00000010ffe57819 */ /* 0x001fe4000001169d */
[----:B--2---:R-:W-:Y:S01]  /*1d60*/  MOV R27, R166 ;  /* 0x000000a6001b7202 */ /* 0x004fe20000000f00 */
[----:B---3--:R-:W-:-:S04]  /*1d70*/  FADD.FTZ R157, R148, -UR25 ;  /* 0x80000019949d7e21 */ /* 0x008fc80008010000 */
[----:B------:R-:W-:Y:S02]  /*1d80*/  HADD2.F32 R148, -RZ, R27.H0_H0 ;  /* 0x2000001bff947230 */ /* 0x000fe40000004100 */
[----:B------:R-:W-:Y:S02]  /*1d90*/  HADD2.F32 R27, -RZ, R28.H0_H0 ;  /* 0x2000001cff1b7230 */ /* 0x000fe40000004100 */
        /* <DEDUP_REMOVED lines=27> */
[----:B------:R-:W-:Y:S02]  /*1f50*/  HADD2.F32 R148, -RZ, R166.H0_H0 ;  /* 0x200000a6ff947230 */ /* 0x000fe40000004100 */
[----:B------:R-:W-:Y:S01]  /*1f60*/  FMUL.FTZ R166, R150, UR24 ;  /* 0x0000001896a67c20 */ /* 0x000fe20008410000 */
[----:B----4-:R-:W-:Y:S01]  /*1f70*/  FFMA.FTZ R156, R177, R156, R149 ;  /* 0x0000009cb19c7223 */ /* 0x010fe20000010095 */
[----:B------:R-:W-:-:S02]  /*1f80*/  HADD2.F32 R149, -RZ, R178.H0_H0 ;  /* 0x200000b2ff957230 */ /* 0x000fc40000004100 */
[-C--:B---3--:R-:W-:Y:S01]  /*1f90*/  FMUL.FTZ R150, R167, R148.reuse ;  /* 0x00000094a7967220 */ /* 0x088fe20000410000 */
        /* <DEDUP_REMOVED lines=22> */
.L_x_5506:
[----:B------:R-:W-:Y:S05]  /*2100*/  BSYNC.RECONVERGENT B0 ;  /* 0x0000000000007941 */ /* 0x000fea0003800200 */
.L_x_5505:
        /* <DEDUP_REMOVED lines=91> */
.L_x_5508:
[----:B------:R-:W-:Y:S05]  /*26c0*/  BSYNC.RECONVERGENT B0 ;  /* 0x0000000000007941 */ /* 0x000fea0003800200 */
.L_x_5507:
        /* <DEDUP_REMOVED lines=27> */
[----:B----4-:R-:W-:-:S02]  /*2880*/  MOV R24, R152 ;  /* 0x0000009800187202 */ /* 0x010fc40000000f00 */
[----:B------:R-:W-:Y:S02]  /*2890*/  SHF.R.U64 R181, R152, 0x10, R153 ;  /* 0x0000001098b57819 */ /* 0x000fe40000001299 */
        /* <DEDUP_REMOVED lines=8> */
[----:B------:R-:W-:-:S02]  /*2920*/  HADD2.F32 R148, -RZ, R23.H0_H0 ;  /* 0x20000017ff947230 */ /* 0x000fc40000004100 */
[----:B------:R-:W-:Y:S02]  /*2930*/  HADD2.F32 R23, -RZ, R24.H0_H0 ;  /* 0x20000018ff177230 */ /* 0x000fe40000004100 */
[----:B------:R-:W-:Y:S01]  /*2940*/  FMUL.FTZ R24, R153, UR24 ;  /* 0x0000001899187c20 */ /* 0x000fe20008410000 */
[----:B------:R-:W-:Y:S01]  /*2950*/  FADD.FTZ R149, R149, -UR25 ;  /* 0x8000001995957e21 */ /* 0x000fe20008010000 */
[-C--:B-----5:R-:W-:Y:S01]  /*2960*/  FMUL.FTZ R153, R248, R148.reuse ;  /* 0x00000094f8997220 */ /* 0x0a0fe20000410000 */
[----:B------:R-:W-:Y:S01]  /*2970*/  FADD.FTZ R104, R104, R148 ;  /* 0x0000009468687221 */ /* 0x000fe20000010000 */
[----:B------:R-:W-:Y:S01]  /*2980*/  FADD.FTZ R52, R52, R23 ;  /* 0x0000001734347221 */ /* 0x000fe20000010000 */
[C---:B------:R-:W-:Y:S01]  /*2990*/  FFMA.FTZ R208, R24.reuse, R23, R208 ;  /* 0x0000001718d07223 */ /* 0x040fe200000100d0 */
[----:B------:R-:W-:Y:S01]  /*29a0*/  FFMA.FTZ R76, R24, R148, R76 ;  /* 0x00000094184c7223 */ /* 0x000fe2000001004c */
[----:B------:R-:W-:Y:S02]  /*29b0*/  HADD2.F32 R148, -RZ, R152.H0_H0 ;  /* 0x20000098ff947230 */ /* 0x000fe40000004100 */
[----:B------:R-:W-:Y:S01]  /*29c0*/  FADD.FTZ R150, R150, -UR25 ;  /* 0x8000001996967e21 */ /* 0x000fe20008010000 */
[----:B------:R-:W-:-:S02]  /*29d0*/  HADD2.F32 R152, -RZ, R181.H0_H0 ;  /* 0x200000b5ff987230 */ /* 0x000fc40000004100 */
[----:B------:R-:W-:-:S03]  /*29e0*/  FADD.FTZ R105, R105, R148 ;  /* 0x0000009469697221 */ /* 0x000fc60000010000 */
[----:B------:R-:W-:Y:S01]  /*29f0*/  FADD.FTZ R53, R53, R152 ;  /* 0x0000009835357221 */ /* 0x000fe20000010000 */
[----:B------:R-:W-:-:S04]  /*2a00*/  FADD.FTZ R151, R151, -UR25 ;  /* 0x8000001997977e21 */ /* 0x000fc80008010000 */
[----:B------:R-:W-:Y:S01]  /*2a10*/  FMUL.FTZ R181, R151, UR24 ;  /* 0x0000001897b57c20 */ /* 0x000fe20008410000 */
[----:B------:R-:W-:Y:S01]  /*2a20*/  IADD3 R206, PT, PT, R206, 0x100, RZ ;  /* 0x00000100cece7810 */ /* 0x000fe20007ffe0ff */
[----:B--2---:R-:W-:Y:S01]  /*2a30*/  FFMA.FTZ R23, R171, R23, R153 ;  /* 0x00000017ab177223 */ /* 0x004fe20000010099 */
[----:B------:R-:W-:Y:S01]  /*2a40*/  FMUL.FTZ R153, R149, UR24 ;  /* 0x0000001895997c20 */ /* 0x000fe20008410000 */
[----:B------:R-:W-:-:S03]  /*2a50*/  FMUL.FTZ R149, R249, R148 ;  /* 0x00000094f9957220 */ /* 0x000fc60000410000 */
        /* <DEDUP_REMOVED lines=10> */
[----:B------:R-:W-:Y:S01]  /*2b00*/  FADD.FTZ R54, R54, R149 ;  /* 0x0000009536367221 */ /* 0x000fe20000010000 */
[-C--:B------:R-:W-:Y:S01]  /*2b10*/  FFMA.FTZ R210, R170, R149.reuse, R210 ;  /* 0x00000095aad27223 */ /* 0x080fe200000100d2 */
[----:B------:R-:W-:Y:S01]  /*2b20*/  FFMA.FTZ R171, R231, R149, R150 ;  /* 0x00000095e7ab7223 */ /* 0x000fe20000010096 */
[----:B------:R-:W-:Y:S02]  /*2b30*/  HADD2.F32 R149, -RZ, R229.H0_H0 ;  /* 0x200000e5ff957230 */ /* 0x000fe40000004100 */
        /* <DEDUP_REMOVED lines=14> */
.L_x_5510:
[----:B------:R-:W-:Y:S05]  /*2c20*/  BSYNC.RECONVERGENT B0 ;  /* 0x0000000000007941 */ /* 0x000fea0003800200 */
.L_x_5509:
        /* <DEDUP_REMOVED lines=30> */
[----:B------:R-:W-:-:S02]  /*2e10*/  SHF.R.U64 R148, R150, 0x10, R151 ;  /* 0x0000001096947819 */ /* 0x000fc40000001297 */
[----:B------:R-:W-:Y:S01]  /*2e20*/  MOV R150, R151 ;  /* 0x0000009700967202 */ /* 0x000fe20000000f00 */
[----:B----4-:R-:W-:Y:S01]  /*2e30*/  FADD.FTZ R149, R32, -UR25 ;  /* 0x8000001920957e21 */ /* 0x010fe20008010000 */
[----:B------:R-:W-:Y:S02]  /*2e40*/  HADD2.F32 R32, -RZ, R21.H0_H0 ;  /* 0x20000015ff207230 */ /* 0x000fe40000004100 */
[----:B------:R-:W-:Y:S02]  /*2e50*/  HADD2.F32 R21, -RZ, R22.H0_H0 ;  /* 0x20000016ff157230 */ /* 0x000fe40000004100 */
[----:B------:R-:W-:Y:S01]  /*2e60*/  FMUL.FTZ R22, R149, UR24 ;  /* 0x0000001895167c20 */ /* 0x000fe20008410000 */
[----:B------:R-:W-:Y:S01]  /*2e70*/  FADD.FTZ R33, R33, -UR25 ;  /* 0x8000001921217e21 */ /* 0x000fe20008010000 */
[-C--:B-----5:R-:W-:Y:S01]  /*2e80*/  FMUL.FTZ R149, R240, R32.reuse ;  /* 0x00000020f0957220 */ /* 0x0a0fe20000410000 */
[----:B------:R-:W-:Y:S02]  /*2e90*/  HADD2.F32 R148, -RZ, R148.H0_H0 ;  /* 0x20000094ff947230 */ /* 0x000fe40000004100 */
[----:B------:R-:W-:Y:S01]  /*2ea0*/  FADD.FTZ R108, R108, R32 ;  /* 0x000000206c6c7221 */ /* 0x000fe20000010000 */
[----:B------:R-:W-:Y:S01]  /*2eb0*/  FFMA.FTZ R80, R22, R32, R80 ;  /* 0x0000002016507223 */ /* 0x000fe20000010050 */
[----:B------:R-:W-:Y:S01]  /*2ec0*/  FADD.FTZ R56, R56, R21 ;  /* 0x0000001538387221 */ /* 0x000fe20000010000 */
[----:B------:R-:W-:Y:S01]  /*2ed0*/  FFMA.FTZ R200, R22, R21, R200 ;  /* 0x0000001516c87223 */ /* 0x000fe200000100c8 */
[----:B------:R-:W-:-:S02]  /*2ee0*/  HADD2.F32 R32, -RZ, R172.H0_H0 ;  /* 0x200000acff207230 */ /* 0x000fc40000004100 */
[----:B------:R-:W-:Y:S01]  /*2ef0*/  FFMA.FTZ R21, R244, R21, R149 ;  /* 0x00000015f4157223 */ /* 0x000fe20000010095 */
        /* <DEDUP_REMOVED lines=9> */
[----:B------:R-:W-:Y:S01]  /*2f90*/  HADD2.F32 R148, -RZ, R183.H0_H0 ;  /* 0x200000b7ff947230 */ /* 0x000fe20000004100 */
[----:B------:R-:W-:Y:S01]  /*2fa0*/  SHF.R.U32.HI R151, RZ, 0x10, R151 ;  /* 0x00000010ff977819 */ /* 0x000fe20000011697 */
[----:B------:R-:W-:Y:S01]  /*2fb0*/  FMUL.FTZ R34, R34, UR24 ;  /* 0x0000001822227c20 */ /* 0x000fe20008410000 */
[----:B------:R-:W-:-:S02]  /*2fc0*/  FMUL.FTZ R149, R242, R150 ;  /* 0x00000096f2957220 */ /* 0x000fc40000410000 */
[----:B------:R-:W-:Y:S01]  /*2fd0*/  FADD.FTZ R58, R58, R148 ;  /* 0x000000943a3a7221 */ /* 0x000fe20000010000 */
[-C--:B------:R-:W-:Y:S01]  /*2fe0*/  FFMA.FTZ R202, R34, R148.reuse, R202 ;  /* 0x0000009422ca7223 */ /* 0x080fe200000100ca */
[----:B------:R-:W-:Y:S01]  /*2ff0*/  FFMA.FTZ R172, R246, R148, R149 ;  /* 0x00000094f6ac7223 */ /* 0x000fe20000010095 */
[----:B------:R-:W-:Y:S02]  /*3000*/  HADD2.F32 R148, -RZ, R151.H0_H0 ;  /* 0x20000097ff947230 */ /* 0x000fe40000004100 */
[----:B------:R-:W-:Y:S01]  /*3010*/  FADD.FTZ R35, R35, -UR25 ;  /* 0x8000001923237e21 */ /* 0x000fe20008010000 */
[----:B------:R-:W-:Y:S01]  /*3020*/  FADD.FTZ R110, R110, R150 ;  /* 0x000000966e6e7221 */ /* 0x000fe20000010000 */
        /* <DEDUP_REMOVED lines=17> */
.L_x_5512:
[----:B------:R-:W-:Y:S05]  /*3140*/  BSYNC.RECONVERGENT B0 ;  /* 0x0000000000007941 */ /* 0x000fea0003800200 */
.L_x_5511:
        /* <DEDUP_REMOVED lines=25> */
[----:B----4-:R-:W-:Y:S02]  /*32e0*/  MOV R190, R186 ;  /* 0x000000ba00be7202 */ /* 0x010fe40000000f00 */
[--C-:B------:R-:W-:Y:S01]  /*32f0*/  SHF.R.U64 R188, R186, 0x10, R187.reuse ;  /* 0x00000010babc7819 */ /* 0x100fe200000012bb */
[--C-:B------:R-:W-:Y:S01]  /*3300*/  IMAD.MOV.U32 R229, RZ, RZ, R187.reuse ;  /* 0x000000ffffe57224 */ /* 0x100fe200078e00bb */
[----:B------:R-:W-:Y:S01]  /*3310*/  SHF.R.U32.HI R228, RZ, 0x10, R187 ;  /* 0x00000010ffe47819 */ /* 0x000fe200000116bb */
[----:B0-----:R-:W-:-:S05]  /*3320*/  IMAD.WIDE.U32 R184, R206, 0x4, R184 ;  /* 0x00000004ceb87825 */ /* 0x001fca00078e00b8 */
[----:B------:R2:W5:Y:S02]  /*3330*/  LDG.E R20, desc[UR10][R184.64] ;  /* 0x0000000ab8147981 */ /* 0x000564000c1e1900 */
[----:B--2---:R-:W-:Y:S01]  /*3340*/  FADD.FTZ R185, R148, -UR25 ;  /* 0x8000001994b97e21 */ /* 0x004fe20008010000 */
[----:B------:R-:W-:Y:S02]  /*3350*/  HADD2.F32 R148, -RZ, R190.H0_H0 ;  /* 0x200000beff947230 */ /* 0x000fe40000004100 */
[----:B------:R-:W-:Y:S02]  /*3360*/  HADD2.F32 R184, -RZ, R191.H0_H0 ;  /* 0x200000bfffb87230 */ /* 0x000fe40000004100 */
[----:B------:R-:W-:Y:S01]  /*3370*/  FMUL.FTZ R185, R185, UR24 ;  /* 0x00000018b9b97c20 */ /* 0x000fe20008410000 */
[----:B-----5:R-:W-:Y:S02]  /*3380*/  FMUL.FTZ R186, R232, R148 ;  /* 0x00000094e8ba7220 */ /* 0x020fe40000410000 */
[----:B------:R-:W-:Y:S01]  /*3390*/  FADD.FTZ R60, R60, R184 ;  /* 0x000000b83c3c7221 */ /* 0x000fe20000010000 */
[-C--:B------:R-:W-:Y:S01]  /*33a0*/  FFMA.FTZ R196, R185, R184.reuse, R196 ;  /* 0x000000b8b9c47223 */ /* 0x080fe200000100c4 */
[----:B------:R-:W-:-:S02]  /*33b0*/  FFMA.FTZ R184, R236, R184, R186 ;  /* 0x000000b8ecb87223 */ /* 0x000fc400000100ba */
[----:B------:R-:W0:Y:S01]  /*33c0*/  @P0 LDC.64 R186, c[0x0][0x3b8] ;  /* 0x0000ee00ffba0b82 */ /* 0x000e220000000a00 */
[----:B------:R-:W-:Y:S01]  /*33d0*/  FADD.FTZ R149, R149, -UR25 ;  /* 0x8000001995957e21 */ /* 0x000fe20008010000 */
[----:B------:R-:W-:Y:S01]  /*33e0*/  FADD.FTZ R112, R112, R148 ;  /* 0x0000009470707221 */ /* 0x000fe20000010000 */
[----:B------:R-:W-:Y:S01]  /*33f0*/  FFMA.FTZ R84, R185, R148, R84 ;  /* 0x00000094b9547223 */ /* 0x000fe20000010054 */
[----:B------:R-:W-:Y:S02]  /*3400*/  HADD2.F32 R148, -RZ, R188.H0_H0 ;  /* 0x200000bcff947230 */ /* 0x000fe40000004100 */
[----:B------:R-:W-:-:S03]  /*3410*/  FADD.FTZ R150, R150, -UR25 ;  /* 0x8000001996967e21 */ /* 0x000fc60008010000 */
[----:B------:R-:W-:Y:S01]  /*3420*/  FADD.FTZ R113, R113, R148 ;  /* 0x0000009471717221 */ /* 0x000fe20000010000 */
[----:B------:R-:W-:Y:S01]  /*3430*/  FMUL.FTZ R188, R150, UR24 ;  /* 0x0000001896bc7c20 */ /* 0x000fe20008410000 */
[----:B0-----:R-:W-:-:S05]  /*3440*/  @P0 IMAD.WIDE.U32 R186, R206, 0x4, R186 ;  /* 0x00000004ceba0825 */ /* 0x001fca00078e00ba */
[----:B------:R0:W5:Y:S02]  /*3450*/  @P0 LDG.E R19, desc[UR10][R186.64] ;  /* 0x0000000aba130981 */ /* 0x000164000c1e1900 */
[----:B0-----:R-:W-:Y:S01]  /*3460*/  FMUL.FTZ R187, R149, UR24 ;  /* 0x0000001895bb7c20 */ /* 0x001fe20008410000 */
[----:B------:R-:W-:Y:S02]  /*3470*/  HADD2.F32 R186, -RZ, R189.H0_H0 ;  /* 0x200000bdffba7230 */ /* 0x000fe40000004100 */
[-C--:B------:R-:W-:Y:S01]  /*3480*/  FMUL.FTZ R149, R233, R148.reuse ;  /* 0x00000094e9957220 */ /* 0x080fe20000410000 */
[----:B------:R-:W-:Y:S01]  /*3490*/  FFMA.FTZ R85, R187, R148, R85 ;  /* 0x00000094bb557223 */ /* 0x000fe20000010055 */
[----:B------:R-:W-:Y:S02]  /*34a0*/  HADD2.F32 R148, -RZ, R229.H0_H0 ;  /* 0x200000e5ff947230 */ /* 0x000fe40000004100 */
[----:B------:R-:W-:Y:S01]  /*34b0*/  FADD.FTZ R61, R61, R186 ;  /* 0x000000ba3d3d7221 */ /* 0x000fe20000010000 */
[-C--:B------:R-:W-:Y:S01]  /*34c0*/  FFMA.FTZ R197, R187, R186.reuse, R197 ;  /* 0x000000babbc57223 */ /* 0x080fe200000100c5 */
        /* <DEDUP_REMOVED lines=26> */
.L_x_5514:
[----:B------:R-:W-:Y:S05]  /*3670*/  BSYNC.RECONVERGENT B0 ;  /* 0x0000000000007941 */ /* 0x000fea0003800200 */
.L_x_5513:
        /* <DEDUP_REMOVED lines=32> */
.L_x_5516:
[----:B------:R-:W-:Y:S05]  /*3880*/  BSYNC.RECONVERGENT B0 ;  /* 0x0000000000007941 */ /* 0x000fea0003800200 */
.L_x_5515:
        /* <DEDUP_REMOVED lines=86> */
.L_x_5521:
        /* <DEDUP_REMOVED lines=33> */
.L_x_5520:
        /* <DEDUP_REMOVED lines=36> */
.L_x_5523:
        /* <DEDUP_REMOVED lines=33> */
.L_x_5519:
        /* <DEDUP_REMOVED lines=54> */
.L_x_5525:
        /* <DEDUP_REMOVED lines=11> */
[----:B------:R-:W-:Y:S01]  /*4860*/  F2FP.F16.F32.PACK_AB R14, R147, R14 ;  /* 0x0000000e930e723e */ /* 0x000fe200000000ff */
        /* <DEDUP_REMOVED lines=14> */
[----:B------:R-:W-:Y:S01]  /*4950*/  F2FP.F16.F32.PACK_AB R15, R15, R148 ;  /* 0x000000940f0f723e */ /* 0x000fe200000000ff */
        /* <DEDUP_REMOVED lines=21> */
.L_x_5524:
        /* <DEDUP_REMOVED lines=51> */
.L_x_5526:
        /* <DEDUP_REMOVED lines=46> */
[----:B------:R-:W-:-:S07]  /*50c0*/  PRMT R5, R151, 0x7632, R5 ;  /* 0x0000763297057816 */ /* 0x000fce0000000005 */
.L_x_5522:
        /* <DEDUP_REMOVED lines=24> */
.L_x_5527:
[----:B------:R-:W-:-:S07]  /*5250*/  IADD3 R4, PT, PT, R4, 0x100, RZ ;  /* 0x0000010004047810 */ /* 0x000fce0007ffe0ff */
.L_x_5518:
[----:B------:R-:W-:Y:S05]  /*5260*/  BSYNC.RECONVERGENT B0 ;  /* 0x0000000000007941 */ /* 0x000fea0003800200 */
.L_x_5517:
        /* <DEDUP_REMOVED lines=22> */
[----:B------:R-:W-:Y:S01]  /*53d0*/  F2FP.F16.F32.PACK_AB R14, R147, R14 ;  /* 0x0000000e930e723e */ /* 0x000fe200000000ff */
        /* <DEDUP_REMOVED lines=36> */
.L_x_5532:
        /* <DEDUP_REMOVED lines=48> */
.L_x_5531:
        /* <DEDUP_REMOVED lines=51> */
.L_x_5534:
        /* <DEDUP_REMOVED lines=48> */
.L_x_5530:
        /* <DEDUP_REMOVED lines=39> */
.L_x_5536:
        /* <DEDUP_REMOVED lines=33> */
.L_x_5535:
        /* <DEDUP_REMOVED lines=36> */
.L_x_5537:
        /* <DEDUP_REMOVED lines=32> */
.L_x_5533:
        /* <DEDUP_REMOVED lines=23> */
.L_x_5538:
[----:B------:R-:W-:-:S07]  /*6980*/  IADD3 R4, PT, PT, R4, 0x100, RZ ;  /* 0x0000010004047810 */ /* 0x000fce0007ffe0ff */
.L_x_5529:
[----:B------:R-:W-:Y:S05]  /*6990*/  BSYNC.RECONVERGENT B0 ;  /* 0x0000000000007941 */ /* 0x000fea0003800200 */
.L_x_5528:
        /* <DEDUP_REMOVED lines=59> */
.L_x_5543:
        /* <DEDUP_REMOVED lines=48> */
.L_x_5542:
        /* <DEDUP_REMOVED lines=51> */
.L_x_5545:
        /* <DEDUP_REMOVED lines=48> */
.L_x_5541:
        /* <DEDUP_REMOVED lines=39> */
.L_x_5547:
        /* <DEDUP_REMOVED lines=33> */
.L_x_5546:
        /* <DEDUP_REMOVED lines=36> */
.L_x_5548:
        /* <DEDUP_REMOVED lines=32> */
.L_x_5544:
        /* <DEDUP_REMOVED lines=23> */
.L_x_5549:
[----:B------:R-:W-:-:S07]  /*80b0*/  IADD3 R4, PT, PT, R4, 0x100, RZ ;  /* 0x0000010004047810 */ /* 0x000fce0007ffe0ff */
.L_x_5540:
[----:B------:R-:W-:Y:S05]  /*80c0*/  BSYNC.RECONVERGENT B0 ;  /* 0x0000000000007941 */ /* 0x000fea0003800200 */
.L_x_5539:
        /* <DEDUP_REMOVED lines=59> */
.L_x_5554:
        /* <DEDUP_REMOVED lines=48> */
.L_x_5553:
        /* <DEDUP_REMOVED lines=51> */
.L_x_5556:
        /* <DEDUP_REMOVED lines=48> */
.L_x_5552:
        /* <DEDUP_REMOVED lines=39> */
.L_x_5558:
        /* <DEDUP_REMOVED lines=33> */
.L_x_5557:
        /* <DEDUP_REMOVED lines=36> */
.L_x_5559:
        /* <DEDUP_REMOVED lines=32> */
.L_x_5555:
        /* <DEDUP_REMOVED lines=23> */
.L_x_5560:
[----:B------:R-:W-:-:S07]  /*97e0*/  IADD3 R4, PT, PT, R4, 0x100, RZ ;  /* 0x0000010004047810 */ /* 0x000fce0007ffe0ff */
.L_x_5551:
[----:B------:R-:W-:Y:S05]  /*97f0*/  BSYNC.RECONVERGENT B0 ;  /* 0x0000000000007941 */ /* 0x000fea0003800200 */
.L_x_5550:
        /* <DEDUP_REMOVED lines=59> */
.L_x_5565:
        /* <DEDUP_REMOVED lines=48> */
.L_x_5564:
        /* <DEDUP_REMOVED lines=51> */
.L_x_5567:
        /* <DEDUP_REMOVED lines=48> */
.L_x_5563:
        /* <DEDUP_REMOVED lines=39> */
.L_x_5569:
        /* <DEDUP_REMOVED lines=33> */
.L_x_5568:
        /* <DEDUP_REMOVED lines=36> */
.L_x_5570:
        /* <DEDUP_REMOVED lines=32> */
.L_x_5566:
        /* <DEDUP_REMOVED lines=23> */
.L_x_5571:
[----:B------:R-:W-:-:S07]  /*af10*/  IADD3 R4, PT, PT, R4, 0x100, RZ ;  /* 0x0000010004047810 */ /* 0x000fce0007ffe0ff */
.L_x_5562:
[----:B------:R-:W-:Y:S05]  /*af20*/  BSYNC.RECONVERGENT B0 ;  /* 0x0000000000007941 */ /* 0x000fea0003800200 */
.L_x_5561:
        /* <DEDUP_REMOVED lines=59> */
.L_x_5576:
        /* <DEDUP_REMOVED lines=48> */
.L_x_5575:
        /* <DEDUP_REMOVED lines=51> */
.L_x_5578:
        /* <DEDUP_REMOVED lines=48> */
.L_x_5574:
        /* <DEDUP_REMOVED lines=39> */
.L_x_5580:
        /* <DEDUP_REMOVED lines=33> */
.L_x_5579:
        /* <DEDUP_REMOVED lines=36> */
.L_x_5581:
        /* <DEDUP_REMOVED lines=32> */
.L_x_5577:
        /* <DEDUP_REMOVED lines=23> */
.L_x_5582:
[----:B------:R-:W-:-:S07]  /*c640*/  IADD3 R4, PT, PT, R4, 0x100, RZ ;  /* 0x0000010004047810 */ /* 0x000fce0007ffe0ff */
.L_x_5573:
[----:B------:R-:W-:Y:S05]  /*c650*/  BSYNC.RECONVERGENT B0 ;  /* 0x0000000000007941 */ /* 0x000fea0003800200 */
.L_x_5572:
        /* <DEDUP_REMOVED lines=13> */
[----:B------:R-:W-:-:S03]  /*c730*/  LOP3.LUT P0, RZ, R20, 0xff, RZ, 0xc0, !PT ;  /* 0x000000ff14ff7812 */ /* 0x000fc6000780c0ff */
[----:B------:R-:W-:-:S04]  /*c740*/  FFMA.FTZ R5, R185, R5, UR7 ;  /* 0x00000007b9057e23 */ /* 0x000fc80008010005 */
[----:B------:R-:W-:-:S04]  /*c750*/  FADD.FTZ R5, R184, -R5 ;  /* 0x80000005b8057221 */ /* 0x000fc80000010000 */
[----:B------:R-:W-:-:S04]  /*c760*/  FFMA.FTZ R144, R5, UR24, R140 ;  /* 0x0000001805907c23 */ /* 0x000fc8000801008c */
[----:B------:R-:W-:-:S05]  /*c770*/  FMUL.FTZ R5, R144, UR23 ;  /* 0x0000001790057c20 */ /* 0x000fca0008410000 */
[----:B------:R-:W-:Y:S02]  /*c780*/  FSEL R14, R5, RZ, P0 ;  /* 0x000000ff050e7208 */ /* 0x000fe40000000000 */
[----:B-----5:R-:W-:-:S04]  /*c790*/  LOP3.LUT P0, RZ, R19, 0xff, RZ, 0xc0, !PT ;  /* 0x000000ff13ff7812 */ /* 0x020fc8000780c0ff */
[----:B------:R-:W-:Y:S01]  /*c7a0*/  FSEL R147, R5, RZ, P0 ;  /* 0x000000ff05937208 */ /* 0x000fe20000000000 */
[----:B------:R-:W-:Y:S01]  /*c7b0*/  IMAD.U32 R5, RZ, RZ, UR6 ;  /* 0x00000006ff057e24 */ /* 0x000fe2000f8e00ff */
[----:B------:R-:W-:Y:S02]  /*c7c0*/  LOP3.LUT P0, RZ, R20, 0xff00, RZ, 0xc0, !PT ;  /* 0x0000ff0014ff7812 */ /* 0x000fe4000780c0ff */
[----:B------:R-:W-:Y:S01]  /*c7d0*/  F2FP.F16.F32.PACK_AB R14, R147, R14 ;  /* 0x0000000e930e723e */ /* 0x000fe200000000ff */
[----:B------:R-:W-:Y:S01]  /*c7e0*/  FFMA.FTZ R5, R187, R5, UR7 ;  /* 0x00000007bb057e23 */ /* 0x000fe20008010005 */
[----:B------:R-:W-:Y:S02]  /*c7f0*/  MOV R147, UR6 ;  /* 0x0000000600937c02 */ /* 0x000fe40008000f00 */
[----:B01----:R-:W-:Y:S01]  /*c800*/  PRMT R150, R14, 0x7610, R150 ;  /* 0x000076100e967816 */ /* 0x003fe20000000096 */
[----:B------:R-:W-:Y:S02]  /*c810*/  FADD.FTZ R5, R186, -R5 ;  /* 0x80000005ba057221 */ /* 0x000fe40000010000 */
[----:B------:R-:W-:-:S02]  /*c820*/  FFMA.FTZ R147, R190, R147, UR7 ;  /* 0x00000007be937e23 */ /* 0x000fc40008010093 */
[----:B------:R-:W-:Y:S02]  /*c830*/  FFMA.FTZ R145, R5, UR24, R141 ;  /* 0x0000001805917c23 */ /* 0x000fe4000801008d */
[----:B------:R-:W-:Y:S02]  /*c840*/  FADD.FTZ R147, R191, -R147 ;  /* 0x80000093bf937221 */ /* 0x000fe40000010000 */
[----:B------:R-:W-:Y:S02]  /*c850*/  FMUL.FTZ R5, R145, UR23 ;  /* 0x0000001791057c20 */ /* 0x000fe40008410000 */
[----:B------:R-:W-:-:S03]  /*c860*/  FFMA.FTZ R147, R147, UR24, R143 ;  /* 0x0000001893937c23 */ /* 0x000fc6000801008f */
        /* <DEDUP_REMOVED lines=27> */
.L_x_5587:
[----:B------:R-:W-:Y:S01]  /*ca20*/  IMAD.U32 R5, RZ, RZ, UR6 ;  /* 0x00000006ff057e24 */ /* 0x000fe2000f8e00ff */
[----:B------:R-:W-:Y:S02]  /*ca30*/  LOP3.LUT P0, RZ, R20, 0xff00, RZ, 0xc0, !PT ;  /* 0x0000ff0014ff7812 */ /* 0x000fe4000780c0ff */
        /* <DEDUP_REMOVED lines=8> */
[----:B01----:R-:W-:Y:S01]  /*cac0*/  FSEL R148, R5, RZ, P0 ;  /* 0x000000ff05947208 */ /* 0x003fe20000000000 */
[----:B------:R-:W-:Y:S01]  /*cad0*/  FMUL.FTZ R149, R16, UR23 ;  /* 0x0000001710957c20 */ /* 0x000fe20008410000 */
[----:B-----5:R-:W-:-:S04]  /*cae0*/  LOP3.LUT P0, RZ, R19, 0xff00, RZ, 0xc0, !PT ;  /* 0x0000ff0013ff7812 */ /* 0x020fc8000780c0ff */
        /* <DEDUP_REMOVED lines=35> */
.L_x_5586:
        /* <DEDUP_REMOVED lines=51> */
.L_x_5589:
        /* <DEDUP_REMOVED lines=10> */
[----:B01----:R-:W-:Y:S01]  /*d0f0*/  FSEL R148, R5, RZ, P0 ;  /* 0x000000ff05947208 */ /* 0x003fe20000000000 */
[----:B------:R-:W-:Y:S01]  /*d100*/  FMUL.FTZ R149, R16, UR23 ;  /* 0x0000001710957c20 */ /* 0x000fe20008410000 */
[----:B-----5:R-:W-:-:S04]  /*d110*/  LOP3.LUT P0, RZ, R19, 0xff00, RZ, 0xc0, !PT ;  /* 0x0000ff0013ff7812 */ /* 0x020fc8000780c0ff */
        /* <DEDUP_REMOVED lines=35> */
.L_x_5585:
[----:B------:R-:W-:-:S04]  /*d350*/  UISETP.NE.U32.AND UP4, UPT, UR16, URZ, UPT ;  /* 0x000000ff1000728c */ /* 0x000fc8000bf85070 */
[----:B------:R-:W-:-:S09]  /*d360*/  UISETP.NE.AND.EX UP4, UPT, UR17, URZ, UPT, UP4 ;  /* 0x000000ff1100728c */ /* 0x000fd2000bf85340 */
[----:B------:R-:W-:Y:S05]  /*d370*/  BRA.U !UP4, `(.L_x_5590) ;  /* 0x000000050c147547 */ /* 0x000fea000b800000 */
[----:B------:R-:W-:-:S04]  /*d380*/  UISETP.NE.U32.AND UP4, UPT, UR4, URZ, UPT ;  /* 0x000000ff0400728c */ /* 0x000fc8000bf85070 */
[----:B------:R-:W-:-:S09]  /*d390*/  UISETP.NE.AND.EX UP4, UPT, UR5, URZ, UPT, UP4 ;  /* 0x000000ff0500728c */ /* 0x000fd2000bf85340 */
[----:B------:R-:W-:Y:S05]  /*d3a0*/  BRA.U !UP4, `(.L_x_5591) ;  /* 0x000000010c847547 */ /* 0x000fea000b800000 */
        /* <DEDUP_REMOVED lines=33> */
.L_x_5591:
[----:B01----:R-:W-:Y:S02]  /*d5c0*/  MOV R148, UR6 ;  /* 0x0000000600947c02 */ /* 0x003fe40008000f00 */
        /* <DEDUP_REMOVED lines=32> */
.L_x_5590:
[----:B------:R-:W-:-:S04]  /*d7d0*/  UISETP.NE.U32.AND UP4, UPT, UR4, URZ, UPT ;  /* 0x000000ff0400728c */ /* 0x000fc8000bf85070 */
[----:B------:R-:W-:-:S09]  /*d7e0*/  UISETP.NE.AND.EX UP4, UPT, UR5, URZ, UPT, UP4 ;  /* 0x000000ff0500728c */ /* 0x000fd2000bf85340 */
[----:B------:R-:W-:Y:S05]  /*d7f0*/  BRA.U !UP4, `(.L_x_5592) ;  /* 0x000000010c847547 */ /* 0x000fea000b800000 */
        /* <DEDUP_REMOVED lines=33> */
.L_x_5592:
        /* <DEDUP_REMOVED lines=32> */
.L_x_5588:
        /* <DEDUP_REMOVED lines=23> */
.L_x_5584:
[----:B------:R-:W-:Y:S05]  /*dd80*/  BSYNC.RECONVERGENT B0 ;  /* 0x0000000000007941 */ /* 0x000fea0003800200 */
.L_x_5583:
[----:B------:R-:W-:Y:S01]  /*dd90*/  UPLOP3.LUT UP3, UPT, UPT, UPT, UP3, 0x40, 0x4 ;  /* 0x000000000004789c */ /* 0x000fe20003f6e830 */
[----:B------:R-:W-:Y:S10]  /*dda0*/  BRA.U !UP1, `(.L_x_5593) ;  /* 0xffffff3109307547 */ /* 0x000ff4000b83ffff */
.L_x_5500:
        /* <DEDUP_REMOVED lines=19> */
.L_x_5595:
[----:B------:R-:W-:Y:S05]  /*dee0*/  BSYNC.RECONVERGENT B0 ;  /* 0x0000000000007941 */ /* 0x000fea0003800200 */
.L_x_5594:
        /* <DEDUP_REMOVED lines=15> */
.L_x_5597:
[----:B------:R-:W-:Y:S05]  /*dfe0*/  BSYNC.RECONVERGENT B0 ;  /* 0x0000000000007941 */ /* 0x000fea0003800200 */
.L_x_5596:
        /* <DEDUP_REMOVED lines=15> */
.L_x_5599:
[----:B------:R-:W-:Y:S05]  /*e0e0*/  BSYNC.RECONVERGENT B0 ;  /* 0x0000000000007941 */ /* 0x000fea0003800200 */
.L_x_5598:
        /* <DEDUP_REMOVED lines=15> */
.L_x_5601:
[----:B------:R-:W-:Y:S05]  /*e1e0*/  BSYNC.RECONVERGENT B0 ;  /* 0x0000000000007941 */ /* 0x000fea0003800200 */
.L_x_5600:
        /* <DEDUP_REMOVED lines=15> */
.L_x_5603:
[----:B------:R-:W-:Y:S05]  /*e2e0*/  BSYNC.RECONVERGENT B0 ;  /* 0x0000000000007941 */ /* 0x000fea0003800200 */
.L_x_5602:
        /* <DEDUP_REMOVED lines=15> */
.L_x_5605:
[----:B------:R-:W-:Y:S05]  /*e3e0*/  BSYNC.RECONVERGENT B0 ;  /* 0x0000000000007941 */ /* 0x000fea0003800200 */
.L_x_5604:
        /* <DEDUP_REMOVED lines=15> */
.L_x_5606:
        /* <DEDUP_REMOVED lines=10> */
.L_x_7300:


//--------------------- .text._ZN10layer_norm31ln_parallel_residual_bwd_kernelINS_13Kernel_traitsIf6__halffS2_fjLj7168ELj1ELj1ELj8ELj8ENS_18Kernel_traits_baseILj7168EfS2_fS2_fjLj256EEEEELb1ELb0ELb1EEEvNS_9BwdParamsE --------------------------
	.section	.text._ZN10layer_norm31ln_parallel_residual_bwd_kernelINS_13Kernel_traitsIf6__halffS2_fjLj7168ELj1ELj1ELj8ELj8ENS_18Kernel_traits_baseILj7168EfS2_fS2_fjLj256EEEEELb1ELb0ELb1EEEvNS_9BwdParamsE,"ax",@progbits
	.align	128
        .global         _ZN10layer_norm31ln_parallel_residual_bwd_kernelINS_13Kernel_traitsIf6__halffS2_fjLj7168ELj1ELj1ELj8ELj8ENS_18Kernel_traits_baseILj7168EfS2_fS2_fjLj256EEEEELb1ELb0ELb1EEEvNS_9BwdParamsE
        .type           _ZN10layer_norm31ln_parallel_residual_bwd_kernelINS_13Kernel_traitsIf6__halffS2_fjLj7168ELj1ELj1ELj8ELj8ENS_18Kernel_traits_baseILj7168EfS2_fS2_fjLj256EEEEELb1ELb0ELb1EEEvNS_9BwdParamsE,@function
        .size           _ZN10layer_norm31ln_parallel_residual_bwd_kernelINS_13Kernel_traitsIf6__halffS2_fjLj7168ELj1ELj1ELj8ELj8ENS_18Kernel_traits_baseILj7168EfS2_fS2_fjLj256EEEEELb1ELb0ELb1EEEvNS_9BwdParamsE,(.L_x_7301 - _ZN10layer_norm31ln_parallel_residual_bwd_kernelINS_13Kernel_traitsIf6__halffS2_fjLj7168ELj1ELj1ELj8ELj8ENS_18Kernel_traits_baseILj7168EfS2_fS2_fjLj256EEEEELb1ELb0ELb1EEEvNS_9BwdParamsE)
        .other          _ZN10layer_norm31ln_parallel_residual_bwd_kernelINS_13Kernel_traitsIf6__halffS2_fjLj7168ELj1ELj1ELj8ELj8ENS_18Kernel_traits_baseILj7168EfS2_fS2_fjLj256EEEEELb1ELb0ELb1EEEvNS_9BwdParamsE,@"STO_CUDA_ENTRY STV_DEFAULT"
_ZN10layer_norm31ln_parallel_residual_bwd_kernelINS_13Kernel_traitsIf6__halffS2_fjLj7168ELj1ELj1ELj8ELj8ENS_18Kernel_traits_baseILj7168EfS2_fS2_fjLj256EEEEELb1ELb0ELb1EEEvNS_9BwdParamsE:
.text._ZN10layer_norm31ln_parallel_residual_bwd_kernelINS_13Kernel_traitsIf6__halffS2_fjLj7168ELj1ELj1ELj8ELj8ENS_18Kernel_traits_baseILj7168EfS2_fS2_fjLj256EEEEELb1ELb0ELb1EEEvNS_9BwdParamsE:
        /* <DEDUP_REMOVED lines=173> */
.L_x_5673:
        /* <DEDUP_REMOVED lines=87> */
[----:B------:R-:W-:Y:S01]  /*1040*/  SHF.R.U64 R156, R180, 0x10, R181 ;  /* 0x00000010b49c7819 */ /* 0x000fe200000012b5 */
[----:B------:R-:W-:-:S02]  /*1050*/  FADD.FTZ R141, R141, -UR5 ;  /* 0x800000058d8d7e21 */ /* 0x000fc40008010000 */
[----:B------:R-:W-:Y:S02]  /*1060*/  HADD2.F32 R140, -RZ, R0.H0_H0 ;  /* 0x20000000ff8c7230 */ /* 0x000fe40000004100 */
[----:B------:R-:W-:Y:S01]  /*1070*/  FMUL.FTZ R0, R157, UR16 ;  /* 0x000000109d007c20 */ /* 0x000fe20008410000 */
[----:B------:R-:W-:Y:S02]  /*1080*/  HADD2.F32 R156, -RZ, R156.H0_H0 ;  /* 0x2000009cff9c7230 */ /* 0x000fe40000004100 */
[----:B------:R-:W-:Y:S01]  /*1090*/  FMUL.FTZ R157, R141, UR16 ;  /* 0x000000108d9d7c20 */ /* 0x000fe20008410000 */
[--C-:B------:R-:W-:Y:S01]  /*10a0*/  IMAD.MOV.U32 R185, RZ, RZ, R181.reuse ;  /* 0x000000ffffb97224 */ /* 0x100fe200078e00b5 */
[----:B------:R-:W-:Y:S01]  /*10b0*/  SHF.R.U32.HI R184, RZ, 0x10, R181 ;  /* 0x00000010ffb87819 */ /* 0x000fe200000116b5 */
[----:B------:R-:W-:Y:S02]  /*10c0*/  HADD2.F32 R186, -RZ, R186.H0_H0 ;  /* 0x200000baffba7230 */ /* 0x000fe40000004100 */
[-C--:B------:R-:W-:Y:S01]  /*10d0*/  FFMA.FTZ R229, R157, R156.reuse, R229 ;  /* 0x0000009c9de57223 */ /* 0x080fe200000100e5 */
[----:B------:R-:W-:Y:S01]  /*10e0*/  FADD.FTZ R236, R156, R236 ;  /* 0x000000ec9cec7221 */ /* 0x000fe20000010000 */
[----:B------:R-:W-:Y:S01]  /*10f0*/  FMUL.FTZ R156, R65, R156 ;  /* 0x0000009c419c7220 */ /* 0x000fe20000410000 */
[----:B------:R-:W-:-:S02]  /*1100*/  HADD2.F32 R185, -RZ, R185.H0_H0 ;  /* 0x200000b9ffb97230 */ /* 0x000fc40000004100 */
[-C--:B------:R-:W-:Y:S01]  /*1110*/  FFMA.FTZ R17, R157, R186.reuse, R17 ;  /* 0x000000ba9d117223 */ /* 0x080fe20000010011 */
[----:B------:R-:W-:Y:S01]  /*1120*/  FADD.FTZ R201, R186, R201 ;  /* 0x000000c9bac97221 */ /* 0x000fe20000010000 */
[----:B------:R-:W-:Y:S01]  /*1130*/  FFMA.FTZ R156, R37, R186, R156 ;  /* 0x000000ba259c7223 */ /* 0x000fe2000001009c */
[----:B------:R-:W-:Y:S02]  /*1140*/  HADD2.F32 R184, -RZ, R184.H0_H0 ;  /* 0x200000b8ffb87230 */ /* 0x000fe40000004100 */
[----:B------:R-:W-:Y:S01]  /*1150*/  FADD.FTZ R142, R142, -UR5 ;  /* 0x800000058e8e7e21 */ /* 0x000fe20008010000 */
[----:B------:R-:W-:Y:S01]  /*1160*/  FADD.FTZ R186, R143, -UR5 ;  /* 0x800000058fba7e21 */ /* 0x000fe20008010000 */
[----:B0-----:R-:W-:-:S04]  /*1170*/  @P1 IMAD.WIDE.U32 R160, R7, 0x10, R160 ;  /* 0x0000001007a01825 */ /* 0x001fc800078e00a0 */
[----:B------:R-:W-:Y:S01]  /*1180*/  FMUL.FTZ R158, R67, R184 ;  /* 0x000000b8439e7220 */ /* 0x000fe20000410000 */
[----:B------:R-:W-:Y:S01]  /*1190*/  FMUL.FTZ R159, R186, UR16 ;  /* 0x00000010ba9f7c20 */ /* 0x000fe20008410000 */
[----:B------:R-:W-:Y:S01]  /*11a0*/  HADD2.F32 R183, -RZ, R183.H0_H0 ;  /* 0x200000b7ffb77230 */ /* 0x000fe20000004100 */
[----:B------:R0:W5:Y:S01]  /*11b0*/  @P1 LDG.E.128 R128, desc[UR10][R160.64] ;  /* 0x0000000aa0801981 */ /* 0x000162000c1e1d00 */
[----:B------:R-:W-:Y:S01]  /*11c0*/  HADD2.F32 R182, -RZ, R182.H0_H0 ;  /* 0x200000b6ffb67230 */ /* 0x000fe20000004100 */
[--C-:B------:R-:W-:Y:S01]  /*11d0*/  SHF.R.U32.HI R186, RZ, 0x10, R163.reuse ;  /* 0x00000010ffba7819 */ /* 0x100fe200000116a3 */
[----:B------:R-:W-:Y:S02]  /*11e0*/  IMAD.MOV.U32 R187, RZ, RZ, R163 ;  /* 0x000000ffffbb7224 */ /* 0x000fe400078e00a3 */
[----:B------:R-:W-:Y:S01]  /*11f0*/  FADD.FTZ R202, R183, R202 ;  /* 0x000000cab7ca7221 */ /* 0x000fe20000010000 */
[-C--:B------:R-:W-:Y:S01]  /*1200*/  FFMA.FTZ R19, R159, R182.reuse, R19 ;  /* 0x000000b69f137223 */ /* 0x080fe20000010013 */
[----:B0-----:R-:W-:Y:S01]  /*1210*/  FMUL.FTZ R161, R142, UR16 ;  /* 0x000000108ea17c20 */ /* 0x001fe20008410000 */
[----:B------:R-:W-:Y:S01]  /*1220*/  FMUL.FTZ R160, R66, R185 ;  /* 0x000000b942a07220 */ /* 0x000fe20000410000 */
[----:B------:R-:W-:Y:S01]  /*1230*/  FADD.FTZ R203, R182, R203 ;  /* 0x000000cbb6cb7221 */ /* 0x000fe20000010000 */
[----:B------:R-:W-:Y:S01]  /*1240*/  FFMA.FTZ R158, R39, R182, R158 ;  /* 0x000000b6279e7223 */ /* 0x000fe2000001009e */
[-C--:B------:R-:W-:Y:S01]  /*1250*/  FFMA.FTZ R18, R161, R183.reuse, R18 ;  /* 0x000000b7a1127223 */ /* 0x080fe20000010012 */
[----:B------:R-:W-:Y:S01]  /*1260*/  FFMA.FTZ R160, R38, R183, R160 ;  /* 0x000000b726a07223 */ /* 0x000fe200000100a0 */
[----:B------:R-:W-:-:S02]  /*1270*/  MOV R183, R162 ;  /* 0x000000a200b77202 */ /* 0x000fc40000000f00 */
[----:B------:R-:W-:Y:S02]  /*1280*/  SHF.R.U64 R182, R162, 0x10, R163 ;  /* 0x00000010a2b67819 */ /* 0x000fe400000012a3 */
[----:B------:R-:W-:Y:S02]  /*1290*/  MOV R162, R164 ;  /* 0x000000a400a27202 */ /* 0x000fe40000000f00 */
[--C-:B------:R-:W-:Y:S01]  /*12a0*/  SHF.R.U64 R163, R164, 0x10, R165.reuse ;  /* 0x00000010a4a37819 */ /* 0x100fe200000012a5 */
[----:B------:R-:W-:-:S05]  /*12b0*/  IMAD.MOV.U32 R164, RZ, RZ, R165 ;  /* 0x000000ffffa47224 */ /* 0x000fca00078e00a5 */
[----:B------:R-:W-:Y:S01]  /*12c0*/  HADD2.F32 R164, -RZ, R164.H0_H0 ;  /* 0x200000a4ffa47230 */ /* 0x000fe20000004100 */
[----:B------:R-:W-:-:S04]  /*12d0*/  SHF.R.U32.HI R165, RZ, 0x10, R165 ;  /* 0x00000010ffa57819 */ /* 0x000fc800000116a5 */
[----:B------:R-:W-:Y:S01]  /*12e0*/  FADD.FTZ R195, R164, R195 ;  /* 0x000000c3a4c37221 */ /* 0x000fe20000010000 */
[----:B------:R-:W-:-:S04]  /*12f0*/  HADD2.F32 R165, -RZ, R165.H0_H0 ;  /* 0x200000a5ffa57230 */ /* 0x000fc80000004100 */
        /* <DEDUP_REMOVED lines=13> */
[----:B------:R-:W-:Y:S02]  /*13d0*/  HADD2.F32 R162, -RZ, R162.H0_H0 ;  /* 0x200000a2ffa27230 */ /* 0x000fe40000004100 */
[----:B------:R-:W-:Y:S02]  /*13e0*/  HADD2.F32 R163, -RZ, R163.H0_H0 ;  /* 0x200000a3ffa37230 */ /* 0x000fe40000004100 */
[----:B------:R-:W-:-:S04]  /*13f0*/  @P0 IMAD.WIDE.U32 R166, R8, 0x4, R166 ;  /* 0x0000000408a60825 */ /* 0x000fc800078e00a6 */
[----:B-1----:R-:W-:Y:S01]  /*1400*/  @P0 IMAD.WIDE.U32 R168, R12, 0x4, R168 ;  /* 0x000000040ca80825 */ /* 0x002fe200078e00a8 */
[----:B0-----:R-:W0:Y:S03]  /*1410*/  @P1 LDC.64 R170, c[0x0][0x438] ;  /* 0x00010e00ffaa1b82 */ /* 0x001e260000000a00 */
[----:B------:R-:W-:Y:S01]  /*1420*/  FMUL.FTZ R104, R104, UR16 ;  /* 0x0000001068687c20 */ /* 0x000fe20008410000 */
[----:B------:R-:W-:Y:S01]  /*1430*/  FMUL.FTZ R105, R105, UR16 ;  /* 0x0000001069697c20 */ /* 0x000fe20008410000 */
[----:B------:R-:W-:Y:S01]  /*1440*/  FMUL.FTZ R106, R106, UR16 ;  /* 0x000000106a6a7c20 */ /* 0x000fe20008410000 */
[----:B------:R-:W-:Y:S01]  /*1450*/  FMUL.FTZ R107, R107, UR16 ;  /* 0x000000106b6b7c20 */ /* 0x000fe20008410000 */
[----:B------:R-:W-:Y:S02]  /*1460*/  HADD2.F32 R183, -RZ, R183.H0_H0 ;  /* 0x200000b7ffb77230 */ /* 0x000fe40000004100 */
[----:B------:R-:W-:Y:S01]  /*1470*/  FADD.FTZ R249, R162, R249 ;  /* 0x000000f9a2f97221 */ /* 0x000fe20000010000 */
[----:B------:R-:W-:-:S02]  /*1480*/  HADD2.F32 R182, -RZ, R182.H0_H0 ;  /* 0x200000b6ffb67230 */ /* 0x000fc40000004100 */
[----:B------:R-:W-:Y:S01]  /*1490*/  FADD.FTZ R250, R163, R250 ;  /* 0x000000faa3fa7221 */ /* 0x000fe20000010000 */
[----:B------:R-:W-:Y:S01]  /*14a0*/  HADD2.F32 R187, -RZ, R187.H0_H0 ;  /* 0x200000bbffbb7230 */ /* 0x000fe20000004100 */
[----:B------:R1:W5:Y:S01]  /*14b0*/  @P0 LDG.E R4, desc[UR10][R166.64] ;  /* 0x0000000aa6040981 */ /* 0x000362000c1e1900 */
[----:B------:R-:W-:Y:S02]  /*14c0*/  HADD2.F32 R186, -RZ, R186.H0_H0 ;  /* 0x200000baffba7230 */ /* 0x000fe40000004100 */
[----:B------:R-:W-:Y:S01]  /*14d0*/  FFMA.FTZ R230, R161, R185, R230 ;  /* 0x000000b9a1e67223 */ /* 0x000fe200000100e6 */
[----:B------:R-:W-:Y:S01]  /*14e0*/  FADD.FTZ R237, R185, R237 ;  /* 0x000000edb9ed7221 */ /* 0x000fe20000010000 */
        /* <DEDUP_REMOVED lines=50> */
[----:B------:R-:W-:-:S02]  /*1810*/  HADD2.F32 R186, -RZ, R186.H0_H0 ;  /* 0x200000baffba7230 */ /* 0x000fc40000004100 */
[----:B------:R-:W-:Y:S01]  /*1820*/  FFMA.FTZ R228, R0, R140, R228 ;  /* 0x0000008c00e47223 */ /* 0x000fe200000100e4 */
[----:B------:R-:W-:Y:S02]  /*1830*/  HADD2.F32 R155, -RZ, R155.H0_H0 ;  /* 0x2000009bff9b7230 */ /* 0x000fe40000004100 */
        /* <DEDUP_REMOVED lines=8> */
[----:B------:R-:W-:-:S02]  /*18c0*/  HADD2.F32 R100, -RZ, R176.H0_H0 ;  /* 0x200000b0ff647230 */ /* 0x000fc40000004100 */
[----:B------:R-:W-:Y:S01]  /*18d0*/  FADD.FTZ R210, R186, R210 ;  /* 0x000000d2bad27221 */ /* 0x000fe20000010000 */
[----:B------:R-:W-:Y:S02]  /*18e0*/  HADD2.F32 R177, -RZ, R177.H0_H0 ;  /* 0x200000b1ffb17230 */ /* 0x000fe40000004100 */
[----:B------:R-:W-:Y:S01]  /*18f0*/  FMUL.FTZ R176, R101, UR16 ;  /* 0x0000001065b07c20 */ /* 0x000fe20008410000 */
[----:B------:R-:W-:Y:S01]  /*1900*/  HADD2.F32 R191, -RZ, R191.H0_H0 ;  /* 0x200000bfffbf7230 */ /* 0x000fe20000004100 */
[----:B------:R-:W2:Y:S01]  /*1910*/  LDG.E.64 R184, desc[UR10][R184.64] ;  /* 0x0000000ab8b87981 */ /* 0x000ea2000c1e1b00 */
[-C--:B------:R-:W-:Y:S01]  /*1920*/  FFMA.FTZ R247, R175, R177.reuse, R247 ;  /* 0x000000b1aff77223 */ /* 0x080fe200000100f7 */
[----:B------:R-:W-:Y:S01]  /*1930*/  FMUL.FTZ R174, R72, R177 ;  /* 0x000000b148ae7220 */ /* 0x000fe20000410000 */
[----:B------:R-:W-:Y:S01]  /*1940*/  FFMA.FTZ R25, R176, R186, R25 ;  /* 0x000000bab0197223 */ /* 0x000fe20000010019 */
[----:B------:R-:W-:Y:S01]  /*1950*/  HADD2.F32 R188, -RZ, R188.H0_H0 ;  /* 0x200000bcffbc7230 */ /* 0x000fe20000004100 */
[----:B------:R-:W2:Y:S01]  /*1960*/  LDG.E.64 R182, desc[UR10][R182.64] ;  /* 0x0000000ab6b67981 */ /* 0x000ea2000c1e1b00 */
[----:B------:R-:W-:-:S02]  /*1970*/  HADD2.F32 R187, -RZ, R187.H0_H0 ;  /* 0x200000bbffbb7230 */ /* 0x000fc40000004100 */
        /* <DEDUP_REMOVED lines=19> */
[----:B------:R0:W-:Y:S04]  /*1ab0*/  STL [R1+0x8], R194 ;  /* 0x000008c201007387 */ /* 0x0001e80000100800 */
[----:B0-----:R-:W4:Y:S01]  /*1ac0*/  LDL.LU R194, [R1+0x10] ;  /* 0x0000100001c27983 */ /* 0x001f220000300800 */
[----:B------:R-:W-:-:S05]  /*1ad0*/  FADD.FTZ R136, R188, R136 ;  /* 0x00000088bc887221 */ /* 0x000fca0000010000 */
[----:B------:R0:W-:Y:S04]  /*1ae0*/  STL [R1+0x30], R136 ;  /* 0x0000308801007387 */ /* 0x0001e80000100800 */
[----:B0-----:R-:W2:Y:S01]  /*1af0*/  LDL.LU R136, [R1+0x58] ;  /* 0x0000580001887983 */ /* 0x001ea20000300800 */
[----:B------:R-:W-:Y:S01]  /*1b00*/  FMUL.FTZ R188, R74, R188 ;  /* 0x000000bc4abc7220 */ /* 0x000fe20000410000 */
[-C--:B------:R-:W-:Y:S01]  /*1b10*/  FFMA.FTZ R24, R175, R191.reuse, R24 ;  /* 0x000000bfaf187223 */ /* 0x080fe20000010018 */
[----:B------:R-:W-:Y:S01]  /*1b20*/  FADD.FTZ R209, R191, R209 ;  /* 0x000000d1bfd17221 */ /* 0x000fe20000010000 */
[----:B------:R-:W-:Y:S01]  /*1b30*/  FFMA.FTZ R174, R44, R191, R174 ;  /* 0x000000bf2cae7223 */ /* 0x000fe200000100ae */
[-C--:B------:R-:W-:Y:S01]  /*1b40*/  FFMA.FTZ R26, R186, R187.reuse, R26 ;  /* 0x000000bbba1a7223 */ /* 0x080fe2000001001a */
[----:B------:R-:W-:Y:S01]  /*1b50*/  FADD.FTZ R211, R187, R211 ;  /* 0x000000d3bbd37221 */ /* 0x000fe20000010000 */
[----:B------:R-:W-:Y:S01]  /*1b60*/  FFMA.FTZ R187, R46, R187, R188 ;  /* 0x000000bb2ebb7223 */ /* 0x000fe200000100bc */
[----:B------:R-:W-:Y:S01]  /*1b70*/  HADD2.F32 R190, -RZ, R190.H0_H0 ;  /* 0x200000beffbe7230 */ /* 0x000fe20000004100 */
[----:B------:R-:W-:Y:S01]  /*1b80*/  MOV R191, R172 ;  /* 0x000000ac00bf7202 */ /* 0x000fe20000000f00 */
[----:B------:R-:W-:Y:S01]  /*1b90*/  FMUL.FTZ R188, R103, UR16 ;  /* 0x0000001067bc7c20 */ /* 0x000fe20008410000 */
[----:B------:R-:W2:Y:S01]  /*1ba0*/  LDL.LU R198, [R1+0x14] ;  /* 0x0000140001c67983 */ /* 0x000ea20000300800 */
[----:B------:R-:W-:-:S03]  /*1bb0*/  FMUL.FTZ R96, R96, UR16 ;  /* 0x0000001060607c20 */ /* 0x000fc60008410000 */
[----:B------:R-:W2:Y:S01]  /*1bc0*/  LDL.LU R197, [R1+0x5c] ;  /* 0x00005c0001c57983 */ /* 0x000ea20000300800 */
[----:B------:R-:W-:Y:S01]  /*1bd0*/  FFMA.FTZ R196, R188, R190, R196 ;  /* 0x000000bebcc47223 */ /* 0x000fe200000100c4 */
[----:B------:R-:W-:-:S04]  /*1be0*/  HADD2.F32 R191, -RZ, R191.H0_H0 ;  /* 0x200000bfffbf7230 */ /* 0x000fc80000004100 */
[----:B------:R0:W-:Y:S04]  /*1bf0*/  STL [R1+0xc], R196 ;  /* 0x00000cc401007387 */ /* 0x0001e80000100800 */
[----:B0-----:R-:W2:Y:S01]  /*1c00*/  LDL.LU R196, [R1+0x18] ;  /* 0x0000180001c47983 */ /* 0x001ea20000300800 */
[----:B---3--:R-:W-:-:S05]  /*1c10*/  FADD.FTZ R195, R190, R195 ;  /* 0x000000c3bec37221 */ /* 0x008fca0000010000 */
[----:B------:R0:W-:Y:S04]  /*1c20*/  STL [R1+0x34], R195 ;  /* 0x000034c301007387 */ /* 0x0001e80000100800 */
[----:B0-----:R-:W3:Y:S01]  /*1c30*/  LDL.LU R195, [R1+0x60] ;  /* 0x0000600001c37983 */ /* 0x001ee20000300800 */
[----:B----4-:R-:W-:-:S05]  /*1c40*/  FFMA.FTZ R194, R96, R191, R194 ;  /* 0x000000bf60c27223 */ /* 0x010fca00000100c2 */
[----:B------:R0:W-:Y:S04]  /*1c50*/  STL [R1+0x10], R194 ;  /* 0x000010c201007387 */ /* 0x0001e80000100800 */
[----:B0-----:R-:W4:Y:S01]  /*1c60*/  LDL.LU R194, [R1+0x1c] ;  /* 0x00001c0001c27983 */ /* 0x001f220000300800 */
[----:B--2---:R-:W-:-:S05]  /*1c70*/  FADD.FTZ R136, R191, R136 ;  /* 0x00000088bf887221 */ /* 0x004fca0000010000 */
[----:B------:R0:W-:Y:S04]  /*1c80*/  STL [R1+0x58], R136 ;  /* 0x0000588801007387 */ /* 0x0001e80000100800 */
[----:B0-----:R-:W2:Y:S01]  /*1c90*/  LDL.LU R136, [R1+0x64] ;  /* 0x0000640001887983 */ /* 0x001ea20000300800 */
[----:B------:R-:W-:Y:S02]  /*1ca0*/  HADD2.F32 R189, -RZ, R189.H0_H0 ;  /* 0x200000bdffbd7230 */ /* 0x000fe40000004100 */
[----:B------:R-:W-:Y:S01]  /*1cb0*/  FFMA.FTZ R248, R176, R100, R248 ;  /* 0x00000064b0f87223 */ /* 0x000fe200000100f8 */
[----:B------:R-:W-:Y:S01]  /*1cc0*/  FMUL.FTZ R190, R75, R190 ;  /* 0x000000be4bbe7220 */ /* 0x000fe20000410000 */
[----:B------:R-:W-:Y:S02]  /*1cd0*/  MOV R103, R178 ;  /* 0x000000b200677202 */ /* 0x000fe40000000f00 */
[----:B------:R-:W-:-:S02]  /*1ce0*/  SHF.R.U64 R100, R178, 0x10, R179 ;  /* 0x00000010b2647819 */ /* 0x000fc400000012b3 */
[----:B------:R-:W-:Y:S01]  /*1cf0*/  SHF.R.U64 R178, R172, 0x10, R173 ;  /* 0x00000010acb27819 */ /* 0x000fe200000012ad */
[-C--:B------:R-:W-:Y:S01]  /*1d00*/  FFMA.FTZ R27, R188, R189.reuse, R27 ;  /* 0x000000bdbc1b7223 */ /* 0x080fe2000001001b */
[----:B------:R-:W-:Y:S01]  /*1d10*/  FADD.FTZ R212, R189, R212 ;  /* 0x000000d4bdd47221 */ /* 0x000fe20000010000 */
[----:B------:R-:W-:Y:S01]  /*1d20*/  FFMA.FTZ R189, R47, R189, R190 ;  /* 0x000000bd2fbd7223 */ /* 0x000fe200000100be */
[--C-:B------:R-:W-:Y:S01]  /*1d30*/  IMAD.MOV.U32 R102, RZ, RZ, R179.reuse ;  /* 0x000000ffff667224 */ /* 0x100fe200078e00b3 */
[----:B------:R-:W-:Y:S01]  /*1d40*/  SHF.R.U32.HI R190, RZ, 0x10, R179 ;  /* 0x00000010ffbe7819 */ /* 0x000fe200000116b3 */
[--C-:B------:R-:W-:Y:S01]  /*1d50*/  IMAD.MOV.U32 R101, RZ, RZ, R173.reuse ;  /* 0x000000ffff657224 */ /* 0x100fe200078e00ad */
[----:B------:R-:W-:Y:S01]  /*1d60*/  SHF.R.U32.HI R179, RZ, 0x10, R173 ;  /* 0x00000010ffb37819 */ /* 0x000fe200000116ad */
[----:B------:R-:W-:Y:S02]  /*1d70*/  HADD2.F32 R178, -RZ, R178.H0_H0 ;  /* 0x200000b2ffb27230 */ /* 0x000fe40000004100 */
[----:B------:R-:W-:-:S04]  /*1d80*/  FMUL.FTZ R173, R97, UR16 ;  /* 0x0000001061ad7c20 */ /* 0x000fc80008410000 */
[-C--:B------:R-:W-:Y:S01]  /*1d90*/  FFMA.FTZ R198, R173, R178.reuse, R198 ;  /* 0x000000b2adc67223 */ /* 0x080fe200000100c6 */
[----:B------:R-:W-:Y:S01]  /*1da0*/  FADD.FTZ R197, R178, R197 ;  /* 0x000000c5b2c57221 */ /* 0x000fe20000010000 */
[----:B------:R-:W-:Y:S01]  /*1db0*/  FMUL.FTZ R97, R77, R178 ;  /* 0x000000b24d617220 */ /* 0x000fe20000410000 */
[----:B------:R-:W-:Y:S01]  /*1dc0*/  FADD.FTZ R178, R98, -UR5 ;  /* 0x8000000562b27e21 */ /* 0x000fe20008010000 */
[----:B------:R-:W-:Y:S01]  /*1dd0*/  HADD2.F32 R98, -RZ, R101.H0_H0 ;  /* 0x20000065ff627230 */ /* 0x000fe20000004100 */
[----:B------:R0:W-:Y:S02]  /*1de0*/  STL [R1+0x14], R198 ;  /* 0x000014c601007387 */ /* 0x0001e40000100800 */
[----:B------:R-:W-:Y:S01]  /*1df0*/  FMUL.FTZ R178, R178, UR16 ;  /* 0x00000010b2b27c20 */ /* 0x000fe20008410000 */
[----:B------:R-:W-:Y:S01]  /*1e00*/  FMUL.FTZ R172, R76, R191 ;  /* 0x000000bf4cac7220 */ /* 0x000fe20000410000 */
[----:B------:R1:W-:Y:S01]  /*1e10*/  STL [R1+0x5c], R197 ;  /* 0x00005cc501007387 */ /* 0x0003e20000100800 */
[----:B------:R-:W-:-:S02]  /*1e20*/  HADD2.F32 R191, -RZ, R179.H0_H0 ;  /* 0x200000b3ffbf7230 */ /* 0x000fc40000004100 */
[----:B------:R-:W-:Y:S01]  /*1e30*/  FFMA.FTZ R196, R178, R98, R196 ;  /* 0x00000062b2c47223 */ /* 0x000fe200000100c4 */
[----:B------:R-:W-:Y:S01]  /*1e40*/  FMUL.FTZ R179, R99, UR16 ;  /* 0x0000001063b37c20 */ /* 0x000fe20008410000 */
[----:B0-----:R-:W2:Y:S04]  /*1e50*/  LDL.LU R198, [R1+0x20] ;  /* 0x0000200001c67983 */ /* 0x001ea80000300800 */
[----:B-1----:R-:W2:Y:S04]  /*1e60*/  LDL.LU R197, [R1+0x70] ;  /* 0x0000700001c57983 */ /* 0x002ea80000300800 */
[----:B------:R0:W-:Y:S01]  /*1e70*/  STL [R1+0x18], R196 ;  /* 0x000018c401007387 */ /* 0x0001e20000100800 */
[----:B---3--:R-:W-:-:S05]  /*1e80*/  FADD.FTZ R195, R98, R195 ;  /* 0x000000c362c37221 */ /* 0x008fca0000010000 */
[----:B------:R-:W-:Y:S04]  /*1e90*/  STL [R1+0x60], R195 ;  /* 0x000060c301007387 */ /* 0x000fe80000100800 */
[----:B------:R-:W3:Y:S04]  /*1ea0*/  LDL.LU R222, [R1+0x24] ;  /* 0x0000240001de7983 */ /* 0x000ee80000300800 */
[----:B------:R-:W3:Y:S01]  /*1eb0*/  LDL.LU R208, [R1+0x74] ;  /* 0x0000740001d07983 */ /* 0x000ee20000300800 */
[----:B----4-:R-:W-:-:S05]  /*1ec0*/  FFMA.FTZ R194, R179, R191, R194 ;  /* 0x000000bfb3c27223 */ /* 0x010fca00000100c2 */
[----:B------:R-:W-:Y:S04]  /*1ed0*/  STL [R1+0x1c], R194 ;  /* 0x00001cc201007387 */ /* 0x000fe80000100800 */
[----:B0-----:R-:W4:Y:S01]  /*1ee0*/  LDL.LU R196, [R1+0x38] ;  /* 0x0000380001c47983 */ /* 0x001f220000300800 */
[----:B--2---:R-:W-:-:S05]  /*1ef0*/  FADD.FTZ R136, R191, R136 ;  /* 0x00000088bf887221 */ /* 0x004fca0000010000 */
[----:B------:R0:W-:Y:S04]  /*1f00*/  STL [R1+0x64], R136 ;  /* 0x0000648801007387 */ /* 0x0001e80000100800 */
[----:B0-----:R-:W2:Y:S01]  /*1f10*/  LDL.LU R136, [R1+0x78] ;  /* 0x0000780001887983 */ /* 0x001ea20000300800 */
[----:B------:R-:W-:Y:S02]  /*1f20*/  HADD2.F32 R100, -RZ, R100.H0_H0 ;  /* 0x20000064ff647230 */ /* 0x000fe40000004100 */
[----:B------:R-:W-:Y:S01]  /*1f30*/  FMUL.FTZ R99, R79, R191 ;  /* 0x000000bf4f637220 */ /* 0x000fe20000410000 */
[----:B------:R-:W-:Y:S02]  /*1f40*/  HADD2.F32 R190, -RZ, R190.H0_H0 ;  /* 0x200000beffbe7230 */ /* 0x000fe40000004100 */
[----:B------:R-:W-:Y:S01]  /*1f50*/  FFMA.FTZ R155, R36, R155, R140 ;  /* 0x0000009b249b7223 */ /* 0x000fe2000001008c */
[----:B------:R-:W-:-:S04]  /*1f60*/  IMAD.WIDE.U32 R140, R7, 0x10, R192 ;  /* 0x00000010078c7825 */ /* 0x000fc800078e00c0 */
[-C--:B------:R-:W-:Y:S01]  /*1f70*/  FFMA.FTZ R29, R173, R100.reuse, R29 ;  /* 0x00000064ad1d7223 */ /* 0x080fe2000001001d */
[----:B------:R-:W-:Y:S01]  /*1f80*/  FADD.FTZ R214, R100, R214 ;  /* 0x000000d664d67221 */ /* 0x000fe20000010000 */
[----:B------:R-:W-:Y:S01]  /*1f90*/  FFMA.FTZ R97, R49, R100, R97 ;  /* 0x0000006431617223 */ /* 0x000fe20000010061 */
[----:B------:R-:W-:-:S04]  /*1fa0*/  IMAD.WIDE.U32 R100, R5, 0x10, R192 ;  /* 0x0000001005647825 */ /* 0x000fc800078e00c0 */
[-C--:B------:R-:W-:Y:S01]  /*1fb0*/  FFMA.FTZ R31, R179, R190.reuse, R31 ;  /* 0x000000beb31f7223 */ /* 0x080fe2000001001f */
[----:B------:R-:W-:Y:S01]  /*1fc0*/  FADD.FTZ R216, R190, R216 ;  /* 0x000000d8bed87221 */ /* 0x000fe20000010000 */
[----:B------:R-:W-:Y:S01]  /*1fd0*/  FFMA.FTZ R99, R51, R190, R99 ;  /* 0x000000be33637223 */ /* 0x000fe20000010063 */
[--C-:B------:R-:W-:Y:S01]  /*1fe0*/  SHF.R.U64 R190, R168, 0x10, R169.reuse ;  /* 0x00000010a8be7819 */ /* 0x100fe200000012a9 */
[--C-:B------:R-:W-:Y:S01]  /*1ff0*/  IMAD.MOV.U32 R191, RZ, RZ, R169.reuse ;  /* 0x000000ffffbf7224 */ /* 0x100fe200078e00a9 */
[----:B------:R-:W-:Y:S01]  /*2000*/  SHF.R.U32.HI R193, RZ, 0x10, R169 ;  /* 0x00000010ffc17819 */ /* 0x000fe200000116a9 */
[----:B------:R-:W2:Y:S01]  /*2010*/  LDG.E.128 R140, desc[UR10][R140.64] ;  /* 0x0000000a8c8c7981 */ /* 0x000ea2000c1e1d00 */
[----:B------:R-:W-:Y:S02]  /*2020*/  MOV R195, R168 ;  /* 0x000000a800c37202 */ /* 0x000fe40000000f00 */
[----:B------:R-:W-:Y:S02]  /*2030*/  MOV R169, R166 ;  /* 0x000000a600a97202 */ /* 0x000fe40000000f00 */
[----:B------:R-:W-:Y:S01]  /*2040*/  SHF.R.U64 R168, R166, 0x10, R167 ;  /* 0x00000010a6a87819 */ /* 0x000fe200000012a7 */
[----:B------:R-:W-:-:S02]  /*2050*/  FMUL.FTZ R166, R92, UR16 ;  /* 0x000000105ca67c20 */ /* 0x000fc40008410000 */
[----:B------:R-:W-:Y:S02]  /*2060*/  HADD2.F32 R169, -RZ, R169.H0_H0 ;  /* 0x200000a9ffa97230 */ /* 0x000fe40000004100 */
[----:B------:R-:W-:Y:S01]  /*2070*/  HADD2.F32 R92, -RZ, R168.H0_H0 ;  /* 0x200000a8ff5c7230 */ /* 0x000fe20000004100 */
[--C-:B------:R-:W-:Y:S01]  /*2080*/  SHF.R.U32.HI R194, RZ, 0x10, R167.reuse ;  /* 0x00000010ffc27819 */ /* 0x100fe200000116a7 */
[----:B------:R-:W-:Y:S02]  /*2090*/  IMAD.MOV.U32 R192, RZ, RZ, R167 ;  /* 0x000000ffffc07224 */ /* 0x000fe400078e00a7 */
[-C--:B------:R-:W-:Y:S01]  /*20a0*/  FFMA.FTZ R198, R166, R169.reuse, R198 ;  /* 0x000000a9a6c67223 */ /* 0x080fe200000100c6 */
[----:B------:R-:W-:Y:S01]  /*20b0*/  FADD.FTZ R197, R169, R197 ;  /* 0x000000c5a9c57221 */ /* 0x000fe20000010000 */
[----:B------:R-:W-:Y:S01]  /*20c0*/  FMUL.FTZ R167, R80, R169 ;  /* 0x000000a950a77220 */ /* 0x000fe20000410000 */
[----:B------:R-:W-:Y:S02]  /*20d0*/  HADD2.F32 R190, -RZ, R190.H0_H0 ;  /* 0x200000beffbe7230 */ /* 0x000fe40000004100 */
[----:B------:R-:W-:Y:S01]  /*20e0*/  FMUL.FTZ R168, R93, UR16 ;  /* 0x000000105da87c20 */ /* 0x000fe20008410000 */
[----:B------:R-:W-:Y:S01]  /*20f0*/  FMUL.FTZ R169, R81, R92 ;  /* 0x0000005c51a97220 */ /* 0x000fe20000410000 */
[----:B------:R-:W-:-:S02]  /*2100*/  HADD2.F32 R192, -RZ, R192.H0_H0 ;  /* 0x200000c0ffc07230 */ /* 0x000fc40000004100 */
[-C--:B------:R-:W-:Y:S01]  /*2110*/  FFMA.FTZ R33, R168, R190.reuse, R33 ;  /* 0x000000bea8217223 */ /* 0x080fe20000010021 */
[----:B------:R-:W-:Y:S01]  /*2120*/  FADD.FTZ R218, R190, R218 ;  /* 0x000000dabeda7221 */ /* 0x000fe20000010000 */
[----:B------:R-:W-:Y:S01]  /*2130*/  FFMA.FTZ R169, R53, R190, R169 ;  /* 0x000000be35a97223 */ /* 0x000fe200000100a9 */
[----:B------:R-:W-:Y:S01]  /*2140*/  FMUL.FTZ R190, R94, UR16 ;  /* 0x000000105ebe7c20 */ /* 0x000fe20008410000 */
[----:B------:R0:W-:Y:S04]  /*2150*/  STL [R1+0x20], R198 ;  /* 0x000020c601007387 */ /* 0x0001e80000100800 */
[----:B0-----:R-:W2:Y:S04]  /*2160*/  LDL.LU R198, [R1+0x3c] ;  /* 0x00003c0001c67983 */ /* 0x001ea80000300800 */
[----:B------:R0:W-:Y:S04]  /*2170*/  STL [R1+0x70], R197 ;  /* 0x000070c501007387 */ /* 0x0001e80000100800 */
[----:B0-----:R-:W2:Y:S01]  /*2180*/  LDL.LU R197, [R1+0x7c] ;  /* 0x00007c0001c57983 */ /* 0x001ea20000300800 */
[----:B---3--:R-:W-:Y:S01]  /*2190*/  FFMA.FTZ R222, R168, R92, R222 ;  /* 0x0000005ca8de7223 */ /* 0x008fe200000100de */
[----:B------:R-:W-:-:S04]  /*21a0*/  FADD.FTZ R208, R92, R208 ;  /* 0x000000d05cd07221 */ /* 0x000fc80000010000 */
[----:B------:R-:W-:Y:S04]  /*21b0*/  STL [R1+0x24], R222 ;  /* 0x000024de01007387 */ /* 0x000fe80000100800 */
[----:B------:R-:W-:Y:S01]  /*21c0*/  STL [R1+0x74], R208 ;  /* 0x000074d001007387 */ /* 0x000fe20000100800 */
[----:B----4-:R-:W-:-:S05]  /*21d0*/  FFMA.FTZ R196, R190, R192, R196 ;  /* 0x000000c0bec47223 */ /* 0x010fca00000100c4 */
[----:B------:R0:W-:Y:S04]  /*21e0*/  STL [R1+0x38], R196 ;  /* 0x000038c401007387 */ /* 0x0001e80000100800 */
[----:B0-----:R-:W3:Y:S01]  /*21f0*/  LDL.LU R196, [R1+0x40] ;  /* 0x0000400001c47983 */ /* 0x001ee20000300800 */
[----:B--2---:R-:W-:-:S05]  /*2200*/  FADD.FTZ R136, R192, R136 ;  /* 0x00000088c0887221 */ /* 0x004fca0000010000 */
[----:B------:R0:W-:Y:S04]  /*2210*/  STL [R1+0x78], R136 ;  /* 0x0000788801007387 */ /* 0x0001e80000100800 */
[----:B0-----:R-:W2:Y:S01]  /*2220*/  LDL.LU R136, [R1+0x80] ;  /* 0x0000800001887983 */ /* 0x001ea20000300800 */
[----:B------:R-:W-:Y:S02]  /*2230*/  HADD2.F32 R195, -RZ, R195.H0_H0 ;  /* 0x200000c3ffc37230 */ /* 0x000fe40000004100 */
[----:B------:R-:W-:Y:S02]  /*2240*/  HADD2.F32 R191, -RZ, R191.H0_H0 ;  /* 0x200000bfffbf7230 */ /* 0x000fe40000004100 */
[----:B------:R-:W-:Y:S01]  /*2250*/  FMUL.FTZ R192, R82, R192 ;  /* 0x000000c052c07220 */ /* 0x000fe20000410000 */
[----:B------:R-:W-:Y:S01]  /*2260*/  FADD.FTZ R95, R95, -UR5 ;  /* 0x800000055f5f7e21 */ /* 0x000fe20008010000 */
[-C--:B------:R-:W-:Y:S01]  /*2270*/  FFMA.FTZ R32, R166, R195.reuse, R32 ;  /* 0x000000c3a6207223 */ /* 0x080fe20000010020 */
[----:B------:R-:W-:Y:S01]  /*2280*/  FADD.FTZ R217, R195, R217 ;  /* 0x000000d9c3d97221 */ /* 0x000fe20000010000 */
[----:B------:R-:W-:Y:S01]  /*2290*/  FFMA.FTZ R167, R52, R195, R167 ;  /* 0x000000c334a77223 */ /* 0x000fe200000100a7 */
[-C--:B------:R-:W-:Y:S01]  /*22a0*/  FFMA.FTZ R34, R190, R191.reuse, R34 ;  /* 0x000000bfbe227223 */ /* 0x080fe20000010022 */
[----:B------:R-:W-:Y:S01]  /*22b0*/  FADD.FTZ R219, R191, R219 ;  /* 0x000000dbbfdb7221 */ /* 0x000fe20000010000 */
[----:B------:R-:W-:Y:S01]  /*22c0*/  MOV R195, R170 ;  /* 0x000000aa00c37202 */ /* 0x000fe20000000f00 */
[----:B------:R-:W-:Y:S01]  /*22d0*/  FFMA.FTZ R191, R54, R191, R192 ;  /* 0x000000bf36bf7223 */ /* 0x000fe200000100c0 */
[----:B------:R-:W-:-:S02]  /*22e0*/  HADD2.F32 R194, -RZ, R194.H0_H0 ;  /* 0x200000c2ffc27230 */ /* 0x000fc40000004100 */
[----:B------:R-:W-:Y:S01]  /*22f0*/  FMUL.FTZ R192, R95, UR16 ;  /* 0x000000105fc07c20 */ /* 0x000fe20008410000 */
[----:B------:R-:W-:Y:S01]  /*2300*/  FADD.FTZ R140, R140, -UR5 ;  /* 0x800000058c8c7e21 */ /* 0x000fe20008010000 */
[----:B------:R-:W-:Y:S01]  /*2310*/  HADD2.F32 R195, -RZ, R195.H0_H0 ;  /* 0x200000c3ffc37230 */ /* 0x000fe20000004100 */
[----:B------:R-:W4:Y:S02]  /*2320*/  LDL.LU R222, [R1+0x44] ;  /* 0x0000440001de7983 */ /* 0x000f240000300800 */
[----:B------:R-:W-:Y:S02]  /*2330*/  FMUL.FTZ R140, R140, UR16 ;  /* 0x000000108c8c7c20 */ /* 0x000fe40008410000 */
[----:B------:R-:W4:Y:S01]  /*2340*/  LDL.LU R208, [R1+0x84] ;  /* 0x0000840001d07983 */ /* 0x000f220000300800 */
[----:B------:R-:W-:-:S05]  /*2350*/  FFMA.FTZ R198, R192, R194, R198 ;  /* 0x000000c2c0c67223 */ /* 0x000fca00000100c6 */
[----:B------:R0:W-:Y:S01]  /*2360*/  STL [R1+0x3c], R198 ;  /* 0x00003cc601007387 */ /* 0x0001e20000100800 */
[----:B------:R-:W-:-:S03]  /*2370*/  FADD.FTZ R197, R194, R197 ;  /* 0x000000c5c2c57221 */ /* 0x000fc60000010000 */
[----:B0-----:R-:W4:Y:S04]  /*2380*/  LDL.LU R198, [R1+0x48] ;  /* 0x0000480001c67983 */ /* 0x001f280000300800 */
[----:B------:R0:W-:Y:S04]  /*2390*/  STL [R1+0x7c], R197 ;  /* 0x00007cc501007387 */ /* 0x0001e80000100800 */
[----:B0-----:R-:W4:Y:S01]  /*23a0*/  LDL.LU R197, [R1+0x88] ;  /* 0x0000880001c57983 */ /* 0x001f220000300800 */
[----:B------:R-:W-:Y:S02]  /*23b0*/  HADD2.F32 R103, -RZ, R103.H0_H0 ;  /* 0x20000067ff677230 */ /* 0x000fe40000004100 */
[----:B------:R-:W-:Y:S01]  /*23c0*/  FMUL.FTZ R98, R78, R98 ;  /* 0x000000624e627220 */ /* 0x000fe20000410000 */
[----:B------:R-:W-:-:S02]  /*23d0*/  HADD2.F32 R102, -RZ, R102.H0_H0 ;  /* 0x20000066ff667230 */ /* 0x000fc40000004100 */
[-C--:B------:R-:W-:Y:S01]  /*23e0*/  FFMA.FTZ R28, R96, R103.reuse, R28 ;  /* 0x00000067601c7223 */ /* 0x080fe2000001001c */
[----:B------:R-:W-:Y:S01]  /*23f0*/  FADD.FTZ R213, R103, R213 ;  /* 0x000000d567d57221 */ /* 0x000fe20000010000 */
[----:B------:R-:W-:Y:S01]  /*2400*/  FFMA.FTZ R172, R48, R103, R172 ;  /* 0x0000006730ac7223 */ /* 0x000fe200000100ac */
[-C--:B------:R-:W-:Y:S01]  /*2410*/  FFMA.FTZ R30, R178, R102.reuse, R30 ;  /* 0x00000066b21e7223 */ /* 0x080fe2000001001e */
[----:B------:R-:W-:Y:S01]  /*2420*/  FADD.FTZ R215, R102, R215 ;  /* 0x000000d766d77221 */ /* 0x000fe20000010000 */
[----:B------:R-:W-:Y:S02]  /*2430*/  FFMA.FTZ R98, R50, R102, R98 ;  /* 0x0000006632627223 */ /* 0x000fe40000010062 */
[----:B------:R-:W4:Y:S01]  /*2440*/  LDG.E.128 R100, desc[UR10][R100.64] ;  /* 0x0000000a64647981 */ /* 0x000f22000c1e1d00 */
[----:B---3--:R-:W-:-:S05]  /*2450*/  FFMA.FTZ R196, R140, R195, R196 ;  /* 0x000000c38cc47223 */ /* 0x008fca00000100c4 */
[----:B------:R0:W-:Y:S04]  /*2460*/  STL [R1+0x40], R196 ;  /* 0x000040c401007387 */ /* 0x0001e80000100800 */
[----:B0-----:R-:W3:Y:S01]  /*2470*/  LDL.LU R196, [R1+0x4c] ;  /* 0x00004c0001c47983 */ /* 0x001ee20000300800 */
[----:B--2---:R-:W-:-:S05]  /*2480*/  FADD.FTZ R136, R195, R136 ;  /* 0x00000088c3887221 */ /* 0x004fca0000010000 */
[----:B------:R0:W-:Y:S04]  /*2490*/  STL [R1+0x80], R136 ;  /* 0x0000808801007387 */ /* 0x0001e80000100800 */
[----:B0-----:R-:W2:Y:S01]  /*24a0*/  LDL.LU R136, [R1+0x8c] ;  /* 0x00008c0001887983 */ /* 0x001ea20000300800 */
[----:B------:R-:W-:Y:S02]  /*24b0*/  HADD2.F32 R193, -RZ, R193.H0_H0 ;  /* 0x200000c1ffc17230 */ /* 0x000fe40000004100 */
[----:B------:R-:W-:Y:S01]  /*24c0*/  FMUL.FTZ R194, R83, R194 ;  /* 0x000000c253c27220 */ /* 0x000fe20000410000 */
[----:B------:R-:W-:Y:S02]  /*24d0*/  SHF.R.U64 R94, R180, 0x10, R181 ;  /* 0x00000010b45e7819 */ /* 0x000fe400000012b5 */
[-C--:B------:R-:W-:Y:S01]  /*24e0*/  FFMA.FTZ R35, R192, R193.reuse, R35 ;  /* 0x000000c1c0237223 */ /* 0x080fe20000010023 */
[----:B------:R-:W-:Y:S01]  /*24f0*/  FADD.FTZ R220, R193, R220 ;  /* 0x000000dcc1dc7221 */ /* 0x000fe20000010000 */
[----:B------:R-:W-:Y:S01]  /*2500*/  FFMA.FTZ R193, R55, R193, R194 ;  /* 0x000000c137c17223 */ /* 0x000fe200000100c2 */
[----:B------:R-:W-:-:S02]  /*2510*/  MOV R194, R180 ;  /* 0x000000b400c27202 */ /* 0x000fc40000000f00 */
[--C-:B------:R-:W-:Y:S01]  /*2520*/  SHF.R.U64 R180, R170, 0x10, R171.reuse ;  /* 0x00000010aab47819 */ /* 0x100fe200000012ab */
[----:B------:R-:W-:Y:S02]  /*2530*/  IMAD.MOV.U32 R95, RZ, RZ, R171 ;  /* 0x000000ffff5f7224 */ /* 0x000fe400078e00ab */
[----:B------:R-:W-:Y:S01]  /*2540*/  FADD.FTZ R141, R141, -UR5 ;  /* 0x800000058d8d7e21 */ /* 0x000fe20008010000 */
[--C-:B------:R-:W-:Y:S01]  /*2550*/  IMAD.MOV.U32 R92, RZ, RZ, R181.reuse ;  /* 0x000000ffff5c7224 */ /* 0x100fe200078e00b5 */
[----:B------:R-:W-:Y:S01]  /*2560*/  SHF.R.U32.HI R93, RZ, 0x10, R181 ;  /* 0x00000010ff5d7819 */ /* 0x000fe200000116b5 */
[----:B------:R-:W-:Y:S01]  /*2570*/  FADD.FTZ R142, R142, -UR5 ;  /* 0x800000058e8e7e21 */ /* 0x000fe20008010000 */
[----:B------:R-:W-:Y:S01]  /*2580*/  SHF.R.U32.HI R181, RZ, 0x10, R171 ;  /* 0x00000010ffb57819 */ /* 0x000fe200000116ab */
[----:B------:R-:W-:Y:S02]  /*2590*/  HADD2.F32 R180, -RZ, R180.H0_H0 ;  /* 0x200000b4ffb47230 */ /* 0x000fe40000004100 */
[----:B------:R-:W-:Y:S01]  /*25a0*/  FMUL.FTZ R141, R141, UR16 ;  /* 0x000000108d8d7c20 */ /* 0x000fe20008410000 */
[----:B------:R-:W-:Y:S01]  /*25b0*/  FADD.FTZ R143, R143, -UR5 ;  /* 0x800000058f8f7e21 */ /* 0x000fe20008010000 */
[----:B------:R-:W-:-:S02]  /*25c0*/  HADD2.F32 R95, -RZ, R95.H0_H0 ;  /* 0x2000005fff5f7230 */ /* 0x000fc40000004100 */
[----:B------:R-:W-:Y:S01]  /*25d0*/  FMUL.FTZ R142, R142, UR16 ;  /* 0x000000108e8e7c20 */ /* 0x000fe20008410000 */
[----:B------:R-:W-:Y:S02]  /*25e0*/  HADD2.F32 R181, -RZ, R181.H0_H0 ;  /* 0x200000b5ffb57230 */ /* 0x000fe40000004100 */
[----:B----4-:R-:W-:Y:S01]  /*25f0*/  FFMA.FTZ R222, R141, R180, R222 ;  /* 0x000000b48dde7223 */ /* 0x010fe200000100de */
[----:B------:R-:W-:Y:S01]  /*2600*/  FMUL.FTZ R143, R143, UR16 ;  /* 0x000000108f8f7c20 */ /* 0x000fe20008410000 */
[----:B------:R-:W-:-:S03]  /*2610*/  FADD.FTZ R208, R180, R208 ;  /* 0x000000d0b4d07221 */ /* 0x000fc60000010000 */
[----:B------:R-:W-:Y:S01]  /*2620*/  STL [R1+0x44], R222 ;  /* 0x000044de01007387 */ /* 0x000fe20000100800 */
[----:B------:R-:W-:-:S03]  /*2630*/  FFMA.FTZ R198, R142, R95, R198 ;  /* 0x0000005f8ec67223 */ /* 0x000fc600000100c6 */
[----:B------:R-:W-:Y:S01]  /*2640*/  STL [R1+0x84], R208 ;  /* 0x000084d001007387 */ /* 0x000fe20000100800 */
[----:B------:R-:W-:-:S03]  /*2650*/  MOV R233, R185 ;  /* 0x000000b900e97202 */ /* 0x000fc60000000f00 */
[----:B------:R-:W-:Y:S01]  /*2660*/  STL [R1+0x48], R198 ;  /* 0x000048c601007387 */ /* 0x000fe20000100800 */
[----:B------:R-:W-:Y:S01]  /*2670*/  SHF.R.U32.HI R234, RZ, 0x10, R185 ;  /* 0x00000010ffea7819 */ /* 0x000fe200000116b9 */
[----:B------:R-:W-:-:S05]  /*2680*/  FADD.FTZ R197, R95, R197 ;  /* 0x000000c55fc57221 */ /* 0x000fca0000010000 */
[----:B------:R0:W-:Y:S02]  /*2690*/  STL [R1+0x88], R197 ;  /* 0x000088c501007387 */ /* 0x0001e40000100800 */
[----:B0-----:R-:W-:Y:S01]  /*26a0*/  SHF.R.U64 R197, R184, 0x10, R185 ;  /* 0x00000010b8c57819 */ /* 0x001fe200000012b9 */
[----:B------:R-:W-:Y:S01]  /*26b0*/  FMUL.FTZ R171, R85, R180 ;  /* 0x000000b455ab7220 */ /* 0x000fe20000410000 */
[----:B------:R-:W-:Y:S02]  /*26c0*/  HADD2.F32 R92, -RZ, R92.H0_H0 ;  /* 0x2000005cff5c7230 */ /* 0x000fe40000004100 */
[----:B------:R-:W-:Y:S01]  /*26d0*/  FMUL.FTZ R180, R86, R95 ;  /* 0x0000005f56b47220 */ /* 0x000fe20000410000 */
[----:B------:R-:W-:Y:S02]  /*26e0*/  HADD2.F32 R93, -RZ, R93.H0_H0 ;  /* 0x2000005dff5d7230 */ /* 0x000fe40000004100 */
[-C--:B------:R-:W-:Y:S01]  /*26f0*/  FFMA.FTZ R146, R142, R92.reuse, R146 ;  /* 0x0000005c8e927223 */ /* 0x080fe20000010092 */
[----:B------:R-:W-:Y:S01]  /*2700*/  FADD.FTZ R224, R92, R224 ;  /* 0x000000e05ce07221 */ /* 0x000fe20000010000 */
[----:B------:R-:W-:Y:S01]  /*2710*/  FFMA.FTZ R180, R58, R92, R180 ;  /* 0x0000005c3ab47223 */ /* 0x000fe200000100b4 */
[----:B------:R-:W-:Y:S01]  /*2720*/  FFMA.FTZ R147, R143, R93, R147 ;  /* 0x0000005d8f937223 */ /* 0x000fe20000010093 */
[----:B------:R-:W-:Y:S01]  /*2730*/  FADD.FTZ R225, R93, R225 ;  /* 0x000000e15de17221 */ /* 0x000fe20000010000 */
[----:B------:R-:W-:-:S02]  /*2740*/  HADD2.F32 R94, -RZ, R94.H0_H0 ;  /* 0x2000005eff5e7230 */ /* 0x000fc40000004100 */
[----:B------:R-:W-:Y:S01]  /*2750*/  FMUL.FTZ R170, R84, R195 ;  /* 0x000000c354aa7220 */ /* 0x000fe20000410000 */
[----:B------:R-:W-:Y:S01]  /*2760*/  HADD2.F32 R194, -RZ, R194.H0_H0 ;  /* 0x200000c2ffc27230 */ /* 0x000fe20000004100 */
        /* <DEDUP_REMOVED lines=9> */
[----:B------:R-:W-:-:S02]  /*2800*/  MOV R95, R183 ;  /* 0x000000b7005f7202 */ /* 0x000fc40000000f00 */
[----:B------:R-:W-:Y:S01]  /*2810*/  SHF.R.U32.HI R232, RZ, 0x10, R183 ;  /* 0x00000010ffe87819 */ /* 0x000fe200000116b7 */
        /* <DEDUP_REMOVED lines=15> */
[----:B------:R-:W-:-:S03]  /*2910*/  HADD2.F32 R234, -RZ, R234.H0_H0 ;  /* 0x200000eaffea7230 */ /* 0x000fc60000004100 */
[----:B------:R-:W-:Y:S01]  /*2920*/  FADD.FTZ R198, R167, R198 ;  /* 0x000000c6a7c67221 */ /* 0x000fe20000010000 */
[----:B------:R-:W-:Y:S02]  /*2930*/  HADD2.F32 R232, -RZ, R232.H0_H0 ;  /* 0x200000e8ffe87230 */ /* 0x000fe40000004100 */
[----:B------:R-:W-:Y:S01]  /*2940*/  FMUL.FTZ R252, R91, R234 ;  /* 0x000000ea5bfc7220 */ /* 0x000fe20000410000 */
[----:B------:R-:W-:Y:S01]  /*2950*/  FADD.FTZ R198, R169, R198 ;  /* 0x000000c6a9c67221 */ /* 0x000fe20000010000 */
[----:B---3--:R-:W-:-:S05]  /*2960*/  FFMA.FTZ R196, R143, R181, R196 ;  /* 0x000000b58fc47223 */ /* 0x008fca00000100c4 */
[----:B------:R0:W-:Y:S02]  /*2970*/  STL [R1+0x4c], R196 ;  /* 0x00004cc401007387 */ /* 0x0001e40000100800 */
[----:B0-----:R-:W-:Y:S02]  /*2980*/  IMAD.MOV.U32 R196, RZ, RZ, R184 ;  /* 0x000000ffffc47224 */ /* 0x001fe400078e00b8 */
[----:B------:R-:W0:Y:S01]  /*2990*/  LDC.64 R184, c[0x0][0x3b0] ;  /* 0x0000ec00ffb87b82 */ /* 0x000e220000000a00 */
[----:B--2---:R-:W-:Y:S01]  /*29a0*/  FADD.FTZ R136, R181, R136 ;  /* 0x00000088b5887221 */ /* 0x004fe20000010000 */
        /* <DEDUP_REMOVED lines=20> */
[----:B0-----:R-:W-:Y:S02]  /*2af0*/  HADD2.F32 R92, -RZ, R195.H0_H0 ;  /* 0x200000c3ff5c7230 */ /* 0x001fe40000004100 */
        /* <DEDUP_REMOVED lines=19> */
[----:B------:R-:W-:Y:S02]  /*2c30*/  HADD2.F32 R241, -RZ, R95.H0_H0 ;  /* 0x2000005ffff17230 */ /* 0x000fe40000004100 */
[----:B------:R-:W-:Y:S01]  /*2c40*/  FADD.FTZ R195, R170, R195 ;  /* 0x000000c3aac37221 */ /* 0x000fe20000010000 */
[----:B------:R-:W-:Y:S01]  /*2c50*/  FFMA.FTZ R95, R178, R98, R93 ;  /* 0x00000062b25f7223 */ /* 0x000fe2000001005d */
[----:B------:R-:W-:Y:S02]  /*2c60*/  HADD2.F32 R93, -RZ, R196.H0_H0 ;  /* 0x200000c4ff5d7230 */ /* 0x000fe40000004100 */
[----:B------:R-:W-:Y:S01]  /*2c70*/  FADD.FTZ R196, R171, R195 ;  /* 0x000000c3abc47221 */ /* 0x000fe20000010000 */
[----:B------:R-:W-:Y:S01]  /*2c80*/  FFMA.FTZ R95, R179, R99, R95 ;  /* 0x00000063b35f7223 */ /* 0x000fe2000001005f */
[----:B------:R-:W-:Y:S02]  /*2c90*/  HADD2.F32 R243, -RZ, R197.H0_H0 ;  /* 0x200000c5fff37230 */ /* 0x000fe40000004100 */
[----:B------:R-:W-:Y:S01]  /*2ca0*/  FMUL.FTZ R195, R88, R93 ;  /* 0x0000005d58c37220 */ /* 0x000fe20000410000 */
        /* <DEDUP_REMOVED lines=8> */
[----:B------:R-:W-:Y:S02]  /*2d30*/  FMUL.FTZ R197, R90, R233 ;  /* 0x000000e95ac57220 */ /* 0x000fe40000410000 */
[----:B------:R-:W-:Y:S01]  /*2d40*/  FFMA.FTZ R196, R61, R94, R196 ;  /* 0x0000005e3dc47223 */ /* 0x000fe200000100c4 */
[----:B------:R-:W-:Y:S01]  /*2d50*/  FADD.FTZ R95, R195, R95 ;  /* 0x0000005fc35f7221 */ /* 0x000fe20000010000 */
[----:B------:R-:W-:Y:S01]  /*2d60*/  FFMA.FTZ R251, R190, R191, R251 ;  /* 0x000000bfbefb7223 */ /* 0x000fe200000100fb */
[----:B------:R-:W-:-:S02]  /*2d70*/  FFMA.FTZ R197, R62, R241, R197 ;  /* 0x000000f13ec57223 */ /* 0x000fc400000100c5 */
        /* <DEDUP_REMOVED lines=58> */
.L_x_5609:
[----:B------:R-:W-:Y:S05]  /*3120*/  BSYNC.RECONVERGENT B0 ;  /* 0x0000000000007941 */ /* 0x000fea0003800200 */
.L_x_5608:
        /* <DEDUP_REMOVED lines=78> */
[C---:B-----5:R-:W-:Y:S02]  /*3610*/  LOP3.LUT P2, RZ, R222.reuse, 0xff, RZ, 0xc0, !PT ;  /* 0x000000ffdeff7812 */ /* 0x060fe4000784c0ff */
[----:B------:R-:W-:Y:S01]  /*3620*/  LOP3.LUT P3, RZ, R222, 0xff00, RZ, 0xc0, !PT ;  /* 0x0000ff00deff7812 */ /* 0x000fe2000786c0ff */
[----:B------:R-:W-:Y:S01]  /*3630*/  FFMA.FTZ R92, R0, R92, UR18 ;  /* 0x00000012005c7e23 */ /* 0x000fe2000801005c */
[----:B------:R-:W-:Y:S01]  /*3640*/  IMAD.U32 R0, RZ, RZ, UR17 ;  /* 0x00000011ff007e24 */ /* 0x000fe2000f8e00ff */
[----:B------:R-:W-:Y:S02]  /*3650*/  MOV R93, UR17 ;  /* 0x00000011005d7c02 */ /* 0x000fe40008000f00 */
[----:B------:R-:W-:Y:S01]  /*3660*/  FADD.FTZ R92, R155, -R92 ;  /* 0x8000005c9b5c7221 */ /* 0x000fe20000010000 */
[----:B------:R-:W-:-:S02]  /*3670*/  FFMA.FTZ R0, R157, R0, UR18 ;  /* 0x000000129d007e23 */ /* 0x000fc40008010000 */
[----:B------:R-:W-:Y:S01]  /*3680*/  FFMA.FTZ R93, R159, R93, UR18 ;  /* 0x000000129f5d7e23 */ /* 0x000fe2000801005d */
[----:B------:R-:W-:Y:S01]  /*3690*/  FMUL.FTZ R92, R92, UR16 ;  /* 0x000000105c5c7c20 */ /* 0x000fe20008410000 */
[----:B------:R-:W-:Y:S02]  /*36a0*/  FADD.FTZ R0, R156, -R0 ;  /* 0x800000009c007221 */ /* 0x000fe40000010000 */
[----:B------:R-:W-:Y:S01]  /*36b0*/  FADD.FTZ R93, R158, -R93 ;  /* 0x8000005d9e5d7221 */ /* 0x000fe20000010000 */
[----:B------:R-:W-:Y:S01]  /*36c0*/  FMUL.FTZ R92, R92, UR7 ;  /* 0x000000075c5c7c20 */ /* 0x000fe20008410000 */
[----:B------:R-:W-:Y:S02]  /*36d0*/  FMUL.FTZ R0, R0, UR16 ;  /* 0x0000001000007c20 */ /* 0x000fe40008410000 */
[----:B------:R-:W-:Y:S02]  /*36e0*/  FMUL.FTZ R93, R93, UR16 ;  /* 0x000000105d5d7c20 */ /* 0x000fe40008410000 */
[----:B------:R-:W-:Y:S01]  /*36f0*/  FMUL.FTZ R0, R0, UR7 ;  /* 0x0000000700007c20 */ /* 0x000fe20008410000 */
[----:B------:R-:W-:Y:S01]  /*3700*/  FSEL R92, R92, RZ, P2 ;  /* 0x000000ff5c5c7208 */ /* 0x000fe20001000000 */
[----:B------:R-:W-:Y:S01]  /*3710*/  FMUL.FTZ R93, R93, UR7 ;  /* 0x000000075d5d7c20 */ /* 0x000fe20008410000 */
[----:B------:R-:W-:-:S02]  /*3720*/  LOP3.LUT P2, RZ, R222, 0xff0000, RZ, 0xc0, !PT ;  /* 0x00ff0000deff7812 */ /* 0x000fc4000784c0ff */
        /* <DEDUP_REMOVED lines=14> */
.L_x_5612:
        /* <DEDUP_REMOVED lines=9> */
[----:B------:R-:W-:Y:S01]  /*38a0*/  MOV R0, UR17 ;  /* 0x0000001100007c02 */ /* 0x000fe20008000f00 */
[----:B------:R-:W-:Y:S02]  /*38b0*/  FMUL.FTZ R92, R136, UR7 ;  /* 0x00000007885c7c20 */ /* 0x000fe40008410000 */
[----:B------:R-:W-:-:S02]  /*38c0*/  FMUL.FTZ R137, R137, UR16 ;  /* 0x0000001089897c20 */ /* 0x000fc40008410000 */
[----:B------:R-:W-:Y:S01]  /*38d0*/  FFMA.FTZ R0, R161, R0, UR18 ;  /* 0x00000012a1007e23 */ /* 0x000fe20008010000 */
[----:B------:R-:W-:Y:S02]  /*38e0*/  FSEL R92, R92, RZ, P2 ;  /* 0x000000ff5c5c7208 */ /* 0x000fe40001000000 */
[----:B------:R-:W-:Y:S01]  /*38f0*/  LOP3.LUT P2, RZ, R222, 0xff0000, RZ, 0xc0, !PT ;  /* 0x00ff0000deff7812 */ /* 0x000fe2000784c0ff */
[----:B------:R-:W-:Y:S01]  /*3900*/  FADD.FTZ R138, R160, -R0 ;  /* 0x80000000a08a7221 */ /* 0x000fe20000010000 */
[----:B------:R-:W-:-:S03]  /*3910*/  IMAD.U32 R0, RZ, RZ, UR17 ;  /* 0x00000011ff007e24 */ /* 0x000fc6000f8e00ff */
        /* <DEDUP_REMOVED lines=16> */
.L_x_5611:
        /* <DEDUP_REMOVED lines=26> */
[----:B------:R-:W-:Y:S01]  /*3bc0*/  F2FP.F16.F32.PACK_AB R0, R0, R92 ;  /* 0x0000005c0000723e */ /* 0x000fe200000000ff */
[----:B------:R-:W-:Y:S01]  /*3bd0*/  IMAD.U32 R92, RZ, RZ, UR17 ;  /* 0x00000011ff5c7e24 */ /* 0x000fe2000f8e00ff */
        /* <DEDUP_REMOVED lines=10> */
.L_x_5614:
        /* <DEDUP_REMOVED lines=15> */
[----:B------:R-:W-:-:S02]  /*3d70*/  MOV R0, UR17 ;  /* 0x0000001100007c02 */ /* 0x000fc40008000f00 */
[----:B------:R-:W-:Y:S01]  /*3d80*/  LOP3.LUT P2, RZ, R222, 0xff0000, RZ, 0xc0, !PT ;  /* 0x00ff0000deff7812 */ /* 0x000fe2000784c0ff */
[----:B------:R-:W-:Y:S02]  /*3d90*/  FFMA.FTZ R138, R138, UR16, R110 ;  /* 0x000000108a8a7c23 */ /* 0x000fe4000801006e */
[----:B------:R-:W-:Y:S02]  /*3da0*/  FFMA.FTZ R0, R159, R0, UR18 ;  /* 0x000000129f007e23 */ /* 0x000fe40008010000 */
[----:B------:R-:W-:Y:S02]  /*3db0*/  FMUL.FTZ R93, R138, UR7 ;  /* 0x000000078a5d7c20 */ /* 0x000fe40008410000 */
[----:B------:R-:W-:Y:S01]  /*3dc0*/  FADD.FTZ R139, R158, -R0 ;  /* 0x800000009e8b7221 */ /* 0x000fe20000010000 */
[----:B------:R-:W-:Y:S02]  /*3dd0*/  FMUL.FTZ R0, R137, UR7 ;  /* 0x0000000789007c20 */ /* 0x000fe40008410000 */
[----:B------:R-:W-:Y:S01]  /*3de0*/  FSEL R93, R93, RZ, P2 ;  /* 0x000000ff5d5d7208 */ /* 0x000fe20001000000 */
[----:B------:R-:W-:-:S02]  /*3df0*/  FFMA.FTZ R139, R139, UR16, R111 ;  /* 0x000000108b8b7c23 */ /* 0x000fc4000801006f */
        /* <DEDUP_REMOVED lines=9> */
.L_x_5610:
        /* <DEDUP_REMOVED lines=53> */
.L_x_5616:
        /* <DEDUP_REMOVED lines=45> */
.L_x_5615:
        /* <DEDUP_REMOVED lines=50> */
.L_x_5617:
[----:B------:R-:W-:Y:S01]  /*47d0*/  IMAD.U32 R92, RZ, RZ, UR17 ;  /* 0x00000011ff5c7e24 */ /* 0x000fe2000f8e00ff */
        /* <DEDUP_REMOVED lines=43> */
.L_x_5613:
        /* <DEDUP_REMOVED lines=22> */
.L_x_5618:
        /* <DEDUP_REMOVED lines=48> */
.L_x_5621:
[----:B------:R-:W-:Y:S01]  /*4ef0*/  IMAD.U32 R0, RZ, RZ, UR17 ;  /* 0x00000011ff007e24 */ /* 0x000fe2000f8e00ff */
[----:B------:R-:W-:Y:S01]  /*4f00*/  LOP3.LUT P3, RZ, R208, 0xff00, RZ, 0xc0, !PT ;  /* 0x0000ff00d0ff7812 */ /* 0x000fe2000786c0ff */
[----:B-12---:R-:W-:Y:S01]  /*4f10*/  IMAD.U32 R93, RZ, RZ, UR17 ;  /* 0x00000011ff5d7e24 */ /* 0x006fe2000f8e00ff */
[----:B------:R-:W-:Y:S01]  /*4f20*/  LOP3.LUT P4, RZ, R10, 0xff00, RZ, 0xc0, !PT ;  /* 0x0000ff000aff7812 */ /* 0x000fe2000788c0ff */
[----:B------:R-:W-:Y:S01]  /*4f30*/  FFMA.FTZ R0, R105, R0, UR18 ;  /* 0x0000001269007e23 */ /* 0x000fe20008010000 */
[----:B------:R-:W-:Y:S01]  /*4f40*/  ISETP.GE.U32.AND P5, PT, R208, 0x1000000, PT ;  /* 0x01000000d000780c */ /* 0x000fe20003fa6070 */
[----:B------:R-:W-:Y:S02]  /*4f50*/  FFMA.FTZ R93, R104, R93, UR18 ;  /* 0x00000012685d7e23 */ /* 0x000fe4000801005d */
[----:B------:R-:W-:Y:S02]  /*4f60*/  FADD.FTZ R0, R163, -R0 ;  /* 0x80000000a3007221 */ /* 0x000fe40000010000 */
[----:B------:R-:W-:-:S02]  /*4f70*/  FADD.FTZ R93, R162, -R93 ;  /* 0x8000005da25d7221 */ /* 0x000fc40000010000 */
[----:B------:R-:W-:Y:S02]  /*4f80*/  FFMA.FTZ R0, R0, UR16, R113 ;  /* 0x0000001000007c23 */ /* 0x000fe40008010071 */
[----:B------:R-:W-:Y:S02]  /*4f90*/  FFMA.FTZ R93, R93, UR16, R112 ;  /* 0x000000105d5d7c23 */ /* 0x000fe40008010070 */
        /* <DEDUP_REMOVED lines=19> */
[C---:B------:R-:W-:Y:S01]  /*50d0*/  FSEL R93, R94.reuse, RZ, P3 ;  /* 0x000000ff5e5d7208 */ /* 0x040fe20001800000 */
[----:B------:R-:W-:Y:S01]  /*50e0*/  FFMA.FTZ R15, R107, R15, UR18 ;  /* 0x000000126b0f7e23 */ /* 0x000fe2000801000f */
[----:B------:R-:W-:Y:S02]  /*50f0*/  FSEL R94, R94, RZ, P4 ;  /* 0x000000ff5e5e7208 */ /* 0x000fe40002000000 */
        /* <DEDUP_REMOVED lines=12> */
.L_x_5620:
        /* <DEDUP_REMOVED lines=46> */
.L_x_5623:
[----:B------:R-:W-:Y:S02]  /*54a0*/  MOV R0, UR17 ;  /* 0x0000001100007c02 */ /* 0x000fe40008000f00 */
        /* <DEDUP_REMOVED lines=44> */
.L_x_5619:
        /* <DEDUP_REMOVED lines=11> */
[----:B------:R-:W-:Y:S02]  /*5820*/  FFMA.FTZ R137, R137, UR16, R113 ;  /* 0x0000001089897c23 */ /* 0x000fe40008010071 */
[----:B------:R-:W-:Y:S01]  /*5830*/  FFMA.FTZ R15, R106, R15, UR18 ;  /* 0x000000126a0f7e23 */ /* 0x000fe2000801000f */
[----:B------:R-:W-:Y:S01]  /*5840*/  FFMA.FTZ R136, R0, UR16, R112 ;  /* 0x0000001000887c23 */ /* 0x000fe20008010070 */
[----:B------:R-:W-:Y:S02]  /*5850*/  FMUL.FTZ R0, R137, UR7 ;  /* 0x0000000789007c20 */ /* 0x000fe40008410000 */
[----:B------:R-:W-:Y:S01]  /*5860*/  FADD.FTZ R138, R164, -R15 ;  /* 0x8000000fa48a7221 */ /* 0x000fe20000010000 */
[----:B------:R-:W-:-:S02]  /*5870*/  IMAD.U32 R15, RZ, RZ, UR17 ;  /* 0x00000011ff0f7e24 */ /* 0x000fc4000f8e00ff */
        /* <DEDUP_REMOVED lines=18> */
.L_x_5625:
[----:B------:R-:W-:Y:S02]  /*59a0*/  MOV R0, UR17 ;  /* 0x0000001100007c02 */ /* 0x000fe40008000f00 */
[----:B------:R-:W-:Y:S02]  /*59b0*/  MOV R15, UR17 ;  /* 0x00000011000f7c02 */ /* 0x000fe40008000f00 */
[----:B------:R-:W-:Y:S01]  /*59c0*/  LOP3.LUT P3, RZ, R208, 0xff, RZ, 0xc0, !PT ;  /* 0x000000ffd0ff7812 */ /* 0x000fe2000786c0ff */
[----:B------:R-:W-:Y:S01]  /*59d0*/  FFMA.FTZ R0, R104, R0, UR18 ;  /* 0x0000001268007e23 */ /* 0x000fe20008010000 */
[----:B------:R-:W-:Y:S01]  /*59e0*/  LOP3.LUT P4, RZ, R208, 0xff00, RZ, 0xc0, !PT ;  /* 0x0000ff00d0ff7812 */ /* 0x000fe2000788c0ff */
[----:B------:R-:W-:Y:S01]  /*59f0*/  FFMA.FTZ R15, R105, R15, UR18 ;  /* 0x00000012690f7e23 */ /* 0x000fe2000801000f */
[----:B-12---:R-:W-:Y:S01]  /*5a00*/  MOV R92, UR17 ;  /* 0x00000011005c7c02 */ /* 0x006fe20008000f00 */
[----:B------:R-:W-:Y:S02]  /*5a10*/  FADD.FTZ R0, R162, -R0 ;  /* 0x80000000a2007221 */ /* 0x000fe40000010000 */
[----:B------:R-:W-:-:S02]  /*5a20*/  FADD.FTZ R15, R163, -R15 ;  /* 0x8000000fa30f7221 */ /* 0x000fc40000010000 */
[----:B------:R-:W-:Y:S01]  /*5a30*/  FFMA.FTZ R0, R0, UR16, R112 ;  /* 0x0000001000007c23 */ /* 0x000fe20008010070 */
[----:B------:R-:W-:Y:S01]  /*5a40*/  FFMA.FTZ R92, R107, R92, UR18 ;  /* 0x000000126b5c7e23 */ /* 0x000fe2000801005c */
[----:B------:R-:W-:Y:S02]  /*5a50*/  FFMA.FTZ R15, R15, UR16, R113 ;  /* 0x000000100f0f7c23 */ /* 0x000fe40008010071 */
[----:B------:R-:W-:Y:S01]  /*5a60*/  FMUL.FTZ R0, R0, UR7 ;  /* 0x0000000700007c20 */ /* 0x000fe20008410000 */
[----:B------:R-:W-:Y:S01]  /*5a70*/  FADD.FTZ R92, R165, -R92 ;  /* 0x8000005ca55c7221 */ /* 0x000fe20000010000 */
[----:B------:R-:W-:-:S03]  /*5a80*/  FMUL.FTZ R15, R15, UR7 ;  /* 0x000000070f0f7c20 */ /* 0x000fc60008410000 */
[----:B------:R-:W-:Y:S01]  /*5a90*/  FSEL R0, R0, RZ, P3 ;  /* 0x000000ff00007208 */ /* 0x000fe20001800000 */
[----:B------:R-:W-:Y:S01]  /*5aa0*/  FFMA.FTZ R92, R92, UR16, R115 ;  /* 0x000000105c5c7c23 */ /* 0x000fe20008010073 */
        /* <DEDUP_REMOVED lines=16> */
.L_x_5624:
[----:B------:R-:W-:Y:S05]  /*5bb0*/  @!P2 BRA `(.L_x_5626) ;  /* 0x000000000084a947 */ /* 0x000fea0003800000 */
[----:B------:R-:W-:Y:S01]  /*5bc0*/  IMAD.U32 R15, RZ, RZ, UR17 ;  /* 0x00000011ff0f7e24 */ /* 0x000fe2000f8e00ff */
[----:B------:R-:W-:Y:S02]  /*5bd0*/  MOV R0, UR17 ;  /* 0x0000001100007c02 */ /* 0x000fe40008000f00 */
[C---:B------:R-:W-:Y:S01]  /*5be0*/  LOP3.LUT P3, RZ, R208.reuse, 0xff, RZ, 0xc0, !PT ;  /* 0x000000ffd0ff7812 */ /* 0x040fe2000786c0ff */
        /* <DEDUP_REMOVED lines=11> */
[----:B------:R-:W-:Y:S02]  /*5ca0*/  MOV R15, UR17 ;  /* 0x00000011000f7c02 */ /* 0x000fe40008000f00 */
[----:B------:R-:W-:Y:S01]  /*5cb0*/  FSEL R0, R0, RZ, P4 ;  /* 0x000000ff00007208 */ /* 0x000fe20002000000 */
[----:B------:R-:W-:Y:S01]  /*5cc0*/  FMUL.FTZ R138, R138, UR16 ;  /* 0x000000108a8a7c20 */ /* 0x000fe20008410000 */
[----:B------:R-:W-:Y:S01]  /*5cd0*/  ISETP.GE.U32.AND P4, PT, R208, 0x1000000, PT ;  /* 0x01000000d000780c */ /* 0x000fe20003f86070 */
[----:B------:R-:W-:-:S02]  /*5ce0*/  FFMA.FTZ R15, R107, R15, UR18 ;  /* 0x000000126b0f7e23 */ /* 0x000fc4000801000f */
[----:B-12---:R-:W-:Y:S02]  /*5cf0*/  FMUL.FTZ R92, R138, UR7 ;  /* 0x000000078a5c7c20 */ /* 0x006fe40008410000 */
        /* <DEDUP_REMOVED lines=13> */
.L_x_5626:
[----:B------:R-:W-:Y:S01]  /*5dd0*/  MOV R15, UR17 ;  /* 0x00000011000f7c02 */ /* 0x000fe20008000f00 */
[----:B------:R-:W-:Y:S01]  /*5de0*/  IMAD.U32 R0, RZ, RZ, UR17 ;  /* 0x00000011ff007e24 */ /* 0x000fe2000f8e00ff */
[C---:B------:R-:W-:Y:S01]  /*5df0*/  LOP3.LUT P3, RZ, R208.reuse, 0xff, RZ, 0xc0, !PT ;  /* 0x000000ffd0ff7812 */ /* 0x040fe2000786c0ff */
[----:B-12---:R-:W-:Y:S01]  /*5e00*/  IMAD.U32 R92, RZ, RZ, UR17 ;  /* 0x00000011ff5c7e24 */ /* 0x006fe2000f8e00ff */
        /* <DEDUP_REMOVED lines=28> */
.L_x_5622:
        /* <DEDUP_REMOVED lines=20> */
.L_x_5627:
        /* <DEDUP_REMOVED lines=34> */
[----:B-1----:R-:W-:Y:S02]  /*6330*/  FMUL.FTZ R93, R139, UR7 ;  /* 0x000000078b5d7c20 */ /* 0x002fe40008410000 */
        /* <DEDUP_REMOVED lines=13> */
.L_x_5630:
        /* <DEDUP_REMOVED lines=45> */
.L_x_5629:
        /* <DEDUP_REMOVED lines=32> */
[----:B-1----:R-:W-:Y:S02]  /*68e0*/  FMUL.FTZ R93, R139, UR7 ;  /* 0x000000078b5d7c20 */ /* 0x002fe40008410000 */
        /* <DEDUP_REMOVED lines=13> */
.L_x_5632:
        /* <DEDUP_REMOVED lines=45> */
.L_x_5628:
[----:B------:R-:W-:Y:S05]  /*6c90*/  @!P1 BRA `(.L_x_5633) ;  /* 0x00000004000c9947 */ /* 0x000fea0003800000 */
[----:B------:R-:W-:Y:S05]  /*6ca0*/  @!P2 BRA `(.L_x_5634) ;  /* 0x000000000084a947 */ /* 0x000fea0003800000 */
[----:B--2---:R-:W-:Y:S01]  /*6cb0*/  MOV R14, UR17 ;  /* 0x00000011000e7c02 */ /* 0x004fe20008000f00 */
        /* <DEDUP_REMOVED lines=14> */
[----:B-1----:R-:W-:Y:S01]  /*6da0*/  FMUL.FTZ R92, R136, UR7 ;  /* 0x00000007885c7c20 */ /* 0x002fe20008410000 */
[----:B------:R-:W-:Y:S01]  /*6db0*/  FSEL R0, R0, RZ, P4 ;  /* 0x000000ff00007208 */ /* 0x000fe20002000000 */
[----:B------:R-:W-:Y:S01]  /*6dc0*/  FFMA.FTZ R138, R138, UR16, R118 ;  /* 0x000000108a8a7c23 */ /* 0x000fe20008010076 */
[----:B------:R-:W-:Y:S01]  /*6dd0*/  FFMA.FTZ R14, R188, R14, UR18 ;  /* 0x00000012bc0e7e23 */ /* 0x000fe2000801000e */
[----:B------:R-:W-:Y:S02]  /*6de0*/  ISETP.GE.U32.AND P4, PT, R182, 0x1000000, PT ;  /* 0x01000000b600780c */ /* 0x000fe40003f86070 */
[----:B------:R-:W-:Y:S01]  /*6df0*/  FSEL R92, R92, RZ, P3 ;  /* 0x000000ff5c5c7208 */ /* 0x000fe20001800000 */
[----:B------:R-:W-:Y:S01]  /*6e00*/  FADD.FTZ R139, R189, -R14 ;  /* 0x8000000ebd8b7221 */ /* 0x000fe20000010000 */
[----:B------:R-:W-:Y:S01]  /*6e10*/  FMUL.FTZ R14, R138, UR7 ;  /* 0x000000078a0e7c20 */ /* 0x000fe20008410000 */
[----:B------:R-:W-:Y:S02]  /*6e20*/  LOP3.LUT P3, RZ, R182, 0xff0000, RZ, 0xc0, !PT ;  /* 0x00ff0000b6ff7812 */ /* 0x000fe4000786c0ff */
[----:B------:R-:W-:Y:S01]  /*6e30*/  FFMA.FTZ R139, R139, UR16, R119 ;  /* 0x000000108b8b7c23 */ /* 0x000fe20008010077 */
        /* <DEDUP_REMOVED lines=8> */
.L_x_5634:
[----:B------:R-:W-:Y:S02]  /*6ec0*/  MOV R0, UR17 ;  /* 0x0000001100007c02 */ /* 0x000fe40008000f00 */
[----:B--2---:R-:W-:Y:S02]  /*6ed0*/  MOV R14, UR17 ;  /* 0x00000011000e7c02 */ /* 0x004fe40008000f00 */
[C---:B------:R-:W-:Y:S01]  /*6ee0*/  LOP3.LUT P3, RZ, R182.reuse, 0xff, RZ, 0xc0, !PT ;  /* 0x000000ffb6ff7812 */ /* 0x040fe2000786c0ff */
[----:B------:R-:W-:Y:S01]  /*6ef0*/  FFMA.FTZ R0, R175, R0, UR18 ;  /* 0x00000012af007e23 */ /* 0x000fe20008010000 */
[----:B------:R-:W-:Y:S01]  /*6f00*/  LOP3.LUT P4, RZ, R182, 0xff00, RZ, 0xc0, !PT ;  /* 0x0000ff00b6ff7812 */ /* 0x000fe2000788c0ff */
[----:B------:R-:W-:Y:S02]  /*6f10*/  FFMA.FTZ R14, R176, R14, UR18 ;  /* 0x00000012b00e7e23 */ /* 0x000fe4000801000e */
[----:B------:R-:W-:Y:S02]  /*6f20*/  FADD.FTZ R0, R174, -R0 ;  /* 0x80000000ae007221 */ /* 0x000fe40000010000 */
[----:B------:R-:W-:-:S02]  /*6f30*/  FADD.FTZ R14, R177, -R14 ;  /* 0x8000000eb10e7221 */ /* 0x000fc40000010000 */
[----:B------:R-:W-:Y:S02]  /*6f40*/  FFMA.FTZ R0, R0, UR16, R116 ;  /* 0x0000001000007c23 */ /* 0x000fe40008010074 */
[----:B------:R-:W-:Y:S02]  /*6f50*/  FFMA.FTZ R14, R14, UR16, R117 ;  /* 0x000000100e0e7c23 */ /* 0x000fe40008010075 */
[----:B------:R-:W-:Y:S02]  /*6f60*/  FMUL.FTZ R0, R0, UR7 ;  /* 0x0000000700007c20 */ /* 0x000fe40008410000 */
[----:B------:R-:W-:-:S03]  /*6f70*/  FMUL.FTZ R14, R14, UR7 ;  /* 0x000000070e0e7c20 */ /* 0x000fc60008410000 */
[----:B-1----:R-:W-:Y:S01]  /*6f80*/  FSEL R92, R0, RZ, P3 ;  /* 0x000000ff005c7208 */ /* 0x002fe20001800000 */
        /* <DEDUP_REMOVED lines=16> */
[----:B------:R-:W-:Y:S02]  /*7090*/  F2FP.F16.F32.PACK_AB R14, R14, R0 ;  /* 0x000000000e0e723e */ /* 0x000fe400000000ff */
[----:B------:R-:W-:Y:S02]  /*70a0*/  PRMT R0, R92, 0x7632, R0 ;  /* 0x000076325c007816 */ /* 0x000fe40000000000 */
[----:B------:R-:W-:Y:S01]  /*70b0*/  PRMT R15, R14, 0x7632, R15 ;  /* 0x000076320e0f7816 */ /* 0x000fe2000000000f */
[----:B------:R-:W-:Y:S06]  /*70c0*/  BRA `(.L_x_5631) ;  /* 0x0000000400087947 */ /* 0x000fec0003800000 */
.L_x_5633:
        /* <DEDUP_REMOVED lines=15> */
[----:B------:R-:W-:Y:S01]  /*71c0*/  MOV R14, UR17 ;  /* 0x00000011000e7c02 */ /* 0x000fe20008000f00 */
[----:B-1----:R-:W-:Y:S01]  /*71d0*/  FMUL.FTZ R92, R136, UR7 ;  /* 0x00000007885c7c20 */ /* 0x002fe20008410000 */
[----:B------:R-:W-:Y:S01]  /*71e0*/  FSEL R0, R0, RZ, P4 ;  /* 0x000000ff00007208 */ /* 0x000fe20002000000 */
[----:B------:R-:W-:Y:S01]  /*71f0*/  FMUL.FTZ R138, R138, UR16 ;  /* 0x000000108a8a7c20 */ /* 0x000fe20008410000 */
[----:B------:R-:W-:Y:S01]  /*7200*/  ISETP.GE.U32.AND P4, PT, R182, 0x1000000, PT ;  /* 0x01000000b600780c */ /* 0x000fe20003f86070 */
[----:B------:R-:W-:Y:S01]  /*7210*/  FFMA.FTZ R14, R188, R14, UR18 ;  /* 0x00000012bc0e7e23 */ /* 0x000fe2000801000e */
[----:B------:R-:W-:-:S02]  /*7220*/  FSEL R92, R92, RZ, P3 ;  /* 0x000000ff5c5c7208 */ /* 0x000fc40001800000 */
[----:B------:R-:W-:Y:S01]  /*7230*/  LOP3.LUT P3, RZ, R182, 0xff0000, RZ, 0xc0, !PT ;  /* 0x00ff0000b6ff7812 */ /* 0x000fe2000786c0ff */
[----:B------:R-:W-:Y:S01]  /*7240*/  FADD.FTZ R139, R189, -R14 ;  /* 0x8000000ebd8b7221 */ /* 0x000fe20000010000 */
[----:B------:R-:W-:Y:S01]  /*7250*/  F2FP.F16.F32.PACK_AB R92, R0, R92 ;  /* 0x0000005c005c723e */ /* 0x000fe200000000ff */
[----:B------:R-:W-:Y:S02]  /*7260*/  FMUL.FTZ R14, R138, UR7 ;  /* 0x000000078a0e7c20 */ /* 0x000fe40008410000 */
[----:B------:R-:W-:-:S03]  /*7270*/  FMUL.FTZ R139, R139, UR16 ;  /* 0x000000108b8b7c20 */ /* 0x000fc60008410000 */
[----:B------:R-:W-:Y:S01]  /*7280*/  FSEL R14, R14, RZ, P3 ;  /* 0x000000ff0e0e7208 */ /* 0x000fe20001800000 */
[----:B------:R-:W-:-:S05]  /*7290*/  FMUL.FTZ R0, R139, UR7 ;  /* 0x000000078b007c20 */ /* 0x000fca0008410000 */
[----:B------:R-:W-:-:S04]  /*72a0*/  FSEL R0, R0, RZ, P4 ;  /* 0x000000ff00007208 */ /* 0x000fc80002000000 */
[----:B------:R-:W-:Y:S02]  /*72b0*/  F2FP.F16.F32.PACK_AB R14, R0, R14 ;  /* 0x0000000e000e723e */ /* 0x000fe400000000ff */
[----:B------:R-:W-:Y:S02]  /*72c0*/  PRMT R0, R92, 0x7632, R0 ;  /* 0x000076325c007816 */ /* 0x000fe40000000000 */
[----:B------:R-:W-:Y:S01]  /*72d0*/  PRMT R15, R14, 0x7632, R15 ;  /* 0x000076320e0f7816 */ /* 0x000fe2000000000f */
[----:B------:R-:W-:Y:S06]  /*72e0*/  BRA `(.L_x_5631) ;  /* 0x0000000000807947 */ /* 0x000fec0003800000 */
.L_x_5635:
[----:B--2---:R-:W-:Y:S01]  /*72f0*/  MOV R14, UR17 ;  /* 0x00000011000e7c02 */ /* 0x004fe20008000f00 */
        /* <DEDUP_REMOVED lines=14> */
[----:B------:R-:W-:Y:S01]  /*73e0*/  F2FP.F16.F32.PACK_AB R92, R14, R92 ;  /* 0x0000005c0e5c723e */ /* 0x000fe200000000ff */
        /* <DEDUP_REMOVED lines=13> */
[----:B------:R-:W-:Y:S02]  /*74c0*/  F2FP.F16.F32.PACK_AB R14, R14, R0 ;  /* 0x000000000e0e723e */ /* 0x000fe400000000ff */
[----:B------:R-:W-:Y:S02]  /*74d0*/  PRMT R0, R92, 0x7632, R0 ;  /* 0x000076325c007816 */ /* 0x000fe40000000000 */
[----:B------:R-:W-:-:S07]  /*74e0*/  PRMT R15, R14, 0x7632, R15 ;  /* 0x000076320e0f7816 */ /* 0x000fce000000000f */
.L_x_5631:
        /* <DEDUP_REMOVED lines=8> */
[----:B-1----:R-:W-:-:S05]  /*7570*/  HFMA2 R92, -RZ, RZ, 0, 4.76837158203125e-07 ;  /* 0x00000008ff5c7431 */ /* 0x002fca00000001ff */
        /* <DEDUP_REMOVED lines=11> */
.L_x_5636:
[----:B------:R-:W-:Y:S05]  /*7630*/  @!P0 BRA `(.L_x_5637) ;  /* 0x0000000800fc8947 */ /* 0x000fea0003800000 */
[----:B------:R-:W-:Y:S05]  /*7640*/  @!P1 BRA `(.L_x_5638) ;  /* 0x0000000400809947 */ /* 0x000fea0003800000 */
[----:B------:R-:W-:Y:S05]  /*7650*/  @!P2 BRA `(.L_x_5639) ;  /* 0x0000000000c0a947 */ /* 0x000fea0003800000 */
[----:B------:R-:W-:Y:S01]  /*7660*/  MOV R0, UR17 ;  /* 0x0000001100007c02 */ /* 0x000fe20008000f00 */
[----:B------:R-:W-:Y:S01]  /*7670*/  IMAD.U32 R13, RZ, RZ, UR17 ;  /* 0x00000011ff0d7e24 */ /* 0x000fe2000f8e00ff */
[----:B-12---:R-:W-:Y:S02]  /*7680*/  MOV R15, UR17 ;  /* 0x00000011000f7c02 */ /* 0x006fe40008000f00 */
        /* <DEDUP_REMOVED lines=17> */
[----:B------:R-:W-:Y:S01]  /*77a0*/  ISETP.GE.U32.AND P5, PT, R183, 0x1000000, PT ;  /* 0x01000000b700780c */ /* 0x000fe20003fa6070 */
[----:B------:R-:W-:Y:S01]  /*77b0*/  FMUL.FTZ R0, R138, UR7 ;  /* 0x000000078a007c20 */ /* 0x000fe20008410000 */
[----:B------:R-:W-:-:S02]  /*77c0*/  FSEL R93, R14, RZ, P6 ;  /* 0x000000ff0e5d7208 */ /* 0x000fc40003000000 */
[----:B------:R-:W-:Y:S02]  /*77d0*/  LOP3.LUT P6, RZ, R6, 0xff00, RZ, 0xc0, !PT ;  /* 0x0000ff0006ff7812 */ /* 0x000fe400078cc0ff */
[----:B------:R-:W-:Y:S02]  /*77e0*/  FSEL R13, R0, RZ, P3 ;  /* 0x000000ff000d7208 */ /* 0x000fe40001800000 */
[----:B------:R-:W-:Y:S01]  /*77f0*/  FSEL R94, R14, RZ, P6 ;  /* 0x000000ff0e5e7208 */ /* 0x000fe20003000000 */
[----:B------:R-:W-:Y:S01]  /*7800*/  FMUL.FTZ R14, R136, UR7 ;  /* 0x00000007880e7c20 */ /* 0x000fe20008410000 */
[----:B------:R-:W-:-:S04]  /*7810*/  LOP3.LUT P6, RZ, R6, 0xff, RZ, 0xc0, !PT ;  /* 0x000000ff06ff7812 */ /* 0x000fc800078cc0ff */
[C---:B------:R-:W-:Y:S02]  /*7820*/  FSEL R15, R14.reuse, RZ, P4 ;  /* 0x000000ff0e0f7208 */ /* 0x040fe40002000000 */
[----:B------:R-:W-:Y:S02]  /*7830*/  FSEL R92, R14, RZ, P6 ;  /* 0x000000ff0e5c7208 */ /* 0x000fe40003000000 */
[----:B------:R-:W-:Y:S02]  /*7840*/  LOP3.LUT P4, RZ, R6, 0xff0000, RZ, 0xc0, !PT ;  /* 0x00ff000006ff7812 */ /* 0x000fe4000788c0ff */
[----:B------:R-:W-:Y:S01]  /*7850*/  F2FP.F16.F32.PACK_AB R15, R92, R15 ;  /* 0x0000000f5c0f723e */ /* 0x000fe200000000ff */
[----:B------:R-:W-:Y:S01]  /*7860*/  FMUL.FTZ R92, R139, UR7 ;  /* 0x000000078b5c7c20 */ /* 0x000fe20008410000 */
[----:B------:R-:W-:Y:S02]  /*7870*/  ISETP.GE.U32.AND P6, PT, R6, 0x1000000, PT ;  /* 0x010000000600780c */ /* 0x000fe40003fc6070 */
[----:B------:R-:W-:-:S02]  /*7880*/  F2FP.F16.F32.PACK_AB R14, R94, R93 ;  /* 0x0000005d5e0e723e */ /* 0x000fc400000000ff */
[----:B------:R-:W-:Y:S02]  /*7890*/  FSEL R93, R92, RZ, P5 ;  /* 0x000000ff5c5d7208 */ /* 0x000fe40002800000 */
[----:B------:R-:W-:Y:S02]  /*78a0*/  FSEL R0, R0, RZ, P4 ;  /* 0x000000ff00007208 */ /* 0x000fe40002000000 */
[----:B------:R-:W-:Y:S02]  /*78b0*/  FSEL R92, R92, RZ, P6 ;  /* 0x000000ff5c5c7208 */ /* 0x000fe40003000000 */
[----:B------:R-:W-:Y:S02]  /*78c0*/  F2FP.F16.F32.PACK_AB R94, R0, R13 ;  /* 0x0000000d005e723e */ /* 0x000fe400000000ff */
[----:B------:R-:W-:Y:S02]  /*78d0*/  F2FP.F16.F32.PACK_AB R93, R92, R93 ;  /* 0x0000005d5c5d723e */ /* 0x000fe400000000ff */
[----:B------:R-:W-:-:S02]  /*78e0*/  PRMT R151, R15, 0x7632, R151 ;  /* 0x000076320f977816 */ /* 0x000fc40000000097 */
[----:B------:R-:W-:Y:S02]  /*78f0*/  PRMT R13, R15, 0x7610, R13 ;  /* 0x000076100f0d7816 */ /* 0x000fe4000000000d */
[C---:B------:R-:W-:Y:S02]  /*7900*/  PRMT R152, R14.reuse, 0x7632, R152 ;  /* 0x000076320e987816 */ /* 0x040fe40000000098 */
[----:B------:R-:W-:Y:S02]  /*7910*/  PRMT R0, R14, 0x7610, R0 ;  /* 0x000076100e007816 */ /* 0x000fe40000000000 */
[C---:B------:R-:W-:Y:S02]  /*7920*/  PRMT R153, R94.reuse, 0x7632, R153 ;  /* 0x000076325e997816 */ /* 0x040fe40000000099 */
[----:B------:R-:W-:Y:S02]  /*7930*/  PRMT R92, R94, 0x7610, R92 ;  /* 0x000076105e5c7816 */ /* 0x000fe4000000005c */
[----:B------:R-:W-:Y:S01]  /*7940*/  PRMT R154, R93, 0x7632, R154 ;  /* 0x000076325d9a7816 */ /* 0x000fe2000000009a */
[----:B------:R-:W-:Y:S06]  /*7950*/  BRA `(.L_x_5640) ;  /* 0x0000001000547947 */ /* 0x000fec0003800000 */
.L_x_5639:
        /* <DEDUP_REMOVED lines=47> */
.L_x_5638:
[----:B------:R-:W-:Y:S05]  /*7c50*/  @!P2 BRA `(.L_x_5641) ;  /* 0x0000000000b8a947 */ /* 0x000fea0003800000 */
[----:B------:R-:W-:Y:S01]  /*7c60*/  MOV R0, UR17 ;  /* 0x0000001100007c02 */ /* 0x000fe20008000f00 */
[----:B-12---:R-:W-:Y:S01]  /*7c70*/  IMAD.U32 R14, RZ, RZ, UR17 ;  /* 0x00000011ff0e7e24 */ /* 0x006fe2000f8e00ff */
[----:B------:R-:W-:Y:S02]  /*7c80*/  MOV R13, UR17 ;  /* 0x00000011000d7c02 */ /* 0x000fe40008000f00 */
        /* <DEDUP_REMOVED lines=8> */
[----:B------:R-:W-:Y:S01]  /*7d10*/  MOV R13, UR17 ;  /* 0x00000011000d7c02 */ /* 0x000fe20008000f00 */
[----:B------:R-:W-:Y:S01]  /*7d20*/  FMUL.FTZ R137, R0, UR16 ;  /* 0x0000001000897c20 */ /* 0x000fe20008410000 */
[----:B------:R-:W-:Y:S01]  /*7d30*/  FMUL.FTZ R139, R99, UR16 ;  /* 0x00000010638b7c20 */ /* 0x000fe20008410000 */
[----:B------:R-:W-:Y:S01]  /*7d40*/  FMUL.FTZ R138, R98, UR16 ;  /* 0x00000010628a7c20 */ /* 0x000fe20008410000 */
[----:B------:R-:W-:Y:S01]  /*7d50*/  LOP3.LUT P3, RZ, R183, 0xff0000, RZ, 0xc0, !PT ;  /* 0x00ff0000b7ff7812 */ /* 0x000fe2000786c0ff */
[----:B------:R-:W-:Y:S01]  /*7d60*/  FFMA.FTZ R13, R96, R13, UR18 ;  /* 0x00000012600d7e23 */ /* 0x000fe2000801000d */
[----:B------:R-:W-:Y:S01]  /*7d70*/  FMUL.FTZ R0, R137, UR7 ;  /* 0x0000000789007c20 */ /* 0x000fe20008410000 */
[----:B------:R-:W-:-:S02]  /*7d80*/  ISETP.GE.U32.AND P5, PT, R183, 0x1000000, PT ;  /* 0x01000000b700780c */ /* 0x000fc40003fa6070 */
        /* <DEDUP_REMOVED lines=27> */
.L_x_5641:
        /* <DEDUP_REMOVED lines=47> */
.L_x_5637:
        /* <DEDUP_REMOVED lines=36> */
.L_x_5643:
[----:B------:R-:W-:Y:S02]  /*8470*/  MOV R0, UR17 ;  /* 0x0000001100007c02 */ /* 0x000fe40008000f00 */
[C---:B------:R-:W-:Y:S02]  /*8480*/  LOP3.LUT P3, RZ, R183.reuse, 0xff, RZ, 0xc0, !PT ;  /* 0x000000ffb7ff7812 */ /* 0x040fe4000786c0ff */
[----:B------:R-:W-:Y:S01]  /*8490*/  LOP3.LUT P4, RZ, R183, 0xff00, RZ, 0xc0, !PT ;  /* 0x0000ff00b7ff7812 */ /* 0x000fe2000788c0ff */
[-C--:B------:R-:W-:Y:S01]  /*84a0*/  FFMA.FTZ R13, R96, R0.reuse, UR18 ;  /* 0x00000012600d7e23 */ /* 0x080fe20008010000 */
        /* <DEDUP_REMOVED lines=15> */
[----:B------:R-:W-:Y:S01]  /*85a0*/  F2FP.F16.F32.PACK_AB R13, R0, R13 ;  /* 0x0000000d000d723e */ /* 0x000fe200000000ff */
        /* <DEDUP_REMOVED lines=13> */
.L_x_5642:
[----:B------:R-:W-:Y:S05]  /*8680*/  @!P2 BRA `(.L_x_5644) ;  /* 0x000000000088a947 */ /* 0x000fea0003800000 */
        /* <DEDUP_REMOVED lines=34> */
.L_x_5644:
        /* <DEDUP_REMOVED lines=32> */
.L_x_5640:
[----:B------:R-:W1:Y:S01]  /*8ab0*/  @P2 LDC.64 R14, c[0x0][0x478] ;  /* 0x00011e00ff0e2b82 */ /* 0x000e620000000a00 */
[----:B------:R-:W-:Y:S02]  /*8ac0*/  LOP3.LUT R0, R0, 0xffff, RZ, 0xc0, !PT ;  /* 0x0000ffff00007812 */ /* 0x000fe400078ec0ff */
[----:B------:R-:W-:-:S03]  /*8ad0*/  PRMT R95, R92, 0x5410, R93 ;  /* 0x000054105c5f7816 */ /* 0x000fc6000000005d */
[----:B------:R-:W-:-:S03]  /*8ae0*/  IMAD.WIDE.U32 R92, R0, 0x10000, RZ ;  /* 0x00010000005c7825 */ /* 0x000fc600078e00ff */
[----:B------:R-:W-:Y:S02]  /*8af0*/  LOP3.LUT R92, R92, 0xffff, R13, 0xf8, !PT ;  /* 0x0000ffff5c5c7812 */ /* 0x000fe400078ef80d */
[----:B------:R-:W-:Y:S02]  /*8b00*/  MOV R13, 0x8 ;  /* 0x00000008000d7802 */ /* 0x000fe40000000f00 */
        /* <DEDUP_REMOVED lines=14> */
.L_x_5645:
[----:B------:R-:W-:Y:S05]  /*8bf0*/  @!P0 BRA `(.L_x_5646) ;  /* 0x0000000800e48947 */ /* 0x000fea0003800000 */
[----:B------:R-:W-:Y:S05]  /*8c00*/  @!P1 BRA `(.L_x_5647) ;  /* 0x0000000400749947 */ /* 0x000fea0003800000 */
[----:B------:R-:W-:Y:S05]  /*8c10*/  @!P2 BRA `(.L_x_5648) ;  /* 0x0000000000b4a947 */ /* 0x000fea0003800000 */
[----:B--2---:R-:W-:Y:S01]  /*8c20*/  IMAD.U32 R13, RZ, RZ, UR17 ;  /* 0x00000011ff0d7e24 */ /* 0x004fe2000f8e00ff */
[----:B-1----:R-:W-:Y:S02]  /*8c30*/  MOV R15, UR17 ;  /* 0x00000011000f7c02 */ /* 0x002fe40008000f00 */
        /* <DEDUP_REMOVED lines=43> */
.L_x_5648:
        /* <DEDUP_REMOVED lines=30> */
[----:B------:R-:W-:Y:S02]  /*90d0*/  F2FP.F16.F32.PACK_AB R167, R167, R0 ;  /* 0x00000000a7a7723e */ /* 0x000fe400000000ff */
        /* <DEDUP_REMOVED lines=16> */
.L_x_5647:
[----:B------:R-:W-:Y:S05]  /*91e0*/  @!P2 BRA `(.L_x_5650) ;  /* 0x0000000000b4a947 */ /* 0x000fea0003800000 */
[----:B--2---:R-:W-:Y:S02]  /*91f0*/  MOV R13, UR17 ;  /* 0x00000011000d7c02 */ /* 0x004fe40008000f00 */
        /* <DEDUP_REMOVED lines=44> */
.L_x_5650:
[----:B--2---:R-:W-:Y:S01]  /*94c0*/  IMAD.U32 R13, RZ, RZ, UR17 ;  /* 0x00000011ff0d7e24 */ /* 0x004fe2000f8e00ff */
[----:B-1----:R-:W-:Y:S02]  /*94d0*/  MOV R15, UR17 ;  /* 0x00000011000f7c02 */ /* 0x002fe40008000f00 */
        /* <DEDUP_REMOVED lines=43> */
.L_x_5646:
        /* <DEDUP_REMOVED lines=34> */
.L_x_5652:
[----:B--2---:R-:W-:Y:S02]  /*99b0*/  MOV R13, UR17 ;  /* 0x00000011000d7c02 */ /* 0x004fe40008000f00 */
[----:B-1----:R-:W-:Y:S02]  /*99c0*/  MOV R15, UR17 ;  /* 0x00000011000f7c02 */ /* 0x002fe40008000f00 */
        /* <DEDUP_REMOVED lines=31> */
.L_x_5651:
[----:B------:R-:W-:Y:S05]  /*9bc0*/  @!P2 BRA `(.L_x_5653) ;  /* 0x000000000080a947 */ /* 0x000fea0003800000 */
[----:B-12---:R-:W-:Y:S01]  /*9bd0*/  MOV R15, UR17 ;  /* 0x00000011000f7c02 */ /* 0x006fe20008000f00 */
        /* <DEDUP_REMOVED lines=31> */
.L_x_5653:
        /* <DEDUP_REMOVED lines=32> */
.L_x_5649:
        /* <DEDUP_REMOVED lines=20> */
.L_x_5654:
[----:B------:R-:W-:Y:S05]  /*a110*/  @!P0 BRA `(.L_x_5655) ;  /* 0x0000000c000c8947 */ /* 0x000fea0003800000 */
[----:B------:R-:W-:Y:S05]  /*a120*/  @!P1 BRA `(.L_x_5656) ;  /* 0x0000000400849947 */ /* 0x000fea0003800000 */
[----:B------:R-:W-:Y:S05]  /*a130*/  @!P2 BRA `(.L_x_5657) ;  /* 0x0000000000bca947 */ /* 0x000fea0003800000 */
[----:B------:R-:W-:Y:S01]  /*a140*/  MOV R0, UR17 ;  /* 0x0000001100007c02 */ /* 0x000fe20008000f00 */
[----:B-12---:R-:W-:Y:S01]  /*a150*/  IMAD.U32 R13, RZ, RZ, UR17 ;  /* 0x00000011ff0d7e24 */ /* 0x006fe2000f8e00ff */
[----:B------:R-:W-:Y:S02]  /*a160*/  MOV R15, UR17 ;  /* 0x00000011000f7c02 */ /* 0x000fe40008000f00 */
[----:B------:R-:W-:Y:S01]  /*a170*/  LOP3.LUT P6, RZ, R185, 0xff00, RZ, 0xc0, !PT ;  /* 0x0000ff00b9ff7812 */ /* 0x000fe200078cc0ff */
[----:B------:R-:W-:Y:S01]  /*a180*/  FFMA.FTZ R0, R141, R0, UR18 ;  /* 0x000000128d007e23 */ /* 0x000fe20008010000 */
[----:B------:R-:W-:Y:S01]  /*a190*/  FFMA.FTZ R13, R140, R13, UR18 ;  /* 0x000000128c0d7e23 */ /* 0x000fe2000801000d */
[----:B------:R-:W-:Y:S01]  /*a1a0*/  MOV R12, UR17 ;  /* 0x00000011000c7c02 */ /* 0x000fe20008000f00 */
[----:B------:R-:W-:Y:S01]  /*a1b0*/  FFMA.FTZ R15, R142, R15, UR18 ;  /* 0x000000128e0f7e23 */ /* 0x000fe2000801000f */
[----:B------:R-:W-:Y:S01]  /*a1c0*/  FADD.FTZ R0, R171, -R0 ;  /* 0x80000000ab007221 */ /* 0x000fe20000010000 */
[----:B------:R-:W-:Y:S01]  /*a1d0*/  FADD.FTZ R13, R170, -R13 ;  /* 0x8000000daa0d7221 */ /* 0x000fe20000010000 */
[----:B------:R-:W-:Y:S01]  /*a1e0*/  LOP3.LUT P4, RZ, R185, 0xff, RZ, 0xc0, !PT ;  /* 0x000000ffb9ff7812 */ /* 0x000fe2000788c0ff */
[----:B------:R-:W-:Y:S01]  /*a1f0*/  FFMA.FTZ R12, R143, R12, UR18 ;  /* 0x000000128f0c7e23 */ /* 0x000fe2000801000c */
[----:B------:R-:W-:Y:S01]  /*a200*/  FFMA.FTZ R137, R0, UR16, R129 ;  /* 0x0000001000897c23 */ /* 0x000fe20008010081 */
[----:B------:R-:W-:Y:S01]  /*a210*/  FFMA.FTZ R136, R13, UR16, R128 ;  /* 0x000000100d887c23 */ /* 0x000fe20008010080 */
[----:B------:R-:W-:Y:S01]  /*a220*/  FADD.FTZ R15, R180, -R15 ;  /* 0x8000000fb40f7221 */ /* 0x000fe20000010000 */
[----:B------:R-:W-:Y:S01]  /*a230*/  FADD.FTZ R12, R181, -R12 ;  /* 0x8000000cb50c7221 */ /* 0x000fe20000010000 */
[----:B------:R-:W-:Y:S01]  /*a240*/  FMUL.FTZ R0, R137, UR7 ;  /* 0x0000000789007c20 */ /* 0x000fe20008410000 */
[----:B------:R-:W-:Y:S01]  /*a250*/  LOP3.LUT P3, RZ, R185, 0xff0000, RZ, 0xc0, !PT ;  /* 0x00ff0000b9ff7812 */ /* 0x000fe2000786c0ff */
[----:B------:R-:W-:Y:S01]  /*a260*/  FFMA.FTZ R138, R15, UR16, R130 ;  /* 0x000000100f8a7c23 */ /* 0x000fe20008010082 */
        /* <DEDUP_REMOVED lines=28> */
.L_x_5657:
        /* <DEDUP_REMOVED lines=49> */
.L_x_5656:
[----:B------:R-:W-:Y:S05]  /*a740*/  @!P2 BRA `(.L_x_5659) ;  /* 0x0000000000bca947 */ /* 0x000fea0003800000 */
[----:B------:R-:W-:Y:S01]  /*a750*/  MOV R0, UR17 ;  /* 0x0000001100007c02 */ /* 0x000fe20008000f00 */
[----:B-12---:R-:W-:Y:S01]  /*a760*/  IMAD.U32 R15, RZ, RZ, UR17 ;  /* 0x00000011ff0f7e24 */ /* 0x006fe2000f8e00ff */
        /* <DEDUP_REMOVED lines=45> */
.L_x_5659:
[----:B------:R-:W-:Y:S01]  /*aa40*/  MOV R0, UR17 ;  /* 0x0000001100007c02 */ /* 0x000fe20008000f00 */
[----:B-12---:R-:W-:Y:S01]  /*aa50*/  IMAD.U32 R13, RZ, RZ, UR17 ;  /* 0x00000011ff0d7e24 */ /* 0x006fe2000f8e00ff */
        /* <DEDUP_REMOVED lines=47> */
.L_x_5655:
        /* <DEDUP_REMOVED lines=37> */
.L_x_5661:
        /* <DEDUP_REMOVED lines=34> */
.L_x_5660:
        /* <DEDUP_REMOVED lines=36> */
.L_x_5662:
        /* <DEDUP_REMOVED lines=32> */
[----:B------:R-:W-:-:S07]  /*b600*/  PRMT R95, R8, 0x7632, R95 ;  /* 0x00007632085f7816 */ /* 0x000fce000000005f */
.L_x_5658:
        /* <DEDUP_REMOVED lines=20> */
.L_x_5663:
        /* <DEDUP_REMOVED lines=50> */
.L_x_5666:
        /* <DEDUP_REMOVED lines=31> */
[----:B-12---:R-:W-:Y:S02]  /*bc60*/  F2FP.F16.F32.PACK_AB R12, R7, R0 ;  /* 0x00000000070c723e */ /* 0x006fe400000000ff */
        /* <DEDUP_REMOVED lines=15> */
.L_x_5665:
        /* <DEDUP_REMOVED lines=48> */
.L_x_5668:
        /* <DEDUP_REMOVED lines=28> */
[----:B------:R-:W-:Y:S02]  /*c220*/  LOP3.LUT P1, RZ, R194, 0xff0000, RZ, 0xc0, !PT ;  /* 0x00ff0000c2ff7812 */ /* 0x000fe4000782c0ff */
[----:B------:R-:W-:-:S02]  /*c230*/  LOP3.LUT P4, RZ, R2, 0xff0000, RZ, 0xc0, !PT ;  /* 0x00ff000002ff7812 */ /* 0x000fc4000788c0ff */
[----:B------:R-:W-:Y:S02]  /*c240*/  ISETP.GE.U32.AND P5, PT, R2, 0x1000000, PT ;  /* 0x010000000200780c */ /* 0x000fe40003fa6070 */
[----:B------:R-:W-:Y:S02]  /*c250*/  F2FP.F16.F32.PACK_AB R101, R101, R0 ;  /* 0x000000006565723e */ /* 0x000fe400000000ff */
[C---:B------:R-:W-:Y:S02]  /*c260*/  FSEL R8, R103.reuse, RZ, P3 ;  /* 0x000000ff67087208 */ /* 0x040fe40001800000 */
[C---:B------:R-:W-:Y:S02]  /*c270*/  FSEL R0, R102.reuse, RZ, P1 ;  /* 0x000000ff66007208 */ /* 0x040fe40000800000 */
[----:B-12---:R-:W-:Y:S02]  /*c280*/  FSEL R13, R102, RZ, P4 ;  /* 0x000000ff660d7208 */ /* 0x006fe40002000000 */
        /* <DEDUP_REMOVED lines=11> */
.L_x_5664:
        /* <DEDUP_REMOVED lines=35> */
.L_x_5670:
        /* <DEDUP_REMOVED lines=35> */
.L_x_5669:
        /* <DEDUP_REMOVED lines=34> */
.L_x_5671:
        /* <DEDUP_REMOVED lines=34> */
.L_x_5667:
        /* <DEDUP_REMOVED lines=20> */
.L_x_5672:
        /* <DEDUP_REMOVED lines=75> */
.L_x_5607:
        /* <DEDUP_REMOVED lines=41> */
.L_x_5674:
        /* <DEDUP_REMOVED lines=10> */
.L_x_7301:


//--------------------- .text._ZN10layer_norm22ln_bwd_finalize_kernelINS_22Kernel_traits_finalizeILj7168Ef6__halffS2_fjLb0ELj1024ELj4ENS_18Kernel_traits_baseILj7168EfS2_fS2_fjLj1024EEEEELb0ELb0EEEvNS_9BwdParamsE --------------------------
	.section	.text._ZN10layer_norm22ln_bwd_finalize_kernelINS_22Kernel_traits_finalizeILj7168Ef6__halffS2_fjLb0ELj1024ELj4ENS_18Kernel_traits_baseILj7168EfS2_fS2_fjLj1024EEEEELb0ELb0EEEvNS_9BwdParamsE,"ax",@progbits
	.align	128
        .global         _ZN10layer_norm22ln_bwd_finalize_kernelINS_22Kernel_traits_finalizeILj7168Ef6__halffS2_fjLb0ELj1024ELj4ENS_18Kernel_traits_baseILj7168EfS2_fS2_fjLj1024EEEEELb0ELb0EEEvNS_9BwdParamsE
        .type           _ZN10layer_norm22ln_bwd_finalize_kernelINS_22Kernel_traits_finalizeILj7168Ef6__halffS2_fjLb0ELj1024ELj4ENS_18Kernel_traits_baseILj7168EfS2_fS2_fjLj1024EEEEELb0ELb0EEEvNS_9BwdParamsE,@function
        .size           _ZN10layer_norm22ln_bwd_finalize_kernelINS_22Kernel_traits_finalizeILj7168Ef6__halffS2_fjLb0ELj1024ELj4ENS_18Kernel_traits_baseILj7168EfS2_fS2_fjLj1024EEEEELb0ELb0EEEvNS_9BwdParamsE,(.L_x_7302 - _ZN10layer_norm22ln_bwd_finalize_kernelINS_22Kernel_traits_finalizeILj7168Ef6__halffS2_fjLb0ELj1024ELj4ENS_18Kernel_traits_baseILj7168EfS2_fS2_fjLj1024EEEEELb0ELb0EEEvNS_9BwdParamsE)
        .other          _ZN10layer_norm22ln_bwd_finalize_kernelINS_22Kernel_traits_finalizeILj7168Ef6__halffS2_fjLb0ELj1024ELj4ENS_18Kernel_traits_baseILj7168EfS2_fS2_fjLj1024EEEEELb0ELb0EEEvNS_9BwdParamsE,@"STO_CUDA_ENTRY STV_DEFAULT"
_ZN10layer_norm22ln_bwd_finalize_kernelINS_22Kernel_traits_finalizeILj7168Ef6__halffS2_fjLb0ELj1024ELj4ENS_18Kernel_traits_baseILj7168EfS2_fS2_fjLj1024EEEEELb0ELb0EEEvNS_9BwdParamsE:
.text._ZN10layer_norm22ln_bwd_finalize_kernelINS_22Kernel_traits_finalizeILj7168Ef6__halffS2_fjLb0ELj1024ELj4ENS_18Kernel_traits_baseILj7168EfS2_fS2_fjLj1024EEEEELb0ELb0EEEvNS_9BwdParamsE:
        /* <DEDUP_REMOVED lines=78> */
.L_x_5679:
        /* <DEDUP_REMOVED lines=118> */
.L_x_5678:
[----:B------:R-:W-:Y:S05]  /*0c40*/  BSYNC.RECONVERGENT B1 ;  /* 0x0000000000017941 */ /* 0x000fea0003800200 */
.L_x_5677:
        /* <DEDUP_REMOVED lines=68> */
.L_x_5681:
[----:B------:R-:W-:Y:S05]  /*1090*/  BSYNC.RECONVERGENT B1 ;  /* 0x0000000000017941 */ /* 0x000fea0003800200 */
.L_x_5680:
        /* <DEDUP_REMOVED lines=37> */
.L_x_5683:
[----:B------:R-:W-:Y:S05]  /*12f0*/  BSYNC.RECONVERGENT B1 ;  /* 0x0000000000017941 */ /* 0x000fea0003800200 */
.L_x_5682:
[----:B------:R-:W-:Y:S05]  /*1300*/  @!P1 BRA `(.L_x_5676) ;  /* 0x00000000003c9947 */ /* 0x000fea0003800000 */
[----:B------:R-:W0:Y:S01]  /*1310*/  LDC.64 R8, c[0x0][0x440] ;  /* 0x00011000ff087b82 */ /* 0x000e220000000a00 */
[----:B------:R-:W-:Y:S01]  /*1320*/  IMAD R0, R3, R54, R0 ;  /* 0x0000003603007224 */ /* 0x000fe200078e0200 */
[----:B------:R-:W-:-:S04]  /*1330*/  IADD3 R12, PT, PT, -R55, RZ, RZ ;  /* 0x000000ff370c7210 */ /* 0x000fc80007ffe1ff */
[----:B------:R-:W-:Y:S02]  /*1340*/  IADD3 R3, PT, PT, R57, R0, RZ ;  /* 0x0000000039037210 */ /* 0x000fe40007ffe0ff */
[----:B------:R-:W1:Y:S05]  /*1350*/  LDC.64 R10, c[0x0][0x448] ;  /* 0x00011200ff0a7b82 */ /* 0x000e6a0000000a00 */
.L_x_5684:
        /* <DEDUP_REMOVED lines=10> */
.L_x_5676:
[----:B------:R-:W-:Y:S05]  /*1400*/  BSYNC.RECONVERGENT B0 ;  /* 0x0000000000007941 */ /* 0x000fea0003800200 */
.L_x_5675:
        /* <DEDUP_REMOVED lines=60> */
.L_x_5685:
        /* <DEDUP_REMOVED lines=11> */
.L_x_7302:


//--------------------- .text._ZN10layer_norm40ln_parallel_residual_bwd_finalize_kernelINS_22Kernel_traits_finalizeILj7168Ef6__halffS2_fjLb0ELj1024ELj4ENS_18Kernel_traits_baseILj7168EfS2_fS2_fjLj1024EEEEELb0EEEvNS_9BwdParamsE --------------------------
	.section	.text._ZN10layer_norm40ln_parallel_residual_bwd_finalize_kernelINS_22Kernel_traits_finalizeILj7168Ef6__halffS2_fjLb0ELj1024ELj4ENS_18Kernel_traits_baseILj7168EfS2_fS2_fjLj1024EEEEELb0EEEvNS_9BwdParamsE,"ax",@progbits
	.align	128
        .global         _ZN10layer_norm40ln_parallel_residual_bwd_finalize_kernelINS_22Kernel_traits_finalizeILj7168Ef6__halffS2_fjLb0ELj1024ELj4ENS_18Kernel_traits_baseILj7168EfS2_fS2_fjLj1024EEEEELb0EEEvNS_9BwdParamsE
        .type           _ZN10layer_norm40ln_parallel_residual_bwd_finalize_kernelINS_22Kernel_traits_finalizeILj7168Ef6__halffS2_fjLb0ELj1024ELj4ENS_18Kernel_traits_baseILj7168EfS2_fS2_fjLj1024EEEEELb0EEEvNS_9BwdParamsE,@function
        .size           _ZN10layer_norm40ln_parallel_residual_bwd_finalize_kernelINS_22Kernel_traits_finalizeILj7168Ef6__halffS2_fjLb0ELj1024ELj4ENS_18Kernel_traits_baseILj7168EfS2_fS2_fjLj1024EEEEELb0EEEvNS_9BwdParamsE,(.L_x_7303 - _ZN10layer_norm40ln_parallel_residual_bwd_finalize_kernelINS_22Kernel_traits_finalizeILj7168Ef6__halffS2_fjLb0ELj1024ELj4ENS_18Kernel_traits_baseILj7168EfS2_fS2_fjLj1024EEEEELb0EEEvNS_9BwdParamsE)
        .other          _ZN10layer_norm40ln_parallel_residual_bwd_finalize_kernelINS_22Kernel_traits_finalizeILj7168Ef6__halffS2_fjLb0ELj1024ELj4ENS_18Kernel_traits_baseILj7168EfS2_fS2_fjLj1024EEEEELb0EEEvNS_9BwdParamsE,@"STO_CUDA_ENTRY STV_DEFAULT"
_ZN10layer_norm40ln_parallel_residual_bwd_finalize_kernelINS_22Kernel_traits_finalizeILj7168Ef6__halffS2_fjLb0ELj1024ELj4ENS_18Kernel_traits_baseILj7168EfS2_fS2_fjLj1024EEEEELb0EEEvNS_9BwdParamsE:
.text._ZN10layer_norm40ln_parallel_residual_bwd_finalize_kernelINS_22Kernel_traits_finalizeILj7168Ef6__halffS2_fjLb0ELj1024ELj4ENS_18Kernel_traits_baseILj7168EfS2_fS2_fjLj1024EEEEELb0EEEvNS_9BwdParamsE:
        /* <DEDUP_REMOVED lines=58> */
.L_x_5690:
        /* <DEDUP_REMOVED lines=112> */
.L_x_5689:
[----:B------:R-:W-:Y:S05]  /*0aa0*/  BSYNC.RECONVERGENT B1 ;  /* 0x0000000000017941 */ /* 0x000fea0003800200 */
.L_x_5688:
        /* <DEDUP_REMOVED lines=66> */
.L_x_5692:
[----:B------:R-:W-:Y:S05]  /*0ed0*/  BSYNC.RECONVERGENT B1 ;  /* 0x0000000000017941 */ /* 0x000fea0003800200 */
.L_x_5691:
        /* <DEDUP_REMOVED lines=36> */
.L_x_5694:
[----:B------:R-:W-:Y:S05]  /*1120*/  BSYNC.RECONVERGENT B1 ;  /* 0x0000000000017941 */ /* 0x000fea0003800200 */
.L_x_5693:
        /* <DEDUP_REMOVED lines=18> */
.L_x_5687:
[----:B------:R-:W-:Y:S05]  /*1250*/  BSYNC.RECONVERGENT B0 ;  /* 0x0000000000007941 */ /* 0x000fea0003800200 */
.L_x_5686:
        /* <DEDUP_REMOVED lines=92> */
.L_x_5695:
        /* <DEDUP_REMOVED lines=14> */
.L_x_7303:


//--------------------- .text._ZN10layer_norm31ln_parallel_residual_bwd_kernelINS_13Kernel_traitsIf6__halffS2_fjLj7168ELj1ELj1ELj8ELj8ENS_18Kernel_traits_baseILj7168EfS2_fS2_fjLj256EEEEELb1ELb1ELb0EEEvNS_9BwdParamsE --------------------------
	.section	.text._ZN10layer_norm31ln_parallel_residual_bwd_kernelINS_13Kernel_traitsIf6__halffS2_fjLj7168ELj1ELj1ELj8ELj8ENS_18Kernel_traits_baseILj7168EfS2_fS2_fjLj256EEEEELb1ELb1ELb0EEEvNS_9BwdParamsE,"ax",@progbits
	.align	128
        .global         _ZN10layer_norm31ln_parallel_residual_bwd_kernelINS_13Kernel_traitsIf6__halffS2_fjLj7168ELj1ELj1ELj8ELj8ENS_18Kernel_traits_baseILj7168EfS2_fS2_fjLj256EEEEELb1ELb1ELb0EEEvNS_9BwdParamsE
        .type           _ZN10layer_norm31ln_parallel_residual_bwd_kernelINS_13Kernel_traitsIf6__halffS2_fjLj7168ELj1ELj1ELj8ELj8ENS_18Kernel_traits_baseILj7168EfS2_fS2_fjLj256EEEEELb1ELb1ELb0EEEvNS_9BwdParamsE,@function
        .size           _ZN10layer_norm31ln_parallel_residual_bwd_kernelINS_13Kernel_traitsIf6__halffS2_fjLj7168ELj1ELj1ELj8ELj8ENS_18Kernel_traits_baseILj7168EfS2_fS2_fjLj256EEEEELb1ELb1ELb0EEEvNS_9BwdParamsE,(.L_x_7304 - _ZN10layer_norm31ln_parallel_residual_bwd_kernelINS_13Kernel_traitsIf6__halffS2_fjLj7168ELj1ELj1ELj8ELj8ENS_18Kernel_traits_baseILj7168EfS2_fS2_fjLj256EEEEELb1ELb1ELb0EEEvNS_9BwdParamsE)
        .other          _ZN10layer_norm31ln_parallel_residual_bwd_kernelINS_13Kernel_traitsIf6__halffS2_fjLj7168ELj1ELj1ELj8ELj8ENS_18Kernel_traits_baseILj7168EfS2_fS2_fjLj256EEEEELb1ELb1ELb0EEEvNS_9BwdParamsE,@"STO_CUDA_ENTRY STV_DEFAULT"
_ZN10layer_norm31ln_parallel_residual_bwd_kernelINS_13Kernel_traitsIf6__halffS2_fjLj7168ELj1ELj1ELj8ELj8ENS_18Kernel_traits_baseILj7168EfS2_fS2_fjLj256EEEEELb1ELb1ELb0EEEvNS_9BwdParamsE:
.text._ZN10layer_norm31ln_parallel_residual_bwd_kernelINS_13Kernel_traitsIf6__halffS2_fjLj7168ELj1ELj1ELj8ELj8ENS_18Kernel_traits_baseILj7168EfS2_fS2_fjLj256EEEEELb1ELb1ELb0EEEvNS_9BwdParamsE:
        /* <DEDUP_REMOVED lines=117> */
.L_x_5789:
        /* <DEDUP_REMOVED lines=43> */
[--C-:B------:R-:W-:Y:S01]  /*0a00*/  SHF.R.U64 R204, R152, 0x10, R153.reuse ;  /* 0x0000001098cc7819 */ /* 0x100fe20000001299 */
[----:B------:R-:W-:-:S03]  /*0a10*/  IMAD.MOV.U32 R162, RZ, RZ, R153 ;  /* 0x000000ffffa27224 */ /* 0x000fc600078e0099 */
[----:B------:R-:W-:Y:S02]  /*0a20*/  HADD2.F32 R161, -RZ, R161.H0_H0 ;  /* 0x200000a1ffa17230 */ /* 0x000fe40000004100 */
[C---:B----4-:R-:W-:Y:S01]  /*0a30*/  FADD.FTZ R206, -R160.reuse, R149 ;  /* 0x00000095a0ce7221 */ /* 0x050fe20000010100 */
[----:B------:R-:W-:Y:S01]  /*0a40*/  FADD.FTZ R148, -R160, R148 ;  /* 0x00000094a0947221 */ /* 0x000fe20000010100 */
[----:B------:R-:W-:Y:S02]  /*0a50*/  HADD2.F32 R204, -RZ, R204.H0_H0 ;  /* 0x200000ccffcc7230 */ /* 0x000fe40000004100 */
[----:B------:R-:W-:Y:S01]  /*0a60*/  FMUL.FTZ R205, R124, R161 ;  /* 0x000000a17ccd7220 */ /* 0x000fe20000410000 */
[C---:B-----5:R-:W-:Y:S01]  /*0a70*/  FMUL.FTZ R206, R5.reuse, R206 ;  /* 0x000000ce05ce7220 */ /* 0x060fe20000410000 */
[----:B------:R-:W-:Y:S01]  /*0a80*/  FMUL.FTZ R207, R5, R148 ;  /* 0x0000009405cf7220 */ /* 0x000fe20000410000 */
[----:B------:R-:W-:Y:S01]  /*0a90*/  SHF.R.U32.HI R152, RZ, 0x10, R153 ;  /* 0x00000010ff987819 */ /* 0x000fe20000011699 */
[----:B------:R-:W-:Y:S01]  /*0aa0*/  FADD.FTZ R200, -R160, R151 ;  /* 0x00000097a0c87221 */ /* 0x000fe20000010100 */
[----:B------:R-:W-:-:S02]  /*0ab0*/  HADD2.F32 R153, -RZ, R162.H0_H0 ;  /* 0x200000a2ff997230 */ /* 0x000fc40000004100 */
[----:B------:R-:W-:Y:S01]  /*0ac0*/  FADD.FTZ R69, R69, R204 ;  /* 0x000000cc45457221 */ /* 0x000fe20000010000 */
[-C--:B------:R-:W-:Y:S01]  /*0ad0*/  FFMA.FTZ R97, R206, R204.reuse, R97 ;  /* 0x000000ccce617223 */ /* 0x080fe20000010061 */
[----:B------:R-:W-:Y:S01]  /*0ae0*/  FADD.FTZ R150, -R160, R150 ;  /* 0x00000096a0967221 */ /* 0x000fe20000010100 */
[----:B------:R-:W-:Y:S01]  /*0af0*/  FMUL.FTZ R204, R125, R204 ;  /* 0x000000cc7dcc7220 */ /* 0x000fe20000410000 */
[----:B------:R-:W-:Y:S01]  /*0b00*/  FADD.FTZ R149, RZ, R205 ;  /* 0x000000cdff957221 */ /* 0x000fe20000010000 */
[----:B------:R-:W-:Y:S01]  /*0b10*/  FFMA.FTZ R151, R207, R205, RZ ;  /* 0x000000cdcf977223 */ /* 0x000fe200000100ff */
        /* <DEDUP_REMOVED lines=18> */
.L_x_5698:
[----:B----4-:R-:W-:Y:S05]  /*0c40*/  BSYNC.RECONVERGENT B0 ;  /* 0x0000000000007941 */ /* 0x010fea0003800200 */
.L_x_5697:
        /* <DEDUP_REMOVED lines=24> */
[----:B------:R-:W-:-:S03]  /*0dd0*/  IMAD.MOV.U32 R154, RZ, RZ, R25 ;  /* 0x000000ffff9a7224 */ /* 0x000fc600078e0019 */
[----:B------:R-:W-:Y:S01]  /*0de0*/  HADD2.F32 R27, -RZ, R27.H0_H0 ;  /* 0x2000001bff1b7230 */ /* 0x000fe20000004100 */
[----:B------:R-:W-:Y:S01]  /*0df0*/  SHF.R.U32.HI R25, RZ, 0x10, R25 ;  /* 0x00000010ff197819 */ /* 0x000fe20000011619 */
[C---:B----4-:R-:W-:Y:S01]  /*0e00*/  FADD.FTZ R20, -R160.reuse, R20 ;  /* 0x00000014a0147221 */ /* 0x050fe20000010100 */
[C---:B------:R-:W-:Y:S01]  /*0e10*/  FADD.FTZ R22, -R160.reuse, R22 ;  /* 0x00000016a0167221 */ /* 0x040fe20000010100 */
[----:B------:R-:W-:Y:S01]  /*0e20*/  FADD.FTZ R156, -R160, R23 ;  /* 0x00000017a09c7221 */ /* 0x000fe20000010100 */
[----:B0-----:R-:W-:Y:S02]  /*0e30*/  HADD2.F32 R150, -RZ, R155.H0_H0 ;  /* 0x2000009bff967230 */ /* 0x001fe40000004100 */
[----:B-----5:R-:W-:Y:S01]  /*0e40*/  FMUL.FTZ R201, R5, R20 ;  /* 0x0000001405c97220 */ /* 0x020fe20000410000 */
[----:B------:R-:W-:Y:S01]  /*0e50*/  FMUL.FTZ R23, R120, R27 ;  /* 0x0000001b78177220 */ /* 0x000fe20000410000 */
[----:B------:R-:W-:Y:S01]  /*0e60*/  FADD.FTZ R24, -R160, R21 ;  /* 0x00000015a0187221 */ /* 0x000fe20000010100 */
[----:B-1----:R-:W-:-:S02]  /*0e70*/  HADD2.F32 R149, -RZ, R154.H0_H0 ;  /* 0x2000009aff957230 */ /* 0x002fc40000004100 */
[----:B------:R-:W-:Y:S01]  /*0e80*/  FMUL.FTZ R21, R5, R22 ;  /* 0x0000001605157220 */ /* 0x000fe20000410000 */
[----:B------:R-:W-:Y:S02]  /*0e90*/  HADD2.F32 R152, -RZ, R25.H0_H0 ;  /* 0x20000019ff987230 */ /* 0x000fe40000004100 */
        /* <DEDUP_REMOVED lines=21> */
.L_x_5700:
[----:B------:R-:W-:Y:S05]  /*0ff0*/  BSYNC.RECONVERGENT B0 ;  /* 0x0000000000007941 */ /* 0x000fea0003800200 */
.L_x_5699:
        /* <DEDUP_REMOVED lines=25> */
[----:B------:R-:W-:Y:S02]  /*1190*/  SHF.R.U32.HI R157, RZ, 0x10, R151 ;  /* 0x00000010ff9d7819 */ /* 0x000fe40000011697 */
[----:B------:R-:W-:Y:S02]  /*11a0*/  HADD2.F32 R151, -RZ, R26.H0_H0 ;  /* 0x2000001aff977230 */ /* 0x000fe40000004100 */
[C---:B----4-:R-:W-:Y:S01]  /*11b0*/  FADD.FTZ R30, -R160.reuse, R30 ;  /* 0x0000001ea01e7221 */ /* 0x050fe20000010100 */
[C---:B------:R-:W-:Y:S01]  /*11c0*/  FADD.FTZ R28, -R160.reuse, R28 ;  /* 0x0000001ca01c7221 */ /* 0x040fe20000010100 */
[----:B------:R-:W-:Y:S01]  /*11d0*/  FADD.FTZ R158, -R160, R31 ;  /* 0x0000001fa09e7221 */ /* 0x000fe20000010100 */
[----:B0-----:R-:W-:-:S02]  /*11e0*/  HADD2.F32 R152, -RZ, R159.H0_H0 ;  /* 0x2000009fff987230 */ /* 0x001fc40000004100 */
[C---:B-----5:R-:W-:Y:S01]  /*11f0*/  FMUL.FTZ R31, R5.reuse, R30 ;  /* 0x0000001e051f7220 */ /* 0x060fe20000410000 */
[----:B------:R-:W-:Y:S01]  /*1200*/  FADD.FTZ R150, -R160, R29 ;  /* 0x0000001da0967221 */ /* 0x000fe20000010100 */
[-C--:B------:R-:W-:Y:S01]  /*1210*/  FMUL.FTZ R30, R116, R151.reuse ;  /* 0x00000097741e7220 */ /* 0x080fe20000410000 */
[----:B------:R-:W-:Y:S01]  /*1220*/  FMUL.FTZ R29, R5, R28 ;  /* 0x0000001c051d7220 */ /* 0x000fe20000410000 */
[----:B------:R-:W-:Y:S02]  /*1230*/  HADD2.F32 R153, -RZ, R156.H0_H0 ;  /* 0x2000009cff997230 */ /* 0x000fe40000004100 */
[----:B------:R-:W-:Y:S01]  /*1240*/  FMUL.FTZ R165, R117, R152 ;  /* 0x0000009875a57220 */ /* 0x000fe20000410000 */
[----:B-1----:R-:W-:Y:S01]  /*1250*/  FADD.FTZ R148, R163, R30 ;  /* 0x0000001ea3947221 */ /* 0x002fe20000010000 */
[----:B------:R-:W-:Y:S01]  /*1260*/  FMUL.FTZ R26, R5, R150 ;  /* 0x00000096051a7220 */ /* 0x000fe20000410000 */
[C---:B------:R-:W-:Y:S01]  /*1270*/  FFMA.FTZ R149, R29.reuse, R30, R162 ;  /* 0x0000001e1d957223 */ /* 0x040fe200000100a2 */
[----:B------:R-:W-:Y:S01]  /*1280*/  FADD.FTZ R60, R60, R151 ;  /* 0x000000973c3c7221 */ /* 0x000fe20000010000 */
[----:B------:R-:W-:Y:S01]  /*1290*/  FFMA.FTZ R88, R29, R151, R88 ;  /* 0x000000971d587223 */ /* 0x000fe20000010058 */
[----:B------:R-:W-:-:S02]  /*12a0*/  HADD2.F32 R154, -RZ, R157.H0_H0 ;  /* 0x2000009dff9a7230 */ /* 0x000fc40000004100 */
[----:B------:R-:W-:Y:S01]  /*12b0*/  FADD.FTZ R151, R148, R165 ;  /* 0x000000a594977221 */ /* 0x000fe20000010000 */
        /* <DEDUP_REMOVED lines=14> */
.L_x_5702:
[----:B------:R-:W-:Y:S05]  /*13a0*/  BSYNC.RECONVERGENT B0 ;  /* 0x0000000000007941 */ /* 0x000fea0003800200 */
.L_x_5701:
        /* <DEDUP_REMOVED lines=27> */
[----:B------:R-:W-:Y:S01]  /*1560*/  FADD.FTZ R170, -R160, R151 ;  /* 0x00000097a0aa7221 */ /* 0x000fe20000010100 */
[----:B------:R-:W-:-:S02]  /*1570*/  HADD2.F32 R149, -RZ, R166.H0_H0 ;  /* 0x200000a6ff957230 */ /* 0x000fc40000004100 */
[----:B------:R-:W-:Y:S01]  /*1580*/  FADD.FTZ R148, -R160, R148 ;  /* 0x00000094a0947221 */ /* 0x000fe20000010100 */
[----:B------:R-:W-:Y:S02]  /*1590*/  HADD2.F32 R150, -RZ, R171.H0_H0 ;  /* 0x200000abff967230 */ /* 0x000fe40000004100 */
[C---:B-----5:R-:W-:Y:S01]  /*15a0*/  FMUL.FTZ R171, R5.reuse, R168 ;  /* 0x000000a805ab7220 */ /* 0x060fe20000410000 */
[----:B------:R-:W-:Y:S02]  /*15b0*/  HADD2.F32 R151, -RZ, R169.H0_H0 ;  /* 0x200000a9ff977230 */ /* 0x000fe40000004100 */
        /* <DEDUP_REMOVED lines=13> */
[----:B0-----:R-:W-:-:S02]  /*1690*/  HADD2.F32 R152, -RZ, R155.H0_H0 ;  /* 0x2000009bff987230 */ /* 0x001fc40000004100 */
[----:B------:R-:W-:Y:S01]  /*16a0*/  FADD.FTZ R151, R148, R173 ;  /* 0x000000ad94977221 */ /* 0x000fe20000010000 */
        /* <DEDUP_REMOVED lines=10> */
.L_x_5704:
[----:B------:R-:W-:Y:S05]  /*1750*/  BSYNC.RECONVERGENT B0 ;  /* 0x0000000000007941 */ /* 0x000fea0003800200 */
.L_x_5703:
        /* <DEDUP_REMOVED lines=58> */
.L_x_5706:
[----:B------:R-:W-:Y:S05]  /*1b00*/  BSYNC.RECONVERGENT B0 ;  /* 0x0000000000007941 */ /* 0x000fea0003800200 */
.L_x_5705:
        /* <DEDUP_REMOVED lines=28> */
[----:B------:R-:W-:Y:S02]  /*1cd0*/  HADD2.F32 R149, -RZ, R158.H0_H0 ;  /* 0x2000009eff957230 */ /* 0x000fe40000004100 */
[C---:B------:R-:W-:Y:S01]  /*1ce0*/  FADD.FTZ R148, -R160.reuse, R148 ;  /* 0x00000094a0947221 */ /* 0x040fe20000010100 */
[----:B------:R-:W-:Y:S01]  /*1cf0*/  FADD.FTZ R152, -R160, R150 ;  /* 0x00000096a0987221 */ /* 0x000fe20000010100 */
[----:B------:R-:W-:-:S02]  /*1d00*/  HADD2.F32 R150, -RZ, R185.H0_H0 ;  /* 0x200000b9ff967230 */ /* 0x000fc40000004100 */
[----:B-----5:R-:W-:Y:S01]  /*1d10*/  FMUL.FTZ R185, R5, R148 ;  /* 0x0000009405b97220 */ /* 0x020fe20000410000 */
[-C--:B------:R-:W-:Y:S01]  /*1d20*/  FMUL.FTZ R186, R104, R149.reuse ;  /* 0x0000009568ba7220 */ /* 0x080fe20000410000 */
[----:B------:R-:W-:Y:S01]  /*1d30*/  SHF.R.U32.HI R153, RZ, 0x10, R153 ;  /* 0x00000010ff997819 */ /* 0x000fe20000011699 */
[----:B------:R-:W-:Y:S02]  /*1d40*/  HADD2.F32 R159, -RZ, R159.H0_H0 ;  /* 0x2000009fff9f7230 */ /* 0x000fe40000004100 */
[----:B------:R-:W-:Y:S01]  /*1d50*/  FADD.FTZ R48, R48, R149 ;  /* 0x0000009530307221 */ /* 0x000fe20000010000 */
[----:B------:R-:W-:Y:S01]  /*1d60*/  FFMA.FTZ R76, R185, R149, R76 ;  /* 0x00000095b94c7223 */ /* 0x000fe2000001004c */
[----:B------:R-:W-:Y:S01]  /*1d70*/  FMUL.FTZ R189, R105, R150 ;  /* 0x0000009669bd7220 */ /* 0x000fe20000410000 */
[----:B------:R-:W-:Y:S01]  /*1d80*/  FADD.FTZ R148, R163, R186 ;  /* 0x000000baa3947221 */ /* 0x000fe20000010000 */
[----:B------:R-:W-:Y:S01]  /*1d90*/  FMUL.FTZ R182, R5, R182 ;  /* 0x000000b605b67220 */ /* 0x000fe20000410000 */
[----:B------:R-:W-:Y:S01]  /*1da0*/  FFMA.FTZ R149, R185, R186, R162 ;  /* 0x000000bab9957223 */ /* 0x000fe200000100a2 */
[----:B------:R-:W-:Y:S01]  /*1db0*/  FADD.FTZ R184, -R160, R151 ;  /* 0x00000097a0b87221 */ /* 0x000fe20000010100 */
[----:B0-----:R-:W-:-:S02]  /*1dc0*/  HADD2.F32 R154, -RZ, R153.H0_H0 ;  /* 0x20000099ff9a7230 */ /* 0x001fc40000004100 */
        /* <DEDUP_REMOVED lines=16> */
.L_x_5708:
[----:B------:R-:W-:Y:S05]  /*1ed0*/  BSYNC.RECONVERGENT B0 ;  /* 0x0000000000007941 */ /* 0x000fea0003800200 */
.L_x_5707:
        /* <DEDUP_REMOVED lines=26> */
[----:B------:R-:W-:Y:S02]  /*2080*/  HADD2.F32 R149, -RZ, R158.H0_H0 ;  /* 0x2000009eff957230 */ /* 0x000fe40000004100 */
[C---:B------:R-:W-:Y:S01]  /*2090*/  FADD.FTZ R148, -R160.reuse, R148 ;  /* 0x00000094a0947221 */ /* 0x040fe20000010100 */
[----:B------:R-:W-:Y:S01]  /*20a0*/  FADD.FTZ R152, -R160, R150 ;  /* 0x00000096a0987221 */ /* 0x000fe20000010100 */
[----:B------:R-:W-:-:S02]  /*20b0*/  HADD2.F32 R150, -RZ, R161.H0_H0 ;  /* 0x200000a1ff967230 */ /* 0x000fc40000004100 */
[----:B-----5:R-:W-:Y:S01]  /*20c0*/  FMUL.FTZ R193, R5, R148 ;  /* 0x0000009405c17220 */ /* 0x020fe20000410000 */
[-C--:B------:R-:W-:Y:S01]  /*20d0*/  FMUL.FTZ R192, R100, R149.reuse ;  /* 0x0000009564c07220 */ /* 0x080fe20000410000 */
        /* <DEDUP_REMOVED lines=25> */
.L_x_5710:
[----:B------:R-:W-:Y:S05]  /*2270*/  BSYNC.RECONVERGENT B0 ;  /* 0x0000000000007941 */ /* 0x000fea0003800200 */
.L_x_5709:
        /* <DEDUP_REMOVED lines=32> */
.L_x_5712:
[----:B------:R-:W-:Y:S05]  /*2480*/  BSYNC.RECONVERGENT B0 ;  /* 0x0000000000007941 */ /* 0x000fea0003800200 */
.L_x_5711:
        /* <DEDUP_REMOVED lines=75> */
[----:B------:R-:W-:Y:S02]  /*2940*/  F2FP.F16.F32.PACK_AB R148, R149, R148 ;  /* 0x000000949594723e */ /* 0x000fe400000000ff */
[----:B------:R-:W-:Y:S01]  /*2950*/  FMUL.FTZ R150, R150, UR14 ;  /* 0x0000000e96967c20 */ /* 0x000fe20008410000 */
[----:B------:R-:W-:Y:S01]  /*2960*/  FMUL.FTZ R158, R5, R158 ;  /* 0x0000009e059e7220 */ /* 0x000fe20000410000 */
[----:B------:R-:W-:-:S03]  /*2970*/  PRMT R157, R148, 0x7610, R157 ;  /* 0x00007610949d7816 */ /* 0x000fc6000000009d */
[----:B------:R-:W-:Y:S01]  /*2980*/  FSEL R150, R150, RZ, P5 ;  /* 0x000000ff96967208 */ /* 0x000fe20002800000 */
[----:B------:R-:W-:Y:S01]  /*2990*/  FMUL.FTZ R158, R158, UR14 ;  /* 0x0000000e9e9e7c20 */ /* 0x000fe20008410000 */
[----:B------:R-:W-:-:S04]  /*29a0*/  ISETP.GE.U32.AND P5, PT, R7, 0x1000000, PT ;  /* 0x010000000700780c */ /* 0x000fc80003fa6070 */
[----:B------:R-:W-:-:S04]  /*29b0*/  FSEL R151, R158, RZ, P5 ;  /* 0x000000ff9e977208 */ /* 0x000fc80002800000 */
[----:B------:R-:W-:Y:S02]  /*29c0*/  F2FP.F16.F32.PACK_AB R151, R151, R150 ;  /* 0x000000969797723e */ /* 0x000fe400000000ff */
[----:B------:R-:W-:Y:S02]  /*29d0*/  PRMT R150, R148, 0x7632, R150 ;  /* 0x0000763294967816 */ /* 0x000fe40000000096 */
[C---:B------:R-:W-:Y:S02]  /*29e0*/  PRMT R161, R151.reuse, 0x7632, R161 ;  /* 0x0000763297a17816 */ /* 0x040fe400000000a1 */
[----:B------:R-:W-:Y:S01]  /*29f0*/  PRMT R160, R151, 0x7610, R160 ;  /* 0x0000761097a07816 */ /* 0x000fe200000000a0 */
[----:B------:R-:W-:Y:S06]  /*2a00*/  BRA `(.L_x_5718) ;  /* 0x0000001000707947 */ /* 0x000fec0003800000 */
.L_x_5717:
        /* <DEDUP_REMOVED lines=15> */
[----:B------:R-:W-:Y:S01]  /*2b00*/  F2FP.F16.F32.PACK_AB R148, R149, R148 ;  /* 0x000000949594723e */ /* 0x000fe200000000ff */
        /* <DEDUP_REMOVED lines=15> */
.L_x_5716:
        /* <DEDUP_REMOVED lines=36> */
.L_x_5719:
        /* <DEDUP_REMOVED lines=26> */
[----:B------:R-:W-:Y:S02]  /*2fe0*/  F2FP.F16.F32.PACK_AB R151, R151, R150 ;  /* 0x000000969797723e */ /* 0x000fe400000000ff */
[----:B------:R-:W-:Y:S02]  /*2ff0*/  PRMT R150, R148, 0x7632, R150 ;  /* 0x0000763294967816 */ /* 0x000fe40000000096 */
[C---:B------:R-:W-:Y:S02]  /*3000*/  PRMT R161, R151.reuse, 0x7632, R161 ;  /* 0x0000763297a17816 */ /* 0x040fe400000000a1 */
[----:B------:R-:W-:Y:S01]  /*3010*/  PRMT R160, R151, 0x7610, R160 ;  /* 0x0000761097a07816 */ /* 0x000fe200000000a0 */
[----:B------:R-:W-:Y:S06]  /*3020*/  BRA `(.L_x_5718) ;  /* 0x0000000800e87947 */ /* 0x000fec0003800000 */
.L_x_5715:
        /* <DEDUP_REMOVED lines=20> */
[----:B------:R-:W-:Y:S01]  /*3170*/  F2FP.F16.F32.PACK_AB R149, R149, R158 ;  /* 0x0000009e9595723e */ /* 0x000fe200000000ff */
        /* <DEDUP_REMOVED lines=11> */
[----:B------:R-:W-:Y:S01]  /*3230*/  F2FP.F16.F32.PACK_AB R159, R150, R159 ;  /* 0x0000009f969f723e */ /* 0x000fe200000000ff */
        /* <DEDUP_REMOVED lines=19> */
.L_x_5721:
        /* <DEDUP_REMOVED lines=41> */
[----:B------:R-:W-:Y:S01]  /*3600*/  PRMT R208, R161, 0x7632, R208 ;  /* 0x00007632a1d07816 */ /* 0x000fe200000000d0 */
[----:B------:R-:W-:Y:S06]  /*3610*/  BRA `(.L_x_5718) ;  /* 0x00000004006c7947 */ /* 0x000fec0003800000 */
.L_x_5720:
        /* <DEDUP_REMOVED lines=19> */
[----:B------:R-:W-:Y:S01]  /*3750*/  F2FP.F16.F32.PACK_AB R149, R149, R158 ;  /* 0x0000009e9595723e */ /* 0x000fe200000000ff */
        /* <DEDUP_REMOVED lines=10> */
[----:B------:R-:W-:Y:S02]  /*3800*/  F2FP.F16.F32.PACK_AB R159, R150, R159 ;  /* 0x0000009f969f723e */ /* 0x000fe400000000ff */
[----:B------:R-:W-:Y:S01]  /*3810*/  FSEL R157, R148, RZ, P5 ;  /* 0x000000ff949d7208 */ /* 0x000fe20002800000 */
[----:B------:R-:W-:Y:S01]  /*3820*/  FFMA.FTZ R160, R5, R160, R43 ;  /* 0x000000a005a07223 */ /* 0x000fe2000001002b */
[----:B------:R-:W-:-:S02]  /*3830*/  LOP3.LUT P5, RZ, R6, 0xff, RZ, 0xc0, !PT ;  /* 0x000000ff06ff7812 */ /* 0x000fc400078ac0ff */
[----:B------:R-:W-:Y:S01]  /*3840*/  PRMT R150, R149, 0x7610, R150 ;  /* 0x0000761095967816 */ /* 0x000fe20000000096 */
[----:B------:R-:W-:Y:S01]  /*3850*/  FMUL.FTZ R160, R160, UR14 ;  /* 0x0000000ea0a07c20 */ /* 0x000fe20008410000 */
[----:B------:R-:W-:Y:S02]  /*3860*/  FSEL R148, R148, RZ, P5 ;  /* 0x000000ff94947208 */ /* 0x000fe40002800000 */
[----:B------:R-:W-:Y:S02]  /*3870*/  ISETP.GE.U32.AND P5, PT, R7, 0x1000000, PT ;  /* 0x010000000700780c */ /* 0x000fe40003fa6070 */
[----:B------:R-:W-:Y:S02]  /*3880*/  F2FP.F16.F32.PACK_AB R157, R148, R157 ;  /* 0x0000009d949d723e */ /* 0x000fe400000000ff */
[----:B------:R-:W-:Y:S02]  /*3890*/  FSEL R162, R160, RZ, P5 ;  /* 0x000000ffa0a27208 */ /* 0x000fe40002800000 */
[----:B------:R-:W-:-:S02]  /*38a0*/  ISETP.GE.U32.AND P5, PT, R6, 0x1000000, PT ;  /* 0x010000000600780c */ /* 0x000fc40003fa6070 */
        /* <DEDUP_REMOVED lines=8> */
.L_x_5722:
        /* <DEDUP_REMOVED lines=22> */
[----:B------:R-:W-:Y:S01]  /*3a90*/  F2FP.F16.F32.PACK_AB R150, R151, R150 ;  /* 0x000000969796723e */ /* 0x000fe200000000ff */
[----:B------:R-:W-:-:S03]  /*3aa0*/  FMUL.FTZ R147, R146, UR14 ;  /* 0x0000000e92937c20 */ /* 0x000fc60008410000 */
[----:B------:R-:W-:Y:S02]  /*3ab0*/  PRMT R210, R150, 0x7632, R210 ;  /* 0x0000763296d27816 */ /* 0x000fe400000000d2 */
        /* <DEDUP_REMOVED lines=14> */
[----:B------:R-:W-:Y:S02]  /*3ba0*/  F2FP.F16.F32.PACK_AB R161, R161, R160 ;  /* 0x000000a0a1a1723e */ /* 0x000fe400000000ff */
[----:B------:R-:W-:Y:S02]  /*3bb0*/  PRMT R160, R158, 0x7610, R160 ;  /* 0x000076109ea07816 */ /* 0x000fe400000000a0 */
[----:B------:R-:W-:-:S07]  /*3bc0*/  PRMT R208, R161, 0x7632, R208 ;  /* 0x00007632a1d07816 */ /* 0x000fce00000000d0 */
.L_x_5718:
        /* <DEDUP_REMOVED lines=24> */
.L_x_5723:
[----:B------:R-:W-:-:S07]  /*3d50*/  VIADD R4, R4, 0x100 ;  /* 0x0000010004047836 */ /* 0x000fce0000000000 */
.L_x_5714:
[----:B------:R-:W-:Y:S05]  /*3d60*/  BSYNC.RECONVERGENT B0 ;  /* 0x0000000000007941 */ /* 0x000fea0003800200 */
.L_x_5713:
        /* <DEDUP_REMOVED lines=51> */
[----:B------:R-:W-:-:S04]  /*40a0*/  F2FP.F16.F32.PACK_AB R160, R159, R160 ;  /* 0x000000a09fa0723e */ /* 0x000fc800000000ff */
[----:B------:R-:W-:Y:S01]  /*40b0*/  PRMT R208, R160, 0x7632, R208 ;  /* 0x00007632a0d07816 */ /* 0x000fe200000000d0 */
[----:B------:R-:W-:Y:S06]  /*40c0*/  BRA `(.L_x_5729) ;  /* 0x0000001000207947 */ /* 0x000fec0003800000 */
.L_x_5728:
        /* <DEDUP_REMOVED lines=40> */
[----:B------:R-:W-:Y:S01]  /*4350*/  PRMT R208, R160, 0x7632, R208 ;  /* 0x00007632a0d07816 */ /* 0x000fe200000000d0 */
[----:B------:R-:W-:Y:S06]  /*4360*/  BRA `(.L_x_5729) ;  /* 0x0000000c00787947 */ /* 0x000fec0003800000 */
.L_x_5727:
        /* <DEDUP_REMOVED lines=28> */
[----:B------:R-:W-:Y:S01]  /*4530*/  F2FP.F16.F32.PACK_AB R150, R151, R150 ;  /* 0x000000969796723e */ /* 0x000fe200000000ff */
        /* <DEDUP_REMOVED lines=17> */
.L_x_5730:
        /* <DEDUP_REMOVED lines=42> */
.L_x_5726:
        /* <DEDUP_REMOVED lines=38> */
.L_x_5732:
        /* <DEDUP_REMOVED lines=21> */
[----:B------:R-:W-:Y:S01]  /*4ca0*/  ISETP.GE.U32.AND P6, PT, R9, 0x1000000, PT ;  /* 0x010000000900780c */ /* 0x000fe20003fc6070 */
        /* <DEDUP_REMOVED lines=9> */
.L_x_5731:
        /* <DEDUP_REMOVED lines=35> */
.L_x_5733:
        /* <DEDUP_REMOVED lines=30> */
.L_x_5729:
        /* <DEDUP_REMOVED lines=20> */
.L_x_5734:
[----:B------:R-:W-:-:S07]  /*5290*/  VIADD R4, R4, 0x100 ;  /* 0x0000010004047836 */ /* 0x000fce0000000000 */
.L_x_5725:
[----:B------:R-:W-:Y:S05]  /*52a0*/  BSYNC.RECONVERGENT B0 ;  /* 0x0000000000007941 */ /* 0x000fea0003800200 */
.L_x_5724:
        /* <DEDUP_REMOVED lines=54> */
.L_x_5739:
        /* <DEDUP_REMOVED lines=42> */
.L_x_5738:
        /* <DEDUP_REMOVED lines=46> */
.L_x_5741:
        /* <DEDUP_REMOVED lines=42> */
.L_x_5737:
        /* <DEDUP_REMOVED lines=38> */
.L_x_5743:
        /* <DEDUP_REMOVED lines=31> */
.L_x_5742:
        /* <DEDUP_REMOVED lines=35> */
.L_x_5744:
        /* <DEDUP_REMOVED lines=30> */
.L_x_5740:
        /* <DEDUP_REMOVED lines=20> */
.L_x_5745:
[----:B------:R-:W-:-:S07]  /*67d0*/  VIADD R4, R4, 0x100 ;  /* 0x0000010004047836 */ /* 0x000fce0000000000 */
.L_x_5736:
[----:B------:R-:W-:Y:S05]  /*67e0*/  BSYNC.RECONVERGENT B0 ;  /* 0x0000000000007941 */ /* 0x000fea0003800200 */
.L_x_5735:
        /* <DEDUP_REMOVED lines=54> */
.L_x_5750:
        /* <DEDUP_REMOVED lines=42> */
.L_x_5749:
        /* <DEDUP_REMOVED lines=46> */
.L_x_5752:
        /* <DEDUP_REMOVED lines=42> */
.L_x_5748:
        /* <DEDUP_REMOVED lines=38> */
.L_x_5754:
        /* <DEDUP_REMOVED lines=31> */
.L_x_5753:
        /* <DEDUP_REMOVED lines=35> */
.L_x_5755:
        /* <DEDUP_REMOVED lines=30> */
.L_x_5751:
        /* <DEDUP_REMOVED lines=20> */
.L_x_5756:
[----:B------:R-:W-:-:S07]  /*7d10*/  VIADD R4, R4, 0x100 ;  /* 0x0000010004047836 */ /* 0x000fce0000000000 */
.L_x_5747:
[----:B------:R-:W-:Y:S05]  /*7d20*/  BSYNC.RECONVERGENT B0 ;  /* 0x0000000000007941 */ /* 0x000fea0003800200 */
.L_x_5746:
        /* <DEDUP_REMOVED lines=54> */
.L_x_5761:
        /* <DEDUP_REMOVED lines=42> */
.L_x_5760:
        /* <DEDUP_REMOVED lines=46> */
.L_x_5763:
        /* <DEDUP_REMOVED lines=42> */
.L_x_5759:
        /* <DEDUP_REMOVED lines=38> */
.L_x_5765:
        /* <DEDUP_REMOVED lines=31> */
.L_x_5764:
        /* <DEDUP_REMOVED lines=35> */
.L_x_5766:
        /* <DEDUP_REMOVED lines=30> */
.L_x_5762:
        /* <DEDUP_REMOVED lines=20> */
.L_x_5767:
[----:B------:R-:W-:-:S07]  /*9250*/  VIADD R4, R4, 0x100 ;  /* 0x0000010004047836 */ /* 0x000fce0000000000 */
.L_x_5758:
[----:B------:R-:W-:Y:S05]  /*9260*/  BSYNC.RECONVERGENT B0 ;  /* 0x0000000000007941 */ /* 0x000fea0003800200 */
.L_x_5757:
        /* <DEDUP_REMOVED lines=54> */
.L_x_5772:
        /* <DEDUP_REMOVED lines=42> */
.L_x_5771:
        /* <DEDUP_REMOVED lines=46> */
.L_x_5774:
        /* <DEDUP_REMOVED lines=42> */
.L_x_5770:
        /* <DEDUP_REMOVED lines=38> */
.L_x_5776:
        /* <DEDUP_REMOVED lines=31> */
.L_x_5775:
        /* <DEDUP_REMOVED lines=35> */
.L_x_5777:
        /* <DEDUP_REMOVED lines=30> */
.L_x_5773:
        /* <DEDUP_REMOVED lines=20> */
.L_x_5778:
[----:B------:R-:W-:-:S07]  /*a790*/  VIADD R4, R4, 0x100 ;  /* 0x0000010004047836 */ /* 0x000fce0000000000 */
.L_x_5769:
[----:B------:R-:W-:Y:S05]  /*a7a0*/  BSYNC.RECONVERGENT B0 ;  /* 0x0000000000007941 */ /* 0x000fea0003800200 */
.L_x_5768:
        /* <DEDUP_REMOVED lines=51> */
[----:B------:R-:W-:-:S04]  /*aae0*/  FSEL R5, R5, RZ, P6 ;  /* 0x000000ff05057208 */ /* 0x000fc80003000000 */
[----:B------:R-:W-:Y:S02]  /*aaf0*/  F2FP.F16.F32.PACK_AB R152, R5, R152 ;  /* 0x000000980598723e */ /* 0x000fe400000000ff */
[----:B------:R-:W-:Y:S02]  /*ab00*/  PRMT R5, R150, 0x7610, R5 ;  /* 0x0000761096057816 */ /* 0x000fe40000000005 */
[C---:B------:R-:W-:Y:S02]  /*ab10*/  PRMT R209, R152.reuse, 0x7632, R209 ;  /* 0x0000763298d17816 */ /* 0x040fe400000000d1 */
[----:B------:R-:W-:Y:S01]  /*ab20*/  PRMT R157, R152, 0x7610, R157 ;  /* 0x00007610989d7816 */ /* 0x000fe2000000009d */
[----:B------:R-:W-:Y:S06]  /*ab30*/  BRA `(.L_x_5784) ;  /* 0x0000001000387947 */ /* 0x000fec0003800000 */
.L_x_5783:
        /* <DEDUP_REMOVED lines=44> */
.L_x_5782:
        /* <DEDUP_REMOVED lines=48> */
.L_x_5785:
        /* <DEDUP_REMOVED lines=14> */
[----:B------:R-:W-:Y:S02]  /*b1e0*/  F2FP.F16.F32.PACK_AB R150, R151, R150 ;  /* 0x000000969796723e */ /* 0x000fe400000000ff */
        /* <DEDUP_REMOVED lines=29> */
.L_x_5781:
        /* <DEDUP_REMOVED lines=38> */
.L_x_5787:
        /* <DEDUP_REMOVED lines=31> */
.L_x_5786:
        /* <DEDUP_REMOVED lines=35> */
.L_x_5788:
        /* <DEDUP_REMOVED lines=26> */
[----:B------:R-:W-:-:S04]  /*bbe0*/  FSEL R150, R150, RZ, P6 ;  /* 0x000000ff96967208 */ /* 0x000fc80003000000 */
[----:B------:R-:W-:-:S04]  /*bbf0*/  F2FP.F16.F32.PACK_AB R150, R151, R150 ;  /* 0x000000969796723e */ /* 0x000fc800000000ff */
[C---:B------:R-:W-:Y:S02]  /*bc00*/  PRMT R158, R150.reuse, 0x7632, R158 ;  /* 0x00007632969e7816 */ /* 0x040fe4000000009e */
[----:B------:R-:W-:-:S07]  /*bc10*/  PRMT R157, R150, 0x7610, R157 ;  /* 0x00007610969d7816 */ /* 0x000fce000000009d */
.L_x_5784:
        /* <DEDUP_REMOVED lines=20> */
.L_x_5780:
[----:B------:R-:W-:Y:S05]  /*bd60*/  BSYNC.RECONVERGENT B0 ;  /* 0x0000000000007941 */ /* 0x000fea0003800200 */
.L_x_5779:
[----:B------:R-:W-:Y:S01]  /*bd70*/  ISETP.NE.AND P5, PT, R156, RZ, PT ;  /* 0x000000ff9c00720c */ /* 0x000fe20003fa5270 */
[----:B------:R-:W-:-:S12]  /*bd80*/  UPLOP3.LUT UP1, UPT, UPT, UPT, UP1, 0x40, 0x4 ;  /* 0x000000000004789c */ /* 0x000fd80003f2e810 */
[----:B------:R-:W-:Y:S05]  /*bd90*/  @!P5 BRA `(.L_x_5789) ;  /* 0xffffff48006cd947 */ /* 0x000fea000383ffff */
.L_x_5696:
        /* <DEDUP_REMOVED lines=55> */
.L_x_5790:
        /* <DEDUP_REMOVED lines=15> */
.L_x_7304:


//--------------------- .text._ZN10layer_norm22ln_bwd_finalize_kernelINS_22Kernel_traits_finalizeILj7168Ef6__halffS2_fjLb0ELj1024ELj4ENS_18Kernel_traits_baseILj7168EfS2_fS2_fjLj1024EEEEELb0ELb1EEEvNS_9BwdParamsE --------------------------
	.section	.text._ZN10layer_norm22ln_bwd_finalize_kernelINS_22Kernel_traits_finalizeILj7168Ef6__halffS2_fjLb0ELj1024ELj4ENS_18Kernel_traits_baseILj7168EfS2_fS2_fjLj1024EEEEELb0ELb1EEEvNS_9BwdParamsE,"ax",@progbits
	.align	128
        .global         _ZN10layer_norm22ln_bwd_finalize_kernelINS_22Kernel_traits_finalizeILj7168Ef6__halffS2_fjLb0ELj1024ELj4ENS_18Kernel_traits_baseILj7168EfS2_fS2_fjLj1024EEEEELb0ELb1EEEvNS_9BwdParamsE
        .type           _ZN10layer_norm22ln_bwd_finalize_kernelINS_22Kernel_traits_finalizeILj7168Ef6__halffS2_fjLb0ELj1024ELj4ENS_18Kernel_traits_baseILj7168EfS2_fS2_fjLj1024EEEEELb0ELb1EEEvNS_9BwdParamsE,@function
        .size           _ZN10layer_norm22ln_bwd_finalize_kernelINS_22Kernel_traits_finalizeILj7168Ef6__halffS2_fjLb0ELj1024ELj4ENS_18Kernel_traits_baseILj7168EfS2_fS2_fjLj1024EEEEELb0ELb1EEEvNS_9BwdParamsE,(.L_x_7305 - _ZN10layer_norm22ln_bwd_finalize_kernelINS_22Kernel_traits_finalizeILj7168Ef6__halffS2_fjLb0ELj1024ELj4ENS_18Kernel_traits_baseILj7168EfS2_fS2_fjLj1024EEEEELb0ELb1EEEvNS_9BwdParamsE)
        .other          _ZN10layer_norm22ln_bwd_finalize_kernelINS_22Kernel_traits_finalizeILj7168Ef6__halffS2_fjLb0ELj1024ELj4ENS_18Kernel_traits_baseILj7168EfS2_fS2_fjLj1024EEEEELb0ELb1EEEvNS_9BwdParamsE,@"STO_CUDA_ENTRY STV_DEFAULT"
_ZN10layer_norm22ln_bwd_finalize_kernelINS_22Kernel_traits_finalizeILj7168Ef6__halffS2_fjLb0ELj1024ELj4ENS_18Kernel_traits_baseILj7168EfS2_fS2_fjLj1024EEEEELb0ELb1EEEvNS_9BwdParamsE:
.text._ZN10layer_norm22ln_bwd_finalize_kernelINS_22Kernel_traits_finalizeILj7168Ef6__halffS2_fjLb0ELj1024ELj4ENS_18Kernel_traits_baseILj7168EfS2_fS2_fjLj1024EEEEELb0ELb1EEEvNS_9BwdParamsE:
        /* <DEDUP_REMOVED lines=77> */
.L_x_5795:
        /* <DEDUP_REMOVED lines=118> */
.L_x_5794:
[----:B------:R-:W-:Y:S05]  /*0c30*/  BSYNC.RECONVERGENT B1 ;  /* 0x0000000000017941 */ /* 0x000fea0003800200 */
.L_x_5793:
        /* <DEDUP_REMOVED lines=69> */
.L_x_5797:
[----:B------:R-:W-:Y:S05]  /*1090*/  BSYNC.RECONVERGENT B1 ;  /* 0x0000000000017941 */ /* 0x000fea0003800200 */
.L_x_5796:
        /* <DEDUP_REMOVED lines=38> */
.L_x_5799:
[----:B------:R-:W-:Y:S05]  /*1300*/  BSYNC.RECONVERGENT B1 ;  /* 0x0000000000017941 */ /* 0x000fea0003800200 */
.L_x_5798:
[----:B------:R-:W-:Y:S05]  /*1310*/  @!P1 BRA `(.L_x_5792) ;  /* 0x0000000000409947 */ /* 0x000fea0003800000 */
[----:B------:R-:W0:Y:S01]  /*1320*/  LDC R14, c[0x0][0x388] ;  /* 0x0000e200ff0e7b82 */ /* 0x000e220000000800 */
[----:B------:R-:W-:-:S07]  /*1330*/  IADD3 R12, PT, PT, -R54, RZ, RZ ;  /* 0x000000ff360c7210 */ /* 0x000fce0007ffe1ff */
[----:B------:R-:W1:Y:S08]  /*1340*/  LDC.64 R8, c[0x0][0x440] ;  /* 0x00011000ff087b82 */ /* 0x000e700000000a00 */
[----:B------:R-:W2:Y:S01]  /*1350*/  LDC.64 R10, c[0x0][0x448] ;  /* 0x00011200ff0a7b82 */ /* 0x000ea20000000a00 */
[----:B0-----:R-:W-:-:S05]  /*1360*/  IMAD R0, R3, R14, R0 ;  /* 0x0000000e03007224 */ /* 0x001fca00078e0200 */
[----:B------:R-:W-:-:S07]  /*1370*/  IADD3 R3, PT, PT, R57, R0, RZ ;  /* 0x0000000039037210 */ /* 0x000fce0007ffe0ff */
.L_x_5800:
        /* <DEDUP_REMOVED lines=10> */
.L_x_5792:
[----:B------:R-:W-:Y:S05]  /*1420*/  BSYNC.RECONVERGENT B0 ;  /* 0x0000000000007941 */ /* 0x000fea0003800200 */
.L_x_5791:
        /* <DEDUP_REMOVED lines=57> */
.L_x_5801:
        /* <DEDUP_REMOVED lines=12> */
.L_x_7305:


//--------------------- .text._ZN10layer_norm40ln_parallel_residual_bwd_finalize_kernelINS_22Kernel_traits_finalizeILj7168Ef6__halffS2_fjLb0ELj1024ELj4ENS_18Kernel_traits_baseILj7168EfS2_fS2_fjLj1024EEEEELb1EEEvNS_9BwdParamsE --------------------------
	.section	.text._ZN10layer_norm40ln_parallel_residual_bwd_finalize_kernelINS_22Kernel_traits_finalizeILj7168Ef6__halffS2_fjLb0ELj1024ELj4ENS_18Kernel_traits_baseILj7168EfS2_fS2_fjLj1024EEEEELb1EEEvNS_9BwdParamsE,"ax",@progbits
	.align	128
        .global         _ZN10layer_norm40ln_parallel_residual_bwd_finalize_kernelINS_22Kernel_traits_finalizeILj7168Ef6__halffS2_fjLb0ELj1024ELj4ENS_18Kernel_traits_baseILj7168EfS2_fS2_fjLj1024EEEEELb1EEEvNS_9BwdParamsE
        .type           _ZN10layer_norm40ln_parallel_residual_bwd_finalize_kernelINS_22Kernel_traits_finalizeILj7168Ef6__halffS2_fjLb0ELj1024ELj4ENS_18Kernel_traits_baseILj7168EfS2_fS2_fjLj1024EEEEELb1EEEvNS_9BwdParamsE,@function
        .size           _ZN10layer_norm40ln_parallel_residual_bwd_finalize_kernelINS_22Kernel_traits_finalizeILj7168Ef6__halffS2_fjLb0ELj1024ELj4ENS_18Kernel_traits_baseILj7168EfS2_fS2_fjLj1024EEEEELb1EEEvNS_9BwdParamsE,(.L_x_7306 - _ZN10layer_norm40ln_parallel_residual_bwd_finalize_kernelINS_22Kernel_traits_finalizeILj7168Ef6__halffS2_fjLb0ELj1024ELj4ENS_18Kernel_traits_baseILj7168EfS2_fS2_fjLj1024EEEEELb1EEEvNS_9BwdParamsE)
        .other          _ZN10layer_norm40ln_parallel_residual_bwd_finalize_kernelINS_22Kernel_traits_finalizeILj7168Ef6__halffS2_fjLb0ELj1024ELj4ENS_18Kernel_traits_baseILj7168EfS2_fS2_fjLj1024EEEEELb1EEEvNS_9BwdParamsE,@"STO_CUDA_ENTRY STV_DEFAULT"
_ZN10layer_norm40ln_parallel_residual_bwd_finalize_kernelINS_22Kernel_traits_finalizeILj7168Ef6__halffS2_fjLb0ELj1024ELj4ENS_18Kernel_traits_baseILj7168EfS2_fS2_fjLj1024EEEEELb1EEEvNS_9BwdParamsE:
.text._ZN10layer_norm40ln_parallel_residual_bwd_finalize_kernelINS_22Kernel_traits_finalizeILj7168Ef6__halffS2_fjLb0ELj1024ELj4ENS_18Kernel_traits_baseILj7168EfS2_fS2_fjLj1024EEEEELb1EEEvNS_9BwdParamsE:
        /* <DEDUP_REMOVED lines=57> */
.L_x_5806:
        /* <DEDUP_REMOVED lines=112> */
.L_x_5805:
[----:B------:R-:W-:Y:S05]  /*0a90*/  BSYNC.RECONVERGENT B1 ;  /* 0x0000000000017941 */ /* 0x000fea0003800200 */
.L_x_5804:
        /* <DEDUP_REMOVED lines=67> */
.L_x_5808:
[----:B------:R-:W-:Y:S05]  /*0ed0*/  BSYNC.RECONVERGENT B1 ;  /* 0x0000000000017941 */ /* 0x000fea0003800200 */
.L_x_5807:
        /* <DEDUP_REMOVED lines=37> */
.L_x_5810:
[----:B------:R-:W-:Y:S05]  /*1130*/  BSYNC.RECONVERGENT B1 ;  /* 0x0000000000017941 */ /* 0x000fea0003800200 */
.L_x_5809:
        /* <DEDUP_REMOVED lines=19> */
.L_x_5803:
[----:B------:R-:W-:Y:S05]  /*1270*/  BSYNC.RECONVERGENT B0 ;  /* 0x0000000000007941 */ /* 0x000fea0003800200 */
.L_x_5802:
        /* <DEDUP_REMOVED lines=89> */
.L_x_5811:
        /* <DEDUP_REMOVED lines=15> */
.L_x_7306:


//--------------------- .text._ZN10layer_norm31ln_parallel_residual_bwd_kernelINS_13Kernel_traitsIf6__halffS2_fjLj7168ELj1ELj1ELj8ELj8ENS_18Kernel_traits_baseILj7168EfS2_fS2_fjLj256EEEEELb1ELb1ELb1EEEvNS_9BwdParamsE --------------------------
	.section	.text._ZN10layer_norm31ln_parallel_residual_bwd_kernelINS_13Kernel_traitsIf6__halffS2_fjLj7168ELj1ELj1ELj8ELj8ENS_18Kernel_traits_baseILj7168EfS2_fS2_fjLj256EEEEELb1ELb1ELb1EEEvNS_9BwdParamsE,"ax",@progbits
	.align	128
        .global         _ZN10layer_norm31ln_parallel_residual_bwd_kernelINS_13Kernel_traitsIf6__halffS2_fjLj7168ELj1ELj1ELj8ELj8ENS_18Kernel_traits_baseILj7168EfS2_fS2_fjLj256EEEEELb1ELb1ELb1EEEvNS_9BwdParamsE
        .type           _ZN10layer_norm31ln_parallel_residual_bwd_kernelINS_13Kernel_traitsIf6__halffS2_fjLj7168ELj1ELj1ELj8ELj8ENS_18Kernel_traits_baseILj7168EfS2_fS2_fjLj256EEEEELb1ELb1ELb1EEEvNS_9BwdParamsE,@function
        .size           _ZN10layer_norm31ln_parallel_residual_bwd_kernelINS_13Kernel_traitsIf6__halffS2_fjLj7168ELj1ELj1ELj8ELj8ENS_18Kernel_traits_baseILj7168EfS2_fS2_fjLj256EEEEELb1ELb1ELb1EEEvNS_9BwdParamsE,(.L_x_7307 - _ZN10layer_norm31ln_parallel_residual_bwd_kernelINS_13Kernel_traitsIf6__halffS2_fjLj7168ELj1ELj1ELj8ELj8ENS_18Kernel_traits_baseILj7168EfS2_fS2_fjLj256EEEEELb1ELb1ELb1EEEvNS_9BwdParamsE)
        .other          _ZN10layer_norm31ln_parallel_residual_bwd_kernelINS_13Kernel_traitsIf6__halffS2_fjLj7168ELj1ELj1ELj8ELj8ENS_18Kernel_traits_baseILj7168EfS2_fS2_fjLj256EEEEELb1ELb1ELb1EEEvNS_9BwdParamsE,@"STO_CUDA_ENTRY STV_DEFAULT"
_ZN10layer_norm31ln_parallel_residual_bwd_kernelINS_13Kernel_traitsIf6__halffS2_fjLj7168ELj1ELj1ELj8ELj8ENS_18Kernel_traits_baseILj7168EfS2_fS2_fjLj256EEEEELb1ELb1ELb1EEEvNS_9BwdParamsE:
.text._ZN10layer_norm31ln_parallel_residual_bwd_kernelINS_13Kernel_traitsIf6__halffS2_fjLj7168ELj1ELj1ELj8ELj8ENS_18Kernel_traits_baseILj7168EfS2_fS2_fjLj256EEEEELb1ELb1ELb1EEEvNS_9BwdParamsE:
        /* <DEDUP_REMOVED lines=81> */
.L_x_5878:
        /* <DEDUP_REMOVED lines=60> */
[----:B0-----:R-:W-:Y:S01]  /*08d0*/  @P0 IMAD.WIDE.U32 R166, R151, 0x4, R166 ;  /* 0x0000000497a60825 */ /* 0x001fe200078e00a6 */
[----:B-----5:R4:W5:Y:S03]  /*08e0*/  @P0 LDG.E R157, desc[UR10][R184.64] ;  /* 0x0000000ab89d0981 */ /* 0x020966000c1e1900 */
[----:B------:R-:W-:Y:S01]  /*08f0*/  @P0 IMAD.WIDE.U32 R188, R152, 0x4, R164 ;  /* 0x0000000498bc0825 */ /* 0x000fe200078e00a4 */
[----:B------:R-:W5:Y:S03]  /*0900*/  @P0 LDG.E R159, desc[UR10][R166.64] ;  /* 0x0000000aa69f0981 */ /* 0x000f66000c1e1900 */
[--C-:B------:R-:W-:Y:S01]  /*0910*/  IMAD.WIDE.U32 R212, R148, 0x4, R194.reuse ;  /* 0x0000000494d47825 */ /* 0x100fe200078e00c2 */
[----:B------:R0:W5:Y:S03]  /*0920*/  @P0 LDG.E R160, desc[UR10][R188.64] ;  /* 0x0000000abca00981 */ /* 0x000166000c1e1900 */
[----:B------:R-:W-:-:S04]  /*0930*/  IMAD.WIDE.U32 R206, R149, 0x4, R194 ;  /* 0x0000000495ce7825 */ /* 0x000fc800078e00c2 */
[----:B------:R-:W-:-:S04]  /*0940*/  IMAD.WIDE.U32 R204, R150, 0x4, R194 ;  /* 0x0000000496cc7825 */ /* 0x000fc800078e00c2 */
[--C-:B------:R-:W-:Y:S01]  /*0950*/  IMAD.WIDE.U32 R202, R151, 0x4, R194.reuse ;  /* 0x0000000497ca7825 */ /* 0x100fe200078e00c2 */
[----:B------:R-:W5:Y:S03]  /*0960*/  LDG.E R164, desc[UR10][R204.64] ;  /* 0x0000000acca47981 */ /* 0x000f66000c1e1900 */
[--C-:B------:R-:W-:Y:S01]  /*0970*/  IMAD.WIDE.U32 R198, R152, 0x4, R194.reuse ;  /* 0x0000000498c67825 */ /* 0x100fe200078e00c2 */
[----:B------:R-:W5:Y:S03]  /*0980*/  LDG.E R165, desc[UR10][R202.64] ;  /* 0x0000000acaa57981 */ /* 0x000f66000c1e1900 */
[C---:B------:R-:W-:Y:S01]  /*0990*/  IMAD.WIDE.U32 R196, R153.reuse, 0x4, R194 ;  /* 0x0000000499c47825 */ /* 0x040fe200078e00c2 */
[----:B------:R-:W5:Y:S03]  /*09a0*/  LDG.E R166, desc[UR10][R198.64] ;  /* 0x0000000ac6a67981 */ /* 0x000f66000c1e1900 */
[----:B------:R-:W-:Y:S01]  /*09b0*/  @P0 IMAD.WIDE.U32 R182, R150, 0x4, R182 ;  /* 0x0000000496b60825 */ /* 0x000fe200078e00b6 */
[----:B------:R-:W5:Y:S03]  /*09c0*/  LDG.E R167, desc[UR10][R196.64] ;  /* 0x0000000ac4a77981 */ /* 0x000f66000c1e1900 */
        /* <DEDUP_REMOVED lines=8> */
[----:B------:R2:W5:Y:S04]  /*0a50*/  LDG.E R163, desc[UR10][R206.64] ;  /* 0x0000000acea37981 */ /* 0x000568000c1e1900 */
[----:B------:R-:W5:Y:S04]  /*0a60*/  @P0 LDG.E R161, desc[UR10][R208.64] ;  /* 0x0000000ad0a10981 */ /* 0x000f68000c1e1900 */
[----:B------:R2:W5:Y:S01]  /*0a70*/  LDG.E R162, desc[UR10][R212.64] ;  /* 0x0000000ad4a27981 */ /* 0x000562000c1e1900 */
[----:B---3--:R-:W-:-:S05]  /*0a80*/  FSEL R0, R0, RZ, !P4 ;  /* 0x000000ff00007208 */ /* 0x008fca0006000000 */
[C---:B----4-:R-:W-:Y:S01]  /*0a90*/  FADD.FTZ R184, -R0.reuse, R106 ;  /* 0x0000006a00b87221 */ /* 0x050fe20000010100 */
[C---:B0-----:R-:W-:Y:S01]  /*0aa0*/  FADD.FTZ R188, -R0.reuse, R107 ;  /* 0x0000006b00bc7221 */ /* 0x041fe20000010100 */
[C---:B-1----:R-:W-:Y:S01]  /*0ab0*/  FADD.FTZ R182, -R0.reuse, R104 ;  /* 0x0000006800b67221 */ /* 0x042fe20000010100 */
[C---:B------:R-:W-:Y:S01]  /*0ac0*/  FADD.FTZ R180, -R0.reuse, R105 ;  /* 0x0000006900b47221 */ /* 0x040fe20000010100 */
[C---:B--2---:R-:W-:Y:S01]  /*0ad0*/  FADD.FTZ R194, -R0.reuse, R110 ;  /* 0x0000006e00c27221 */ /* 0x044fe20000010100 */
[C---:B------:R-:W-:Y:S01]  /*0ae0*/  FADD.FTZ R196, -R0.reuse, R111 ;  /* 0x0000006f00c47221 */ /* 0x040fe20000010100 */
[----:B------:R-:W0:Y:S01]  /*0af0*/  @P1 LDC.64 R106, c[0x0][0x438] ;  /* 0x00010e00ff6a1b82 */ /* 0x000e220000000a00 */
[----:B------:R-:W-:Y:S01]  /*0b00*/  FADD.FTZ R192, -R0, R109 ;  /* 0x0000006d00c07221 */ /* 0x000fe20000010100 */
        /* <DEDUP_REMOVED lines=9> */
[----:B------:R-:W-:Y:S01]  /*0ba0*/  MOV R198, R200 ;  /* 0x000000c800c67202 */ /* 0x000fe20000000f00 */
[----:B------:R-:W-:Y:S01]  /*0bb0*/  FADD.FTZ R202, -R0, R113 ;  /* 0x0000007100ca7221 */ /* 0x000fe20000010100 */
[----:B------:R-:W-:Y:S01]  /*0bc0*/  SHF.R.U64 R189, R200, 0x10, R201 ;  /* 0x00000010c8bd7819 */ /* 0x000fe200000012c9 */
[----:B------:R-:W-:-:S04]  /*0bd0*/  FADD.FTZ R200, -R0, R112 ;  /* 0x0000007000c87221 */ /* 0x000fc80000010100 */
[----:B------:R-:W4:Y:S01]  /*0be0*/  @P1 LDC.64 R112, c[0x0][0x438] ;  /* 0x00010e00ff701b82 */ /* 0x000f220000000a00 */
[----:B0-----:R-:W-:-:S04]  /*0bf0*/  @P1 IMAD.WIDE.U32 R106, R148, 0x10, R106 ;  /* 0x00000010946a1825 */ /* 0x001fc800078e006a */
[----:B-1----:R-:W-:Y:S01]  /*0c00*/  @P1 IMAD.WIDE.U32 R104, R149, 0x10, R104 ;  /* 0x0000001095681825 */ /* 0x002fe200078e0068 */
[----:B------:R0:W5:Y:S03]  /*0c10*/  @P1 LDG.E.128 R68, desc[UR10][R106.64] ;  /* 0x0000000a6a441981 */ /* 0x000166000c1e1d00 */
[----:B--2---:R-:W-:Y:S01]  /*0c20*/  @P1 IMAD.WIDE.U32 R110, R151, 0x10, R110 ;  /* 0x00000010976e1825 */ /* 0x004fe200078e006e */
[----:B------:R-:W-:Y:S01]  /*0c30*/  SHF.R.U64 R195, R210, 0x10, R211 ;  /* 0x00000010d2c37819 */ /* 0x000fe200000012d3 */
[----:B------:R1:W5:Y:S02]  /*0c40*/  @P1 LDG.E.128 R64, desc[UR10][R104.64] ;  /* 0x0000000a68401981 */ /* 0x000364000c1e1d00 */
[----:B------:R-:W-:Y:S02]  /*0c50*/  HADD2.F32 R186, -RZ, R186.H0_H0 ;  /* 0x200000baffba7230 */ /* 0x000fe40000004100 */
[----:B---3--:R-:W-:Y:S01]  /*0c60*/  @P1 IMAD.WIDE.U32 R108, R150, 0x10, R108 ;  /* 0x00000010966c1825 */ /* 0x008fe200078e006c */
[----:B------:R2:W5:Y:S03]  /*0c70*/  @P1 LDG.E.128 R56, desc[UR10][R110.64] ;  /* 0x0000000a6e381981 */ /* 0x000566000c1e1d00 */
[C---:B------:R-:W-:Y:S01]  /*0c80*/  FADD.FTZ R212, -R0.reuse, R117 ;  /* 0x0000007500d47221 */ /* 0x040fe20000010100 */
[----:B------:R-:W-:Y:S01]  /*0c90*/  FADD.FTZ R224, -R0, R129 ;  /* 0x0000008100e07221 */ /* 0x000fe20000010100 */
[----:B------:R-:W-:-:S02]  /*0ca0*/  IMAD.MOV.U32 R185, RZ, RZ, R191 ;  /* 0x000000ffffb97224 */ /* 0x000fc400078e00bf */
[C---:B------:R-:W-:Y:S01]  /*0cb0*/  FADD.FTZ R118, -R0.reuse, R118 ;  /* 0x0000007600767221 */ /* 0x040fe20000010100 */
[----:B------:R-:W-:Y:S02]  /*0cc0*/  IMAD.MOV.U32 R208, RZ, RZ, R210 ;  /* 0x000000ffffd07224 */ /* 0x000fe400078e00d2 */
[----:B------:R-:W-:Y:S01]  /*0cd0*/  FADD.FTZ R210, -R0, R116 ;  /* 0x0000007400d27221 */ /* 0x000fe20000010100 */
[----:B----4-:R-:W-:-:S04]  /*0ce0*/  @P1 IMAD.WIDE.U32 R114, R153, 0x10, R114 ;  /* 0x0000001099721825 */ /* 0x010fc800078e0072 */
[C---:B------:R-:W-:Y:S01]  /*0cf0*/  FADD.FTZ R214, -R0.reuse, R119 ;  /* 0x0000007700d67221 */ /* 0x040fe20000010100 */
[C---:B------:R-:W-:Y:S01]  /*0d00*/  FADD.FTZ R120, -R0.reuse, R120 ;  /* 0x0000007800787221 */ /* 0x040fe20000010100 */
[C---:B------:R-:W-:Y:S01]  /*0d10*/  FADD.FTZ R216, -R0.reuse, R121 ;  /* 0x0000007900d87221 */ /* 0x040fe20000010100 */
[----:B0-----:R-:W-:Y:S02]  /*0d20*/  HADD2.F32 R107, -RZ, R183.H0_H0 ;  /* 0x200000b7ff6b7230 */ /* 0x001fe40000004100 */
[C---:B------:R-:W-:Y:S01]  /*0d30*/  FADD.FTZ R122, -R0.reuse, R122 ;  /* 0x0000007a007a7221 */ /* 0x040fe20000010100 */
[C---:B------:R-:W-:Y:S01]  /*0d40*/  FADD.FTZ R218, -R0.reuse, R123 ;  /* 0x0000007b00da7221 */ /* 0x040fe20000010100 */
[C---:B-1----:R-:W-:Y:S01]  /*0d50*/  FADD.FTZ R104, -R0.reuse, R124 ;  /* 0x0000007c00687221 */ /* 0x042fe20000010100 */
[C---:B------:R-:W-:Y:S01]  /*0d60*/  FADD.FTZ R106, -R0.reuse, R125 ;  /* 0x0000007d006a7221 */ /* 0x040fe20000010100 */
[C---:B------:R-:W-:Y:S01]  /*0d70*/  FADD.FTZ R220, -R0.reuse, R126 ;  /* 0x0000007e00dc7221 */ /* 0x040fe20000010100 */
[C---:B------:R-:W-:Y:S01]  /*0d80*/  FADD.FTZ R222, -R0.reuse, R127 ;  /* 0x0000007f00de7221 */ /* 0x040fe20000010100 */
[C---:B------:R-:W-:Y:S01]  /*0d90*/  FADD.FTZ R128, -R0.reuse, R128 ;  /* 0x0000008000807221 */ /* 0x040fe20000010100 */
[C---:B------:R-:W-:Y:S01]  /*0da0*/  FADD.FTZ R130, -R0.reuse, R130 ;  /* 0x0000008200827221 */ /* 0x040fe20000010100 */
[----:B--2---:R-:W-:Y:S01]  /*0db0*/  FADD.FTZ R110, -R0, R131 ;  /* 0x00000083006e7221 */ /* 0x004fe20000010100 */
[----:B------:R-:W-:Y:S01]  /*0dc0*/  FMUL.FTZ R129, R72, R186 ;  /* 0x000000ba48817220 */ /* 0x000fe20000410000 */
[----:B------:R-:W0:Y:S01]  /*0dd0*/  @P1 LDC.64 R116, c[0x0][0x438] ;  /* 0x00010e00ff741b82 */ /* 0x000e220000000a00 */
[----:B------:R-:W-:Y:S01]  /*0de0*/  FMUL.FTZ R0, R155, R182 ;  /* 0x000000b69b007220 */ /* 0x000fe20000410000 */
[----:B------:R-:W-:Y:S01]  /*0df0*/  SHF.R.U32.HI R187, RZ, 0x10, R191 ;  /* 0x00000010ffbb7819 */ /* 0x000fe200000116bf */
        /* <DEDUP_REMOVED lines=11> */
[--C-:B------:R-:W-:Y:S01]  /*0eb0*/  IMAD.MOV.U32 R191, RZ, RZ, R201.reuse ;  /* 0x000000ffffbf7224 */ /* 0x100fe200078e00c9 */
[----:B------:R-:W-:Y:S01]  /*0ec0*/  SHF.R.U32.HI R193, RZ, 0x10, R201 ;  /* 0x00000010ffc17819 */ /* 0x000fe200000116c9 */
        /* <DEDUP_REMOVED lines=10> */
[----:B------:R-:W-:Y:S01]  /*0f70*/  SHF.R.U32.HI R168, RZ, 0x10, R169 ;  /* 0x00000010ffa87819 */ /* 0x000fe200000116a9 */
[----:B------:R1:W5:Y:S01]  /*0f80*/  @P1 LDG.E.128 R52, desc[UR10][R112.64] ;  /* 0x0000000a70341981 */ /* 0x000362000c1e1d00 */
[----:B------:R-:W-:-:S02]  /*0f90*/  HADD2.F32 R182, -RZ, R201.H0_H0 ;  /* 0x200000c9ffb67230 */ /* 0x000fc40000004100 */
[----:B------:R-:W-:Y:S01]  /*0fa0*/  FMUL.FTZ R201, R76, R198 ;  /* 0x000000c64cc97220 */ /* 0x000fe20000410000 */
[----:B------:R-:W-:Y:S01]  /*0fb0*/  FADD.FTZ R118, R124, R111 ;  /* 0x0000006f7c767221 */ /* 0x000fe20000010000 */
[----:B------:R-:W-:Y:S01]  /*0fc0*/  FMUL.FTZ R190, R155, R190 ;  /* 0x000000be9bbe7220 */ /* 0x000fe20000410000 */
[----:B------:R-:W-:Y:S01]  /*0fd0*/  FFMA.FTZ R105, R131, R124, R114 ;  /* 0x0000007c83697223 */ /* 0x000fe20000010072 */
[----:B------:R-:W-:Y:S01]  /*0fe0*/  FMUL.FTZ R187, R155, R202 ;  /* 0x000000ca9bbb7220 */ /* 0x000fe20000410000 */
[----:B-1----:R-:W-:Y:S02]  /*0ff0*/  HADD2.F32 R112, -RZ, R189.H0_H0 ;  /* 0x200000bdff707230 */ /* 0x002fe40000004100 */
[----:B------:R-:W-:Y:S01]  /*1000*/  FADD.FTZ R111, R201, R118 ;  /* 0x00000076c96f7221 */ /* 0x000fe20000010000 */
[----:B------:R-:W-:Y:S02]  /*1010*/  HADD2.F32 R191, -RZ, R191.H0_H0 ;  /* 0x200000bfffbf7230 */ /* 0x000fe40000004100 */
[----:B------:R-:W-:-:S02]  /*1020*/  HADD2.F32 R202, -RZ, R168.H0_H0 ;  /* 0x200000a8ffca7230 */ /* 0x000fc40000004100 */
[----:B------:R-:W-:Y:S01]  /*1030*/  FMUL.FTZ R168, R77, R112 ;  /* 0x000000704da87220 */ /* 0x000fe20000410000 */
[----:B------:R-:W-:Y:S01]  /*1040*/  FMUL.FTZ R183, R155, R192 ;  /* 0x000000c09bb77220 */ /* 0x000fe20000410000 */
[----:B------:R-:W-:Y:S01]  /*1050*/  FFMA.FTZ R114, R190, R201, R105 ;  /* 0x000000c9be727223 */ /* 0x000fe20000010069 */
[--C-:B------:R-:W-:Y:S01]  /*1060*/  IMAD.MOV.U32 R197, RZ, RZ, R211.reuse ;  /* 0x000000ffffc57224 */ /* 0x100fe200078e00d3 */
[----:B------:R-:W-:Y:S01]  /*1070*/  SHF.R.U32.HI R199, RZ, 0x10, R211 ;  /* 0x00000010ffc77819 */ /* 0x000fe200000116d3 */
[----:B------:R-:W-:Y:S02]  /*1080*/  HADD2.F32 R113, -RZ, R193.H0_H0 ;  /* 0x200000c1ff717230 */ /* 0x000fe40000004100 */
[----:B------:R-:W-:Y:S01]  /*1090*/  FMUL.FTZ R211, R78, R191 ;  /* 0x000000bf4ed37220 */ /* 0x000fe20000410000 */
[----:B------:R-:W-:Y:S01]  /*10a0*/  FADD.FTZ R118, R168, R111 ;  /* 0x0000006fa8767221 */ /* 0x000fe20000010000 */
[----:B0-----:R-:W-:-:S04]  /*10b0*/  @P1 IMAD.WIDE.U32 R116, R154, 0x10, R116 ;  /* 0x000000109a741825 */ /* 0x001fc800078e0074 */
[----:B------:R-:W-:Y:S01]  /*10c0*/  FMUL.FTZ R194, R155, R194 ;  /* 0x000000c29bc27220 */ /* 0x000fe20000410000 */
[----:B------:R-:W-:Y:S01]  /*10d0*/  FFMA.FTZ R105, R183, R168, R114 ;  /* 0x000000a8b7697223 */ /* 0x000fe20000010072 */
[----:B------:R-:W-:Y:S01]  /*10e0*/  FMUL.FTZ R185, R155, R196 ;  /* 0x000000c49bb97220 */ /* 0x000fe20000410000 */
[----:B------:R-:W-:Y:S02]  /*10f0*/  IMAD.MOV.U32 R121, RZ, RZ, R170 ;  /* 0x000000ffff797224 */ /* 0x000fe400078e00aa */
[----:B------:R-:W-:Y:S01]  /*1100*/  FMUL.FTZ R196, R79, R113 ;  /* 0x000000714fc47220 */ /* 0x000fe20000410000 */
[----:B------:R-:W-:Y:S02]  /*1110*/  HADD2.F32 R208, -RZ, R208.H0_H0 ;  /* 0x200000d0ffd07230 */ /* 0x000fe40000004100 */
[----:B------:R-:W-:Y:S01]  /*1120*/  FADD.FTZ R111, R211, R118 ;  /* 0x00000076d36f7221 */ /* 0x000fe20000010000 */
[----:B------:R-:W-:Y:S01]  /*1130*/  FFMA.FTZ R114, R194, R211, R105 ;  /* 0x000000d3c2727223 */ /* 0x000fe20000010069 */
[----:B------:R0:W5:Y:S01]  /*1140*/  @P1 LDG.E.128 R44, desc[UR10][R116.64] ;  /* 0x0000000a742c1981 */ /* 0x000162000c1e1d00 */
[----:B------:R-:W-:Y:S01]  /*1150*/  FMUL.FTZ R193, R155, R212 ;  /* 0x000000d49bc17220 */ /* 0x000fe20000410000 */
[----:B------:R-:W-:-:S02]  /*1160*/  HADD2.F32 R212, -RZ, R121.H0_H0 ;  /* 0x20000079ffd47230 */ /* 0x000fc40000004100 */
[----:B------:R-:W-:Y:S01]  /*1170*/  FMUL.FTZ R121, R80, R208 ;  /* 0x000000d050797220 */ /* 0x000fe20000410000 */
[----:B------:R-:W-:Y:S01]  /*1180*/  FADD.FTZ R118, R196, R111 ;  /* 0x0000006fc4767221 */ /* 0x000fe20000010000 */
[----:B------:R-:W-:Y:S01]  /*1190*/  FMUL.FTZ R200, R155, R200 ;  /* 0x000000c89bc87220 */ /* 0x000fe20000410000 */
[----:B------:R-:W-:Y:S01]  /*11a0*/  FFMA.FTZ R105, R185, R196, R114 ;  /* 0x000000c4b9697223 */ /* 0x000fe20000010072 */
[----:B------:R-:W-:Y:S01]  /*11b0*/  SHF.R.U64 R123, R170, 0x10, R171 ;  /* 0x00000010aa7b7819 */ /* 0x000fe200000012ab */
[----:B0-----:R-:W-:Y:S02]  /*11c0*/  HADD2.F32 R116, -RZ, R195.H0_H0 ;  /* 0x200000c3ff747230 */ /* 0x001fe40000004100 */
[----:B------:R-:W-:Y:S01]  /*11d0*/  FMUL.FTZ R189, R155, R206 ;  /* 0x000000ce9bbd7220 */ /* 0x000fe20000410000 */
[----:B------:R-:W-:Y:S02]  /*11e0*/  HADD2.F32 R197, -RZ, R197.H0_H0 ;  /* 0x200000c5ffc57230 */ /* 0x000fe40000004100 */
[----:B------:R-:W-:Y:S01]  /*11f0*/  FADD.FTZ R111, R121, R118 ;  /* 0x00000076796f7221 */ /* 0x000fe20000010000 */
[----:B------:R-:W-:Y:S01]  /*1200*/  FFMA.FTZ R114, R200, R121, R105 ;  /* 0x00000079c8727223 */ /* 0x000fe20000010069 */
[----:B------:R-:W-:Y:S01]  /*1210*/  FMUL.FTZ R206, R81, R116 ;  /* 0x0000007451ce7220 */ /* 0x000fe20000410000 */
[----:B------:R-:W-:Y:S01]  /*1220*/  SHF.R.U32.HI R170, RZ, 0x10, R171 ;  /* 0x00000010ffaa7819 */ /* 0x000fe200000116ab */
[----:B------:R-:W-:Y:S01]  /*1230*/  FMUL.FTZ R195, R155, R214 ;  /* 0x000000d69bc37220 */ /* 0x000fe20000410000 */
        /* <DEDUP_REMOVED lines=11> */
[----:B------:R-:W-:Y:S02]  /*12f0*/  IMAD.MOV.U32 R171, RZ, RZ, R172 ;  /* 0x000000ffffab7224 */ /* 0x000fe400078e00ac */
[----:B------:R-:W-:Y:S01]  /*1300*/  FFMA.FTZ R114, R204, R123, R105 ;  /* 0x0000007bcc727223 */ /* 0x000fe20000010069 */
[----:B------:R-:W-:Y:S01]  /*1310*/  SHF.R.U64 R172, R172, 0x10, R173 ;  /* 0x00000010acac7819 */ /* 0x000fe200000012ad */
        /* <DEDUP_REMOVED lines=21> */
[----:B------:R-:W-:Y:S01]  /*1470*/  MOV R207, R174 ;  /* 0x000000ae00cf7202 */ /* 0x000fe20000000f00 */
        /* <DEDUP_REMOVED lines=90> */
.L_x_5814:
[----:B------:R-:W-:Y:S05]  /*1a20*/  BSYNC.RECONVERGENT B0 ;  /* 0x0000000000007941 */ /* 0x000fea0003800200 */
.L_x_5813:
        /* <DEDUP_REMOVED lines=136> */
.L_x_5817:
        /* <DEDUP_REMOVED lines=31> */
.L_x_5816:
        /* <DEDUP_REMOVED lines=36> */
.L_x_5819:
        /* <DEDUP_REMOVED lines=31> */
.L_x_5815:
        /* <DEDUP_REMOVED lines=52> */
.L_x_5821:
        /* <DEDUP_REMOVED lines=44> */
.L_x_5820:
        /* <DEDUP_REMOVED lines=49> */
.L_x_5822:
        /* <DEDUP_REMOVED lines=43> */
.L_x_5818:
        /* <DEDUP_REMOVED lines=22> */
.L_x_5823:
        /* <DEDUP_REMOVED lines=46> */
.L_x_5826:
        /* <DEDUP_REMOVED lines=44> */
.L_x_5825:
        /* <DEDUP_REMOVED lines=44> */
.L_x_5828:
        /* <DEDUP_REMOVED lines=43> */
.L_x_5824:
        /* <DEDUP_REMOVED lines=32> */
.L_x_5830:
        /* <DEDUP_REMOVED lines=31> */
.L_x_5829:
        /* <DEDUP_REMOVED lines=31> */
.L_x_5831:
        /* <DEDUP_REMOVED lines=30> */
.L_x_5827:
        /* <DEDUP_REMOVED lines=19> */
.L_x_5832:
        /* <DEDUP_REMOVED lines=46> */
.L_x_5835:
        /* <DEDUP_REMOVED lines=44> */
.L_x_5834:
        /* <DEDUP_REMOVED lines=44> */
.L_x_5837:
        /* <DEDUP_REMOVED lines=43> */
.L_x_5833:
        /* <DEDUP_REMOVED lines=32> */
.L_x_5839:
        /* <DEDUP_REMOVED lines=31> */
.L_x_5838:
        /* <DEDUP_REMOVED lines=31> */
.L_x_5840:
        /* <DEDUP_REMOVED lines=30> */
.L_x_5836:
        /* <DEDUP_REMOVED lines=19> */
.L_x_5841:
        /* <DEDUP_REMOVED lines=46> */
.L_x_5844:
        /* <DEDUP_REMOVED lines=44> */
.L_x_5843:
        /* <DEDUP_REMOVED lines=44> */
.L_x_5846:
        /* <DEDUP_REMOVED lines=43> */
.L_x_5842:
        /* <DEDUP_REMOVED lines=32> */
.L_x_5848:
        /* <DEDUP_REMOVED lines=31> */
.L_x_5847:
        /* <DEDUP_REMOVED lines=31> */
.L_x_5849:
        /* <DEDUP_REMOVED lines=30> */
.L_x_5845:
        /* <DEDUP_REMOVED lines=19> */
.L_x_5850:
        /* <DEDUP_REMOVED lines=46> */
.L_x_5853:
        /* <DEDUP_REMOVED lines=44> */
.L_x_5852:
        /* <DEDUP_REMOVED lines=44> */
.L_x_5855:
        /* <DEDUP_REMOVED lines=43> */
.L_x_5851:
        /* <DEDUP_REMOVED lines=32> */
.L_x_5857:
        /* <DEDUP_REMOVED lines=31> */
.L_x_5856:
        /* <DEDUP_REMOVED lines=31> */
.L_x_5858:
        /* <DEDUP_REMOVED lines=30> */
.L_x_5854:
        /* <DEDUP_REMOVED lines=19> */
.L_x_5859:
        /* <DEDUP_REMOVED lines=43> */
[C---:B------:R-:W-:Y:S02]  /*88a0*/  PRMT R181, R109.reuse, 0x7632, R181 ;  /* 0x000076326db57816 */ /* 0x040fe400000000b5 */
[----:B------:R-:W-:Y:S01]  /*88b0*/  PRMT R111, R109, 0x7610, R111 ;  /* 0x000076106d6f7816 */ /* 0x000fe2000000006f */
[----:B------:R-:W-:Y:S06]  /*88c0*/  BRA `(.L_x_5863) ;  /* 0x0000001000087947 */ /* 0x000fec0003800000 */
.L_x_5862:
        /* <DEDUP_REMOVED lines=44> */
.L_x_5861:
        /* <DEDUP_REMOVED lines=44> */
.L_x_5864:
        /* <DEDUP_REMOVED lines=44> */
.L_x_5860:
        /* <DEDUP_REMOVED lines=33> */
.L_x_5866:
        /* <DEDUP_REMOVED lines=31> */
.L_x_5865:
        /* <DEDUP_REMOVED lines=32> */
.L_x_5867:
        /* <DEDUP_REMOVED lines=30> */
.L_x_5863:
        /* <DEDUP_REMOVED lines=19> */
.L_x_5868:
        /* <DEDUP_REMOVED lines=47> */
.L_x_5871:
        /* <DEDUP_REMOVED lines=44> */
.L_x_5870:
        /* <DEDUP_REMOVED lines=45> */
.L_x_5873:
        /* <DEDUP_REMOVED lines=44> */
.L_x_5869:
        /* <DEDUP_REMOVED lines=33> */
.L_x_5875:
        /* <DEDUP_REMOVED lines=31> */
.L_x_5874:
        /* <DEDUP_REMOVED lines=32> */
.L_x_5876:
        /* <DEDUP_REMOVED lines=30> */
.L_x_5872:
        /* <DEDUP_REMOVED lines=19> */
.L_x_5877:
        /* <DEDUP_REMOVED lines=24> */
[----:B------:R-:W-:Y:S01]  /*aff0*/  IMAD.MOV.U32 R19, RZ, RZ, R12 ;  /* 0x000000ffff137224 */ /* 0x000fe200078e000c */
[----:B------:R-:W-:Y:S01]  /*b000*/  MOV R12, R11 ;  /* 0x0000000b000c7202 */ /* 0x000fe20000000f00 */
[----:B------:R-:W-:Y:S02]  /*b010*/  IMAD.MOV.U32 R49, RZ, RZ, R30 ;  /* 0x000000ffff317224 */ /* 0x000fe400078e001e */
[----:B------:R-:W-:Y:S02]  /*b020*/  IMAD.MOV.U32 R51, RZ, RZ, R28 ;  /* 0x000000ffff337224 */ /* 0x000fe400078e001c */
[----:B------:R-:W-:Y:S02]  /*b030*/  IMAD.MOV.U32 R40, RZ, RZ, R39 ;  /* 0x000000ffff287224 */ /* 0x000fe400078e0027 */
[----:B------:R-:W-:Y:S02]  /*b040*/  IMAD.MOV.U32 R41, RZ, RZ, R38 ;  /* 0x000000ffff297224 */ /* 0x000fe400078e0026 */
        /* <DEDUP_REMOVED lines=27> */
[----:B------:R-:W-:-:S07]  /*b200*/  IMAD.MOV.U32 R11, RZ, RZ, R4 ;  /* 0x000000ffff0b7224 */ /* 0x000fce00078e0004 */
.L_x_5812:
        /* <DEDUP_REMOVED lines=23> */
.L_x_5879:
        /* <DEDUP_REMOVED lines=16> */
.L_x_7307:


//--------------------- .text._ZN10layer_norm31ln_parallel_residual_bwd_kernelINS_13Kernel_traitsI6__halfffffjLj7168ELj1ELj1ELj8ELj16ENS_18Kernel_traits_baseILj7168ES2_ffffjLj256EEEEELb0ELb0ELb0EEEvNS_9BwdParamsE --------------------------
	.section	.text._ZN10layer_norm31ln_parallel_residual_bwd_kernelINS_13Kernel_traitsI6__halfffffjLj7168ELj1ELj1ELj8ELj16ENS_18Kernel_traits_baseILj7168ES2_ffffjLj256EEEEELb0ELb0ELb0EEEvNS_9BwdParamsE,"ax",@progbits
	.align	128
        .global         _ZN10layer_norm31ln_parallel_residual_bwd_kernelINS_13Kernel_traitsI6__halfffffjLj7168ELj1ELj1ELj8ELj16ENS_18Kernel_traits_baseILj7168ES2_ffffjLj256EEEEELb0ELb0ELb0EEEvNS_9BwdParamsE
        .type           _ZN10layer_norm31ln_parallel_residual_bwd_kernelINS_13Kernel_traitsI6__halfffffjLj7168ELj1ELj1ELj8ELj16ENS_18Kernel_traits_baseILj7168ES2_ffffjLj256EEEEELb0ELb0ELb0EEEvNS_9BwdParamsE,@function
        .size           _ZN10layer_norm31ln_parallel_residual_bwd_kernelINS_13Kernel_traitsI6__halfffffjLj7168ELj1ELj1ELj8ELj16ENS_18Kernel_traits_baseILj7168ES2_ffffjLj256EEEEELb0ELb0ELb0EEEvNS_9BwdParamsE,(.L_x_7308 - _ZN10layer_norm31ln_parallel_residual_bwd_kernelINS_13Kernel_traitsI6__halfffffjLj7168ELj1ELj1ELj8ELj16ENS_18Kernel_traits_baseILj7168ES2_ffffjLj256EEEEELb0ELb0ELb0EEEvNS_9BwdParamsE)
        .other          _ZN10layer_norm31ln_parallel_residual_bwd_kernelINS_13Kernel_traitsI6__halfffffjLj7168ELj1ELj1ELj8ELj16ENS_18Kernel_traits_baseILj7168ES2_ffffjLj256EEEEELb0ELb0ELb0EEEvNS_9BwdParamsE,@"STO_CUDA_ENTRY STV_DEFAULT"
_ZN10layer_norm31ln_parallel_residual_bwd_kernelINS_13Kernel_traitsI6__halfffffjLj7168ELj1ELj1ELj8ELj16ENS_18Kernel_traits_baseILj7168ES2_ffffjLj256EEEEELb0ELb0ELb0EEEvNS_9BwdParamsE:
.text._ZN10layer_norm31ln_parallel_residual_bwd_kernelINS_13Kernel_traitsI6__halfffffjLj7168ELj1ELj1ELj8ELj16ENS_18Kernel_traits_baseILj7168ES2_ffffjLj256EEEEELb0ELb0ELb0EEEvNS_9BwdParamsE:
        /* <DEDUP_REMOVED lines=32> */
[----:B--2---:R-:W-:-:S07]  /*0200*/  @P5 IMAD.WIDE.U32 R34, R59, 0x8, R34 ;  /* 0x000000083b225825 */ /* 0x004fce00078e0022 */
[----:B------:R-:W2:Y:S01]  /*0210*/  LDC.64 R50, c[0x0][0x3d0] ;  /* 0x0000f400ff327b82 */ /* 0x000ea20000000a00 */
[C---:B------:R-:W-:Y:S01]  /*0220*/  @P5 IMAD.WIDE.U32 R36, R59.reuse, 0x8, R36 ;  /* 0x000000083b245825 */ /* 0x040fe200078e0024 */
[----:B------:R-:W-:Y:S01]  /*0230*/  @P5 IADD3 R59, PT, PT, R59, 0x100, RZ ;  /* 0x000001003b3b5810 */ /* 0x000fe20007ffe0ff */
[----:B------:R0:W5:Y:S05]  /*0240*/  @P6 LDG.E.64 R26, desc[UR14][R24.64] ;  /* 0x0000000e181a6981 */ /* 0x00016a000c1e1b00 */
[----:B------:R-:W0:Y:S01]  /*0250*/  LDC.64 R52, c[0x0][0x3d8] ;  /* 0x0000f600ff347b82 */ /* 0x000e220000000a00 */
[----:B------:R-:W-:-:S07]  /*0260*/  @P0 IMAD.WIDE.U32 R38, R59, 0x8, R38 ;  /* 0x000000083b260825 */ /* 0x000fce00078e0026 */
[----:B------:R-:W0:Y:S01]  /*0270*/  LDC.64 R54, c[0x0][0x3d0] ;  /* 0x0000f400ff367b82 */ /* 0x000e220000000a00 */
[C---:B-1----:R-:W-:Y:S01]  /*0280*/  @P0 IMAD.WIDE.U32 R40, R59.reuse, 0x8, R40 ;  /* 0x000000083b280825 */ /* 0x042fe200078e0028 */
[----:B------:R-:W-:Y:S01]  /*0290*/  @P0 IADD3 R59, PT, PT, R59, 0x100, RZ ;  /* 0x000001003b3b0810 */ /* 0x000fe20007ffe0ff */
[----:B------:R-:W5:Y:S05]  /*02a0*/  @P5 LDG.E.64 R28, desc[UR14][R34.64] ;  /* 0x0000000e221c5981 */ /* 0x000f6a000c1e1b00 */
[----:B------:R-:W1:Y:S01]  /*02b0*/  LDC.64 R56, c[0x0][0x3d8] ;  /* 0x0000f600ff387b82 */ /* 0x000e620000000a00 */
[C---:B------:R-:W-:Y:S01]  /*02c0*/  @P1 IMAD.WIDE.U32 R42, R59.reuse, 0x8, R42 ;  /* 0x000000083b2a1825 */ /* 0x040fe200078e002a */
[----:B------:R-:W-:Y:S01]  /*02d0*/  ISETP.GE.U32.AND P4, PT, R224, 0x700, PT ;  /* 0x00000700e000780c */ /* 0x000fe20003f86070 */
[----:B------:R-:W5:Y:S01]  /*02e0*/  @P5 LDG.E.64 R30, desc[UR14][R36.64] ;  /* 0x0000000e241e5981 */ /* 0x000f62000c1e1b00 */
[----:B------:R-:W-:Y:S01]  /*02f0*/  P2R R180, PR, RZ, 0x40 ;  /* 0x00000040ffb47803 */ /* 0x000fe20000000000 */
[C---:B------:R-:W-:Y:S01]  /*0300*/  @P1 IMAD.WIDE.U32 R44, R59.reuse, 0x8, R44 ;  /* 0x000000083b2c1825 */ /* 0x040fe200078e002c */
[----:B------:R-:W-:Y:S01]  /*0310*/  @P1 IADD3 R59, PT, PT, R59, 0x100, RZ ;  /* 0x000001003b3b1810 */ /* 0x000fe20007ffe0ff */
[----:B------:R-:W5:Y:S01]  /*0320*/  @P0 LDG.E.64 R32, desc[UR14][R38.64] ;  /* 0x0000000e26200981 */ /* 0x000f62000c1e1b00 */
[----:B------:R-:W0:Y:S01]  /*0330*/  S2UR UR9, SR_CTAID.X ;  /* 0x00000000000979c3 */ /* 0x000e220000002500 */
[----:B------:R-:W-:-:S02]  /*0340*/  P2R R226, PR, RZ, 0x20 ;  /* 0x00000020ffe27803 */ /* 0x000fc40000000000 */
[C---:B---3--:R-:W-:Y:S01]  /*0350*/  @P2 IMAD.WIDE.U32 R46, R59.reuse, 0x8, R46 ;  /* 0x000000083b2e2825 */ /* 0x048fe200078e002e */
[----:B------:R-:W5:Y:S03]  /*0360*/  @P0 LDG.E.64 R2, desc[UR14][R40.64] ;  /* 0x0000000e28020981 */ /* 0x000f66000c1e1b00 */
[C---:B----4-:R-:W-:Y:S01]  /*0370*/  @P2 IMAD.WIDE.U32 R48, R59.reuse, 0x8, R48 ;  /* 0x000000083b302825 */ /* 0x050fe200078e0030 */
[----:B------:R-:W-:Y:S01]  /*0380*/  @P2 IADD3 R59, PT, PT, R59, 0x100, RZ ;  /* 0x000001003b3b2810 */ /* 0x000fe20007ffe0ff */
[----:B------:R-:W5:Y:S04]  /*0390*/  @P1 LDG.E.64 R6, desc[UR14][R42.64] ;  /* 0x0000000e2a061981 */ /* 0x000f68000c1e1b00 */
[C---:B--2---:R-:W-:Y:S01]  /*03a0*/  @P3 IMAD.WIDE.U32 R50, R59.reuse, 0x8, R50 ;  /* 0x000000083b323825 */ /* 0x044fe200078e0032 */
[----:B------:R-:W5:Y:S03]  /*03b0*/  @P1 LDG.E.64 R12, desc[UR14][R44.64] ;  /* 0x0000000e2c0c1981 */ /* 0x000f66000c1e1b00 */
[C---:B0-----:R-:W-:Y:S01]  /*03c0*/  @P3 IMAD.WIDE.U32 R52, R59.reuse, 0x8, R52 ;  /* 0x000000083b343825 */ /* 0x041fe200078e0034 */
[----:B------:R-:W-:Y:S01]  /*03d0*/  @P3 IADD3 R59, PT, PT, R59, 0x100, RZ ;  /* 0x000001003b3b3810 */ /* 0x000fe20007ffe0ff */
[----:B------:R-:W5:Y:S04]  /*03e0*/  @P2 LDG.E.64 R18, desc[UR14][R46.64] ;  /* 0x0000000e2e122981 */ /* 0x000f68000c1e1b00 */
[C---:B------:R-:W-:Y:S01]  /*03f0*/  @P4 IMAD.WIDE.U32 R20, R59.reuse, 0x8, R54 ;  /* 0x000000083b144825 */ /* 0x040fe200078e0036 */
[----:B------:R-:W-:Y:S01]  /*0400*/  UISETP.GE.AND UP0, UPT, UR9, UR4, UPT ;  /* 0x000000040900728c */ /* 0x000fe2000bf06270 */
[----:B------:R-:W5:Y:S02]  /*0410*/  @P2 LDG.E.64 R8, desc[UR14][R48.64] ;  /* 0x0000000e30082981 */ /* 0x000f64000c1e1b00 */
[----:B-1----:R-:W-:-:S02]  /*0420*/  @P4 IMAD.WIDE.U32 R24, R59, 0x8, R56 ;  /* 0x000000083b184825 */ /* 0x002fc400078e0038 */
[----:B------:R-:W5:Y:S04]  /*0430*/  @P4 LDG.E.64 R16, desc[UR14][R20.64] ;  /* 0x0000000e14104981 */ /* 0x000f68000c1e1b00 */
[----:B------:R-:W5:Y:S01]  /*0440*/  @P4 LDG.E.64 R10, desc[UR14][R24.64] ;  /* 0x0000000e180a4981 */ /* 0x000f62000c1e1b00 */
[----:B------:R-:W-:Y:S02]  /*0450*/  P2R R225, PR, RZ, 0x10 ;  /* 0x00000010ffe17803 */ /* 0x000fe40000000000 */
[----:B------:R-:W-:Y:S02]  /*0460*/  CS2R R152, SRZ ;  /* 0x0000000000987805 */ /* 0x000fe4000001ff00 */
[----:B------:R-:W-:Y:S01]  /*0470*/  CS2R R154, SRZ ;  /* 0x00000000009a7805 */ /* 0x000fe2000001ff00 */
[----:B------:R-:W5:Y:S01]  /*0480*/  @P3 LDG.E.64 R14, desc[UR14][R50.64] ;  /* 0x0000000e320e3981 */ /* 0x000f62000c1e1b00 */
        /* <DEDUP_REMOVED lines=49> */
[----:B0-----:R-:W-:-:S02]  /*07a0*/  CS2R R52, SRZ ;  /* 0x0000000000347805 */ /* 0x001fc4000001ff00 */
[----:B------:R-:W-:Y:S02]  /*07b0*/  CS2R R54, SRZ ;  /* 0x0000000000367805 */ /* 0x000fe4000001ff00 */
[----:B------:R-:W-:Y:S02]  /*07c0*/  CS2R R48, SRZ ;  /* 0x0000000000307805 */ /* 0x000fe4000001ff00 */
[----:B------:R-:W-:Y:S02]  /*07d0*/  CS2R R50, SRZ ;  /* 0x0000000000327805 */ /* 0x000fe4000001ff00 */
[----:B------:R-:W-:Y:S02]  /*07e0*/  CS2R R44, SRZ ;  /* 0x00000000002c7805 */ /* 0x000fe4000001ff00 */
[----:B------:R-:W-:Y:S01]  /*07f0*/  CS2R R46, SRZ ;  /* 0x00000000002e7805 */ /* 0x000fe2000001ff00 */
[----:B------:R-:W-:Y:S06]  /*0800*/  BRA.U UP0, `(.L_x_5880) ;  /* 0x0000008900287547 */ /* 0x000fec000b800000 */
[----:B-----5:R-:W-:Y:S01]  /*0810*/  MOV R0, R22 ;  /* 0x0000001600007202 */ /* 0x020fe20000000f00 */
[----:B------:R-:W0:Y:S01]  /*0820*/  LDCU.U8 UR4, c[0x0][0x410] ;  /* 0x00008200ff0477ac */ /* 0x000e220008000000 */
[----:B------:R-:W-:Y:S02]  /*0830*/  SHF.R.U64 R21, R22, 0x10, R23 ;  /* 0x0000001016157819 */ /* 0x000fe40000001217 */
[----:B------:R-:W-:Y:S02]  /*0840*/  CS2R R152, SRZ ;  /* 0x0000000000987805 */ /* 0x000fe4000001ff00 */
[----:B------:R-:W-:Y:S01]  /*0850*/  MOV R20, R26 ;  /* 0x0000001a00147202 */ /* 0x000fe20000000f00 */
[----:B------:R1:W-:Y:S01]  /*0860*/  STL.S16 [R1+0x6], R0 ;  /* 0x0000060001007387 */ /* 0x0003e20000100600 */
[----:B------:R-:W-:Y:S02]  /*0870*/  SHF.R.U64 R22, R26, 0x10, R27 ;  /* 0x000000101a167819 */ /* 0x000fe4000000121b */
[----:B------:R-:W-:-:S02]  /*0880*/  CS2R R154, SRZ ;  /* 0x00000000009a7805 */ /* 0x000fc4000001ff00 */
[----:B------:R-:W-:Y:S01]  /*0890*/  MOV R252, R23 ;  /* 0x0000001700fc7202 */ /* 0x000fe20000000f00 */
[----:B------:R1:W-:Y:S01]  /*08a0*/  STL.S16 [R1+0x2], R21 ;  /* 0x0000021501007387 */ /* 0x0003e20000100600 */
[----:B------:R-:W-:Y:S02]  /*08b0*/  SHF.R.U32.HI R251, RZ, 0x10, R23 ;  /* 0x00000010fffb7819 */ /* 0x000fe40000011617 */
[----:B------:R-:W-:Y:S02]  /*08c0*/  CS2R R148, SRZ ;  /* 0x0000000000947805 */ /* 0x000fe4000001ff00 */
[----:B------:R-:W-:Y:S01]  /*08d0*/  MOV R23, R27 ;  /* 0x0000001b00177202 */ /* 0x000fe20000000f00 */
[----:B------:R1:W-:Y:S01]  /*08e0*/  STL.S16 [R1+0x4], R20 ;  /* 0x0000041401007387 */ /* 0x0003e20000100600 */
[----:B------:R-:W-:Y:S02]  /*08f0*/  SHF.R.U32.HI R24, RZ, 0x10, R27 ;  /* 0x00000010ff187819 */ /* 0x000fe4000001161b */
[----:B------:R-:W-:-:S02]  /*0900*/  CS2R R150, SRZ ;  /* 0x0000000000967805 */ /* 0x000fc4000001ff00 */
[----:B------:R-:W-:Y:S01]  /*0910*/  MOV R250, R28 ;  /* 0x0000001c00fa7202 */ /* 0x000fe20000000f00 */
[----:B------:R1:W-:Y:S01]  /*0920*/  STL.S16 [R1], R22 ;  /* 0x0000001601007387 */ /* 0x0003e20000100600 */
[----:B------:R-:W-:Y:S02]  /*0930*/  SHF.R.U64 R249, R28, 0x10, R29 ;  /* 0x000000101cf97819 */ /* 0x000fe4000000121d */
        /* <DEDUP_REMOVED lines=17> */
[----:B------:R-:W-:Y:S02]  /*0a50*/  SHF.R.U64 R7, R12, 0x10, R13 ;  /* 0x000000100c077819 */ /* 0x000fe4000000120d */
[----:B------:R-:W-:Y:S02]  /*0a60*/  CS2R R130, SRZ ;  /* 0x0000000000827805 */ /* 0x000fe4000001ff00 */
[----:B------:R-:W-:Y:S02]  /*0a70*/  MOV R248, R29 ;  /* 0x0000001d00f87202 */ /* 0x000fe40000000f00 */
[----:B------:R-:W-:Y:S02]  /*0a80*/  CS2R R124, SRZ ;  /* 0x00000000007c7805 */ /* 0x000fe4000001ff00 */
[----:B------:R-:W-:-:S02]  /*0a90*/  SHF.R.U32.HI R247, RZ, 0x10, R29 ;  /* 0x00000010fff77819 */ /* 0x000fc4000001161d */
        /* <DEDUP_REMOVED lines=15> */
[----:B------:R-:W-:Y:S02]  /*0b90*/  MOV R29, R2 ;  /* 0x00000002001d7202 */ /* 0x000fe40000000f00 */
[----:B------:R-:W-:Y:S02]  /*0ba0*/  CS2R R110, SRZ ;  /* 0x00000000006e7805 */ /* 0x000fe4000001ff00 */
[----:B------:R-:W-:-:S02]  /*0bb0*/  MOV R238, R18 ;  /* 0x0000001200ee7202 */ /* 0x000fc40000000f00 */
[----:B------:R-:W-:Y:S02]  /*0bc0*/  CS2R R104, SRZ ;  /* 0x0000000000687805 */ /* 0x000fe4000001ff00 */
[----:B------:R-:W-:Y:S02]  /*0bd0*/  SHF.R.U64 R237, R18, 0x10, R19 ;  /* 0x0000001012ed7819 */ /* 0x000fe40000001213 */
[----:B------:R-:W-:Y:S02]  /*0be0*/  CS2R R106, SRZ ;  /* 0x00000000006a7805 */ /* 0x000fe4000001ff00 */
[----:B------:R-:W-:Y:S02]  /*0bf0*/  MOV R13, R8 ;  /* 0x00000008000d7202 */ /* 0x000fe40000000f00 */
        /* <DEDUP_REMOVED lines=17> */
[----:B------:R-:W-:Y:S02]  /*0d10*/  SHF.R.U64 R8, R8, 0x10, R9 ;  /* 0x0000001008087819 */ /* 0x000fe40000001209 */
        /* <DEDUP_REMOVED lines=19> */
[----:B------:R-:W-:-:S02]  /*0e50*/  SHF.R.U32.HI R3, RZ, 0x10, R3 ;  /* 0x00000010ff037819 */ /* 0x000fc40000011603 */
[----:B------:R-:W-:Y:S02]  /*0e60*/  CS2R R66, SRZ ;  /* 0x0000000000427805 */ /* 0x000fe4000001ff00 */
[----:B------:R-:W-:Y:S02]  /*0e70*/  MOV R236, R19 ;  /* 0x0000001300ec7202 */ /* 0x000fe40000000f00 */
[----:B------:R-:W-:Y:S02]  /*0e80*/  CS2R R60, SRZ ;  /* 0x00000000003c7805 */ /* 0x000fe4000001ff00 */
[----:B------:R-:W-:Y:S02]  /*0e90*/  SHF.R.U32.HI R235, RZ, 0x10, R19 ;  /* 0x00000010ffeb7819 */ /* 0x000fe40000011613 */
[----:B------:R-:W-:Y:S02]  /*0ea0*/  CS2R R62, SRZ ;  /* 0x00000000003e7805 */ /* 0x000fe4000001ff00 */
[----:B------:R-:W-:-:S02]  /*0eb0*/  SHF.R.U32.HI R9, RZ, 0x10, R9 ;  /* 0x00000010ff097819 */ /* 0x000fc40000011609 */
[----:B------:R-:W-:Y:S02]  /*0ec0*/  CS2R R56, SRZ ;  /* 0x0000000000387805 */ /* 0x000fe4000001ff00 */
[----:B------:R-:W-:Y:S02]  /*0ed0*/  SHF.R.U32.HI R5, RZ, 0x10, R5 ;  /* 0x00000010ff057819 */ /* 0x000fe40000011605 */
[----:B------:R-:W-:Y:S02]  /*0ee0*/  CS2R R58, SRZ ;  /* 0x00000000003a7805 */ /* 0x000fe4000001ff00 */
[----:B------:R-:W-:Y:S02]  /*0ef0*/  SHF.R.U32.HI R11, RZ, 0x10, R11 ;  /* 0x00000010ff0b7819 */ /* 0x000fe4000001160b */
        /* <DEDUP_REMOVED lines=11> */
[----:B------:R-:W-:Y:S01]  /*0fb0*/  PRMT R247, R28, 0x5410, R247 ;  /* 0x000054101cf77816 */ /* 0x000fe200000000f7 */
[----:B------:R-:W-:Y:S01]  /*0fc0*/  UPLOP3.LUT UP1, UPT, UPT, UPT, UPT, 0x40, 0x4 ;  /* 0x000000000004789c */ /* 0x000fe20003f2e870 */
[----:B------:R-:W-:Y:S01]  /*0fd0*/  PRMT R246, R29, 0x5410, R246 ;  /* 0x000054101df67816 */ /* 0x000fe200000000f6 */
[----:B------:R-:W2:Y:S01]  /*0fe0*/  LDCU UR6, c[0x0][0x388] ;  /* 0x00007100ff0677ac */ /* 0x000ea20008000800 */
[----:B------:R-:W-:-:S02]  /*0ff0*/  PRMT R245, R2, 0x5410, R245 ;  /* 0x0000541002f57816 */ /* 0x000fc400000000f5 */
[----:B------:R-:W-:Y:S01]  /*1000*/  PRMT R244, R30, 0x5410, R244 ;  /* 0x000054101ef47816 */ /* 0x000fe200000000f4 */
[----:B------:R-:W3:Y:S01]  /*1010*/  LDCU.U8 UR28, c[0x0][0x410] ;  /* 0x00008200ff1c77ac */ /* 0x000ee20008000000 */
[----:B------:R-:W-:Y:S02]  /*1020*/  PRMT R243, R3, 0x5410, R243 ;  /* 0x0000541003f37816 */ /* 0x000fe400000000f3 */
[----:B------:R-:W-:Y:S01]  /*1030*/  PRMT R242, R6, 0x5410, R242 ;  /* 0x0000541006f27816 */ /* 0x000fe200000000f2 */
[----:B------:R-:W4:Y:S01]  /*1040*/  LDCU UR24, c[0x0][0x400] ;  /* 0x00008000ff1877ac */ /* 0x000f220008000800 */
[----:B------:R-:W-:Y:S02]  /*1050*/  PRMT R241, R7, 0x5410, R241 ;  /* 0x0000541007f17816 */ /* 0x000fe400000000f1 */
[----:B------:R-:W-:Y:S01]  /*1060*/  PRMT R240, R31, 0x5410, R240 ;  /* 0x000054101ff07816 */ /* 0x000fe200000000f0 */
[----:B------:R-:W0:Y:S01]  /*1070*/  LDCU.64 UR12, c[0x0][0x470] ;  /* 0x00008e00ff0c77ac */ /* 0x000e220008000a00 */
[----:B------:R-:W-:-:S02]  /*1080*/  PRMT R239, R12, 0x5410, R239 ;  /* 0x000054100cef7816 */ /* 0x000fc400000000ef */
[----:B------:R-:W-:Y:S01]  /*1090*/  PRMT R238, R13, 0x5410, R238 ;  /* 0x000054100dee7816 */ /* 0x000fe200000000ee */
[----:B------:R-:W1:Y:S01]  /*10a0*/  LDCU.64 UR22, c[0x0][0x438] ;  /* 0x00008700ff1677ac */ /* 0x000e620008000a00 */
[----:B------:R-:W-:Y:S02]  /*10b0*/  PRMT R237, R8, 0x5410, R237 ;  /* 0x0000541008ed7816 */ /* 0x000fe400000000ed */
[----:B------:R-:W-:Y:S01]  /*10c0*/  PRMT R236, R18, 0x5410, R236 ;  /* 0x0000541012ec7816 */ /* 0x000fe200000000ec */
[----:B------:R-:W1:Y:S01]  /*10d0*/  LDCU.64 UR10, c[0x0][0x478] ;  /* 0x00008f00ff0a77ac */ /* 0x000e620008000a00 */
[----:B------:R-:W-:Y:S02]  /*10e0*/  PRMT R235, R9, 0x5410, R235 ;  /* 0x0000541009eb7816 */ /* 0x000fe400000000eb */
[----:B------:R-:W-:Y:S01]  /*10f0*/  PRMT R234, R14, 0x5410, R234 ;  /* 0x000054100eea7816 */ /* 0x000fe200000000ea */
[----:B------:R-:W1:Y:S01]  /*1100*/  LDCU.128 UR16, c[0x0][0x3c0] ;  /* 0x00007800ff1077ac */ /* 0x000e620008000c00 */
[----:B------:R-:W-:-:S02]  /*1110*/  PRMT R233, R4, 0x5410, R233 ;  /* 0x0000541004e97816 */ /* 0x000fc400000000e9 */
[----:B------:R-:W-:Y:S01]  /*1120*/  PRMT R232, R15, 0x5410, R232 ;  /* 0x000054100fe87816 */ /* 0x000fe200000000e8 */
[----:B------:R-:W1:Y:S01]  /*1130*/  LDCU.64 UR20, c[0x0][0x380] ;  /* 0x00007000ff1477ac */ /* 0x000e620008000a00 */
[----:B------:R-:W-:Y:S02]  /*1140*/  PRMT R231, R5, 0x5410, R231 ;  /* 0x0000541005e77816 */ /* 0x000fe400000000e7 */
[----:B------:R-:W-:Y:S01]  /*1150*/  PRMT R230, R16, 0x5410, R230 ;  /* 0x0000541010e67816 */ /* 0x000fe200000000e6 */
[----:B0-----:R-:W-:Y:S01]  /*1160*/  UISETP.NE.AND UP2, UPT, UR4, URZ, UPT ;  /* 0x000000ff0400728c */ /* 0x001fe2000bf45270 */
[----:B------:R-:W-:Y:S02]  /*1170*/  PRMT R229, R10, 0x5410, R229 ;  /* 0x000054100ae57816 */ /* 0x000fe400000000e5 */
[----:B------:R-:W-:Y:S02]  /*1180*/  PRMT R228, R17, 0x5410, R228 ;  /* 0x0000541011e47816 */ /* 0x000fe400000000e4 */
[----:B--234-:R-:W-:-:S07]  /*1190*/  PRMT R227, R11, 0x5410, R227 ;  /* 0x000054100be37816 */ /* 0x01cfce00000000e3 */
.L_x_5967:
[----:B-1----:R-:W-:Y:S01]  /*11a0*/  UIMAD.WIDE UR4, UR9, 0x4, UR16 ;  /* 0x00000004090478a5 */ /* 0x002fe2000f8e0210 */
[----:B------:R-:W-:-:S05]  /*11b0*/  ISETP.NE.AND P4, PT, R180, RZ, PT ;  /* 0x000000ffb400720c */ /* 0x000fca0003f85270 */
[----:B0-234-:R-:W-:Y:S02]  /*11c0*/  MOV R172, UR4 ;  /* 0x0000000400ac7c02 */ /* 0x01dfe40008000f00 */
        /* <DEDUP_REMOVED lines=11> */
[C---:B------:R-:W-:Y:S01]  /*1280*/  ISETP.GE.U32.AND P6, PT, R224.reuse, 0x700, PT ;  /* 0x00000700e000780c */ /* 0x040fe20003fc6070 */
[----:B------:R-:W-:Y:S01]  /*1290*/  HFMA2 R192, -RZ, RZ, 0, 0 ;  /* 0x00000000ffc07431 */ /* 0x000fe200000001ff */
[----:B------:R-:W-:Y:S01]  /*12a0*/  ISETP.GE.U32.AND P1, PT, R224, 0x400, PT ;  /* 0x00000400e000780c */ /* 0x000fe20003f26070 */
[----:B------:R-:W-:Y:S01]  /*12b0*/  ULEA.HI UR5, UR5, UR4, URZ, 0x2 ;  /* 0x0000000405057291 */ /* 0x000fe2000f8f10ff */
[----:B------:R-:W-:-:S02]  /*12c0*/  P2R R226, PR, RZ, 0x20 ;  /* 0x00000020ffe27803 */ /* 0x000fc40000000000 */
[C---:B------:R-:W-:Y:S02]  /*12d0*/  ISETP.GE.U32.AND P2, PT, R224.reuse, 0x500, PT ;  /* 0x00000500e000780c */ /* 0x040fe40003f46070 */
[----:B------:R-:W-:Y:S02]  /*12e0*/  ISETP.GE.U32.AND P3, PT, R224, 0x600, PT ;  /* 0x00000600e000780c */ /* 0x000fe40003f66070 */
[----:B------:R-:W-:Y:S02]  /*12f0*/  P2R R225, PR, RZ, 0x40 ;  /* 0x00000040ffe17803 */ /* 0x000fe40000000000 */
[----:B------:R-:W-:Y:S02]  /*1300*/  MOV R191, RZ ;  /* 0x000000ff00bf7202 */ /* 0x000fe40000000f00 */
[----:B--2---:R-:W-:Y:S02]  /*1310*/  FSEL R2, R2, RZ, P0 ;  /* 0x000000ff02027208 */ /* 0x004fe40000000000 */
[----:B------:R-:W-:-:S02]  /*1320*/  ISETP.GE.U32.AND P0, PT, R224, 0x300, PT ;  /* 0x00000300e000780c */ /* 0x000fc40003f06070 */
[----:B------:R-:W-:Y:S02]  /*1330*/  R2UR UR7, R2 ;  /* 0x00000000020772ca */ /* 0x000fe400000e0000 */
[----:B------:R-:W-:-:S04]  /*1340*/  MOV R2, UR5 ;  /* 0x0000000500027c02 */ /* 0x000fc80008000f00 */
[----:B------:R-:W-:-:S04]  /*1350*/  LEA.HI.SX32 R2, R2, R221, 0x1e ;  /* 0x000000dd02027211 */ /* 0x000fc800078ff2ff */
[----:B------:R-:W-:Y:S02]  /*1360*/  MOV R190, R2 ;  /* 0x0000000200be7202 */ /* 0x000fe40000000f00 */
[----:B---3--:R-:W-:Y:S01]  /*1370*/  R2UR UR25, R172 ;  /* 0x00000000ac1972ca */ /* 0x008fe200000e0000 */
[----:B-----5:R-:W-:-:S14]  /*1380*/  @!P4 BRA `(.L_x_5882) ;  /* 0x00000004000cc947 */ /* 0x020fdc0003800000 */
[----:B------:R-:W0:Y:S01]  /*1390*/  LDC.64 R172, c[0x0][0x430] ;  /* 0x00010c00ffac7b82 */ /* 0x000e220000000a00 */
[----:B------:R-:W2:Y:S04]  /*13a0*/  LDL.S16 R199, [R1+0x4] ;  /* 0x0000040001c77983 */ /* 0x000ea80000100600 */
[----:B------:R-:W3:Y:S03]  /*13b0*/  LDL.S16 R221, [R1+0x6] ;  /* 0x0000060001dd7983 */ /* 0x000ee60000100600 */
[----:B------:R-:W1:Y:S01]  /*13c0*/  LDC.64 R180, c[0x0][0x3a8] ;  /* 0x0000ea00ffb47b82 */ /* 0x000e620000000a00 */
[----:B------:R-:W4:Y:S04]  /*13d0*/  LDL.S16 R223, [R1] ;  /* 0x0000000001df7983 */ /* 0x000f280000100600 */
[----:B------:R-:W4:Y:S03]  /*13e0*/  LDL.S16 R222, [R1+0x2] ;  /* 0x0000020001de7983 */ /* 0x000f260000100600 */
[----:B------:R-:W1:Y:S01]  /*13f0*/  LDC.64 R176, c[0x0][0x428] ;  /* 0x00010a00ffb07b82 */ /* 0x000e620000000a00 */
[----:B0-----:R-:W-:-:S06]  /*1400*/  IMAD.WIDE.U32 R172, R2, 0x10, R172 ;  /* 0x0000001002ac7825 */ /* 0x001fcc00078e00ac */
[----:B------:R-:W4:Y:S01]  /*1410*/  LDG.E.128 R172, desc[UR14][R172.64] ;  /* 0x0000000eacac7981 */ /* 0x000f22000c1e1d00 */
[----:B-1----:R-:W-:-:S06]  /*1420*/  IMAD.WIDE.U32 R180, R2, 0x10, R180 ;  /* 0x0000001002b47825 */ /* 0x002fcc00078e00b4 */
[----:B------:R-:W4:Y:S01]  /*1430*/  LDG.E.128 R180, desc[UR14][R180.64] ;  /* 0x0000000eb4b47981 */ /* 0x000f22000c1e1d00 */
[----:B------:R-:W-:-:S06]  /*1440*/  IMAD.WIDE.U32 R176, R2, 0x10, R176 ;  /* 0x0000001002b07825 */ /* 0x000fcc00078e00b0 */
[----:B------:R-:W4:Y:S01]  /*1450*/  LDG.E.128 R176, desc[UR14][R176.64] ;  /* 0x0000000eb0b07981 */ /* 0x000f22000c1e1d00 */
[----:B------:R-:W-:-:S04]  /*1460*/  ISETP.NE.U32.AND P4, PT, RZ, UR22, PT ;  /* 0x00000016ff007c0c */ /* 0x000fc8000bf85070 */
[----:B------:R-:W-:-:S13]  /*1470*/  ISETP.NE.AND.EX P4, PT, RZ, UR23, PT, P4 ;  /* 0x00000017ff007c0c */ /* 0x000fda000bf85340 */
[----:B------:R-:W0:Y:S01]  /*1480*/  @P4 LDC.64 R190, c[0x0][0x438] ;  /* 0x00010e00ffbe4b82 */ /* 0x000e220000000a00 */
[--C-:B------:R-:W-:Y:S02]  /*1490*/  HADD2.F32 R206, -RZ, R252.reuse.H0_H0 ;  /* 0x200000fcffce7230 */ /* 0x100fe40000004100 */
[----:B------:R-:W-:Y:S02]  /*14a0*/  HADD2.F32 R19, -RZ, R252.H1_H1 ;  /* 0x300000fcff137230 */ /* 0x000fe40000004100 */
[----:B0-----:R-:W-:-:S05]  /*14b0*/  @P4 IMAD.WIDE.U32 R190, R2, 0x10, R190 ;  /* 0x0000001002be4825 */ /* 0x001fca00078e00be */
[----:B------:R0:W5:Y:S02]  /*14c0*/  @P4 LDG.E.128 R40, desc[UR14][R190.64] ;  /* 0x0000000ebe284981 */ /* 0x000164000c1e1d00 */
[----:B0-----:R-:W-:Y:S01]  /*14d0*/  IADD3 R190, PT, PT, R2, 0x100, RZ ;  /* 0x0000010002be7810 */ /* 0x001fe20007ffe0ff */
[----:B--2---:R-:W-:Y:S02]  /*14e0*/  HADD2.F32 R207, -RZ, R199.H0_H0 ;  /* 0x200000c7ffcf7230 */ /* 0x004fe40000004100 */
[----:B---3--:R-:W-:Y:S02]  /*14f0*/  HADD2.F32 R6, -RZ, R221.H0_H0 ;  /* 0x200000ddff067230 */ /* 0x008fe40000004100 */
[----:B----4-:R-:W-:Y:S02]  /*1500*/  HADD2.F32 R214, -RZ, R223.H0_H0 ;  /* 0x200000dfffd67230 */ /* 0x010fe40000004100 */
[----:B------:R-:W-:Y:S02]  /*1510*/  HADD2.F32 R14, -RZ, R222.H0_H0 ;  /* 0x200000deff0e7230 */ /* 0x000fe40000004100 */
[----:B------:R-:W-:-:S02]  /*1520*/  HADD2.F32 R199, -RZ, R251.H0_H0 ;  /* 0x200000fbffc77230 */ /* 0x000fc40000004100 */
[----:B------:R-:W-:Y:S01]  /*1530*/  FMUL.FTZ R207, R172, R207 ;  /* 0x000000cfaccf7220 */ /* 0x000fe20000410000 */
[----:B------:R-:W-:Y:S01]  /*1540*/  FMUL.FTZ R214, R173, R214 ;  /* 0x000000d6add67220 */ /* 0x000fe20000410000 */
[----:B------:R-:W-:Y:S01]  /*1550*/  FADD.FTZ R0, R180, -UR7 ;  /* 0x80000007b4007e21 */ /* 0x000fe20008010000 */
[----:B------:R-:W-:-:S03]  /*1560*/  FMUL.FTZ R206, R174, R206 ;  /* 0x000000ceaece7220 */ /* 0x000fc60000410000 */
[----:B------:R-:W-:Y:S01]  /*1570*/  FMUL.FTZ R0, R0, UR25 ;  /* 0x0000001900007c20 */ /* 0x000fe20008410000 */
[----:B------:R-:W-:Y:S01]  /*1580*/  FFMA.FTZ R207, R176, R6, R207 ;  /* 0x00000006b0cf7223 */ /* 0x000fe200000100cf */
[----:B------:R-:W-:Y:S01]  /*1590*/  FADD.FTZ R6, R181, -UR7 ;  /* 0x80000007b5067e21 */ /* 0x000fe20008010000 */
[----:B------:R-:W-:Y:S01]  /*15a0*/  FFMA.FTZ R214, R177, R14, R214 ;  /* 0x0000000eb1d67223 */ /* 0x000fe200000100d6 */
[----:B------:R-:W-:Y:S01]  /*15b0*/  FADD.FTZ R14, R182, -UR7 ;  /* 0x80000007b60e7e21 */ /* 0x000fe20008010000 */
[----:B------:R-:W-:Y:S01]  /*15c0*/  FADD.FTZ R192, RZ, R207 ;  /* 0x000000cfffc07221 */ /* 0x000fe20000010000 */
[----:B------:R-:W-:Y:S01]  /*15d0*/  FMUL.FTZ R6, R6, UR25 ;  /* 0x0000001906067c20 */ /* 0x000fe20008410000 */
[----:B------:R-:W-:Y:S01]  /*15e0*/  FFMA.FTZ R191, R0, R207, RZ ;  /* 0x000000cf00bf7223 */ /* 0x000fe200000100ff */
[----:B------:R-:W-:Y:S01]  /*15f0*/  FADD.FTZ R68, R68, R172 ;  /* 0x000000ac44447221 */ /* 0x000fe20000010000 */
[----:B------:R-:W-:Y:S01]  /*1600*/  FFMA.FTZ R96, R172, R0, R96 ;  /* 0x00000000ac607223 */ /* 0x000fe20000010060 */
[----:B------:R-:W-:Y:S01]  /*1610*/  FFMA.FTZ R206, R178, R19, R206 ;  /* 0x00000013b2ce7223 */ /* 0x000fe200000100ce */
[----:B------:R-:W-:-:S02]  /*1620*/  HADD2.F32 R172, -RZ, R251.H1_H1 ;  /* 0x300000fbffac7230 */ /* 0x000fc40000004100 */
[----:B------:R-:W-:Y:S01]  /*1630*/  FMUL.FTZ R14, R14, UR25 ;  /* 0x000000190e0e7c20 */ /* 0x000fe20008410000 */
[----:B------:R-:W-:Y:S01]  /*1640*/  FADD.FTZ R19, R183, -UR7 ;  /* 0x80000007b7137e21 */ /* 0x000fe20008010000 */
[----:B------:R-:W-:Y:S01]  /*1650*/  FMUL.FTZ R199, R175, R199 ;  /* 0x000000c7afc77220 */ /* 0x000fe20000410000 */
        /* <DEDUP_REMOVED lines=21> */
[----:B------:R-:W-:-:S07]  /*17b0*/  FFMA.FTZ R191, R19, R199, R191 ;  /* 0x000000c713bf7223 */ /* 0x000fce00000100bf */
.L_x_5882:
[----:B------:R-:W-:Y:S05]  /*17c0*/  BSYNC.RECONVERGENT B0 ;  /* 0x0000000000007941 */ /* 0x000fea0003800200 */
.L_x_5881:
[----:B------:R-:W-:Y:S04]  /*17d0*/  BSSY.RECONVERGENT B0, `(.L_x_5883) ;  /* 0x0000041000007945 */ /* 0x000fe80003800200 */
[----:B------:R-:W-:Y:S05]  /*17e0*/  @!P5 BRA `(.L_x_5884) ;  /* 0x0000000000fcd947 */ /* 0x000fea0003800000 */
[----:B------:R-:W0:Y:S08]  /*17f0*/  LDC.64 R172, c[0x0][0x430] ;  /* 0x00010c00ffac7b82 */ /* 0x000e300000000a00 */
[----:B------:R-:W1:Y:S08]  /*1800*/  LDC.64 R180, c[0x0][0x3a8] ;  /* 0x0000ea00ffb47b82 */ /* 0x000e700000000a00 */
[----:B------:R-:W2:Y:S01]  /*1810*/  LDC.64 R176, c[0x0][0x428] ;  /* 0x00010a00ffb07b82 */ /* 0x000ea20000000a00 */
[----:B0-----:R-:W-:-:S06]  /*1820*/  IMAD.WIDE.U32 R172, R190, 0x10, R172 ;  /* 0x00000010beac7825 */ /* 0x001fcc00078e00ac */
[----:B------:R-:W3:Y:S01]  /*1830*/  LDG.E.128 R172, desc[UR14][R172.64] ;  /* 0x0000000eacac7981 */ /* 0x000ee2000c1e1d00 */
[----:B-1----:R-:W-:-:S06]  /*1840*/  IMAD.WIDE.U32 R180, R190, 0x10, R180 ;  /* 0x00000010beb47825 */ /* 0x002fcc00078e00b4 */
[----:B------:R-:W4:Y:S01]  /*1850*/  LDG.E.128 R180, desc[UR14][R180.64] ;  /* 0x0000000eb4b47981 */ /* 0x000f22000c1e1d00 */
[----:B--2---:R-:W-:-:S06]  /*1860*/  IMAD.WIDE.U32 R176, R190, 0x10, R176 ;  /* 0x00000010beb07825 */ /* 0x004fcc00078e00b0 */
[----:B------:R-:W2:Y:S01]  /*1870*/  LDG.E.128 R176, desc[UR14][R176.64] ;  /* 0x0000000eb0b07981 */ /* 0x000ea2000c1e1d00 */
[----:B------:R-:W-:-:S04]  /*1880*/  ISETP.NE.U32.AND P4, PT, RZ, UR22, PT ;  /* 0x00000016ff007c0c */ /* 0x000fc8000bf85070 */
[----:B------:R-:W-:-:S13]  /*1890*/  ISETP.NE.AND.EX P4, PT, RZ, UR23, PT, P4 ;  /* 0x00000017ff007c0c */ /* 0x000fda000bf85340 */
[----:B------:R-:W0:Y:S01]  /*18a0*/  @P4 LDC.64 R220, c[0x0][0x438] ;  /* 0x00010e00ffdc4b82 */ /* 0x000e220000000a00 */
[----:B------:R-:W-:Y:S02]  /*18b0*/  HADD2.F32 R7, -RZ, R250.H1_H1 ;  /* 0x300000faff077230 */ /* 0x000fe40000004100 */
[--C-:B------:R-:W-:Y:S02]  /*18c0*/  HADD2.F32 R213, -RZ, R249.reuse.H0_H0 ;  /* 0x200000f9ffd57230 */ /* 0x100fe40000004100 */
[----:B------:R-:W-:Y:S02]  /*18d0*/  HADD2.F32 R15, -RZ, R249.H1_H1 ;  /* 0x300000f9ff0f7230 */ /* 0x000fe40000004100 */
[----:B------:R-:W-:Y:S02]  /*18e0*/  HADD2.F32 R205, -RZ, R248.H0_H0 ;  /* 0x200000f8ffcd7230 */ /* 0x000fe40000004100 */
[----:B0-----:R-:W-:-:S05]  /*18f0*/  @P4 IMAD.WIDE.U32 R220, R190, 0x10, R220 ;  /* 0x00000010bedc4825 */ /* 0x001fca00078e00dc */
[----:B------:R0:W5:Y:S02]  /*1900*/  @P4 LDG.E.128 R36, desc[UR14][R220.64] ;  /* 0x0000000edc244981 */ /* 0x000164000c1e1d00 */
[----:B0-----:R-:W-:Y:S02]  /*1910*/  HADD2.F32 R220, -RZ, R250.H0_H0 ;  /* 0x200000faffdc7230 */ /* 0x001fe40000004100 */
[----:B------:R-:W-:Y:S02]  /*1920*/  HADD2.F32 R20, -RZ, R248.H1_H1 ;  /* 0x300000f8ff147230 */ /* 0x000fe40000004100 */
[----:B------:R-:W-:Y:S01]  /*1930*/  HADD2.F32 R198, -RZ, R247.H0_H0 ;  /* 0x200000f7ffc67230 */ /* 0x000fe20000004100 */
[----:B------:R-:W-:Y:S01]  /*1940*/  IADD3 R190, PT, PT, R190, 0x100, RZ ;  /* 0x00000100bebe7810 */ /* 0x000fe20007ffe0ff */
[----:B---3--:R-:W-:Y:S01]  /*1950*/  FMUL.FTZ R220, R172, R220 ;  /* 0x000000dcacdc7220 */ /* 0x008fe20000410000 */
[----:B------:R-:W-:Y:S01]  /*1960*/  FMUL.FTZ R213, R173, R213 ;  /* 0x000000d5add57220 */ /* 0x000fe20000410000 */
[----:B----4-:R-:W-:Y:S01]  /*1970*/  FADD.FTZ R180, R180, -UR7 ;  /* 0x80000007b4b47e21 */ /* 0x010fe20008010000 */
[----:B------:R-:W-:-:S03]  /*1980*/  FMUL.FTZ R205, R174, R205 ;  /* 0x000000cdaecd7220 */ /* 0x000fc60000410000 */
[----:B------:R-:W-:Y:S01]  /*1990*/  FMUL.FTZ R189, R180, UR25 ;  /* 0x00000019b4bd7c20 */ /* 0x000fe20008410000 */
[----:B--2---:R-:W-:Y:S01]  /*19a0*/  FFMA.FTZ R220, R176, R7, R220 ;  /* 0x00000007b0dc7223 */ /* 0x004fe200000100dc */
[----:B------:R-:W-:Y:S01]  /*19b0*/  FADD.FTZ R7, R181, -UR7 ;  /* 0x80000007b5077e21 */ /* 0x000fe20008010000 */
[----:B------:R-:W-:Y:S01]  /*19c0*/  FFMA.FTZ R213, R177, R15, R213 ;  /* 0x0000000fb1d57223 */ /* 0x000fe200000100d5 */
[----:B------:R-:W-:Y:S01]  /*19d0*/  FADD.FTZ R15, R182, -UR7 ;  /* 0x80000007b60f7e21 */ /* 0x000fe20008010000 */
[----:B------:R-:W-:Y:S01]  /*19e0*/  FADD.FTZ R192, R192, R220 ;  /* 0x000000dcc0c07221 */ /* 0x000fe20000010000 */
[----:B------:R-:W-:Y:S01]  /*19f0*/  FMUL.FTZ R7, R7, UR25 ;  /* 0x0000001907077c20 */ /* 0x000fe20008410000 */
[----:B------:R-:W-:Y:S01]  /*1a00*/  FFMA.FTZ R191, R189, R220, R191 ;  /* 0x000000dcbdbf7223 */ /* 0x000fe200000100bf */
        /* <DEDUP_REMOVED lines=29> */
.L_x_5884:
[----:B------:R-:W-:Y:S05]  /*1be0*/  BSYNC.RECONVERGENT B0 ;  /* 0x0000000000007941 */ /* 0x000fea0003800200 */
.L_x_5883:
[----:B------:R-:W-:Y:S04]  /*1bf0*/  BSSY.RECONVERGENT B0, `(.L_x_5885) ;  /* 0x0000041000007945 */ /* 0x000fe80003800200 */
[----:B------:R-:W-:Y:S05]  /*1c00*/  @!P0 BRA `(.L_x_5886) ;  /* 0x0000000000fc8947 */ /* 0x000fea0003800000 */
[----:B------:R-:W0:Y:S08]  /*1c10*/  LDC.64 R172, c[0x0][0x430] ;  /* 0x00010c00ffac7b82 */ /* 0x000e300000000a00 */
[----:B------:R-:W1:Y:S01]  /*1c20*/  LDC.64 R180, c[0x0][0x3a8] ;  /* 0x0000ea00ffb47b82 */ /* 0x000e620000000a00 */
[----:B------:R-:W-:-:S07]  /*1c30*/  ISETP.NE.U32.AND P4, PT, RZ, UR22, PT ;  /* 0x00000016ff007c0c */ /* 0x000fce000bf85070 */
[----:B------:R-:W2:Y:S01]  /*1c40*/  LDC.64 R176, c[0x0][0x428] ;  /* 0x00010a00ffb07b82 */ /* 0x000ea20000000a00 */
[----:B------:R-:W-:Y:S01]  /*1c50*/  ISETP.NE.AND.EX P4, PT, RZ, UR23, PT, P4 ;  /* 0x00000017ff007c0c */ /* 0x000fe2000bf85340 */
[----:B0-----:R-:W-:-:S12]  /*1c60*/  IMAD.WIDE.U32 R172, R190, 0x10, R172 ;  /* 0x00000010beac7825 */ /* 0x001fd800078e00ac */
[----:B------:R-:W0:Y:S01]  /*1c70*/  @P4 LDC.64 R222, c[0x0][0x438] ;  /* 0x00010e00ffde4b82 */ /* 0x000e220000000a00 */
[----:B------:R-:W3:Y:S01]  /*1c80*/  LDG.E.128 R172, desc[UR14][R172.64] ;  /* 0x0000000eacac7981 */ /* 0x000ee2000c1e1d00 */
[----:B-1----:R-:W-:-:S06]  /*1c90*/  IMAD.WIDE.U32 R180, R190, 0x10, R180 ;  /* 0x00000010beb47825 */ /* 0x002fcc00078e00b4 */
[----:B------:R-:W4:Y:S01]  /*1ca0*/  LDG.E.128 R180, desc[UR14][R180.64] ;  /* 0x0000000eb4b47981 */ /* 0x000f22000c1e1d00 */
[----:B--2---:R-:W-:-:S06]  /*1cb0*/  IMAD.WIDE.U32 R176, R190, 0x10, R176 ;  /* 0x00000010beb07825 */ /* 0x004fcc00078e00b0 */
[----:B------:R-:W2:Y:S01]  /*1cc0*/  LDG.E.128 R176, desc[UR14][R176.64] ;  /* 0x0000000eb0b07981 */ /* 0x000ea2000c1e1d00 */
[----:B0-----:R-:W-:-:S05]  /*1cd0*/  @P4 IMAD.WIDE.U32 R222, R190, 0x10, R222 ;  /* 0x00000010bede4825 */ /* 0x001fca00078e00de */
[----:B------:R0:W5:Y:S01]  /*1ce0*/  @P4 LDG.E.128 R32, desc[UR14][R222.64] ;  /* 0x0000000ede204981 */ /* 0x000162000c1e1d00 */
[--C-:B------:R-:W-:Y:S02]  /*1cf0*/  HADD2.F32 R219, -RZ, R246.reuse.H0_H0 ;  /* 0x200000f6ffdb7230 */ /* 0x100fe40000004100 */
[----:B------:R-:W-:Y:S02]  /*1d00*/  HADD2.F32 R8, -RZ, R246.H1_H1 ;  /* 0x300000f6ff087230 */ /* 0x000fe40000004100 */
[--C-:B------:R-:W-:Y:S02]  /*1d10*/  HADD2.F32 R212, -RZ, R245.reuse.H0_H0 ;  /* 0x200000f5ffd47230 */ /* 0x100fe40000004100 */
[----:B------:R-:W-:Y:S02]  /*1d20*/  HADD2.F32 R16, -RZ, R245.H1_H1 ;  /* 0x300000f5ff107230 */ /* 0x000fe40000004100 */
[--C-:B------:R-:W-:Y:S02]  /*1d30*/  HADD2.F32 R204, -RZ, R244.reuse.H0_H0 ;  /* 0x200000f4ffcc7230 */ /* 0x100fe40000004100 */
[----:B------:R-:W-:-:S02]  /*1d40*/  HADD2.F32 R21, -RZ, R244.H1_H1 ;  /* 0x300000f4ff157230 */ /* 0x000fc40000004100 */
        /* <DEDUP_REMOVED lines=42> */
[----:B0-----:R-:W-:-:S07]  /*1ff0*/  FFMA.FTZ R191, R21, R197, R191 ;  /* 0x000000c515bf7223 */ /* 0x001fce00000100bf */
.L_x_5886:
[----:B------:R-:W-:Y:S05]  /*2000*/  BSYNC.RECONVERGENT B0 ;  /* 0x0000000000007941 */ /* 0x000fea0003800200 */
.L_x_5885:
        /* <DEDUP_REMOVED lines=65> */
.L_x_5888:
[----:B------:R-:W-:Y:S05]  /*2420*/  BSYNC.RECONVERGENT B0 ;  /* 0x0000000000007941 */ /* 0x000fea0003800200 */
.L_x_5887:
        /* <DEDUP_REMOVED lines=65> */
.L_x_5890:
[----:B------:R-:W-:Y:S05]  /*2840*/  BSYNC.RECONVERGENT B0 ;  /* 0x0000000000007941 */ /* 0x000fea0003800200 */
.L_x_5889:
        /* <DEDUP_REMOVED lines=65> */
.L_x_5892:
[----:B------:R-:W-:Y:S05]  /*2c60*/  BSYNC.RECONVERGENT B0 ;  /* 0x0000000000007941 */ /* 0x000fea0003800200 */
.L_x_5891:
[----:B------:R-:W-:Y:S01]  /*2c70*/  ISETP.NE.AND P4, PT, R225, RZ, PT ;  /* 0x000000ffe100720c */ /* 0x000fe20003f85270 */
[----:B------:R-:W-:-:S12]  /*2c80*/  BSSY.RECONVERGENT B0, `(.L_x_5893) ;  /* 0x0000040000007945 */ /* 0x000fd80003800200 */
        /* <DEDUP_REMOVED lines=21> */
[----:B------:R-:W-:Y:S02]  /*2de0*/  HADD2.F32 R193, -RZ, R227.H0_H0 ;  /* 0x200000e3ffc17230 */ /* 0x000fe40000004100 */
        /* <DEDUP_REMOVED lines=41> */
.L_x_5894:
[----:B------:R-:W-:Y:S05]  /*3080*/  BSYNC.RECONVERGENT B0 ;  /* 0x0000000000007941 */ /* 0x000fea0003800200 */
.L_x_5893:
        /* <DEDUP_REMOVED lines=32> */
.L_x_5896:
[----:B------:R-:W-:Y:S05]  /*3290*/  BSYNC.RECONVERGENT B0 ;  /* 0x0000000000007941 */ /* 0x000fea0003800200 */
.L_x_5895:
        /* <DEDUP_REMOVED lines=73> */
[----:B------:R-:W-:Y:S01]  /*3730*/  FMUL.FTZ R175, R175, UR25 ;  /* 0x00000019afaf7c20 */ /* 0x000fe20008410000 */
[----:B------:R-:W-:Y:S06]  /*3740*/  BRA `(.L_x_5902) ;  /* 0x0000000800a87947 */ /* 0x000fec0003800000 */
.L_x_5901:
        /* <DEDUP_REMOVED lines=16> */
[----:B------:R-:W-:Y:S02]  /*3850*/  MOV R164, R172 ;  /* 0x000000ac00a47202 */ /* 0x000fe40000000f00 */
[----:B------:R-:W-:Y:S02]  /*3860*/  MOV R165, R173 ;  /* 0x000000ad00a57202 */ /* 0x000fe40000000f00 */
[----:B------:R-:W-:Y:S02]  /*3870*/  MOV R166, R174 ;  /* 0x000000ae00a67202 */ /* 0x000fe40000000f00 */
[----:B------:R-:W-:Y:S01]  /*3880*/  MOV R167, R175 ;  /* 0x000000af00a77202 */ /* 0x000fe20000000f00 */
[----:B------:R-:W-:Y:S06]  /*3890*/  BRA `(.L_x_5902) ;  /* 0x0000000800547947 */ /* 0x000fec0003800000 */
.L_x_5900:
        /* <DEDUP_REMOVED lines=26> */
.L_x_5903:
        /* <DEDUP_REMOVED lines=18> */
[-C--:B------:R-:W-:Y:S02]  /*3b60*/  MOV R166, R174.reuse ;  /* 0x000000ae00a67202 */ /* 0x080fe40000000f00 */
[-C--:B------:R-:W-:Y:S02]  /*3b70*/  MOV R167, R175.reuse ;  /* 0x000000af00a77202 */ /* 0x080fe40000000f00 */
[----:B------:R-:W-:Y:S02]  /*3b80*/  MOV R171, R175 ;  /* 0x000000af00ab7202 */ /* 0x000fe40000000f00 */
[----:B------:R-:W-:-:S02]  /*3b90*/  MOV R170, R174 ;  /* 0x000000ae00aa7202 */ /* 0x000fc40000000f00 */
[----:B------:R-:W-:Y:S02]  /*3ba0*/  MOV R169, R173 ;  /* 0x000000ad00a97202 */ /* 0x000fe40000000f00 */
[----:B------:R-:W-:Y:S01]  /*3bb0*/  MOV R168, R172 ;  /* 0x000000ac00a87202 */ /* 0x000fe20000000f00 */
[----:B------:R-:W-:Y:S06]  /*3bc0*/  BRA `(.L_x_5902) ;  /* 0x0000000400887947 */ /* 0x000fec0003800000 */
.L_x_5899:
        /* <DEDUP_REMOVED lines=25> */
[----:B------:R-:W-:Y:S01]  /*3d60*/  FFMA.FTZ R175, R175, UR25, R43 ;  /* 0x00000019afaf7c23 */ /* 0x000fe2000801002b */
[----:B------:R-:W-:Y:S06]  /*3d70*/  BRA `(.L_x_5902) ;  /* 0x00000004001c7947 */ /* 0x000fec0003800000 */
.L_x_5905:
        /* <DEDUP_REMOVED lines=16> */
[----:B------:R-:W-:Y:S02]  /*3e80*/  MOV R164, R172 ;  /* 0x000000ac00a47202 */ /* 0x000fe40000000f00 */
[----:B------:R-:W-:Y:S02]  /*3e90*/  MOV R165, R173 ;  /* 0x000000ad00a57202 */ /* 0x000fe40000000f00 */
[----:B------:R-:W-:Y:S02]  /*3ea0*/  MOV R166, R174 ;  /* 0x000000ae00a67202 */ /* 0x000fe40000000f00 */
[----:B------:R-:W-:Y:S01]  /*3eb0*/  MOV R167, R175 ;  /* 0x000000af00a77202 */ /* 0x000fe20000000f00 */
[----:B------:R-:W-:Y:S06]  /*3ec0*/  BRA `(.L_x_5902) ;  /* 0x0000000000c87947 */ /* 0x000fec0003800000 */
.L_x_5904:
        /* <DEDUP_REMOVED lines=26> */
.L_x_5906:
        /* <DEDUP_REMOVED lines=18> */
[-C--:B------:R-:W-:Y:S02]  /*4190*/  MOV R166, R174.reuse ;  /* 0x000000ae00a67202 */ /* 0x080fe40000000f00 */
[-C--:B------:R-:W-:Y:S02]  /*41a0*/  MOV R167, R175.reuse ;  /* 0x000000af00a77202 */ /* 0x080fe40000000f00 */
[----:B------:R-:W-:Y:S02]  /*41b0*/  MOV R171, R175 ;  /* 0x000000af00ab7202 */ /* 0x000fe40000000f00 */
[----:B------:R-:W-:-:S02]  /*41c0*/  MOV R170, R174 ;  /* 0x000000ae00aa7202 */ /* 0x000fc40000000f00 */
[----:B------:R-:W-:Y:S02]  /*41d0*/  MOV R169, R173 ;  /* 0x000000ad00a97202 */ /* 0x000fe40000000f00 */
[----:B------:R-:W-:-:S07]  /*41e0*/  MOV R168, R172 ;  /* 0x000000ac00a87202 */ /* 0x000fce0000000f00 */
.L_x_5902:
[----:B------:R-:W-:-:S04]  /*41f0*/  ISETP.NE.U32.AND P4, PT, RZ, UR4, PT ;  /* 0x00000004ff007c0c */ /* 0x000fc8000bf85070 */
[----:B------:R-:W-:-:S13]  /*4200*/  ISETP.NE.AND.EX P4, PT, RZ, UR5, PT, P4 ;  /* 0x00000005ff007c0c */ /* 0x000fda000bf85340 */
[----:B------:R-:W0:Y:S02]  /*4210*/  @P4 LDC.64 R176, c[0x0][0x478] ;  /* 0x00011e00ffb04b82 */ /* 0x000e240000000a00 */
[----:B0-----:R-:W-:-:S05]  /*4220*/  @P4 IMAD.WIDE.U32 R176, R2, 0x10, R176 ;  /* 0x0000001002b04825 */ /* 0x001fca00078e00b0 */
[----:B------:R0:W-:Y:S01]  /*4230*/  @P4 STG.E.128 desc[UR14][R176.64], R168 ;  /* 0x000000a8b0004986 */ /* 0x0001e2000c101d0e */
[----:B------:R-:W-:-:S04]  /*4240*/  ISETP.NE.U32.AND P4, PT, RZ, UR7, PT ;  /* 0x00000007ff007c0c */ /* 0x000fc8000bf85070 */
[----:B------:R-:W-:Y:S01]  /*4250*/  ISETP.NE.AND.EX P4, PT, RZ, UR8, PT, P4 ;  /* 0x00000008ff007c0c */ /* 0x000fe2000bf85340 */
[----:B0-----:R-:W0:-:S12]  /*4260*/  LDC.64 R176, c[0x0][0x468] ;  /* 0x00011a00ffb07b82 */ /* 0x001e180000000a00 */
[----:B------:R-:W1:Y:S01]  /*4270*/  @P4 LDC.64 R178, c[0x0][0x470] ;  /* 0x00011c00ffb24b82 */ /* 0x000e620000000a00 */
[----:B0-----:R-:W-:-:S05]  /*4280*/  IMAD.WIDE.U32 R176, R2, 0x10, R176 ;  /* 0x0000001002b07825 */ /* 0x001fca00078e00b0 */
[----:B------:R1:W-:Y:S02]  /*4290*/  STG.E.128 desc[UR14][R176.64], R172 ;  /* 0x000000acb0007986 */ /* 0x0003e4000c101d0e */
[C---:B-1----:R-:W-:Y:S01]  /*42a0*/  @P4 IMAD.WIDE.U32 R172, R2.reuse, 0x10, R178 ;  /* 0x0000001002ac4825 */ /* 0x042fe200078e00b2 */
[----:B------:R-:W-:-:S04]  /*42b0*/  IADD3 R2, PT, PT, R2, 0x100, RZ ;  /* 0x0000010002027810 */ /* 0x000fc80007ffe0ff */
[----:B------:R0:W-:Y:S03]  /*42c0*/  @P4 STG.E.128 desc[UR14][R172.64], R164 ;  /* 0x000000a4ac004986 */ /* 0x0001e6000c101d0e */
.L_x_5898:
[----:B------:R-:W-:Y:S05]  /*42d0*/  BSYNC.RECONVERGENT B0 ;  /* 0x0000000000007941 */ /* 0x000fea0003800200 */
.L_x_5897:
        /* <DEDUP_REMOVED lines=11> */
[----:B------:R-:W-:-:S06]  /*4390*/  UISETP.NE.AND.EX UP0, UPT, UR13, URZ, UPT, UP0 ;  /* 0x000000ff0d00728c */ /* 0x000fcc000bf05300 */
[----:B------:R-:W-:-:S13]  /*43a0*/  PLOP3.LUT P5, PT, PT, PT, UP0, 0x80, 0x8 ;  /* 0x000000000008781c */ /* 0x000fda0003faf008 */
[----:B------:R-:W-:Y:S05]  /*43b0*/  @!P5 BRA `(.L_x_5911) ;  /* 0x000000000064d947 */ /* 0x000fea0003800000 */
[----:B0-----:R-:W-:Y:S02]  /*43c0*/  MOV R172, UR26 ;  /* 0x0000001a00ac7c02 */ /* 0x001fe40008000f00 */
        /* <DEDUP_REMOVED lines=24> */
.L_x_5911:
        /* <DEDUP_REMOVED lines=21> */
.L_x_5910:
[----:B0-----:R-:W0:Y:S02]  /*46a0*/  LDC.64 R172, c[0x0][0x470] ;  /* 0x00011c00ffac7b82 */ /* 0x001e240000000a00 */
[----:B0-----:R-:W-:-:S04]  /*46b0*/  ISETP.NE.U32.AND P5, PT, R172, RZ, PT ;  /* 0x000000ffac00720c */ /* 0x001fc80003fa5070 */
[----:B------:R-:W-:-:S13]  /*46c0*/  ISETP.NE.AND.EX P5, PT, R173, RZ, PT, P5 ;  /* 0x000000ffad00720c */ /* 0x000fda0003fa5350 */
[----:B------:R-:W-:Y:S05]  /*46d0*/  @!P5 BRA `(.L_x_5913) ;  /* 0x000000000054d947 */ /* 0x000fea0003800000 */
        /* <DEDUP_REMOVED lines=21> */
.L_x_5913:
        /* <DEDUP_REMOVED lines=17> */
.L_x_5909:
[----:B0-----:R-:W0:Y:S02]  /*4940*/  LDC.64 R172, c[0x0][0x478] ;  /* 0x00011e00ffac7b82 */ /* 0x001e240000000a00 */
[----:B0-----:R-:W-:-:S04]  /*4950*/  ISETP.NE.U32.AND P4, PT, R172, RZ, PT ;  /* 0x000000ffac00720c */ /* 0x001fc80003f85070 */
[----:B------:R-:W-:-:S13]  /*4960*/  ISETP.NE.AND.EX P4, PT, R173, RZ, PT, P4 ;  /* 0x000000ffad00720c */ /* 0x000fda0003f85340 */
[----:B------:R-:W-:Y:S05]  /*4970*/  @!P4 BRA `(.L_x_5914) ;  /* 0x0000000000c8c947 */ /* 0x000fea0003800000 */
[----:B------:R-:W0:Y:S02]  /*4980*/  LDC.64 R168, c[0x0][0x470] ;  /* 0x00011c00ffa87b82 */ /* 0x000e240000000a00 */
        /* <DEDUP_REMOVED lines=28> */
.L_x_5915:
        /* <DEDUP_REMOVED lines=21> */
.L_x_5914:
        /* <DEDUP_REMOVED lines=25> */
.L_x_5916:
        /* <DEDUP_REMOVED lines=15> */
[----:B------:R-:W-:-:S07]  /*4f20*/  FMUL.FTZ R175, R175, UR25 ;  /* 0x00000019afaf7c20 */ /* 0x000fce0008410000 */
.L_x_5912:
[----:B------:R-:W0:Y:S08]  /*4f30*/  @P4 LDC.64 R176, c[0x0][0x478] ;  /* 0x00011e00ffb04b82 */ /* 0x000e300000000a00 */
[----:B------:R-:W1:Y:S01]  /*4f40*/  LDC.64 R178, c[0x0][0x468] ;  /* 0x00011a00ffb27b82 */ /* 0x000e620000000a00 */
[----:B0-----:R-:W-:-:S05]  /*4f50*/  @P4 IMAD.WIDE.U32 R176, R2, 0x10, R176 ;  /* 0x0000001002b04825 */ /* 0x001fca00078e00b0 */
[----:B------:R0:W-:Y:S01]  /*4f60*/  @P4 STG.E.128 desc[UR14][R176.64], R168 ;  /* 0x000000a8b0004986 */ /* 0x0001e2000c101d0e */
[----:B-1----:R-:W-:-:S05]  /*4f70*/  IMAD.WIDE.U32 R178, R2, 0x10, R178 ;  /* 0x0000001002b27825 */ /* 0x002fca00078e00b2 */
[----:B------:R1:W-:Y:S01]  /*4f80*/  STG.E.128 desc[UR14][R178.64], R172 ;  /* 0x000000acb2007986 */ /* 0x0003e2000c101d0e */
[----:B0-----:R-:W1:Y:S02]  /*4f90*/  @P5 LDC.64 R176, c[0x0][0x470] ;  /* 0x00011c00ffb05b82 */ /* 0x001e640000000a00 */
[C---:B-1----:R-:W-:Y:S01]  /*4fa0*/  @P5 IMAD.WIDE.U32 R172, R2.reuse, 0x10, R176 ;  /* 0x0000001002ac5825 */ /* 0x042fe200078e00b0 */
[----:B------:R-:W-:-:S04]  /*4fb0*/  IADD3 R2, PT, PT, R2, 0x100, RZ ;  /* 0x0000010002027810 */ /* 0x000fc80007ffe0ff */
[----:B------:R1:W-:Y:S03]  /*4fc0*/  @P5 STG.E.128 desc[UR14][R172.64], R164 ;  /* 0x000000a4ac005986 */ /* 0x0003e6000c101d0e */
.L_x_5908:
[----:B------:R-:W-:Y:S05]  /*4fd0*/  BSYNC.RECONVERGENT B0 ;  /* 0x0000000000007941 */ /* 0x000fea0003800200 */
.L_x_5907:
        /* <DEDUP_REMOVED lines=38> */
.L_x_5921:
        /* <DEDUP_REMOVED lines=21> */
.L_x_5920:
[----:B01----:R-:W0:Y:S02]  /*5390*/  LDC.64 R172, c[0x0][0x470] ;  /* 0x00011c00ffac7b82 */ /* 0x003e240000000a00 */
        /* <DEDUP_REMOVED lines=24> */
.L_x_5923:
        /* <DEDUP_REMOVED lines=17> */
.L_x_5919:
[----:B01----:R-:W0:Y:S02]  /*5630*/  LDC.64 R172, c[0x0][0x478] ;  /* 0x00011e00ffac7b82 */ /* 0x003e240000000a00 */
        /* <DEDUP_REMOVED lines=32> */
.L_x_5925:
        /* <DEDUP_REMOVED lines=21> */
.L_x_5924:
        /* <DEDUP_REMOVED lines=25> */
.L_x_5926:
        /* <DEDUP_REMOVED lines=16> */
.L_x_5922:
        /* <DEDUP_REMOVED lines=10> */
.L_x_5918:
[----:B------:R-:W-:Y:S05]  /*5cc0*/  BSYNC.RECONVERGENT B0 ;  /* 0x0000000000007941 */ /* 0x000fea0003800200 */
.L_x_5917:
        /* <DEDUP_REMOVED lines=38> */
.L_x_5931:
        /* <DEDUP_REMOVED lines=21> */
.L_x_5930:
[----:B012---:R-:W0:Y:S02]  /*6080*/  LDC.64 R172, c[0x0][0x470] ;  /* 0x00011c00ffac7b82 */ /* 0x007e240000000a00 */
        /* <DEDUP_REMOVED lines=24> */
.L_x_5933:
        /* <DEDUP_REMOVED lines=17> */
.L_x_5929:
[----:B012---:R-:W0:Y:S02]  /*6320*/  LDC.64 R172, c[0x0][0x478] ;  /* 0x00011e00ffac7b82 */ /* 0x007e240000000a00 */
        /* <DEDUP_REMOVED lines=32> */
.L_x_5935:
        /* <DEDUP_REMOVED lines=21> */
.L_x_5934:
        /* <DEDUP_REMOVED lines=25> */
.L_x_5936:
        /* <DEDUP_REMOVED lines=16> */
.L_x_5932:
        /* <DEDUP_REMOVED lines=10> */
.L_x_5928:
[----:B------:R-:W-:Y:S05]  /*69b0*/  BSYNC.RECONVERGENT B0 ;  /* 0x0000000000007941 */ /* 0x000fea0003800200 */
.L_x_5927:
        /* <DEDUP_REMOVED lines=13> */
[----:B0123--:R-:W-:Y:S02]  /*6a90*/  MOV R172, UR26 ;  /* 0x0000001a00ac7c02 */ /* 0x00ffe40008000f00 */
        /* <DEDUP_REMOVED lines=24> */
.L_x_5941:
        /* <DEDUP_REMOVED lines=21> */
.L_x_5940:
[----:B0123--:R-:W0:Y:S02]  /*6d70*/  LDC.64 R172, c[0x0][0x470] ;  /* 0x00011c00ffac7b82 */ /* 0x00fe240000000a00 */
        /* <DEDUP_REMOVED lines=24> */
.L_x_5943:
        /* <DEDUP_REMOVED lines=17> */
.L_x_5939:
[----:B0123--:R-:W0:Y:S02]  /*7010*/  LDC.64 R172, c[0x0][0x478] ;  /* 0x00011e00ffac7b82 */ /* 0x00fe240000000a00 */
        /* <DEDUP_REMOVED lines=32> */
.L_x_5945:
        /* <DEDUP_REMOVED lines=21> */
.L_x_5944:
        /* <DEDUP_REMOVED lines=25> */
.L_x_5946:
        /* <DEDUP_REMOVED lines=16> */
.L_x_5942:
        /* <DEDUP_REMOVED lines=10> */
.L_x_5938:
[----:B------:R-:W-:Y:S05]  /*76a0*/  BSYNC.RECONVERGENT B0 ;  /* 0x0000000000007941 */ /* 0x000fea0003800200 */
.L_x_5937:
        /* <DEDUP_REMOVED lines=13> */
[----:B01234-:R-:W-:Y:S02]  /*7780*/  MOV R172, UR26 ;  /* 0x0000001a00ac7c02 */ /* 0x01ffe40008000f00 */
        /* <DEDUP_REMOVED lines=24> */
.L_x_5951:
        /* <DEDUP_REMOVED lines=21> */
.L_x_5950:
[----:B01234-:R-:W0:Y:S02]  /*7a60*/  LDC.64 R172, c[0x0][0x470] ;  /* 0x00011c00ffac7b82 */ /* 0x01fe240000000a00 */
        /* <DEDUP_REMOVED lines=24> */
.L_x_5953:
        /* <DEDUP_REMOVED lines=17> */
.L_x_5949:
[----:B01234-:R-:W0:Y:S02]  /*7d00*/  LDC.64 R172, c[0x0][0x478] ;  /* 0x00011e00ffac7b82 */ /* 0x01fe240000000a00 */
        /* <DEDUP_REMOVED lines=32> */
.L_x_5955:
        /* <DEDUP_REMOVED lines=21> */
.L_x_5954:
        /* <DEDUP_REMOVED lines=25> */
.L_x_5956:
        /* <DEDUP_REMOVED lines=16> */
.L_x_5952:
        /* <DEDUP_REMOVED lines=10> */
.L_x_5948:
[----:B------:R-:W-:Y:S05]  /*8390*/  BSYNC.RECONVERGENT B0 ;  /* 0x0000000000007941 */ /* 0x000fea0003800200 */
.L_x_5947:
        /* <DEDUP_REMOVED lines=39> */
.L_x_5961:
        /* <DEDUP_REMOVED lines=21> */
.L_x_5960:
        /* <DEDUP_REMOVED lines=25> */
.L_x_5963:
        /* <DEDUP_REMOVED lines=17> */
.L_x_5959:
        /* <DEDUP_REMOVED lines=33> */
.L_x_5965:
        /* <DEDUP_REMOVED lines=21> */
.L_x_5964:
        /* <DEDUP_REMOVED lines=25> */
.L_x_5966:
        /* <DEDUP_REMOVED lines=16> */
.L_x_5962:
[----:B------:R-:W0:Y:S08]  /*8ff0*/  @P4 LDC.64 R176, c[0x0][0x478] ;  /* 0x00011e00ffb04b82 */ /* 0x000e300000000a00 */
[----:B------:R-:W1:Y:S01]  /*9000*/  LDC.64 R178, c[0x0][0x468] ;  /* 0x00011a00ffb27b82 */ /* 0x000e620000000a00 */
[----:B0-----:R-:W-:-:S05]  /*9010*/  @P4 IMAD.WIDE.U32 R176, R2, 0x10, R176 ;  /* 0x0000001002b04825 */ /* 0x001fca00078e00b0 */
[----:B------:R0:W-:Y:S01]  /*9020*/  @P4 STG.E.128 desc[UR14][R176.64], R168 ;  /* 0x000000a8b0004986 */ /* 0x0001e2000c101d0e */
[----:B-1----:R-:W-:-:S05]  /*9030*/  IMAD.WIDE.U32 R178, R2, 0x10, R178 ;  /* 0x0000001002b27825 */ /* 0x002fca00078e00b2 */
[----:B------:R1:W-:Y:S01]  /*9040*/  STG.E.128 desc[UR14][R178.64], R172 ;  /* 0x000000acb2007986 */ /* 0x0003e2000c101d0e */
[----:B0-----:R-:W1:Y:S02]  /*9050*/  @P5 LDC.64 R176, c[0x0][0x470] ;  /* 0x00011c00ffb05b82 */ /* 0x001e640000000a00 */
[----:B-1----:R-:W-:-:S05]  /*9060*/  @P5 IMAD.WIDE.U32 R172, R2, 0x10, R176 ;  /* 0x0000001002ac5825 */ /* 0x002fca00078e00b0 */
[----:B------:R0:W-:Y:S02]  /*9070*/  @P5 STG.E.128 desc[UR14][R172.64], R164 ;  /* 0x000000a4ac005986 */ /* 0x0001e4000c101d0e */
.L_x_5958:
[----:B------:R-:W-:Y:S05]  /*9080*/  BSYNC.RECONVERGENT B0 ;  /* 0x0000000000007941 */ /* 0x000fea0003800200 */
.L_x_5957:
[----:B------:R-:W-:Y:S01]  /*9090*/  UPLOP3.LUT UP1, UPT, UPT, UPT, UP1, 0x40, 0x4 ;  /* 0x000000000004789c */ /* 0x000fe20003f2e810 */
[----:B------:R-:W-:Y:S10]  /*90a0*/  BRA.U !UP3, `(.L_x_5967) ;  /* 0xffffff810b3c7547 */ /* 0x000ff4000b83ffff */
.L_x_5880:
[----:B------:R-:W0:Y:S01]  /*90b0*/  S2UR UR4, SR_CTAID.X ;  /* 0x00000000000479c3 */ /* 0x000e220000002500 */
[----:B------:R-:W-:Y:S01]  /*90c0*/  ISETP.NE.AND P4, PT, R180, RZ, PT ;  /* 0x000000ffb400720c */ /* 0x000fe20003f85270 */
[----:B------:R-:W-:Y:S01]  /*90d0*/  BSSY.RECONVERGENT B0, `(.L_x_5968) ;  /* 0x0000012000007945 */ /* 0x000fe20003800200 */
[----:B0-----:R-:W-:-:S06]  /*90e0*/  UIMAD UR4, UR4, UR6, URZ ;  /* 0x00000006040472a4 */ /* 0x001fcc000f8e02ff */
[----:B------:R-:W-:-:S04]  /*90f0*/  MOV R0, UR4 ;  /* 0x0000000400007c02 */ /* 0x000fc80008000f00 */
[----:B------:R-:W-:Y:S01]  /*9100*/  LEA.HI R221, R0, R221, RZ, 0x1e ;  /* 0x000000dd00dd7211 */ /* 0x000fe200078ff0ff */
[----:B------:R-:W-:Y:S06]  /*9110*/  @!P4 BRA `(.L_x_5969) ;  /* 0x000000000034c947 */ /* 0x000fec0003800000 */
[----:B-----5:R-:W0:Y:S08]  /*9120*/  LDC.64 R2, c[0x0][0x440] ;  /* 0x00011000ff027b82 */ /* 0x020e300000000a00 */
        /* <DEDUP_REMOVED lines=12> */
.L_x_5969:
[----:B------:R-:W-:Y:S05]  /*91f0*/  BSYNC.RECONVERGENT B0 ;  /* 0x0000000000007941 */ /* 0x000fea0003800200 */
.L_x_5968:
[----:B------:R-:W-:Y:S01]  /*9200*/  ISETP.NE.AND P4, PT, R226, RZ, PT ;  /* 0x000000ffe200720c */ /* 0x000fe20003f85270 */
[----:B------:R-:W-:-:S12]  /*9210*/  BSSY.RECONVERGENT B0, `(.L_x_5970) ;  /* 0x000000f000007945 */ /* 0x000fd80003800200 */
[----:B------:R-:W-:Y:S05]  /*9220*/  @!P4 BRA `(.L_x_5971) ;  /* 0x000000000034c947 */ /* 0x000fea0003800000 */
[----:B0----5:R-:W0:Y:S08]  /*9230*/  LDC.64 R2, c[0x0][0x440] ;  /* 0x00011000ff027b82 */ /* 0x021e300000000a00 */
        /* <DEDUP_REMOVED lines=12> */
.L_x_5971:
[----:B------:R-:W-:Y:S05]  /*9300*/  BSYNC.RECONVERGENT B0 ;  /* 0x0000000000007941 */ /* 0x000fea0003800200 */
.L_x_5970:
[----:B------:R-:W-:Y:S04]  /*9310*/  BSSY.RECONVERGENT B0, `(.L_x_5972) ;  /* 0x000000f000007945 */ /* 0x000fe80003800200 */
        /* <DEDUP_REMOVED lines=14> */
.L_x_5973:
[----:B------:R-:W-:Y:S05]  /*9400*/  BSYNC.RECONVERGENT B0 ;  /* 0x0000000000007941 */ /* 0x000fea0003800200 */
.L_x_5972:
        /* <DEDUP_REMOVED lines=15> */
.L_x_5975:
[----:B------:R-:W-:Y:S05]  /*9500*/  BSYNC.RECONVERGENT B0 ;  /* 0x0000000000007941 */ /* 0x000fea0003800200 */
.L_x_5974:
        /* <DEDUP_REMOVED lines=15> */
.L_x_5977:
[----:B------:R-:W-:Y:S05]  /*9600*/  BSYNC.RECONVERGENT B0 ;  /* 0x0000000000007941 */ /* 0x000fea0003800200 */
.L_x_5976:
        /* <DEDUP_REMOVED lines=15> */
.L_x_5979:
[----:B------:R-:W-:Y:S05]  /*9700*/  BSYNC.RECONVERGENT B0 ;  /* 0x0000000000007941 */ /* 0x000fea0003800200 */
.L_x_5978:
[----:B------:R-:W-:-:S13]  /*9710*/  ISETP.NE.AND P0, PT, R225, RZ, PT ;  /* 0x000000ffe100720c */ /* 0x000fda0003f05270 */
[----:B------:R-:W-:Y:S05]  /*9720*/  @!P0 EXIT ;  /* 0x000000000000894d */ /* 0x000fea0003800000 */
[----:B0----5:R-:W0:Y:S08]  /*9730*/  LDC.64 R2, c[0x0][0x440] ;  /* 0x00011000ff027b82 */ /* 0x021e300000000a00 */
        /* <DEDUP_REMOVED lines=12> */
.L_x_5980:
        /* <DEDUP_REMOVED lines=16> */
.L_x_7308:


//--------------------- .text._ZN10layer_norm31ln_parallel_residual_bwd_kernelINS_13Kernel_traitsI6__halfffffjLj7168ELj1ELj1ELj8ELj16ENS_18Kernel_traits_baseILj7168ES2_ffffjLj256EEEEELb0ELb0ELb1EEEvNS_9BwdParamsE --------------------------
	.section	.text._ZN10layer_norm31ln_parallel_residual_bwd_kernelINS_13Kernel_traitsI6__halfffffjLj7168ELj1ELj1ELj8ELj16ENS_18Kernel_traits_baseILj7168ES2_ffffjLj256EEEEELb0ELb0ELb1EEEvNS_9BwdParamsE,"ax",@progbits
	.align	128
        .global         _ZN10layer_norm31ln_parallel_residual_bwd_kernelINS_13Kernel_traitsI6__halfffffjLj7168ELj1ELj1ELj8ELj16ENS_18Kernel_traits_baseILj7168ES2_ffffjLj256EEEEELb0ELb0ELb1EEEvNS_9BwdParamsE
        .type           _ZN10layer_norm31ln_parallel_residual_bwd_kernelINS_13Kernel_traitsI6__halfffffjLj7168ELj1ELj1ELj8ELj16ENS_18Kernel_traits_baseILj7168ES2_ffffjLj256EEEEELb0ELb0ELb1EEEvNS_9BwdParamsE,@function
        .size           _ZN10layer_norm31ln_parallel_residual_bwd_kernelINS_13Kernel_traitsI6__halfffffjLj7168ELj1ELj1ELj8ELj16ENS_18Kernel_traits_baseILj7168ES2_ffffjLj256EEEEELb0ELb0ELb1EEEvNS_9BwdParamsE,(.L_x_7309 - _ZN10layer_norm31ln_parallel_residual_bwd_kernelINS_13Kernel_traitsI6__halfffffjLj7168ELj1ELj1ELj8ELj16ENS_18Kernel_traits_baseILj7168ES2_ffffjLj256EEEEELb0ELb0ELb1EEEvNS_9BwdParamsE)
        .other          _ZN10layer_norm31ln_parallel_residual_bwd_kernelINS_13Kernel_traitsI6__halfffffjLj7168ELj1ELj1ELj8ELj16ENS_18Kernel_traits_baseILj7168ES2_ffffjLj256EEEEELb0ELb0ELb1EEEvNS_9BwdParamsE,@"STO_CUDA_ENTRY STV_DEFAULT"
_ZN10layer_norm31ln_parallel_residual_bwd_kernelINS_13Kernel_traitsI6__halfffffjLj7168ELj1ELj1ELj8ELj16ENS_18Kernel_traits_baseILj7168ES2_ffffjLj256EEEEELb0ELb0ELb1EEEvNS_9BwdParamsE:
.text._ZN10layer_norm31ln_parallel_residual_bwd_kernelINS_13Kernel_traitsI6__halfffffjLj7168ELj1ELj1ELj8ELj16ENS_18Kernel_traits_baseILj7168ES2_ffffjLj256EEEEELb0ELb0ELb1EEEvNS_9BwdParamsE:
        /* <DEDUP_REMOVED lines=81> */
[----:B-1----:R-:W-:Y:S01]  /*0510*/  IMAD.WIDE.U32 R4, R129, 0x8, R4 ;  /* 0x0000000881047825 */ /* 0x002fe200078e0004 */
[----:B------:R-:W-:Y:S02]  /*0520*/  CS2R R212, SRZ ;  /* 0x0000000000d47805 */ /* 0x000fe4000001ff00 */
[----:B------:R-:W-:Y:S02]  /*0530*/  CS2R R198, SRZ ;  /* 0x0000000000c67805 */ /* 0x000fe4000001ff00 */
[----:B------:R-:W-:Y:S02]  /*0540*/  CS2R R196, SRZ ;  /* 0x0000000000c47805 */ /* 0x000fe4000001ff00 */
[----:B------:R-:W-:Y:S01]  /*0550*/  CS2R R194, SRZ ;  /* 0x0000000000c27805 */ /* 0x000fe2000001ff00 */
[----:B0-----:R-:W3:Y:S01]  /*0560*/  LDG.E.64 R12, desc[UR14][R4.64+0x1800] ;  /* 0x0018000e040c7981 */ /* 0x001ee2000c1e1b00 */
[----:B------:R-:W-:-:S02]  /*0570*/  CS2R R192, SRZ ;  /* 0x0000000000c07805 */ /* 0x000fc4000001ff00 */
[----:B------:R-:W-:Y:S02]  /*0580*/  MOV R170, RZ ;  /* 0x000000ff00aa7202 */ /* 0x000fe40000000f00 */
        /* <DEDUP_REMOVED lines=40> */
[----:B------:R1:W2:Y:S01]  /*0810*/  LDG.E.64 R250, desc[UR14][R4.64+0x2000] ;  /* 0x0020000e04fa7981 */ /* 0x0002a2000c1e1b00 */
[----:B------:R-:W0:Y:S03]  /*0820*/  LDCU.U8 UR20, c[0x0][0x410] ;  /* 0x00008200ff1477ac */ /* 0x000e260008000000 */
[----:B------:R-:W2:Y:S01]  /*0830*/  LDG.E.64 R6, desc[UR14][R2.64+0x3000] ;  /* 0x0030000e02067981 */ /* 0x000ea2000c1e1b00 */
[----:B------:R-:W0:Y:S03]  /*0840*/  LDCU UR26, c[0x0][0x400] ;  /* 0x00008000ff1a77ac */ /* 0x000e260008000800 */
[----:B------:R3:W2:Y:S01]  /*0850*/  LDG.E.64 R8, desc[UR14][R2.64+0x2800] ;  /* 0x0028000e02087981 */ /* 0x0006a2000c1e1b00 */
[----:B-1----:R-:W-:Y:S01]  /*0860*/  CS2R R4, SRZ ;  /* 0x0000000000047805 */ /* 0x002fe2000001ff00 */
[----:B------:R-:W1:Y:S01]  /*0870*/  LDCU.64 UR28, c[0x0][0x468] ;  /* 0x00008d00ff1c77ac */ /* 0x000e620008000a00 */
[----:B------:R-:W0:Y:S01]  /*0880*/  LDCU.64 UR12, c[0x0][0x470] ;  /* 0x00008e00ff0c77ac */ /* 0x000e220008000a00 */
[----:B------:R-:W0:Y:S01]  /*0890*/  LDCU.64 UR10, c[0x0][0x478] ;  /* 0x00008f00ff0a77ac */ /* 0x000e220008000a00 */
[----:B------:R-:W0:Y:S01]  /*08a0*/  LDCU.128 UR16, c[0x0][0x3c0] ;  /* 0x00007800ff1077ac */ /* 0x000e220008000c00 */
[----:B------:R-:W0:Y:S01]  /*08b0*/  LDCU.64 UR22, c[0x0][0x438] ;  /* 0x00008700ff1677ac */ /* 0x000e220008000a00 */
[----:B------:R-:W0:Y:S01]  /*08c0*/  LDCU.64 UR24, c[0x0][0x380] ;  /* 0x00007000ff1877ac */ /* 0x000e220008000a00 */
[----:B---3--:R-:W-:-:S02]  /*08d0*/  HADD2.F32 R0, -RZ, R12.H0_H0 ;  /* 0x2000000cff007230 */ /* 0x008fc40000004100 */
[----:B------:R-:W-:Y:S02]  /*08e0*/  HADD2.F32 R2, -RZ, R13.H0_H0 ;  /* 0x2000000dff027230 */ /* 0x000fe40000004100 */
[----:B----4-:R-:W-:Y:S01]  /*08f0*/  HADD2.F32 R3, -RZ, R42.H0_H0 ;  /* 0x2000002aff037230 */ /* 0x010fe20000004100 */
[----:B------:R-:W-:Y:S04]  /*0900*/  STL [R1+0x1c], R0 ;  /* 0x00001c0001007387 */ /* 0x000fe80000100800 */
[----:B------:R3:W-:Y:S04]  /*0910*/  STL [R1+0xc], R2 ;  /* 0x00000c0201007387 */ /* 0x0007e80000100800 */
[----:B------:R5:W-:Y:S01]  /*0920*/  STL [R1+0x3c], R3 ;  /* 0x00003c0301007387 */ /* 0x000be20000100800 */
[----:B---3--:R-:W-:-:S02]  /*0930*/  HADD2.F32 R2, -RZ, R43.H0_H0 ;  /* 0x2000002bff027230 */ /* 0x008fc40000004100 */
[----:B-----5:R-:W-:-:S03]  /*0940*/  HADD2.F32 R3, -RZ, R46.H0_H0 ;  /* 0x2000002eff037230 */ /* 0x020fc60000004100 */
[----:B------:R3:W-:Y:S04]  /*0950*/  STL [R1+0x2c], R2 ;  /* 0x00002c0201007387 */ /* 0x0007e80000100800 */
[----:B------:R2:W-:Y:S01]  /*0960*/  STL [R1+0x5c], R3 ;  /* 0x00005c0301007387 */ /* 0x0005e20000100800 */
[----:B---3--:R-:W-:Y:S02]  /*0970*/  HADD2.F32 R2, -RZ, R47.H0_H0 ;  /* 0x2000002fff027230 */ /* 0x008fe40000004100 */
[----:B--2---:R-:W-:-:S03]  /*0980*/  HADD2.F32 R3, -RZ, R50.H0_H0 ;  /* 0x20000032ff037230 */ /* 0x004fc60000004100 */
[----:B------:R2:W-:Y:S04]  /*0990*/  STL [R1+0x4c], R2 ;  /* 0x00004c0201007387 */ /* 0x0005e80000100800 */
[----:B------:R3:W-:Y:S01]  /*09a0*/  STL [R1+0x7c], R3 ;  /* 0x00007c0301007387 */ /* 0x0007e20000100800 */
[----:B--2---:R-:W-:-:S05]  /*09b0*/  HADD2.F32 R2, -RZ, R51.H0_H0 ;  /* 0x20000033ff027230 */ /* 0x004fca0000004100 */
[----:B------:R2:W-:Y:S01]  /*09c0*/  STL [R1+0x6c], R2 ;  /* 0x00006c0201007387 */ /* 0x0005e20000100800 */
[----:B---3--:R-:W-:Y:S02]  /*09d0*/  HADD2.F32 R3, -RZ, R14.H0_H0 ;  /* 0x2000000eff037230 */ /* 0x008fe40000004100 */
[----:B--2---:R-:W-:-:S05]  /*09e0*/  HADD2.F32 R2, -RZ, R10.H0_H0 ;  /* 0x2000000aff027230 */ /* 0x004fca0000004100 */
[----:B------:R2:W-:Y:S04]  /*09f0*/  STL [R1], R2 ;  /* 0x0000000201007387 */ /* 0x0005e80000100800 */
[----:B------:R3:W-:Y:S01]  /*0a00*/  STL [R1+0x20], R3 ;  /* 0x0000200301007387 */ /* 0x0007e20000100800 */
[----:B--2---:R-:W-:Y:S02]  /*0a10*/  HADD2.F32 R2, -RZ, R15.H0_H0 ;  /* 0x2000000fff027230 */ /* 0x004fe40000004100 */
[----:B---3--:R-:W-:-:S03]  /*0a20*/  HADD2.F32 R3, -RZ, R16.H0_H0 ;  /* 0x20000010ff037230 */ /* 0x008fc60000004100 */
[----:B------:R2:W-:Y:S04]  /*0a30*/  STL [R1+0x10], R2 ;  /* 0x0000100201007387 */ /* 0x0005e80000100800 */
[----:B------:R3:W-:Y:S01]  /*0a40*/  STL [R1+0x40], R3 ;  /* 0x0000400301007387 */ /* 0x0007e20000100800 */
[----:B--2---:R-:W-:Y:S01]  /*0a50*/  HADD2.F32 R2, -RZ, R17.H0_H0 ;  /* 0x20000011ff027230 */ /* 0x004fe20000004100 */
[----:B------:R-:W-:Y:S01]  /*0a60*/  SHF.R.U64 R41, R12, 0x10, R13 ;  /* 0x000000100c297819 */ /* 0x000fe2000000120d */
[----:B---3--:R-:W-:-:S03]  /*0a70*/  HADD2.F32 R3, -RZ, R18.H0_H0 ;  /* 0x20000012ff037230 */ /* 0x008fc60000004100 */
[----:B------:R2:W-:Y:S01]  /*0a80*/  STL [R1+0x30], R2 ;  /* 0x0000300201007387 */ /* 0x0005e20000100800 */
[----:B------:R-:W-:-:S03]  /*0a90*/  SHF.R.U32.HI R0, RZ, 0x10, R13 ;  /* 0x00000010ff007819 */ /* 0x000fc6000001160d */
[----:B------:R3:W-:Y:S01]  /*0aa0*/  STL [R1+0x60], R3 ;  /* 0x0000600301007387 */ /* 0x0007e20000100800 */
[----:B--2---:R-:W-:Y:S01]  /*0ab0*/  HADD2.F32 R2, -RZ, R19.H0_H0 ;  /* 0x20000013ff027230 */ /* 0x004fe20000004100 */
[--C-:B------:R-:W-:Y:S01]  /*0ac0*/  SHF.R.U64 R45, R42, 0x10, R43.reuse ;  /* 0x000000102a2d7819 */ /* 0x100fe2000000122b */
[----:B------:R-:W-:Y:S02]  /*0ad0*/  HADD2.F32 R41, -RZ, R41.H0_H0 ;  /* 0x20000029ff297230 */ /* 0x000fe40000004100 */
[----:B---3--:R-:W-:Y:S01]  /*0ae0*/  HADD2.F32 R3, -RZ, R54.H0_H0 ;  /* 0x20000036ff037230 */ /* 0x008fe20000004100 */
        /* <DEDUP_REMOVED lines=10> */
[----:B------:R2:W-:Y:S01]  /*0b90*/  STL [R1+0x14], R41 ;  /* 0x0000142901007387 */ /* 0x0005e20000100800 */
[----:B------:R-:W-:-:S03]  /*0ba0*/  SHF.R.U32.HI R51, RZ, 0x10, R51 ;  /* 0x00000010ff337819 */ /* 0x000fc60000011633 */
[----:B------:R3:W-:Y:S01]  /*0bb0*/  STL [R1+0x4], R0 ;  /* 0x0000040001007387 */ /* 0x0007e20000100800 */
[----:B--2---:R-:W-:-:S03]  /*0bc0*/  HADD2.F32 R41, -RZ, R43.H0_H0 ;  /* 0x2000002bff297230 */ /* 0x004fc60000004100 */
[----:B------:R-:W-:Y:S01]  /*0bd0*/  STL [R1+0x34], R45 ;  /* 0x0000342d01007387 */ /* 0x000fe20000100800 */
[----:B---3--:R-:W-:-:S03]  /*0be0*/  HADD2.F32 R0, -RZ, R49.H0_H0 ;  /* 0x20000031ff007230 */ /* 0x008fc60000004100 */
[----:B------:R2:W-:Y:S01]  /*0bf0*/  STL [R1+0x24], R41 ;  /* 0x0000242901007387 */ /* 0x0005e20000100800 */
[----:B------:R-:W-:Y:S01]  /*0c00*/  HADD2.F32 R43, -RZ, R47.H0_H0 ;  /* 0x2000002fff2b7230 */ /* 0x000fe20000004100 */
[--C-:B------:R-:W-:Y:S02]  /*0c10*/  SHF.R.U64 R42, R14, 0x10, R15.reuse ;  /* 0x000000100e2a7819 */ /* 0x100fe4000000120f */
[----:B------:R3:W-:Y:S01]  /*0c20*/  STL [R1+0x54], R0 ;  /* 0x0000540001007387 */ /* 0x0007e20000100800 */
[----:B------:R-:W-:Y:S01]  /*0c30*/  SHF.R.U32.HI R40, RZ, 0x10, R15 ;  /* 0x00000010ff287819 */ /* 0x000fe2000001160f */
[----:B--2---:R-:W-:Y:S02]  /*0c40*/  HADD2.F32 R41, -RZ, R53.H0_H0 ;  /* 0x20000035ff297230 */ /* 0x004fe40000004100 */
[----:B------:R-:W-:Y:S01]  /*0c50*/  STL [R1+0x44], R43 ;  /* 0x0000442b01007387 */ /* 0x000fe20000100800 */
[----:B---3--:R-:W-:-:S03]  /*0c60*/  HADD2.F32 R0, -RZ, R51.H0_H0 ;  /* 0x20000033ff007230 */ /* 0x008fc60000004100 */
[----:B------:R2:W-:Y:S01]  /*0c70*/  STL [R1+0x74], R41 ;  /* 0x0000742901007387 */ /* 0x0005e20000100800 */
[--C-:B------:R-:W-:Y:S01]  /*0c80*/  SHF.R.U64 R46, R16, 0x10, R17.reuse ;  /* 0x00000010102e7819 */ /* 0x100fe20000001211 */
[----:B------:R-:W-:Y:S01]  /*0c90*/  HADD2.F32 R42, -RZ, R42.H0_H0 ;  /* 0x2000002aff2a7230 */ /* 0x000fe20000004100 */
[----:B------:R-:W-:Y:S01]  /*0ca0*/  SHF.R.U32.HI R44, RZ, 0x10, R17 ;  /* 0x00000010ff2c7819 */ /* 0x000fe20000011611 */
[----:B------:R3:W-:Y:S01]  /*0cb0*/  STL [R1+0x64], R0 ;  /* 0x0000640001007387 */ /* 0x0007e20000100800 */
[--C-:B------:R-:W-:Y:S02]  /*0cc0*/  SHF.R.U64 R50, R18, 0x10, R19.reuse ;  /* 0x0000001012327819 */ /* 0x100fe40000001213 */
[----:B------:R-:W-:Y:S01]  /*0cd0*/  SHF.R.U32.HI R48, RZ, 0x10, R19 ;  /* 0x00000010ff307819 */ /* 0x000fe20000011613 */
[----:B------:R-:W-:Y:S01]  /*0ce0*/  STL [R1+0x18], R42 ;  /* 0x0000182a01007387 */ /* 0x000fe20000100800 */
[----:B--2---:R-:W-:Y:S02]  /*0cf0*/  HADD2.F32 R41, -RZ, R46.H0_H0 ;  /* 0x2000002eff297230 */ /* 0x004fe40000004100 */
[----:B---3--:R-:W-:Y:S01]  /*0d00*/  HADD2.F32 R0, -RZ, R40.H0_H0 ;  /* 0x20000028ff007230 */ /* 0x008fe20000004100 */
[--C-:B------:R-:W-:Y:S01]  /*0d10*/  SHF.R.U64 R54, R54, 0x10, R55.reuse ;  /* 0x0000001036367819 */ /* 0x100fe20000001237 */
[----:B------:R-:W-:Y:S01]  /*0d20*/  HADD2.F32 R40, -RZ, R44.H0_H0 ;  /* 0x2000002cff287230 */ /* 0x000fe20000004100 */
[----:B------:R-:W-:-:S02]  /*0d30*/  SHF.R.U32.HI R52, RZ, 0x10, R55 ;  /* 0x00000010ff347819 */ /* 0x000fc40000011637 */
[----:B------:R2:W-:Y:S04]  /*0d40*/  STL [R1+0x8], R0 ;  /* 0x0000080001007387 */ /* 0x0005e80000100800 */
[----:B------:R3:W-:Y:S01]  /*0d50*/  STL [R1+0x38], R41 ;  /* 0x0000382901007387 */ /* 0x0007e20000100800 */
[----:B--2---:R-:W-:-:S03]  /*0d60*/  HADD2.F32 R0, -RZ, R50.H0_H0 ;  /* 0x20000032ff007230 */ /* 0x004fc60000004100 */
[----:B------:R2:W-:Y:S01]  /*0d70*/  STL [R1+0x28], R40 ;  /* 0x0000282801007387 */ /* 0x0005e20000100800 */
[----:B---3--:R-:W-:-:S03]  /*0d80*/  HADD2.F32 R41, -RZ, R48.H0_H0 ;  /* 0x20000030ff297230 */ /* 0x008fc60000004100 */
[----:B------:R3:W-:Y:S01]  /*0d90*/  STL [R1+0x58], R0 ;  /* 0x0000580001007387 */ /* 0x0007e20000100800 */
[----:B--2---:R-:W-:-:S03]  /*0da0*/  HADD2.F32 R40, -RZ, R54.H0_H0 ;  /* 0x20000036ff287230 */ /* 0x004fc60000004100 */
[----:B------:R2:W-:Y:S01]  /*0db0*/  STL [R1+0x48], R41 ;  /* 0x0000482901007387 */ /* 0x0005e20000100800 */
[----:B---3--:R-:W-:-:S03]  /*0dc0*/  HADD2.F32 R0, -RZ, R52.H0_H0 ;  /* 0x20000034ff007230 */ /* 0x008fc60000004100 */
[----:B------:R2:W-:Y:S04]  /*0dd0*/  STL [R1+0x78], R40 ;  /* 0x0000782801007387 */ /* 0x0005e80000100800 */
        /* <DEDUP_REMOVED lines=31> */
[----:B------:R-:W-:Y:S01]  /*0fd0*/  CS2R R2, SRZ ;  /* 0x0000000000027805 */ /* 0x000fe2000001ff00 */
        /* <DEDUP_REMOVED lines=12> */
.L_x_6040:
[----:B------:R-:W-:Y:S01]  /*10a0*/  UIMAD.WIDE UR6, UR4, 0x4, UR16 ;  /* 0x00000004040678a5 */ /* 0x000fe2000f8e0210 */
[----:B0-----:R-:W0:Y:S01]  /*10b0*/  LDC.64 R126, c[0x0][0x430] ;  /* 0x00010c00ff7e7b82 */ /* 0x001e220000000a00 */
[----:B------:R-:W-:Y:S01]  /*10c0*/  UIMAD UR5, UR4, UR21, URZ ;  /* 0x00000015040572a4 */ /* 0x000fe2000f8e02ff */
[----:B------:R-:W2:Y:S03]  /*10d0*/  LDL R180, [R1+0x7c] ;  /* 0x00007c0001b47983 */ /* 0x000ea60000100800 */
[----:B------:R-:W-:-:S03]  /*10e0*/  MOV R76, UR6 ;  /* 0x00000006004c7c02 */ /* 0x000fc60008000f00 */
[----:B------:R-:W1:Y:S01]  /*10f0*/  LDC.64 R124, c[0x0][0x3a8] ;  /* 0x0000ea00ff7c7b82 */ /* 0x000e620000000a00 */
[----:B------:R-:W-:Y:S01]  /*1100*/  USHF.R.S32.HI UR6, URZ, 0x1f, UR5 ;  /* 0x0000001fff067899 */ /* 0x000fe20008011405 */
[----:B------:R-:W-:Y:S01]  /*1110*/  MOV R77, UR7 ;  /* 0x00000007004d7c02 */ /* 0x000fe20008000f00 */
[----:B------:R-:W-:Y:S01]  /*1120*/  UIMAD.WIDE UR8, UR4, 0x4, UR18 ;  /* 0x00000004040878a5 */ /* 0x000fe2000f8e0212 */
[----:B------:R-:W3:Y:S04]  /*1130*/  LDL R181, [R1+0x80] ;  /* 0x0000800001b57983 */ /* 0x000ee80000100800 */
[----:B------:R-:W4:Y:S01]  /*1140*/  LDC.64 R130, c[0x0][0x428] ;  /* 0x00010a00ff827b82 */ /* 0x000f220000000a00 */
[----:B------:R-:W-:Y:S01]  /*1150*/  ULEA.HI UR6, UR6, UR5, URZ, 0x2 ;  /* 0x0000000506067291 */ /* 0x000fe2000f8f10ff */
[----:B------:R0:W2:Y:S04]  /*1160*/  LDG.E R0, desc[UR14][R76.64] ;  /* 0x0000000e4c007981 */ /* 0x0000a8000c1e1900 */
[----:B------:R-:W3:Y:S01]  /*1170*/  LDL R185, [R1+0x74] ;  /* 0x0000740001b97983 */ /* 0x000ee20000100800 */
[----:B------:R-:W-:-:S03]  /*1180*/  MOV R172, UR6 ;  /* 0x0000000600ac7c02 */ /* 0x000fc60008000f00 */
[----:B------:R-:W3:Y:S01]  /*1190*/  LDL R183, [R1+0x64] ;  /* 0x0000640001b77983 */ /* 0x000ee20000100800 */
[----:B------:R-:W-:Y:S02]  /*11a0*/  LEA.HI.SX32 R172, R172, R129, 0x1e ;  /* 0x00000081acac7211 */ /* 0x000fe400078ff2ff */
[----:B0-----:R-:W-:Y:S01]  /*11b0*/  MOV R76, UR8 ;  /* 0x00000008004c7c02 */ /* 0x001fe20008000f00 */
[----:B------:R-:W3:Y:S01]  /*11c0*/  LDL R184, [R1+0x78] ;  /* 0x0000780001b87983 */ /* 0x000ee20000100800 */
[----:B------:R-:W-:Y:S01]  /*11d0*/  MOV R77, UR9 ;  /* 0x00000009004d7c02 */ /* 0x000fe20008000f00 */
[C---:B------:R-:W-:Y:S02]  /*11e0*/  IMAD.WIDE.U32 R80, R172.reuse, 0x10, R126 ;  /* 0x00000010ac507825 */ /* 0x040fe400078e007e */
[----:B------:R-:W3:Y:S04]  /*11f0*/  LDL R179, [R1+0x6c] ;  /* 0x00006c0001b37983 */ /* 0x000ee80000100800 */
[----:B------:R1:W3:Y:S01]  /*1200*/  LDG.E R177, desc[UR14][R76.64] ;  /* 0x0000000e4cb17981 */ /* 0x0002e2000c1e1900 */
[----:B----4-:R-:W-:-:S03]  /*1210*/  IMAD.WIDE.U32 R84, R172, 0x10, R130 ;  /* 0x00000010ac547825 */ /* 0x010fc600078e0082 */
[----:B------:R-:W4:Y:S04]  /*1220*/  LDG.E.128 R80, desc[UR14][R80.64] ;  /* 0x0000000e50507981 */ /* 0x000f28000c1e1d00 */
[----:B------:R-:W4:Y:S01]  /*1230*/  LDG.E.128 R84, desc[UR14][R84.64] ;  /* 0x0000000e54547981 */ /* 0x000f22000c1e1d00 */
[----:B-1----:R-:W-:-:S03]  /*1240*/  IMAD.WIDE.U32 R76, R172, 0x10, R124 ;  /* 0x00000010ac4c7825 */ /* 0x002fc600078e007c */
[----:B------:R-:W4:Y:S04]  /*1250*/  LDL R182, [R1+0x70] ;  /* 0x0000700001b67983 */ /* 0x000f280000100800 */
[----:B------:R-:W4:Y:S01]  /*1260*/  LDG.E.128 R76, desc[UR14][R76.64] ;  /* 0x0000000e4c4c7981 */ /* 0x000f22000c1e1d00 */
[----:B------:R-:W-:-:S04]  /*1270*/  ISETP.NE.U32.AND P0, PT, RZ, UR22, PT ;  /* 0x00000016ff007c0c */ /* 0x000fc8000bf05070 */
[----:B------:R-:W-:Y:S02]  /*1280*/  ISETP.NE.AND.EX P0, PT, RZ, UR23, PT, P0 ;  /* 0x00000017ff007c0c */ /* 0x000fe4000bf05300 */
[----:B------:R-:W-:-:S11]  /*1290*/  ISETP.NE.AND P2, PT, RZ, UR20, PT ;  /* 0x00000014ff007c0c */ /* 0x000fd6000bf45270 */
[----:B------:R-:W0:Y:S01]  /*12a0*/  @P0 LDC.64 R174, c[0x0][0x438] ;  /* 0x00010e00ffae0b82 */ /* 0x000e220000000a00 */
[C---:B------:R-:W-:Y:S02]  /*12b0*/  IADD3 R178, PT, PT, R172.reuse, 0x300, RZ ;  /* 0x00000300acb27810 */ /* 0x040fe40007ffe0ff */
[----:B------:R-:W-:-:S05]  /*12c0*/  IADD3 R176, PT, PT, R172, 0x100, RZ ;  /* 0x00000100acb07810 */ /* 0x000fca0007ffe0ff */
[----:B------:R-:W-:-:S04]  /*12d0*/  IMAD.WIDE.U32 R92, R176, 0x10, R126 ;  /* 0x00000010b05c7825 */ /* 0x000fc800078e007e */
[----:B------:R-:W-:Y:S02]  /*12e0*/  IMAD.WIDE.U32 R96, R176, 0x10, R130 ;  /* 0x00000010b0607825 */ /* 0x000fe400078e0082 */
[----:B------:R-:W4:Y:S02]  /*12f0*/  LDG.E.128 R92, desc[UR14][R92.64] ;  /* 0x0000000e5c5c7981 */ /* 0x000f24000c1e1d00 */
[----:B0-----:R-:W-:Y:S02]  /*1300*/  @P0 IMAD.WIDE.U32 R174, R178, 0x10, R174 ;  /* 0x00000010b2ae0825 */ /* 0x001fe400078e00ae */
[----:B------:R-:W4:Y:S04]  /*1310*/  LDG.E.128 R96, desc[UR14][R96.64] ;  /* 0x0000000e60607981 */ /* 0x000f28000c1e1d00 */
[----:B-----5:R4:W5:Y:S01]  /*1320*/  @P0 LDG.E.128 R40, desc[UR14][R174.64] ;  /* 0x0000000eae280981 */ /* 0x020962000c1e1d00 */
[----:B------:R-:W-:-:S06]  /*1330*/  IMAD.WIDE.U32 R88, R176, 0x10, R124 ;  /* 0x00000010b0587825 */ /* 0x000fcc00078e007c */
[----:B------:R-:W4:Y:S01]  /*1340*/  LDG.E.128 R88, desc[UR14][R88.64] ;  /* 0x0000000e58587981 */ /* 0x000f22000c1e1d00 */
[----:B------:R-:W-:-:S04]  /*1350*/  IMAD.WIDE.U32 R112, R178, 0x10, R124 ;  /* 0x00000010b2707825 */ /* 0x000fc800078e007c */
[----:B------:R-:W-:Y:S01]  /*1360*/  IMAD.WIDE.U32 R116, R178, 0x10, R126 ;  /* 0x00000010b2747825 */ /* 0x000fe200078e007e */
[----:B------:R-:W-:Y:S01]  /*1370*/  IADD3 R173, PT, PT, R172, 0x200, RZ ;  /* 0x00000200acad7810 */ /* 0x000fe20007ffe0ff */
[----:B------:R-:W4:Y:S02]  /*1380*/  LDG.E.128 R112, desc[UR14][R112.64] ;  /* 0x0000000e70707981 */ /* 0x000f24000c1e1d00 */
[----:B------:R-:W-:Y:S02]  /*1390*/  IMAD.WIDE.U32 R120, R178, 0x10, R130 ;  /* 0x00000010b2787825 */ /* 0x000fe400078e0082 */
[----:B------:R-:W4:Y:S01]  /*13a0*/  LDG.E.128 R116, desc[UR14][R116.64] ;  /* 0x0000000e74747981 */ /* 0x000f22000c1e1d00 */
[----:B--2---:R-:W-:Y:S02]  /*13b0*/  FSEL R0, R0, RZ, !P2 ;  /* 0x000000ff00007208 */ /* 0x004fe40005000000 */
[----:B---3--:R-:W-:Y:S01]  /*13c0*/  R2UR UR9, R177 ;  /* 0x00000000b10972ca */ /* 0x008fe200000e0000 */
[----:B----4-:R-:W-:Y:S01]  /*13d0*/  FMUL.FTZ R174, R180, R80 ;  /* 0x00000050b4ae7220 */ /* 0x010fe20000410000 */
[----:B------:R-:W-:Y:S01]  /*13e0*/  R2UR UR5, R0 ;  /* 0x00000000000572ca */ /* 0x000fe200000e0000 */
[----:B------:R-:W-:Y:S01]  /*13f0*/  FADD.FTZ R211, R80, R211 ;  /* 0x000000d350d37221 */ /* 0x000fe20000010000 */
[----:B------:R-:W2:Y:S01]  /*1400*/  LDL R180, [R1+0x68] ;  /* 0x0000680001b47983 */ /* 0x000ea20000100800 */
[----:B------:R-:W-:-:S03]  /*1410*/  FFMA.FTZ R174, R181, R84, R174 ;  /* 0x00000054b5ae7223 */ /* 0x000fc600000100ae */
[----:B------:R-:W3:Y:S01]  /*1420*/  LDL R181, [R1+0x5c] ;  /* 0x00005c0001b57983 */ /* 0x000ee20000100800 */
[----:B------:R-:W-:Y:S01]  /*1430*/  FADD.FTZ R30, R84, R30 ;  /* 0x0000001e541e7221 */ /* 0x000fe20000010000 */
[----:B------:R-:W-:-:S04]  /*1440*/  IMAD.WIDE.U32 R100, R173, 0x10, R124 ;  /* 0x00000010ad647825 */ /* 0x000fc800078e007c */
[----:B------:R-:W-:Y:S01]  /*1450*/  FMUL.FTZ R183, R183, R83 ;  /* 0x00000053b7b77220 */ /* 0x000fe20000410000 */
[----:B------:R-:W-:Y:S01]  /*1460*/  FADD.FTZ R210, R81, R210 ;  /* 0x000000d251d27221 */ /* 0x000fe20000010000 */
[----:B------:R-:W-:Y:S01]  /*1470*/  FMUL.FTZ R179, R179, R82 ;  /* 0x00000052b3b37220 */ /* 0x000fe20000410000 */
[----:B------:R-:W-:-:S04]  /*1480*/  IMAD.WIDE.U32 R104, R173, 0x10, R126 ;  /* 0x00000010ad687825 */ /* 0x000fc800078e007e */
[----:B------:R-:W-:Y:S01]  /*1490*/  FADD.FTZ R0, R76, -UR5 ;  /* 0x800000054c007e21 */ /* 0x000fe20008010000 */
[----:B------:R-:W-:Y:S01]  /*14a0*/  FADD.FTZ R78, R78, -UR5 ;  /* 0x800000054e4e7e21 */ /* 0x000fe20008010000 */
[----:B------:R-:W4:Y:S02]  /*14b0*/  LDL R76, [R1+0x60] ;  /* 0x00006000014c7983 */ /* 0x000f240000100800 */
[----:B------:R-:W-:Y:S01]  /*14c0*/  FMUL.FTZ R0, R0, UR9 ;  /* 0x0000000900007c20 */ /* 0x000fe20008410000 */
[----:B------:R-:W-:Y:S01]  /*14d0*/  FADD.FTZ R77, R77, -UR5 ;  /* 0x800000054d4d7e21 */ /* 0x000fe20008010000 */
[----:B------:R-:W4:Y:S02]  /*14e0*/  LDG.E.128 R100, desc[UR14][R100.64] ;  /* 0x0000000e64647981 */ /* 0x000f24000c1e1d00 */
[-C--:B------:R-:W-:Y:S02]  /*14f0*/  FFMA.FTZ R2, R84, R0.reuse, R2 ;  /* 0x0000000054027223 */ /* 0x080fe40000010002 */
[----:B------:R-:W4:Y:S01]  /*1500*/  LDL R84, [R1+0x54] ;  /* 0x0000540001547983 */ /* 0x000f220000100800 */
[----:B------:R-:W-:-:S03]  /*1510*/  FFMA.FTZ R154, R80, R0, R154 ;  /* 0x00000000509a7223 */ /* 0x000fc6000001009a */
[----:B------:R-:W4:Y:S01]  /*1520*/  LDL R80, [R1+0x58] ;  /* 0x0000580001507983 */ /* 0x000f220000100800 */
[----:B------:R-:W-:-:S03]  /*1530*/  FMUL.FTZ R178, R78, UR9 ;  /* 0x000000094eb27c20 */ /* 0x000fc60008410000 */
[----:B------:R-:W4:Y:S01]  /*1540*/  LDL R78, [R1+0x4c] ;  /* 0x00004c00014e7983 */ /* 0x000f220000100800 */
[----:B------:R-:W-:-:S03]  /*1550*/  FMUL.FTZ R175, R77, UR9 ;  /* 0x000000094daf7c20 */ /* 0x000fc60008410000 */
[----:B------:R-:W4:Y:S01]  /*1560*/  LDL R77, [R1+0x50] ;  /* 0x00005000014d7983 */ /* 0x000f220000100800 */
[----:B------:R-:W-:-:S04]  /*1570*/  IMAD.WIDE.U32 R108, R173, 0x10, R130 ;  /* 0x00000010ad6c7825 */ /* 0x000fc800078e0082 */
[----:B------:R-:W-:Y:S01]  /*1580*/  FMUL.FTZ R177, R185, R81 ;  /* 0x00000051b9b17220 */ /* 0x000fe20000410000 */
[----:B------:R-:W4:Y:S01]  /*1590*/  LDG.E.128 R104, desc[UR14][R104.64] ;  /* 0x0000000e68687981 */ /* 0x000f22000c1e1d00 */
[----:B------:R-:W-:-:S03]  /*15a0*/  FFMA.FTZ R155, R81, R175, R155 ;  /* 0x000000af519b7223 */ /* 0x000fc6000001009b */
[----:B------:R-:W4:Y:S04]  /*15b0*/  LDG.E.128 R108, desc[UR14][R108.64] ;  /* 0x0000000e6c6c7981 */ /* 0x000f28000c1e1d00 */
[----:B------:R-:W4:Y:S01]  /*15c0*/  LDL R81, [R1+0x40] ;  /* 0x0000400001517983 */ /* 0x000f220000100800 */
[----:B------:R-:W-:Y:S01]  /*15d0*/  FFMA.FTZ R177, R184, R85, R177 ;  /* 0x00000055b8b17223 */ /* 0x000fe200000100b1 */
[----:B------:R-:W-:Y:S01]  /*15e0*/  FADD.FTZ R208, R83, R208 ;  /* 0x000000d053d07221 */ /* 0x000fe20000010000 */
[----:B------:R-:W-:Y:S01]  /*15f0*/  FADD.FTZ R209, R82, R209 ;  /* 0x000000d152d17221 */ /* 0x000fe20000010000 */
[----:B------:R-:W4:Y:S01]  /*1600*/  LDG.E.128 R120, desc[UR14][R120.64] ;  /* 0x0000000e78787981 */ /* 0x000f22000c1e1d00 */
[----:B------:R-:W-:Y:S01]  /*1610*/  FADD.FTZ R88, R88, -UR5 ;  /* 0x8000000558587e21 */ /* 0x000fe20008010000 */
[----:B------:R-:W-:-:S04]  /*1620*/  FADD.FTZ R89, R89, -UR5 ;  /* 0x8000000559597e21 */ /* 0x000fc80008010000 */
[----:B------:R-:W-:Y:S02]  /*1630*/  FMUL.FTZ R184, R89, UR9 ;  /* 0x0000000959b87c20 */ /* 0x000fe40008410000 */
[----:B------:R-:W4:Y:S01]  /*1640*/  LDL R89, [R1+0x28] ;  /* 0x0000280001597983 */ /* 0x000f220000100800 */
[----:B------:R-:W-:Y:S01]  /*1650*/  FADD.FTZ R79, R79, -UR5 ;  /* 0x800000054f4f7e21 */ /* 0x000fe20008010000 */
[----:B------:R-:W-:-:S03]  /*1660*/  FFMA.FTZ R179, R182, R86, R179 ;  /* 0x00000056b6b37223 */ /* 0x000fc600000100b3 */
[----:B------:R-:W-:Y:S02]  /*1670*/  FMUL.FTZ R182, R79, UR9 ;  /* 0x000000094fb67c20 */ /* 0x000fe40008410000 */
[----:B------:R-:W4:Y:S02]  /*1680*/  LDL R79, [R1+0x38] ;  /* 0x00003800014f7983 */ /* 0x000f240000100800 */
[----:B------:R-:W-:Y:S02]  /*1690*/  FFMA.FTZ R157, R83, R182, R157 ;  /* 0x000000b6539d7223 */ /* 0x000fe4000001009d */
[----:B------:R-:W4:Y:S01]  /*16a0*/  LDL R83, [R1+0x44] ;  /* 0x0000440001537983 */ /* 0x000f220000100800 */
[----:B------:R-:W-:-:S04]  /*16b0*/  FADD.FTZ R90, R90, -UR5 ;  /* 0x800000055a5a7e21 */ /* 0x000fc80008010000 */
[----:B------:R-:W-:Y:S02]  /*16c0*/  FMUL.FTZ R186, R90, UR9 ;  /* 0x000000095aba7c20 */ /* 0x000fe40008410000 */
[----:B------:R-:W4:Y:S01]  /*16d0*/  LDL R90, [R1+0x1c] ;  /* 0x00001c00015a7983 */ /* 0x000f220000100800 */
[----:B---3--:R-:W-:Y:S01]  /*16e0*/  FMUL.FTZ R181, R181, R92 ;  /* 0x0000005cb5b57220 */ /* 0x008fe20000410000 */
[----:B--2---:R-:W-:Y:S01]  /*16f0*/  FFMA.FTZ R183, R180, R87, R183 ;  /* 0x00000057b4b77223 */ /* 0x004fe200000100b7 */
[----:B------:R-:W-:Y:S02]  /*1700*/  FMUL.FTZ R180, R88, UR9 ;  /* 0x0000000958b47c20 */ /* 0x000fe40008410000 */
[----:B------:R-:W2:Y:S01]  /*1710*/  LDL R88, [R1+0x24] ;  /* 0x0000240001587983 */ /* 0x000ea20000100800 */
[----:B----4-:R-:W-:-:S03]  /*1720*/  FFMA.FTZ R181, R76, R96, R181 ;  /* 0x000000604cb57223 */ /* 0x010fc600000100b5 */
[----:B------:R-:W3:Y:S01]  /*1730*/  LDL R76, [R1+0x3c] ;  /* 0x00003c00014c7983 */ /* 0x000ee20000100800 */
[----:B------:R-:W-:-:S04]  /*1740*/  FMUL.FTZ R185, R84, R93 ;  /* 0x0000005d54b97220 */ /* 0x000fc80000410000 */
[----:B------:R-:W-:Y:S02]  /*1750*/  FFMA.FTZ R185, R80, R97, R185 ;  /* 0x0000006150b97223 */ /* 0x000fe400000100b9 */
[----:B------:R-:W4:Y:S01]  /*1760*/  LDL R80, [R1+0x34] ;  /* 0x0000340001507983 */ /* 0x000f220000100800 */
[----:B------:R-:W-:-:S03]  /*1770*/  FMUL.FTZ R187, R78, R94 ;  /* 0x0000005e4ebb7220 */ /* 0x000fc60000410000 */
[----:B------:R-:W4:Y:S01]  /*1780*/  LDL R78, [R1+0x2c] ;  /* 0x00002c00014e7983 */ /* 0x000f220000100800 */
[----:B------:R-:W-:-:S03]  /*1790*/  FFMA.FTZ R156, R82, R178, R156 ;  /* 0x000000b2529c7223 */ /* 0x000fc6000001009c */
[----:B------:R-:W4:Y:S01]  /*17a0*/  LDL R82, [R1+0x48] ;  /* 0x0000480001527983 */ /* 0x000f220000100800 */
[----:B------:R-:W-:-:S03]  /*17b0*/  FFMA.FTZ R187, R77, R98, R187 ;  /* 0x000000624dbb7223 */ /* 0x000fc600000100bb */
[----:B------:R-:W4:Y:S01]  /*17c0*/  LDL R77, [R1+0x30] ;  /* 0x00003000014d7983 */ /* 0x000f220000100800 */
[----:B------:R-:W-:Y:S01]  /*17d0*/  FADD.FTZ R100, R100, -UR5 ;  /* 0x8000000564647e21 */ /* 0x000fe20008010000 */
[----:B------:R-:W-:-:S03]  /*17e0*/  FADD.FTZ R101, R101, -UR5 ;  /* 0x8000000565657e21 */ /* 0x000fc60008010000 */
[----:B------:R-:W-:Y:S01]  /*17f0*/  FMUL.FTZ R188, R100, UR9 ;  /* 0x0000000964bc7c20 */ /* 0x000fe20008410000 */
[----:B------:R-:W-:Y:S01]  /*1800*/  FMUL.FTZ R101, R101, UR9 ;  /* 0x0000000965657c20 */ /* 0x000fe20008410000 */
[----:B------:R-:W-:Y:S01]  /*1810*/  FADD.FTZ R103, R103, -UR5 ;  /* 0x8000000567677e21 */ /* 0x000fe20008010000 */
[C---:B------:R-:W-:Y:S01]  /*1820*/  FADD.FTZ R38, R108.reuse, R38 ;  /* 0x000000266c267221 */ /* 0x040fe20000010000 */
[-C--:B------:R-:W-:Y:S01]  /*1830*/  FFMA.FTZ R10, R108, R188.reuse, R10 ;  /* 0x000000bc6c0a7223 */ /* 0x080fe2000001000a */
[C---:B------:R-:W-:Y:S01]  /*1840*/  FADD.FTZ R202, R105.reuse, R202 ;  /* 0x000000ca69ca7221 */ /* 0x040fe20000010000 */
[-C--:B------:R-:W-:Y:S01]  /*1850*/  FFMA.FTZ R163, R105, R101.reuse, R163 ;  /* 0x0000006569a37223 */ /* 0x080fe200000100a3 */
[----:B------:R-:W-:Y:S01]  /*1860*/  FADD.FTZ R137, R111, R137 ;  /* 0x000000896f897221 */ /* 0x000fe20000010000 */
[----:B------:R-:W-:Y:S01]  /*1870*/  FADD.FTZ R102, R102, -UR5 ;  /* 0x8000000566667e21 */ /* 0x000fe20008010000 */
[C---:B------:R-:W-:Y:S01]  /*1880*/  FADD.FTZ R203, R104.reuse, R203 ;  /* 0x000000cb68cb7221 */ /* 0x040fe20000010000 */
[----:B------:R-:W-:Y:S01]  /*1890*/  FFMA.FTZ R162, R104, R188, R162 ;  /* 0x000000bc68a27223 */ /* 0x000fe200000100a2 */
[----:B------:R-:W-:Y:S01]  /*18a0*/  FADD.FTZ R91, R91, -UR5 ;  /* 0x800000055b5b7e21 */ /* 0x000fe20008010000 */
[C---:B------:R-:W-:Y:S01]  /*18b0*/  FADD.FTZ R39, R109.reuse, R39 ;  /* 0x000000276d277221 */ /* 0x040fe20000010000 */
[----:B------:R-:W-:Y:S01]  /*18c0*/  FFMA.FTZ R11, R109, R101, R11 ;  /* 0x000000656d0b7223 */ /* 0x000fe2000001000b */
[----:B------:R-:W-:Y:S01]  /*18d0*/  FADD.FTZ R201, R106, R201 ;  /* 0x000000c96ac97221 */ /* 0x000fe20000010000 */
[----:B------:R-:W-:Y:S01]  /*18e0*/  IADD3 R171, PT, PT, R172, 0x400, RZ ;  /* 0x00000400acab7810 */ /* 0x000fe20007ffe0ff */
[----:B------:R-:W-:Y:S01]  /*18f0*/  FMUL.FTZ R189, R91, UR9 ;  /* 0x000000095bbd7c20 */ /* 0x000fe20008410000 */
[----:B------:R-:W-:Y:S01]  /*1900*/  FADD.FTZ R204, R95, R204 ;  /* 0x000000cc5fcc7221 */ /* 0x000fe20000010000 */
[C---:B------:R-:W-:Y:S01]  /*1910*/  FADD.FTZ R205, R94.reuse, R205 ;  /* 0x000000cd5ecd7221 */ /* 0x040fe20000010000 */
[----:B------:R-:W-:Y:S01]  /*1920*/  FFMA.FTZ R160, R94, R186, R160 ;  /* 0x000000ba5ea07223 */ /* 0x000fe200000100a0 */
[----:B------:R-:W-:-:S04]  /*1930*/  IMAD.WIDE.U32 R124, R171, 0x10, R124 ;  /* 0x00000010ab7c7825 */ /* 0x000fc800078e007c */
[----:B------:R-:W-:Y:S01]  /*1940*/  FFMA.FTZ R161, R95, R189, R161 ;  /* 0x000000bd5fa17223 */ /* 0x000fe200000100a1 */
[----:B------:R-:W4:Y:S01]  /*1950*/  LDL R94, [R1+0x10] ;  /* 0x00001000015e7983 */ /* 0x000f220000100800 */
[----:B------:R-:W-:-:S03]  /*1960*/  IMAD.WIDE.U32 R128, R171, 0x10, R126 ;  /* 0x00000010ab807825 */ /* 0x000fc600078e007e */
[----:B------:R-:W4:Y:S01]  /*1970*/  LDG.E.128 R124, desc[UR14][R124.64] ;  /* 0x0000000e7c7c7981 */ /* 0x000f22000c1e1d00 */
[----:B------:R-:W-:-:S03]  /*1980*/  IMAD.WIDE.U32 R132, R171, 0x10, R130 ;  /* 0x00000010ab847825 */ /* 0x000fc600078e0082 */
[----:B------:R-:W4:Y:S04]  /*1990*/  LDL R91, [R1+0x4] ;  /* 0x00000400015b7983 */ /* 0x000f280000100800 */
[----:B------:R-:W4:Y:S01]  /*19a0*/  LDG.E.128 R128, desc[UR14][R128.64] ;  /* 0x0000000e80807981 */ /* 0x000f22000c1e1d00 */
[----:B------:R-:W-:-:S03]  /*19b0*/  FMUL.FTZ R190, R83, R95 ;  /* 0x0000005f53be7220 */ /* 0x000fc60000410000 */
[----:B------:R-:W4:Y:S04]  /*19c0*/  LDG.E.128 R132, desc[UR14][R132.64] ;  /* 0x0000000e84847981 */ /* 0x000f28000c1e1d00 */
[----:B------:R-:W4:Y:S01]  /*19d0*/  LDL R95, [R1+0xc] ;  /* 0x00000c00015f7983 */ /* 0x000f220000100800 */
[C---:B------:R-:W-:Y:S01]  /*19e0*/  FADD.FTZ R36, R98.reuse, R36 ;  /* 0x0000002462247221 */ /* 0x040fe20000010000 */
[----:B------:R-:W-:Y:S01]  /*19f0*/  FFMA.FTZ R8, R98, R186, R8 ;  /* 0x000000ba62087223 */ /* 0x000fe20000010008 */
[C---:B------:R-:W-:Y:S01]  /*1a00*/  FADD.FTZ R37, R99.reuse, R37 ;  /* 0x0000002563257221 */ /* 0x040fe20000010000 */
[----:B------:R-:W-:Y:S01]  /*1a10*/  FFMA.FTZ R9, R99, R189, R9 ;  /* 0x000000bd63097223 */ /* 0x000fe20000010009 */
[----:B--2---:R-:W-:Y:S01]  /*1a20*/  FMUL.FTZ R88, R88, R107 ;  /* 0x0000006b58587220 */ /* 0x004fe20000410000 */
[----:B---3--:R-:W-:-:S04]  /*1a30*/  FMUL.FTZ R76, R76, R104 ;  /* 0x000000684c4c7220 */ /* 0x008fc80000410000 */
[----:B------:R-:W-:Y:S01]  /*1a40*/  FFMA.FTZ R108, R81, R108, R76 ;  /* 0x0000006c516c7223 */ /* 0x000fe2000001004c */
[----:B----4-:R-:W-:Y:S01]  /*1a50*/  FMUL.FTZ R76, R80, R105 ;  /* 0x00000069504c7220 */ /* 0x010fe20000410000 */
[----:B------:R-:W-:Y:S01]  /*1a60*/  FMUL.FTZ R105, R103, UR9 ;  /* 0x0000000967697c20 */ /* 0x000fe20008410000 */
[----:B------:R-:W-:Y:S01]  /*1a70*/  FMUL.FTZ R104, R102, UR9 ;  /* 0x0000000966687c20 */ /* 0x000fe20008410000 */
[----:B------:R-:W2:Y:S02]  /*1a80*/  LDL R103, [R1+0x14] ;  /* 0x0000140001677983 */ /* 0x000ea40000100800 */
[----:B------:R-:W-:Y:S01]  /*1a90*/  FFMA.FTZ R13, R111, R105, R13 ;  /* 0x000000696f0d7223 */ /* 0x000fe2000001000d */
[----:B------:R-:W-:Y:S01]  /*1aa0*/  FFMA.FTZ R111, R89, R111, R88 ;  /* 0x0000006f596f7223 */ /* 0x000fe20000010058 */
[----:B------:R-:W-:Y:S01]  /*1ab0*/  FFMA.FTZ R109, R79, R109, R76 ;  /* 0x0000006d4f6d7223 */ /* 0x000fe2000001004c */
[----:B------:R-:W0:Y:S01]  /*1ac0*/  @P0 LDC.64 R88, c[0x0][0x438] ;  /* 0x00010e00ff580b82 */ /* 0x000e220000000a00 */
[----:B------:R-:W-:Y:S01]  /*1ad0*/  FMUL.FTZ R76, R78, R106 ;  /* 0x0000006a4e4c7220 */ /* 0x000fe20000410000 */
[----:B------:R-:W-:Y:S01]  /*1ae0*/  FFMA.FTZ R164, R106, R104, R164 ;  /* 0x000000686aa47223 */ /* 0x000fe200000100a4 */
[----:B------:R-:W3:Y:S04]  /*1af0*/  LDL R102, [R1+0x18] ;  /* 0x0000180001667983 */ /* 0x000ee80000100800 */
[----:B------:R-:W4:Y:S01]  /*1b00*/  LDL R106, [R1+0x20] ;  /* 0x00002000016a7983 */ /* 0x000f220000100800 */
[----:B0-----:R-:W-:-:S05]  /*1b10*/  @P0 IMAD.WIDE.U32 R88, R172, 0x10, R88 ;  /* 0x00000010ac580825 */ /* 0x001fca00078e0058 */
[----:B------:R0:W5:Y:S02]  /*1b20*/  @P0 LDG.E.128 R44, desc[UR14][R88.64] ;  /* 0x0000000e582c0981 */ /* 0x000164000c1e1d00 */
[----:B0-----:R-:W-:Y:S02]  /*1b30*/  FMUL.FTZ R88, R90, R116 ;  /* 0x000000745a587220 */ /* 0x001fe40000410000 */
[----:B------:R-:W3:Y:S04]  /*1b40*/  LDL R89, [R1] ;  /* 0x0000000001597983 */ /* 0x000ee80000100800 */
[----:B------:R-:W3:Y:S01]  /*1b50*/  LDL R90, [R1+0x8] ;  /* 0x00000800015a7983 */ /* 0x000ee20000100800 */
[----:B------:R-:W-:Y:S02]  /*1b60*/  FFMA.FTZ R190, R82, R99, R190 ;  /* 0x0000006352be7223 */ /* 0x000fe400000100be */
[----:B------:R-:W0:Y:S01]  /*1b70*/  LDC.64 R98, c[0x0][0x3a8] ;  /* 0x0000ea00ff627b82 */ /* 0x000e220000000a00 */
[C---:B------:R-:W-:Y:S01]  /*1b80*/  FADD.FTZ R207, R92.reuse, R207 ;  /* 0x000000cf5ccf7221 */ /* 0x040fe20000010000 */
[----:B------:R-:W-:Y:S01]  /*1b90*/  FFMA.FTZ R158, R92, R180, R158 ;  /* 0x000000b45c9e7223 */ /* 0x000fe2000001009e */
[C---:B------:R-:W-:Y:S01]  /*1ba0*/  FADD.FTZ R206, R93.reuse, R206 ;  /* 0x000000ce5dce7221 */ /* 0x040fe20000010000 */
[----:B------:R-:W-:Y:S01]  /*1bb0*/  FFMA.FTZ R159, R93, R184, R159 ;  /* 0x000000b85d9f7223 */ /* 0x000fe2000001009f */
[C---:B------:R-:W-:Y:S01]  /*1bc0*/  FADD.FTZ R34, R96.reuse, R34 ;  /* 0x0000002260227221 */ /* 0x040fe20000010000 */
[----:B------:R-:W-:-:S02]  /*1bd0*/  FFMA.FTZ R6, R96, R180, R6 ;  /* 0x000000b460067223 */ /* 0x000fc40000010006 */
[----:B------:R-:W1:Y:S01]  /*1be0*/  LDC.64 R92, c[0x0][0x430] ;  /* 0x00010c00ff5c7b82 */ /* 0x000e620000000a00 */
[C---:B------:R-:W-:Y:S01]  /*1bf0*/  FADD.FTZ R35, R97.reuse, R35 ;  /* 0x0000002361237221 */ /* 0x040fe20000010000 */
[----:B------:R-:W-:-:S06]  /*1c00*/  FFMA.FTZ R7, R97, R184, R7 ;  /* 0x000000b861077223 */ /* 0x000fcc0000010007 */
[----:B------:R-:W1:Y:S01]  /*1c10*/  LDC.64 R96, c[0x0][0x428] ;  /* 0x00010a00ff607b82 */ /* 0x000e620000000a00 */
[----:B------:R-:W-:Y:S01]  /*1c20*/  IADD3 R100, PT, PT, R172, 0x500, RZ ;  /* 0x00000500ac647810 */ /* 0x000fe20007ffe0ff */
[C---:B------:R-:W-:Y:S01]  /*1c30*/  FADD.FTZ R136, R110.reuse, R136 ;  /* 0x000000886e887221 */ /* 0x040fe20000010000 */
[----:B------:R-:W-:Y:S01]  /*1c40*/  FFMA.FTZ R12, R110, R104, R12 ;  /* 0x000000686e0c7223 */ /* 0x000fe2000001000c */
[----:B------:R-:W-:Y:S02]  /*1c50*/  FFMA.FTZ R110, R77, R110, R76 ;  /* 0x0000006e4d6e7223 */ /* 0x000fe4000001004c */
[----:B0-----:R-:W-:-:S04]  /*1c60*/  IMAD.WIDE.U32 R76, R100, 0x10, R98 ;  /* 0x00000010644c7825 */ /* 0x001fc800078e0062 */
[C---:B------:R-:W-:Y:S01]  /*1c70*/  FADD.FTZ R31, R85.reuse, R31 ;  /* 0x0000001f551f7221 */ /* 0x040fe20000010000 */
[----:B------:R-:W-:Y:S01]  /*1c80*/  FFMA.FTZ R3, R85, R175, R3 ;  /* 0x000000af55037223 */ /* 0x000fe20000010003 */
[----:B------:R-:W3:Y:S01]  /*1c90*/  LDG.E.128 R76, desc[UR14][R76.64] ;  /* 0x0000000e4c4c7981 */ /* 0x000ee2000c1e1d00 */
[----:B-1----:R-:W-:-:S04]  /*1ca0*/  IMAD.WIDE.U32 R80, R100, 0x10, R92 ;  /* 0x0000001064507825 */ /* 0x002fc800078e005c */
[C---:B------:R-:W-:Y:S01]  /*1cb0*/  FADD.FTZ R32, R86.reuse, R32 ;  /* 0x0000002056207221 */ /* 0x040fe20000010000 */
[----:B------:R-:W-:Y:S01]  /*1cc0*/  FFMA.FTZ R4, R86, R178, R4 ;  /* 0x000000b256047223 */ /* 0x000fe20000010004 */
[C---:B------:R-:W-:Y:S01]  /*1cd0*/  FADD.FTZ R33, R87.reuse, R33 ;  /* 0x0000002157217221 */ /* 0x040fe20000010000 */
[----:B------:R-:W-:Y:S01]  /*1ce0*/  FFMA.FTZ R5, R87, R182, R5 ;  /* 0x000000b657057223 */ /* 0x000fe20000010005 */
[----:B------:R-:W3:Y:S01]  /*1cf0*/  LDG.E.128 R80, desc[UR14][R80.64] ;  /* 0x0000000e50507981 */ /* 0x000ee2000c1e1d00 */
[----:B------:R-:W-:-:S06]  /*1d00*/  IMAD.WIDE.U32 R84, R100, 0x10, R96 ;  /* 0x0000001064547825 */ /* 0x000fcc00078e0060 */
[----:B------:R-:W3:Y:S01]  /*1d10*/  LDG.E.128 R84, desc[UR14][R84.64] ;  /* 0x0000000e54547981 */ /* 0x000ee2000c1e1d00 */
[----:B------:R-:W-:Y:S01]  /*1d20*/  FADD.FTZ R112, R112, -UR5 ;  /* 0x8000000570707e21 */ /* 0x000fe20008010000 */
[C---:B------:R-:W-:Y:S01]  /*1d30*/  FADD.FTZ R200, R107.reuse, R200 ;  /* 0x000000c86bc87221 */ /* 0x040fe20000010000 */
[----:B------:R-:W-:Y:S02]  /*1d40*/  FFMA.FTZ R165, R107, R105, R165 ;  /* 0x000000696ba57223 */ /* 0x000fe400000100a5 */
[----:B------:R-:W-:Y:S01]  /*1d50*/  FMUL.FTZ R107, R112, UR9 ;  /* 0x00000009706b7c20 */ /* 0x000fe20008410000 */
[----:B------:R-:W-:Y:S01]  /*1d60*/  FADD.FTZ R112, R113, -UR5 ;  /* 0x8000000571707e21 */ /* 0x000fe20008010000 */
[C---:B------:R-:W-:Y:S02]  /*1d70*/  FADD.FTZ R138, R120.reuse, R138 ;  /* 0x0000008a788a7221 */ /* 0x040fe40000010000 */
[----:B------:R-:W-:Y:S01]  /*1d80*/  FFMA.FTZ R14, R120, R107, R14 ;  /* 0x0000006b780e7223 */ /* 0x000fe2000001000e */
[----:B------:R-:W-:Y:S01]  /*1d90*/  FMUL.FTZ R112, R112, UR9 ;  /* 0x0000000970707c20 */ /* 0x000fe20008410000 */
[----:B------:R-:W-:Y:S01]  /*1da0*/  FADD.FTZ R113, R114, -UR5 ;  /* 0x8000000572717e21 */ /* 0x000fe20008010000 */
[----:B------:R-:W-:-:S02]  /*1db0*/  FADD.FTZ R139, R121, R139 ;  /* 0x0000008b798b7221 */ /* 0x000fc40000010000 */
[----:B------:R-:W-:Y:S01]  /*1dc0*/  FFMA.FTZ R15, R121, R112, R15 ;  /* 0x00000070790f7223 */ /* 0x000fe2000001000f */
[----:B------:R-:W-:Y:S01]  /*1dd0*/  FMUL.FTZ R113, R113, UR9 ;  /* 0x0000000971717c20 */ /* 0x000fe20008410000 */
[----:B------:R-:W-:Y:S01]  /*1de0*/  FADD.FTZ R115, R115, -UR5 ;  /* 0x8000000573737e21 */ /* 0x000fe20008010000 */
[C---:B------:R-:W-:Y:S02]  /*1df0*/  FADD.FTZ R140, R122.reuse, R140 ;  /* 0x0000008c7a8c7221 */ /* 0x040fe40000010000 */
[----:B------:R-:W-:Y:S01]  /*1e00*/  FFMA.FTZ R16, R122, R113, R16 ;  /* 0x000000717a107223 */ /* 0x000fe20000010010 */
[----:B------:R-:W-:Y:S01]  /*1e10*/  FMUL.FTZ R115, R115, UR9 ;  /* 0x0000000973737c20 */ /* 0x000fe20008410000 */
[----:B------:R-:W-:Y:S01]  /*1e20*/  FADD.FTZ R114, R124, -UR5 ;  /* 0x800000057c727e21 */ /* 0x000fe20008010000 */
[C---:B------:R-:W-:Y:S02]  /*1e30*/  FADD.FTZ R141, R123.reuse, R141 ;  /* 0x0000008d7b8d7221 */ /* 0x040fe40000010000 */
[----:B------:R-:W-:Y:S01]  /*1e40*/  FFMA.FTZ R17, R123, R115, R17 ;  /* 0x000000737b117223 */ /* 0x000fe20000010011 */
[----:B------:R-:W-:Y:S01]  /*1e50*/  FMUL.FTZ R114, R114, UR9 ;  /* 0x0000000972727c20 */ /* 0x000fe20008410000 */
[----:B------:R-:W-:-:S03]  /*1e60*/  FADD.FTZ R142, R132, R142 ;  /* 0x0000008e848e7221 */ /* 0x000fc60000010000 */
[----:B------:R-:W-:Y:S01]  /*1e70*/  FFMA.FTZ R18, R132, R114, R18 ;  /* 0x0000007284127223 */ /* 0x000fe20000010012 */
[C---:B------:R-:W-:Y:S01]  /*1e80*/  FADD.FTZ R215, R116.reuse, R215 ;  /* 0x000000d774d77221 */ /* 0x040fe20000010000 */
[----:B------:R-:W-:Y:S01]  /*1e90*/  FFMA.FTZ R166, R116, R107, R166 ;  /* 0x0000006b74a67223 */ /* 0x000fe200000100a6 */
[----:B------:R-:W-:Y:S01]  /*1ea0*/  FADD.FTZ R116, R125, -UR5 ;  /* 0x800000057d747e21 */ /* 0x000fe20008010000 */
[C---:B------:R-:W-:Y:S01]  /*1eb0*/  FADD.FTZ R214, R117.reuse, R214 ;  /* 0x000000d675d67221 */ /* 0x040fe20000010000 */
[----:B------:R-:W-:Y:S02]  /*1ec0*/  FFMA.FTZ R167, R117, R112, R167 ;  /* 0x0000007075a77223 */ /* 0x000fe400000100a7 */
[----:B------:R-:W-:Y:S01]  /*1ed0*/  FMUL.FTZ R116, R116, UR9 ;  /* 0x0000000974747c20 */ /* 0x000fe20008410000 */
[----:B------:R-:W-:-:S03]  /*1ee0*/  FADD.FTZ R143, R133, R143 ;  /* 0x0000008f858f7221 */ /* 0x000fc60000010000 */
[----:B------:R-:W-:Y:S01]  /*1ef0*/  FFMA.FTZ R19, R133, R116, R19 ;  /* 0x0000007485137223 */ /* 0x000fe20000010013 */
[----:B------:R-:W-:Y:S01]  /*1f00*/  FADD.FTZ R144, R134, R144 ;  /* 0x0000009086907221 */ /* 0x000fe20000010000 */
[----:B----4-:R-:W-:Y:S01]  /*1f10*/  FFMA.FTZ R120, R106, R120, R88 ;  /* 0x000000786a787223 */ /* 0x010fe20000010058 */
[----:B--2---:R-:W-:-:S04]  /*1f20*/  FMUL.FTZ R88, R103, R117 ;  /* 0x0000007567587220 */ /* 0x004fc80000410000 */
[----:B---3--:R-:W-:Y:S01]  /*1f30*/  FFMA.FTZ R121, R102, R121, R88 ;  /* 0x0000007966797223 */ /* 0x008fe20000010058 */
[----:B------:R-:W-:Y:S01]  /*1f40*/  FMUL.FTZ R88, R95, R118 ;  /* 0x000000765f587220 */ /* 0x000fe20000410000 */
[----:B------:R-:W-:Y:S01]  /*1f50*/  IADD3 R106, PT, PT, R172, 0x600, RZ ;  /* 0x00000600ac6a7810 */ /* 0x000fe20007ffe0ff */
[----:B------:R-:W-:Y:S01]  /*1f60*/  FADD.FTZ R117, R126, -UR5 ;  /* 0x800000057e757e21 */ /* 0x000fe20008010000 */
[----:B------:R-:W0:Y:S01]  /*1f70*/  @P0 LDC.64 R102, c[0x0][0x438] ;  /* 0x00010e00ff660b82 */ /* 0x000e220000000a00 */
[----:B------:R-:W-:Y:S01]  /*1f80*/  FFMA.FTZ R122, R94, R122, R88 ;  /* 0x0000007a5e7a7223 */ /* 0x000fe20000010058 */
[----:B------:R-:W-:-:S04]  /*1f90*/  FMUL.FTZ R88, R91, R119 ;  /* 0x000000775b587220 */ /* 0x000fc80000410000 */
[----:B------:R-:W-:Y:S01]  /*1fa0*/  FFMA.FTZ R123, R90, R123, R88 ;  /* 0x0000007b5a7b7223 */ /* 0x000fe20000010058 */
[----:B------:R-:W-:-:S04]  /*1fb0*/  FMUL.FTZ R88, R252, R128 ;  /* 0x00000080fc587220 */ /* 0x000fc80000410000 */
[----:B------:R-:W-:Y:S01]  /*1fc0*/  FFMA.FTZ R132, R89, R132, R88 ;  /* 0x0000008459847223 */ /* 0x000fe20000010058 */
[----:B------:R-:W-:-:S04]  /*1fd0*/  IMAD.WIDE.U32 R88, R106, 0x10, R92 ;  /* 0x000000106a587825 */ /* 0x000fc800078e005c */
[----:B------:R-:W-:Y:S02]  /*1fe0*/  IMAD.WIDE.U32 R92, R106, 0x10, R96 ;  /* 0x000000106a5c7825 */ /* 0x000fe400078e0060 */
[----:B------:R-:W2:Y:S04]  /*1ff0*/  LDG.E.128 R88, desc[UR14][R88.64] ;  /* 0x0000000e58587981 */ /* 0x000ea8000c1e1d00 */
[----:B------:R-:W3:Y:S01]  /*2000*/  LDG.E.128 R92, desc[UR14][R92.64] ;  /* 0x0000000e5c5c7981 */ /* 0x000ee2000c1e1d00 */
[----:B------:R-:W-:Y:S01]  /*2010*/  FMUL.FTZ R96, R250, R129 ;  /* 0x00000081fa607220 */ /* 0x000fe20000410000 */
[----:B------:R-:W-:-:S03]  /*2020*/  FMUL.FTZ R117, R117, UR9 ;  /* 0x0000000975757c20 */ /* 0x000fc60008410000 */
[----:B------:R-:W-:Y:S01]  /*2030*/  FFMA.FTZ R133, R251, R133, R96 ;  /* 0x00000085fb857223 */ /* 0x000fe20000010060 */
[----:B------:R-:W-:-:S04]  /*2040*/  IMAD.WIDE.U32 R96, R106, 0x10, R98 ;  /* 0x000000106a607825 */ /* 0x000fc800078e0062 */
[----:B------:R-:W-:Y:S01]  /*2050*/  FMUL.FTZ R98, R248, R130 ;  /* 0x00000082f8627220 */ /* 0x000fe20000410000 */
[----:B------:R-:W-:-:S03]  /*2060*/  FFMA.FTZ R20, R134, R117, R20 ;  /* 0x0000007586147223 */ /* 0x000fc60000010014 */
[----:B------:R-:W-:Y:S02]  /*2070*/  FFMA.FTZ R134, R249, R134, R98 ;  /* 0x00000086f9867223 */ /* 0x000fe40000010062 */
[----:B------:R-:W4:Y:S01]  /*2080*/  LDG.E.128 R96, desc[UR14][R96.64] ;  /* 0x0000000e60607981 */ /* 0x000f22000c1e1d00 */
[----:B0-----:R-:W-:-:S05]  /*2090*/  @P0 IMAD.WIDE.U32 R102, R176, 0x10, R102 ;  /* 0x00000010b0660825 */ /* 0x001fca00078e0066 */
[----:B------:R0:W5:Y:S02]  /*20a0*/  @P0 LDG.E.128 R48, desc[UR14][R102.64] ;  /* 0x0000000e66300981 */ /* 0x000164000c1e1d00 */
[----:B0-----:R-:W0:Y:S02]  /*20b0*/  @P0 LDC.64 R102, c[0x0][0x438] ;  /* 0x00010e00ff660b82 */ /* 0x001e240000000a00 */
        /* <DEDUP_REMOVED lines=8> */
[----:B0-----:R-:W0:Y:S01]  /*2140*/  @P0 LDC.64 R102, c[0x0][0x438] ;  /* 0x00010e00ff660b82 */ /* 0x001e220000000a00 */
[----:B------:R-:W-:Y:S01]  /*2150*/  FADD.FTZ R76, R76, -UR5 ;  /* 0x800000054c4c7e21 */ /* 0x000fe20008010000 */
[----:B------:R-:W-:Y:S01]  /*2160*/  FADD.FTZ R145, R135, R145 ;  /* 0x0000009187917221 */ /* 0x000fe20000010000 */
[----:B------:R-:W-:Y:S01]  /*2170*/  FADD.FTZ R77, R77, -UR5 ;  /* 0x800000054d4d7e21 */ /* 0x000fe20008010000 */
[----:B------:R-:W-:Y:S01]  /*2180*/  FADD.FTZ R213, R118, R213 ;  /* 0x000000d576d57221 */ /* 0x000fe20000010000 */
[----:B0-----:R-:W-:-:S05]  /*2190*/  @P0 IMAD.WIDE.U32 R102, R106, 0x10, R102 ;  /* 0x000000106a660825 */ /* 0x001fca00078e0066 */
[----:B------:R0:W5:Y:S02]  /*21a0*/  @P0 LDG.E.128 R64, desc[UR14][R102.64] ;  /* 0x0000000e66400981 */ /* 0x000164000c1e1d00 */
[----:B0-----:R-:W-:Y:S01]  /*21b0*/  FADD.FTZ R103, R127, -UR5 ;  /* 0x800000057f677e21 */ /* 0x001fe20008010000 */
[----:B------:R-:W-:-:S03]  /*21c0*/  FMUL.FTZ R102, R246, R131 ;  /* 0x00000083f6667220 */ /* 0x000fc60000410000 */
[----:B------:R-:W-:-:S04]  /*21d0*/  FMUL.FTZ R103, R103, UR9 ;  /* 0x0000000967677c20 */ /* 0x000fc80008410000 */
[----:B------:R-:W-:Y:S01]  /*21e0*/  FFMA.FTZ R21, R135, R103, R21 ;  /* 0x0000006787157223 */ /* 0x000fe20000010015 */
[----:B------:R-:W-:Y:S01]  /*21f0*/  FFMA.FTZ R135, R247, R135, R102 ;  /* 0x00000087f7877223 */ /* 0x000fe20000010066 */
[----:B------:R-:W-:Y:S01]  /*2200*/  FMUL.FTZ R102, R76, UR9 ;  /* 0x000000094c667c20 */ /* 0x000fe20008410000 */
[----:B------:R-:W-:Y:S01]  /*2210*/  FMUL.FTZ R76, R244, R80 ;  /* 0x00000050f44c7220 */ /* 0x000fe20000410000 */
[----:B------:R-:W-:Y:S01]  /*2220*/  FFMA.FTZ R223, R118, R113, R223 ;  /* 0x0000007176df7223 */ /* 0x000fe200000100df */
[C---:B------:R-:W-:Y:S01]  /*2230*/  FADD.FTZ R146, R84.reuse, R146 ;  /* 0x0000009254927221 */ /* 0x040fe20000010000 */
[----:B------:R-:W-:Y:S01]  /*2240*/  FFMA.FTZ R22, R84, R102, R22 ;  /* 0x0000006654167223 */ /* 0x000fe20000010016 */
[----:B------:R-:W-:Y:S01]  /*2250*/  FFMA.FTZ R84, R245, R84, R76 ;  /* 0x00000054f5547223 */ /* 0x000fe2000001004c */
[----:B------:R-:W-:Y:S01]  /*2260*/  FMUL.FTZ R118, R77, UR9 ;  /* 0x000000094d767c20 */ /* 0x000fe20008410000 */
[----:B------:R-:W-:Y:S01]  /*2270*/  FMUL.FTZ R76, R242, R81 ;  /* 0x00000051f24c7220 */ /* 0x000fe20000410000 */
[----:B------:R-:W-:-:S02]  /*2280*/  FADD.FTZ R147, R85, R147 ;  /* 0x0000009355937221 */ /* 0x000fc40000010000 */
[----:B------:R-:W-:Y:S01]  /*2290*/  FFMA.FTZ R23, R85, R118, R23 ;  /* 0x0000007655177223 */ /* 0x000fe20000010017 */
[----:B------:R-:W-:Y:S01]  /*22a0*/  FFMA.FTZ R85, R243, R85, R76 ;  /* 0x00000055f3557223 */ /* 0x000fe2000001004c */
[----:B------:R-:W-:-:S04]  /*22b0*/  FADD.FTZ R76, RZ, R174 ;  /* 0x000000aeff4c7221 */ /* 0x000fc80000010000 */
[----:B------:R-:W-:-:S04]  /*22c0*/  FADD.FTZ R76, R177, R76 ;  /* 0x0000004cb14c7221 */ /* 0x000fc80000010000 */
[----:B------:R-:W-:-:S04]  /*22d0*/  FADD.FTZ R76, R179, R76 ;  /* 0x0000004cb34c7221 */ /* 0x000fc80000010000 */
[----:B------:R-:W-:-:S04]  /*22e0*/  FADD.FTZ R76, R183, R76 ;  /* 0x0000004cb74c7221 */ /* 0x000fc80000010000 */
[----:B------:R-:W-:Y:S01]  /*22f0*/  FADD.FTZ R76, R181, R76 ;  /* 0x0000004cb54c7221 */ /* 0x000fe20000010000 */
[----:B------:R-:W-:-:S03]  /*2300*/  FADD.FTZ R78, R78, -UR5 ;  /* 0x800000054e4e7e21 */ /* 0x000fc60008010000 */
[----:B------:R-:W-:Y:S01]  /*2310*/  FADD.FTZ R76, R185, R76 ;  /* 0x0000004cb94c7221 */ /* 0x000fe20000010000 */
[C---:B------:R-:W-:Y:S01]  /*2320*/  FADD.FTZ R212, R119.reuse, R212 ;  /* 0x000000d477d47221 */ /* 0x040fe20000010000 */
[----:B------:R-:W-:Y:S01]  /*2330*/  FFMA.FTZ R222, R119, R115, R222 ;  /* 0x0000007377de7223 */ /* 0x000fe200000100de */
[----:B------:R-:W-:Y:S01]  /*2340*/  FMUL.FTZ R119, R78, UR9 ;  /* 0x000000094e777c20 */ /* 0x000fe20008410000 */
        /* <DEDUP_REMOVED lines=28> */
[----:B------:R-:W-:Y:S02]  /*2510*/  FMUL.FTZ R126, R240, R82 ;  /* 0x00000052f07e7220 */ /* 0x000fe40000410000 */
[----:B------:R-:W-:Y:S01]  /*2520*/  FADD.FTZ R76, R84, R76 ;  /* 0x0000004c544c7221 */ /* 0x000fe20000010000 */
[----:B------:R-:W-:Y:S01]  /*2530*/  FFMA.FTZ R78, R113, R122, R78 ;  /* 0x0000007a714e7223 */ /* 0x000fe2000001004e */
[C---:B------:R-:W-:Y:S01]  /*2540*/  FADD.FTZ R199, R128.reuse, R199 ;  /* 0x000000c780c77221 */ /* 0x040fe20000010000 */
[----:B------:R-:W-:Y:S01]  /*2550*/  FFMA.FTZ R229, R128, R114, R229 ;  /* 0x0000007280e57223 */ /* 0x000fe200000100e5 */
[----:B------:R-:W-:Y:S01]  /*2560*/  FADD.FTZ R79, R79, -UR5 ;  /* 0x800000054f4f7e21 */ /* 0x000fe20008010000 */
[----:B------:R-:W-:Y:S01]  /*2570*/  FFMA.FTZ R126, R241, R86, R126 ;  /* 0x00000056f17e7223 */ /* 0x000fe2000001007e */
[----:B------:R-:W-:Y:S01]  /*2580*/  FMUL.FTZ R128, R238, R83 ;  /* 0x00000053ee807220 */ /* 0x000fe20000410000 */
[----:B------:R-:W-:Y:S01]  /*2590*/  FADD.FTZ R76, R85, R76 ;  /* 0x0000004c554c7221 */ /* 0x000fe20000010000 */
[----:B------:R-:W-:Y:S01]  /*25a0*/  FFMA.FTZ R78, R115, R123, R78 ;  /* 0x0000007b734e7223 */ /* 0x000fe2000001004e */
[C---:B------:R-:W-:Y:S01]  /*25b0*/  FADD.FTZ R148, R86.reuse, R148 ;  /* 0x0000009456947221 */ /* 0x040fe20000010000 */
[----:B------:R-:W-:Y:S01]  /*25c0*/  FFMA.FTZ R24, R86, R119, R24 ;  /* 0x0000007756187223 */ /* 0x000fe20000010018 */
[----:B------:R-:W-:Y:S01]  /*25d0*/  FMUL.FTZ R127, R79, UR9 ;  /* 0x000000094f7f7c20 */ /* 0x000fe20008410000 */
[----:B------:R-:W-:Y:S01]  /*25e0*/  FFMA.FTZ R128, R239, R87, R128 ;  /* 0x00000057ef807223 */ /* 0x000fe20000010080 */
[----:B--2---:R-:W-:Y:S01]  /*25f0*/  FMUL.FTZ R86, R236, R88 ;  /* 0x00000058ec567220 */ /* 0x004fe20000410000 */
[----:B------:R-:W-:Y:S01]  /*2600*/  FADD.FTZ R76, R126, R76 ;  /* 0x0000004c7e4c7221 */ /* 0x000fe20000010000 */
[----:B------:R-:W-:Y:S01]  /*2610*/  FFMA.FTZ R78, R114, R132, R78 ;  /* 0x00000084724e7223 */ /* 0x000fe2000001004e */
[C---:B------:R-:W-:Y:S01]  /*2620*/  FADD.FTZ R149, R87.reuse, R149 ;  /* 0x0000009557957221 */ /* 0x040fe20000010000 */
[----:B------:R-:W-:Y:S01]  /*2630*/  FFMA.FTZ R25, R87, R127, R25 ;  /* 0x0000007f57197223 */ /* 0x000fe20000010019 */
[----:B---3--:R-:W-:Y:S01]  /*2640*/  FFMA.FTZ R86, R237, R92, R86 ;  /* 0x0000005ced567223 */ /* 0x008fe20000010056 */
[----:B------:R-:W-:Y:S01]  /*2650*/  FADD.FTZ R76, R128, R76 ;  /* 0x0000004c804c7221 */ /* 0x000fe20000010000 */
[----:B------:R-:W-:Y:S01]  /*2660*/  FMUL.FTZ R87, R234, R89 ;  /* 0x00000059ea577220 */ /* 0x000fe20000410000 */
[----:B------:R-:W-:Y:S01]  /*2670*/  FFMA.FTZ R78, R116, R133, R78 ;  /* 0x00000085744e7223 */ /* 0x000fe2000001004e */
        /* <DEDUP_REMOVED lines=10> */
[----:B------:R-:W-:-:S03]  /*2720*/  FFMA.FTZ R78, R102, R84, R78 ;  /* 0x00000054664e7223 */ /* 0x000fc6000001004e */
[----:B------:R-:W-:Y:S01]  /*2730*/  FADD.FTZ R76, R76, R125 ;  /* 0x0000007d4c4c7221 */ /* 0x000fe20000010000 */
[----:B------:R-:W-:Y:S01]  /*2740*/  FFMA.FTZ R78, R118, R85, R78 ;  /* 0x00000055764e7223 */ /* 0x000fe2000001004e */
[----:B----4-:R-:W-:-:S03]  /*2750*/  FADD.FTZ R96, R96, -UR5 ;  /* 0x8000000560607e21 */ /* 0x010fc60008010000 */
[----:B------:R-:W-:Y:S01]  /*2760*/  FFMA.FTZ R78, R119, R126, R78 ;  /* 0x0000007e774e7223 */ /* 0x000fe2000001004e */
[----:B------:R-:W0:Y:S01]  /*2770*/  SHFL.DOWN PT, R77, R76, 0x10, 0x1f ;  /* 0x0a001f004c4d7f89 */ /* 0x000e2200000e0000 */
[----:B------:R-:W-:Y:S01]  /*2780*/  FADD.FTZ R97, R97, -UR5 ;  /* 0x8000000561617e21 */ /* 0x000fe20008010000 */
[----:B------:R-:W-:Y:S01]  /*2790*/  FMUL.FTZ R96, R96, UR9 ;  /* 0x0000000960607c20 */ /* 0x000fe20008410000 */
[----:B------:R-:W-:Y:S01]  /*27a0*/  FFMA.FTZ R78, R127, R128, R78 ;  /* 0x000000807f4e7223 */ /* 0x000fe2000001004e */
[----:B------:R-:W-:Y:S01]  /*27b0*/  FADD.FTZ R98, R98, -UR5 ;  /* 0x8000000562627e21 */ /* 0x000fe20008010000 */
[----:B------:R-:W-:Y:S02]  /*27c0*/  FMUL.FTZ R97, R97, UR9 ;  /* 0x0000000961617c20 */ /* 0x000fe40008410000 */
[----:B------:R-:W-:Y:S01]  /*27d0*/  FFMA.FTZ R78, R96, R86, R78 ;  /* 0x00000056604e7223 */ /* 0x000fe2000001004e */
[----:B------:R-:W-:Y:S01]  /*27e0*/  FADD.FTZ R99, R99, -UR5 ;  /* 0x8000000563637e21 */ /* 0x000fe20008010000 */
[----:B------:R-:W-:-:S02]  /*27f0*/  FMUL.FTZ R98, R98, UR9 ;  /* 0x0000000962627c20 */ /* 0x000fc40008410000 */
        /* <DEDUP_REMOVED lines=16> */
[C---:B------:R-:W-:Y:S01]  /*2900*/  FADD.FTZ R198, R129.reuse, R198 ;  /* 0x000000c681c67221 */ /* 0x040fe20000010000 */
[----:B------:R-:W-:-:S02]  /*2910*/  FFMA.FTZ R228, R129, R116, R228 ;  /* 0x0000007481e47223 */ /* 0x000fc400000100e4 */
        /* <DEDUP_REMOVED lines=9> */
[C---:B------:R-:W-:Y:S01]  /*29b0*/  FADD.FTZ R197, R130.reuse, R197 ;  /* 0x000000c582c57221 */ /* 0x040fe20000010000 */
[----:B------:R-:W-:Y:S01]  /*29c0*/  FFMA.FTZ R227, R130, R117, R227 ;  /* 0x0000007582e37223 */ /* 0x000fe200000100e3 */
        /* <DEDUP_REMOVED lines=20> */
.L_x_5983:
[----:B------:R-:W-:Y:S05]  /*2b10*/  BSYNC.RECONVERGENT B0 ;  /* 0x0000000000007941 */ /* 0x000fea0003800200 */
.L_x_5982:
[----:B------:R-:W1:Y:S08]  /*2b20*/  S2UR UR6, SR_CgaCtaId ;  /* 0x00000000000679c3 */ /* 0x000e700000008800 */
[----:B------:R-:W-:Y:S01]  /*2b30*/  BAR.SYNC.DEFER_BLOCKING 0x0 ;  /* 0x0000000000007b1d */ /* 0x000fe20000010000 */
[----:B------:R-:W-:Y:S01]  /*2b40*/  UISETP.NE.U32.AND UP0, UPT, UR22, URZ, UPT ;  /* 0x000000ff1600728c */ /* 0x000fe2000bf05070 */
[C---:B------:R-:W-:Y:S01]  /*2b50*/  FADD.FTZ R150, R92.reuse, R150 ;  /* 0x000000965c967221 */ /* 0x040fe20000010000 */
[----:B------:R-:W-:Y:S01]  /*2b60*/  UIADD3 UR4, UPT, UPT, UR4, UR24, URZ ;  /* 0x0000001804047290 */ /* 0x000fe2000fffe0ff */
[----:B------:R-:W-:Y:S01]  /*2b70*/  FFMA.FTZ R26, R92, R96, R26 ;  /* 0x000000605c1a7223 */ /* 0x000fe2000001001a */
[----:B------:R-:W-:Y:S01]  /*2b80*/  UISETP.NE.AND.EX UP0, UPT, UR23, URZ, UPT, UP0 ;  /* 0x000000ff1700728c */ /* 0x000fe2000bf05300 */
[C---:B------:R-:W-:Y:S01]  /*2b90*/  FADD.FTZ R151, R93.reuse, R151 ;  /* 0x000000975d977221 */ /* 0x040fe20000010000 */
[----:B------:R-:W-:Y:S01]  /*2ba0*/  UMOV UR5, 0x400 ;  /* 0x0000040000057882 */ /* 0x000fe20000000000 */
        /* <DEDUP_REMOVED lines=73> */
[----:B------:R-:W-:-:S04]  /*3040*/  FADD.FTZ R79, R183, -R0 ;  /* 0x80000000b74f7221 */ /* 0x000fc80000010000 */
[----:B------:R-:W-:Y:S01]  /*3050*/  FMUL.FTZ R79, R79, UR9 ;  /* 0x000000094f4f7c20 */ /* 0x000fe20008410000 */
[----:B------:R-:W-:Y:S06]  /*3060*/  BRA `(.L_x_5987) ;  /* 0x0000000800a87947 */ /* 0x000fec0003800000 */
.L_x_5986:
[----:B------:R-:W-:-:S05]  /*3070*/  MOV R68, UR27 ;  /* 0x0000001b00447c02 */ /* 0x000fca0008000f00 */
[----:B------:R-:W-:Y:S01]  /*3080*/  FFMA.FTZ R68, R0, R68, UR30 ;  /* 0x0000001e00447e23 */ /* 0x000fe20008010044 */
[----:B------:R-:W-:-:S03]  /*3090*/  MOV R0, UR27 ;  /* 0x0000001b00007c02 */ /* 0x000fc60008000f00 */
[----:B------:R-:W-:Y:S02]  /*30a0*/  FADD.FTZ R68, R174, -R68 ;  /* 0x80000044ae447221 */ /* 0x000fe40000010000 */
[----:B------:R-:W-:Y:S02]  /*30b0*/  FFMA.FTZ R0, R175, R0, UR30 ;  /* 0x0000001eaf007e23 */ /* 0x000fe40008010000 */
[----:B------:R-:W-:Y:S02]  /*30c0*/  FMUL.FTZ R76, R68, UR9 ;  /* 0x00000009444c7c20 */ /* 0x000fe40008410000 */
[----:B------:R-:W-:Y:S01]  /*30d0*/  FADD.FTZ R77, R177, -R0 ;  /* 0x80000000b14d7221 */ /* 0x000fe20000010000 */
[----:B------:R-:W-:Y:S02]  /*30e0*/  MOV R0, UR27 ;  /* 0x0000001b00007c02 */ /* 0x000fe40008000f00 */
[----:B------:R-:W-:Y:S01]  /*30f0*/  MOV R68, R76 ;  /* 0x0000004c00447202 */ /* 0x000fe20000000f00 */
[----:B------:R-:W-:-:S02]  /*3100*/  FMUL.FTZ R77, R77, UR9 ;  /* 0x000000094d4d7c20 */ /* 0x000fc40008410000 */
[----:B------:R-:W-:-:S03]  /*3110*/  FFMA.FTZ R0, R178, R0, UR30 ;  /* 0x0000001eb2007e23 */ /* 0x000fc60008010000 */
[----:B------:R-:W-:Y:S01]  /*3120*/  MOV R69, R77 ;  /* 0x0000004d00457202 */ /* 0x000fe20000000f00 */
[----:B------:R-:W-:Y:S01]  /*3130*/  FADD.FTZ R78, R179, -R0 ;  /* 0x80000000b34e7221 */ /* 0x000fe20000010000 */
[----:B------:R-:W-:-:S03]  /*3140*/  MOV R0, UR27 ;  /* 0x0000001b00007c02 */ /* 0x000fc60008000f00 */
[----:B------:R-:W-:Y:S02]  /*3150*/  FMUL.FTZ R78, R78, UR9 ;  /* 0x000000094e4e7c20 */ /* 0x000fe40008410000 */
[----:B------:R-:W-:-:S03]  /*3160*/  FFMA.FTZ R0, R182, R0, UR30 ;  /* 0x0000001eb6007e23 */ /* 0x000fc60008010000 */
[----:B------:R-:W-:Y:S01]  /*3170*/  MOV R70, R78 ;  /* 0x0000004e00467202 */ /* 0x000fe20000000f00 */
[----:B------:R-:W-:-:S04]  /*3180*/  FADD.FTZ R79, R183, -R0 ;  /* 0x80000000b74f7221 */ /* 0x000fc80000010000 */
[----:B------:R-:W-:-:S05]  /*3190*/  FMUL.FTZ R79, R79, UR9 ;  /* 0x000000094f4f7c20 */ /* 0x000fca0008410000 */
[----:B------:R-:W-:Y:S01]  /*31a0*/  MOV R71, R79 ;  /* 0x0000004f00477202 */ /* 0x000fe20000000f00 */
[----:B------:R-:W-:Y:S06]  /*31b0*/  BRA `(.L_x_5987) ;  /* 0x0000000800547947 */ /* 0x000fec0003800000 */
.L_x_5985:
        /* <DEDUP_REMOVED lines=26> */
.L_x_5988:
        /* <DEDUP_REMOVED lines=17> */
[-C--:B------:R-:W-:Y:S02]  /*3470*/  MOV R70, R78.reuse ;  /* 0x0000004e00467202 */ /* 0x080fe40000000f00 */
[----:B------:R-:W-:Y:S02]  /*3480*/  MOV R69, R77 ;  /* 0x0000004d00457202 */ /* 0x000fe40000000f00 */
[-C--:B------:R-:W-:Y:S02]  /*3490*/  MOV R71, R79.reuse ;  /* 0x0000004f00477202 */ /* 0x080fe40000000f00 */
[----:B------:R-:W-:Y:S02]  /*34a0*/  MOV R75, R79 ;  /* 0x0000004f004b7202 */ /* 0x000fe40000000f00 */
[----:B------:R-:W-:-:S02]  /*34b0*/  MOV R74, R78 ;  /* 0x0000004e004a7202 */ /* 0x000fc40000000f00 */
[----:B------:R-:W-:Y:S02]  /*34c0*/  MOV R73, R77 ;  /* 0x0000004d00497202 */ /* 0x000fe40000000f00 */
[----:B------:R-:W-:Y:S01]  /*34d0*/  MOV R72, R76 ;  /* 0x0000004c00487202 */ /* 0x000fe20000000f00 */
[----:B------:R-:W-:Y:S06]  /*34e0*/  BRA `(.L_x_5987) ;  /* 0x0000000400887947 */ /* 0x000fec0003800000 */
.L_x_5984:
        /* <DEDUP_REMOVED lines=24> */
[----:B------:R-:W-:-:S04]  /*3670*/  FADD.FTZ R79, R183, -R0 ;  /* 0x80000000b74f7221 */ /* 0x000fc80000010000 */
[----:B------:R-:W-:Y:S01]  /*3680*/  FFMA.FTZ R79, R79, UR9, R47 ;  /* 0x000000094f4f7c23 */ /* 0x000fe2000801002f */
[----:B------:R-:W-:Y:S06]  /*3690*/  BRA `(.L_x_5987) ;  /* 0x00000004001c7947 */ /* 0x000fec0003800000 */
.L_x_5990:
[----:B------:R-:W-:-:S05]  /*36a0*/  MOV R68, UR27 ;  /* 0x0000001b00447c02 */ /* 0x000fca0008000f00 */
[----:B------:R-:W-:Y:S01]  /*36b0*/  FFMA.FTZ R68, R0, R68, UR30 ;  /* 0x0000001e00447e23 */ /* 0x000fe20008010044 */
[----:B------:R-:W-:-:S03]  /*36c0*/  MOV R0, UR27 ;  /* 0x0000001b00007c02 */ /* 0x000fc60008000f00 */
[----:B------:R-:W-:Y:S02]  /*36d0*/  FADD.FTZ R68, R174, -R68 ;  /* 0x80000044ae447221 */ /* 0x000fe40000010000 */
[----:B------:R-:W-:Y:S02]  /*36e0*/  FFMA.FTZ R0, R175, R0, UR30 ;  /* 0x0000001eaf007e23 */ /* 0x000fe40008010000 */
[----:B-----5:R-:W-:Y:S02]  /*36f0*/  FFMA.FTZ R76, R68, UR9, R44 ;  /* 0x00000009444c7c23 */ /* 0x020fe4000801002c */
[----:B------:R-:W-:Y:S01]  /*3700*/  FADD.FTZ R77, R177, -R0 ;  /* 0x80000000b14d7221 */ /* 0x000fe20000010000 */
[----:B------:R-:W-:Y:S02]  /*3710*/  MOV R0, UR27 ;  /* 0x0000001b00007c02 */ /* 0x000fe40008000f00 */
[----:B------:R-:W-:Y:S01]  /*3720*/  MOV R68, R76 ;  /* 0x0000004c00447202 */ /* 0x000fe20000000f00 */
[----:B------:R-:W-:-:S02]  /*3730*/  FFMA.FTZ R77, R77, UR9, R45 ;  /* 0x000000094d4d7c23 */ /* 0x000fc4000801002d */
[----:B------:R-:W-:-:S03]  /*3740*/  FFMA.FTZ R0, R178, R0, UR30 ;  /* 0x0000001eb2007e23 */ /* 0x000fc60008010000 */
[----:B------:R-:W-:Y:S01]  /*3750*/  MOV R69, R77 ;  /* 0x0000004d00457202 */ /* 0x000fe20000000f00 */
[----:B------:R-:W-:Y:S01]  /*3760*/  FADD.FTZ R78, R179, -R0 ;  /* 0x80000000b34e7221 */ /* 0x000fe20000010000 */
[----:B------:R-:W-:-:S03]  /*3770*/  MOV R0, UR27 ;  /* 0x0000001b00007c02 */ /* 0x000fc60008000f00 */
[----:B------:R-:W-:Y:S02]  /*3780*/  FFMA.FTZ R78, R78, UR9, R46 ;  /* 0x000000094e4e7c23 */ /* 0x000fe4000801002e */
[----:B------:R-:W-:-:S03]  /*3790*/  FFMA.FTZ R0, R182, R0, UR30 ;  /* 0x0000001eb6007e23 */ /* 0x000fc60008010000 */
[----:B------:R-:W-:Y:S01]  /*37a0*/  MOV R70, R78 ;  /* 0x0000004e00467202 */ /* 0x000fe20000000f00 */
[----:B------:R-:W-:-:S04]  /*37b0*/  FADD.FTZ R79, R183, -R0 ;  /* 0x80000000b74f7221 */ /* 0x000fc80000010000 */
[----:B------:R-:W-:-:S05]  /*37c0*/  FFMA.FTZ R79, R79, UR9, R47 ;  /* 0x000000094f4f7c23 */ /* 0x000fca000801002f */
[----:B------:R-:W-:Y:S01]  /*37d0*/  MOV R71, R79 ;  /* 0x0000004f00477202 */ /* 0x000fe20000000f00 */
[----:B------:R-:W-:Y:S06]  /*37e0*/  BRA `(.L_x_5987) ;  /* 0x0000000000c87947 */ /* 0x000fec0003800000 */
.L_x_5989:
        /* <DEDUP_REMOVED lines=26> */
.L_x_5991:
        /* <DEDUP_REMOVED lines=17> */
[-C--:B------:R-:W-:Y:S02]  /*3aa0*/  MOV R70, R78.reuse ;  /* 0x0000004e00467202 */ /* 0x080fe40000000f00 */
[----:B------:R-:W-:Y:S02]  /*3ab0*/  MOV R69, R77 ;  /* 0x0000004d00457202 */ /* 0x000fe40000000f00 */
[-C--:B------:R-:W-:Y:S02]  /*3ac0*/  MOV R71, R79.reuse ;  /* 0x0000004f00477202 */ /* 0x080fe40000000f00 */
[----:B------:R-:W-:Y:S02]  /*3ad0*/  MOV R75, R79 ;  /* 0x0000004f004b7202 */ /* 0x000fe40000000f00 */
[----:B------:R-:W-:-:S02]  /*3ae0*/  MOV R74, R78 ;  /* 0x0000004e004a7202 */ /* 0x000fc40000000f00 */
[----:B------:R-:W-:Y:S02]  /*3af0*/  MOV R73, R77 ;  /* 0x0000004d00497202 */ /* 0x000fe40000000f00 */
[----:B------:R-:W-:-:S07]  /*3b00*/  MOV R72, R76 ;  /* 0x0000004c00487202 */ /* 0x000fce0000000f00 */
.L_x_5987:
[----:B------:R-:W-:Y:S01]  /*3b10*/  ISETP.NE.U32.AND P1, PT, RZ, UR5, PT ;  /* 0x00000005ff007c0c */ /* 0x000fe2000bf25070 */
[----:B------:R-:W-:Y:S01]  /*3b20*/  HFMA2 R83, -RZ, RZ, 0, 9.5367431640625e-07 ;  /* 0x00000010ff537431 */ /* 0x000fe200000001ff */
[----:B------:R-:W-:Y:S02]  /*3b30*/  ISETP.NE.U32.AND P2, PT, RZ, UR7, PT ;  /* 0x00000007ff007c0c */ /* 0x000fe4000bf45070 */
[----:B------:R-:W-:Y:S02]  /*3b40*/  ISETP.NE.AND.EX P1, PT, RZ, UR6, PT, P1 ;  /* 0x00000006ff007c0c */ /* 0x000fe4000bf25310 */
[----:B------:R-:W-:-:S11]  /*3b50*/  ISETP.NE.AND.EX P2, PT, RZ, UR8, PT, P2 ;  /* 0x00000008ff007c0c */ /* 0x000fd6000bf45320 */
[----:B------:R-:W0:Y:S02]  /*3b60*/  @P1 LDC.64 R80, c[0x0][0x478] ;  /* 0x00011e00ff501b82 */ /* 0x000e240000000a00 */
[----:B0-----:R-:W-:-:S05]  /*3b70*/  @P1 IMAD.WIDE.U32 R80, R172, 0x10, R80 ;  /* 0x00000010ac501825 */ /* 0x001fca00078e0050 */
[----:B------:R0:W-:Y:S02]  /*3b80*/  @P1 STG.E.128 desc[UR14][R80.64], R72 ;  /* 0x0000004850001986 */ /* 0x0001e4000c101d0e */
[----:B0-----:R-:W-:-:S05]  /*3b90*/  IMAD.WIDE.U32 R80, R172, R83, UR28 ;  /* 0x0000001cac507e25 */ /* 0x001fca000f8e0053 */
[----:B------:R0:W-:Y:S02]  /*3ba0*/  STG.E.128 desc[UR14][R80.64], R76 ;  /* 0x0000004c50007986 */ /* 0x0001e4000c101d0e */
[----:B0-----:R-:W0:Y:S02]  /*3bb0*/  @P2 LDC.64 R76, c[0x0][0x470] ;  /* 0x00011c00ff4c2b82 */ /* 0x001e240000000a00 */
[----:B0-----:R-:W-:-:S05]  /*3bc0*/  @P2 IMAD.WIDE.U32 R76, R172, 0x10, R76 ;  /* 0x00000010ac4c2825 */ /* 0x001fca00078e004c */
[----:B------:R0:W-:Y:S01]  /*3bd0*/  @P2 STG.E.128 desc[UR14][R76.64], R68 ;  /* 0x000000444c002986 */ /* 0x0001e2000c101d0e */
[----:B------:R-:W-:Y:S05]  /*3be0*/  @!P0 BRA `(.L_x_5992) ;  /* 0x0000000400548947 */ /* 0x000fea0003800000 */
[----:B------:R-:W-:Y:S05]  /*3bf0*/  @!P1 BRA `(.L_x_5993) ;  /* 0x0000000000b49947 */ /* 0x000fea0003800000 */
[----:B------:R-:W-:Y:S05]  /*3c00*/  @!P2 BRA `(.L_x_5994) ;  /* 0x00000000005ca947 */ /* 0x000fea0003800000 */
[----:B0-----:R-:W-:Y:S02]  /*3c10*/  MOV R69, UR27 ;  /* 0x0000001b00457c02 */ /* 0x001fe40008000f00 */
        /* <DEDUP_REMOVED lines=12> */
[----:B------:R-:W-:-:S02]  /*3ce0*/  FFMA.FTZ R79, R190, UR9, R51 ;  /* 0x00000009be4f7c23 */ /* 0x000fc40008010033 */
        /* <DEDUP_REMOVED lines=9> */
.L_x_5994:
[----:B------:R-:W-:Y:S02]  /*3d80*/  MOV R72, UR27 ;  /* 0x0000001b00487c02 */ /* 0x000fe40008000f00 */
[----:B------:R-:W-:-:S03]  /*3d90*/  MOV R0, UR27 ;  /* 0x0000001b00007c02 */ /* 0x000fc60008000f00 */
[----:B------:R-:W-:Y:S02]  /*3da0*/  FFMA.FTZ R72, R184, R72, UR30 ;  /* 0x0000001eb8487e23 */ /* 0x000fe40008010048 */
[----:B------:R-:W-:Y:S02]  /*3db0*/  FFMA.FTZ R0, R180, R0, UR30 ;  /* 0x0000001eb4007e23 */ /* 0x000fe40008010000 */
[----:B0-----:R-:W-:Y:S01]  /*3dc0*/  FADD.FTZ R77, R185, -R72 ;  /* 0x80000048b94d7221 */ /* 0x001fe20000010000 */
[----:B------:R-:W-:Y:S01]  /*3dd0*/  MOV R72, UR27 ;  /* 0x0000001b00487c02 */ /* 0x000fe20008000f00 */
[----:B------:R-:W-:Y:S02]  /*3de0*/  FADD.FTZ R0, R181, -R0 ;  /* 0x80000000b5007221 */ /* 0x000fe40000010000 */
[----:B-----5:R-:W-:Y:S02]  /*3df0*/  FFMA.FTZ R77, R77, UR9, R49 ;  /* 0x000000094d4d7c23 */ /* 0x020fe40008010031 */
[----:B------:R-:W-:Y:S01]  /*3e00*/  FFMA.FTZ R72, R186, R72, UR30 ;  /* 0x0000001eba487e23 */ /* 0x000fe20008010048 */
[----:B------:R-:W-:-:S02]  /*3e10*/  FFMA.FTZ R76, R0, UR9, R48 ;  /* 0x00000009004c7c23 */ /* 0x000fc40008010030 */
[----:B------:R-:W-:Y:S01]  /*3e20*/  MOV R73, R77 ;  /* 0x0000004d00497202 */ /* 0x000fe20000000f00 */
[----:B------:R-:W-:Y:S01]  /*3e30*/  FADD.FTZ R78, R187, -R72 ;  /* 0x80000048bb4e7221 */ /* 0x000fe20000010000 */
[----:B------:R-:W-:-:S03]  /*3e40*/  MOV R72, UR27 ;  /* 0x0000001b00487c02 */ /* 0x000fc60008000f00 */
[----:B------:R-:W-:Y:S02]  /*3e50*/  FFMA.FTZ R78, R78, UR9, R50 ;  /* 0x000000094e4e7c23 */ /* 0x000fe40008010032 */
[----:B------:R-:W-:Y:S01]  /*3e60*/  FFMA.FTZ R79, R189, R72, UR30 ;  /* 0x0000001ebd4f7e23 */ /* 0x000fe20008010048 */
[----:B------:R-:W-:Y:S02]  /*3e70*/  MOV R72, R76 ;  /* 0x0000004c00487202 */ /* 0x000fe40000000f00 */
[----:B------:R-:W-:Y:S01]  /*3e80*/  MOV R74, R78 ;  /* 0x0000004e004a7202 */ /* 0x000fe20000000f00 */
[----:B------:R-:W-:-:S04]  /*3e90*/  FADD.FTZ R79, R190, -R79 ;  /* 0x8000004fbe4f7221 */ /* 0x000fc80000010000 */
[----:B------:R-:W-:-:S05]  /*3ea0*/  FFMA.FTZ R79, R79, UR9, R51 ;  /* 0x000000094f4f7c23 */ /* 0x000fca0008010033 */
[----:B------:R-:W-:Y:S01]  /*3eb0*/  MOV R75, R79 ;  /* 0x0000004f004b7202 */ /* 0x000fe20000000f00 */
[----:B------:R-:W-:Y:S06]  /*3ec0*/  BRA `(.L_x_5995) ;  /* 0x0000000400ec7947 */ /* 0x000fec0003800000 */
.L_x_5993:
[----:B------:R-:W-:Y:S05]  /*3ed0*/  @!P2 BRA `(.L_x_5996) ;  /* 0x000000000054a947 */ /* 0x000fea0003800000 */
[----:B0-----:R-:W-:Y:S02]  /*3ee0*/  MOV R68, UR27 ;  /* 0x0000001b00447c02 */ /* 0x001fe40008000f00 */
        /* <DEDUP_REMOVED lines=20> */
.L_x_5996:
        /* <DEDUP_REMOVED lines=8> */
[----:B------:R-:W-:-:S04]  /*40b0*/  FFMA.FTZ R76, R186, R76, UR30 ;  /* 0x0000001eba4c7e23 */ /* 0x000fc8000801004c */
[----:B------:R-:W-:Y:S01]  /*40c0*/  FADD.FTZ R78, R187, -R76 ;  /* 0x8000004cbb4e7221 */ /* 0x000fe20000010000 */
[----:B------:R-:W-:-:S03]  /*40d0*/  MOV R76, UR27 ;  /* 0x0000001b004c7c02 */ /* 0x000fc60008000f00 */
[----:B------:R-:W-:Y:S02]  /*40e0*/  FFMA.FTZ R78, R78, UR9, R50 ;  /* 0x000000094e4e7c23 */ /* 0x000fe40008010032 */
[----:B------:R-:W-:-:S04]  /*40f0*/  FFMA.FTZ R76, R189, R76, UR30 ;  /* 0x0000001ebd4c7e23 */ /* 0x000fc8000801004c */
[----:B------:R-:W-:Y:S01]  /*4100*/  FADD.FTZ R79, R190, -R76 ;  /* 0x8000004cbe4f7221 */ /* 0x000fe20000010000 */
[----:B------:R-:W-:-:S03]  /*4110*/  FFMA.FTZ R76, R0, UR9, R48 ;  /* 0x00000009004c7c23 */ /* 0x000fc60008010030 */
[----:B------:R-:W-:Y:S01]  /*4120*/  FFMA.FTZ R79, R79, UR9, R51 ;  /* 0x000000094f4f7c23 */ /* 0x000fe20008010033 */
[----:B------:R-:W-:Y:S06]  /*4130*/  BRA `(.L_x_5995) ;  /* 0x0000000400507947 */ /* 0x000fec0003800000 */
.L_x_5992:
        /* <DEDUP_REMOVED lines=15> */
[----:B------:R-:W-:-:S02]  /*4230*/  FMUL.FTZ R79, R189, UR9 ;  /* 0x00000009bd4f7c20 */ /* 0x000fc40008410000 */
        /* <DEDUP_REMOVED lines=9> */
.L_x_5998:
[----:B------:R-:W-:Y:S02]  /*42d0*/  MOV R72, UR27 ;  /* 0x0000001b00487c02 */ /* 0x000fe40008000f00 */
[----:B------:R-:W-:-:S03]  /*42e0*/  MOV R0, UR27 ;  /* 0x0000001b00007c02 */ /* 0x000fc60008000f00 */
[----:B------:R-:W-:Y:S02]  /*42f0*/  FFMA.FTZ R72, R184, R72, UR30 ;  /* 0x0000001eb8487e23 */ /* 0x000fe40008010048 */
[----:B------:R-:W-:Y:S02]  /*4300*/  FFMA.FTZ R0, R180, R0, UR30 ;  /* 0x0000001eb4007e23 */ /* 0x000fe40008010000 */
[----:B0-----:R-:W-:Y:S01]  /*4310*/  FADD.FTZ R77, R185, -R72 ;  /* 0x80000048b94d7221 */ /* 0x001fe20000010000 */
[----:B------:R-:W-:Y:S01]  /*4320*/  MOV R72, UR27 ;  /* 0x0000001b00487c02 */ /* 0x000fe20008000f00 */
[----:B------:R-:W-:Y:S02]  /*4330*/  FADD.FTZ R0, R181, -R0 ;  /* 0x80000000b5007221 */ /* 0x000fe40000010000 */
[----:B------:R-:W-:Y:S02]  /*4340*/  FMUL.FTZ R77, R77, UR9 ;  /* 0x000000094d4d7c20 */ /* 0x000fe40008410000 */
[----:B------:R-:W-:Y:S01]  /*4350*/  FFMA.FTZ R72, R186, R72, UR30 ;  /* 0x0000001eba487e23 */ /* 0x000fe20008010048 */
[----:B------:R-:W-:-:S02]  /*4360*/  FMUL.FTZ R76, R0, UR9 ;  /* 0x00000009004c7c20 */ /* 0x000fc40008410000 */
[----:B------:R-:W-:Y:S01]  /*4370*/  MOV R73, R77 ;  /* 0x0000004d00497202 */ /* 0x000fe20000000f00 */
[----:B------:R-:W-:Y:S01]  /*4380*/  FADD.FTZ R78, R187, -R72 ;  /* 0x80000048bb4e7221 */ /* 0x000fe20000010000 */
[----:B------:R-:W-:-:S03]  /*4390*/  MOV R72, UR27 ;  /* 0x0000001b00487c02 */ /* 0x000fc60008000f00 */
[----:B------:R-:W-:Y:S02]  /*43a0*/  FMUL.FTZ R78, R78, UR9 ;  /* 0x000000094e4e7c20 */ /* 0x000fe40008410000 */
[----:B------:R-:W-:Y:S01]  /*43b0*/  FFMA.FTZ R79, R189, R72, UR30 ;  /* 0x0000001ebd4f7e23 */ /* 0x000fe20008010048 */
[----:B------:R-:W-:Y:S02]  /*43c0*/  MOV R72, R76 ;  /* 0x0000004c00487202 */ /* 0x000fe40000000f00 */
[----:B------:R-:W-:Y:S01]  /*43d0*/  MOV R74, R78 ;  /* 0x0000004e004a7202 */ /* 0x000fe20000000f00 */
[----:B------:R-:W-:-:S04]  /*43e0*/  FADD.FTZ R79, R190, -R79 ;  /* 0x8000004fbe4f7221 */ /* 0x000fc80000010000 */
[----:B------:R-:W-:-:S05]  /*43f0*/  FMUL.FTZ R79, R79, UR9 ;  /* 0x000000094f4f7c20 */ /* 0x000fca0008410000 */
[----:B------:R-:W-:Y:S01]  /*4400*/  MOV R75, R79 ;  /* 0x0000004f004b7202 */ /* 0x000fe20000000f00 */
[----:B------:R-:W-:Y:S06]  /*4410*/  BRA `(.L_x_5995) ;  /* 0x0000000000987947 */ /* 0x000fec0003800000 */
.L_x_5997:
        /* <DEDUP_REMOVED lines=22> */
.L_x_5999:
        /* <DEDUP_REMOVED lines=8> */
[----:B------:R-:W-:-:S04]  /*4600*/  FFMA.FTZ R76, R186, R76, UR30 ;  /* 0x0000001eba4c7e23 */ /* 0x000fc8000801004c */
[----:B------:R-:W-:Y:S01]  /*4610*/  FADD.FTZ R78, R187, -R76 ;  /* 0x8000004cbb4e7221 */ /* 0x000fe20000010000 */
[----:B------:R-:W-:-:S03]  /*4620*/  MOV R76, UR27 ;  /* 0x0000001b004c7c02 */ /* 0x000fc60008000f00 */
[----:B------:R-:W-:Y:S02]  /*4630*/  FMUL.FTZ R78, R78, UR9 ;  /* 0x000000094e4e7c20 */ /* 0x000fe40008410000 */
[----:B------:R-:W-:-:S04]  /*4640*/  FFMA.FTZ R76, R189, R76, UR30 ;  /* 0x0000001ebd4c7e23 */ /* 0x000fc8000801004c */
[----:B------:R-:W-:Y:S01]  /*4650*/  FADD.FTZ R79, R190, -R76 ;  /* 0x8000004cbe4f7221 */ /* 0x000fe20000010000 */
[----:B------:R-:W-:-:S03]  /*4660*/  FMUL.FTZ R76, R0, UR9 ;  /* 0x00000009004c7c20 */ /* 0x000fc60008410000 */
[----:B------:R-:W-:-:S07]  /*4670*/  FMUL.FTZ R79, R79, UR9 ;  /* 0x000000094f4f7c20 */ /* 0x000fce0008410000 */
.L_x_5995:
[----:B------:R-:W0:Y:S02]  /*4680*/  @P1 LDC.64 R80, c[0x0][0x478] ;  /* 0x00011e00ff501b82 */ /* 0x000e240000000a00 */
[----:B0-----:R-:W-:-:S05]  /*4690*/  @P1 IMAD.WIDE.U32 R80, R176, 0x10, R80 ;  /* 0x00000010b0501825 */ /* 0x001fca00078e0050 */
[----:B------:R0:W-:Y:S02]  /*46a0*/  @P1 STG.E.128 desc[UR14][R80.64], R72 ;  /* 0x0000004850001986 */ /* 0x0001e4000c101d0e */
[----:B0-----:R-:W-:-:S05]  /*46b0*/  HFMA2 R80, -RZ, RZ, 0, 9.5367431640625e-07 ;  /* 0x00000010ff507431 */ /* 0x001fca00000001ff */
[----:B------:R-:W-:-:S05]  /*46c0*/  IMAD.WIDE.U32 R80, R176, R80, UR28 ;  /* 0x0000001cb0507e25 */ /* 0x000fca000f8e0050 */
        /* <DEDUP_REMOVED lines=32> */
.L_x_6002:
        /* <DEDUP_REMOVED lines=11> */
[----:B0----5:R-:W-:Y:S01]  /*4980*/  FFMA.FTZ R76, R73, UR9, R52 ;  /* 0x00000009494c7c23 */ /* 0x021fe20008010034 */
        /* <DEDUP_REMOVED lines=9> */
.L_x_6001:
        /* <DEDUP_REMOVED lines=22> */
.L_x_6004:
        /* <DEDUP_REMOVED lines=12> */
[----:B-----5:R-:W-:Y:S01]  /*4c40*/  FFMA.FTZ R76, R77, UR9, R52 ;  /* 0x000000094d4c7c23 */ /* 0x020fe20008010034 */
[----:B------:R-:W-:Y:S01]  /*4c50*/  FFMA.FTZ R78, R79, UR9, R54 ;  /* 0x000000094f4e7c23 */ /* 0x000fe20008010036 */
[----:B------:R-:W-:Y:S01]  /*4c60*/  FFMA.FTZ R77, R0, UR9, R53 ;  /* 0x00000009004d7c23 */ /* 0x000fe20008010035 */
[----:B------:R-:W-:Y:S01]  /*4c70*/  FFMA.FTZ R79, R80, UR9, R55 ;  /* 0x00000009504f7c23 */ /* 0x000fe20008010037 */
[----:B------:R-:W-:Y:S06]  /*4c80*/  BRA `(.L_x_6003) ;  /* 0x0000000400587947 */ /* 0x000fec0003800000 */
.L_x_6000:
        /* <DEDUP_REMOVED lines=27> */
.L_x_6006:
        /* <DEDUP_REMOVED lines=11> */
[----:B0-----:R-:W-:Y:S01]  /*4ef0*/  FMUL.FTZ R76, R73, UR9 ;  /* 0x00000009494c7c20 */ /* 0x001fe20008410000 */
        /* <DEDUP_REMOVED lines=9> */
.L_x_6005:
        /* <DEDUP_REMOVED lines=22> */
.L_x_6007:
[----:B0-----:R-:W-:Y:S02]  /*50f0*/  MOV R77, UR27 ;  /* 0x0000001b004d7c02 */ /* 0x001fe40008000f00 */
[----:B------:R-:W-:Y:S02]  /*5100*/  MOV R0, UR27 ;  /* 0x0000001b00007c02 */ /* 0x000fe40008000f00 */
[----:B------:R-:W-:Y:S01]  /*5110*/  MOV R79, UR27 ;  /* 0x0000001b004f7c02 */ /* 0x000fe20008000f00 */
[----:B------:R-:W-:Y:S02]  /*5120*/  FFMA.FTZ R77, R188, R77, UR30 ;  /* 0x0000001ebc4d7e23 */ /* 0x000fe4000801004d */
[----:B------:R-:W-:Y:S02]  /*5130*/  FFMA.FTZ R0, R101, R0, UR30 ;  /* 0x0000001e65007e23 */ /* 0x000fe40008010000 */
[----:B------:R-:W-:Y:S01]  /*5140*/  FADD.FTZ R76, R108, -R77 ;  /* 0x8000004d6c4c7221 */ /* 0x000fe20000010000 */
[----:B------:R-:W-:Y:S01]  /*5150*/  FFMA.FTZ R79, R104, R79, UR30 ;  /* 0x0000001e684f7e23 */ /* 0x000fe2000801004f */
[----:B------:R-:W-:Y:S01]  /*5160*/  FADD.FTZ R77, R109, -R0 ;  /* 0x800000006d4d7221 */ /* 0x000fe20000010000 */
[----:B------:R-:W-:Y:S01]  /*5170*/  MOV R0, UR27 ;  /* 0x0000001b00007c02 */ /* 0x000fe20008000f00 */
[----:B------:R-:W-:Y:S01]  /*5180*/  FMUL.FTZ R76, R76, UR9 ;  /* 0x000000094c4c7c20 */ /* 0x000fe20008410000 */
[----:B------:R-:W-:Y:S01]  /*5190*/  FADD.FTZ R79, R110, -R79 ;  /* 0x8000004f6e4f7221 */ /* 0x000fe20000010000 */
[----:B------:R-:W-:-:S02]  /*51a0*/  FMUL.FTZ R77, R77, UR9 ;  /* 0x000000094d4d7c20 */ /* 0x000fc40008410000 */
[----:B------:R-:W-:Y:S01]  /*51b0*/  FFMA.FTZ R0, R105, R0, UR30 ;  /* 0x0000001e69007e23 */ /* 0x000fe20008010000 */
[----:B------:R-:W-:-:S03]  /*51c0*/  FMUL.FTZ R78, R79, UR9 ;  /* 0x000000094f4e7c20 */ /* 0x000fc60008410000 */
[----:B------:R-:W-:-:S04]  /*51d0*/  FADD.FTZ R0, R111, -R0 ;  /* 0x800000006f007221 */ /* 0x000fc80000010000 */
[----:B------:R-:W-:-:S07]  /*51e0*/  FMUL.FTZ R79, R0, UR9 ;  /* 0x00000009004f7c20 */ /* 0x000fce0008410000 */
.L_x_6003:
[----:B------:R-:W0:Y:S01]  /*51f0*/  @P1 LDC.64 R80, c[0x0][0x478] ;  /* 0x00011e00ff501b82 */ /* 0x000e220000000a00 */
[----:B------:R-:W-:Y:S02]  /*5200*/  HFMA2 R0, -RZ, RZ, 0, 9.5367431640625e-07 ;  /* 0x00000010ff007431 */ /* 0x000fe400000001ff */
        /* <DEDUP_REMOVED lines=10> */
[----:B------:R-:W-:Y:S02]  /*52b0*/  MOV R0, UR27 ;  /* 0x0000001b00007c02 */ /* 0x000fe40008000f00 */
[----:B0-----:R-:W-:Y:S02]  /*52c0*/  MOV R69, UR27 ;  /* 0x0000001b00457c02 */ /* 0x001fe40008000f00 */
        /* <DEDUP_REMOVED lines=22> */
.L_x_6010:
[----:B------:R-:W-:Y:S02]  /*5430*/  MOV R0, UR27 ;  /* 0x0000001b00007c02 */ /* 0x000fe40008000f00 */
        /* <DEDUP_REMOVED lines=10> */
[----:B0----5:R-:W-:Y:S01]  /*54e0*/  FFMA.FTZ R76, R107, UR9, R40 ;  /* 0x000000096b4c7c23 */ /* 0x021fe20008010028 */
[----:B------:R-:W-:Y:S01]  /*54f0*/  FFMA.FTZ R77, R112, UR9, R41 ;  /* 0x00000009704d7c23 */ /* 0x000fe20008010029 */
[----:B------:R-:W-:Y:S01]  /*5500*/  FFMA.FTZ R78, R113, UR9, R42 ;  /* 0x00000009714e7c23 */ /* 0x000fe2000801002a */
[----:B------:R-:W-:-:S02]  /*5510*/  FFMA.FTZ R79, R0, UR9, R43 ;  /* 0x00000009004f7c23 */ /* 0x000fc4000801002b */
[----:B------:R-:W-:Y:S02]  /*5520*/  MOV R72, R76 ;  /* 0x0000004c00487202 */ /* 0x000fe40000000f00 */
[----:B------:R-:W-:Y:S02]  /*5530*/  MOV R73, R77 ;  /* 0x0000004d00497202 */ /* 0x000fe40000000f00 */
[----:B------:R-:W-:Y:S02]  /*5540*/  MOV R74, R78 ;  /* 0x0000004e004a7202 */ /* 0x000fe40000000f00 */
[----:B------:R-:W-:Y:S01]  /*5550*/  MOV R75, R79 ;  /* 0x0000004f004b7202 */ /* 0x000fe20000000f00 */
[----:B------:R-:W-:Y:S06]  /*5560*/  BRA `(.L_x_6011) ;  /* 0x0000000400dc7947 */ /* 0x000fec0003800000 */
.L_x_6009:
        /* <DEDUP_REMOVED lines=21> */
.L_x_6012:
        /* <DEDUP_REMOVED lines=14> */
[----:B------:R-:W-:Y:S01]  /*57a0*/  FFMA.FTZ R79, R0, UR9, R43 ;  /* 0x00000009004f7c23 */ /* 0x000fe2000801002b */
[----:B------:R-:W-:Y:S06]  /*57b0*/  BRA `(.L_x_6011) ;  /* 0x0000000400487947 */ /* 0x000fec0003800000 */
.L_x_6008:
        /* <DEDUP_REMOVED lines=26> */
.L_x_6014:
        /* <DEDUP_REMOVED lines=11> */
[----:B0-----:R-:W-:Y:S01]  /*5a10*/  FMUL.FTZ R76, R107, UR9 ;  /* 0x000000096b4c7c20 */ /* 0x001fe20008410000 */
[----:B------:R-:W-:Y:S01]  /*5a20*/  FMUL.FTZ R77, R112, UR9 ;  /* 0x00000009704d7c20 */ /* 0x000fe20008410000 */
[----:B------:R-:W-:Y:S01]  /*5a30*/  FMUL.FTZ R78, R113, UR9 ;  /* 0x00000009714e7c20 */ /* 0x000fe20008410000 */
[----:B------:R-:W-:-:S02]  /*5a40*/  FMUL.FTZ R79, R0, UR9 ;  /* 0x00000009004f7c20 */ /* 0x000fc40008410000 */
[----:B------:R-:W-:Y:S02]  /*5a50*/  MOV R72, R76 ;  /* 0x0000004c00487202 */ /* 0x000fe40000000f00 */
[----:B------:R-:W-:Y:S02]  /*5a60*/  MOV R73, R77 ;  /* 0x0000004d00497202 */ /* 0x000fe40000000f00 */
[----:B------:R-:W-:Y:S02]  /*5a70*/  MOV R74, R78 ;  /* 0x0000004e004a7202 */ /* 0x000fe40000000f00 */
[----:B------:R-:W-:Y:S01]  /*5a80*/  MOV R75, R79 ;  /* 0x0000004f004b7202 */ /* 0x000fe20000000f00 */
[----:B------:R-:W-:Y:S06]  /*5a90*/  BRA `(.L_x_6011) ;  /* 0x0000000000907947 */ /* 0x000fec0003800000 */
.L_x_6013:
        /* <DEDUP_REMOVED lines=21> */
.L_x_6015:
        /* <DEDUP_REMOVED lines=14> */
[----:B------:R-:W-:-:S07]  /*5cd0*/  FMUL.FTZ R79, R0, UR9 ;  /* 0x00000009004f7c20 */ /* 0x000fce0008410000 */
.L_x_6011:
[----:B------:R-:W0:Y:S01]  /*5ce0*/  @P1 LDC.64 R80, c[0x0][0x478] ;  /* 0x00011e00ff501b82 */ /* 0x000e220000000a00 */
[----:B------:R-:W-:Y:S01]  /*5cf0*/  IADD3 R89, PT, PT, R172, 0x300, RZ ;  /* 0x00000300ac597810 */ /* 0x000fe20007ffe0ff */
[----:B------:R-:W-:-:S06]  /*5d00*/  HFMA2 R0, -RZ, RZ, 0, 9.5367431640625e-07 ;  /* 0x00000010ff007431 */ /* 0x000fcc00000001ff */
[----:B------:R-:W1:Y:S01]  /*5d10*/  @P2 LDC.64 R82, c[0x0][0x470] ;  /* 0x00011c00ff522b82 */ /* 0x000e620000000a00 */
[----:B0-----:R-:W-:-:S05]  /*5d20*/  @P1 IMAD.WIDE.U32 R80, R89, 0x10, R80 ;  /* 0x0000001059501825 */ /* 0x001fca00078e0050 */
[----:B------:R0:W-:Y:S01]  /*5d30*/  @P1 STG.E.128 desc[UR14][R80.64], R72 ;  /* 0x0000004850001986 */ /* 0x0001e2000c101d0e */
[----:B-1----:R-:W-:-:S04]  /*5d40*/  @P2 IMAD.WIDE.U32 R82, R89, 0x10, R82 ;  /* 0x0000001059522825 */ /* 0x002fc800078e0052 */
[----:B0-----:R-:W-:-:S05]  /*5d50*/  IMAD.WIDE.U32 R80, R89, R0, UR28 ;  /* 0x0000001c59507e25 */ /* 0x001fca000f8e0000 */
[----:B------:R0:W-:Y:S04]  /*5d60*/  STG.E.128 desc[UR14][R80.64], R76 ;  /* 0x0000004c50007986 */ /* 0x0001e8000c101d0e */
[----:B------:R0:W-:Y:S01]  /*5d70*/  @P2 STG.E.128 desc[UR14][R82.64], R68 ;  /* 0x0000004452002986 */ /* 0x0001e2000c101d0e */
[----:B------:R-:W-:Y:S05]  /*5d80*/  @!P0 BRA `(.L_x_6016) ;  /* 0x00000004005c8947 */ /* 0x000fea0003800000 */
[----:B------:R-:W-:Y:S05]  /*5d90*/  @!P1 BRA `(.L_x_6017) ;  /* 0x0000000000bc9947 */ /* 0x000fea0003800000 */
[----:B------:R-:W-:Y:S05]  /*5da0*/  @!P2 BRA `(.L_x_6018) ;  /* 0x000000000064a947 */ /* 0x000fea0003800000 */
[----:B------:R-:W-:Y:S02]  /*5db0*/  MOV R0, UR27 ;  /* 0x0000001b00007c02 */ /* 0x000fe40008000f00 */
        /* <DEDUP_REMOVED lines=18> */
[-C--:B------:R-:W-:Y:S02]  /*5ee0*/  MOV R71, R79.reuse ;  /* 0x0000004f00477202 */ /* 0x080fe40000000f00 */
[----:B------:R-:W-:Y:S02]  /*5ef0*/  MOV R75, R79 ;  /* 0x0000004f004b7202 */ /* 0x000fe40000000f00 */
[----:B------:R-:W-:-:S02]  /*5f00*/  MOV R74, R78 ;  /* 0x0000004e004a7202 */ /* 0x000fc40000000f00 */
[----:B------:R-:W-:Y:S02]  /*5f10*/  MOV R73, R77 ;  /* 0x0000004d00497202 */ /* 0x000fe40000000f00 */
[----:B------:R-:W-:Y:S01]  /*5f20*/  MOV R72, R76 ;  /* 0x0000004c00487202 */ /* 0x000fe20000000f00 */
[----:B------:R-:W-:Y:S06]  /*5f30*/  BRA `(.L_x_6019) ;  /* 0x0000000800487947 */ /* 0x000fec0003800000 */
.L_x_6018:
        /* <DEDUP_REMOVED lines=21> */
.L_x_6017:
        /* <DEDUP_REMOVED lines=22> */
.L_x_6020:
        /* <DEDUP_REMOVED lines=17> */
.L_x_6016:
        /* <DEDUP_REMOVED lines=27> */
.L_x_6022:
        /* <DEDUP_REMOVED lines=21> */
.L_x_6021:
        /* <DEDUP_REMOVED lines=22> */
.L_x_6023:
        /* <DEDUP_REMOVED lines=16> */
.L_x_6019:
[----:B------:R-:W0:Y:S01]  /*6860*/  @P1 LDC.64 R82, c[0x0][0x478] ;  /* 0x00011e00ff521b82 */ /* 0x000e220000000a00 */
[----:B------:R-:W-:-:S07]  /*6870*/  HFMA2 R88, -RZ, RZ, 0, 9.5367431640625e-07 ;  /* 0x00000010ff587431 */ /* 0x000fce00000001ff */
[----:B------:R-:W1:Y:S01]  /*6880*/  @P2 LDC.64 R80, c[0x0][0x470] ;  /* 0x00011c00ff502b82 */ /* 0x000e620000000a00 */
[----:B------:R-:W-:-:S04]  /*6890*/  IMAD.WIDE.U32 R88, R171, R88, UR28 ;  /* 0x0000001cab587e25 */ /* 0x000fc8000f8e0058 */
[----:B0-----:R-:W-:-:S05]  /*68a0*/  @P1 IMAD.WIDE.U32 R82, R171, 0x10, R82 ;  /* 0x00000010ab521825 */ /* 0x001fca00078e0052 */
[----:B------:R0:W-:Y:S01]  /*68b0*/  @P1 STG.E.128 desc[UR14][R82.64], R72 ;  /* 0x0000004852001986 */ /* 0x0001e2000c101d0e */
[----:B-1----:R-:W-:-:S03]  /*68c0*/  @P2 IMAD.WIDE.U32 R80, R171, 0x10, R80 ;  /* 0x00000010ab502825 */ /* 0x002fc600078e0050 */
[----:B------:R0:W-:Y:S04]  /*68d0*/  STG.E.128 desc[UR14][R88.64], R76 ;  /* 0x0000004c58007986 */ /* 0x0001e8000c101d0e */
        /* <DEDUP_REMOVED lines=29> */
.L_x_6026:
        /* <DEDUP_REMOVED lines=21> */
.L_x_6025:
        /* <DEDUP_REMOVED lines=22> */
.L_x_6028:
        /* <DEDUP_REMOVED lines=17> */
.L_x_6024:
        /* <DEDUP_REMOVED lines=27> */
.L_x_6030:
        /* <DEDUP_REMOVED lines=21> */
.L_x_6029:
        /* <DEDUP_REMOVED lines=22> */
.L_x_6031:
        /* <DEDUP_REMOVED lines=16> */
.L_x_6027:
        /* <DEDUP_REMOVED lines=37> */
.L_x_6034:
        /* <DEDUP_REMOVED lines=21> */
.L_x_6033:
        /* <DEDUP_REMOVED lines=22> */
.L_x_6036:
        /* <DEDUP_REMOVED lines=17> */
.L_x_6032:
        /* <DEDUP_REMOVED lines=27> */
.L_x_6038:
        /* <DEDUP_REMOVED lines=21> */
.L_x_6037:
        /* <DEDUP_REMOVED lines=22> */
.L_x_6039:
        /* <DEDUP_REMOVED lines=15> */
[----:B------:R-:W-:-:S07]  /*7f30*/  FMUL.FTZ R79, R125, UR9 ;  /* 0x000000097d4f7c20 */ /* 0x000fce0008410000 */
.L_x_6035:
[----:B------:R-:W0:Y:S01]  /*7f40*/  @P1 LDC.64 R82, c[0x0][0x478] ;  /* 0x00011e00ff521b82 */ /* 0x000e220000000a00 */
[----:B------:R-:W-:Y:S01]  /*7f50*/  HFMA2 R85, -RZ, RZ, 0, 9.5367431640625e-07 ;  /* 0x00000010ff557431 */ /* 0x000fe200000001ff */
[----:B------:R-:W-:-:S06]  /*7f60*/  UPLOP3.LUT UP1, UPT, UPT, UPT, UP1, 0x40, 0x4 ;  /* 0x000000000004789c */ /* 0x000fcc0003f2e810 */
[----:B------:R-:W1:Y:S01]  /*7f70*/  @P2 LDC.64 R80, c[0x0][0x470] ;  /* 0x00011c00ff502b82 */ /* 0x000e620000000a00 */
[----:B------:R-:W-:-:S04]  /*7f80*/  IMAD.WIDE.U32 R84, R106, R85, UR28 ;  /* 0x0000001c6a547e25 */ /* 0x000fc8000f8e0055 */
[----:B0-----:R-:W-:-:S05]  /*7f90*/  @P1 IMAD.WIDE.U32 R82, R106, 0x10, R82 ;  /* 0x000000106a521825 */ /* 0x001fca00078e0052 */
[----:B------:R0:W-:Y:S01]  /*7fa0*/  @P1 STG.E.128 desc[UR14][R82.64], R72 ;  /* 0x0000004852001986 */ /* 0x0001e2000c101d0e */
[----:B-1----:R-:W-:-:S03]  /*7fb0*/  @P2 IMAD.WIDE.U32 R80, R106, 0x10, R80 ;  /* 0x000000106a502825 */ /* 0x002fc600078e0050 */
[----:B------:R0:W-:Y:S04]  /*7fc0*/  STG.E.128 desc[UR14][R84.64], R76 ;  /* 0x0000004c54007986 */ /* 0x0001e8000c101d0e */
[----:B------:R0:W-:Y:S01]  /*7fd0*/  @P2 STG.E.128 desc[UR14][R80.64], R68 ;  /* 0x0000004450002986 */ /* 0x0001e2000c101d0e */
[----:B------:R-:W-:Y:S05]  /*7fe0*/  BRA.U !UP2, `(.L_x_6040) ;  /* 0xffffff910a2c7547 */ /* 0x000fea000b83ffff */
        /* <DEDUP_REMOVED lines=30> */
[----:B0-----:R-:W-:Y:S02]  /*81d0*/  MOV R72, R154 ;  /* 0x0000009a00487202 */ /* 0x001fe40000000f00 */
        /* <DEDUP_REMOVED lines=80> */
[----:B------:R-:W-:-:S07]  /*86e0*/  MOV R115, R168 ;  /* 0x000000a800737202 */ /* 0x000fce0000000f00 */
.L_x_5981:
        /* <DEDUP_REMOVED lines=41> */
.L_x_6041:
        /* <DEDUP_REMOVED lines=16> */
.L_x_7309:


//--------------------- .text._ZN10layer_norm31ln_parallel_residual_bwd_kernelINS_13Kernel_traitsI6__halfffffjLj7168ELj1ELj1ELj8ELj16ENS_18Kernel_traits_baseILj7168ES2_ffffjLj256EEEEELb0ELb1ELb0EEEvNS_9BwdParamsE --------------------------
	.section	.text._ZN10layer_norm31ln_parallel_residual_bwd_kernelINS_13Kernel_traitsI6__halfffffjLj7168ELj1ELj1ELj8ELj16ENS_18Kernel_traits_baseILj7168ES2_ffffjLj256EEEEELb0ELb1ELb0EEEvNS_9BwdParamsE,"ax",@progbits
	.align	128
        .global         _ZN10layer_norm31ln_parallel_residual_bwd_kernelINS_13Kernel_traitsI6__halfffffjLj7168ELj1ELj1ELj8ELj16ENS_18Kernel_traits_baseILj7168ES2_ffffjLj256EEEEELb0ELb1ELb0EEEvNS_9BwdParamsE
        .type           _ZN10layer_norm31ln_parallel_residual_bwd_kernelINS_13Kernel_traitsI6__halfffffjLj7168ELj1ELj1ELj8ELj16ENS_18Kernel_traits_baseILj7168ES2_ffffjLj256EEEEELb0ELb1ELb0EEEvNS_9BwdParamsE,@function
        .size           _ZN10layer_norm31ln_parallel_residual_bwd_kernelINS_13Kernel_traitsI6__halfffffjLj7168ELj1ELj1ELj8ELj16ENS_18Kernel_traits_baseILj7168ES2_ffffjLj256EEEEELb0ELb1ELb0EEEvNS_9BwdParamsE,(.L_x_7310 - _ZN10layer_norm31ln_parallel_residual_bwd_kernelINS_13Kernel_traitsI6__halfffffjLj7168ELj1ELj1ELj8ELj16ENS_18Kernel_traits_baseILj7168ES2_ffffjLj256EEEEELb0ELb1ELb0EEEvNS_9BwdParamsE)
        .other          _ZN10layer_norm31ln_parallel_residual_bwd_kernelINS_13Kernel_traitsI6__halfffffjLj7168ELj1ELj1ELj8ELj16ENS_18Kernel_traits_baseILj7168ES2_ffffjLj256EEEEELb0ELb1ELb0EEEvNS_9BwdParamsE,@"STO_CUDA_ENTRY STV_DEFAULT"
_ZN10layer_norm31ln_parallel_residual_bwd_kernelINS_13Kernel_traitsI6__halfffffjLj7168ELj1ELj1ELj8ELj16ENS_18Kernel_traits_baseILj7168ES2_ffffjLj256EEEEELb0ELb1ELb0EEEvNS_9BwdParamsE:
.text._ZN10layer_norm31ln_parallel_residual_bwd_kernelINS_13Kernel_traitsI6__halfffffjLj7168ELj1ELj1ELj8ELj16ENS_18Kernel_traits_baseILj7168ES2_ffffjLj256EEEEELb0ELb1ELb0EEEvNS_9BwdParamsE:
        /* <DEDUP_REMOVED lines=20> */
[----:B------:R-:W-:Y:S02]  /*0140*/  P2R R114, PR, RZ, 0x10 ;  /* 0x00000010ff727803 */ /* 0x000fe40000000000 */
[----:B------:R-:W-:Y:S02]  /*0150*/  CS2R R76, SRZ ;  /* 0x00000000004c7805 */ /* 0x000fe4000001ff00 */
[----:B------:R-:W-:Y:S01]  /*0160*/  P2R R116, PR, RZ, 0x20 ;  /* 0x00000020ff747803 */ /* 0x000fe20000000000 */
[----:B------:R-:W1:Y:S08]  /*0170*/  @P5 LDC.64 R16, c[0x0][0x3d0] ;  /* 0x0000f400ff105b82 */ /* 0x000e700000000a00 */
[----:B------:R-:W4:Y:S01]  /*0180*/  @P0 LDC.64 R22, c[0x0][0x3d0] ;  /* 0x0000f400ff160b82 */ /* 0x000f220000000a00 */
[C---:B0-----:R-:W-:Y:S01]  /*0190*/  @P6 IMAD.WIDE.U32 R2, R31.reuse, 0x8, R2 ;  /* 0x000000081f026825 */ /* 0x041fe200078e0002 */
[----:B------:R-:W-:-:S06]  /*01a0*/  @P6 LOP3.LUT R31, R31, 0x100, RZ, 0xfc, !PT ;  /* 0x000001001f1f6812 */ /* 0x000fcc00078efcff */
[----:B------:R-:W0:Y:S01]  /*01b0*/  @P1 LDC.64 R24, c[0x0][0x3d0] ;  /* 0x0000f400ff181b82 */ /* 0x000e220000000a00 */
[----:B--2---:R2:W5:Y:S01]  /*01c0*/  @P6 LDG.E.64 R4, desc[UR12][R2.64] ;  /* 0x0000000c02046981 */ /* 0x004562000c1e1b00 */
[C---:B-1----:R-:W-:Y:S01]  /*01d0*/  @P5 IMAD.WIDE.U32 R20, R31.reuse, 0x8, R16 ;  /* 0x000000081f145825 */ /* 0x042fe200078e0010 */
[----:B------:R-:W-:-:S05]  /*01e0*/  @P5 IADD3 R31, PT, PT, R31, 0x100, RZ ;  /* 0x000001001f1f5810 */ /* 0x000fca0007ffe0ff */
[----:B------:R-:W1:Y:S01]  /*01f0*/  @P2 LDC.64 R26, c[0x0][0x3d0] ;  /* 0x0000f400ff1a2b82 */ /* 0x000e620000000a00 */
[----:B------:R-:W5:Y:S01]  /*0200*/  @P5 LDG.E.64 R6, desc[UR12][R20.64] ;  /* 0x0000000c14065981 */ /* 0x000f62000c1e1b00 */
[C---:B----4-:R-:W-:Y:S01]  /*0210*/  @P0 IMAD.WIDE.U32 R22, R31.reuse, 0x8, R22 ;  /* 0x000000081f160825 */ /* 0x050fe200078e0016 */
[----:B------:R-:W-:-:S05]  /*0220*/  @P0 IADD3 R31, PT, PT, R31, 0x100, RZ ;  /* 0x000001001f1f0810 */ /* 0x000fca0007ffe0ff */
[----:B------:R-:W4:Y:S01]  /*0230*/  @P3 LDC.64 R28, c[0x0][0x3d0] ;  /* 0x0000f400ff1c3b82 */ /* 0x000f220000000a00 */
[----:B------:R-:W5:Y:S07]  /*0240*/  @P0 LDG.E.64 R8, desc[UR12][R22.64] ;  /* 0x0000000c16080981 */ /* 0x000f6e000c1e1b00 */
[----:B------:R-:W3:Y:S01]  /*0250*/  @P4 LDC.64 R16, c[0x0][0x3d0] ;  /* 0x0000f400ff104b82 */ /* 0x000ee20000000a00 */
[C---:B0-----:R-:W-:Y:S01]  /*0260*/  @P1 IMAD.WIDE.U32 R24, R31.reuse, 0x8, R24 ;  /* 0x000000081f181825 */ /* 0x041fe200078e0018 */
[----:B------:R-:W-:-:S02]  /*0270*/  @P1 IADD3 R31, PT, PT, R31, 0x100, RZ ;  /* 0x000001001f1f1810 */ /* 0x000fc40007ffe0ff */
[----:B------:R-:W-:Y:S02]  /*0280*/  CS2R R78, SRZ ;  /* 0x00000000004e7805 */ /* 0x000fe4000001ff00 */
[----:B------:R-:W-:Y:S02]  /*0290*/  CS2R R72, SRZ ;  /* 0x0000000000487805 */ /* 0x000fe4000001ff00 */
[----:B------:R-:W-:Y:S01]  /*02a0*/  CS2R R74, SRZ ;  /* 0x00000000004a7805 */ /* 0x000fe2000001ff00 */
[----:B------:R-:W5:Y:S01]  /*02b0*/  @P1 LDG.E.64 R10, desc[UR12][R24.64] ;  /* 0x0000000c180a1981 */ /* 0x000f62000c1e1b00 */
[----:B------:R-:W2:Y:S01]  /*02c0*/  S2UR UR4, SR_CTAID.X ;  /* 0x00000000000479c3 */ /* 0x000ea20000002500 */
[C---:B-1----:R-:W-:Y:S01]  /*02d0*/  @P2 IMAD.WIDE.U32 R26, R31.reuse, 0x8, R26 ;  /* 0x000000081f1a2825 */ /* 0x042fe200078e001a */
[----:B------:R-:W-:Y:S02]  /*02e0*/  @P2 IADD3 R31, PT, PT, R31, 0x100, RZ ;  /* 0x000001001f1f2810 */ /* 0x000fe40007ffe0ff */
[----:B------:R-:W-:-:S02]  /*02f0*/  CS2R R68, SRZ ;  /* 0x0000000000447805 */ /* 0x000fc4000001ff00 */
[----:B------:R-:W-:Y:S02]  /*0300*/  CS2R R70, SRZ ;  /* 0x0000000000467805 */ /* 0x000fe4000001ff00 */
[----:B------:R-:W-:Y:S01]  /*0310*/  CS2R R64, SRZ ;  /* 0x0000000000407805 */ /* 0x000fe2000001ff00 */
[----:B------:R-:W5:Y:S01]  /*0320*/  @P2 LDG.E.64 R12, desc[UR12][R26.64] ;  /* 0x0000000c1a0c2981 */ /* 0x000f62000c1e1b00 */
[C---:B----4-:R-:W-:Y:S01]  /*0330*/  @P3 IMAD.WIDE.U32 R28, R31.reuse, 0x8, R28 ;  /* 0x000000081f1c3825 */ /* 0x050fe200078e001c */
[----:B------:R-:W-:Y:S02]  /*0340*/  @P3 IADD3 R31, PT, PT, R31, 0x100, RZ ;  /* 0x000001001f1f3810 */ /* 0x000fe40007ffe0ff */
[----:B------:R-:W-:Y:S02]  /*0350*/  CS2R R66, SRZ ;  /* 0x0000000000427805 */ /* 0x000fe4000001ff00 */
[----:B------:R-:W-:Y:S02]  /*0360*/  CS2R R60, SRZ ;  /* 0x00000000003c7805 */ /* 0x000fe4000001ff00 */
[----:B------:R-:W-:Y:S01]  /*0370*/  CS2R R62, SRZ ;  /* 0x00000000003e7805 */ /* 0x000fe2000001ff00 */
[----:B------:R0:W5:Y:S01]  /*0380*/  @P3 LDG.E.64 R14, desc[UR12][R28.64] ;  /* 0x0000000c1c0e3981 */ /* 0x000162000c1e1b00 */
[----:B---3--:R-:W-:-:S05]  /*0390*/  @P4 IMAD.WIDE.U32 R16, R31, 0x8, R16 ;  /* 0x000000081f104825 */ /* 0x008fca00078e0010 */
[----:B------:R1:W5:Y:S01]  /*03a0*/  @P4 LDG.E.64 R18, desc[UR12][R16.64] ;  /* 0x0000000c10124981 */ /* 0x000362000c1e1b00 */
[----:B--2---:R-:W-:-:S04]  /*03b0*/  MOV R2, UR4 ;  /* 0x0000000400027c02 */ /* 0x004fc80008000f00 */
        /* <DEDUP_REMOVED lines=15> */
[----:B0-----:R-:W-:Y:S02]  /*04b0*/  CS2R R28, SRZ ;  /* 0x00000000001c7805 */ /* 0x001fe4000001ff00 */
[----:B------:R-:W-:Y:S02]  /*04c0*/  CS2R R30, SRZ ;  /* 0x00000000001e7805 */ /* 0x000fe4000001ff00 */
[----:B------:R-:W-:-:S02]  /*04d0*/  CS2R R24, SRZ ;  /* 0x0000000000187805 */ /* 0x000fc4000001ff00 */
[----:B------:R-:W-:Y:S01]  /*04e0*/  CS2R R26, SRZ ;  /* 0x00000000001a7805 */ /* 0x000fe2000001ff00 */
[----:B-1----:R-:W-:Y:S06]  /*04f0*/  @P4 BRA `(.L_x_6042) ;  /* 0x0000006c00344947 */ /* 0x002fec0003800000 */
        /* <DEDUP_REMOVED lines=57> */
[----:B------:R-:W-:Y:S02]  /*0890*/  PLOP3.LUT P0, PT, PT, PT, UP0, 0x80, 0x8 ;  /* 0x000000000008781c */ /* 0x000fe40003f0f008 */
[----:B------:R-:W-:Y:S02]  /*08a0*/  CS2R R26, SRZ ;  /* 0x00000000001a7805 */ /* 0x000fe4000001ff00 */
[----:B------:R-:W-:Y:S01]  /*08b0*/  PRMT R118, R0, 0x5410, R118 ;  /* 0x0000541000767816 */ /* 0x000fe20000000076 */
[----:B------:R-:W-:Y:S01]  /*08c0*/  UPLOP3.LUT UP1, UPT, UPT, UPT, UPT, 0x40, 0x4 ;  /* 0x000000000004789c */ /* 0x000fe20003f2e870 */
[----:B------:R-:W-:Y:S01]  /*08d0*/  PRMT R117, R3, 0x5410, R117 ;  /* 0x0000541003757816 */ /* 0x000fe20000000075 */
[----:B------:R-:W0:Y:S01]  /*08e0*/  LDCU UR11, c[0x0][0x400] ;  /* 0x00008000ff0b77ac */ /* 0x000e220008000800 */
[----:B------:R-:W-:-:S02]  /*08f0*/  PRMT R173, R173, 0x5410, R4 ;  /* 0x00005410adad7816 */ /* 0x000fc40000000004 */
[----:B------:R-:W-:Y:S01]  /*0900*/  PRMT R175, R175, 0x5410, R5 ;  /* 0x00005410afaf7816 */ /* 0x000fe20000000005 */
[----:B------:R-:W1:Y:S01]  /*0910*/  LDCU.64 UR6, c[0x0][0x470] ;  /* 0x00008e00ff0677ac */ /* 0x000e620008000a00 */
[----:B------:R-:W-:Y:S02]  /*0920*/  PRMT R177, R177, 0x5410, R6 ;  /* 0x00005410b1b17816 */ /* 0x000fe40000000006 */
[----:B------:R-:W-:Y:S01]  /*0930*/  PRMT R178, R178, 0x5410, R7 ;  /* 0x00005410b2b27816 */ /* 0x000fe20000000007 */
[----:B------:R-:W2:Y:S01]  /*0940*/  LDCU.64 UR14, c[0x0][0x438] ;  /* 0x00008700ff0e77ac */ /* 0x000ea20008000a00 */
[----:B------:R-:W-:Y:S02]  /*0950*/  PRMT R179, R179, 0x5410, R8 ;  /* 0x00005410b3b37816 */ /* 0x000fe40000000008 */
[----:B------:R-:W-:Y:S01]  /*0960*/  PRMT R180, R180, 0x5410, R9 ;  /* 0x00005410b4b47816 */ /* 0x000fe20000000009 */
[----:B------:R-:W3:Y:S01]  /*0970*/  LDCU.64 UR8, c[0x0][0x478] ;  /* 0x00008f00ff0877ac */ /* 0x000ee20008000a00 */
[----:B------:R-:W-:-:S02]  /*0980*/  PRMT R181, R181, 0x5410, R10 ;  /* 0x00005410b5b57816 */ /* 0x000fc4000000000a */
[----:B------:R-:W-:Y:S02]  /*0990*/  PRMT R182, R182, 0x5410, R11 ;  /* 0x00005410b6b67816 */ /* 0x000fe4000000000b */
[----:B------:R-:W-:Y:S02]  /*09a0*/  PRMT R183, R183, 0x5410, R12 ;  /* 0x00005410b7b77816 */ /* 0x000fe4000000000c */
[----:B------:R-:W-:Y:S02]  /*09b0*/  PRMT R184, R184, 0x5410, R13 ;  /* 0x00005410b8b87816 */ /* 0x000fe4000000000d */
[----:B------:R-:W-:Y:S02]  /*09c0*/  PRMT R185, R185, 0x5410, R14 ;  /* 0x00005410b9b97816 */ /* 0x000fe4000000000e */
[----:B------:R-:W-:Y:S02]  /*09d0*/  PRMT R186, R186, 0x5410, R15 ;  /* 0x00005410baba7816 */ /* 0x000fe4000000000f */
[----:B01----:R-:W-:-:S07]  /*09e0*/  P2R R104, PR, RZ, 0x1 ;  /* 0x00000001ff687803 */ /* 0x003fce0000000000 */
.L_x_6129:
[----:B0-234-:R-:W0:Y:S01]  /*09f0*/  LDC.64 R96, c[0x0][0x3c0] ;  /* 0x0000f000ff607b82 */ /* 0x01de220000000a00 */
[----:B------:R-:W-:Y:S02]  /*0a00*/  ISETP.NE.AND P4, PT, R105, RZ, PT ;  /* 0x000000ff6900720c */ /* 0x000fe40003f85270 */
[----:B------:R-:W-:-:S05]  /*0a10*/  ISETP.NE.AND P6, PT, R104, RZ, PT ;  /* 0x000000ff6800720c */ /* 0x000fca0003fc5270 */
[----:B------:R-:W1:Y:S01]  /*0a20*/  LDC R115, c[0x0][0x388] ;  /* 0x0000e200ff737b82 */ /* 0x000e620000000800 */
[----:B0-----:R-:W-:-:S07]  /*0a30*/  IMAD.WIDE R98, R2, 0x4, R96 ;  /* 0x0000000402627825 */ /* 0x001fce00078e0260 */
[----:B------:R-:W0:Y:S01]  /*0a40*/  LDC.64 R96, c[0x0][0x3c8] ;  /* 0x0000f200ff607b82 */ /* 0x000e220000000a00 */
[----:B------:R-:W4:Y:S01]  /*0a50*/  LDG.E R98, desc[UR12][R98.64] ;  /* 0x0000000c62627981 */ /* 0x000f22000c1e1900 */
[----:B------:R-:W-:Y:S01]  /*0a60*/  ISETP.GE.U32.AND P5, PT, R112, 0x200, PT ;  /* 0x000002007000780c */ /* 0x000fe20003fa6070 */
[----:B-1----:R-:W-:Y:S01]  /*0a70*/  IMAD R0, R2, R115, RZ ;  /* 0x0000007302007224 */ /* 0x002fe200078e02ff */
[----:B------:R-:W-:Y:S01]  /*0a80*/  BSSY.RECONVERGENT B0, `(.L_x_6043) ;  /* 0x000003e000007945 */ /* 0x000fe20003800200 */
[----:B------:R-:W-:Y:S01]  /*0a90*/  HFMA2 R105, -RZ, RZ, 0, 0 ;  /* 0x00000000ff697431 */ /* 0x000fe200000001ff */
[C---:B------:R-:W-:Y:S02]  /*0aa0*/  ISETP.GE.U32.AND P0, PT, R112.reuse, 0x300, PT ;  /* 0x000003007000780c */ /* 0x040fe40003f06070 */
[----:B------:R-:W-:Y:S02]  /*0ab0*/  SHF.R.S32.HI R101, RZ, 0x1f, R0 ;  /* 0x0000001fff657819 */ /* 0x000fe40000011400 */
[----:B------:R-:W-:-:S02]  /*0ac0*/  ISETP.GE.U32.AND P1, PT, R112, 0x400, PT ;  /* 0x000004007000780c */ /* 0x000fc40003f26070 */
[----:B------:R-:W-:Y:S02]  /*0ad0*/  LEA.HI R101, R101, R0, RZ, 0x2 ;  /* 0x0000000065657211 */ /* 0x000fe400078f10ff */
[C---:B------:R-:W-:Y:S02]  /*0ae0*/  ISETP.GE.U32.AND P2, PT, R112.reuse, 0x500, PT ;  /* 0x000005007000780c */ /* 0x040fe40003f46070 */
[----:B------:R-:W-:Y:S02]  /*0af0*/  LEA.HI.SX32 R0, R101, R176, 0x1e ;  /* 0x000000b065007211 */ /* 0x000fe400078ff2ff */
[----:B------:R-:W-:Y:S02]  /*0b00*/  P2R R116, PR, RZ, 0x20 ;  /* 0x00000020ff747803 */ /* 0x000fe40000000000 */
[----:B------:R-:W-:Y:S01]  /*0b10*/  ISETP.GE.U32.AND P3, PT, R112, 0x600, PT ;  /* 0x000006007000780c */ /* 0x000fe20003f66070 */
[----:B0-----:R-:W-:-:S05]  /*0b20*/  IMAD.WIDE R96, R2, 0x4, R96 ;  /* 0x0000000402607825 */ /* 0x001fca00078e0260 */
[----:B-----5:R0:W5:Y:S01]  /*0b30*/  LDG.E R113, desc[UR12][R96.64] ;  /* 0x0000000c60717981 */ /* 0x020162000c1e1900 */
[----:B------:R-:W-:Y:S02]  /*0b40*/  MOV R108, RZ ;  /* 0x000000ff006c7202 */ /* 0x000fe40000000f00 */
[----:B------:R-:W-:Y:S02]  /*0b50*/  MOV R109, R0 ;  /* 0x00000000006d7202 */ /* 0x000fe40000000f00 */
[----:B----4-:R-:W-:Y:S02]  /*0b60*/  FSEL R104, R98, RZ, !P6 ;  /* 0x000000ff62687208 */ /* 0x010fe40007000000 */
[----:B------:R-:W-:-:S04]  /*0b70*/  ISETP.GE.U32.AND P6, PT, R112, 0x700, PT ;  /* 0x000007007000780c */ /* 0x000fc80003fc6070 */
[----:B------:R-:W-:Y:S01]  /*0b80*/  P2R R114, PR, RZ, 0x40 ;  /* 0x00000040ff727803 */ /* 0x000fe20000000000 */
[----:B0-----:R-:W-:Y:S08]  /*0b90*/  @!P4 BRA `(.L_x_6044) ;  /* 0x0000000000b0c947 */ /* 0x001ff00003800000 */
[----:B------:R-:W0:Y:S01]  /*0ba0*/  LDC.64 R98, c[0x0][0x3a8] ;  /* 0x0000ea00ff627b82 */ /* 0x000e220000000a00 */
[----:B--2---:R-:W-:-:S04]  /*0bb0*/  ISETP.NE.U32.AND P4, PT, RZ, UR14, PT ;  /* 0x0000000eff007c0c */ /* 0x004fc8000bf85070 */
[----:B------:R-:W-:-:S03]  /*0bc0*/  ISETP.NE.AND.EX P4, PT, RZ, UR15, PT, P4 ;  /* 0x0000000fff007c0c */ /* 0x000fc6000bf85340 */
[----:B------:R-:W1:Y:S10]  /*0bd0*/  LDC.64 R96, c[0x0][0x428] ;  /* 0x00010a00ff607b82 */ /* 0x000e740000000a00 */
[----:B------:R-:W2:Y:S01]  /*0be0*/  @P4 LDC.64 R106, c[0x0][0x438] ;  /* 0x00010e00ff6a4b82 */ /* 0x000ea20000000a00 */
[----:B0-----:R-:W-:-:S06]  /*0bf0*/  IMAD.WIDE.U32 R100, R0, 0x10, R98 ;  /* 0x0000001000647825 */ /* 0x001fcc00078e0062 */
[----:B------:R-:W4:Y:S01]  /*0c00*/  LDG.E.128 R100, desc[UR12][R100.64] ;  /* 0x0000000c64647981 */ /* 0x000f22000c1e1d00 */
[----:B-1----:R-:W-:-:S06]  /*0c10*/  IMAD.WIDE.U32 R96, R0, 0x10, R96 ;  /* 0x0000001000607825 */ /* 0x002fcc00078e0060 */
[----:B------:R-:W3:Y:S01]  /*0c20*/  LDG.E.128 R96, desc[UR12][R96.64] ;  /* 0x0000000c60607981 */ /* 0x000ee2000c1e1d00 */
[----:B--2---:R-:W-:-:S05]  /*0c30*/  @P4 IMAD.WIDE.U32 R106, R0, 0x10, R106 ;  /* 0x00000010006a4825 */ /* 0x004fca00078e006a */
[----:B------:R0:W5:Y:S01]  /*0c40*/  @P4 LDG.E.128 R20, desc[UR12][R106.64] ;  /* 0x0000000c6a144981 */ /* 0x000162000c1e1d00 */
[--C-:B------:R-:W-:Y:S01]  /*0c50*/  HADD2.F32 R105, -RZ, R118.reuse.H1_H1 ;  /* 0x30000076ff697230 */ /* 0x100fe20000004100 */
[----:B------:R-:W-:Y:S01]  /*0c60*/  IADD3 R109, PT, PT, R0, 0x100, RZ ;  /* 0x00000100006d7810 */ /* 0x000fe20007ffe0ff */
[C---:B----4-:R-:W-:Y:S01]  /*0c70*/  FADD.FTZ R108, -R104.reuse, R100 ;  /* 0x00000064686c7221 */ /* 0x050fe20000010100 */
[C---:B------:R-:W-:Y:S01]  /*0c80*/  FADD.FTZ R146, -R104.reuse, R101 ;  /* 0x0000006568927221 */ /* 0x040fe20000010100 */
[----:B------:R-:W-:Y:S02]  /*0c90*/  HADD2.F32 R100, -RZ, R118.H0_H0 ;  /* 0x20000076ff647230 */ /* 0x000fe40000004100 */
[----:B------:R-:W-:Y:S01]  /*0ca0*/  FADD.FTZ R102, -R104, R102 ;  /* 0x0000006668667221 */ /* 0x000fe20000010100 */
[C---:B-----5:R-:W-:Y:S01]  /*0cb0*/  FMUL.FTZ R3, R113.reuse, R108 ;  /* 0x0000006c71037220 */ /* 0x060fe20000410000 */
[----:B------:R-:W-:Y:S01]  /*0cc0*/  FMUL.FTZ R146, R113, R146 ;  /* 0x0000009271927220 */ /* 0x000fe20000410000 */
[----:B------:R-:W-:-:S02]  /*0cd0*/  HADD2.F32 R101, -RZ, R117.H1_H1 ;  /* 0x30000075ff657230 */ /* 0x000fc40000004100 */
[----:B------:R-:W-:Y:S01]  /*0ce0*/  FMUL.FTZ R157, R113, R102 ;  /* 0x00000066719d7220 */ /* 0x000fe20000410000 */
[----:B---3--:R-:W-:Y:S01]  /*0cf0*/  FMUL.FTZ R128, R96, R105 ;  /* 0x0000006960807220 */ /* 0x008fe20000410000 */
[----:B------:R-:W-:Y:S01]  /*0d00*/  FADD.FTZ R48, R48, R96 ;  /* 0x0000006030307221 */ /* 0x000fe20000010000 */
[----:B------:R-:W-:Y:S01]  /*0d10*/  FFMA.FTZ R76, R96, R3, R76 ;  /* 0x00000003604c7223 */ /* 0x000fe2000001004c */
[----:B------:R-:W-:Y:S01]  /*0d20*/  FMUL.FTZ R143, R97, R100 ;  /* 0x00000064618f7220 */ /* 0x000fe20000410000 */
[----:B------:R-:W-:Y:S01]  /*0d30*/  FADD.FTZ R49, R49, R97 ;  /* 0x0000006131317221 */ /* 0x000fe20000010000 */
[----:B------:R-:W-:Y:S01]  /*0d40*/  FFMA.FTZ R77, R97, R146, R77 ;  /* 0x00000092614d7223 */ /* 0x000fe2000001004d */
[----:B------:R-:W-:Y:S01]  /*0d50*/  FADD.FTZ R96, RZ, R128 ;  /* 0x00000080ff607221 */ /* 0x000fe20000010000 */
[----:B------:R-:W-:Y:S01]  /*0d60*/  FFMA.FTZ R97, R3, R128, RZ ;  /* 0x0000008003617223 */ /* 0x000fe200000100ff */
[----:B------:R-:W-:Y:S01]  /*0d70*/  FMUL.FTZ R160, R98, R101 ;  /* 0x0000006562a07220 */ /* 0x000fe20000410000 */
[----:B------:R-:W-:-:S02]  /*0d80*/  HADD2.F32 R100, -RZ, R117.H0_H0 ;  /* 0x20000075ff647230 */ /* 0x000fc40000004100 */
        /* <DEDUP_REMOVED lines=12> */
[----:B0-----:R-:W-:-:S07]  /*0e50*/  FFMA.FTZ R108, R162, R159, R97 ;  /* 0x0000009fa26c7223 */ /* 0x001fce0000010061 */
.L_x_6044:
[----:B--23--:R-:W-:Y:S05]  /*0e60*/  BSYNC.RECONVERGENT B0 ;  /* 0x0000000000007941 */ /* 0x00cfea0003800200 */
.L_x_6043:
[----:B------:R-:W-:Y:S04]  /*0e70*/  BSSY.RECONVERGENT B0, `(.L_x_6045) ;  /* 0x000002e000007945 */ /* 0x000fe80003800200 */
[----:B------:R-:W-:Y:S05]  /*0e80*/  @!P5 BRA `(.L_x_6046) ;  /* 0x0000000000b0d947 */ /* 0x000fea0003800000 */
[----:B------:R-:W0:Y:S01]  /*0e90*/  LDC.64 R98, c[0x0][0x3a8] ;  /* 0x0000ea00ff627b82 */ /* 0x000e220000000a00 */
[----:B------:R-:W-:-:S04]  /*0ea0*/  ISETP.NE.U32.AND P4, PT, RZ, UR14, PT ;  /* 0x0000000eff007c0c */ /* 0x000fc8000bf85070 */
[----:B------:R-:W-:-:S03]  /*0eb0*/  ISETP.NE.AND.EX P4, PT, RZ, UR15, PT, P4 ;  /* 0x0000000fff007c0c */ /* 0x000fc6000bf85340 */
[----:B------:R-:W1:Y:S10]  /*0ec0*/  LDC.64 R96, c[0x0][0x428] ;  /* 0x00010a00ff607b82 */ /* 0x000e740000000a00 */
[----:B------:R-:W2:Y:S01]  /*0ed0*/  @P4 LDC.64 R106, c[0x0][0x438] ;  /* 0x00010e00ff6a4b82 */ /* 0x000ea20000000a00 */
[----:B0-----:R-:W-:-:S06]  /*0ee0*/  IMAD.WIDE.U32 R100, R109, 0x10, R98 ;  /* 0x000000106d647825 */ /* 0x001fcc00078e0062 */
[----:B------:R-:W3:Y:S01]  /*0ef0*/  LDG.E.128 R100, desc[UR12][R100.64] ;  /* 0x0000000c64647981 */ /* 0x000ee2000c1e1d00 */
[----:B-1----:R-:W-:-:S06]  /*0f00*/  IMAD.WIDE.U32 R96, R109, 0x10, R96 ;  /* 0x000000106d607825 */ /* 0x002fcc00078e0060 */
[----:B------:R-:W4:Y:S01]  /*0f10*/  LDG.E.128 R96, desc[UR12][R96.64] ;  /* 0x0000000c60607981 */ /* 0x000f22000c1e1d00 */
[----:B--2---:R-:W-:-:S05]  /*0f20*/  @P4 IMAD.WIDE.U32 R106, R109, 0x10, R106 ;  /* 0x000000106d6a4825 */ /* 0x004fca00078e006a */
[----:B------:R0:W5:Y:S01]  /*0f30*/  @P4 LDG.E.128 R16, desc[UR12][R106.64] ;  /* 0x0000000c6a104981 */ /* 0x000162000c1e1d00 */
[--C-:B------:R-:W-:Y:S01]  /*0f40*/  HADD2.F32 R111, -RZ, R173.reuse.H0_H0 ;  /* 0x200000adff6f7230 */ /* 0x100fe20000004100 */
[----:B------:R-:W-:Y:S01]  /*0f50*/  IADD3 R109, PT, PT, R109, 0x100, RZ ;  /* 0x000001006d6d7810 */ /* 0x000fe20007ffe0ff */
[C---:B---3--:R-:W-:Y:S01]  /*0f60*/  FADD.FTZ R110, -R104.reuse, R100 ;  /* 0x00000064686e7221 */ /* 0x048fe20000010100 */
[C---:B------:R-:W-:Y:S01]  /*0f70*/  FADD.FTZ R144, -R104.reuse, R101 ;  /* 0x0000006568907221 */ /* 0x040fe20000010100 */
[----:B------:R-:W-:Y:S02]  /*0f80*/  HADD2.F32 R100, -RZ, R173.H1_H1 ;  /* 0x300000adff647230 */ /* 0x000fe40000004100 */
[----:B------:R-:W-:Y:S01]  /*0f90*/  FADD.FTZ R102, -R104, R102 ;  /* 0x0000006668667221 */ /* 0x000fe20000010100 */
[C---:B-----5:R-:W-:Y:S01]  /*0fa0*/  FMUL.FTZ R129, R113.reuse, R110 ;  /* 0x0000006e71817220 */ /* 0x060fe20000410000 */
[----:B------:R-:W-:Y:S01]  /*0fb0*/  FMUL.FTZ R144, R113, R144 ;  /* 0x0000009071907220 */ /* 0x000fe20000410000 */
[----:B------:R-:W-:-:S02]  /*0fc0*/  HADD2.F32 R101, -RZ, R175.H0_H0 ;  /* 0x200000afff657230 */ /* 0x000fc40000004100 */
[----:B------:R-:W-:Y:S01]  /*0fd0*/  FMUL.FTZ R155, R113, R102 ;  /* 0x00000066719b7220 */ /* 0x000fe20000410000 */
[----:B----4-:R-:W-:Y:S01]  /*0fe0*/  FMUL.FTZ R126, R96, R111 ;  /* 0x0000006f607e7220 */ /* 0x010fe20000410000 */
[----:B------:R-:W-:Y:S01]  /*0ff0*/  FADD.FTZ R44, R44, R96 ;  /* 0x000000602c2c7221 */ /* 0x000fe20000010000 */
[----:B------:R-:W-:Y:S01]  /*1000*/  FFMA.FTZ R72, R96, R129, R72 ;  /* 0x0000008160487223 */ /* 0x000fe20000010048 */
[----:B------:R-:W-:Y:S01]  /*1010*/  FMUL.FTZ R141, R97, R100 ;  /* 0x00000064618d7220 */ /* 0x000fe20000410000 */
[----:B------:R-:W-:Y:S01]  /*1020*/  FADD.FTZ R45, R45, R97 ;  /* 0x000000612d2d7221 */ /* 0x000fe20000010000 */
[----:B------:R-:W-:Y:S01]  /*1030*/  FFMA.FTZ R73, R97, R144, R73 ;  /* 0x0000009061497223 */ /* 0x000fe20000010049 */
[----:B------:R-:W-:Y:S01]  /*1040*/  FADD.FTZ R96, R105, R126 ;  /* 0x0000007e69607221 */ /* 0x000fe20000010000 */
[----:B------:R-:W-:Y:S01]  /*1050*/  FFMA.FTZ R97, R129, R126, R108 ;  /* 0x0000007e81617223 */ /* 0x000fe2000001006c */
[----:B------:R-:W-:Y:S01]  /*1060*/  FMUL.FTZ R158, R98, R101 ;  /* 0x00000065629e7220 */ /* 0x000fe20000410000 */
[----:B------:R-:W-:-:S02]  /*1070*/  HADD2.F32 R100, -RZ, R175.H1_H1 ;  /* 0x300000afff647230 */ /* 0x000fc40000004100 */
        /* <DEDUP_REMOVED lines=13> */
.L_x_6046:
[----:B------:R-:W-:Y:S05]  /*1150*/  BSYNC.RECONVERGENT B0 ;  /* 0x0000000000007941 */ /* 0x000fea0003800200 */
.L_x_6045:
        /* <DEDUP_REMOVED lines=46> */
.L_x_6048:
[----:B------:R-:W-:Y:S05]  /*1440*/  BSYNC.RECONVERGENT B0 ;  /* 0x0000000000007941 */ /* 0x000fea0003800200 */
.L_x_6047:
        /* <DEDUP_REMOVED lines=46> */
.L_x_6050:
[----:B------:R-:W-:Y:S05]  /*1730*/  BSYNC.RECONVERGENT B0 ;  /* 0x0000000000007941 */ /* 0x000fea0003800200 */
.L_x_6049:
        /* <DEDUP_REMOVED lines=46> */
.L_x_6052:
[----:B------:R-:W-:Y:S05]  /*1a20*/  BSYNC.RECONVERGENT B0 ;  /* 0x0000000000007941 */ /* 0x000fea0003800200 */
.L_x_6051:
        /* <DEDUP_REMOVED lines=46> */
.L_x_6054:
[----:B------:R-:W-:Y:S05]  /*1d10*/  BSYNC.RECONVERGENT B0 ;  /* 0x0000000000007941 */ /* 0x000fea0003800200 */
.L_x_6053:
        /* <DEDUP_REMOVED lines=14> */
[--C-:B------:R-:W-:Y:S02]  /*1e00*/  HADD2.F32 R109, -RZ, R185.reuse.H0_H0 ;  /* 0x200000b9ff6d7230 */ /* 0x100fe40000004100 */
[----:B------:R-:W-:Y:S02]  /*1e10*/  HADD2.F32 R132, -RZ, R185.H1_H1 ;  /* 0x300000b9ff847230 */ /* 0x000fe40000004100 */
[C---:B---3--:R-:W-:Y:S01]  /*1e20*/  FADD.FTZ R134, -R104.reuse, R101 ;  /* 0x0000006568867221 */ /* 0x048fe20000010100 */
[C---:B------:R-:W-:Y:S01]  /*1e30*/  FADD.FTZ R110, -R104.reuse, R100 ;  /* 0x00000064686e7221 */ /* 0x040fe20000010100 */
[----:B------:R-:W-:Y:S01]  /*1e40*/  FADD.FTZ R102, -R104, R102 ;  /* 0x0000006668667221 */ /* 0x000fe20000010100 */
[--C-:B------:R-:W-:Y:S02]  /*1e50*/  HADD2.F32 R101, -RZ, R186.reuse.H0_H0 ;  /* 0x200000baff657230 */ /* 0x100fe40000004100 */
[C---:B-----5:R-:W-:Y:S01]  /*1e60*/  FMUL.FTZ R134, R113.reuse, R134 ;  /* 0x0000008671867220 */ /* 0x060fe20000410000 */
[----:B------:R-:W-:Y:S01]  /*1e70*/  FMUL.FTZ R131, R113, R110 ;  /* 0x0000006e71837220 */ /* 0x000fe20000410000 */
[----:B------:R-:W-:-:S02]  /*1e80*/  HADD2.F32 R100, -RZ, R186.H1_H1 ;  /* 0x300000baff647230 */ /* 0x000fc40000004100 */
[----:B------:R-:W-:Y:S01]  /*1e90*/  FMUL.FTZ R145, R113, R102 ;  /* 0x0000006671917220 */ /* 0x000fe20000410000 */
[----:B----4-:R-:W-:Y:S01]  /*1ea0*/  FMUL.FTZ R130, R96, R109 ;  /* 0x0000006d60827220 */ /* 0x010fe20000410000 */
[----:B------:R-:W-:Y:S01]  /*1eb0*/  FMUL.FTZ R132, R97, R132 ;  /* 0x0000008461847220 */ /* 0x000fe20000410000 */
[----:B------:R-:W-:Y:S01]  /*1ec0*/  FADD.FTZ R25, R25, R97 ;  /* 0x0000006119197221 */ /* 0x000fe20000010000 */
[----:B------:R-:W-:Y:S01]  /*1ed0*/  FFMA.FTZ R53, R97, R134, R53 ;  /* 0x0000008661357223 */ /* 0x000fe20000010035 */
[----:B------:R-:W-:Y:S01]  /*1ee0*/  FADD.FTZ R105, R105, R130 ;  /* 0x0000008269697221 */ /* 0x000fe20000010000 */
[----:B------:R-:W-:Y:S01]  /*1ef0*/  FFMA.FTZ R97, R131, R130, R108 ;  /* 0x0000008283617223 */ /* 0x000fe2000001006c */
[----:B------:R-:W-:Y:S01]  /*1f00*/  FADD.FTZ R24, R24, R96 ;  /* 0x0000006018187221 */ /* 0x000fe20000010000 */
[----:B------:R-:W-:Y:S01]  /*1f10*/  FFMA.FTZ R52, R96, R131, R52 ;  /* 0x0000008360347223 */ /* 0x000fe20000010034 */
        /* <DEDUP_REMOVED lines=14> */
.L_x_6056:
[----:B------:R-:W-:Y:S05]  /*2000*/  BSYNC.RECONVERGENT B0 ;  /* 0x0000000000007941 */ /* 0x000fea0003800200 */
.L_x_6055:
        /* <DEDUP_REMOVED lines=32> */
.L_x_6058:
[----:B------:R-:W-:Y:S05]  /*2210*/  BSYNC.RECONVERGENT B0 ;  /* 0x0000000000007941 */ /* 0x000fea0003800200 */
.L_x_6057:
        /* <DEDUP_REMOVED lines=68> */
[----:B------:R-:W-:Y:S01]  /*2660*/  FMUL.FTZ R99, R113, R102 ;  /* 0x0000006671637220 */ /* 0x000fe20000410000 */
[----:B------:R-:W-:Y:S06]  /*2670*/  BRA `(.L_x_6064) ;  /* 0x0000000800207947 */ /* 0x000fec0003800000 */
.L_x_6063:
        /* <DEDUP_REMOVED lines=11> */
[----:B------:R-:W-:-:S02]  /*2730*/  FMUL.FTZ R99, R113, R90 ;  /* 0x0000005a71637220 */ /* 0x000fc40000410000 */
[----:B------:R-:W-:Y:S02]  /*2740*/  MOV R88, R96 ;  /* 0x0000006000587202 */ /* 0x000fe40000000f00 */
[----:B------:R-:W-:Y:S02]  /*2750*/  MOV R89, R97 ;  /* 0x0000006100597202 */ /* 0x000fe40000000f00 */
[----:B------:R-:W-:Y:S02]  /*2760*/  MOV R90, R98 ;  /* 0x00000062005a7202 */ /* 0x000fe40000000f00 */
[----:B------:R-:W-:Y:S01]  /*2770*/  MOV R91, R99 ;  /* 0x00000063005b7202 */ /* 0x000fe20000000f00 */
[----:B------:R-:W-:Y:S06]  /*2780*/  BRA `(.L_x_6064) ;  /* 0x0000000400dc7947 */ /* 0x000fec0003800000 */
.L_x_6062:
        /* <DEDUP_REMOVED lines=20> */
.L_x_6065:
        /* <DEDUP_REMOVED lines=21> */
.L_x_6061:
        /* <DEDUP_REMOVED lines=20> */
[----:B------:R-:W-:Y:S06]  /*2b60*/  BRA `(.L_x_6064) ;  /* 0x0000000000e47947 */ /* 0x000fec0003800000 */
.L_x_6067:
        /* <DEDUP_REMOVED lines=11> */
[----:B------:R-:W-:-:S02]  /*2c20*/  FFMA.FTZ R99, R113, R90, R23 ;  /* 0x0000005a71637223 */ /* 0x000fc40000010017 */
[----:B------:R-:W-:Y:S02]  /*2c30*/  MOV R88, R96 ;  /* 0x0000006000587202 */ /* 0x000fe40000000f00 */
[----:B------:R-:W-:Y:S02]  /*2c40*/  MOV R89, R97 ;  /* 0x0000006100597202 */ /* 0x000fe40000000f00 */
[----:B------:R-:W-:Y:S02]  /*2c50*/  MOV R90, R98 ;  /* 0x00000062005a7202 */ /* 0x000fe40000000f00 */
[----:B------:R-:W-:Y:S01]  /*2c60*/  MOV R91, R99 ;  /* 0x00000063005b7202 */ /* 0x000fe20000000f00 */
[----:B------:R-:W-:Y:S06]  /*2c70*/  BRA `(.L_x_6064) ;  /* 0x0000000000a07947 */ /* 0x000fec0003800000 */
.L_x_6066:
        /* <DEDUP_REMOVED lines=20> */
.L_x_6068:
        /* <DEDUP_REMOVED lines=20> */
.L_x_6064:
[----:B------:R-:W-:Y:S01]  /*2f00*/  ISETP.NE.U32.AND P4, PT, RZ, UR4, PT ;  /* 0x00000004ff007c0c */ /* 0x000fe2000bf85070 */
[----:B------:R-:W0:Y:S03]  /*2f10*/  LDC.64 R102, c[0x0][0x468] ;  /* 0x00011a00ff667b82 */ /* 0x000e260000000a00 */
[----:B------:R-:W-:-:S13]  /*2f20*/  ISETP.NE.AND.EX P4, PT, RZ, UR5, PT, P4 ;  /* 0x00000005ff007c0c */ /* 0x000fda000bf85340 */
[----:B------:R-:W1:Y:S01]  /*2f30*/  @P4 LDC.64 R100, c[0x0][0x478] ;  /* 0x00011e00ff644b82 */ /* 0x000e620000000a00 */
[----:B0-----:R-:W-:-:S04]  /*2f40*/  IMAD.WIDE.U32 R102, R0, 0x10, R102 ;  /* 0x0000001000667825 */ /* 0x001fc800078e0066 */
[----:B-1----:R-:W-:-:S05]  /*2f50*/  @P4 IMAD.WIDE.U32 R110, R0, 0x10, R100 ;  /* 0x00000010006e4825 */ /* 0x002fca00078e0064 */
[----:B------:R0:W-:Y:S01]  /*2f60*/  @P4 STG.E.128 desc[UR12][R110.64], R92 ;  /* 0x0000005c6e004986 */ /* 0x0001e2000c101d0c */
[----:B------:R-:W-:-:S03]  /*2f70*/  ISETP.NE.U32.AND P4, PT, RZ, UR6, PT ;  /* 0x00000006ff007c0c */ /* 0x000fc6000bf85070 */
[----:B------:R0:W-:Y:S01]  /*2f80*/  STG.E.128 desc[UR12][R102.64], R96 ;  /* 0x0000006066007986 */ /* 0x0001e2000c101d0c */
[----:B------:R-:W-:-:S13]  /*2f90*/  ISETP.NE.AND.EX P4, PT, RZ, UR7, PT, P4 ;  /* 0x00000007ff007c0c */ /* 0x000fda000bf85340 */
[----:B------:R-:W1:Y:S02]  /*2fa0*/  @P4 LDC.64 R100, c[0x0][0x470] ;  /* 0x00011c00ff644b82 */ /* 0x000e640000000a00 */
[C---:B-1----:R-:W-:Y:S01]  /*2fb0*/  @P4 IMAD.WIDE.U32 R100, R0.reuse, 0x10, R100 ;  /* 0x0000001000644825 */ /* 0x042fe200078e0064 */
[----:B------:R-:W-:-:S04]  /*2fc0*/  IADD3 R0, PT, PT, R0, 0x100, RZ ;  /* 0x0000010000007810 */ /* 0x000fc80007ffe0ff */
[----:B------:R0:W-:Y:S03]  /*2fd0*/  @P4 STG.E.128 desc[UR12][R100.64], R88 ;  /* 0x0000005864004986 */ /* 0x0001e6000c101d0c */
.L_x_6060:
[----:B------:R-:W-:Y:S05]  /*2fe0*/  BSYNC.RECONVERGENT B0 ;  /* 0x0000000000007941 */ /* 0x000fea0003800200 */
.L_x_6059:
        /* <DEDUP_REMOVED lines=14> */
[-CC-:B0-----:R-:W-:Y:S01]  /*30d0*/  FFMA.FTZ R89, R129, R107.reuse, R108.reuse ;  /* 0x0000006b81597223 */ /* 0x181fe2000001006c */
        /* <DEDUP_REMOVED lines=20> */
.L_x_6073:
        /* <DEDUP_REMOVED lines=17> */
.L_x_6072:
[----:B0-----:R-:W0:Y:S02]  /*3330*/  LDC.64 R96, c[0x0][0x470] ;  /* 0x00011c00ff607b82 */ /* 0x001e240000000a00 */
[----:B0-----:R-:W-:-:S04]  /*3340*/  ISETP.NE.U32.AND P5, PT, R96, RZ, PT ;  /* 0x000000ff6000720c */ /* 0x001fc80003fa5070 */
[----:B------:R-:W-:-:S13]  /*3350*/  ISETP.NE.AND.EX P5, PT, R97, RZ, PT, P5 ;  /* 0x000000ff6100720c */ /* 0x000fda0003fa5350 */
        /* <DEDUP_REMOVED lines=18> */
.L_x_6075:
        /* <DEDUP_REMOVED lines=13> */
.L_x_6071:
        /* <DEDUP_REMOVED lines=29> */
.L_x_6077:
        /* <DEDUP_REMOVED lines=17> */
.L_x_6076:
        /* <DEDUP_REMOVED lines=21> */
.L_x_6078:
        /* <DEDUP_REMOVED lines=11> */
[----:B------:R-:W-:-:S07]  /*3a30*/  FMUL.FTZ R99, R113, R102 ;  /* 0x0000006671637220 */ /* 0x000fce0000410000 */
.L_x_6074:
[----:B------:R-:W0:Y:S08]  /*3a40*/  @P4 LDC.64 R100, c[0x0][0x478] ;  /* 0x00011e00ff644b82 */ /* 0x000e300000000a00 */
[----:B------:R-:W1:Y:S01]  /*3a50*/  LDC.64 R102, c[0x0][0x468] ;  /* 0x00011a00ff667b82 */ /* 0x000e620000000a00 */
[----:B0-----:R-:W-:-:S07]  /*3a60*/  @P4 IMAD.WIDE.U32 R110, R0, 0x10, R100 ;  /* 0x00000010006e4825 */ /* 0x001fce00078e0064 */
[----:B------:R-:W0:Y:S01]  /*3a70*/  @P5 LDC.64 R100, c[0x0][0x470] ;  /* 0x00011c00ff645b82 */ /* 0x000e220000000a00 */
[----:B------:R2:W-:Y:S01]  /*3a80*/  @P4 STG.E.128 desc[UR12][R110.64], R92 ;  /* 0x0000005c6e004986 */ /* 0x0005e2000c101d0c */
[----:B-1----:R-:W-:-:S05]  /*3a90*/  IMAD.WIDE.U32 R102, R0, 0x10, R102 ;  /* 0x0000001000667825 */ /* 0x002fca00078e0066 */
[----:B------:R2:W-:Y:S01]  /*3aa0*/  STG.E.128 desc[UR12][R102.64], R96 ;  /* 0x0000006066007986 */ /* 0x0005e2000c101d0c */
[C---:B0-----:R-:W-:Y:S01]  /*3ab0*/  @P5 IMAD.WIDE.U32 R100, R0.reuse, 0x10, R100 ;  /* 0x0000001000645825 */ /* 0x041fe200078e0064 */
[----:B------:R-:W-:-:S04]  /*3ac0*/  IADD3 R0, PT, PT, R0, 0x100, RZ ;  /* 0x0000010000007810 */ /* 0x000fc80007ffe0ff */
[----:B------:R2:W-:Y:S03]  /*3ad0*/  @P5 STG.E.128 desc[UR12][R100.64], R88 ;  /* 0x0000005864005986 */ /* 0x0005e6000c101d0c */
.L_x_6070:
[----:B------:R-:W-:Y:S05]  /*3ae0*/  BSYNC.RECONVERGENT B0 ;  /* 0x0000000000007941 */ /* 0x000fea0003800200 */
.L_x_6069:
        /* <DEDUP_REMOVED lines=34> */
.L_x_6083:
        /* <DEDUP_REMOVED lines=17> */
.L_x_6082:
[----:B0-2---:R-:W0:Y:S02]  /*3e20*/  LDC.64 R96, c[0x0][0x470] ;  /* 0x00011c00ff607b82 */ /* 0x005e240000000a00 */
        /* <DEDUP_REMOVED lines=20> */
.L_x_6085:
        /* <DEDUP_REMOVED lines=13> */
.L_x_6081:
[----:B0-2---:R-:W0:Y:S02]  /*4040*/  LDC.64 R96, c[0x0][0x478] ;  /* 0x00011e00ff607b82 */ /* 0x005e240000000a00 */
        /* <DEDUP_REMOVED lines=28> */
.L_x_6087:
        /* <DEDUP_REMOVED lines=17> */
.L_x_6086:
        /* <DEDUP_REMOVED lines=21> */
.L_x_6088:
        /* <DEDUP_REMOVED lines=12> */
.L_x_6084:
        /* <DEDUP_REMOVED lines=10> */
.L_x_6080:
[----:B------:R-:W-:Y:S05]  /*45d0*/  BSYNC.RECONVERGENT B0 ;  /* 0x0000000000007941 */ /* 0x000fea0003800200 */
.L_x_6079:
        /* <DEDUP_REMOVED lines=13> */
[-CC-:B0-23--:R-:W-:Y:S01]  /*46b0*/  FFMA.FTZ R89, R125, R107.reuse, R108.reuse ;  /* 0x0000006b7d597223 */ /* 0x18dfe2000001006c */
        /* <DEDUP_REMOVED lines=20> */
.L_x_6093:
        /* <DEDUP_REMOVED lines=17> */
.L_x_6092:
[----:B0-23--:R-:W0:Y:S02]  /*4910*/  LDC.64 R96, c[0x0][0x470] ;  /* 0x00011c00ff607b82 */ /* 0x00de240000000a00 */
        /* <DEDUP_REMOVED lines=20> */
.L_x_6095:
        /* <DEDUP_REMOVED lines=13> */
.L_x_6091:
[----:B0-23--:R-:W0:Y:S02]  /*4b30*/  LDC.64 R96, c[0x0][0x478] ;  /* 0x00011e00ff607b82 */ /* 0x00de240000000a00 */
        /* <DEDUP_REMOVED lines=28> */
.L_x_6097:
        /* <DEDUP_REMOVED lines=17> */
.L_x_6096:
        /* <DEDUP_REMOVED lines=21> */
.L_x_6098:
        /* <DEDUP_REMOVED lines=12> */
.L_x_6094:
        /* <DEDUP_REMOVED lines=10> */
.L_x_6090:
[----:B------:R-:W-:Y:S05]  /*50c0*/  BSYNC.RECONVERGENT B0 ;  /* 0x0000000000007941 */ /* 0x000fea0003800200 */
.L_x_6089:
        /* <DEDUP_REMOVED lines=13> */
[-CC-:B0-234-:R-:W-:Y:S01]  /*51a0*/  FFMA.FTZ R89, R123, R107.reuse, R108.reuse ;  /* 0x0000006b7b597223 */ /* 0x19dfe2000001006c */
        /* <DEDUP_REMOVED lines=20> */
.L_x_6103:
        /* <DEDUP_REMOVED lines=17> */
.L_x_6102:
[----:B0-234-:R-:W0:Y:S02]  /*5400*/  LDC.64 R96, c[0x0][0x470] ;  /* 0x00011c00ff607b82 */ /* 0x01de240000000a00 */
        /* <DEDUP_REMOVED lines=20> */
.L_x_6105:
        /* <DEDUP_REMOVED lines=13> */
.L_x_6101:
[----:B0-234-:R-:W0:Y:S02]  /*5620*/  LDC.64 R96, c[0x0][0x478] ;  /* 0x00011e00ff607b82 */ /* 0x01de240000000a00 */
        /* <DEDUP_REMOVED lines=28> */
.L_x_6107:
        /* <DEDUP_REMOVED lines=17> */
.L_x_6106:
        /* <DEDUP_REMOVED lines=21> */
.L_x_6108:
        /* <DEDUP_REMOVED lines=12> */
.L_x_6104:
        /* <DEDUP_REMOVED lines=10> */
.L_x_6100:
[----:B------:R-:W-:Y:S05]  /*5bb0*/  BSYNC.RECONVERGENT B0 ;  /* 0x0000000000007941 */ /* 0x000fea0003800200 */
.L_x_6099:
        /* <DEDUP_REMOVED lines=34> */
.L_x_6113:
        /* <DEDUP_REMOVED lines=17> */
.L_x_6112:
        /* <DEDUP_REMOVED lines=21> */
.L_x_6115:
        /* <DEDUP_REMOVED lines=13> */
.L_x_6111:
        /* <DEDUP_REMOVED lines=29> */
.L_x_6117:
        /* <DEDUP_REMOVED lines=17> */
.L_x_6116:
        /* <DEDUP_REMOVED lines=21> */
.L_x_6118:
        /* <DEDUP_REMOVED lines=12> */
.L_x_6114:
        /* <DEDUP_REMOVED lines=10> */
.L_x_6110:
[----:B------:R-:W-:Y:S05]  /*66a0*/  BSYNC.RECONVERGENT B0 ;  /* 0x0000000000007941 */ /* 0x000fea0003800200 */
.L_x_6109:
        /* <DEDUP_REMOVED lines=35> */
.L_x_6123:
        /* <DEDUP_REMOVED lines=17> */
.L_x_6122:
        /* <DEDUP_REMOVED lines=21> */
.L_x_6125:
        /* <DEDUP_REMOVED lines=13> */
.L_x_6121:
        /* <DEDUP_REMOVED lines=29> */
.L_x_6127:
        /* <DEDUP_REMOVED lines=17> */
.L_x_6126:
        /* <DEDUP_REMOVED lines=21> */
.L_x_6128:
        /* <DEDUP_REMOVED lines=12> */
.L_x_6124:
[----:B------:R-:W0:Y:S08]  /*7100*/  @P4 LDC.64 R100, c[0x0][0x478] ;  /* 0x00011e00ff644b82 */ /* 0x000e300000000a00 */
[----:B------:R-:W1:Y:S01]  /*7110*/  LDC.64 R102, c[0x0][0x468] ;  /* 0x00011a00ff667b82 */ /* 0x000e620000000a00 */
[----:B0-----:R-:W-:-:S07]  /*7120*/  @P4 IMAD.WIDE.U32 R108, R0, 0x10, R100 ;  /* 0x00000010006c4825 */ /* 0x001fce00078e0064 */
[----:B------:R-:W0:Y:S01]  /*7130*/  @P5 LDC.64 R100, c[0x0][0x470] ;  /* 0x00011c00ff645b82 */ /* 0x000e220000000a00 */
[----:B------:R2:W-:Y:S01]  /*7140*/  @P4 STG.E.128 desc[UR12][R108.64], R92 ;  /* 0x0000005c6c004986 */ /* 0x0005e2000c101d0c */
[----:B-1----:R-:W-:-:S05]  /*7150*/  IMAD.WIDE.U32 R102, R0, 0x10, R102 ;  /* 0x0000001000667825 */ /* 0x002fca00078e0066 */
[----:B------:R2:W-:Y:S01]  /*7160*/  STG.E.128 desc[UR12][R102.64], R96 ;  /* 0x0000006066007986 */ /* 0x0005e2000c101d0c */
[----:B0-----:R-:W-:-:S05]  /*7170*/  @P5 IMAD.WIDE.U32 R100, R0, 0x10, R100 ;  /* 0x0000001000645825 */ /* 0x001fca00078e0064 */
[----:B------:R2:W-:Y:S02]  /*7180*/  @P5 STG.E.128 desc[UR12][R100.64], R88 ;  /* 0x0000005864005986 */ /* 0x0005e4000c101d0c */
.L_x_6120:
[----:B------:R-:W-:Y:S05]  /*7190*/  BSYNC.RECONVERGENT B0 ;  /* 0x0000000000007941 */ /* 0x000fea0003800200 */
.L_x_6119:
[----:B------:R-:W-:Y:S01]  /*71a0*/  ISETP.NE.AND P4, PT, R106, RZ, PT ;  /* 0x000000ff6a00720c */ /* 0x000fe20003f85270 */
[----:B------:R-:W-:-:S12]  /*71b0*/  UPLOP3.LUT UP1, UPT, UPT, UPT, UP1, 0x40, 0x4 ;  /* 0x000000000004789c */ /* 0x000fd80003f2e810 */
[----:B------:R-:W-:Y:S05]  /*71c0*/  @!P4 BRA `(.L_x_6129) ;  /* 0xffffff980008c947 */ /* 0x000fea000383ffff */
.L_x_6042:
[----:B------:R-:W1:Y:S01]  /*71d0*/  S2UR UR4, SR_CTAID.X ;  /* 0x00000000000479c3 */ /* 0x000e620000002500 */
[----:B------:R-:W-:Y:S02]  /*71e0*/  ISETP.NE.AND P6, PT, R105, RZ, PT ;  /* 0x000000ff6900720c */ /* 0x000fe40003fc5270 */
[----:B------:R-:W-:Y:S02]  /*71f0*/  ISETP.NE.AND P5, PT, R116, RZ, PT ;  /* 0x000000ff7400720c */ /* 0x000fe40003fa5270 */
[----:B------:R-:W-:-:S03]  /*7200*/  ISETP.NE.AND P4, PT, R114, RZ, PT ;  /* 0x000000ff7200720c */ /* 0x000fc60003f85270 */
[----:B------:R-:W0:Y:S08]  /*7210*/  LDC.64 R2, c[0x0][0x440] ;  /* 0x00011000ff027b82 */ /* 0x000e300000000a00 */
[----:B-----5:R-:W2:Y:S08]  /*7220*/  LDC.64 R4, c[0x0][0x448] ;  /* 0x00011200ff047b82 */ /* 0x020eb00000000a00 */
[----:B------:R-:W3:Y:S01]  /*7230*/  LDC.64 R6, c[0x0][0x440] ;  /* 0x00011000ff067b82 */ /* 0x000ee20000000a00 */
[----:B-1----:R-:W-:-:S05]  /*7240*/  IMAD R115, R115, UR4, RZ ;  /* 0x0000000473737c24 */ /* 0x002fca000f8e02ff */
[----:B------:R-:W-:Y:S02]  /*7250*/  LEA.HI R115, R115, R176, RZ, 0x1e ;  /* 0x000000b073737211 */ /* 0x000fe400078ff0ff */
[----:B------:R-:W1:Y:S03]  /*7260*/  LDC.64 R8, c[0x0][0x448] ;  /* 0x00011200ff087b82 */ /* 0x000e660000000a00 */
[----:B0-----:R-:W-:-:S05]  /*7270*/  @P6 IMAD.WIDE.U32 R2, R115, 0x10, R2 ;  /* 0x0000001073026825 */ /* 0x001fca00078e0002 */
[----:B------:R-:W0:Y:S01]  /*7280*/  LDC.64 R10, c[0x0][0x440] ;  /* 0x00011000ff0a7b82 */ /* 0x000e220000000a00 */
        /* <DEDUP_REMOVED lines=8> */
[C---:B-1----:R-:W-:Y:S01]  /*7310*/  @P5 IMAD.WIDE.U32 R8, R115.reuse, 0x10, R8 ;  /* 0x0000001073085825 */ /* 0x042fe200078e0008 */
[----:B------:R-:W-:-:S04]  /*7320*/  @P5 IADD3 R115, PT, PT, R115, 0x100, RZ ;  /* 0x0000010073735810 */ /* 0x000fc80007ffe0ff */
[----:B------:R2:W-:Y:S02]  /*7330*/  @P5 STG.E.128 desc[UR12][R8.64], R72 ;  /* 0x0000004808005986 */ /* 0x0005e4000c101d0c */
[----:B------:R-:W1:Y:S01]  /*7340*/  LDC.64 R16, c[0x0][0x448] ;  /* 0x00011200ff107b82 */ /* 0x000e620000000a00 */
[----:B0-----:R-:W-:-:S05]  /*7350*/  @P0 IMAD.WIDE.U32 R10, R115, 0x10, R10 ;  /* 0x00000010730a0825 */ /* 0x001fca00078e000a */
[----:B------:R2:W-:Y:S02]  /*7360*/  @P0 STG.E.128 desc[UR12][R10.64], R40 ;  /* 0x000000280a000986 */ /* 0x0005e4000c101d0c */
[----:B------:R-:W0:Y:S01]  /*7370*/  LDC.64 R18, c[0x0][0x440] ;  /* 0x00011000ff127b82 */ /* 0x000e220000000a00 */
[C---:B----4-:R-:W-:Y:S01]  /*7380*/  @P0 IMAD.WIDE.U32 R12, R115.reuse, 0x10, R12 ;  /* 0x00000010730c0825 */ /* 0x050fe200078e000c */
[----:B------:R-:W-:-:S04]  /*7390*/  @P0 IADD3 R115, PT, PT, R115, 0x100, RZ ;  /* 0x0000010073730810 */ /* 0x000fc80007ffe0ff */
[----:B------:R2:W-:Y:S02]  /*73a0*/  @P0 STG.E.128 desc[UR12][R12.64], R68 ;  /* 0x000000440c000986 */ /* 0x0005e4000c101d0c */
        /* <DEDUP_REMOVED lines=9> */
[----:B------:R2:W-:Y:S01]  /*7440*/  @P2 STG.E.128 desc[UR12][R18.64], R32 ;  /* 0x0000002012002986 */ /* 0x0005e2000c101d0c */
[C---:B----4-:R-:W-:Y:S01]  /*7450*/  @P2 IMAD.WIDE.U32 R20, R115.reuse, 0x10, R20 ;  /* 0x0000001073142825 */ /* 0x050fe200078e0014 */
[----:B------:R-:W-:-:S04]  /*7460*/  @P2 IADD3 R115, PT, PT, R115, 0x100, RZ ;  /* 0x0000010073732810 */ /* 0x000fc80007ffe0ff */
[----:B------:R2:W-:Y:S01]  /*7470*/  @P2 STG.E.128 desc[UR12][R20.64], R60 ;  /* 0x0000003c14002986 */ /* 0x0005e2000c101d0c */
[----:B---3--:R-:W-:-:S05]  /*7480*/  @P3 IMAD.WIDE.U32 R22, R115, 0x10, R22 ;  /* 0x0000001073163825 */ /* 0x008fca00078e0016 */
[----:B------:R2:W-:Y:S01]  /*7490*/  @P3 STG.E.128 desc[UR12][R22.64], R28 ;  /* 0x0000001c16003986 */ /* 0x0005e2000c101d0c */
[----:B-1----:R-:W-:-:S05]  /*74a0*/  @P3 IMAD.WIDE.U32 R80, R115, 0x10, R80 ;  /* 0x0000001073503825 */ /* 0x002fca00078e0050 */
        /* <DEDUP_REMOVED lines=10> */
.L_x_6130:
        /* <DEDUP_REMOVED lines=11> */
.L_x_7310:


//--------------------- .text._ZN10layer_norm31ln_parallel_residual_bwd_kernelINS_13Kernel_traitsI6__halfffffjLj7168ELj1ELj1ELj8ELj16ENS_18Kernel_traits_baseILj7168ES2_ffffjLj256EEEEELb0ELb1ELb1EEEvNS_9BwdParamsE --------------------------
	.section	.text._ZN10layer_norm31ln_parallel_residual_bwd_kernelINS_13Kernel_traitsI6__halfffffjLj7168ELj1ELj1ELj8ELj16ENS_18Kernel_traits_baseILj7168ES2_ffffjLj256EEEEELb0ELb1ELb1EEEvNS_9BwdParamsE,"ax",@progbits
	.align	128
        .global         _ZN10layer_norm31ln_parallel_residual_bwd_kernelINS_13Kernel_traitsI6__halfffffjLj7168ELj1ELj1ELj8ELj16ENS_18Kernel_traits_baseILj7168ES2_ffffjLj256EEEEELb0ELb1ELb1EEEvNS_9BwdParamsE
        .type           _ZN10layer_norm31ln_parallel_residual_bwd_kernelINS_13Kernel_traitsI6__halfffffjLj7168ELj1ELj1ELj8ELj16ENS_18Kernel_traits_baseILj7168ES2_ffffjLj256EEEEELb0ELb1ELb1EEEvNS_9BwdParamsE,@function
        .size           _ZN10layer_norm31ln_parallel_residual_bwd_kernelINS_13Kernel_traitsI6__halfffffjLj7168ELj1ELj1ELj8ELj16ENS_18Kernel_traits_baseILj7168ES2_ffffjLj256EEEEELb0ELb1ELb1EEEvNS_9BwdParamsE,(.L_x_7311 - _ZN10layer_norm31ln_parallel_residual_bwd_kernelINS_13Kernel_traitsI6__halfffffjLj7168ELj1ELj1ELj8ELj16ENS_18Kernel_traits_baseILj7168ES2_ffffjLj256EEEEELb0ELb1ELb1EEEvNS_9BwdParamsE)
        .other          _ZN10layer_norm31ln_parallel_residual_bwd_kernelINS_13Kernel_traitsI6__halfffffjLj7168ELj1ELj1ELj8ELj16ENS_18Kernel_traits_baseILj7168ES2_ffffjLj256EEEEELb0ELb1ELb1EEEvNS_9BwdParamsE,@"STO_CUDA_ENTRY STV_DEFAULT"
_ZN10layer_norm31ln_parallel_residual_bwd_kernelINS_13Kernel_traitsI6__halfffffjLj7168ELj1ELj1ELj8ELj16ENS_18Kernel_traits_baseILj7168ES2_ffffjLj256EEEEELb0ELb1ELb1EEEvNS_9BwdParamsE:
.text._ZN10layer_norm31ln_parallel_residual_bwd_kernelINS_13Kernel_traitsI6__halfffffjLj7168ELj1ELj1ELj8ELj16ENS_18Kernel_traits_baseILj7168ES2_ffffjLj256EEEEELb0ELb1ELb1EEEvNS_9BwdParamsE:
        /* <DEDUP_REMOVED lines=37> */
[----:B------:R-:W-:Y:S01]  /*0250*/  UPLOP3.LUT UP1, UPT, UPT, UPT, UPT, 0x40, 0x4 ;  /* 0x000000000004789c */ /* 0x000fe20003f2e870 */
[----:B------:R-:W-:Y:S01]  /*0260*/  HFMA2 R6, -RZ, RZ, 0, 0 ;  /* 0x00000000ff067431 */ /* 0x000fe200000001ff */
[----:B------:R-:W2:Y:S01]  /*0270*/  LDCU UR16, c[0x0][0x388] ;  /* 0x00007100ff1077ac */ /* 0x000ea20008000800 */
[----:B------:R-:W-:Y:S02]  /*0280*/  HFMA2 R10, -RZ, RZ, 0, 0 ;  /* 0x00000000ff0a7431 */ /* 0x000fe400000001ff */
[----:B------:R-:W-:Y:S01]  /*0290*/  HFMA2 R14, -RZ, RZ, 0, 0 ;  /* 0x00000000ff0e7431 */ /* 0x000fe200000001ff */
[----:B------:R-:W3:Y:S01]  /*02a0*/  LDCU.U8 UR11, c[0x0][0x410] ;  /* 0x00008200ff0b77ac */ /* 0x000ee20008000000 */
[----:B------:R-:W-:Y:S02]  /*02b0*/  HFMA2 R18, -RZ, RZ, 0, 0 ;  /* 0x00000000ff127431 */ /* 0x000fe400000001ff */
[----:B------:R-:W-:Y:S01]  /*02c0*/  HFMA2 R22, -RZ, RZ, 0, 0 ;  /* 0x00000000ff167431 */ /* 0x000fe200000001ff */
[----:B------:R-:W4:Y:S01]  /*02d0*/  LDCU UR17, c[0x0][0x400] ;  /* 0x00008000ff1177ac */ /* 0x000f220008000800 */
[----:B------:R-:W-:Y:S01]  /*02e0*/  HFMA2 R26, -RZ, RZ, 0, 0 ;  /* 0x00000000ff1a7431 */ /* 0x000fe200000001ff */
[----:B------:R-:W-:-:S02]  /*02f0*/  MOV R0, UR4 ;  /* 0x0000000400007c02 */ /* 0x000fc40008000f00 */
[----:B------:R-:W-:Y:S02]  /*0300*/  CS2R R30, SRZ ;  /* 0x00000000001e7805 */ /* 0x000fe4000001ff00 */
[----:B------:R-:W-:Y:S02]  /*0310*/  MOV R4, RZ ;  /* 0x000000ff00047202 */ /* 0x000fe40000000f00 */
[----:B------:R-:W-:Y:S02]  /*0320*/  CS2R R32, SRZ ;  /* 0x0000000000207805 */ /* 0x000fe4000001ff00 */
[----:B------:R-:W-:Y:S02]  /*0330*/  CS2R R34, SRZ ;  /* 0x0000000000227805 */ /* 0x000fe4000001ff00 */
[----:B------:R-:W-:Y:S02]  /*0340*/  MOV R8, RZ ;  /* 0x000000ff00087202 */ /* 0x000fe40000000f00 */
[----:B------:R-:W-:-:S02]  /*0350*/  CS2R R36, SRZ ;  /* 0x0000000000247805 */ /* 0x000fc4000001ff00 */
[----:B------:R-:W-:Y:S02]  /*0360*/  CS2R R38, SRZ ;  /* 0x0000000000267805 */ /* 0x000fe4000001ff00 */
[----:B------:R-:W-:Y:S02]  /*0370*/  CS2R R40, SRZ ;  /* 0x0000000000287805 */ /* 0x000fe4000001ff00 */
[----:B------:R-:W-:Y:S01]  /*0380*/  CS2R R42, SRZ ;  /* 0x00000000002a7805 */ /* 0x000fe2000001ff00 */
[----:B-1----:R-:W-:Y:S01]  /*0390*/  IMAD.WIDE.U32 R12, R128, 0x8, R12 ;  /* 0x00000008800c7825 */ /* 0x002fe200078e000c */
[----:B------:R-:W-:Y:S02]  /*03a0*/  MOV R16, RZ ;  /* 0x000000ff00107202 */ /* 0x000fe40000000f00 */
[----:B------:R-:W-:Y:S02]  /*03b0*/  CS2R R44, SRZ ;  /* 0x00000000002c7805 */ /* 0x000fe4000001ff00 */
[----:B------:R-:W-:-:S02]  /*03c0*/  CS2R R46, SRZ ;  /* 0x00000000002e7805 */ /* 0x000fc4000001ff00 */
[----:B------:R-:W-:Y:S01]  /*03d0*/  MOV R20, RZ ;  /* 0x000000ff00147202 */ /* 0x000fe20000000f00 */
[----:B0-----:R-:W5:Y:S01]  /*03e0*/  LDG.E.64 R150, desc[UR12][R12.64+0x3000] ;  /* 0x0030000c0c967981 */ /* 0x001f62000c1e1b00 */
[----:B------:R-:W-:Y:S02]  /*03f0*/  CS2R R48, SRZ ;  /* 0x0000000000307805 */ /* 0x000fe4000001ff00 */
[----:B------:R-:W-:Y:S02]  /*0400*/  CS2R R50, SRZ ;  /* 0x0000000000327805 */ /* 0x000fe4000001ff00 */
[----:B------:R-:W-:Y:S01]  /*0410*/  MOV R24, RZ ;  /* 0x000000ff00187202 */ /* 0x000fe20000000f00 */
[----:B------:R-:W2:Y:S01]  /*0420*/  LDG.E.64 R154, desc[UR12][R12.64+0x2800] ;  /* 0x0028000c0c9a7981 */ /* 0x000ea2000c1e1b00 */
[----:B------:R-:W-:Y:S02]  /*0430*/  CS2R R52, SRZ ;  /* 0x0000000000347805 */ /* 0x000fe4000001ff00 */
[----:B------:R-:W-:-:S02]  /*0440*/  CS2R R54, SRZ ;  /* 0x0000000000367805 */ /* 0x000fc4000001ff00 */
[----:B------:R-:W-:Y:S01]  /*0450*/  MOV R28, RZ ;  /* 0x000000ff001c7202 */ /* 0x000fe20000000f00 */
[----:B------:R-:W3:Y:S01]  /*0460*/  LDG.E.64 R158, desc[UR12][R12.64+0x2000] ;  /* 0x0020000c0c9e7981 */ /* 0x000ee2000c1e1b00 */
[----:B------:R-:W-:Y:S02]  /*0470*/  CS2R R148, SRZ ;  /* 0x0000000000947805 */ /* 0x000fe4000001ff00 */
[----:B------:R-:W-:Y:S01]  /*0480*/  MOV R153, RZ ;  /* 0x000000ff00997202 */ /* 0x000fe20000000f00 */
[----:B------:R-:W0:Y:S01]  /*0490*/  LDCU.64 UR6, c[0x0][0x470] ;  /* 0x00008e00ff0677ac */ /* 0x000e220008000a00 */
[----:B------:R-:W4:Y:S01]  /*04a0*/  LDG.E.64 R162, desc[UR12][R12.64+0x1800] ;  /* 0x0018000c0ca27981 */ /* 0x000f22000c1e1b00 */
[----:B------:R-:W-:Y:S02]  /*04b0*/  MOV R157, RZ ;  /* 0x000000ff009d7202 */ /* 0x000fe40000000f00 */
[----:B------:R-:W-:Y:S01]  /*04c0*/  MOV R161, RZ ;  /* 0x000000ff00a17202 */ /* 0x000fe20000000f00 */
[----:B------:R-:W4:Y:S01]  /*04d0*/  LDG.E.64 R166, desc[UR12][R12.64+0x1000] ;  /* 0x0010000c0ca67981 */ /* 0x000f22000c1e1b00 */
[----:B------:R-:W-:Y:S01]  /*04e0*/  MOV R165, RZ ;  /* 0x000000ff00a57202 */ /* 0x000fe20000000f00 */
[----:B------:R-:W1:Y:S02]  /*04f0*/  LDCU.64 UR8, c[0x0][0x478] ;  /* 0x00008f00ff0877ac */ /* 0x000e640008000a00 */
[----:B------:R-:W4:Y:S01]  /*0500*/  LDG.E.64 R170, desc[UR12][R12.64+0x800] ;  /* 0x0008000c0caa7981 */ /* 0x000f22000c1e1b00 */
[----:B------:R-:W-:Y:S01]  /*0510*/  MOV R169, RZ ;  /* 0x000000ff00a97202 */ /* 0x000fe20000000f00 */
[----:B------:R-:W0:Y:S02]  /*0520*/  LDCU.64 UR14, c[0x0][0x438] ;  /* 0x00008700ff0e77ac */ /* 0x000e240008000a00 */
[----:B------:R1:W4:Y:S01]  /*0530*/  LDG.E.64 R174, desc[UR12][R12.64] ;  /* 0x0000000c0cae7981 */ /* 0x000322000c1e1b00 */
[----:B------:R-:W-:-:S02]  /*0540*/  MOV R173, RZ ;  /* 0x000000ff00ad7202 */ /* 0x000fc40000000f00 */
[----:B------:R-:W-:Y:S02]  /*0550*/  MOV R177, RZ ;  /* 0x000000ff00b17202 */ /* 0x000fe40000000f00 */
[----:B-1----:R-:W-:Y:S01]  /*0560*/  MOV R12, RZ ;  /* 0x000000ff000c7202 */ /* 0x002fe20000000f00 */
[----:B-----5:R-:W-:Y:S01]  /*0570*/  HADD2.F32 R3, -RZ, R150.H0_H0 ;  /* 0x20000096ff037230 */ /* 0x020fe20000004100 */
[--C-:B------:R-:W-:Y:S01]  /*0580*/  SHF.R.U64 R150, R150, 0x10, R151.reuse ;  /* 0x0000001096967819 */ /* 0x100fe20000001297 */
[----:B------:R-:W-:Y:S01]  /*0590*/  HADD2.F32 R5, -RZ, R151.H0_H0 ;  /* 0x20000097ff057230 */ /* 0x000fe20000004100 */
[----:B------:R-:W-:Y:S01]  /*05a0*/  SHF.R.U32.HI R152, RZ, 0x10, R151 ;  /* 0x00000010ff987819 */ /* 0x000fe20000011697 */
        /* <DEDUP_REMOVED lines=24> */
[----:B------:R-:W-:-:S02]  /*0730*/  HFMA2 R151, -RZ, RZ, 0, 0 ;  /* 0x00000000ff977431 */ /* 0x000fc400000001ff */
[----:B------:R-:W-:Y:S02]  /*0740*/  HADD2.F32 R150, -RZ, R150.H0_H0 ;  /* 0x20000096ff967230 */ /* 0x000fe40000004100 */
[----:B------:R-:W-:Y:S02]  /*0750*/  HFMA2 R155, -RZ, RZ, 0, 0 ;  /* 0x00000000ff9b7431 */ /* 0x000fe400000001ff */
[----:B------:R-:W-:Y:S02]  /*0760*/  HADD2.F32 R152, -RZ, R152.H0_H0 ;  /* 0x20000098ff987230 */ /* 0x000fe40000004100 */
[----:B------:R-:W-:Y:S02]  /*0770*/  HFMA2 R159, -RZ, RZ, 0, 0 ;  /* 0x00000000ff9f7431 */ /* 0x000fe400000001ff */
[----:B------:R-:W-:Y:S02]  /*0780*/  HADD2.F32 R154, -RZ, R154.H0_H0 ;  /* 0x2000009aff9a7230 */ /* 0x000fe40000004100 */
        /* <DEDUP_REMOVED lines=8> */
[----:B------:R-:W-:Y:S02]  /*0810*/  HADD2.F32 R164, -RZ, R164.H0_H0 ;  /* 0x200000a4ffa47230 */ /* 0x000fe40000004100 */
[----:B------:R-:W-:Y:S02]  /*0820*/  HADD2.F32 R166, -RZ, R166.H0_H0 ;  /* 0x200000a6ffa67230 */ /* 0x000fe40000004100 */
[----:B------:R-:W-:Y:S02]  /*0830*/  HADD2.F32 R168, -RZ, R168.H0_H0 ;  /* 0x200000a8ffa87230 */ /* 0x000fe40000004100 */
[----:B------:R-:W-:Y:S02]  /*0840*/  HADD2.F32 R170, -RZ, R170.H0_H0 ;  /* 0x200000aaffaa7230 */ /* 0x000fe40000004100 */
[----:B------:R-:W-:-:S02]  /*0850*/  HADD2.F32 R172, -RZ, R172.H0_H0 ;  /* 0x200000acffac7230 */ /* 0x000fc40000004100 */
[----:B------:R-:W-:Y:S02]  /*0860*/  HADD2.F32 R174, -RZ, R174.H0_H0 ;  /* 0x200000aeffae7230 */ /* 0x000fe40000004100 */
[----:B0-----:R-:W-:-:S07]  /*0870*/  HADD2.F32 R176, -RZ, R176.H0_H0 ;  /* 0x200000b0ffb07230 */ /* 0x001fce0000004100 */
.L_x_6190:
[----:B0-----:R-:W0:Y:S01]  /*0880*/  LDC.64 R56, c[0x0][0x3c0] ;  /* 0x0000f000ff387b82 */ /* 0x001e220000000a00 */
[----:B------:R-:W-:-:S05]  /*0890*/  IMAD R58, R0, UR16, RZ ;  /* 0x00000010003a7c24 */ /* 0x000fca000f8e02ff */
[----:B------:R-:W-:Y:S02]  /*08a0*/  SHF.R.S32.HI R59, RZ, 0x1f, R58 ;  /* 0x0000001fff3b7819 */ /* 0x000fe4000001143a */
[----:B------:R-:W1:Y:S02]  /*08b0*/  LDC.64 R144, c[0x0][0x3a8] ;  /* 0x0000ea00ff907b82 */ /* 0x000e640000000a00 */
[----:B------:R-:W-:-:S04]  /*08c0*/  LEA.HI R59, R59, R58, RZ, 0x2 ;  /* 0x0000003a3b3b7211 */ /* 0x000fc800078f10ff */
[----:B------:R-:W-:Y:S02]  /*08d0*/  LEA.HI.SX32 R197, R59, R128, 0x1e ;  /* 0x000000803bc57211 */ /* 0x000fe400078ff2ff */
[----:B------:R-:W2:Y:S08]  /*08e0*/  LDC.64 R80, c[0x0][0x428] ;  /* 0x00010a00ff507b82 */ /* 0x000eb00000000a00 */
[----:B------:R-:W3:Y:S01]  /*08f0*/  LDC.64 R82, c[0x0][0x3c8] ;  /* 0x0000f200ff527b82 */ /* 0x000ee20000000a00 */
[----:B0-----:R-:W-:Y:S01]  /*0900*/  IMAD.WIDE R56, R0, 0x4, R56 ;  /* 0x0000000400387825 */ /* 0x001fe200078e0238 */
[----:B------:R-:W-:-:S02]  /*0910*/  IADD3 R184, PT, PT, R197, 0x100, RZ ;  /* 0x00000100c5b87810 */ /* 0x000fc40007ffe0ff */
[C---:B------:R-:W-:Y:S02]  /*0920*/  IADD3 R183, PT, PT, R197.reuse, 0x200, RZ ;  /* 0x00000200c5b77810 */ /* 0x040fe40007ffe0ff */
[C---:B------:R-:W-:Y:S01]  /*0930*/  IADD3 R182, PT, PT, R197.reuse, 0x300, RZ ;  /* 0x00000300c5b67810 */ /* 0x040fe20007ffe0ff */
[----:B------:R2:W4:Y:S01]  /*0940*/  LDG.E R185, desc[UR12][R56.64] ;  /* 0x0000000c38b97981 */ /* 0x000522000c1e1900 */
[C-C-:B-1----:R-:W-:Y:S01]  /*0950*/  IMAD.WIDE.U32 R120, R197.reuse, 0x10, R144.reuse ;  /* 0x00000010c5787825 */ /* 0x142fe200078e0090 */
[C---:B------:R-:W-:Y:S02]  /*0960*/  IADD3 R181, PT, PT, R197.reuse, 0x400, RZ ;  /* 0x00000400c5b57810 */ /* 0x040fe40007ffe0ff */
[C---:B------:R-:W-:Y:S01]  /*0970*/  IADD3 R180, PT, PT, R197.reuse, 0x500, RZ ;  /* 0x00000500c5b47810 */ /* 0x040fe20007ffe0ff */
[--C-:B------:R-:W-:Y:S01]  /*0980*/  IMAD.WIDE.U32 R124, R184, 0x10, R144.reuse ;  /* 0x00000010b87c7825 */ /* 0x100fe200078e0090 */
[----:B------:R-:W-:Y:S01]  /*0990*/  IADD3 R178, PT, PT, R197, 0x600, RZ ;  /* 0x00000600c5b27810 */ /* 0x000fe20007ffe0ff */
[----:B------:R-:W4:Y:S02]  /*09a0*/  LDG.E.128 R120, desc[UR12][R120.64] ;  /* 0x0000000c78787981 */ /* 0x000f24000c1e1d00 */
[----:B------:R-:W-:-:S02]  /*09b0*/  IMAD.WIDE.U32 R128, R183, 0x10, R144 ;  /* 0x00000010b7807825 */ /* 0x000fc400078e0090 */
[----:B------:R-:W4:Y:S02]  /*09c0*/  LDG.E.128 R124, desc[UR12][R124.64] ;  /* 0x0000000c7c7c7981 */ /* 0x000f24000c1e1d00 */
[----:B--2---:R-:W-:Y:S02]  /*09d0*/  IMAD.WIDE.U32 R56, R197, 0x10, R80 ;  /* 0x00000010c5387825 */ /* 0x004fe400078e0050 */
[----:B------:R-:W2:Y:S02]  /*09e0*/  LDG.E.128 R128, desc[UR12][R128.64] ;  /* 0x0000000c80807981 */ /* 0x000ea4000c1e1d00 */
[--C-:B------:R-:W-:Y:S02]  /*09f0*/  IMAD.WIDE.U32 R132, R182, 0x10, R144.reuse ;  /* 0x00000010b6847825 */ /* 0x100fe400078e0090 */
[----:B------:R-:W2:Y:S02]  /*0a00*/  LDG.E.128 R56, desc[UR12][R56.64] ;  /* 0x0000000c38387981 */ /* 0x000ea4000c1e1d00 */
[----:B------:R-:W-:-:S02]  /*0a10*/  IMAD.WIDE.U32 R136, R181, 0x10, R144 ;  /* 0x00000010b5887825 */ /* 0x000fc400078e0090 */
[----:B------:R-:W2:Y:S02]  /*0a20*/  LDG.E.128 R132, desc[UR12][R132.64] ;  /* 0x0000000c84847981 */ /* 0x000ea4000c1e1d00 */
[----:B------:R-:W-:Y:S02]  /*0a30*/  IMAD.WIDE.U32 R140, R180, 0x10, R144 ;  /* 0x00000010b48c7825 */ /* 0x000fe400078e0090 */
[----:B------:R-:W2:Y:S02]  /*0a40*/  LDG.E.128 R136, desc[UR12][R136.64] ;  /* 0x0000000c88887981 */ /* 0x000ea4000c1e1d00 */
[----:B---3--:R-:W-:Y:S02]  /*0a50*/  IMAD.WIDE R82, R0, 0x4, R82 ;  /* 0x0000000400527825 */ /* 0x008fe400078e0252 */
[----:B------:R-:W3:Y:S02]  /*0a60*/  LDG.E.128 R140, desc[UR12][R140.64] ;  /* 0x0000000c8c8c7981 */ /* 0x000ee4000c1e1d00 */
[----:B------:R-:W-:-:S02]  /*0a70*/  IMAD.WIDE.U32 R144, R178, 0x10, R144 ;  /* 0x00000010b2907825 */ /* 0x000fc400078e0090 */
[----:B------:R-:W3:Y:S04]  /*0a80*/  LDG.E R179, desc[UR12][R82.64] ;  /* 0x0000000c52b37981 */ /* 0x000ee8000c1e1900 */
[----:B------:R-:W3:Y:S01]  /*0a90*/  LDG.E.128 R144, desc[UR12][R144.64] ;  /* 0x0000000c90907981 */ /* 0x000ee2000c1e1d00 */
[----:B------:R-:W-:-:S06]  /*0aa0*/  IMAD.WIDE.U32 R60, R184, 0x10, R80 ;  /* 0x00000010b83c7825 */ /* 0x000fcc00078e0050 */
        /* <DEDUP_REMOVED lines=11> */
[----:B------:R-:W-:-:S04]  /*0b60*/  ISETP.NE.U32.AND P1, PT, RZ, UR14, PT ;  /* 0x0000000eff007c0c */ /* 0x000fc8000bf25070 */
[----:B------:R-:W-:-:S13]  /*0b70*/  ISETP.NE.AND.EX P1, PT, RZ, UR15, PT, P1 ;  /* 0x0000000fff007c0c */ /* 0x000fda000bf25310 */
[----:B------:R-:W0:Y:S08]  /*0b80*/  @P1 LDC.64 R200, c[0x0][0x438] ;  /* 0x00010e00ffc81b82 */ /* 0x000e300000000a00 */
[----:B------:R-:W1:Y:S08]  /*0b90*/  @P1 LDC.64 R198, c[0x0][0x438] ;  /* 0x00010e00ffc61b82 */ /* 0x000e700000000a00 */
[----:B------:R-:W1:Y:S01]  /*0ba0*/  @P1 LDC.64 R194, c[0x0][0x438] ;  /* 0x00010e00ffc21b82 */ /* 0x000e620000000a00 */
[----:B------:R-:W-:Y:S01]  /*0bb0*/  ISETP.NE.AND P2, PT, RZ, UR11, PT ;  /* 0x0000000bff007c0c */ /* 0x000fe2000bf45270 */
[----:B0-----:R-:W-:-:S06]  /*0bc0*/  @P1 IMAD.WIDE.U32 R200, R197, 0x10, R200 ;  /* 0x00000010c5c81825 */ /* 0x001fcc00078e00c8 */
[----:B------:R-:W0:Y:S01]  /*0bd0*/  @P1 LDC.64 R192, c[0x0][0x438] ;  /* 0x00010e00ffc01b82 */ /* 0x000e220000000a00 */
[----:B-----5:R4:W5:Y:S01]  /*0be0*/  @P1 LDG.E.128 R84, desc[UR12][R200.64] ;  /* 0x0000000cc8541981 */ /* 0x020962000c1e1d00 */
[----:B-1----:R-:W-:-:S06]  /*0bf0*/  @P1 IMAD.WIDE.U32 R198, R184, 0x10, R198 ;  /* 0x00000010b8c61825 */ /* 0x002fcc00078e00c6 */
[----:B------:R-:W1:Y:S01]  /*0c00*/  @P1 LDC.64 R188, c[0x0][0x438] ;  /* 0x00010e00ffbc1b82 */ /* 0x000e620000000a00 */
[----:B------:R-:W5:Y:S01]  /*0c10*/  @P1 LDG.E.128 R88, desc[UR12][R198.64] ;  /* 0x0000000cc6581981 */ /* 0x000f62000c1e1d00 */
[----:B------:R-:W-:-:S06]  /*0c20*/  @P1 IMAD.WIDE.U32 R194, R183, 0x10, R194 ;  /* 0x00000010b7c21825 */ /* 0x000fcc00078e00c2 */
[----:B------:R-:W1:Y:S01]  /*0c30*/  @P1 LDC.64 R190, c[0x0][0x438] ;  /* 0x00010e00ffbe1b82 */ /* 0x000e620000000a00 */
[----:B------:R2:W5:Y:S01]  /*0c40*/  @P1 LDG.E.128 R92, desc[UR12][R194.64] ;  /* 0x0000000cc25c1981 */ /* 0x000562000c1e1d00 */
[----:B0-----:R-:W-:-:S06]  /*0c50*/  @P1 IMAD.WIDE.U32 R192, R182, 0x10, R192 ;  /* 0x00000010b6c01825 */ /* 0x001fcc00078e00c0 */
[----:B------:R-:W0:Y:S01]  /*0c60*/  @P1 LDC.64 R186, c[0x0][0x438] ;  /* 0x00010e00ffba1b82 */ /* 0x000e220000000a00 */
[----:B------:R3:W5:Y:S01]  /*0c70*/  @P1 LDG.E.128 R96, desc[UR12][R192.64] ;  /* 0x0000000cc0601981 */ /* 0x000762000c1e1d00 */
[----:B-1----:R-:W-:-:S05]  /*0c80*/  @P1 IMAD.WIDE.U32 R188, R180, 0x10, R188 ;  /* 0x00000010b4bc1825 */ /* 0x002fca00078e00bc */
[----:B------:R1:W5:Y:S01]  /*0c90*/  @P1 LDG.E.128 R104, desc[UR12][R188.64] ;  /* 0x0000000cbc681981 */ /* 0x000362000c1e1d00 */
[----:B------:R-:W-:-:S05]  /*0ca0*/  @P1 IMAD.WIDE.U32 R190, R181, 0x10, R190 ;  /* 0x00000010b5be1825 */ /* 0x000fca00078e00be */
[----:B------:R1:W5:Y:S01]  /*0cb0*/  @P1 LDG.E.128 R100, desc[UR12][R190.64] ;  /* 0x0000000cbe641981 */ /* 0x000362000c1e1d00 */
[----:B0-----:R-:W-:-:S05]  /*0cc0*/  @P1 IMAD.WIDE.U32 R186, R178, 0x10, R186 ;  /* 0x00000010b2ba1825 */ /* 0x001fca00078e00ba */
[----:B------:R0:W5:Y:S01]  /*0cd0*/  @P1 LDG.E.128 R108, desc[UR12][R186.64] ;  /* 0x0000000cba6c1981 */ /* 0x000162000c1e1d00 */
[----:B----4-:R-:W-:-:S05]  /*0ce0*/  FSEL R185, R185, RZ, !P2 ;  /* 0x000000ffb9b97208 */ /* 0x010fca0005000000 */
[C---:B------:R-:W-:Y:S01]  /*0cf0*/  FADD.FTZ R200, -R185.reuse, R120 ;  /* 0x00000078b9c87221 */ /* 0x040fe20000010100 */
[C---:B------:R-:W-:Y:S01]  /*0d00*/  FADD.FTZ R220, -R185.reuse, R121 ;  /* 0x00000079b9dc7221 */ /* 0x040fe20000010100 */
[C---:B------:R-:W-:Y:S01]  /*0d10*/  FADD.FTZ R222, -R185.reuse, R122 ;  /* 0x0000007ab9de7221 */ /* 0x040fe20000010100 */
[C---:B------:R-:W-:Y:S01]  /*0d20*/  FADD.FTZ R224, -R185.reuse, R123 ;  /* 0x0000007bb9e07221 */ /* 0x040fe20000010100 */
[----:B--2---:R-:W-:Y:S01]  /*0d30*/  FADD.FTZ R194, -R185, R130 ;  /* 0x00000082b9c27221 */ /* 0x004fe20000010100 */
[----:B------:R-:W-:Y:S01]  /*0d40*/  FMUL.FTZ R216, R27, R56 ;  /* 0x000000381bd87220 */ /* 0x000fe20000410000 */
[----:B------:R-:W-:Y:S01]  /*0d50*/  FMUL.FTZ R217, R174, R57 ;  /* 0x00000039aed97220 */ /* 0x000fe20000410000 */
[----:B------:R-:W-:Y:S01]  /*0d60*/  FMUL.FTZ R218, R29, R58 ;  /* 0x0000003a1dda7220 */ /* 0x000fe20000410000 */
[----:B------:R-:W-:Y:S01]  /*0d70*/  FMUL.FTZ R219, R176, R59 ;  /* 0x0000003bb0db7220 */ /* 0x000fe20000410000 */
[----:B------:R-:W-:Y:S01]  /*0d80*/  FADD.FTZ R124, -R185, R124 ;  /* 0x0000007cb97c7221 */ /* 0x000fe20000010100 */
[C---:B---3--:R-:W-:Y:S01]  /*0d90*/  FMUL.FTZ R199, R179.reuse, R200 ;  /* 0x000000c8b3c77220 */ /* 0x048fe20000410000 */
[----:B------:R-:W-:Y:S01]  /*0da0*/  FMUL.FTZ R220, R179, R220 ;  /* 0x000000dcb3dc7220 */ /* 0x000fe20000410000 */
[----:B------:R-:W-:Y:S01]  /*0db0*/  FADD.FTZ R130, -R185, R144 ;  /* 0x00000090b9827221 */ /* 0x000fe20000010100 */
[----:B------:R-:W-:Y:S01]  /*0dc0*/  FADD.FTZ R144, RZ, R216 ;  /* 0x000000d8ff907221 */ /* 0x000fe20000010000 */
[----:B------:R-:W-:Y:S01]  /*0dd0*/  FFMA.FTZ R121, R199, R216, RZ ;  /* 0x000000d8c7797223 */ /* 0x000fe200000100ff */
[----:B------:R-:W-:-:S02]  /*0de0*/  FMUL.FTZ R222, R179, R222 ;  /* 0x000000deb3de7220 */ /* 0x000fc40000410000 */
[----:B------:R-:W-:Y:S01]  /*0df0*/  FADD.FTZ R123, R217, R144 ;  /* 0x00000090d97b7221 */ /* 0x000fe20000010000 */
[----:B------:R-:W-:Y:S01]  /*0e00*/  FFMA.FTZ R121, R220, R217, R121 ;  /* 0x000000d9dc797223 */ /* 0x000fe20000010079 */
[----:B------:R-:W-:Y:S02]  /*0e10*/  FMUL.FTZ R224, R179, R224 ;  /* 0x000000e0b3e07220 */ /* 0x000fe40000410000 */
[----:B------:R-:W-:Y:S01]  /*0e20*/  FADD.FTZ R144, R218, R123 ;  /* 0x0000007bda907221 */ /* 0x000fe20000010000 */
[----:B------:R-:W-:Y:S01]  /*0e30*/  FFMA.FTZ R121, R222, R218, R121 ;  /* 0x000000dade797223 */ /* 0x000fe20000010079 */
[----:B------:R-:W-:Y:S01]  /*0e40*/  FMUL.FTZ R215, R23, R60 ;  /* 0x0000003c17d77220 */ /* 0x000fe20000410000 */
[----:B------:R-:W-:Y:S01]  /*0e50*/  FADD.FTZ R212, -R185, R125 ;  /* 0x0000007db9d47221 */ /* 0x000fe20000010100 */
[----:B------:R-:W-:Y:S01]  /*0e60*/  FADD.FTZ R144, R219, R144 ;  /* 0x00000090db907221 */ /* 0x000fe20000010000 */
[----:B------:R-:W-:Y:S01]  /*0e70*/  FMUL.FTZ R214, R179, R124 ;  /* 0x0000007cb3d67220 */ /* 0x000fe20000410000 */
[----:B------:R-:W-:Y:S01]  /*0e80*/  FFMA.FTZ R121, R224, R219, R121 ;  /* 0x000000dbe0797223 */ /* 0x000fe20000010079 */
[----:B------:R-:W-:Y:S01]  /*0e90*/  FMUL.FTZ R213, R170, R61 ;  /* 0x0000003daad57220 */ /* 0x000fe20000410000 */
[----:B------:R-:W-:Y:S01]  /*0ea0*/  FADD.FTZ R144, R215, R144 ;  /* 0x00000090d7907221 */ /* 0x000fe20000010000 */
[----:B------:R-:W-:Y:S01]  /*0eb0*/  FADD.FTZ R126, -R185, R126 ;  /* 0x0000007eb97e7221 */ /* 0x000fe20000010100 */
        /* <DEDUP_REMOVED lines=31> */
[----:B-1----:R-:W-:Y:S01]  /*10b0*/  FMUL.FTZ R189, R15, R68 ;  /* 0x000000440fbd7220 */ /* 0x002fe20000410000 */
        /* <DEDUP_REMOVED lines=19> */
[C---:B------:R-:W-:Y:S01]  /*11f0*/  FADD.FTZ R132, -R185.reuse, R145 ;  /* 0x00000091b9847221 */ /* 0x040fe20000010100 */
[----:B------:R-:W-:Y:S01]  /*1200*/  FADD.FTZ R134, -R185, R146 ;  /* 0x00000092b9867221 */ /* 0x000fe20000010100 */
[----:B------:R-:W-:Y:S01]  /*1210*/  FMUL.FTZ R145, R11, R72 ;  /* 0x000000480b917220 */ /* 0x000fe20000410000 */
[----:B------:R-:W-:Y:S01]  /*1220*/  FADD.FTZ R126, R195, R126 ;  /* 0x0000007ec37e7221 */ /* 0x000fe20000010000 */
[----:B0-----:R-:W-:Y:S01]  /*1230*/  FADD.FTZ R186, -R185, R137 ;  /* 0x00000089b9ba7221 */ /* 0x001fe20000010100 */
[----:B------:R-:W-:Y:S01]  /*1240*/  FMUL.FTZ R146, R179, R122 ;  /* 0x0000007ab3927220 */ /* 0x000fe20000410000 */
[----:B------:R-:W-:Y:S01]  /*1250*/  FFMA.FTZ R121, R198, R195, R121 ;  /* 0x000000c3c6797223 */ /* 0x000fe20000010079 */
[----:B------:R-:W-:Y:S01]  /*1260*/  FADD.FTZ R136, -R185, R147 ;  /* 0x00000093b9887221 */ /* 0x000fe20000010100 */
[----:B------:R-:W-:Y:S01]  /*1270*/  FMUL.FTZ R147, R158, R73 ;  /* 0x000000499e937220 */ /* 0x000fe20000410000 */
[----:B------:R-:W-:Y:S01]  /*1280*/  FADD.FTZ R126, R145, R126 ;  /* 0x0000007e917e7221 */ /* 0x000fe20000010000 */
[----:B------:R-:W-:Y:S01]  /*1290*/  FADD.FTZ R188, -R185, R138 ;  /* 0x0000008ab9bc7221 */ /* 0x000fe20000010100 */
[----:B------:R-:W-:Y:S01]  /*12a0*/  FMUL.FTZ R186, R179, R186 ;  /* 0x000000bab3ba7220 */ /* 0x000fe20000410000 */
[----:B------:R-:W-:Y:S01]  /*12b0*/  FFMA.FTZ R121, R146, R145, R121 ;  /* 0x0000009192797223 */ /* 0x000fe20000010079 */
[C---:B------:R-:W-:Y:S01]  /*12c0*/  FADD.FTZ R138, -R185.reuse, R140 ;  /* 0x0000008cb98a7221 */ /* 0x040fe20000010100 */
[C---:B------:R-:W-:Y:S01]  /*12d0*/  FADD.FTZ R190, -R185.reuse, R139 ;  /* 0x0000008bb9be7221 */ /* 0x040fe20000010100 */
[C---:B------:R-:W-:Y:S01]  /*12e0*/  FADD.FTZ R140, -R185.reuse, R141 ;  /* 0x0000008db98c7221 */ /* 0x040fe20000010100 */
[C---:B------:R-:W-:Y:S01]  /*12f0*/  FADD.FTZ R142, -R185.reuse, R142 ;  /* 0x0000008eb98e7221 */ /* 0x040fe20000010100 */
[----:B------:R-:W-:Y:S01]  /*1300*/  FADD.FTZ R120, -R185, R143 ;  /* 0x0000008fb9787221 */ /* 0x000fe20000010100 */
        /* <DEDUP_REMOVED lines=39> */
[----:B------:R-:W-:-:S02]  /*1580*/  FFMA.FTZ R121, R134, R133, R121 ;  /* 0x0000008586797223 */ /* 0x000fc40000010079 */
[----:B------:R-:W-:Y:S02]  /*1590*/  FADD.FTZ R126, R126, R135 ;  /* 0x000000877e7e7221 */ /* 0x000fe40000010000 */
[----:B------:R-:W-:-:S03]  /*15a0*/  FFMA.FTZ R121, R136, R135, R121 ;  /* 0x0000008788797223 */ /* 0x000fc60000010079 */
        /* <DEDUP_REMOVED lines=32> */
.L_x_6133:
[----:B------:R-:W-:Y:S05]  /*17b0*/  BSYNC.RECONVERGENT B0 ;  /* 0x0000000000007941 */ /* 0x000fea0003800200 */
.L_x_6132:
[----:B------:R-:W1:Y:S08]  /*17c0*/  S2UR UR5, SR_CgaCtaId ;  /* 0x00000000000579c3 */ /* 0x000e700000008800 */
[----:B------:R-:W-:Y:S01]  /*17d0*/  BAR.SYNC.DEFER_BLOCKING 0x0 ;  /* 0x0000000000007b1d */ /* 0x000fe20000010000 */
[C---:B------:R-:W-:Y:S01]  /*17e0*/  FADD.FTZ R149, R56.reuse, R149 ;  /* 0x0000009538957221 */ /* 0x040fe20000010000 */
[----:B------:R-:W-:Y:S01]  /*17f0*/  FFMA.FTZ R177, R56, R199, R177 ;  /* 0x000000c738b17223 */ /* 0x000fe200000100b1 */
[C---:B------:R-:W-:Y:S01]  /*1800*/  FADD.FTZ R28, R57.reuse, R28 ;  /* 0x0000001c391c7221 */ /* 0x040fe20000010000 */
[----:B------:R-:W-:Y:S01]  /*1810*/  FFMA.FTZ R148, R57, R220, R148 ;  /* 0x000000dc39947223 */ /* 0x000fe20000010094 */
[----:B------:R-:W-:Y:S01]  /*1820*/  FADD.FTZ R55, R58, R55 ;  /* 0x000000373a377221 */ /* 0x000fe20000010000 */
[----:B------:R-:W-:-:S02]  /*1830*/  UMOV UR4, 0x400 ;  /* 0x0000040000047882 */ /* 0x000fc40000000000 */
[----:B0-----:R-:W0:Y:S01]  /*1840*/  LDC.64 R120, c[0x0][0x380] ;  /* 0x0000e000ff787b82 */ /* 0x001e220000000a00 */
        /* <DEDUP_REMOVED lines=15> */
[----:B-1----:R-:W-:Y:S01]  /*1940*/  ULEA UR4, UR5, UR4, 0x18 ;  /* 0x0000000405047291 */ /* 0x002fe2000f8ec0ff */
[C---:B------:R-:W-:Y:S01]  /*1950*/  FADD.FTZ R16, R69.reuse, R16 ;  /* 0x0000001045107221 */ /* 0x040fe20000010000 */
[----:B------:R-:W-:Y:S01]  /*1960*/  UISETP.NE.U32.AND UP0, UPT, UR14, URZ, UPT ;  /* 0x000000ff0e00728c */ /* 0x000fe2000bf05070 */
[----:B------:R-:W-:Y:S01]  /*1970*/  FFMA.FTZ R44, R69, R194, R44 ;  /* 0x000000c2452c7223 */ /* 0x000fe2000001002c */
[----:B------:R-:W-:Y:S01]  /*1980*/  UIADD3 UR5, UPT, UPT, UR4, 0x7040, URZ ;  /* 0x0000704004057890 */ /* 0x000fe2000fffe0ff */
[C---:B------:R-:W-:Y:S01]  /*1990*/  FADD.FTZ R14, R71.reuse, R14 ;  /* 0x0000000e470e7221 */ /* 0x040fe20000010000 */
[----:B------:R-:W-:Y:S01]  /*19a0*/  @!UP1 UIADD3 UR5, UPT, UPT, UR4, 0x7000, URZ ;  /* 0x0000700004059890 */ /* 0x000fe2000fffe0ff */
[----:B------:R-:W-:Y:S01]  /*19b0*/  FFMA.FTZ R42, R71, R198, R42 ;  /* 0x000000c6472a7223 */ /* 0x000fe2000001002a */
[----:B0-----:R-:W-:Y:S01]  /*19c0*/  IADD3 R0, PT, PT, R0, R120, RZ ;  /* 0x0000007800007210 */ /* 0x001fe20007ffe0ff */
[----:B------:R-:W-:Y:S01]  /*19d0*/  UIADD3 UR10, UPT, UPT, UR4, 0x7050, URZ ;  /* 0x00007050040a7890 */ /* 0x000fe2000fffe0ff */
[----:B------:R-:W-:Y:S01]  /*19e0*/  FADD.FTZ R47, R66, R47 ;  /* 0x0000002f422f7221 */ /* 0x000fe20000010000 */
[----:B------:R-:W-:Y:S01]  /*19f0*/  @!UP1 UIADD3 UR10, UPT, UPT, UR4, 0x7010, URZ ;  /* 0x00007010040a9890 */ /* 0x000fe2000fffe0ff */
[----:B------:R-:W-:Y:S01]  /*1a00*/  ISETP.GE.AND P3, PT, R0, R121, PT ;  /* 0x000000790000720c */ /* 0x000fe20003f66270 */
[----:B------:R-:W-:Y:S01]  /*1a10*/  UISETP.NE.AND.EX UP0, UPT, UR15, URZ, UPT, UP0 ;  /* 0x000000ff0f00728c */ /* 0x000fe2000bf05300 */
[----:B------:R-:W-:Y:S01]  /*1a20*/  FFMA.FTZ R167, R66, R205, R167 ;  /* 0x000000cd42a77223 */ /* 0x000fe200000100a7 */
[----:B------:R-:W0:Y:S01]  /*1a30*/  LDS.128 R120, [UR5] ;  /* 0x00000005ff787984 */ /* 0x000e220008000c00 */
[----:B------:R-:W-:Y:S01]  /*1a40*/  UIADD3 UR5, UPT, UPT, UR4, 0x7060, URZ ;  /* 0x0000706004057890 */ /* 0x000fe2000fffe0ff */
[C---:B------:R-:W-:Y:S01]  /*1a50*/  FADD.FTZ R18, R67.reuse, R18 ;  /* 0x0000001243127221 */ /* 0x040fe20000010000 */
[----:B------:R-:W-:Y:S01]  /*1a60*/  @!UP1 UIADD3 UR5, UPT, UPT, UR4, 0x7020, URZ ;  /* 0x0000702004059890 */ /* 0x000fe2000fffe0ff */
[----:B------:R-:W-:Y:S01]  /*1a70*/  FFMA.FTZ R46, R67, R207, R46 ;  /* 0x000000cf432e7223 */ /* 0x000fe2000001002e */
[----:B------:R-:W1:Y:S01]  /*1a80*/  LDS.128 R56, [UR10] ;  /* 0x0000000aff387984 */ /* 0x000e620008000c00 */
[----:B------:R-:W-:Y:S01]  /*1a90*/  UIADD3 UR10, UPT, UPT, UR4, 0x7070, URZ ;  /* 0x00007070040a7890 */ /* 0x000fe2000fffe0ff */
[C---:B------:R-:W-:Y:S01]  /*1aa0*/  FADD.FTZ R45, R68.reuse, R45 ;  /* 0x0000002d442d7221 */ /* 0x040fe20000010000 */
[----:B------:R-:W-:Y:S01]  /*1ab0*/  @!UP1 UIADD3 UR10, UPT, UPT, UR4, 0x7030, URZ ;  /* 0x00007030040a9890 */ /* 0x000fe2000fffe0ff */
[----:B------:R-:W-:Y:S01]  /*1ac0*/  FFMA.FTZ R165, R68, R192, R165 ;  /* 0x000000c044a57223 */ /* 0x000fe200000100a5 */
[C---:B------:R-:W-:Y:S01]  /*1ad0*/  FADD.FTZ R43, R70.reuse, R43 ;  /* 0x0000002b462b7221 */ /* 0x040fe20000010000 */
[----:B------:R-:W-:Y:S01]  /*1ae0*/  FFMA.FTZ R163, R70, R196, R163 ;  /* 0x000000c446a37223 */ /* 0x000fe200000100a3 */
[----:B------:R-:W2:Y:S01]  /*1af0*/  LDS.128 R60, [UR5] ;  /* 0x00000005ff3c7984 */ /* 0x000ea20008000c00 */
[C---:B------:R-:W-:Y:S01]  /*1b00*/  FADD.FTZ R41, R72.reuse, R41 ;  /* 0x0000002948297221 */ /* 0x040fe20000010000 */
[----:B------:R-:W-:Y:S01]  /*1b10*/  FFMA.FTZ R161, R72, R146, R161 ;  /* 0x0000009248a17223 */ /* 0x000fe200000100a1 */
[C---:B------:R-:W-:Y:S01]  /*1b20*/  FADD.FTZ R12, R73.reuse, R12 ;  /* 0x0000000c490c7221 */ /* 0x040fe20000010000 */
[----:B------:R-:W-:Y:S01]  /*1b30*/  FFMA.FTZ R40, R73, R186, R40 ;  /* 0x000000ba49287223 */ /* 0x000fe20000010028 */
[----:B------:R-:W3:Y:S01]  /*1b40*/  LDS.128 R124, [UR10] ;  /* 0x0000000aff7c7984 */ /* 0x000ee20008000c00 */
        /* <DEDUP_REMOVED lines=60> */
[----:B------:R-:W-:Y:S06]  /*1f10*/  BRA `(.L_x_6137) ;  /* 0x0000000800207947 */ /* 0x000fec0003800000 */
.L_x_6136:
        /* <DEDUP_REMOVED lines=17> */
.L_x_6135:
        /* <DEDUP_REMOVED lines=20> */
.L_x_6138:
        /* <DEDUP_REMOVED lines=21> */
.L_x_6134:
        /* <DEDUP_REMOVED lines=21> */
.L_x_6140:
        /* <DEDUP_REMOVED lines=17> */
.L_x_6139:
        /* <DEDUP_REMOVED lines=20> */
.L_x_6141:
        /* <DEDUP_REMOVED lines=15> */
[-C--:B------:R-:W-:Y:S02]  /*2750*/  MOV R115, R59.reuse ;  /* 0x0000003b00737202 */ /* 0x080fe40000000f00 */
[----:B------:R-:W-:Y:S02]  /*2760*/  MOV R119, R59 ;  /* 0x0000003b00777202 */ /* 0x000fe40000000f00 */
[----:B------:R-:W-:-:S02]  /*2770*/  MOV R118, R58 ;  /* 0x0000003a00767202 */ /* 0x000fc40000000f00 */
[----:B------:R-:W-:Y:S02]  /*2780*/  MOV R117, R57 ;  /* 0x0000003900757202 */ /* 0x000fe40000000f00 */
[----:B------:R-:W-:-:S07]  /*2790*/  MOV R116, R56 ;  /* 0x0000003800747202 */ /* 0x000fce0000000f00 */
.L_x_6137:
[----:B------:R-:W-:Y:S01]  /*27a0*/  ISETP.NE.U32.AND P0, PT, RZ, UR4, PT ;  /* 0x00000004ff007c0c */ /* 0x000fe2000bf05070 */
[----:B------:R-:W0:Y:S01]  /*27b0*/  LDC.64 R60, c[0x0][0x468] ;  /* 0x00011a00ff3c7b82 */ /* 0x000e220000000a00 */
[----:B------:R-:W-:Y:S02]  /*27c0*/  ISETP.NE.U32.AND P2, PT, RZ, UR6, PT ;  /* 0x00000006ff007c0c */ /* 0x000fe4000bf45070 */
[----:B------:R-:W-:Y:S02]  /*27d0*/  ISETP.NE.AND.EX P0, PT, RZ, UR5, PT, P0 ;  /* 0x00000005ff007c0c */ /* 0x000fe4000bf05300 */
[----:B------:R-:W-:-:S11]  /*27e0*/  ISETP.NE.AND.EX P2, PT, RZ, UR7, PT, P2 ;  /* 0x00000007ff007c0c */ /* 0x000fd6000bf45320 */
[----:B------:R-:W1:Y:S08]  /*27f0*/  @P0 LDC.64 R64, c[0x0][0x478] ;  /* 0x00011e00ff400b82 */ /* 0x000e700000000a00 */
[----:B------:R-:W2:Y:S01]  /*2800*/  @P2 LDC.64 R66, c[0x0][0x470] ;  /* 0x00011c00ff422b82 */ /* 0x000ea20000000a00 */
[----:B0-----:R-:W-:-:S04]  /*2810*/  IMAD.WIDE.U32 R62, R197, 0x10, R60 ;  /* 0x00000010c53e7825 */ /* 0x001fc800078e003c */
[----:B-1----:R-:W-:-:S05]  /*2820*/  @P0 IMAD.WIDE.U32 R64, R197, 0x10, R64 ;  /* 0x00000010c5400825 */ /* 0x002fca00078e0040 */
[----:B------:R0:W-:Y:S01]  /*2830*/  @P0 STG.E.128 desc[UR12][R64.64], R116 ;  /* 0x0000007440000986 */ /* 0x0001e2000c101d0c */
[----:B--2---:R-:W-:-:S03]  /*2840*/  @P2 IMAD.WIDE.U32 R66, R197, 0x10, R66 ;  /* 0x00000010c5422825 */ /* 0x004fc600078e0042 */
[----:B------:R0:W-:Y:S04]  /*2850*/  STG.E.128 desc[UR12][R62.64], R56 ;  /* 0x000000383e007986 */ /* 0x0001e8000c101d0c */
[----:B------:R0:W-:Y:S01]  /*2860*/  @P2 STG.E.128 desc[UR12][R66.64], R112 ;  /* 0x0000007042002986 */ /* 0x0001e2000c101d0c */
        /* <DEDUP_REMOVED lines=24> */
.L_x_6144:
        /* <DEDUP_REMOVED lines=17> */
.L_x_6143:
        /* <DEDUP_REMOVED lines=18> */
.L_x_6146:
        /* <DEDUP_REMOVED lines=11> */
[----:B------:R-:W-:Y:S01]  /*2cd0*/  FFMA.FTZ R59, R179, R208, R91 ;  /* 0x000000d0b33b7223 */ /* 0x000fe2000001005b */
[----:B------:R-:W-:Y:S06]  /*2ce0*/  BRA `(.L_x_6145) ;  /* 0x0000000400187947 */ /* 0x000fec0003800000 */
.L_x_6142:
        /* <DEDUP_REMOVED lines=23> */
.L_x_6148:
        /* <DEDUP_REMOVED lines=17> */
.L_x_6147:
        /* <DEDUP_REMOVED lines=18> */
.L_x_6149:
        /* <DEDUP_REMOVED lines=11> */
[----:B------:R-:W-:-:S07]  /*3140*/  FMUL.FTZ R59, R179, R208 ;  /* 0x000000d0b33b7220 */ /* 0x000fce0000410000 */
.L_x_6145:
[----:B------:R-:W0:Y:S01]  /*3150*/  @P0 LDC.64 R64, c[0x0][0x478] ;  /* 0x00011e00ff400b82 */ /* 0x000e220000000a00 */
[----:B------:R-:W-:-:S07]  /*3160*/  IMAD.WIDE.U32 R66, R184, 0x10, R60 ;  /* 0x00000010b8427825 */ /* 0x000fce00078e003c */
[----:B------:R-:W1:Y:S01]  /*3170*/  @P2 LDC.64 R62, c[0x0][0x470] ;  /* 0x00011c00ff3e2b82 */ /* 0x000e620000000a00 */
        /* <DEDUP_REMOVED lines=29> */
.L_x_6152:
        /* <DEDUP_REMOVED lines=17> */
.L_x_6151:
        /* <DEDUP_REMOVED lines=18> */
.L_x_6154:
        /* <DEDUP_REMOVED lines=13> */
.L_x_6150:
[----:B------:R-:W-:Y:S05]  /*3650*/  @!P0 BRA `(.L_x_6155) ;  /* 0x00000000009c8947 */ /* 0x000fea0003800000 */
[----:B------:R-:W-:Y:S05]  /*3660*/  @!P2 BRA `(.L_x_6156) ;  /* 0x000000000054a947 */ /* 0x000fea0003800000 */
        /* <DEDUP_REMOVED lines=21> */
.L_x_6156:
        /* <DEDUP_REMOVED lines=17> */
.L_x_6155:
        /* <DEDUP_REMOVED lines=18> */
.L_x_6157:
        /* <DEDUP_REMOVED lines=11> */
[----:B------:R-:W-:-:S07]  /*3aa0*/  FMUL.FTZ R59, R179, R206 ;  /* 0x000000ceb33b7220 */ /* 0x000fce0000410000 */
.L_x_6153:
        /* <DEDUP_REMOVED lines=32> */
.L_x_6160:
        /* <DEDUP_REMOVED lines=17> */
.L_x_6159:
        /* <DEDUP_REMOVED lines=18> */
.L_x_6162:
        /* <DEDUP_REMOVED lines=13> */
.L_x_6158:
        /* <DEDUP_REMOVED lines=23> */
.L_x_6164:
        /* <DEDUP_REMOVED lines=17> */
.L_x_6163:
        /* <DEDUP_REMOVED lines=18> */
.L_x_6165:
        /* <DEDUP_REMOVED lines=12> */
.L_x_6161:
        /* <DEDUP_REMOVED lines=32> */
.L_x_6168:
        /* <DEDUP_REMOVED lines=17> */
.L_x_6167:
        /* <DEDUP_REMOVED lines=18> */
.L_x_6170:
        /* <DEDUP_REMOVED lines=13> */
.L_x_6166:
        /* <DEDUP_REMOVED lines=23> */
.L_x_6172:
        /* <DEDUP_REMOVED lines=17> */
.L_x_6171:
        /* <DEDUP_REMOVED lines=18> */
.L_x_6173:
        /* <DEDUP_REMOVED lines=12> */
.L_x_6169:
        /* <DEDUP_REMOVED lines=32> */
.L_x_6176:
        /* <DEDUP_REMOVED lines=17> */
.L_x_6175:
        /* <DEDUP_REMOVED lines=18> */
.L_x_6178:
        /* <DEDUP_REMOVED lines=13> */
.L_x_6174:
        /* <DEDUP_REMOVED lines=23> */
.L_x_6180:
        /* <DEDUP_REMOVED lines=17> */
.L_x_6179:
        /* <DEDUP_REMOVED lines=18> */
.L_x_6181:
        /* <DEDUP_REMOVED lines=12> */
.L_x_6177:
        /* <DEDUP_REMOVED lines=32> */
.L_x_6184:
        /* <DEDUP_REMOVED lines=17> */
.L_x_6183:
        /* <DEDUP_REMOVED lines=18> */
.L_x_6186:
        /* <DEDUP_REMOVED lines=13> */
.L_x_6182:
        /* <DEDUP_REMOVED lines=23> */
.L_x_6188:
        /* <DEDUP_REMOVED lines=17> */
.L_x_6187:
        /* <DEDUP_REMOVED lines=18> */
.L_x_6189:
        /* <DEDUP_REMOVED lines=12> */
.L_x_6185:
[----:B------:R-:W0:Y:S01]  /*6030*/  @P0 LDC.64 R62, c[0x0][0x478] ;  /* 0x00011e00ff3e0b82 */ /* 0x000e220000000a00 */
[----:B------:R-:W-:Y:S01]  /*6040*/  IMAD.WIDE.U32 R60, R178, 0x10, R60 ;  /* 0x00000010b23c7825 */ /* 0x000fe200078e003c */
[----:B------:R-:W-:-:S06]  /*6050*/  UPLOP3.LUT UP1, UPT, UPT, UPT, UP1, 0x40, 0x4 ;  /* 0x000000000004789c */ /* 0x000fcc0003f2e810 */
[----:B------:R-:W1:Y:S01]  /*6060*/  @P2 LDC.64 R64, c[0x0][0x470] ;  /* 0x00011c00ff402b82 */ /* 0x000e620000000a00 */
[----:B0-----:R-:W-:-:S05]  /*6070*/  @P0 IMAD.WIDE.U32 R62, R178, 0x10, R62 ;  /* 0x00000010b23e0825 */ /* 0x001fca00078e003e */
[----:B------:R0:W-:Y:S01]  /*6080*/  @P0 STG.E.128 desc[UR12][R62.64], R116 ;  /* 0x000000743e000986 */ /* 0x0001e2000c101d0c */
[----:B-1----:R-:W-:-:S03]  /*6090*/  @P2 IMAD.WIDE.U32 R178, R178, 0x10, R64 ;  /* 0x00000010b2b22825 */ /* 0x002fc600078e0040 */
[----:B------:R0:W-:Y:S04]  /*60a0*/  STG.E.128 desc[UR12][R60.64], R56 ;  /* 0x000000383c007986 */ /* 0x0001e8000c101d0c */
[----:B------:R0:W-:Y:S01]  /*60b0*/  @P2 STG.E.128 desc[UR12][R178.64], R112 ;  /* 0x00000070b2002986 */ /* 0x0001e2000c101d0c */
[----:B------:R-:W-:Y:S05]  /*60c0*/  @!P3 BRA `(.L_x_6190) ;  /* 0xffffffa400ecb947 */ /* 0x000fea000383ffff */
        /* <DEDUP_REMOVED lines=56> */
.L_x_6131:
[----:B------:R-:W1:Y:S08]  /*6450*/  S2UR UR4, SR_CTAID.X ;  /* 0x00000000000479c3 */ /* 0x000e700000002500 */
[----:B------:R-:W1:Y:S08]  /*6460*/  LDC R7, c[0x0][0x388] ;  /* 0x0000e200ff077b82 */ /* 0x000e700000000800 */
[----:B------:R-:W2:Y:S08]  /*6470*/  LDC.64 R2, c[0x0][0x440] ;  /* 0x00011000ff027b82 */ /* 0x000eb00000000a00 */
[----:B------:R-:W3:Y:S01]  /*6480*/  LDC.64 R4, c[0x0][0x448] ;  /* 0x00011200ff047b82 */ /* 0x000ee20000000a00 */
[----:B-1----:R-:W-:-:S05]  /*6490*/  IMAD R7, R7, UR4, RZ ;  /* 0x0000000407077c24 */ /* 0x002fca000f8e02ff */
[----:B------:R-:W-:-:S05]  /*64a0*/  LEA.HI R7, R7, R128, RZ, 0x1e ;  /* 0x0000008007077211 */ /* 0x000fca00078ff0ff */
[----:B--2---:R-:W-:-:S05]  /*64b0*/  IMAD.WIDE.U32 R2, R7, 0x10, R2 ;  /* 0x0000001007027825 */ /* 0x004fca00078e0002 */
        /* <DEDUP_REMOVED lines=16> */
.L_x_6191:
        /* <DEDUP_REMOVED lines=12> */
.L_x_7311:


//--------------------- .text._ZN10layer_norm31ln_parallel_residual_bwd_kernelINS_13Kernel_traitsI6__halfffffjLj7168ELj1ELj1ELj8ELj16ENS_18Kernel_traits_baseILj7168ES2_ffffjLj256EEEEELb1ELb0ELb0EEEvNS_9BwdParamsE --------------------------
	.section	.text._ZN10layer_norm31ln_parallel_residual_bwd_kernelINS_13Kernel_traitsI6__halfffffjLj7168ELj1ELj1ELj8ELj16ENS_18Kernel_traits_baseILj7168ES2_ffffjLj256EEEEELb1ELb0ELb0EEEvNS_9BwdParamsE,"ax",@progbits
	.align	128
        .global         _ZN10layer_norm31ln_parallel_residual_bwd_kernelINS_13Kernel_traitsI6__halfffffjLj7168ELj1ELj1ELj8ELj16ENS_18Kernel_traits_baseILj7168ES2_ffffjLj256EEEEELb1ELb0ELb0EEEvNS_9BwdParamsE
        .type           _ZN10layer_norm31ln_parallel_residual_bwd_kernelINS_13Kernel_traitsI6__halfffffjLj7168ELj1ELj1ELj8ELj16ENS_18Kernel_traits_baseILj7168ES2_ffffjLj256EEEEELb1ELb0ELb0EEEvNS_9BwdParamsE,@function
        .size           _ZN10layer_norm31ln_parallel_residual_bwd_kernelINS_13Kernel_traitsI6__halfffffjLj7168ELj1ELj1ELj8ELj16ENS_18Kernel_traits_baseILj7168ES2_ffffjLj256EEEEELb1ELb0ELb0EEEvNS_9BwdParamsE,(.L_x_7312 - _ZN10layer_norm31ln_parallel_residual_bwd_kernelINS_13Kernel_traitsI6__halfffffjLj7168ELj1ELj1ELj8ELj16ENS_18Kernel_traits_baseILj7168ES2_ffffjLj256EEEEELb1ELb0ELb0EEEvNS_9BwdParamsE)
        .other          _ZN10layer_norm31ln_parallel_residual_bwd_kernelINS_13Kernel_traitsI6__halfffffjLj7168ELj1ELj1ELj8ELj16ENS_18Kernel_traits_baseILj7168ES2_ffffjLj256EEEEELb1ELb0ELb0EEEvNS_9BwdParamsE,@"STO_CUDA_ENTRY STV_DEFAULT"
_ZN10layer_norm31ln_parallel_residual_bwd_kernelINS_13Kernel_traitsI6__halfffffjLj7168ELj1ELj1ELj8ELj16ENS_18Kernel_traits_baseILj7168ES2_ffffjLj256EEEEELb1ELb0ELb0EEEvNS_9BwdParamsE:
.text._ZN10layer_norm31ln_parallel_residual_bwd_kernelINS_13Kernel_traitsI6__halfffffjLj7168ELj1ELj1ELj8ELj16ENS_18Kernel_traits_baseILj7168ES2_ffffjLj256EEEEELb1ELb0ELb0EEEvNS_9BwdParamsE:
        /* <DEDUP_REMOVED lines=50> */
[----:B------:R-:W5:Y:S04]  /*0320*/  @P1 LDG.E.64 R32, desc[UR10][R38.64] ;  /* 0x0000000a26201981 */ /* 0x000f68000c1e1b00 */
[C---:B---3--:R-:W-:Y:S01]  /*0330*/  @P3 IMAD.WIDE.U32 R46, R59.reuse, 0x8, R46 ;  /* 0x000000083b2e3825 */ /* 0x048fe200078e002e */
[----:B------:R-:W5:Y:S03]  /*0340*/  @P1 LDG.E.64 R8, desc[UR10][R40.64] ;  /* 0x0000000a28081981 */ /* 0x000f66000c1e1b00 */
[C---:B----4-:R-:W-:Y:S01]  /*0350*/  @P3 IMAD.WIDE.U32 R48, R59.reuse, 0x8, R48 ;  /* 0x000000083b303825 */ /* 0x050fe200078e0030 */
[----:B------:R-:W-:Y:S01]  /*0360*/  @P3 IADD3 R59, PT, PT, R59, 0x100, RZ ;  /* 0x000001003b3b3810 */ /* 0x000fe20007ffe0ff */
[----:B------:R-:W5:Y:S04]  /*0370*/  @P2 LDG.E.64 R12, desc[UR10][R42.64] ;  /* 0x0000000a2a0c2981 */ /* 0x000f68000c1e1b00 */
[C---:B0-----:R-:W-:Y:S01]  /*0380*/  @P4 IMAD.WIDE.U32 R50, R59.reuse, 0x8, R50 ;  /* 0x000000083b324825 */ /* 0x041fe200078e0032 */
[----:B------:R-:W5:Y:S03]  /*0390*/  @P2 LDG.E.64 R18, desc[UR10][R44.64] ;  /* 0x0000000a2c122981 */ /* 0x000f66000c1e1b00 */
[C---:B--2---:R-:W-:Y:S01]  /*03a0*/  @P4 IMAD.WIDE.U32 R52, R59.reuse, 0x8, R52 ;  /* 0x000000083b344825 */ /* 0x044fe200078e0034 */
[----:B------:R-:W-:Y:S01]  /*03b0*/  @P4 IADD3 R59, PT, PT, R59, 0x100, RZ ;  /* 0x000001003b3b4810 */ /* 0x000fe20007ffe0ff */
[----:B------:R-:W5:Y:S04]  /*03c0*/  @P3 LDG.E.64 R6, desc[UR10][R46.64] ;  /* 0x0000000a2e063981 */ /* 0x000f68000c1e1b00 */
[C---:B-1----:R-:W-:Y:S01]  /*03d0*/  @P5 IMAD.WIDE.U32 R20, R59.reuse, 0x8, R54 ;  /* 0x000000083b145825 */ /* 0x042fe200078e0036 */
[----:B------:R-:W5:Y:S03]  /*03e0*/  @P3 LDG.E.64 R14, desc[UR10][R48.64] ;  /* 0x0000000a300e3981 */ /* 0x000f66000c1e1b00 */
[----:B------:R-:W-:Y:S01]  /*03f0*/  @P5 IMAD.WIDE.U32 R24, R59, 0x8, R56 ;  /* 0x000000083b185825 */ /* 0x000fe200078e0038 */
[----:B------:R-:W5:Y:S04]  /*0400*/  @P4 LDG.E.64 R2, desc[UR10][R50.64] ;  /* 0x0000000a32024981 */ /* 0x000f68000c1e1b00 */
[----:B------:R-:W5:Y:S04]  /*0410*/  @P5 LDG.E.64 R4, desc[UR10][R20.64] ;  /* 0x0000000a14045981 */ /* 0x000f68000c1e1b00 */
[----:B------:R-:W5:Y:S01]  /*0420*/  @P5 LDG.E.64 R16, desc[UR10][R24.64] ;  /* 0x0000000a18105981 */ /* 0x000f62000c1e1b00 */
[----:B------:R-:W0:Y:S01]  /*0430*/  S2UR UR9, SR_CTAID.X ;  /* 0x00000000000979c3 */ /* 0x000e220000002500 */
        /* <DEDUP_REMOVED lines=64> */
[----:B------:R-:W-:Y:S01]  /*0840*/  MOV R24, R23 ;  /* 0x0000001700187202 */ /* 0x000fe20000000f00 */
[----:B------:R1:W-:Y:S01]  /*0850*/  STL.S16 [R1+0x2e], R0 ;  /* 0x00002e0001007387 */ /* 0x0003e20000100600 */
[----:B------:R-:W-:Y:S02]  /*0860*/  SHF.R.U32.HI R25, RZ, 0x10, R23 ;  /* 0x00000010ff197819 */ /* 0x000fe40000011617 */
[----:B------:R-:W-:-:S02]  /*0870*/  CS2R R234, SRZ ;  /* 0x0000000000ea7805 */ /* 0x000fc4000001ff00 */
[----:B------:R-:W-:Y:S01]  /*0880*/  MOV R20, R26 ;  /* 0x0000001a00147202 */ /* 0x000fe20000000f00 */
[----:B------:R1:W-:Y:S01]  /*0890*/  STL.S16 [R1+0x2a], R21 ;  /* 0x00002a1501007387 */ /* 0x0003e20000100600 */
        /* <DEDUP_REMOVED lines=87> */
[----:B------:R1:W-:Y:S01]  /*0e10*/  STL.S16 [R1], R9 ;  /* 0x0000000901007387 */ /* 0x0003e20000100600 */
        /* <DEDUP_REMOVED lines=66> */
.L_x_6279:
[----:B-1----:R-:W-:Y:S01]  /*1240*/  UIMAD.WIDE UR6, UR9, 0x4, UR12 ;  /* 0x00000004090678a5 */ /* 0x002fe2000f8e020c */
[----:B------:R-:W-:-:S05]  /*1250*/  ISETP.NE.AND P5, PT, R114, RZ, PT ;  /* 0x000000ff7200720c */ /* 0x000fca0003fa5270 */
[----:B0-234-:R-:W-:Y:S02]  /*1260*/  MOV R108, UR6 ;  /* 0x00000006006c7c02 */ /* 0x01dfe40008000f00 */
[----:B------:R-:W-:Y:S01]  /*1270*/  MOV R109, UR7 ;  /* 0x00000007006d7c02 */ /* 0x000fe20008000f00 */
        /* <DEDUP_REMOVED lines=15> */
[----:B-----5:R-:W-:Y:S02]  /*1370*/  FSEL R10, R10, RZ, P0 ;  /* 0x000000ff0a0a7208 */ /* 0x020fe40000000000 */
[----:B------:R-:W-:Y:S02]  /*1380*/  ISETP.GE.U32.AND P0, PT, R191, 0x200, PT ;  /* 0x00000200bf00780c */ /* 0x000fe40003f06070 */
[----:B------:R-:W-:Y:S02]  /*1390*/  R2UR UR25, R10 ;  /* 0x000000000a1972ca */ /* 0x000fe400000e0000 */
[----:B------:R-:W-:-:S04]  /*13a0*/  MOV R10, UR7 ;  /* 0x00000007000a7c02 */ /* 0x000fc80008000f00 */
[----:B------:R-:W-:-:S04]  /*13b0*/  LEA.HI.SX32 R10, R10, R115, 0x1e ;  /* 0x000000730a0a7211 */ /* 0x000fc800078ff2ff */
[----:B------:R-:W-:Y:S02]  /*13c0*/  MOV R190, R10 ;  /* 0x0000000a00be7202 */ /* 0x000fe40000000f00 */
[----:B--2---:R-:W-:Y:S01]  /*13d0*/  R2UR UR24, R108 ;  /* 0x000000006c1872ca */ /* 0x004fe200000e0000 */
[----:B------:R-:W-:-:S14]  /*13e0*/  @!P5 BRA `(.L_x_6194) ;  /* 0x00000004003cd947 */ /* 0x000fdc0003800000 */
[----:B------:R-:W-:Y:S01]  /*13f0*/  ISETP.NE.U32.AND P5, PT, RZ, UR18, PT ;  /* 0x00000012ff007c0c */ /* 0x000fe2000bfa5070 */
[----:B------:R-:W0:Y:S01]  /*1400*/  LDC.64 R108, c[0x0][0x430] ;  /* 0x00010c00ff6c7b82 */ /* 0x000e220000000a00 */
[----:B------:R-:W2:Y:S02]  /*1410*/  LDL.S16 R25, [R1+0x2c] ;  /* 0x00002c0001197983 */ /* 0x000ea40000100600 */
[----:B------:R-:W-:Y:S02]  /*1420*/  ISETP.NE.AND.EX P5, PT, RZ, UR19, PT, P5 ;  /* 0x00000013ff007c0c */ /* 0x000fe4000bfa5350 */
[----:B------:R-:W-:Y:S01]  /*1430*/  ISETP.NE.U32.AND P6, PT, RZ, UR16, PT ;  /* 0x00000010ff007c0c */ /* 0x000fe2000bfc5070 */
[----:B------:R-:W3:Y:S02]  /*1440*/  LDL.S16 R189, [R1+0x2e] ;  /* 0x00002e0001bd7983 */ /* 0x000ee40000100600 */
[----:B------:R-:W1:Y:S02]  /*1450*/  LDC.64 R112, c[0x0][0x428] ;  /* 0x00010a00ff707b82 */ /* 0x000e640000000a00 */
[----:B------:R-:W4:Y:S04]  /*1460*/  LDL.S16 R190, [R1+0x28] ;  /* 0x0000280001be7983 */ /* 0x000f280000100600 */
[----:B------:R-:W4:Y:S02]  /*1470*/  LDL.S16 R236, [R1+0x2a] ;  /* 0x00002a0001ec7983 */ /* 0x000f240000100600 */
[----:B------:R-:W1:Y:S01]  /*1480*/  @P5 LDC.64 R40, c[0x0][0x3b8] ;  /* 0x0000ee00ff285b82 */ /* 0x000e620000000a00 */
[----:B------:R-:W-:Y:S01]  /*1490*/  ISETP.NE.AND.EX P6, PT, RZ, UR17, PT, P6 ;  /* 0x00000011ff007c0c */ /* 0x000fe2000bfc5360 */
[----:B------:R-:W4:Y:S04]  /*14a0*/  LDL.S16 R119, [R1+0x24] ;  /* 0x0000240001777983 */ /* 0x000f280000100600 */
[----:B------:R-:W4:Y:S02]  /*14b0*/  LDL.S16 R118, [R1+0x26] ;  /* 0x0000260001767983 */ /* 0x000f240000100600 */
[----:B------:R-:W1:Y:S01]  /*14c0*/  LDC.64 R44, c[0x0][0x3a8] ;  /* 0x0000ea00ff2c7b82 */ /* 0x000e620000000a00 */
[----:B0-----:R-:W-:-:S06]  /*14d0*/  IMAD.WIDE.U32 R108, R10, 0x10, R108 ;  /* 0x000000100a6c7825 */ /* 0x001fcc00078e006c */
[----:B------:R-:W4:Y:S01]  /*14e0*/  LDG.E.128 R108, desc[UR10][R108.64] ;  /* 0x0000000a6c6c7981 */ /* 0x000f22000c1e1d00 */
[----:B------:R-:W0:Y:S01]  /*14f0*/  LDC.64 R116, c[0x0][0x3b0] ;  /* 0x0000ec00ff747b82 */ /* 0x000e220000000a00 */
[----:B-1----:R-:W-:-:S06]  /*1500*/  IMAD.WIDE.U32 R112, R10, 0x10, R112 ;  /* 0x000000100a707825 */ /* 0x002fcc00078e0070 */
[----:B------:R-:W4:Y:S01]  /*1510*/  LDG.E.128 R112, desc[UR10][R112.64] ;  /* 0x0000000a70707981 */ /* 0x000f22000c1e1d00 */
[----:B------:R-:W-:-:S05]  /*1520*/  @P5 IMAD.WIDE.U32 R40, R10, 0x4, R40 ;  /* 0x000000040a285825 */ /* 0x000fca00078e0028 */
[----:B------:R1:W5:Y:S01]  /*1530*/  @P5 LDG.E R9, desc[UR10][R40.64] ;  /* 0x0000000a28095981 */ /* 0x000362000c1e1900 */
[----:B------:R-:W-:-:S06]  /*1540*/  IMAD.WIDE.U32 R44, R10, 0x10, R44 ;  /* 0x000000100a2c7825 */ /* 0x000fcc00078e002c */
[----:B------:R-:W4:Y:S01]  /*1550*/  LDG.E.128 R44, desc[UR10][R44.64] ;  /* 0x0000000a2c2c7981 */ /* 0x000f22000c1e1d00 */
[----:B-1----:R-:W1:Y:S02]  /*1560*/  @P6 LDC.64 R40, c[0x0][0x438] ;  /* 0x00010e00ff286b82 */ /* 0x002e640000000a00 */
[----:B-1----:R-:W-:-:S05]  /*1570*/  @P6 IMAD.WIDE.U32 R40, R10, 0x10, R40 ;  /* 0x000000100a286825 */ /* 0x002fca00078e0028 */
[----:B------:R0:W5:Y:S02]  /*1580*/  @P6 LDG.E.128 R80, desc[UR10][R40.64] ;  /* 0x0000000a28506981 */ /* 0x000164000c1e1d00 */
[----:B0-----:R-:W-:Y:S02]  /*1590*/  IMAD.WIDE.U32 R40, R10, 0x4, R116 ;  /* 0x000000040a287825 */ /* 0x001fe400078e0074 */
[----:B------:R-:W4:Y:S04]  /*15a0*/  LDL.S16 R117, [R1+0x20] ;  /* 0x0000200001757983 */ /* 0x000f280000100600 */
[----:B------:R-:W4:Y:S04]  /*15b0*/  LDL.S16 R116, [R1+0x22] ;  /* 0x0000220001747983 */ /* 0x000f280000100600 */
[----:B------:R3:W5:Y:S01]  /*15c0*/  LDG.E R8, desc[UR10][R40.64] ;  /* 0x0000000a28087981 */ /* 0x000762000c1e1900 */
[----:B--2---:R-:W-:-:S02]  /*15d0*/  HADD2.F32 R25, -RZ, R25.H0_H0 ;  /* 0x20000019ff197230 */ /* 0x004fc40000004100 */
[----:B---3--:R-:W-:-:S03]  /*15e0*/  HADD2.F32 R40, -RZ, R189.H0_H0 ;  /* 0x200000bdff287230 */ /* 0x008fc60000004100 */
[----:B----4-:R-:W-:-:S04]  /*15f0*/  FMUL.FTZ R25, R108, R25 ;  /* 0x000000196c197220 */ /* 0x010fc80000410000 */
[----:B------:R-:W-:Y:S01]  /*1600*/  FFMA.FTZ R25, R112, R40, R25 ;  /* 0x0000002870197223 */ /* 0x000fe20000010019 */
[----:B------:R-:W-:-:S05]  /*1610*/  HADD2.F32 R40, -RZ, R190.H0_H0 ;  /* 0x200000beff287230 */ /* 0x000fca0000004100 */
[----:B------:R-:W-:Y:S01]  /*1620*/  FMUL.FTZ R40, R109, R40 ;  /* 0x000000286d287220 */ /* 0x000fe20000410000 */
[----:B------:R-:W-:Y:S01]  /*1630*/  FADD.FTZ R0, R44, -UR25 ;  /* 0x800000192c007e21 */ /* 0x000fe20008010000 */
[----:B------:R-:W-:Y:S02]  /*1640*/  HADD2.F32 R44, -RZ, R236.H0_H0 ;  /* 0x200000ecff2c7230 */ /* 0x000fe40000004100 */
[----:B------:R-:W-:Y:S01]  /*1650*/  FADD.FTZ R41, R45, -UR25 ;  /* 0x800000192d297e21 */ /* 0x000fe20008010000 */
[----:B------:R-:W-:Y:S02]  /*1660*/  HADD2.F32 R45, -RZ, R119.H0_H0 ;  /* 0x20000077ff2d7230 */ /* 0x000fe40000004100 */
[----:B------:R-:W-:Y:S01]  /*1670*/  FMUL.FTZ R0, R0, UR24 ;  /* 0x0000001800007c20 */ /* 0x000fe20008410000 */
[----:B------:R-:W-:Y:S01]  /*1680*/  FFMA.FTZ R40, R113, R44, R40 ;  /* 0x0000002c71287223 */ /* 0x000fe20000010028 */
[----:B------:R-:W-:Y:S01]  /*1690*/  FADD.FTZ R44, R46, -UR25 ;  /* 0x800000192e2c7e21 */ /* 0x000fe20008010000 */
[----:B------:R-:W-:-:S02]  /*16a0*/  HADD2.F32 R46, -RZ, R118.H0_H0 ;  /* 0x20000076ff2e7230 */ /* 0x000fc40000004100 */
[----:B------:R-:W-:Y:S01]  /*16b0*/  FADD.FTZ R144, R144, R108 ;  /* 0x0000006c90907221 */ /* 0x000fe20000010000 */
[----:B------:R-:W-:Y:S01]  /*16c0*/  FFMA.FTZ R172, R108, R0, R172 ;  /* 0x000000006cac7223 */ /* 0x000fe200000100ac */
[----:B------:R-:W-:Y:S01]  /*16d0*/  FMUL.FTZ R45, R110, R45 ;  /* 0x0000002d6e2d7220 */ /* 0x000fe20000410000 */
[----:B------:R-:W-:Y:S01]  /*16e0*/  FMUL.FTZ R41, R41, UR24 ;  /* 0x0000001829297c20 */ /* 0x000fe20008410000 */
[----:B------:R-:W-:Y:S01]  /*16f0*/  FADD.FTZ R188, RZ, R25 ;  /* 0x00000019ffbc7221 */ /* 0x000fe20000010000 */
[----:B------:R-:W-:Y:S01]  /*1700*/  FFMA.FTZ R189, R0, R25, RZ ;  /* 0x0000001900bd7223 */ /* 0x000fe200000100ff */
[----:B------:R-:W-:Y:S01]  /*1710*/  FFMA.FTZ R45, R114, R46, R45 ;  /* 0x0000002e722d7223 */ /* 0x000fe2000001002d */
[----:B------:R-:W-:Y:S01]  /*1720*/  FADD.FTZ R46, R47, -UR25 ;  /* 0x800000192f2e7e21 */ /* 0x000fe20008010000 */
[----:B------:R-:W-:Y:S01]  /*1730*/  FMUL.FTZ R44, R44, UR24 ;  /* 0x000000182c2c7c20 */ /* 0x000fe20008410000 */
[----:B------:R-:W-:Y:S01]  /*1740*/  FADD.FTZ R188, R188, R40 ;  /* 0x00000028bcbc7221 */ /* 0x000fe20000010000 */
[----:B------:R-:W-:Y:S01]  /*1750*/  FFMA.FTZ R189, R41, R40, R189 ;  /* 0x0000002829bd7223 */ /* 0x000fe200000100bd */
[----:B------:R-:W-:-:S02]  /*1760*/  FMUL.FTZ R46, R46, UR24 ;  /* 0x000000182e2e7c20 */ /* 0x000fc40008410000 */
[----:B------:R-:W-:Y:S01]  /*1770*/  FADD.FTZ R188, R188, R45 ;  /* 0x0000002dbcbc7221 */ /* 0x000fe20000010000 */
[----:B------:R-:W-:Y:S01]  /*1780*/  FFMA.FTZ R189, R44, R45, R189 ;  /* 0x0000002d2cbd7223 */ /* 0x000fe200000100bd */
[----:B------:R-:W-:Y:S01]  /*1790*/  FADD.FTZ R204, R204, R112 ;  /* 0x00000070cccc7221 */ /* 0x000fe20000010000 */
[----:B------:R-:W-:Y:S01]  /*17a0*/  FFMA.FTZ R232, R112, R0, R232 ;  /* 0x0000000070e87223 */ /* 0x000fe200000100e8 */
[----:B------:R-:W-:Y:S01]  /*17b0*/  FADD.FTZ R205, R205, R113 ;  /* 0x00000071cdcd7221 */ /* 0x000fe20000010000 */
[----:B------:R-:W-:Y:S01]  /*17c0*/  FFMA.FTZ R233, R113, R41, R233 ;  /* 0x0000002971e97223 */ /* 0x000fe200000100e9 */
[----:B------:R-:W-:-:S05]  /*17d0*/  HADD2.F32 R108, -RZ, R117.H0_H0 ;  /* 0x20000075ff6c7230 */ /* 0x000fca0000004100 */
[----:B------:R-:W-:Y:S01]  /*17e0*/  FMUL.FTZ R47, R111, R108 ;  /* 0x0000006c6f2f7220 */ /* 0x000fe20000410000 */
[----:B------:R-:W-:Y:S02]  /*17f0*/  HADD2.F32 R108, -RZ, R116.H0_H0 ;  /* 0x20000074ff6c7230 */ /* 0x000fe40000004100 */
[----:B------:R-:W-:-:S03]  /*1800*/  FADD.FTZ R145, R145, R109 ;  /* 0x0000006d91917221 */ /* 0x000fc60000010000 */
[----:B------:R-:W-:Y:S01]  /*1810*/  FFMA.FTZ R47, R115, R108, R47 ;  /* 0x0000006c732f7223 */ /* 0x000fe2000001002f */
        /* <DEDUP_REMOVED lines=10> */
[----:B------:R-:W-:Y:S01]  /*18c0*/  FFMA.FTZ R189, R46, R47, R189 ;  /* 0x0000002f2ebd7223 */ /* 0x000fe200000100bd */
[----:B------:R-:W-:-:S07]  /*18d0*/  IADD3 R190, PT, PT, R10, 0x100, RZ ;  /* 0x000001000abe7810 */ /* 0x000fce0007ffe0ff */
.L_x_6194:
[----:B----4-:R-:W-:Y:S05]  /*18e0*/  BSYNC.RECONVERGENT B0 ;  /* 0x0000000000007941 */ /* 0x010fea0003800200 */
.L_x_6193:
[----:B------:R-:W-:Y:S04]  /*18f0*/  BSSY.RECONVERGENT B0, `(.L_x_6195) ;  /* 0x0000051000007945 */ /* 0x000fe80003800200 */
[----:B------:R-:W-:Y:S05]  /*1900*/  @!P0 BRA `(.L_x_6196) ;  /* 0x00000004003c8947 */ /* 0x000fea0003800000 */
[----:B------:R-:W0:Y:S01]  /*1910*/  LDC.64 R108, c[0x0][0x3a8] ;  /* 0x0000ea00ff6c7b82 */ /* 0x000e220000000a00 */
[----:B------:R-:W2:Y:S04]  /*1920*/  LDL.S16 R132, [R1+0x1c] ;  /* 0x00001c0001847983 */ /* 0x000ea80000100600 */
[----:B------:R-:W3:Y:S03]  /*1930*/  LDL.S16 R133, [R1+0x1e] ;  /* 0x00001e0001857983 */ /* 0x000ee60000100600 */
[----:B------:R-:W1:Y:S01]  /*1940*/  LDC.64 R112, c[0x0][0x430] ;  /* 0x00010c00ff707b82 */ /* 0x000e620000000a00 */
[----:B------:R-:W4:Y:S01]  /*1950*/  LDL.S16 R236, [R1+0x18] ;  /* 0x0000180001ec7983 */ /* 0x000f220000100600 */
[----:B------:R-:W-:-:S04]  /*1960*/  ISETP.NE.U32.AND P5, PT, RZ, UR18, PT ;  /* 0x00000012ff007c0c */ /* 0x000fc8000bfa5070 */
[----:B------:R-:W-:Y:S02]  /*1970*/  ISETP.NE.AND.EX P5, PT, RZ, UR19, PT, P5 ;  /* 0x00000013ff007c0c */ /* 0x000fe4000bfa5350 */
[----:B------:R-:W1:Y:S01]  /*1980*/  LDC.64 R116, c[0x0][0x428] ;  /* 0x00010a00ff747b82 */ /* 0x000e620000000a00 */
[----:B0-----:R-:W-:Y:S01]  /*1990*/  IMAD.WIDE.U32 R108, R190, 0x10, R108 ;  /* 0x00000010be6c7825 */ /* 0x001fe200078e006c */
[----:B------:R-:W-:-:S06]  /*19a0*/  ISETP.NE.U32.AND P6, PT, RZ, UR16, PT ;  /* 0x00000010ff007c0c */ /* 0x000fcc000bfc5070 */
[----:B------:R-:W0:Y:S01]  /*19b0*/  LDC.64 R120, c[0x0][0x3b0] ;  /* 0x0000ec00ff787b82 */ /* 0x000e220000000a00 */
[----:B------:R-:W4:Y:S01]  /*19c0*/  LDG.E.128 R108, desc[UR10][R108.64] ;  /* 0x0000000a6c6c7981 */ /* 0x000f22000c1e1d00 */
[----:B-1----:R-:W-:-:S06]  /*19d0*/  IMAD.WIDE.U32 R112, R190, 0x10, R112 ;  /* 0x00000010be707825 */ /* 0x002fcc00078e0070 */
[----:B------:R-:W1:Y:S01]  /*19e0*/  @P5 LDC.64 R38, c[0x0][0x3b8] ;  /* 0x0000ee00ff265b82 */ /* 0x000e620000000a00 */
[----:B------:R-:W4:Y:S01]  /*19f0*/  LDG.E.128 R112, desc[UR10][R112.64] ;  /* 0x0000000a70707981 */ /* 0x000f22000c1e1d00 */
[----:B------:R-:W-:-:S06]  /*1a00*/  IMAD.WIDE.U32 R116, R190, 0x10, R116 ;  /* 0x00000010be747825 */ /* 0x000fcc00078e0074 */
[----:B------:R-:W4:Y:S01]  /*1a10*/  LDG.E.128 R116, desc[UR10][R116.64] ;  /* 0x0000000a74747981 */ /* 0x000f22000c1e1d00 */
[----:B------:R-:W-:Y:S01]  /*1a20*/  ISETP.NE.AND.EX P6, PT, RZ, UR17, PT, P6 ;  /* 0x00000011ff007c0c */ /* 0x000fe2000bfc5360 */
[----:B-1----:R-:W-:-:S05]  /*1a30*/  @P5 IMAD.WIDE.U32 R38, R190, 0x4, R38 ;  /* 0x00000004be265825 */ /* 0x002fca00078e0026 */
[----:B------:R1:W5:Y:S07]  /*1a40*/  @P5 LDG.E R7, desc[UR10][R38.64] ;  /* 0x0000000a26075981 */ /* 0x00036e000c1e1900 */
[----:B-1----:R-:W1:Y:S02]  /*1a50*/  @P6 LDC.64 R38, c[0x0][0x438] ;  /* 0x00010e00ff266b82 */ /* 0x002e640000000a00 */
[----:B-1----:R-:W-:-:S05]  /*1a60*/  @P6 IMAD.WIDE.U32 R38, R190, 0x10, R38 ;  /* 0x00000010be266825 */ /* 0x002fca00078e0026 */
[----:B------:R0:W5:Y:S02]  /*1a70*/  @P6 LDG.E.128 R48, desc[UR10][R38.64] ;  /* 0x0000000a26306981 */ /* 0x000164000c1e1d00 */
[----:B0-----:R-:W-:Y:S02]  /*1a80*/  IMAD.WIDE.U32 R38, R190, 0x4, R120 ;  /* 0x00000004be267825 */ /* 0x001fe400078e0078 */
[----:B------:R-:W4:Y:S04]  /*1a90*/  LDL.S16 R121, [R1+0x14] ;  /* 0x0000140001797983 */ /* 0x000f280000100600 */
[----:B------:R3:W5:Y:S04]  /*1aa0*/  LDG.E R6, desc[UR10][R38.64] ;  /* 0x0000000a26067981 */ /* 0x000768000c1e1900 */
[----:B------:R-:W4:Y:S01]  /*1ab0*/  LDL.S16 R120, [R1+0x16] ;  /* 0x0000160001787983 */ /* 0x000f220000100600 */
[----:B--2---:R-:W-:-:S03]  /*1ac0*/  HADD2.F32 R23, -RZ, R132.H0_H0 ;  /* 0x20000084ff177230 */ /* 0x004fc60000004100 */
[----:B------:R-:W2:Y:S01]  /*1ad0*/  LDL.S16 R132, [R1+0x1a] ;  /* 0x00001a0001847983 */ /* 0x000ea20000100600 */
[----:B---3--:R-:W-:Y:S02]  /*1ae0*/  HADD2.F32 R38, -RZ, R133.H0_H0 ;  /* 0x20000085ff267230 */ /* 0x008fe40000004100 */
[----:B----4-:R-:W-:-:S04]  /*1af0*/  FADD.FTZ R24, R108, -UR25 ;  /* 0x800000196c187e21 */ /* 0x010fc80008010000 */
[----:B------:R-:W-:Y:S01]  /*1b00*/  FMUL.FTZ R24, R24, UR24 ;  /* 0x0000001818187c20 */ /* 0x000fe20008410000 */
[----:B------:R-:W-:Y:S01]  /*1b10*/  FMUL.FTZ R23, R112, R23 ;  /* 0x0000001770177220 */ /* 0x000fe20000410000 */
[----:B------:R-:W-:Y:S02]  /*1b20*/  FADD.FTZ R52, R52, R112 ;  /* 0x0000007034347221 */ /* 0x000fe40000010000 */
[----:B------:R-:W-:Y:S02]  /*1b30*/  FFMA.FTZ R168, R112, R24, R168 ;  /* 0x0000001870a87223 */ /* 0x000fe400000100a8 */
[----:B------:R-:W3:Y:S01]  /*1b40*/  LDL.S16 R112, [R1+0x12] ;  /* 0x0000120001707983 */ /* 0x000ee20000100600 */
[----:B------:R-:W-:Y:S01]  /*1b50*/  FFMA.FTZ R23, R116, R38, R23 ;  /* 0x0000002674177223 */ /* 0x000fe20000010017 */
[----:B------:R-:W-:Y:S01]  /*1b60*/  FADD.FTZ R200, R200, R116 ;  /* 0x00000074c8c87221 */ /* 0x000fe20000010000 */
[----:B------:R-:W-:Y:S02]  /*1b70*/  FFMA.FTZ R228, R116, R24, R228 ;  /* 0x0000001874e47223 */ /* 0x000fe400000100e4 */
[----:B------:R-:W4:Y:S01]  /*1b80*/  LDL.S16 R116, [R1+0x10] ;  /* 0x0000100001747983 */ /* 0x000f220000100600 */
[----:B------:R-:W-:-:S02]  /*1b90*/  HADD2.F32 R38, -RZ, R236.H0_H0 ;  /* 0x200000ecff267230 */ /* 0x000fc40000004100 */
[----:B------:R-:W-:-:S03]  /*1ba0*/  FADD.FTZ R39, R109, -UR25 ;  /* 0x800000196d277e21 */ /* 0x000fc60008010000 */
[----:B------:R-:W-:Y:S01]  /*1bb0*/  FMUL.FTZ R38, R113, R38 ;  /* 0x0000002671267220 */ /* 0x000fe20000410000 */
[----:B------:R-:W-:Y:S01]  /*1bc0*/  FMUL.FTZ R39, R39, UR24 ;  /* 0x0000001827277c20 */ /* 0x000fe20008410000 */
[----:B------:R-:W-:Y:S01]  /*1bd0*/  FADD.FTZ R110, R110, -UR25 ;  /* 0x800000196e6e7e21 */ /* 0x000fe20008010000 */
[----:B------:R-:W-:Y:S01]  /*1be0*/  FADD.FTZ R188, R188, R23 ;  /* 0x00000017bcbc7221 */ /* 0x000fe20000010000 */
[----:B------:R-:W-:Y:S01]  /*1bf0*/  FFMA.FTZ R189, R24, R23, R189 ;  /* 0x0000001718bd7223 */ /* 0x000fe200000100bd */
[----:B------:R-:W-:Y:S01]  /*1c00*/  FADD.FTZ R111, R111, -UR25 ;  /* 0x800000196f6f7e21 */ /* 0x000fe20008010000 */
[----:B------:R-:W-:Y:S01]  /*1c10*/  FADD.FTZ R201, R201, R117 ;  /* 0x00000075c9c97221 */ /* 0x000fe20000010000 */
[-C--:B------:R-:W-:Y:S01]  /*1c20*/  FFMA.FTZ R229, R117, R39.reuse, R229 ;  /* 0x0000002775e57223 */ /* 0x080fe200000100e5 */
[----:B------:R-:W-:Y:S01]  /*1c30*/  FADD.FTZ R53, R53, R113 ;  /* 0x0000007135357221 */ /* 0x000fe20000010000 */
[----:B------:R-:W-:Y:S01]  /*1c40*/  FFMA.FTZ R169, R113, R39, R169 ;  /* 0x0000002771a97223 */ /* 0x000fe200000100a9 */
[----:B------:R-:W-:Y:S01]  /*1c50*/  FADD.FTZ R202, R202, R118 ;  /* 0x00000076caca7221 */ /* 0x000fe20000010000 */
[----:B------:R-:W-:Y:S01]  /*1c60*/  FADD.FTZ R54, R54, R114 ;  /* 0x0000007236367221 */ /* 0x000fe20000010000 */
[----:B------:R-:W-:Y:S01]  /*1c70*/  FADD.FTZ R203, R203, R119 ;  /* 0x00000077cbcb7221 */ /* 0x000fe20000010000 */
[----:B------:R-:W-:Y:S01]  /*1c80*/  FADD.FTZ R55, R55, R115 ;  /* 0x0000007337377221 */ /* 0x000fe20000010000 */
[----:B------:R-:W-:Y:S01]  /*1c90*/  IADD3 R190, PT, PT, R190, 0x100, RZ ;  /* 0x00000100bebe7810 */ /* 0x000fe20007ffe0ff */
[----:B------:R-:W-:-:S05]  /*1ca0*/  HADD2.F32 R121, -RZ, R121.H0_H0 ;  /* 0x20000079ff797230 */ /* 0x000fca0000004100 */
[----:B------:R-:W-:Y:S01]  /*1cb0*/  FMUL.FTZ R121, R114, R121 ;  /* 0x0000007972797220 */ /* 0x000fe20000410000 */
[----:B--2---:R-:W-:-:S05]  /*1cc0*/  HADD2.F32 R108, -RZ, R132.H0_H0 ;  /* 0x20000084ff6c7230 */ /* 0x004fca0000004100 */
[----:B------:R-:W-:Y:S01]  /*1cd0*/  FFMA.FTZ R38, R117, R108, R38 ;  /* 0x0000006c75267223 */ /* 0x000fe20000010026 */
[----:B------:R-:W-:Y:S02]  /*1ce0*/  HADD2.F32 R108, -RZ, R120.H0_H0 ;  /* 0x20000078ff6c7230 */ /* 0x000fe40000004100 */
[----:B------:R-:W-:Y:S01]  /*1cf0*/  FMUL.FTZ R120, R110, UR24 ;  /* 0x000000186e787c20 */ /* 0x000fe20008410000 */
[----:B------:R-:W-:Y:S02]  /*1d00*/  FADD.FTZ R188, R188, R38 ;  /* 0x00000026bcbc7221 */ /* 0x000fe40000010000 */
[----:B------:R-:W-:Y:S01]  /*1d10*/  FFMA.FTZ R121, R118, R108, R121 ;  /* 0x0000006c76797223 */ /* 0x000fe20000010079 */
[----:B------:R-:W-:Y:S01]  /*1d20*/  FFMA.FTZ R189, R39, R38, R189 ;  /* 0x0000002627bd7223 */ /* 0x000fe200000100bd */
[----:B------:R-:W-:Y:S02]  /*1d30*/  FMUL.FTZ R132, R111, UR24 ;  /* 0x000000186f847c20 */ /* 0x000fe40008410000 */
[----:B------:R-:W-:Y:S01]  /*1d40*/  FADD.FTZ R188, R188, R121 ;  /* 0x00000079bcbc7221 */ /* 0x000fe20000010000 */
[----:B------:R-:W-:Y:S01]  /*1d50*/  FFMA.FTZ R189, R120, R121, R189 ;  /* 0x0000007978bd7223 */ /* 0x000fe200000100bd */
[-C--:B------:R-:W-:Y:S01]  /*1d60*/  FFMA.FTZ R230, R118, R120.reuse, R230 ;  /* 0x0000007876e67223 */ /* 0x080fe200000100e6 */
[----:B------:R-:W-:Y:S01]  /*1d70*/  FFMA.FTZ R170, R114, R120, R170 ;  /* 0x0000007872aa7223 */ /* 0x000fe200000100aa */
[-C--:B------:R-:W-:Y:S01]  /*1d80*/  FFMA.FTZ R231, R119, R132.reuse, R231 ;  /* 0x0000008477e77223 */ /* 0x080fe200000100e7 */
[----:B------:R-:W-:Y:S01]  /*1d90*/  FFMA.FTZ R171, R115, R132, R171 ;  /* 0x0000008473ab7223 */ /* 0x000fe200000100ab */
[----:B---3--:R-:W-:-:S02]  /*1da0*/  HADD2.F32 R108, -RZ, R112.H0_H0 ;  /* 0x20000070ff6c7230 */ /* 0x008fc40000004100 */
[----:B----4-:R-:W-:-:S05]  /*1db0*/  HADD2.F32 R133, -RZ, R116.H0_H0 ;  /* 0x20000074ff857230 */ /* 0x010fca0000004100 */
[----:B------:R-:W-:-:S04]  /*1dc0*/  FMUL.FTZ R133, R115, R133 ;  /* 0x0000008573857220 */ /* 0x000fc80000410000 */
[----:B------:R-:W-:-:S04]  /*1dd0*/  FFMA.FTZ R133, R119, R108, R133 ;  /* 0x0000006c77857223 */ /* 0x000fc80000010085 */
[----:B------:R-:W-:Y:S01]  /*1de0*/  FADD.FTZ R188, R188, R133 ;  /* 0x00000085bcbc7221 */ /* 0x000fe20000010000 */
[----:B------:R-:W-:-:S07]  /*1df0*/  FFMA.FTZ R189, R132, R133, R189 ;  /* 0x0000008584bd7223 */ /* 0x000fce00000100bd */
.L_x_6196:
[----:B------:R-:W-:Y:S05]  /*1e00*/  BSYNC.RECONVERGENT B0 ;  /* 0x0000000000007941 */ /* 0x000fea0003800200 */
.L_x_6195:
        /* <DEDUP_REMOVED lines=41> */
[----:B------:R-:W4:Y:S01]  /*20a0*/  LDL.S16 R116, [R1] ;  /* 0x0000000001747983 */ /* 0x000f220000100600 */
        /* <DEDUP_REMOVED lines=39> */
.L_x_6198:
[----:B------:R-:W-:Y:S05]  /*2320*/  BSYNC.RECONVERGENT B0 ;  /* 0x0000000000007941 */ /* 0x000fea0003800200 */
.L_x_6197:
        /* <DEDUP_REMOVED lines=9> */
[----:B------:R-:W3:Y:S01]  /*23c0*/  LDG.E.128 R112, desc[UR10][R112.64] ;  /* 0x0000000a70707981 */ /* 0x000ee2000c1e1d00 */
[----:B-1----:R-:W-:Y:S01]  /*23d0*/  IMAD.WIDE.U32 R116, R190, 0x10, R116 ;  /* 0x00000010be747825 */ /* 0x002fe200078e0074 */
[----:B------:R-:W-:-:S05]  /*23e0*/  ISETP.NE.U32.AND P6, PT, RZ, UR16, PT ;  /* 0x00000010ff007c0c */ /* 0x000fca000bfc5070 */
[----:B------:R-:W1:Y:S01]  /*23f0*/  LDC.64 R124, c[0x0][0x3b0] ;  /* 0x0000ec00ff7c7b82 */ /* 0x000e620000000a00 */
[----:B------:R-:W4:Y:S01]  /*2400*/  LDG.E.128 R116, desc[UR10][R116.64] ;  /* 0x0000000a74747981 */ /* 0x000f22000c1e1d00 */
[----:B--2---:R-:W-:-:S06]  /*2410*/  IMAD.WIDE.U32 R108, R190, 0x10, R108 ;  /* 0x00000010be6c7825 */ /* 0x004fcc00078e006c */
[----:B------:R-:W2:Y:S01]  /*2420*/  LDG.E.128 R108, desc[UR10][R108.64] ;  /* 0x0000000a6c6c7981 */ /* 0x000ea2000c1e1d00 */
[----:B------:R-:W-:Y:S01]  /*2430*/  ISETP.NE.AND.EX P6, PT, RZ, UR17, PT, P6 ;  /* 0x00000011ff007c0c */ /* 0x000fe2000bfc5360 */
[----:B0-----:R-:W-:-:S05]  /*2440*/  @P5 IMAD.WIDE.U32 R34, R190, 0x4, R34 ;  /* 0x00000004be225825 */ /* 0x001fca00078e0022 */
[----:B------:R0:W5:Y:S07]  /*2450*/  @P5 LDG.E R3, desc[UR10][R34.64] ;  /* 0x0000000a22035981 */ /* 0x00016e000c1e1900 */
[----:B0-----:R-:W0:Y:S01]  /*2460*/  @P6 LDC.64 R34, c[0x0][0x438] ;  /* 0x00010e00ff226b82 */ /* 0x001e220000000a00 */
[----:B------:R-:W-:Y:S02]  /*2470*/  HADD2.F32 R19, -RZ, R252.H0_H0 ;  /* 0x200000fcff137230 */ /* 0x000fe40000004100 */
[----:B0-----:R-:W-:-:S05]  /*2480*/  @P6 IMAD.WIDE.U32 R34, R190, 0x10, R34 ;  /* 0x00000010be226825 */ /* 0x001fca00078e0022 */
[----:B------:R1:W5:Y:S02]  /*2490*/  @P6 LDG.E.128 R88, desc[UR10][R34.64] ;  /* 0x0000000a22586981 */ /* 0x000364000c1e1d00 */
[----:B-1----:R-:W-:-:S05]  /*24a0*/  IMAD.WIDE.U32 R34, R190, 0x4, R124 ;  /* 0x00000004be227825 */ /* 0x002fca00078e007c */
[----:B------:R0:W5:Y:S02]  /*24b0*/  LDG.E R2, desc[UR10][R34.64] ;  /* 0x0000000a22027981 */ /* 0x000164000c1e1900 */
[----:B0-----:R-:W-:Y:S02]  /*24c0*/  HADD2.F32 R34, -RZ, R252.H1_H1 ;  /* 0x300000fcff227230 */ /* 0x001fe40000004100 */
[----:B------:R-:W-:Y:S02]  /*24d0*/  HADD2.F32 R125, -RZ, R250.H0_H0 ;  /* 0x200000faff7d7230 */ /* 0x000fe40000004100 */
[----:B------:R-:W-:Y:S01]  /*24e0*/  HADD2.F32 R137, -RZ, R249.H0_H0 ;  /* 0x200000f9ff897230 */ /* 0x000fe20000004100 */
[----:B------:R-:W-:Y:S01]  /*24f0*/  IADD3 R190, PT, PT, R190, 0x100, RZ ;  /* 0x00000100bebe7810 */ /* 0x000fe20007ffe0ff */
[----:B---3--:R-:W-:-:S04]  /*2500*/  FMUL.FTZ R19, R112, R19 ;  /* 0x0000001370137220 */ /* 0x008fc80000410000 */
[----:B----4-:R-:W-:Y:S01]  /*2510*/  FFMA.FTZ R19, R116, R34, R19 ;  /* 0x0000002274137223 */ /* 0x010fe20000010013 */
[----:B------:R-:W-:-:S05]  /*2520*/  HADD2.F32 R34, -RZ, R251.H0_H0 ;  /* 0x200000fbff227230 */ /* 0x000fca0000004100 */
[----:B------:R-:W-:Y:S01]  /*2530*/  FMUL.FTZ R34, R113, R34 ;  /* 0x0000002271227220 */ /* 0x000fe20000410000 */
[----:B--2---:R-:W-:Y:S01]  /*2540*/  FADD.FTZ R20, R108, -UR25 ;  /* 0x800000196c147e21 */ /* 0x004fe20008010000 */
[----:B------:R-:W-:Y:S02]  /*2550*/  HADD2.F32 R108, -RZ, R251.H1_H1 ;  /* 0x300000fbff6c7230 */ /* 0x000fe40000004100 */
[----:B------:R-:W-:Y:S01]  /*2560*/  FADD.FTZ R35, R109, -UR25 ;  /* 0x800000196d237e21 */ /* 0x000fe20008010000 */
[----:B------:R-:W-:Y:S02]  /*2570*/  FMUL.FTZ R20, R20, UR24 ;  /* 0x0000001814147c20 */ /* 0x000fe40008410000 */
[----:B------:R-:W-:Y:S01]  /*2580*/  FFMA.FTZ R34, R117, R108, R34 ;  /* 0x0000006c75227223 */ /* 0x000fe20000010022 */
[----:B------:R-:W-:Y:S02]  /*2590*/  HADD2.F32 R108, -RZ, R250.H1_H1 ;  /* 0x300000faff6c7230 */ /* 0x000fe40000004100 */
[----:B------:R-:W-:Y:S01]  /*25a0*/  FMUL.FTZ R125, R114, R125 ;  /* 0x0000007d727d7220 */ /* 0x000fe20000410000 */
[----:B------:R-:W-:Y:S01]  /*25b0*/  FMUL.FTZ R35, R35, UR24 ;  /* 0x0000001823237c20 */ /* 0x000fe20008410000 */
[----:B------:R-:W-:Y:S01]  /*25c0*/  FADD.FTZ R110, R110, -UR25 ;  /* 0x800000196e6e7e21 */ /* 0x000fe20008010000 */
        /* <DEDUP_REMOVED lines=31> */
.L_x_6200:
[----:B------:R-:W-:Y:S05]  /*27c0*/  BSYNC.RECONVERGENT B0 ;  /* 0x0000000000007941 */ /* 0x000fea0003800200 */
.L_x_6199:
        /* <DEDUP_REMOVED lines=73> */
.L_x_6202:
[----:B------:R-:W-:Y:S05]  /*2c60*/  BSYNC.RECONVERGENT B0 ;  /* 0x0000000000007941 */ /* 0x000fea0003800200 */
.L_x_6201:
        /* <DEDUP_REMOVED lines=19> */
[----:B0-----:R-:W0:Y:S02]  /*2da0*/  @P6 LDC.64 R26, c[0x0][0x438] ;  /* 0x00010e00ff1a6b82 */ /* 0x001e240000000a00 */
[----:B0-----:R-:W-:-:S05]  /*2db0*/  @P6 IMAD.WIDE.U32 R26, R190, 0x10, R26 ;  /* 0x00000010be1a6825 */ /* 0x001fca00078e001a */
[----:B------:R1:W5:Y:S02]  /*2dc0*/  @P6 LDG.E.128 R96, desc[UR10][R26.64] ;  /* 0x0000000a1a606981 */ /* 0x000364000c1e1d00 */
[----:B-1----:R-:W-:-:S05]  /*2dd0*/  IMAD.WIDE.U32 R26, R190, 0x4, R30 ;  /* 0x00000004be1a7825 */ /* 0x002fca00078e001e */
[----:B------:R0:W5:Y:S01]  /*2de0*/  LDG.E R14, desc[UR10][R26.64] ;  /* 0x0000000a1a0e7981 */ /* 0x000162000c1e1900 */
[--C-:B------:R-:W-:Y:S02]  /*2df0*/  HADD2.F32 R30, -RZ, R244.reuse.H1_H1 ;  /* 0x300000f4ff1e7230 */ /* 0x100fe40000004100 */
[----:B0-----:R-:W-:Y:S02]  /*2e00*/  HADD2.F32 R27, -RZ, R244.H0_H0 ;  /* 0x200000f4ff1b7230 */ /* 0x001fe40000004100 */
        /* <DEDUP_REMOVED lines=47> */
.L_x_6204:
[----:B------:R-:W-:Y:S05]  /*3100*/  BSYNC.RECONVERGENT B0 ;  /* 0x0000000000007941 */ /* 0x000fea0003800200 */
.L_x_6203:
[----:B------:R-:W-:Y:S01]  /*3110*/  ISETP.GE.U32.AND P5, PT, R191, 0x700, PT ;  /* 0x00000700bf00780c */ /* 0x000fe20003fa6070 */
[----:B------:R-:W-:Y:S03]  /*3120*/  BSSY.RECONVERGENT B0, `(.L_x_6205) ;  /* 0x0000049000007945 */ /* 0x000fe60003800200 */
[----:B------:R-:W-:-:S09]  /*3130*/  P2R R236, PR, RZ, 0x20 ;  /* 0x00000020ffec7803 */ /* 0x000fd20000000000 */
        /* <DEDUP_REMOVED lines=15> */
[----:B------:R-:W-:-:S04]  /*3230*/  ISETP.NE.U32.AND P5, PT, RZ, UR18, PT ;  /* 0x00000012ff007c0c */ /* 0x000fc8000bfa5070 */
[----:B------:R-:W-:Y:S01]  /*3240*/  ISETP.NE.AND.EX P5, PT, RZ, UR19, PT, P5 ;  /* 0x00000013ff007c0c */ /* 0x000fe2000bfa5350 */
[----:B0-----:R-:W0:-:S12]  /*3250*/  LDC.64 R28, c[0x0][0x3b0] ;  /* 0x0000ec00ff1c7b82 */ /* 0x001e180000000a00 */
[----:B------:R-:W1:Y:S01]  /*3260*/  @P5 LDC.64 R42, c[0x0][0x3b8] ;  /* 0x0000ee00ff2a5b82 */ /* 0x000e620000000a00 */
[----:B------:R-:W-:Y:S02]  /*3270*/  HADD2.F32 R131, -RZ, R238.H0_H0 ;  /* 0x200000eeff837230 */ /* 0x000fe40000004100 */
[----:B0-----:R-:W-:-:S05]  /*3280*/  IMAD.WIDE.U32 R28, R190, 0x4, R28 ;  /* 0x00000004be1c7825 */ /* 0x001fca00078e001c */
[----:B------:R0:W5:Y:S01]  /*3290*/  LDG.E R16, desc[UR10][R28.64] ;  /* 0x0000000a1c107981 */ /* 0x000162000c1e1900 */
[----:B-1----:R-:W-:-:S05]  /*32a0*/  @P5 IMAD.WIDE.U32 R42, R190, 0x4, R42 ;  /* 0x00000004be2a5825 */ /* 0x002fca00078e002a */
[----:B------:R1:W5:Y:S01]  /*32b0*/  @P5 LDG.E R15, desc[UR10][R42.64] ;  /* 0x0000000a2a0f5981 */ /* 0x000362000c1e1900 */
[--C-:B0-----:R-:W-:Y:S02]  /*32c0*/  HADD2.F32 R29, -RZ, R240.reuse.H0_H0 ;  /* 0x200000f0ff1d7230 */ /* 0x101fe40000004100 */
[----:B-1----:R-:W-:Y:S02]  /*32d0*/  HADD2.F32 R43, -RZ, R239.H0_H0 ;  /* 0x200000efff2b7230 */ /* 0x002fe40000004100 */
[----:B------:R-:W-:Y:S02]  /*32e0*/  HADD2.F32 R42, -RZ, R240.H1_H1 ;  /* 0x300000f0ff2a7230 */ /* 0x000fe40000004100 */
[----:B------:R-:W-:Y:S02]  /*32f0*/  HADD2.F32 R143, -RZ, R237.H0_H0 ;  /* 0x200000edff8f7230 */ /* 0x000fe40000004100 */
[----:B---3--:R-:W-:Y:S01]  /*3300*/  FADD.FTZ R28, R108, -UR25 ;  /* 0x800000196c1c7e21 */ /* 0x008fe20008010000 */
[----:B------:R-:W-:-:S02]  /*3310*/  HADD2.F32 R108, -RZ, R239.H1_H1 ;  /* 0x300000efff6c7230 */ /* 0x000fc40000004100 */
[----:B----4-:R-:W-:Y:S01]  /*3320*/  FMUL.FTZ R29, R112, R29 ;  /* 0x0000001d701d7220 */ /* 0x010fe20000410000 */
[----:B------:R-:W-:Y:S01]  /*3330*/  FMUL.FTZ R43, R113, R43 ;  /* 0x0000002b712b7220 */ /* 0x000fe20000410000 */
[----:B------:R-:W-:Y:S01]  /*3340*/  FMUL.FTZ R28, R28, UR24 ;  /* 0x000000181c1c7c20 */ /* 0x000fe20008410000 */
[----:B------:R-:W-:Y:S01]  /*3350*/  FMUL.FTZ R131, R114, R131 ;  /* 0x0000008372837220 */ /* 0x000fe20000410000 */
[----:B--2---:R-:W-:Y:S01]  /*3360*/  FFMA.FTZ R29, R116, R42, R29 ;  /* 0x0000002a741d7223 */ /* 0x004fe2000001001d */
[----:B------:R-:W-:Y:S01]  /*3370*/  FADD.FTZ R42, R109, -UR25 ;  /* 0x800000196d2a7e21 */ /* 0x000fe20008010000 */
[----:B------:R-:W-:Y:S01]  /*3380*/  FFMA.FTZ R43, R117, R108, R43 ;  /* 0x0000006c752b7223 */ /* 0x000fe2000001002b */
[----:B------:R-:W-:Y:S02]  /*3390*/  HADD2.F32 R108, -RZ, R238.H1_H1 ;  /* 0x300000eeff6c7230 */ /* 0x000fe40000004100 */
[----:B------:R-:W-:Y:S01]  /*33a0*/  FADD.FTZ R110, R110, -UR25 ;  /* 0x800000196e6e7e21 */ /* 0x000fe20008010000 */
[----:B------:R-:W-:Y:S01]  /*33b0*/  FMUL.FTZ R42, R42, UR24 ;  /* 0x000000182a2a7c20 */ /* 0x000fe20008410000 */
        /* <DEDUP_REMOVED lines=31> */
.L_x_6206:
[----:B------:R-:W-:Y:S05]  /*35b0*/  BSYNC.RECONVERGENT B0 ;  /* 0x0000000000007941 */ /* 0x000fea0003800200 */
.L_x_6205:
        /* <DEDUP_REMOVED lines=32> */
.L_x_6208:
[----:B------:R-:W-:Y:S05]  /*37c0*/  BSYNC.RECONVERGENT B0 ;  /* 0x0000000000007941 */ /* 0x000fea0003800200 */
.L_x_6207:
        /* <DEDUP_REMOVED lines=9> */
[----:B------:R-:W-:Y:S01]  /*3860*/  P2R R114, PR, RZ, 0x40 ;  /* 0x00000040ff727803 */ /* 0x000fe20000000000 */
        /* <DEDUP_REMOVED lines=50> */
[----:B-----5:R-:W-:Y:S01]  /*3b90*/  LOP3.LUT P5, RZ, R8, 0xff, RZ, 0xc0, !PT ;  /* 0x000000ff08ff7812 */ /* 0x020fe200078ac0ff */
[----:B------:R-:W-:Y:S01]  /*3ba0*/  FADD.FTZ R108, R25, -R108 ;  /* 0x8000006c196c7221 */ /* 0x000fe20000010000 */
[----:B------:R-:W-:Y:S01]  /*3bb0*/  FFMA.FTZ R110, R44, R110, UR7 ;  /* 0x000000072c6e7e23 */ /* 0x000fe2000801006e */
        /* <DEDUP_REMOVED lines=10> */
[----:B------:R-:W-:Y:S01]  /*3c60*/  SEL R108, R108, RZ, P5 ;  /* 0x000000ff6c6c7207 */ /* 0x000fe20002800000 */
[----:B------:R-:W-:Y:S01]  /*3c70*/  FMUL.FTZ R110, R110, UR23 ;  /* 0x000000176e6e7c20 */ /* 0x000fe20008410000 */
[----:B------:R-:W-:Y:S01]  /*3c80*/  LOP3.LUT P5, RZ, R8, 0xff00, RZ, 0xc0, !PT ;  /* 0x0000ff0008ff7812 */ /* 0x000fe200078ac0ff */
[----:B------:R-:W-:-:S03]  /*3c90*/  FMUL.FTZ R111, R111, UR23 ;  /* 0x000000176f6f7c20 */ /* 0x000fc60008410000 */
[----:B------:R-:W-:Y:S02]  /*3ca0*/  SEL R109, R109, RZ, P5 ;  /* 0x000000ff6d6d7207 */ /* 0x000fe40002800000 */
[----:B------:R-:W-:-:S04]  /*3cb0*/  LOP3.LUT P5, RZ, R8, 0xff0000, RZ, 0xc0, !PT ;  /* 0x00ff000008ff7812 */ /* 0x000fc800078ac0ff */
[----:B------:R-:W-:Y:S02]  /*3cc0*/  SEL R110, R110, RZ, P5 ;  /* 0x000000ff6e6e7207 */ /* 0x000fe40002800000 */
[----:B------:R-:W-:-:S04]  /*3cd0*/  ISETP.GE.U32.AND P5, PT, R8, 0x1000000, PT ;  /* 0x010000000800780c */ /* 0x000fc80003fa6070 */
[----:B------:R-:W-:Y:S01]  /*3ce0*/  SEL R111, R111, RZ, P5 ;  /* 0x000000ff6f6f7207 */ /* 0x000fe20002800000 */
[----:B------:R-:W-:Y:S08]  /*3cf0*/  BRA `(.L_x_6214) ;  /* 0x0000000c00d87947 */ /* 0x000ff00003800000 */
.L_x_6213:
        /* <DEDUP_REMOVED lines=29> */
.L_x_6212:
        /* <DEDUP_REMOVED lines=20> */
[----:B------:R-:W-:Y:S01]  /*4010*/  FMUL.FTZ R109, R109, UR23 ;  /* 0x000000176d6d7c20 */ /* 0x000fe20008410000 */
[----:B------:R-:W-:-:S02]  /*4020*/  FFMA.FTZ R111, R111, UR24, R83 ;  /* 0x000000186f6f7c23 */ /* 0x000fc40008010053 */
        /* <DEDUP_REMOVED lines=10> */
.L_x_6215:
        /* <DEDUP_REMOVED lines=29> */
.L_x_6211:
        /* <DEDUP_REMOVED lines=8> */
[----:B-----5:R-:W-:Y:S01]  /*4320*/  LOP3.LUT P5, RZ, R8, 0xff, RZ, 0xc0, !PT ;  /* 0x000000ff08ff7812 */ /* 0x020fe200078ac0ff */
[----:B------:R-:W-:Y:S01]  /*4330*/  FFMA.FTZ R56, R0, R56, UR7 ;  /* 0x0000000700387e23 */ /* 0x000fe20008010038 */
[----:B------:R-:W-:Y:S01]  /*4340*/  MOV R58, UR6 ;  /* 0x00000006003a7c02 */ /* 0x000fe20008000f00 */
[----:B------:R-:W-:Y:S01]  /*4350*/  FFMA.FTZ R57, R41, R57, UR7 ;  /* 0x0000000729397e23 */ /* 0x000fe20008010039 */
[----:B------:R-:W-:Y:S01]  /*4360*/  MOV R59, UR6 ;  /* 0x00000006003b7c02 */ /* 0x000fe20008000f00 */
[----:B------:R-:W-:Y:S02]  /*4370*/  FADD.FTZ R56, R25, -R56 ;  /* 0x8000003819387221 */ /* 0x000fe40000010000 */
[----:B------:R-:W-:Y:S01]  /*4380*/  FADD.FTZ R57, R40, -R57 ;  /* 0x8000003928397221 */ /* 0x000fe20000010000 */
[----:B------:R-:W-:Y:S01]  /*4390*/  FFMA.FTZ R58, R44, R58, UR7 ;  /* 0x000000072c3a7e23 */ /* 0x000fe2000801003a */
[----:B------:R-:W-:Y:S01]  /*43a0*/  FMUL.FTZ R56, R56, UR24 ;  /* 0x0000001838387c20 */ /* 0x000fe20008410000 */
[----:B------:R-:W-:Y:S01]  /*43b0*/  FFMA.FTZ R59, R46, R59, UR7 ;  /* 0x000000072e3b7e23 */ /* 0x000fe2000801003b */
[----:B------:R-:W-:Y:S01]  /*43c0*/  FMUL.FTZ R57, R57, UR24 ;  /* 0x0000001839397c20 */ /* 0x000fe20008410000 */
[----:B------:R-:W-:Y:S01]  /*43d0*/  FADD.FTZ R58, R45, -R58 ;  /* 0x8000003a2d3a7221 */ /* 0x000fe20000010000 */
[----:B------:R-:W-:Y:S01]  /*43e0*/  FMUL.FTZ R56, R56, UR23 ;  /* 0x0000001738387c20 */ /* 0x000fe20008410000 */
[----:B------:R-:W-:Y:S01]  /*43f0*/  FADD.FTZ R59, R47, -R59 ;  /* 0x8000003b2f3b7221 */ /* 0x000fe20000010000 */
[----:B------:R-:W-:Y:S01]  /*4400*/  FMUL.FTZ R57, R57, UR23 ;  /* 0x0000001739397c20 */ /* 0x000fe20008410000 */
[----:B------:R-:W-:-:S02]  /*4410*/  FMUL.FTZ R58, R58, UR24 ;  /* 0x000000183a3a7c20 */ /* 0x000fc40008410000 */
[----:B------:R-:W-:Y:S01]  /*4420*/  SEL R108, R56, RZ, P5 ;  /* 0x000000ff386c7207 */ /* 0x000fe20002800000 */
[----:B------:R-:W-:Y:S01]  /*4430*/  FMUL.FTZ R59, R59, UR24 ;  /* 0x000000183b3b7c20 */ /* 0x000fe20008410000 */
[----:B------:R-:W-:Y:S01]  /*4440*/  LOP3.LUT P5, RZ, R9, 0xff, RZ, 0xc0, !PT ;  /* 0x000000ff09ff7812 */ /* 0x000fe200078ac0ff */
[----:B------:R-:W-:Y:S02]  /*4450*/  FMUL.FTZ R58, R58, UR23 ;  /* 0x000000173a3a7c20 */ /* 0x000fe40008410000 */
[----:B------:R-:W-:Y:S01]  /*4460*/  FMUL.FTZ R59, R59, UR23 ;  /* 0x000000173b3b7c20 */ /* 0x000fe20008410000 */
[----:B------:R-:W-:Y:S02]  /*4470*/  SEL R56, R56, RZ, P5 ;  /* 0x000000ff38387207 */ /* 0x000fe40002800000 */
[----:B------:R-:W-:-:S04]  /*4480*/  LOP3.LUT P5, RZ, R8, 0xff00, RZ, 0xc0, !PT ;  /* 0x0000ff0008ff7812 */ /* 0x000fc800078ac0ff */
[----:B------:R-:W-:Y:S02]  /*4490*/  SEL R109, R57, RZ, P5 ;  /* 0x000000ff396d7207 */ /* 0x000fe40002800000 */
[----:B------:R-:W-:-:S04]  /*44a0*/  LOP3.LUT P5, RZ, R9, 0xff00, RZ, 0xc0, !PT ;  /* 0x0000ff0009ff7812 */ /* 0x000fc800078ac0ff */
[----:B------:R-:W-:Y:S02]  /*44b0*/  SEL R57, R57, RZ, P5 ;  /* 0x000000ff39397207 */ /* 0x000fe40002800000 */
[----:B------:R-:W-:-:S04]  /*44c0*/  LOP3.LUT P5, RZ, R8, 0xff0000, RZ, 0xc0, !PT ;  /* 0x00ff000008ff7812 */ /* 0x000fc800078ac0ff */
[----:B------:R-:W-:Y:S02]  /*44d0*/  SEL R110, R58, RZ, P5 ;  /* 0x000000ff3a6e7207 */ /* 0x000fe40002800000 */
[----:B------:R-:W-:-:S04]  /*44e0*/  LOP3.LUT P5, RZ, R9, 0xff0000, RZ, 0xc0, !PT ;  /* 0x00ff000009ff7812 */ /* 0x000fc800078ac0ff */
[----:B------:R-:W-:Y:S02]  /*44f0*/  SEL R58, R58, RZ, P5 ;  /* 0x000000ff3a3a7207 */ /* 0x000fe40002800000 */
[----:B------:R-:W-:-:S04]  /*4500*/  ISETP.GE.U32.AND P5, PT, R8, 0x1000000, PT ;  /* 0x010000000800780c */ /* 0x000fc80003fa6070 */
[----:B------:R-:W-:Y:S02]  /*4510*/  SEL R111, R59, RZ, P5 ;  /* 0x000000ff3b6f7207 */ /* 0x000fe40002800000 */
[----:B------:R-:W-:-:S04]  /*4520*/  ISETP.GE.U32.AND P5, PT, R9, 0x1000000, PT ;  /* 0x010000000900780c */ /* 0x000fc80003fa6070 */
[----:B------:R-:W-:Y:S01]  /*4530*/  SEL R59, R59, RZ, P5 ;  /* 0x000000ff3b3b7207 */ /* 0x000fe20002800000 */
[----:B------:R-:W-:Y:S08]  /*4540*/  BRA `(.L_x_6214) ;  /* 0x0000000400c47947 */ /* 0x000ff00003800000 */
.L_x_6217:
        /* <DEDUP_REMOVED lines=37> */
.L_x_6216:
        /* <DEDUP_REMOVED lines=13> */
[----:B------:R-:W-:Y:S01]  /*4870*/  FFMA.FTZ R56, R56, UR24, R80 ;  /* 0x0000001838387c23 */ /* 0x000fe20008010050 */
[----:B------:R-:W-:Y:S01]  /*4880*/  FFMA.FTZ R59, R46, R59, UR7 ;  /* 0x000000072e3b7e23 */ /* 0x000fe2000801003b */
[----:B------:R-:W-:Y:S01]  /*4890*/  FFMA.FTZ R57, R57, UR24, R81 ;  /* 0x0000001839397c23 */ /* 0x000fe20008010051 */
[----:B------:R-:W-:Y:S01]  /*48a0*/  FADD.FTZ R58, R45, -R58 ;  /* 0x8000003a2d3a7221 */ /* 0x000fe20000010000 */
[----:B------:R-:W-:Y:S01]  /*48b0*/  FMUL.FTZ R56, R56, UR23 ;  /* 0x0000001738387c20 */ /* 0x000fe20008410000 */
[----:B------:R-:W-:Y:S01]  /*48c0*/  FADD.FTZ R59, R47, -R59 ;  /* 0x8000003b2f3b7221 */ /* 0x000fe20000010000 */
[----:B------:R-:W-:Y:S01]  /*48d0*/  FMUL.FTZ R57, R57, UR23 ;  /* 0x0000001739397c20 */ /* 0x000fe20008410000 */
[----:B------:R-:W-:-:S02]  /*48e0*/  FFMA.FTZ R58, R58, UR24, R82 ;  /* 0x000000183a3a7c23 */ /* 0x000fc40008010052 */
[----:B------:R-:W-:Y:S01]  /*48f0*/  SEL R108, R56, RZ, P5 ;  /* 0x000000ff386c7207 */ /* 0x000fe20002800000 */
[----:B------:R-:W-:Y:S01]  /*4900*/  FFMA.FTZ R59, R59, UR24, R83 ;  /* 0x000000183b3b7c23 */ /* 0x000fe20008010053 */
        /* <DEDUP_REMOVED lines=17> */
.L_x_6218:
        /* <DEDUP_REMOVED lines=35> */
[----:B------:R-:W-:-:S09]  /*4c50*/  SEL R59, R59, RZ, P5 ;  /* 0x000000ff3b3b7207 */ /* 0x000fd20002800000 */
.L_x_6214:
[----:B------:R-:W-:-:S04]  /*4c60*/  ISETP.NE.U32.AND P5, PT, RZ, UR4, PT ;  /* 0x00000004ff007c0c */ /* 0x000fc8000bfa5070 */
[----:B------:R-:W-:-:S13]  /*4c70*/  ISETP.NE.AND.EX P5, PT, RZ, UR5, PT, P5 ;  /* 0x00000005ff007c0c */ /* 0x000fda000bfa5350 */
[----:B------:R-:W0:Y:S02]  /*4c80*/  @P5 LDC.64 R112, c[0x0][0x478] ;  /* 0x00011e00ff705b82 */ /* 0x000e240000000a00 */
[----:B0-----:R-:W-:-:S05]  /*4c90*/  @P5 IMAD.WIDE.U32 R112, R10, 0x10, R112 ;  /* 0x000000100a705825 */ /* 0x001fca00078e0070 */
[----:B------:R0:W-:Y:S01]  /*4ca0*/  @P5 STG.E.128 desc[UR10][R112.64], R104 ;  /* 0x0000006870005986 */ /* 0x0001e2000c101d0a */
[----:B------:R-:W-:-:S04]  /*4cb0*/  ISETP.NE.U32.AND P5, PT, RZ, UR18, PT ;  /* 0x00000012ff007c0c */ /* 0x000fc8000bfa5070 */
[----:B------:R-:W-:Y:S01]  /*4cc0*/  ISETP.NE.AND.EX P5, PT, RZ, UR19, PT, P5 ;  /* 0x00000013ff007c0c */ /* 0x000fe2000bfa5350 */
[----:B0-----:R-:W0:Y:S02]  /*4cd0*/  LDC.64 R112, c[0x0][0x468] ;  /* 0x00011a00ff707b82 */ /* 0x001e240000000a00 */
[----:B0-----:R-:W-:-:S05]  /*4ce0*/  IMAD.WIDE.U32 R112, R10, 0x10, R112 ;  /* 0x000000100a707825 */ /* 0x001fca00078e0070 */
[----:B------:R0:W-:Y:S05]  /*4cf0*/  STG.E.128 desc[UR10][R112.64], R108 ;  /* 0x0000006c70007986 */ /* 0x0001ea000c101d0a */
[----:B0-----:R-:W0:Y:S02]  /*4d00*/  @P5 LDC.64 R108, c[0x0][0x470] ;  /* 0x00011c00ff6c5b82 */ /* 0x001e240000000a00 */
[C---:B0-----:R-:W-:Y:S01]  /*4d10*/  @P5 IMAD.WIDE.U32 R108, R10.reuse, 0x10, R108 ;  /* 0x000000100a6c5825 */ /* 0x041fe200078e006c */
[----:B------:R-:W-:-:S04]  /*4d20*/  IADD3 R10, PT, PT, R10, 0x100, RZ ;  /* 0x000001000a0a7810 */ /* 0x000fc80007ffe0ff */
[----:B------:R0:W-:Y:S03]  /*4d30*/  @P5 STG.E.128 desc[UR10][R108.64], R56 ;  /* 0x000000386c005986 */ /* 0x0001e6000c101d0a */
.L_x_6210:
[----:B------:R-:W-:Y:S05]  /*4d40*/  BSYNC.RECONVERGENT B0 ;  /* 0x0000000000007941 */ /* 0x000fea0003800200 */
.L_x_6209:
[----:B------:R-:W-:Y:S04]  /*4d50*/  BSSY.RECONVERGENT B0, `(.L_x_6219) ;  /* 0x000012b000007945 */ /* 0x000fe80003800200 */
[----:B------:R-:W-:Y:S05]  /*4d60*/  @!P0 BRA `(.L_x_6220) ;  /* 0x0000001000a48947 */ /* 0x000fea0003800000 */
[----:B------:R-:W-:-:S04]  /*4d70*/  ISETP.NE.U32.AND P5, PT, RZ, UR18, PT ;  /* 0x00000012ff007c0c */ /* 0x000fc8000bfa5070 */
[----:B------:R-:W-:-:S13]  /*4d80*/  ISETP.NE.AND.EX P5, PT, RZ, UR19, PT, P5 ;  /* 0x00000013ff007c0c */ /* 0x000fda000bfa5350 */
[----:B------:R-:W-:Y:S05]  /*4d90*/  @!P5 BRA `(.L_x_6221) ;  /* 0x000000080074d947 */ /* 0x000fea0003800000 */
[----:B------:R-:W-:-:S04]  /*4da0*/  UISETP.NE.U32.AND UP0, UPT, UR16, URZ, UPT ;  /* 0x000000ff1000728c */ /* 0x000fc8000bf05070 */
[----:B------:R-:W-:-:S09]  /*4db0*/  UISETP.NE.AND.EX UP0, UPT, UR17, URZ, UPT, UP0 ;  /* 0x000000ff1100728c */ /* 0x000fd2000bf05300 */
[----:B------:R-:W-:Y:S05]  /*4dc0*/  BRA.U !UP0, `(.L_x_6222) ;  /* 0x0000000508347547 */ /* 0x000fea000b800000 */
[----:B------:R-:W-:-:S04]  /*4dd0*/  UISETP.NE.U32.AND UP0, UPT, UR4, URZ, UPT ;  /* 0x000000ff0400728c */ /* 0x000fc8000bf05070 */
[----:B------:R-:W-:-:S09]  /*4de0*/  UISETP.NE.AND.EX UP0, UPT, UR5, URZ, UPT, UP0 ;  /* 0x000000ff0500728c */ /* 0x000fd2000bf05300 */
[----:B------:R-:W-:Y:S05]  /*4df0*/  BRA.U !UP0, `(.L_x_6223) ;  /* 0x0000000108947547 */ /* 0x000fea000b800000 */
[----:B0-----:R-:W-:Y:S02]  /*4e00*/  MOV R56, UR6 ;  /* 0x0000000600387c02 */ /* 0x001fe40008000f00 */
        /* <DEDUP_REMOVED lines=36> */
.L_x_6223:
        /* <DEDUP_REMOVED lines=37> */
.L_x_6222:
        /* <DEDUP_REMOVED lines=40> */
.L_x_6225:
        /* <DEDUP_REMOVED lines=37> */
.L_x_6221:
        /* <DEDUP_REMOVED lines=21> */
[----:B0-----:R-:W-:Y:S01]  /*58c0*/  FMUL.FTZ R108, R104, UR23 ;  /* 0x00000017686c7c20 */ /* 0x001fe20008410000 */
        /* <DEDUP_REMOVED lines=13> */
.L_x_6227:
[----:B0-----:R-:W-:Y:S02]  /*59a0*/  MOV R108, UR6 ;  /* 0x00000006006c7c02 */ /* 0x001fe40008000f00 */
        /* <DEDUP_REMOVED lines=28> */
.L_x_6226:
        /* <DEDUP_REMOVED lines=18> */
[----:B0-----:R-:W-:Y:S01]  /*5c90*/  FMUL.FTZ R108, R104, UR23 ;  /* 0x00000017686c7c20 */ /* 0x001fe20008410000 */
        /* <DEDUP_REMOVED lines=13> */
.L_x_6228:
        /* <DEDUP_REMOVED lines=27> */
[----:B------:R-:W-:-:S09]  /*5f20*/  SEL R111, R111, RZ, P6 ;  /* 0x000000ff6f6f7207 */ /* 0x000fd20003000000 */
.L_x_6224:
[----:B------:R-:W0:Y:S01]  /*5f30*/  @UP0 LDCU.64 UR28, c[0x0][0x478] ;  /* 0x00008f00ff1c07ac */ /* 0x000e220008000a00 */
[----:B------:R-:W-:Y:S01]  /*5f40*/  PLOP3.LUT P6, PT, PT, PT, UP0, 0x80, 0x8 ;  /* 0x000000000008781c */ /* 0x000fe20003fcf008 */
[----:B------:R-:W-:-:S12]  /*5f50*/  HFMA2 R112, -RZ, RZ, 0, 9.5367431640625e-07 ;  /* 0x00000010ff707431 */ /* 0x000fd800000001ff */
[----:B0-----:R-:W-:Y:S01]  /*5f60*/  @P6 IMAD.WIDE.U32 R112, R10, R112, UR28 ;  /* 0x0000001c0a706e25 */ /* 0x001fe2000f8e0070 */
[----:B------:R-:W-:-:S13]  /*5f70*/  PLOP3.LUT P6, PT, PT, PT, UP0, 0x80, 0x8 ;  /* 0x000000000008781c */ /* 0x000fda0003fcf008 */
[----:B------:R0:W-:Y:S02]  /*5f80*/  @P6 STG.E.128 desc[UR10][R112.64], R104 ;  /* 0x0000006870006986 */ /* 0x0001e4000c101d0a */
[----:B0-----:R-:W0:Y:S02]  /*5f90*/  LDC.64 R112, c[0x0][0x468] ;  /* 0x00011a00ff707b82 */ /* 0x001e240000000a00 */
[----:B0-----:R-:W-:-:S05]  /*5fa0*/  IMAD.WIDE.U32 R112, R10, 0x10, R112 ;  /* 0x000000100a707825 */ /* 0x001fca00078e0070 */
[----:B------:R0:W-:Y:S02]  /*5fb0*/  STG.E.128 desc[UR10][R112.64], R108 ;  /* 0x0000006c70007986 */ /* 0x0001e4000c101d0a */
[----:B0-----:R-:W0:Y:S02]  /*5fc0*/  @P5 LDC.64 R108, c[0x0][0x470] ;  /* 0x00011c00ff6c5b82 */ /* 0x001e240000000a00 */
[C---:B0-----:R-:W-:Y:S01]  /*5fd0*/  @P5 IMAD.WIDE.U32 R108, R10.reuse, 0x10, R108 ;  /* 0x000000100a6c5825 */ /* 0x041fe200078e006c */
[----:B------:R-:W-:-:S04]  /*5fe0*/  IADD3 R10, PT, PT, R10, 0x100, RZ ;  /* 0x000001000a0a7810 */ /* 0x000fc80007ffe0ff */
[----:B------:R1:W-:Y:S03]  /*5ff0*/  @P5 STG.E.128 desc[UR10][R108.64], R56 ;  /* 0x000000386c005986 */ /* 0x0003e6000c101d0a */
.L_x_6220:
[----:B------:R-:W-:Y:S05]  /*6000*/  BSYNC.RECONVERGENT B0 ;  /* 0x0000000000007941 */ /* 0x000fea0003800200 */
.L_x_6219:
        /* <DEDUP_REMOVED lines=48> */
.L_x_6233:
        /* <DEDUP_REMOVED lines=37> */
.L_x_6232:
        /* <DEDUP_REMOVED lines=40> */
.L_x_6235:
        /* <DEDUP_REMOVED lines=37> */
.L_x_6231:
        /* <DEDUP_REMOVED lines=21> */
[----:B01----:R-:W-:Y:S01]  /*6b80*/  FMUL.FTZ R108, R104, UR23 ;  /* 0x00000017686c7c20 */ /* 0x003fe20008410000 */
        /* <DEDUP_REMOVED lines=13> */
.L_x_6237:
[----:B01----:R-:W-:Y:S02]  /*6c60*/  MOV R108, UR6 ;  /* 0x00000006006c7c02 */ /* 0x003fe40008000f00 */
        /* <DEDUP_REMOVED lines=28> */
.L_x_6236:
        /* <DEDUP_REMOVED lines=18> */
[----:B01----:R-:W-:Y:S01]  /*6f50*/  FMUL.FTZ R108, R104, UR23 ;  /* 0x00000017686c7c20 */ /* 0x003fe20008410000 */
        /* <DEDUP_REMOVED lines=13> */
.L_x_6238:
        /* <DEDUP_REMOVED lines=28> */
.L_x_6234:
[----:B------:R-:W0:Y:S01]  /*71f0*/  @UP0 LDCU.64 UR28, c[0x0][0x478] ;  /* 0x00008f00ff1c07ac */ /* 0x000e220008000a00 */
[----:B------:R-:W-:Y:S02]  /*7200*/  PLOP3.LUT P6, PT, PT, PT, UP0, 0x80, 0x8 ;  /* 0x000000000008781c */ /* 0x000fe40003fcf008 */
[----:B------:R-:W-:-:S11]  /*7210*/  MOV R112, 0x10 ;  /* 0x0000001000707802 */ /* 0x000fd60000000f00 */
        /* <DEDUP_REMOVED lines=10> */
.L_x_6230:
[----:B------:R-:W-:Y:S05]  /*72c0*/  BSYNC.RECONVERGENT B0 ;  /* 0x0000000000007941 */ /* 0x000fea0003800200 */
.L_x_6229:
        /* <DEDUP_REMOVED lines=48> */
.L_x_6243:
        /* <DEDUP_REMOVED lines=37> */
.L_x_6242:
        /* <DEDUP_REMOVED lines=40> */
.L_x_6245:
        /* <DEDUP_REMOVED lines=37> */
.L_x_6241:
        /* <DEDUP_REMOVED lines=21> */
[----:B012---:R-:W-:Y:S01]  /*7e40*/  FMUL.FTZ R108, R104, UR23 ;  /* 0x00000017686c7c20 */ /* 0x007fe20008410000 */
        /* <DEDUP_REMOVED lines=13> */
.L_x_6247:
[----:B012---:R-:W-:Y:S02]  /*7f20*/  MOV R108, UR6 ;  /* 0x00000006006c7c02 */ /* 0x007fe40008000f00 */
        /* <DEDUP_REMOVED lines=28> */
.L_x_6246:
        /* <DEDUP_REMOVED lines=18> */
[----:B012---:R-:W-:Y:S01]  /*8210*/  FMUL.FTZ R108, R104, UR23 ;  /* 0x00000017686c7c20 */ /* 0x007fe20008410000 */
        /* <DEDUP_REMOVED lines=13> */
.L_x_6248:
        /* <DEDUP_REMOVED lines=28> */
.L_x_6244:
        /* <DEDUP_REMOVED lines=13> */
.L_x_6240:
[----:B------:R-:W-:Y:S05]  /*8580*/  BSYNC.RECONVERGENT B0 ;  /* 0x0000000000007941 */ /* 0x000fea0003800200 */
.L_x_6239:
        /* <DEDUP_REMOVED lines=11> */
[----:B0123--:R-:W-:Y:S02]  /*8640*/  MOV R56, UR6 ;  /* 0x0000000600387c02 */ /* 0x00ffe40008000f00 */
        /* <DEDUP_REMOVED lines=36> */
.L_x_6253:
        /* <DEDUP_REMOVED lines=37> */
.L_x_6252:
        /* <DEDUP_REMOVED lines=40> */
.L_x_6255:
        /* <DEDUP_REMOVED lines=37> */
.L_x_6251:
        /* <DEDUP_REMOVED lines=21> */
[----:B0123--:R-:W-:Y:S01]  /*9100*/  FMUL.FTZ R108, R104, UR23 ;  /* 0x00000017686c7c20 */ /* 0x00ffe20008410000 */
        /* <DEDUP_REMOVED lines=13> */
.L_x_6257:
[----:B0123--:R-:W-:Y:S02]  /*91e0*/  MOV R108, UR6 ;  /* 0x00000006006c7c02 */ /* 0x00ffe40008000f00 */
        /* <DEDUP_REMOVED lines=28> */
.L_x_6256:
        /* <DEDUP_REMOVED lines=18> */
[----:B0123--:R-:W-:Y:S01]  /*94d0*/  FMUL.FTZ R108, R104, UR23 ;  /* 0x00000017686c7c20 */ /* 0x00ffe20008410000 */
        /* <DEDUP_REMOVED lines=13> */
.L_x_6258:
        /* <DEDUP_REMOVED lines=28> */
.L_x_6254:
        /* <DEDUP_REMOVED lines=13> */
.L_x_6250:
[----:B------:R-:W-:Y:S05]  /*9840*/  BSYNC.RECONVERGENT B0 ;  /* 0x0000000000007941 */ /* 0x000fea0003800200 */
.L_x_6249:
        /* <DEDUP_REMOVED lines=11> */
[----:B01234-:R-:W-:Y:S02]  /*9900*/  MOV R56, UR6 ;  /* 0x0000000600387c02 */ /* 0x01ffe40008000f00 */
        /* <DEDUP_REMOVED lines=36> */
.L_x_6263:
        /* <DEDUP_REMOVED lines=37> */
.L_x_6262:
        /* <DEDUP_REMOVED lines=40> */
.L_x_6265:
        /* <DEDUP_REMOVED lines=37> */
.L_x_6261:
        /* <DEDUP_REMOVED lines=21> */
[----:B01234-:R-:W-:Y:S01]  /*a3c0*/  FMUL.FTZ R108, R104, UR23 ;  /* 0x00000017686c7c20 */ /* 0x01ffe20008410000 */
        /* <DEDUP_REMOVED lines=13> */
.L_x_6267:
[----:B01234-:R-:W-:Y:S02]  /*a4a0*/  MOV R108, UR6 ;  /* 0x00000006006c7c02 */ /* 0x01ffe40008000f00 */
        /* <DEDUP_REMOVED lines=28> */
.L_x_6266:
        /* <DEDUP_REMOVED lines=18> */
[----:B01234-:R-:W-:Y:S01]  /*a790*/  FMUL.FTZ R108, R104, UR23 ;  /* 0x00000017686c7c20 */ /* 0x01ffe20008410000 */
        /* <DEDUP_REMOVED lines=13> */
.L_x_6268:
        /* <DEDUP_REMOVED lines=28> */
.L_x_6264:
        /* <DEDUP_REMOVED lines=13> */
.L_x_6260:
[----:B------:R-:W-:Y:S05]  /*ab00*/  BSYNC.RECONVERGENT B0 ;  /* 0x0000000000007941 */ /* 0x000fea0003800200 */
.L_x_6259:
[----:B------:R-:W-:Y:S01]  /*ab10*/  ISETP.NE.AND P5, PT, R236, RZ, PT ;  /* 0x000000ffec00720c */ /* 0x000fe20003fa5270 */
[----:B------:R-:W-:-:S12]  /*ab20*/  BSSY.RECONVERGENT B0, `(.L_x_6269) ;  /* 0x000012a000007945 */ /* 0x000fd80003800200 */
        /* <DEDUP_REMOVED lines=47> */
.L_x_6273:
        /* <DEDUP_REMOVED lines=37> */
.L_x_6272:
        /* <DEDUP_REMOVED lines=40> */
.L_x_6275:
        /* <DEDUP_REMOVED lines=37> */
.L_x_6271:
        /* <DEDUP_REMOVED lines=35> */
.L_x_6277:
        /* <DEDUP_REMOVED lines=29> */
.L_x_6276:
        /* <DEDUP_REMOVED lines=32> */
.L_x_6278:
        /* <DEDUP_REMOVED lines=28> */
.L_x_6274:
        /* <DEDUP_REMOVED lines=10> */
[----:B0-----:R-:W-:-:S05]  /*bda0*/  @P5 IMAD.WIDE.U32 R108, R10, 0x10, R108 ;  /* 0x000000100a6c5825 */ /* 0x001fca00078e006c */
[----:B------:R0:W-:Y:S02]  /*bdb0*/  @P5 STG.E.128 desc[UR10][R108.64], R56 ;  /* 0x000000386c005986 */ /* 0x0001e4000c101d0a */
.L_x_6270:
[----:B------:R-:W-:Y:S05]  /*bdc0*/  BSYNC.RECONVERGENT B0 ;  /* 0x0000000000007941 */ /* 0x000fea0003800200 */
.L_x_6269:
[----:B------:R-:W-:Y:S01]  /*bdd0*/  UPLOP3.LUT UP1, UPT, UPT, UPT, UP1, 0x40, 0x4 ;  /* 0x000000000004789c */ /* 0x000fe20003f2e810 */
[----:B------:R-:W-:Y:S10]  /*bde0*/  BRA.U !UP3, `(.L_x_6279) ;  /* 0xffffff550b147547 */ /* 0x000ff4000b83ffff */
.L_x_6192:
        /* <DEDUP_REMOVED lines=20> */
.L_x_6281:
[----:B------:R-:W-:Y:S05]  /*bf30*/  BSYNC.RECONVERGENT B0 ;  /* 0x0000000000007941 */ /* 0x000fea0003800200 */
.L_x_6280:
        /* <DEDUP_REMOVED lines=15> */
.L_x_6283:
[----:B------:R-:W-:Y:S05]  /*c030*/  BSYNC.RECONVERGENT B0 ;  /* 0x0000000000007941 */ /* 0x000fea0003800200 */
.L_x_6282:
        /* <DEDUP_REMOVED lines=15> */
.L_x_6285:
[----:B------:R-:W-:Y:S05]  /*c130*/  BSYNC.RECONVERGENT B0 ;  /* 0x0000000000007941 */ /* 0x000fea0003800200 */
.L_x_6284:
        /* <DEDUP_REMOVED lines=15> */
.L_x_6287:
[----:B------:R-:W-:Y:S05]  /*c230*/  BSYNC.RECONVERGENT B0 ;  /* 0x0000000000007941 */ /* 0x000fea0003800200 */
.L_x_6286:
        /* <DEDUP_REMOVED lines=15> */
.L_x_6289:
[----:B------:R-:W-:Y:S05]  /*c330*/  BSYNC.RECONVERGENT B0 ;  /* 0x0000000000007941 */ /* 0x000fea0003800200 */
.L_x_6288:
        /* <DEDUP_REMOVED lines=15> */
.L_x_6291:
[----:B------:R-:W-:Y:S05]  /*c430*/  BSYNC.RECONVERGENT B0 ;  /* 0x0000000000007941 */ /* 0x000fea0003800200 */
.L_x_6290:
        /* <DEDUP_REMOVED lines=15> */
.L_x_6292:
        /* <DEDUP_REMOVED lines=13> */
.L_x_7312:


//--------------------- .text._ZN10layer_norm31ln_parallel_residual_bwd_kernelINS_13Kernel_traitsI6__halfffffjLj7168ELj1ELj1ELj8ELj16ENS_18Kernel_traits_baseILj7168ES2_ffffjLj256EEEEELb1ELb0ELb1EEEvNS_9BwdParamsE --------------------------
	.section	.text._ZN10layer_norm31ln_parallel_residual_bwd_kernelINS_13Kernel_traitsI6__halfffffjLj7168ELj1ELj1ELj8ELj16ENS_18Kernel_traits_baseILj7168ES2_ffffjLj256EEEEELb1ELb0ELb1EEEvNS_9BwdParamsE,"ax",@progbits
	.align	128
        .global         _ZN10layer_norm31ln_parallel_residual_bwd_kernelINS_13Kernel_traitsI6__halfffffjLj7168ELj1ELj1ELj8ELj16ENS_18Kernel_traits_baseILj7168ES2_ffffjLj256EEEEELb1ELb0ELb1EEEvNS_9BwdParamsE
        .type           _ZN10layer_norm31ln_parallel_residual_bwd_kernelINS_13Kernel_traitsI6__halfffffjLj7168ELj1ELj1ELj8ELj16ENS_18Kernel_traits_baseILj7168ES2_ffffjLj256EEEEELb1ELb0ELb1EEEvNS_9BwdParamsE,@function
        .size           _ZN10layer_norm31ln_parallel_residual_bwd_kernelINS_13Kernel_traitsI6__halfffffjLj7168ELj1ELj1ELj8ELj16ENS_18Kernel_traits_baseILj7168ES2_ffffjLj256EEEEELb1ELb0ELb1EEEvNS_9BwdParamsE,(.L_x_7313 - _ZN10layer_norm31ln_parallel_residual_bwd_kernelINS_13Kernel_traitsI6__halfffffjLj7168ELj1ELj1ELj8ELj16ENS_18Kernel_traits_baseILj7168ES2_ffffjLj256EEEEELb1ELb0ELb1EEEvNS_9BwdParamsE)
        .other          _ZN10layer_norm31ln_parallel_residual_bwd_kernelINS_13Kernel_traitsI6__halfffffjLj7168ELj1ELj1ELj8ELj16ENS_18Kernel_traits_baseILj7168ES2_ffffjLj256EEEEELb1ELb0ELb1EEEvNS_9BwdParamsE,@"STO_CUDA_ENTRY STV_DEFAULT"
_ZN10layer_norm31ln_parallel_residual_bwd_kernelINS_13Kernel_traitsI6__halfffffjLj7168ELj1ELj1ELj8ELj16ENS_18Kernel_traits_baseILj7168ES2_ffffjLj256EEEEELb1ELb0ELb1EEEvNS_9BwdParamsE:
.text._ZN10layer_norm31ln_parallel_residual_bwd_kernelINS_13Kernel_traitsI6__halfffffjLj7168ELj1ELj1ELj8ELj16ENS_18Kernel_traits_baseILj7168ES2_ffffjLj256EEEEELb1ELb0ELb1EEEvNS_9BwdParamsE:
        /* <DEDUP_REMOVED lines=123> */
[----:B------:R-:W-:Y:S01]  /*07b0*/  CS2R R150, SRZ ;  /* 0x0000000000967805 */ /* 0x000fe2000001ff00 */
[----:B------:R-:W-:Y:S02]  /*07c0*/  UPLOP3.LUT UP1, UPT, UPT, UPT, UPT, 0x40, 0x4 ;  /* 0x000000000004789c */ /* 0x000fe40003f2e870 */
[----:B------:R-:W2:Y:S01]  /*07d0*/  LDG.E.64 R18, desc[UR10][R2.64+0x800] ;  /* 0x0008000a02127981 */ /* 0x000ea2000c1e1b00 */
[----:B------:R-:W0:Y:S03]  /*07e0*/  LDCU UR7, c[0x0][0x408] ;  /* 0x00008100ff0777ac */ /* 0x000e260008000800 */
[----:B------:R-:W2:Y:S01]  /*07f0*/  LDG.E.64 R20, desc[UR10][R2.64] ;  /* 0x0000000a02147981 */ /* 0x000ea2000c1e1b00 */
[----:B------:R-:W1:Y:S03]  /*0800*/  LDCU UR21, c[0x0][0x388] ;  /* 0x00007100ff1577ac */ /* 0x000e660008000800 */
[----:B------:R0:W2:Y:S01]  /*0810*/  LDG.E.64 R244, desc[UR10][R4.64+0x3000] ;  /* 0x0030000a04f47981 */ /* 0x0000a2000c1e1b00 */
[----:B------:R-:W1:Y:S03]  /*0820*/  LDCU.U8 UR20, c[0x0][0x410] ;  /* 0x00008200ff1477ac */ /* 0x000e660008000000 */
[----:B------:R4:W2:Y:S01]  /*0830*/  LDG.E.64 R6, desc[UR10][R2.64+0x3000] ;  /* 0x0030000a02067981 */ /* 0x0008a2000c1e1b00 */
[----:B------:R-:W1:Y:S01]  /*0840*/  LDCU UR28, c[0x0][0x400] ;  /* 0x00008000ff1c77ac */ /* 0x000e620008000800 */
[----:B------:R-:W1:Y:S01]  /*0850*/  LDCU.64 UR30, c[0x0][0x468] ;  /* 0x00008d00ff1e77ac */ /* 0x000e620008000a00 */
[----:B0-----:R-:W-:Y:S01]  /*0860*/  CS2R R4, SRZ ;  /* 0x0000000000047805 */ /* 0x001fe2000001ff00 */
[----:B------:R-:W0:Y:S01]  /*0870*/  LDCU.64 UR8, c[0x0][0x478] ;  /* 0x00008f00ff0877ac */ /* 0x000e220008000a00 */
[----:B------:R-:W0:Y:S01]  /*0880*/  LDCU.128 UR12, c[0x0][0x3c0] ;  /* 0x00007800ff0c77ac */ /* 0x000e220008000c00 */
[----:B------:R-:W0:Y:S01]  /*0890*/  LDCU.64 UR22, c[0x0][0x438] ;  /* 0x00008700ff1677ac */ /* 0x000e220008000a00 */
        /* <DEDUP_REMOVED lines=11> */
[----:B----4-:R-:W-:-:S03]  /*0950*/  HADD2.F32 R2, -RZ, R54.H0_H0 ;  /* 0x20000036ff027230 */ /* 0x010fc60000004100 */
[----:B------:R3:W-:Y:S04]  /*0960*/  STL [R1+0x34], R0 ;  /* 0x0000340001007387 */ /* 0x0007e80000100800 */
[----:B------:R4:W-:Y:S01]  /*0970*/  STL [R1+0x64], R2 ;  /* 0x0000640201007387 */ /* 0x0009e20000100800 */
[----:B---3--:R-:W-:Y:S02]  /*0980*/  HADD2.F32 R0, -RZ, R55.H0_H0 ;  /* 0x20000037ff007230 */ /* 0x008fe40000004100 */
[----:B----4-:R-:W-:-:S03]  /*0990*/  HADD2.F32 R2, -RZ, R58.H0_H0 ;  /* 0x2000003aff027230 */ /* 0x010fc60000004100 */
        /* <DEDUP_REMOVED lines=12> */
[----:B--2---:R-:W-:Y:S02]  /*0a60*/  HADD2.F32 R2, -RZ, R13.H0_H0 ;  /* 0x2000000dff027230 */ /* 0x004fe40000004100 */
[----:B---3--:R-:W-:-:S03]  /*0a70*/  HADD2.F32 R3, -RZ, R14.H0_H0 ;  /* 0x2000000eff037230 */ /* 0x008fc60000004100 */
[----:B------:R2:W-:Y:S04]  /*0a80*/  STL [R1+0x18], R2 ;  /* 0x0000180201007387 */ /* 0x0005e80000100800 */
        /* <DEDUP_REMOVED lines=12> */
[----:B------:R-:W-:Y:S01]  /*0b50*/  SHF.R.U32.HI R48, RZ, 0x10, R51 ;  /* 0x00000010ff307819 */ /* 0x000fe20000011633 */
[----:B--2---:R-:W-:Y:S02]  /*0b60*/  HADD2.F32 R2, -RZ, R19.H0_H0 ;  /* 0x20000013ff027230 */ /* 0x004fe40000004100 */
        /* <DEDUP_REMOVED lines=8> */
[----:B------:R-:W-:-:S02]  /*0bf0*/  HADD2.F32 R44, -RZ, R48.H0_H0 ;  /* 0x20000030ff2c7230 */ /* 0x000fc40000004100 */
[----:B--2---:R-:W-:Y:S01]  /*0c00*/  HADD2.F32 R2, -RZ, R21.H0_H0 ;  /* 0x20000015ff027230 */ /* 0x004fe20000004100 */
[----:B------:R-:W-:Y:S01]  /*0c10*/  SHF.R.U64 R58, R58, 0x10, R59 ;  /* 0x000000103a3a7819 */ /* 0x000fe2000000123b */
[----:B------:R-:W-:-:S03]  /*0c20*/  HADD2.F32 R48, -RZ, R54.H0_H0 ;  /* 0x20000036ff307230 */ /* 0x000fc60000004100 */
[----:B------:R-:W-:Y:S01]  /*0c30*/  STL [R1+0x98], R2 ;  /* 0x0000980201007387 */ /* 0x000fe20000100800 */
[----:B------:R-:W-:-:S03]  /*0c40*/  SHF.R.U32.HI R56, RZ, 0x10, R59 ;  /* 0x00000010ff387819 */ /* 0x000fc6000001163b */
        /* <DEDUP_REMOVED lines=13> */
[----:B------:R-:W-:Y:S01]  /*0d20*/  SHF.R.U64 R47, R12, 0x10, R13 ;  /* 0x000000100c2f7819 */ /* 0x000fe2000000120d */
[----:B---3--:R-:W-:-:S03]  /*0d30*/  HADD2.F32 R46, -RZ, R62.H0_H0 ;  /* 0x2000003eff2e7230 */ /* 0x008fc60000004100 */
[----:B------:R-:W-:Y:S01]  /*0d40*/  STL [R1+0x6c], R48 ;  /* 0x00006c3001007387 */ /* 0x000fe20000100800 */
[----:B----4-:R-:W-:-:S03]  /*0d50*/  HADD2.F32 R44, -RZ, R60.H0_H0 ;  /* 0x2000003cff2c7230 */ /* 0x010fc60000004100 */
[----:B------:R-:W-:Y:S01]  /*0d60*/  STL [R1+0x9c], R46 ;  /* 0x00009c2e01007387 */ /* 0x000fe20000100800 */
[----:B------:R-:W-:-:S03]  /*0d70*/  SHF.R.U32.HI R45, RZ, 0x10, R13 ;  /* 0x00000010ff2d7819 */ /* 0x000fc6000001160d */
[----:B------:R2:W-:Y:S01]  /*0d80*/  STL [R1+0x8c], R44 ;  /* 0x00008c2c01007387 */ /* 0x0005e20000100800 */
[--C-:B------:R-:W-:Y:S02]  /*0d90*/  SHF.R.U64 R51, R14, 0x10, R15.reuse ;  /* 0x000000100e337819 */ /* 0x100fe4000000120f */
[----:B------:R-:W-:Y:S01]  /*0da0*/  SHF.R.U32.HI R49, RZ, 0x10, R15 ;  /* 0x00000010ff317819 */ /* 0x000fe2000001160f */
[----:B------:R-:W-:Y:S02]  /*0db0*/  HADD2.F32 R45, -RZ, R45.H0_H0 ;  /* 0x2000002dff2d7230 */ /* 0x000fe40000004100 */
[----:B--2---:R-:W-:Y:S02]  /*0dc0*/  HADD2.F32 R44, -RZ, R0.H0_H0 ;  /* 0x20000000ff2c7230 */ /* 0x004fe40000004100 */
[----:B------:R-:W-:Y:S01]  /*0dd0*/  HADD2.F32 R0, -RZ, R47.H0_H0 ;  /* 0x2000002fff007230 */ /* 0x000fe20000004100 */
[--C-:B------:R-:W-:Y:S02]  /*0de0*/  SHF.R.U64 R55, R16, 0x10, R17.reuse ;  /* 0x0000001010377819 */ /* 0x100fe40000001211 */
[----:B------:R2:W-:Y:S01]  /*0df0*/  STL [R1], R44 ;  /* 0x0000002c01007387 */ /* 0x0005e20000100800 */
[----:B------:R-:W-:-:S03]  /*0e00*/  SHF.R.U32.HI R53, RZ, 0x10, R17 ;  /* 0x00000010ff357819 */ /* 0x000fc60000011611 */
[----:B------:R3:W-:Y:S01]  /*0e10*/  STL [R1+0x20], R0 ;  /* 0x0000200001007387 */ /* 0x0007e20000100800 */
[----:B------:R-:W-:Y:S01]  /*0e20*/  SHF.R.U64 R59, R18, 0x10, R19 ;  /* 0x00000010123b7819 */ /* 0x000fe20000001213 */
[----:B--2---:R-:W-:Y:S02]  /*0e30*/  HADD2.F32 R44, -RZ, R51.H0_H0 ;  /* 0x20000033ff2c7230 */ /* 0x004fe40000004100 */
[----:B------:R2:W-:Y:S01]  /*0e40*/  STL [R1+0x10], R45 ;  /* 0x0000102d01007387 */ /* 0x0005e20000100800 */
[----:B---3--:R-:W-:-:S03]  /*0e50*/  HADD2.F32 R0, -RZ, R49.H0_H0 ;  /* 0x20000031ff007230 */ /* 0x008fc60000004100 */
[----:B------:R3:W-:Y:S01]  /*0e60*/  STL [R1+0x40], R44 ;  /* 0x0000402c01007387 */ /* 0x0007e20000100800 */
[----:B------:R-:W-:Y:S02]  /*0e70*/  SHF.R.U32.HI R57, RZ, 0x10, R19 ;  /* 0x00000010ff397819 */ /* 0x000fe40000011613 */
[--C-:B------:R-:W-:Y:S01]  /*0e80*/  SHF.R.U64 R63, R20, 0x10, R21.reuse ;  /* 0x00000010143f7819 */ /* 0x100fe20000001215 */
[----:B------:R4:W-:Y:S01]  /*0e90*/  STL [R1+0x30], R0 ;  /* 0x0000300001007387 */ /* 0x0009e20000100800 */
[----:B--2---:R-:W-:Y:S01]  /*0ea0*/  HADD2.F32 R45, -RZ, R55.H0_H0 ;  /* 0x20000037ff2d7230 */ /* 0x004fe20000004100 */
[----:B------:R-:W-:Y:S01]  /*0eb0*/  SHF.R.U32.HI R61, RZ, 0x10, R21 ;  /* 0x00000010ff3d7819 */ /* 0x000fe20000011615 */
        /* <DEDUP_REMOVED lines=11> */
[----:B------:R-:W-:Y:S01]  /*0f70*/  HADD2.F32 R246, -RZ, R244.H0_H0 ;  /* 0x200000f4fff67230 */ /* 0x000fe20000004100 */
[--C-:B------:R-:W-:Y:S01]  /*0f80*/  SHF.R.U64 R244, R244, 0x10, R245.reuse ;  /* 0x00000010f4f47819 */ /* 0x100fe200000012f5 */
[----:B------:R-:W-:Y:S01]  /*0f90*/  HADD2.F32 R242, -RZ, R245.H0_H0 ;  /* 0x200000f5fff27230 */ /* 0x000fe20000004100 */
[----:B------:R-:W-:Y:S02]  /*0fa0*/  SHF.R.U32.HI R240, RZ, 0x10, R245 ;  /* 0x00000010fff07819 */ /* 0x000fe400000116f5 */
[----:B------:R-:W-:-:S02]  /*0fb0*/  SHF.R.U64 R252, R8, 0x10, R9 ;  /* 0x0000001008fc7819 */ /* 0x000fc40000001209 */
[----:B------:R-:W-:Y:S02]  /*0fc0*/  SHF.R.U32.HI R248, RZ, 0x10, R9 ;  /* 0x00000010fff87819 */ /* 0x000fe40000011609 */
[--C-:B------:R-:W-:Y:S02]  /*0fd0*/  SHF.R.U64 R245, R6, 0x10, R7.reuse ;  /* 0x0000001006f57819 */ /* 0x100fe40000001207 */
[----:B------:R-:W-:Y:S02]  /*0fe0*/  SHF.R.U32.HI R241, RZ, 0x10, R7 ;  /* 0x00000010fff17819 */ /* 0x000fe40000011607 */
        /* <DEDUP_REMOVED lines=12> */
[----:B------:R-:W-:Y:S02]  /*10b0*/  CS2R R18, SRZ ;  /* 0x0000000000127805 */ /* 0x000fe4000001ff00 */
[----:B------:R-:W-:Y:S01]  /*10c0*/  CS2R R20, SRZ ;  /* 0x0000000000147805 */ /* 0x000fe2000001ff00 */
[----:B------:R-:W-:Y:S02]  /*10d0*/  HADD2.F32 R244, -RZ, R244.H0_H0 ;  /* 0x200000f4fff47230 */ /* 0x000fe40000004100 */
[----:B------:R-:W-:-:S02]  /*10e0*/  HADD2.F32 R240, -RZ, R240.H0_H0 ;  /* 0x200000f0fff07230 */ /* 0x000fc40000004100 */
[----:B------:R-:W-:Y:S02]  /*10f0*/  HADD2.F32 R252, -RZ, R252.H0_H0 ;  /* 0x200000fcfffc7230 */ /* 0x000fe40000004100 */
[----:B------:R-:W-:Y:S02]  /*1100*/  HADD2.F32 R248, -RZ, R248.H0_H0 ;  /* 0x200000f8fff87230 */ /* 0x000fe40000004100 */
[----:B------:R-:W-:Y:S02]  /*1110*/  HADD2.F32 R245, -RZ, R245.H0_H0 ;  /* 0x200000f5fff57230 */ /* 0x000fe40000004100 */
[----:B------:R-:W-:Y:S02]  /*1120*/  HADD2.F32 R241, -RZ, R241.H0_H0 ;  /* 0x200000f1fff17230 */ /* 0x000fe40000004100 */
[----:B012---:R-:W-:-:S07]  /*1130*/  HADD2.F32 R249, -RZ, R249.H0_H0 ;  /* 0x200000f9fff97230 */ /* 0x007fce0000004100 */
.L_x_6352:
[----:B------:R-:W-:Y:S01]  /*1140*/  UIMAD UR5, UR4, UR21, URZ ;  /* 0x00000015040572a4 */ /* 0x000fe2000f8e02ff */
[----:B------:R-:W-:Y:S01]  /*1150*/  ISETP.NE.U32.AND P0, PT, RZ, UR26, PT ;  /* 0x0000001aff007c0c */ /* 0x000fe2000bf05070 */
[----:B0-----:R-:W0:Y:S01]  /*1160*/  LDC.64 R190, c[0x0][0x3a8] ;  /* 0x0000ea00ffbe7b82 */ /* 0x001e220000000a00 */
[----:B------:R-:W-:Y:S01]  /*1170*/  UIMAD.WIDE UR18, UR4, 0x4, UR14 ;  /* 0x00000004041278a5 */ /* 0x000fe2000f8e020e */
[----:B------:R-:W2:Y:S01]  /*1180*/  LDL R167, [R1+0xa4] ;  /* 0x0000a40001a77983 */ /* 0x000ea20000100800 */
[----:B------:R-:W-:Y:S01]  /*1190*/  USHF.R.S32.HI UR6, URZ, 0x1f, UR5 ;  /* 0x0000001fff067899 */ /* 0x000fe20008011405 */
[----:B------:R-:W-:Y:S02]  /*11a0*/  ISETP.NE.AND.EX P0, PT, RZ, UR27, PT, P0 ;  /* 0x0000001bff007c0c */ /* 0x000fe4000bf05300 */
[----:B------:R-:W3:Y:S01]  /*11b0*/  LDL R168, [R1+0x9c] ;  /* 0x00009c0001a87983 */ /* 0x000ee20000100800 */
[----:B------:R-:W-:Y:S01]  /*11c0*/  ULEA.HI UR6, UR6, UR5, URZ, 0x2 ;  /* 0x0000000506067291 */ /* 0x000fe2000f8f10ff */
[----:B------:R-:W1:Y:S01]  /*11d0*/  LDC.64 R188, c[0x0][0x430] ;  /* 0x00010c00ffbc7b82 */ /* 0x000e620000000a00 */
[----:B------:R-:W-:Y:S01]  /*11e0*/  UIMAD.WIDE UR16, UR4, 0x4, UR12 ;  /* 0x00000004041078a5 */ /* 0x000fe2000f8e020c */
[----:B------:R-:W4:Y:S03]  /*11f0*/  LDL R163, [R1+0xa0] ;  /* 0x0000a00001a37983 */ /* 0x000f260000100800 */
[----:B------:R-:W-:Y:S01]  /*1200*/  MOV R162, UR6 ;  /* 0x0000000600a27c02 */ /* 0x000fe20008000f00 */
[----:B------:R-:W4:Y:S02]  /*1210*/  LDL R166, [R1+0xa8] ;  /* 0x0000a80001a67983 */ /* 0x000f240000100800 */
[----:B------:R-:W1:Y:S01]  /*1220*/  LDC.64 R186, c[0x0][0x428] ;  /* 0x00010a00ffba7b82 */ /* 0x000e620000000a00 */
[----:B------:R-:W-:Y:S01]  /*1230*/  LEA.HI.SX32 R162, R162, R131, 0x1e ;  /* 0x00000083a2a27211 */ /* 0x000fe200078ff2ff */
[----:B------:R-:W4:Y:S01]  /*1240*/  LDL R171, [R1+0x8c] ;  /* 0x00008c0001ab7983 */ /* 0x000f220000100800 */
[----:B------:R-:W-:-:S02]  /*1250*/  ISETP.NE.U32.AND P1, PT, RZ, UR22, PT ;  /* 0x00000016ff007c0c */ /* 0x000fc4000bf25070 */
[----:B------:R-:W-:Y:S01]  /*1260*/  ISETP.NE.AND P3, PT, RZ, UR20, PT ;  /* 0x00000014ff007c0c */ /* 0x000fe2000bf65270 */
[----:B------:R-:W4:Y:S02]  /*1270*/  LDL R170, [R1+0x94] ;  /* 0x0000940001aa7983 */ /* 0x000f240000100800 */
[----:B------:R-:W1:Y:S01]  /*1280*/  @P0 LDC.64 R130, c[0x0][0x3b8] ;  /* 0x0000ee00ff820b82 */ /* 0x000e620000000a00 */
[C---:B------:R-:W-:Y:S01]  /*1290*/  IADD3 R161, PT, PT, R162.reuse, 0x100, RZ ;  /* 0x00000100a2a17810 */ /* 0x040fe20007ffe0ff */
[----:B------:R-:W4:Y:S01]  /*12a0*/  LDL R193, [R1+0x4c] ;  /* 0x00004c0001c17983 */ /* 0x000f220000100800 */
[----:B------:R-:W-:Y:S02]  /*12b0*/  MOV R80, UR18 ;  /* 0x0000001200507c02 */ /* 0x000fe40008000f00 */
[----:B------:R-:W-:Y:S01]  /*12c0*/  MOV R81, UR19 ;  /* 0x0000001300517c02 */ /* 0x000fe20008000f00 */
[----:B------:R-:W4:Y:S02]  /*12d0*/  LDL R172, [R1+0x98] ;  /* 0x0000980001ac7983 */ /* 0x000f240000100800 */
[----:B------:R-:W1:Y:S02]  /*12e0*/  @P0 LDC.64 R128, c[0x0][0x3b8] ;  /* 0x0000ee00ff800b82 */ /* 0x000e640000000a00 */
[----:B------:R1:W2:Y:S01]  /*12f0*/  LDG.E R0, desc[UR10][R80.64] ;  /* 0x0000000a50007981 */ /* 0x0002a2000c1e1900 */
[----:B0-----:R-:W-:-:S04]  /*1300*/  IMAD.WIDE.U32 R104, R162, 0x10, R190 ;  /* 0x00000010a2687825 */ /* 0x001fc800078e00be */
[----:B-1----:R-:W-:Y:S01]  /*1310*/  IMAD.WIDE.U32 R108, R162, 0x10, R188 ;  /* 0x00000010a26c7825 */ /* 0x002fe200078e00bc */
[----:B------:R-:W0:Y:S01]  /*1320*/  @P0 LDC.64 R164, c[0x0][0x3b8] ;  /* 0x0000ee00ffa40b82 */ /* 0x000e220000000a00 */
[----:B------:R-:W4:Y:S02]  /*1330*/  LDG.E.128 R104, desc[UR10][R104.64] ;  /* 0x0000000a68687981 */ /* 0x000f24000c1e1d00 */
[----:B------:R-:W-:Y:S01]  /*1340*/  @P0 IMAD.WIDE.U32 R130, R161, 0x4, R130 ;  /* 0x00000004a1820825 */ /* 0x000fe200078e0082 */
[----:B------:R-:W-:Y:S01]  /*1350*/  MOV R80, UR16 ;  /* 0x0000001000507c02 */ /* 0x000fe20008000f00 */
[----:B------:R-:W3:Y:S01]  /*1360*/  LDG.E.128 R108, desc[UR10][R108.64] ;  /* 0x0000000a6c6c7981 */ /* 0x000ee2000c1e1d00 */
[----:B------:R-:W-:-:S03]  /*1370*/  MOV R81, UR17 ;  /* 0x0000001100517c02 */ /* 0x000fc60008000f00 */
[----:B------:R1:W5:Y:S04]  /*1380*/  @P0 LDG.E R153, desc[UR10][R130.64] ;  /* 0x0000000a82990981 */ /* 0x000368000c1e1900 */
[----:B------:R-:W4:Y:S01]  /*1390*/  LDG.E R177, desc[UR10][R80.64] ;  /* 0x0000000a50b17981 */ /* 0x000f22000c1e1900 */
[----:B-1----:R-:W1:Y:S01]  /*13a0*/  @P0 LDC.64 R130, c[0x0][0x3b8] ;  /* 0x0000ee00ff820b82 */ /* 0x002e620000000a00 */
[C---:B------:R-:W-:Y:S01]  /*13b0*/  IMAD.WIDE.U32 R112, R162.reuse, 0x10, R186 ;  /* 0x00000010a2707825 */ /* 0x040fe200078e00ba */
[----:B------:R-:W-:-:S05]  /*13c0*/  IADD3 R159, PT, PT, R162, 0x300, RZ ;  /* 0x00000300a29f7810 */ /* 0x000fca0007ffe0ff */
[----:B------:R-:W4:Y:S01]  /*13d0*/  LDG.E.128 R112, desc[UR10][R112.64] ;  /* 0x0000000a70707981 */ /* 0x000f22000c1e1d00 */
[----:B------:R-:W-:-:S06]  /*13e0*/  IMAD.WIDE.U32 R120, R161, 0x10, R188 ;  /* 0x00000010a1787825 */ /* 0x000fcc00078e00bc */
[----:B------:R-:W4:Y:S01]  /*13f0*/  LDG.E.128 R120, desc[UR10][R120.64] ;  /* 0x0000000a78787981 */ /* 0x000f22000c1e1d00 */
[----:B-1----:R-:W-:-:S05]  /*1400*/  @P0 IMAD.WIDE.U32 R130, R159, 0x4, R130 ;  /* 0x000000049f820825 */ /* 0x002fca00078e0082 */
[----:B------:R-:W5:Y:S04]  /*1410*/  @P0 LDG.E R155, desc[UR10][R130.64] ;  /* 0x0000000a829b0981 */ /* 0x000f68000c1e1900 */
[----:B------:R-:W4:Y:S01]  /*1420*/  LDL R130, [R1+0x74] ;  /* 0x0000740001827983 */ /* 0x000f220000100800 */
[----:B------:R-:W-:Y:S02]  /*1430*/  ISETP.NE.AND.EX P1, PT, RZ, UR23, PT, P1 ;  /* 0x00000017ff007c0c */ /* 0x000fe4000bf25310 */
[----:B------:R-:W-:Y:S01]  /*1440*/  IADD3 R160, PT, PT, R162, 0x200, RZ ;  /* 0x00000200a2a07810 */ /* 0x000fe20007ffe0ff */
[----:B------:R-:W-:Y:S01]  /*1450*/  IMAD.WIDE.U32 R124, R161, 0x10, R186 ;  /* 0x00000010a17c7825 */ /* 0x000fe200078e00ba */
[----:B------:R-:W4:Y:S03]  /*1460*/  LDL R131, [R1+0x64] ;  /* 0x0000640001837983 */ /* 0x000f260000100800 */
[----:B------:R-:W-:-:S02]  /*1470*/  @P0 IMAD.WIDE.U32 R128, R160, 0x4, R128 ;  /* 0x00000004a0800825 */ /* 0x000fc400078e0080 */
[----:B------:R-:W4:Y:S04]  /*1480*/  LDG.E.128 R124, desc[UR10][R124.64] ;  /* 0x0000000a7c7c7981 */ /* 0x000f28000c1e1d00 */
[----:B------:R1:W5:Y:S02]  /*1490*/  @P0 LDG.E R154, desc[UR10][R128.64] ;  /* 0x0000000a809a0981 */ /* 0x000364000c1e1900 */
[----:B-1----:R-:W1:Y:S01]  /*14a0*/  @P1 LDC.64 R128, c[0x0][0x438] ;  /* 0x00010e00ff801b82 */ /* 0x002e620000000a00 */
[----:B------:R-:W-:-:S06]  /*14b0*/  IMAD.WIDE.U32 R116, R161, 0x10, R190 ;  /* 0x00000010a1747825 */ /* 0x000fcc00078e00be */
[----:B------:R-:W4:Y:S01]  /*14c0*/  LDG.E.128 R116, desc[UR10][R116.64] ;  /* 0x0000000a74747981 */ /* 0x000f22000c1e1d00 */
[----:B-1----:R-:W-:-:S05]  /*14d0*/  @P1 IMAD.WIDE.U32 R128, R162, 0x10, R128 ;  /* 0x00000010a2801825 */ /* 0x002fca00078e0080 */
[----:B------:R-:W5:Y:S04]  /*14e0*/  @P1 LDG.E.128 R44, desc[UR10][R128.64] ;  /* 0x0000000a802c1981 */ /* 0x000f68000c1e1d00 */
[----:B------:R-:W4:Y:S04]  /*14f0*/  LDL R129, [R1+0x78] ;  /* 0x0000780001817983 */ /* 0x000f280000100800 */
[----:B------:R-:W4:Y:S01]  /*1500*/  LDL R128, [R1+0x6c] ;  /* 0x00006c0001807983 */ /* 0x000f220000100800 */
[----:B0-----:R-:W-:-:S05]  /*1510*/  @P0 IMAD.WIDE.U32 R164, R162, 0x4, R164 ;  /* 0x00000004a2a40825 */ /* 0x001fca00078e00a4 */
[----:B------:R3:W5:Y:S01]  /*1520*/  @P0 LDG.E R152, desc[UR10][R164.64] ;  /* 0x0000000aa4980981 */ /* 0x000762000c1e1900 */
[----:B------:R-:W-:-:S04]  /*1530*/  IMAD.WIDE.U32 R84, R160, 0x10, R188 ;  /* 0x00000010a0547825 */ /* 0x000fc800078e00bc */
[----:B------:R-:W-:Y:S02]  /*1540*/  IMAD.WIDE.U32 R88, R160, 0x10, R186 ;  /* 0x00000010a0587825 */ /* 0x000fe400078e00ba */
[----:B------:R-:W4:Y:S04]  /*1550*/  LDG.E.128 R84, desc[UR10][R84.64] ;  /* 0x0000000a54547981 */ /* 0x000f28000c1e1d00 */
[----:B------:R-:W4:Y:S04]  /*1560*/  LDL R164, [R1+0x84] ;  /* 0x0000840001a47983 */ /* 0x000f280000100800 */
[----:B------:R-:W4:Y:S01]  /*1570*/  LDG.E.128 R88, desc[UR10][R88.64] ;  /* 0x0000000a58587981 */ /* 0x000f22000c1e1d00 */
[----:B--2---:R-:W-:Y:S01]  /*1580*/  R2UR UR16, R0 ;  /* 0x00000000001072ca */ /* 0x004fe200000e0000 */
[----:B---3--:R-:W-:Y:S01]  /*1590*/  FMUL.FTZ R165, R167, R108 ;  /* 0x0000006ca7a57220 */ /* 0x008fe20000410000 */
[----:B----4-:R-:W-:Y:S01]  /*15a0*/  FSEL R177, R177, RZ, !P3 ;  /* 0x000000ffb1b17208 */ /* 0x010fe20005800000 */
[----:B------:R-:W-:-:S04]  /*15b0*/  FMUL.FTZ R168, R168, R109 ;  /* 0x0000006da8a87220 */ /* 0x000fc80000410000 */
[C---:B------:R-:W-:Y:S01]  /*15c0*/  FADD.FTZ R105, -R177.reuse, R105 ;  /* 0x00000069b1697221 */ /* 0x040fe20000010100 */
[----:B------:R-:W-:-:S05]  /*15d0*/  FADD.FTZ R0, -R177, R104 ;  /* 0x00000068b1007221 */ /* 0x000fca0000010100 */
[----:B------:R-:W-:Y:S01]  /*15e0*/  FMUL.FTZ R167, R105, UR16 ;  /* 0x0000001069a77c20 */ /* 0x000fe20008410000 */
[----:B------:R-:W-:Y:S01]  /*15f0*/  FMUL.FTZ R0, R0, UR16 ;  /* 0x0000001000007c20 */ /* 0x000fe20008410000 */
[----:B------:R-:W-:Y:S01]  /*1600*/  FADD.FTZ R35, R113, R35 ;  /* 0x0000002371237221 */ /* 0x000fe20000010000 */
[----:B------:R-:W-:Y:S01]  /*1610*/  FFMA.FTZ R168, R163, R113, R168 ;  /* 0x00000071a3a87223 */ /* 0x000fe200000100a8 */
[----:B------:R-:W-:Y:S01]  /*1620*/  FFMA.FTZ R150, R113, R167, R150 ;  /* 0x000000a771967223 */ /* 0x000fe20000010096 */
[----:B------:R-:W2:Y:S01]  /*1630*/  LDL R163, [R1+0x88] ;  /* 0x0000880001a37983 */ /* 0x000ea20000100800 */
[----:B------:R-:W-:Y:S01]  /*1640*/  FADD.FTZ R36, R112, R36 ;  /* 0x0000002470247221 */ /* 0x000fe20000010000 */
[----:B------:R-:W-:Y:S01]  /*1650*/  FFMA.FTZ R165, R166, R112, R165 ;  /* 0x00000070a6a57223 */ /* 0x000fe200000100a5 */
[----:B------:R-:W-:Y:S01]  /*1660*/  FMUL.FTZ R183, R130, R122 ;  /* 0x0000007a82b77220 */ /* 0x000fe20000410000 */
[----:B------:R-:W3:Y:S01]  /*1670*/  LDL R113, [R1+0x7c] ;  /* 0x00007c0001717983 */ /* 0x000ee20000100800 */
[----:B------:R-:W-:Y:S01]  /*1680*/  FFMA.FTZ R151, R112, R0, R151 ;  /* 0x0000000070977223 */ /* 0x000fe20000010097 */
[----:B------:R-:W-:-:S04]  /*1690*/  IMAD.WIDE.U32 R80, R160, 0x10, R190 ;  /* 0x00000010a0507825 */ /* 0x000fc800078e00be */
[----:B------:R-:W-:Y:S01]  /*16a0*/  FMUL.FTZ R174, R171, R111 ;  /* 0x0000006fabae7220 */ /* 0x000fe20000410000 */
[----:B------:R-:W4:Y:S01]  /*16b0*/  LDL R112, [R1+0x80] ;  /* 0x0000800001707983 */ /* 0x000f220000100800 */
[----:B------:R-:W-:Y:S01]  /*16c0*/  FADD.FTZ R207, R108, R207 ;  /* 0x000000cf6ccf7221 */ /* 0x000fe20000010000 */
[----:B------:R-:W-:-:S04]  /*16d0*/  IMAD.WIDE.U32 R100, R159, 0x10, R186 ;  /* 0x000000109f647825 */ /* 0x000fc800078e00ba */
[----:B------:R-:W-:Y:S01]  /*16e0*/  FADD.FTZ R206, R109, R206 ;  /* 0x000000ce6dce7221 */ /* 0x000fe20000010000 */
[----:B------:R-:W4:Y:S01]  /*16f0*/  LDL R130, [R1+0x68] ;  /* 0x0000680001827983 */ /* 0x000f220000100800 */
[----:B------:R-:W-:Y:S01]  /*1700*/  FADD.FTZ R32, R124, R32 ;  /* 0x000000207c207221 */ /* 0x000fe20000010000 */
[----:B------:R-:W-:Y:S01]  /*1710*/  FADD.FTZ R31, R125, R31 ;  /* 0x0000001f7d1f7221 */ /* 0x000fe20000010000 */
[----:B------:R-:W0:Y:S01]  /*1720*/  @P1 LDC.64 R104, c[0x0][0x438] ;  /* 0x00010e00ff681b82 */ /* 0x000e220000000a00 */
[----:B------:R-:W4:Y:S04]  /*1730*/  LDG.E.128 R80, desc[UR10][R80.64] ;  /* 0x0000000a50507981 */ /* 0x000f28000c1e1d00 */
[----:B------:R-:W4:Y:S01]  /*1740*/  LDL R166, [R1+0x90] ;  /* 0x0000900001a67983 */ /* 0x000f220000100800 */
[----:B------:R-:W-:Y:S01]  /*1750*/  FADD.FTZ R116, -R177, R116 ;  /* 0x00000074b1747221 */ /* 0x000fe20000010100 */
[----:B------:R-:W-:Y:S01]  /*1760*/  FMUL.FTZ R185, R128, R123 ;  /* 0x0000007b80b97220 */ /* 0x000fe20000410000 */
[----:B------:R-:W-:Y:S01]  /*1770*/  FFMA.FTZ R183, R129, R126, R183 ;  /* 0x0000007e81b77223 */ /* 0x000fe200000100b7 */
[----:B------:R-:W4:Y:S04]  /*1780*/  LDL R128, [R1+0x60] ;  /* 0x0000600001807983 */ /* 0x000f280000100800 */
[----:B------:R-:W4:Y:S01]  /*1790*/  LDL R129, [R1+0x5c] ;  /* 0x00005c0001817983 */ /* 0x000f220000100800 */
[----:B------:R-:W-:-:S03]  /*17a0*/  FMUL.FTZ R171, R116, UR16 ;  /* 0x0000001074ab7c20 */ /* 0x000fc60008410000 */
[----:B------:R-:W4:Y:S01]  /*17b0*/  LDL R116, [R1+0x70] ;  /* 0x0000700001747983 */ /* 0x000f220000100800 */
[----:B------:R-:W-:Y:S01]  /*17c0*/  FADD.FTZ R117, -R177, R117 ;  /* 0x00000075b1757221 */ /* 0x000fe20000010100 */
[----:B------:R-:W-:-:S03]  /*17d0*/  FMUL.FTZ R173, R164, R120 ;  /* 0x00000078a4ad7220 */ /* 0x000fc60000410000 */
[----:B------:R-:W-:Y:S01]  /*17e0*/  FMUL.FTZ R175, R117, UR16 ;  /* 0x0000001075af7c20 */ /* 0x000fe20008410000 */
[----:B------:R-:W-:Y:S01]  /*17f0*/  IADD3 R164, PT, PT, R162, 0x500, RZ ;  /* 0x00000500a2a47810 */ /* 0x000fe20007ffe0ff */
[----:B------:R-:W-:Y:S01]  /*1800*/  FFMA.FTZ R147, R124, R171, R147 ;  /* 0x000000ab7c937223 */ /* 0x000fe20000010093 */
[----:B------:R-:W-:Y:S01]  /*1810*/  FFMA.FTZ R8, R108, R0, R8 ;  /* 0x000000006c087223 */ /* 0x000fe20000010008 */
[----:B------:R-:W-:Y:S01]  /*1820*/  FFMA.FTZ R146, R125, R175, R146 ;  /* 0x000000af7d927223 */ /* 0x000fe20000010092 */
[----:B------:R-:W-:Y:S01]  /*1830*/  FFMA.FTZ R7, R109, R167, R7 ;  /* 0x000000a76d077223 */ /* 0x000fe20000010007 */
[C---:B------:R-:W-:Y:S01]  /*1840*/  FADD.FTZ R203, R120.reuse, R203 ;  /* 0x000000cb78cb7221 */ /* 0x040fe20000010000 */
[----:B------:R-:W1:Y:S01]  /*1850*/  @P1 LDC.64 R108, c[0x0][0x438] ;  /* 0x00010e00ff6c1b82 */ /* 0x000e620000000a00 */
[----:B------:R-:W-:Y:S01]  /*1860*/  FFMA.FTZ R4, R120, R171, R4 ;  /* 0x000000ab78047223 */ /* 0x000fe20000010004 */
[C---:B------:R-:W-:Y:S01]  /*1870*/  FADD.FTZ R202, R121.reuse, R202 ;  /* 0x000000ca79ca7221 */ /* 0x040fe20000010000 */
[----:B------:R-:W-:Y:S01]  /*1880*/  FFMA.FTZ R3, R121, R175, R3 ;  /* 0x000000af79037223 */ /* 0x000fe20000010003 */
[----:B------:R-:W-:-:S04]  /*1890*/  IMAD.WIDE.U32 R96, R159, 0x10, R188 ;  /* 0x000000109f607825 */ /* 0x000fc800078e00bc */
[----:B------:R-:W-:-:S04]  /*18a0*/  IMAD.WIDE.U32 R92, R159, 0x10, R190 ;  /* 0x000000109f5c7825 */ /* 0x000fc800078e00be */
[----:B------:R-:W-:Y:S01]  /*18b0*/  FADD.FTZ R27, R89, R27 ;  /* 0x0000001b591b7221 */ /* 0x000fe20000010000 */
[----:B------:R-:W4:Y:S04]  /*18c0*/  LDG.E.128 R96, desc[UR10][R96.64] ;  /* 0x0000000a60607981 */ /* 0x000f28000c1e1d00 */
[----:B------:R-:W4:Y:S01]  /*18d0*/  LDG.E.128 R92, desc[UR10][R92.64] ;  /* 0x0000000a5c5c7981 */ /* 0x000f22000c1e1d00 */
[----:B------:R-:W-:-:S03]  /*18e0*/  FADD.FTZ R28, R88, R28 ;  /* 0x0000001c581c7221 */ /* 0x000fc60000010000 */
[----:B------:R-:W4:Y:S01]  /*18f0*/  LDG.E.128 R100, desc[UR10][R100.64] ;  /* 0x0000000a64647981 */ /* 0x000f22000c1e1d00 */
[----:B-1----:R-:W-:-:S05]  /*1900*/  @P1 IMAD.WIDE.U32 R108, R161, 0x10, R108 ;  /* 0x00000010a16c1825 */ /* 0x002fca00078e006c */
[----:B------:R0:W5:Y:S02]  /*1910*/  @P1 LDG.E.128 R48, desc[UR10][R108.64] ;  /* 0x0000000a6c301981 */ /* 0x000164000c1e1d00 */
[----:B0-----:R-:W-:-:S05]  /*1920*/  @P1 IMAD.WIDE.U32 R108, R159, 0x10, R104 ;  /* 0x000000109f6c1825 */ /* 0x001fca00078e0068 */
[----:B------:R0:W5:Y:S01]  /*1930*/  @P1 LDG.E.128 R56, desc[UR10][R108.64] ;  /* 0x0000000a6c381981 */ /* 0x000162000c1e1d00 */
[----:B--2---:R-:W-:Y:S01]  /*1940*/  FFMA.FTZ R173, R163, R124, R173 ;  /* 0x0000007ca3ad7223 */ /* 0x004fe200000100ad */
[----:B------:R-:W-:Y:S01]  /*1950*/  IADD3 R163, PT, PT, R162, 0x400, RZ ;  /* 0x00000400a2a37810 */ /* 0x000fe20007ffe0ff */
[----:B---3--:R-:W-:-:S04]  /*1960*/  FMUL.FTZ R176, R113, R121 ;  /* 0x0000007971b07220 */ /* 0x008fc80000410000 */
[----:B----4-:R-:W-:Y:S01]  /*1970*/  FFMA.FTZ R176, R112, R125, R176 ;  /* 0x0000007d70b07223 */ /* 0x010fe200000100b0 */
[----:B------:R-:W-:-:S04]  /*1980*/  IMAD.WIDE.U32 R112, R163, 0x10, R186 ;  /* 0x00000010a3707825 */ /* 0x000fc800078e00ba */
[----:B------:R-:W-:-:S04]  /*1990*/  IMAD.WIDE.U32 R124, R164, 0x10, R186 ;  /* 0x00000010a47c7825 */ /* 0x000fc800078e00ba */
[----:B------:R-:W-:Y:S02]  /*19a0*/  FMUL.FTZ R187, R131, R84 ;  /* 0x0000005483bb7220 */ /* 0x000fe40000410000 */
[----:B------:R-:W2:Y:S02]  /*19b0*/  LDL R131, [R1+0x54] ;  /* 0x0000540001837983 */ /* 0x000ea40000100800 */
[----:B------:R-:W-:Y:S02]  /*19c0*/  FFMA.FTZ R187, R130, R88, R187 ;  /* 0x0000005882bb7223 */ /* 0x000fe400000100bb */
[----:B------:R-:W3:Y:S01]  /*19d0*/  LDL R130, [R1+0x58] ;  /* 0x0000580001827983 */ /* 0x000ee20000100800 */
[C---:B------:R-:W-:Y:S01]  /*19e0*/  FADD.FTZ R80, -R177.reuse, R80 ;  /* 0x00000050b1507221 */ /* 0x040fe20000010100 */
[----:B------:R-:W-:Y:S01]  /*19f0*/  FADD.FTZ R81, -R177, R81 ;  /* 0x00000051b1517221 */ /* 0x000fe20000010100 */
[----:B0-----:R-:W-:-:S04]  /*1a00*/  IMAD.WIDE.U32 R108, R163, 0x10, R188 ;  /* 0x00000010a36c7825 */ /* 0x001fc800078e00bc */
[----:B------:R-:W-:Y:S01]  /*1a10*/  FMUL.FTZ R186, R80, UR16 ;  /* 0x0000001050ba7c20 */ /* 0x000fe20008410000 */
[----:B------:R-:W-:-:S04]  /*1a20*/  IMAD.WIDE.U32 R120, R164, 0x10, R188 ;  /* 0x00000010a4787825 */ /* 0x000fc800078e00bc */
[----:B------:R-:W-:Y:S02]  /*1a30*/  FMUL.FTZ R188, R81, UR16 ;  /* 0x0000001051bc7c20 */ /* 0x000fe40008410000 */
[----:B------:R-:W0:Y:S02]  /*1a40*/  @P1 LDC.64 R80, c[0x0][0x438] ;  /* 0x00010e00ff501b82 */ /* 0x000e240000000a00 */
[----:B0-----:R-:W-:-:S05]  /*1a50*/  @P1 IMAD.WIDE.U32 R80, R163, 0x10, R80 ;  /* 0x00000010a3501825 */ /* 0x001fca00078e0050 */
[----:B------:R0:W5:Y:S02]  /*1a60*/  @P1 LDG.E.128 R60, desc[UR10][R80.64] ;  /* 0x0000000a503c1981 */ /* 0x000164000c1e1d00 */
[----:B0-----:R-:W0:Y:S01]  /*1a70*/  @P0 LDC.64 R80, c[0x0][0x3b8] ;  /* 0x0000ee00ff500b82 */ /* 0x001e220000000a00 */
[----:B------:R-:W-:Y:S01]  /*1a80*/  FFMA.FTZ R142, R89, R188, R142 ;  /* 0x000000bc598e7223 */ /* 0x000fe2000001008e */
[----:B------:R-:W-:-:S04]  /*1a90*/  FMUL.FTZ R189, R129, R85 ;  /* 0x0000005581bd7220 */ /* 0x000fc80000410000 */
[----:B------:R-:W-:Y:S02]  /*1aa0*/  FFMA.FTZ R189, R128, R89, R189 ;  /* 0x0000005980bd7223 */ /* 0x000fe400000100bd */
[----:B------:R-:W4:Y:S01]  /*1ab0*/  LDL R89, [R1+0x44] ;  /* 0x0000440001597983 */ /* 0x000f220000100800 */
[----:B0-----:R-:W-:-:S05]  /*1ac0*/  @P0 IMAD.WIDE.U32 R80, R163, 0x4, R80 ;  /* 0x00000004a3500825 */ /* 0x001fca00078e0050 */
[----:B------:R0:W5:Y:S01]  /*1ad0*/  @P0 LDG.E R156, desc[UR10][R80.64] ;  /* 0x0000000a509c0981 */ /* 0x000162000c1e1900 */
[----:B------:R-:W-:-:S03]  /*1ae0*/  FFMA.FTZ R143, R88, R186, R143 ;  /* 0x000000ba588f7223 */ /* 0x000fc6000001008f */
[----:B------:R-:W4:Y:S01]  /*1af0*/  LDL R88, [R1+0x48] ;  /* 0x0000480001587983 */ /* 0x000f220000100800 */
[----:B0-----:R-:W0:Y:S01]  /*1b00*/  @P1 LDC.64 R80, c[0x0][0x438] ;  /* 0x00010e00ff501b82 */ /* 0x001e220000000a00 */
[----:B------:R-:W-:Y:S01]  /*1b10*/  FFMA.FTZ R174, R166, R115, R174 ;  /* 0x00000073a6ae7223 */ /* 0x000fe200000100ae */
[----:B------:R-:W-:Y:S01]  /*1b20*/  IADD3 R166, PT, PT, R162, 0x600, RZ ;  /* 0x00000600a2a67810 */ /* 0x000fe20007ffe0ff */
[C---:B------:R-:W-:Y:S01]  /*1b30*/  FADD.FTZ R218, R85.reuse, R218 ;  /* 0x000000da55da7221 */ /* 0x040fe20000010000 */
[----:B------:R-:W-:Y:S01]  /*1b40*/  FFMA.FTZ R181, R85, R188, R181 ;  /* 0x000000bc55b57223 */ /* 0x000fe200000100b5 */
[----:B------:R-:W-:Y:S01]  /*1b50*/  FADD.FTZ R82, -R177, R82 ;  /* 0x00000052b1527221 */ /* 0x000fe20000010100 */
[----:B------:R-:W4:Y:S01]  /*1b60*/  LDL R85, [R1+0x3c] ;  /* 0x00003c0001557983 */ /* 0x000f220000100800 */
[----:B------:R-:W-:Y:S01]  /*1b70*/  FFMA.FTZ R185, R116, R127, R185 ;  /* 0x0000007f74b97223 */ /* 0x000fe200000100b9 */
[----:B------:R-:W-:-:S04]  /*1b80*/  IMAD.WIDE.U32 R104, R163, 0x10, R190 ;  /* 0x00000010a3687825 */ /* 0x000fc800078e00be */
[C---:B------:R-:W-:Y:S01]  /*1b90*/  FADD.FTZ R219, R84.reuse, R219 ;  /* 0x000000db54db7221 */ /* 0x040fe20000010000 */
[----:B------:R-:W-:Y:S01]  /*1ba0*/  FFMA.FTZ R180, R84, R186, R180 ;  /* 0x000000ba54b47223 */ /* 0x000fe200000100b4 */
[--C-:B------:R-:W-:Y:S01]  /*1bb0*/  IMAD.WIDE.U32 R116, R164, 0x10, R190.reuse ;  /* 0x00000010a4747825 */ /* 0x100fe200078e00be */
[----:B------:R-:W4:Y:S03]  /*1bc0*/  LDL R84, [R1+0x40] ;  /* 0x0000400001547983 */ /* 0x000f260000100800 */
[----:B------:R-:W-:-:S04]  /*1bd0*/  IMAD.WIDE.U32 R128, R166, 0x10, R190 ;  /* 0x00000010a6807825 */ /* 0x000fc800078e00be */
[----:B------:R-:W-:Y:S02]  /*1be0*/  FMUL.FTZ R190, R82, UR16 ;  /* 0x0000001052be7c20 */ /* 0x000fe40008410000 */
[----:B------:R-:W4:Y:S01]  /*1bf0*/  LDL R82, [R1+0x34] ;  /* 0x0000340001527983 */ /* 0x000f220000100800 */
[----:B0-----:R-:W-:-:S05]  /*1c00*/  @P1 IMAD.WIDE.U32 R80, R164, 0x10, R80 ;  /* 0x00000010a4501825 */ /* 0x001fca00078e0050 */
[----:B------:R4:W5:Y:S04]  /*1c10*/  @P1 LDG.E.128 R64, desc[UR10][R80.64] ;  /* 0x0000000a50401981 */ /* 0x000968000c1e1d00 */
[----:B------:R-:W4:Y:S01]  /*1c20*/  LDL R81, [R1+0x38] ;  /* 0x0000380001517983 */ /* 0x000f220000100800 */
[C---:B------:R-:W-:Y:S01]  /*1c30*/  FADD.FTZ R26, R90.reuse, R26 ;  /* 0x0000001a5a1a7221 */ /* 0x040fe20000010000 */
[----:B------:R-:W-:Y:S01]  /*1c40*/  FFMA.FTZ R141, R90, R190, R141 ;  /* 0x000000be5a8d7223 */ /* 0x000fe2000001008d */
[----:B--2---:R-:W-:-:S04]  /*1c50*/  FMUL.FTZ R191, R131, R86 ;  /* 0x0000005683bf7220 */ /* 0x004fc80000410000 */
[----:B---3--:R-:W-:Y:S02]  /*1c60*/  FFMA.FTZ R191, R130, R90, R191 ;  /* 0x0000005a82bf7223 */ /* 0x008fe400000100bf */
[----:B------:R-:W2:Y:S01]  /*1c70*/  LDL R90, [R1+0x50] ;  /* 0x00005000015a7983 */ /* 0x000ea20000100800 */
[C---:B------:R-:W-:Y:S01]  /*1c80*/  FADD.FTZ R92, -R177.reuse, R92 ;  /* 0x0000005cb15c7221 */ /* 0x040fe20000010100 */
[----:B------:R-:W-:Y:S01]  /*1c90*/  FADD.FTZ R139, R100, R139 ;  /* 0x0000008b648b7221 */ /* 0x000fe20000010000 */
[C---:B------:R-:W-:Y:S01]  /*1ca0*/  FADD.FTZ R93, -R177.reuse, R93 ;  /* 0x0000005db15d7221 */ /* 0x040fe20000010100 */
[----:B------:R-:W-:Y:S01]  /*1cb0*/  FADD.FTZ R94, -R177, R94 ;  /* 0x0000005eb15e7221 */ /* 0x000fe20000010100 */
[----:B------:R-:W-:Y:S01]  /*1cc0*/  FMUL.FTZ R92, R92, UR16 ;  /* 0x000000105c5c7c20 */ /* 0x000fe20008410000 */
[----:B------:R-:W-:Y:S01]  /*1cd0*/  FADD.FTZ R138, R101, R138 ;  /* 0x0000008a658a7221 */ /* 0x000fe20000010000 */
[----:B------:R-:W-:Y:S01]  /*1ce0*/  FADD.FTZ R137, R102, R137 ;  /* 0x0000008966897221 */ /* 0x000fe20000010000 */
[----:B------:R-:W-:Y:S01]  /*1cf0*/  FADD.FTZ R83, -R177, R83 ;  /* 0x00000053b1537221 */ /* 0x000fe20000010100 */
[----:B------:R-:W-:Y:S01]  /*1d00*/  FFMA.FTZ R24, R100, R92, R24 ;  /* 0x0000005c64187223 */ /* 0x000fe20000010018 */
[----:B------:R-:W-:Y:S01]  /*1d10*/  FMUL.FTZ R93, R93, UR16 ;  /* 0x000000105d5d7c20 */ /* 0x000fe20008410000 */
[----:B------:R-:W-:Y:S01]  /*1d20*/  FMUL.FTZ R94, R94, UR16 ;  /* 0x000000105e5e7c20 */ /* 0x000fe20008410000 */
[----:B------:R-:W-:Y:S01]  /*1d30*/  FMUL.FTZ R170, R170, R110 ;  /* 0x0000006eaaaa7220 */ /* 0x000fe20000410000 */
[----:B------:R-:W-:Y:S01]  /*1d40*/  FMUL.FTZ R193, R193, R87 ;  /* 0x00000057c1c17220 */ /* 0x000fe20000410000 */
[----:B------:R-:W-:Y:S01]  /*1d50*/  FFMA.FTZ R23, R101, R93, R23 ;  /* 0x0000005d65177223 */ /* 0x000fe20000010017 */
[----:B------:R-:W-:Y:S01]  /*1d60*/  FFMA.FTZ R22, R102, R94, R22 ;  /* 0x0000005e66167223 */ /* 0x000fe20000010016 */
[----:B----4-:R-:W-:Y:S01]  /*1d70*/  FMUL.FTZ R80, R89, R96 ;  /* 0x0000006059507220 */ /* 0x010fe20000410000 */
[----:B------:R-:W-:Y:S01]  /*1d80*/  FADD.FTZ R140, R91, R140 ;  /* 0x0000008c5b8c7221 */ /* 0x000fe20000010000 */
[----:B------:R-:W-:Y:S01]  /*1d90*/  FADD.FTZ R106, -R177, R106 ;  /* 0x0000006ab16a7221 */ /* 0x000fe20000010100 */
[----:B------:R-:W-:Y:S01]  /*1da0*/  FADD.FTZ R205, R110, R205 ;  /* 0x000000cd6ecd7221 */ /* 0x000fe20000010000 */
[----:B------:R-:W-:Y:S01]  /*1db0*/  FADD.FTZ R204, R111, R204 ;  /* 0x000000cc6fcc7221 */ /* 0x000fe20000010000 */
[----:B------:R-:W-:Y:S01]  /*1dc0*/  FADD.FTZ R34, R114, R34 ;  /* 0x0000002272227221 */ /* 0x000fe20000010000 */
[----:B------:R-:W-:Y:S01]  /*1dd0*/  FADD.FTZ R33, R115, R33 ;  /* 0x0000002173217221 */ /* 0x000fe20000010000 */
[----:B------:R-:W-:Y:S01]  /*1de0*/  FADD.FTZ R230, R97, R230 ;  /* 0x000000e661e67221 */ /* 0x000fe20000010000 */
[----:B------:R-:W-:Y:S01]  /*1df0*/  FADD.FTZ R95, -R177, R95 ;  /* 0x0000005fb15f7221 */ /* 0x000fe20000010100 */
[----:B------:R-:W-:Y:S01]  /*1e00*/  FADD.FTZ R231, R96, R231 ;  /* 0x000000e760e77221 */ /* 0x000fe20000010000 */
[----:B------:R-:W-:Y:S01]  /*1e10*/  FADD.FTZ R136, R103, R136 ;  /* 0x0000008867887221 */ /* 0x000fe20000010000 */
[C---:B------:R-:W-:Y:S01]  /*1e20*/  FADD.FTZ R118, -R177.reuse, R118 ;  /* 0x00000076b1767221 */ /* 0x040fe20000010100 */
[----:B------:R-:W-:Y:S01]  /*1e30*/  FADD.FTZ R119, -R177, R119 ;  /* 0x00000077b1777221 */ /* 0x000fe20000010100 */
[----:B------:R-:W-:Y:S01]  /*1e40*/  FADD.FTZ R228, R99, R228 ;  /* 0x000000e463e47221 */ /* 0x000fe20000010000 */
[----:B------:R-:W-:Y:S01]  /*1e50*/  FADD.FTZ R201, R122, R201 ;  /* 0x000000c97ac97221 */ /* 0x000fe20000010000 */
[----:B------:R-:W-:Y:S01]  /*1e60*/  FADD.FTZ R200, R123, R200 ;  /* 0x000000c87bc87221 */ /* 0x000fe20000010000 */
[----:B------:R-:W-:Y:S01]  /*1e70*/  FADD.FTZ R30, R126, R30 ;  /* 0x0000001e7e1e7221 */ /* 0x000fe20000010000 */
[----:B------:R-:W-:Y:S01]  /*1e80*/  FADD.FTZ R29, R127, R29 ;  /* 0x0000001d7f1d7221 */ /* 0x000fe20000010000 */
[----:B------:R-:W3:Y:S01]  /*1e90*/  LDG.E.128 R128, desc[UR10][R128.64] ;  /* 0x0000000a80807981 */ /* 0x000ee2000c1e1d00 */
[----:B------:R-:W-:-:S02]  /*1ea0*/  FFMA.FTZ R100, R88, R100, R80 ;  /* 0x0000006458647223 */ /* 0x000fc40000010050 */
[----:B------:R-:W0:Y:S01]  /*1eb0*/  LDC.64 R88, c[0x0][0x430] ;  /* 0x00010c00ff587b82 */ /* 0x000e220000000a00 */
[----:B------:R-:W-:-:S04]  /*1ec0*/  FMUL.FTZ R80, R85, R97 ;  /* 0x0000006155507220 */ /* 0x000fc80000410000 */
[----:B------:R-:W-:Y:S01]  /*1ed0*/  FFMA.FTZ R101, R84, R101, R80 ;  /* 0x0000006554657223 */ /* 0x000fe20000010050 */
[----:B------:R-:W-:Y:S01]  /*1ee0*/  FMUL.FTZ R192, R83, UR16 ;  /* 0x0000001053c07c20 */ /* 0x000fe20008410000 */
[----:B------:R-:W-:Y:S01]  /*1ef0*/  FFMA.FTZ R170, R172, R114, R170 ;  /* 0x00000072acaa7223 */ /* 0x000fe200000100aa */
[----:B------:R-:W-:Y:S01]  /*1f00*/  FMUL.FTZ R169, R106, UR16 ;  /* 0x000000106aa97c20 */ /* 0x000fe20008410000 */
[----:B--2---:R-:W-:Y:S01]  /*1f10*/  FFMA.FTZ R193, R90, R91, R193 ;  /* 0x0000005b5ac17223 */ /* 0x004fe200000100c1 */
[----:B------:R-:W-:Y:S01]  /*1f20*/  FMUL.FTZ R80, R82, R98 ;  /* 0x0000006252507220 */ /* 0x000fe20000410000 */
[----:B------:R-:W-:Y:S01]  /*1f30*/  FFMA.FTZ R25, R91, R192, R25 ;  /* 0x000000c05b197223 */ /* 0x000fe20000010019 */
[----:B------:R-:W-:Y:S01]  /*1f40*/  FADD.FTZ R172, -R177, R107 ;  /* 0x0000006bb1ac7221 */ /* 0x000fe20000010100 */
[----:B------:R-:W2:Y:S01]  /*1f50*/  LDL R91, [R1+0x2c] ;  /* 0x00002c00015b7983 */ /* 0x000ea20000100800 */
[----:B------:R-:W-:Y:S01]  /*1f60*/  FFMA.FTZ R102, R81, R102, R80 ;  /* 0x0000006651667223 */ /* 0x000fe20000010050 */
[----:B0-----:R-:W-:-:S04]  /*1f70*/  IMAD.WIDE.U32 R80, R166, 0x10, R88 ;  /* 0x00000010a6507825 */ /* 0x001fc800078e0058 */
[-C--:B------:R-:W-:Y:S01]  /*1f80*/  FFMA.FTZ R6, R110, R169.reuse, R6 ;  /* 0x000000a96e067223 */ /* 0x080fe20000010006 */
[----:B------:R-:W0:Y:S01]  /*1f90*/  @P0 LDC.64 R88, c[0x0][0x3b8] ;  /* 0x0000ee00ff580b82 */ /* 0x000e220000000a00 */
[----:B------:R-:W-:Y:S01]  /*1fa0*/  FMUL.FTZ R172, R172, UR16 ;  /* 0x00000010acac7c20 */ /* 0x000fe20008410000 */
[----:B------:R-:W4:Y:S01]  /*1fb0*/  LDL R90, [R1+0x30] ;  /* 0x00003000015a7983 */ /* 0x000f220000100800 */
[----:B------:R-:W-:Y:S01]  /*1fc0*/  FFMA.FTZ R149, R114, R169, R149 ;  /* 0x000000a972957223 */ /* 0x000fe20000010095 */
[----:B------:R-:W-:Y:S01]  /*1fd0*/  FFMA.FTZ R197, R97, R93, R197 ;  /* 0x0000005d61c57223 */ /* 0x000fe200000100c5 */
[----:B------:R-:W-:Y:S01]  /*1fe0*/  FFMA.FTZ R196, R96, R92, R196 ;  /* 0x0000005c60c47223 */ /* 0x000fe200000100c4 */
[----:B------:R-:W-:Y:S01]  /*1ff0*/  FMUL.FTZ R182, R118, UR16 ;  /* 0x0000001076b67c20 */ /* 0x000fe20008410000 */
[----:B------:R-:W-:Y:S01]  /*2000*/  FMUL.FTZ R184, R119, UR16 ;  /* 0x0000001077b87c20 */ /* 0x000fe20008410000 */
[----:B------:R-:W1:Y:S01]  /*2010*/  @P1 LDC.64 R106, c[0x0][0x438] ;  /* 0x00010e00ff6a1b82 */ /* 0x000e620000000a00 */
[----:B------:R-:W3:Y:S07]  /*2020*/  LDG.E.128 R80, desc[UR10][R80.64] ;  /* 0x0000000a50507981 */ /* 0x000eee000c1e1d00 */
[----:B------:R-:W4:Y:S01]  /*2030*/  LDC.64 R84, c[0x0][0x428] ;  /* 0x00010a00ff547b82 */ /* 0x000f220000000a00 */
[----:B0-----:R-:W-:-:S04]  /*2040*/  @P0 IMAD.WIDE.U32 R88, R164, 0x4, R88 ;  /* 0x00000004a4580825 */ /* 0x001fc800078e0058 */
[-C--:B------:R-:W-:Y:S01]  /*2050*/  FFMA.FTZ R5, R111, R172.reuse, R5 ;  /* 0x000000ac6f057223 */ /* 0x080fe20000010005 */
[----:B------:R-:W-:Y:S01]  /*2060*/  FFMA.FTZ R148, R115, R172, R148 ;  /* 0x000000ac73947223 */ /* 0x000fe20000010094 */
[----:B------:R-:W3:Y:S04]  /*2070*/  LDG.E.128 R108, desc[UR10][R108.64] ;  /* 0x0000000a6c6c7981 */ /* 0x000ee8000c1e1d00 */
[----:B------:R0:W5:Y:S01]  /*2080*/  @P0 LDG.E R157, desc[UR10][R88.64] ;  /* 0x0000000a589d0981 */ /* 0x000162000c1e1900 */
[----:B-1----:R-:W-:-:S03]  /*2090*/  @P1 IMAD.WIDE.U32 R106, R160, 0x10, R106 ;  /* 0x00000010a06a1825 */ /* 0x002fc600078e006a */
[----:B------:R-:W3:Y:S04]  /*20a0*/  LDG.E.128 R112, desc[UR10][R112.64] ;  /* 0x0000000a70707981 */ /* 0x000ee8000c1e1d00 */
[----:B------:R-:W5:Y:S01]  /*20b0*/  @P1 LDG.E.128 R52, desc[UR10][R106.64] ;  /* 0x0000000a6a341981 */ /* 0x000f62000c1e1d00 */
[----:B0-----:R-:W0:Y:S03]  /*20c0*/  @P1 LDC.64 R88, c[0x0][0x438] ;  /* 0x00010e00ff581b82 */ /* 0x001e260000000a00 */
[----:B------:R-:W3:Y:S01]  /*20d0*/  LDL R97, [R1+0x28] ;  /* 0x0000280001617983 */ /* 0x000ee20000100800 */
[----:B------:R-:W-:-:S03]  /*20e0*/  FMUL.FTZ R96, R95, UR16 ;  /* 0x000000105f607c20 */ /* 0x000fc60008410000 */
[----:B------:R-:W3:Y:S04]  /*20f0*/  LDG.E.128 R116, desc[UR10][R116.64] ;  /* 0x0000000a74747981 */ /* 0x000ee8000c1e1d00 */
[----:B------:R-:W3:Y:S01]  /*2100*/  LDG.E.128 R104, desc[UR10][R104.64] ;  /* 0x0000000a68687981 */ /* 0x000ee2000c1e1d00 */
[----:B0-----:R-:W-:-:S05]  /*2110*/  @P1 IMAD.WIDE.U32 R88, R166, 0x10, R88 ;  /* 0x00000010a6581825 */ /* 0x001fca00078e0058 */
[----:B------:R0:W5:Y:S02]  /*2120*/  @P1 LDG.E.128 R68, desc[UR10][R88.64] ;  /* 0x0000000a58441981 */ /* 0x000164000c1e1d00 */
[----:B0-----:R-:W0:Y:S02]  /*2130*/  @P0 LDC.64 R88, c[0x0][0x3b8] ;  /* 0x0000ee00ff580b82 */ /* 0x001e240000000a00 */
[----:B0-----:R-:W-:-:S05]  /*2140*/  @P0 IMAD.WIDE.U32 R88, R166, 0x4, R88 ;  /* 0x00000004a6580825 */ /* 0x001fca00078e0058 */
[----:B------:R2:W5:Y:S04]  /*2150*/  @P0 LDG.E R158, desc[UR10][R88.64] ;  /* 0x0000000a589e0981 */ /* 0x000568000c1e1900 */
[----:B------:R-:W3:Y:S01]  /*2160*/  LDL R89, [R1+0x24] ;  /* 0x0000240001597983 */ /* 0x000ee20000100800 */
[----:B------:R-:W-:Y:S01]  /*2170*/  FFMA.FTZ R21, R103, R96, R21 ;  /* 0x0000006067157223 */ /* 0x000fe20000010015 */
[----:B--2---:R-:W-:Y:S02]  /*2180*/  FMUL.FTZ R88, R91, R99 ;  /* 0x000000635b587220 */ /* 0x004fe40000410000 */
[----:B------:R-:W2:Y:S02]  /*2190*/  LDL R91, [R1+0x1c] ;  /* 0x00001c00015b7983 */ /* 0x000ea40000100800 */
[----:B----4-:R-:W-:-:S02]  /*21a0*/  FFMA.FTZ R103, R90, R103, R88 ;  /* 0x000000675a677223 */ /* 0x010fc40000010058 */
[----:B------:R-:W4:Y:S01]  /*21b0*/  LDL R90, [R1+0x20] ;  /* 0x00002000015a7983 */ /* 0x000f220000100800 */
[----:B---3--:R-:W-:-:S03]  /*21c0*/  FMUL.FTZ R88, R89, R108 ;  /* 0x0000006c59587220 */ /* 0x008fc60000410000 */
[----:B------:R-:W3:Y:S01]  /*21d0*/  LDL R89, [R1+0x14] ;  /* 0x0000140001597983 */ /* 0x000ee20000100800 */
[----:B------:R-:W-:-:S03]  /*21e0*/  FADD.FTZ R95, -R177, R104 ;  /* 0x00000068b15f7221 */ /* 0x000fc60000010100 */
[----:B------:R-:W3:Y:S01]  /*21f0*/  LDL R104, [R1+0x18] ;  /* 0x0000180001687983 */ /* 0x000ee20000100800 */
[----:B------:R-:W-:Y:S01]  /*2200*/  FMUL.FTZ R95, R95, UR16 ;  /* 0x000000105f5f7c20 */ /* 0x000fe20008410000 */
[----:B------:R-:W-:-:S03]  /*2210*/  FADD.FTZ R135, R112, R135 ;  /* 0x0000008770877221 */ /* 0x000fc60000010000 */
[----:B------:R-:W-:Y:S01]  /*2220*/  FFMA.FTZ R20, R112, R95, R20 ;  /* 0x0000005f70147223 */ /* 0x000fe20000010014 */
[----:B------:R-:W-:Y:S01]  /*2230*/  FFMA.FTZ R112, R97, R112, R88 ;  /* 0x0000007061707223 */ /* 0x000fe20000010058 */
[----:B------:R-:W-:Y:S02]  /*2240*/  FADD.FTZ R97, -R177, R105 ;  /* 0x00000069b1617221 */ /* 0x000fe40000010100 */
[----:B------:R-:W3:Y:S01]  /*2250*/  LDL R105, [R1+0xc] ;  /* 0x00000c0001697983 */ /* 0x000ee20000100800 */
[----:B------:R-:W-:-:S03]  /*2260*/  FFMA.FTZ R199, R99, R96, R199 ;  /* 0x0000006063c77223 */ /* 0x000fc600000100c7 */
[----:B------:R-:W3:Y:S01]  /*2270*/  LDL R99, [R1+0x10] ;  /* 0x0000100001637983 */ /* 0x000ee20000100800 */
[----:B------:R-:W-:Y:S01]  /*2280*/  FMUL.FTZ R97, R97, UR16 ;  /* 0x0000001061617c20 */ /* 0x000fe20008410000 */
[----:B------:R-:W-:Y:S01]  /*2290*/  FFMA.FTZ R178, R122, R182, R178 ;  /* 0x000000b67ab27223 */ /* 0x000fe200000100b2 */
[----:B------:R-:W-:Y:S02]  /*22a0*/  FFMA.FTZ R179, R123, R184, R179 ;  /* 0x000000b87bb37223 */ /* 0x000fe400000100b3 */
[----:B------:R-:W3:Y:S01]  /*22b0*/  LDG.E.128 R120, desc[UR10][R120.64] ;  /* 0x0000000a78787981 */ /* 0x000ee2000c1e1d00 */
[----:B------:R-:W-:Y:S01]  /*22c0*/  FFMA.FTZ R145, R126, R182, R145 ;  /* 0x000000b67e917223 */ /* 0x000fe20000010091 */
[----:B------:R-:W-:Y:S01]  /*22d0*/  FFMA.FTZ R144, R127, R184, R144 ;  /* 0x000000b87f907223 */ /* 0x000fe20000010090 */
[C---:B------:R-:W-:Y:S01]  /*22e0*/  FADD.FTZ R134, R113.reuse, R134 ;  /* 0x0000008671867221 */ /* 0x040fe20000010000 */
[----:B------:R-:W-:Y:S01]  /*22f0*/  FFMA.FTZ R19, R113, R97, R19 ;  /* 0x0000006171137223 */ /* 0x000fe20000010013 */
[----:B------:R-:W3:Y:S01]  /*2300*/  LDG.E.128 R124, desc[UR10][R124.64] ;  /* 0x0000000a7c7c7981 */ /* 0x000ee2000c1e1d00 */
[----:B------:R-:W-:-:S04]  /*2310*/  IMAD.WIDE.U32 R84, R166, 0x10, R84 ;  /* 0x00000010a6547825 */ /* 0x000fc800078e0054 */
[C---:B------:R-:W-:Y:S01]  /*2320*/  FADD.FTZ R217, R86.reuse, R217 ;  /* 0x000000d956d97221 */ /* 0x040fe20000010000 */
[----:B------:R-:W-:Y:S01]  /*2330*/  FFMA.FTZ R194, R86, R190, R194 ;  /* 0x000000be56c27223 */ /* 0x000fe200000100c2 */
[C---:B------:R-:W-:Y:S01]  /*2340*/  FADD.FTZ R216, R87.reuse, R216 ;  /* 0x000000d857d87221 */ /* 0x040fe20000010000 */
[----:B------:R-:W-:Y:S02]  /*2350*/  FFMA.FTZ R195, R87, R192, R195 ;  /* 0x000000c057c37223 */ /* 0x000fe400000100c3 */
[----:B------:R-:W3:Y:S01]  /*2360*/  LDG.E.128 R84, desc[UR10][R84.64] ;  /* 0x0000000a54547981 */ /* 0x000ee2000c1e1d00 */
[----:B--2---:R-:W-:-:S03]  /*2370*/  FMUL.FTZ R88, R91, R109 ;  /* 0x0000006d5b587220 */ /* 0x004fc60000410000 */
[----:B------:R-:W2:Y:S01]  /*2380*/  LDL R91, [R1+0x4] ;  /* 0x00000400015b7983 */ /* 0x000ea20000100800 */
[----:B----4-:R-:W-:-:S03]  /*2390*/  FFMA.FTZ R113, R90, R113, R88 ;  /* 0x000000715a717223 */ /* 0x010fc60000010058 */
[----:B------:R-:W4:Y:S01]  /*23a0*/  LDL R90, [R1+0x8] ;  /* 0x00000800015a7983 */ /* 0x000f220000100800 */
[----:B---3--:R-:W-:-:S03]  /*23b0*/  FMUL.FTZ R88, R89, R110 ;  /* 0x0000006e59587220 */ /* 0x008fc60000410000 */
[----:B------:R-:W3:Y:S01]  /*23c0*/  LDL R89, [R1] ;  /* 0x0000000001597983 */ /* 0x000ee20000100800 */
[C---:B------:R-:W-:Y:S01]  /*23d0*/  FADD.FTZ R229, R98.reuse, R229 ;  /* 0x000000e562e57221 */ /* 0x040fe20000010000 */
[----:B------:R-:W-:Y:S01]  /*23e0*/  FFMA.FTZ R198, R98, R94, R198 ;  /* 0x0000005e62c67223 */ /* 0x000fe200000100c6 */
[----:B------:R-:W-:-:S04]  /*23f0*/  FADD.FTZ R98, -R177, R106 ;  /* 0x0000006ab1627221 */ /* 0x000fc80000010100 */
[----:B------:R-:W-:Y:S01]  /*2400*/  FMUL.FTZ R98, R98, UR16 ;  /* 0x0000001062627c20 */ /* 0x000fe20008410000 */
[----:B------:R-:W-:-:S03]  /*2410*/  FADD.FTZ R133, R114, R133 ;  /* 0x0000008572857221 */ /* 0x000fc60000010000 */
[----:B------:R-:W-:Y:S01]  /*2420*/  FFMA.FTZ R18, R114, R98, R18 ;  /* 0x0000006272127223 */ /* 0x000fe20000010012 */
[----:B------:R-:W-:Y:S01]  /*2430*/  FFMA.FTZ R114, R104, R114, R88 ;  /* 0x0000007268727223 */ /* 0x000fe20000010058 */
[----:B------:R-:W-:Y:S01]  /*2440*/  FADD.FTZ R104, -R177, R107 ;  /* 0x0000006bb1687221 */ /* 0x000fe20000010100 */
[----:B------:R-:W-:-:S03]  /*2450*/  FMUL.FTZ R88, R105, R111 ;  /* 0x0000006f69587220 */ /* 0x000fc60000410000 */
[----:B------:R-:W-:Y:S01]  /*2460*/  FMUL.FTZ R104, R104, UR16 ;  /* 0x0000001068687c20 */ /* 0x000fe20008410000 */
[C---:B------:R-:W-:Y:S01]  /*2470*/  FADD.FTZ R132, R115.reuse, R132 ;  /* 0x0000008473847221 */ /* 0x040fe20000010000 */
[C---:B------:R-:W-:Y:S02]  /*2480*/  FADD.FTZ R226, R110.reuse, R226 ;  /* 0x000000e26ee27221 */ /* 0x040fe40000010000 */
[----:B------:R-:W-:Y:S01]  /*2490*/  FFMA.FTZ R17, R115, R104, R17 ;  /* 0x0000006873117223 */ /* 0x000fe20000010011 */
[----:B------:R-:W-:Y:S01]  /*24a0*/  FFMA.FTZ R115, R99, R115, R88 ;  /* 0x0000007363737223 */ /* 0x000fe20000010058 */
[----:B------:R-:W-:Y:S01]  /*24b0*/  FFMA.FTZ R210, R110, R98, R210 ;  /* 0x000000626ed27223 */ /* 0x000fe200000100d2 */
[----:B------:R-:W-:Y:S01]  /*24c0*/  FADD.FTZ R99, -R177, R116 ;  /* 0x00000074b1637221 */ /* 0x000fe20000010100 */
[C---:B------:R-:W-:Y:S01]  /*24d0*/  FADD.FTZ R225, R111.reuse, R225 ;  /* 0x000000e16fe17221 */ /* 0x040fe20000010000 */
[----:B------:R-:W-:Y:S02]  /*24e0*/  FFMA.FTZ R211, R111, R104, R211 ;  /* 0x000000686fd37223 */ /* 0x000fe400000100d3 */
[----:B------:R-:W0:Y:S01]  /*24f0*/  LDC.64 R110, c[0x0][0x3b0] ;  /* 0x0000ec00ff6e7b82 */ /* 0x000e220000000a00 */
[----:B------:R-:W-:Y:S01]  /*2500*/  FMUL.FTZ R99, R99, UR16 ;  /* 0x0000001063637c20 */ /* 0x000fe20008410000 */
[----:B------:R-:W-:Y:S01]  /*2510*/  FADD.FTZ R105, -R177, R117 ;  /* 0x00000075b1697221 */ /* 0x000fe20000010100 */
[----:B------:R-:W-:-:S02]  /*2520*/  FADD.FTZ R43, R124, R43 ;  /* 0x0000002b7c2b7221 */ /* 0x000fc40000010000 */
[----:B------:R-:W-:Y:S01]  /*2530*/  FFMA.FTZ R16, R124, R99, R16 ;  /* 0x000000637c107223 */ /* 0x000fe20000010010 */
[----:B------:R-:W-:Y:S01]  /*2540*/  FMUL.FTZ R105, R105, UR16 ;  /* 0x0000001069697c20 */ /* 0x000fe20008410000 */
[----:B------:R-:W-:Y:S01]  /*2550*/  FADD.FTZ R106, -R177, R118 ;  /* 0x00000076b16a7221 */ /* 0x000fe20000010100 */
[C---:B------:R-:W-:Y:S02]  /*2560*/  FADD.FTZ R42, R125.reuse, R42 ;  /* 0x0000002a7d2a7221 */ /* 0x040fe40000010000 */
[----:B------:R-:W-:Y:S01]  /*2570*/  FFMA.FTZ R15, R125, R105, R15 ;  /* 0x000000697d0f7223 */ /* 0x000fe2000001000f */
[----:B------:R-:W-:Y:S01]  /*2580*/  FMUL.FTZ R106, R106, UR16 ;  /* 0x000000106a6a7c20 */ /* 0x000fe20008410000 */
[----:B------:R-:W-:Y:S01]  /*2590*/  FADD.FTZ R107, -R177, R119 ;  /* 0x00000077b16b7221 */ /* 0x000fe20000010100 */
[C---:B------:R-:W-:Y:S02]  /*25a0*/  FADD.FTZ R41, R126.reuse, R41 ;  /* 0x000000297e297221 */ /* 0x040fe40000010000 */
[----:B------:R-:W-:Y:S01]  /*25b0*/  FFMA.FTZ R14, R126, R106, R14 ;  /* 0x0000006a7e0e7223 */ /* 0x000fe2000001000e */
[----:B------:R-:W-:Y:S01]  /*25c0*/  FMUL.FTZ R107, R107, UR16 ;  /* 0x000000106b6b7c20 */ /* 0x000fe20008410000 */
[----:B------:R-:W-:-:S03]  /*25d0*/  FADD.FTZ R40, R127, R40 ;  /* 0x000000287f287221 */ /* 0x000fc60000010000 */
[----:B------:R-:W-:Y:S01]  /*25e0*/  FFMA.FTZ R13, R127, R107, R13 ;  /* 0x0000006b7f0d7223 */ /* 0x000fe2000001000d */
[C---:B------:R-:W-:Y:S01]  /*25f0*/  FADD.FTZ R119, -R177.reuse, R130 ;  /* 0x00000082b1777221 */ /* 0x040fe20000010100 */
[C---:B------:R-:W-:Y:S01]  /*2600*/  FADD.FTZ R118, -R177.reuse, R129 ;  /* 0x00000081b1767221 */ /* 0x040fe20000010100 */
[C---:B------:R-:W-:Y:S01]  /*2610*/  FADD.FTZ R232, R108.reuse, R232 ;  /* 0x000000e86ce87221 */ /* 0x040fe20000010000 */
[----:B------:R-:W-:Y:S01]  /*2620*/  FFMA.FTZ R208, R108, R95, R208 ;  /* 0x0000005f6cd07223 */ /* 0x000fe200000100d0 */
[----:B------:R-:W-:Y:S01]  /*2630*/  FADD.FTZ R108, -R177, R128 ;  /* 0x00000080b16c7221 */ /* 0x000fe20000010100 */
[C---:B------:R-:W-:Y:S01]  /*2640*/  FADD.FTZ R221, R123.reuse, R221 ;  /* 0x000000dd7bdd7221 */ /* 0x040fe20000010000 */
[----:B------:R-:W-:Y:S01]  /*2650*/  FFMA.FTZ R237, R123, R107, R237 ;  /* 0x0000006b7bed7223 */ /* 0x000fe200000100ed */
[C---:B------:R-:W-:Y:S01]  /*2660*/  FADD.FTZ R222, R122.reuse, R222 ;  /* 0x000000de7ade7221 */ /* 0x040fe20000010000 */
[----:B------:R-:W-:Y:S01]  /*2670*/  FFMA.FTZ R238, R122, R106, R238 ;  /* 0x0000006a7aee7223 */ /* 0x000fe200000100ee */
[C---:B------:R-:W-:Y:S01]  /*2680*/  FADD.FTZ R223, R121.reuse, R223 ;  /* 0x000000df79df7221 */ /* 0x040fe20000010000 */
[----:B------:R-:W-:Y:S01]  /*2690*/  FFMA.FTZ R239, R121, R105, R239 ;  /* 0x0000006979ef7223 */ /* 0x000fe200000100ef */
[----:B--2---:R-:W-:-:S04]  /*26a0*/  FMUL.FTZ R88, R91, R120 ;  /* 0x000000785b587220 */ /* 0x004fc80000410000 */
[----:B----4-:R-:W-:Y:S01]  /*26b0*/  FFMA.FTZ R124, R90, R124, R88 ;  /* 0x0000007c5a7c7223 */ /* 0x010fe20000010058 */
[----:B------:R-:W-:Y:S01]  /*26c0*/  FMUL.FTZ R88, R252, R121 ;  /* 0x00000079fc587220 */ /* 0x000fe20000410000 */
[----:B------:R-:W-:-:S04]  /*26d0*/  FADD.FTZ R90, RZ, R165 ;  /* 0x000000a5ff5a7221 */ /* 0x000fc80000010000 */
[----:B------:R-:W-:-:S04]  /*26e0*/  FADD.FTZ R90, R168, R90 ;  /* 0x0000005aa85a7221 */ /* 0x000fc80000010000 */
[----:B------:R-:W-:-:S04]  /*26f0*/  FADD.FTZ R90, R170, R90 ;  /* 0x0000005aaa5a7221 */ /* 0x000fc80000010000 */
[----:B------:R-:W-:-:S04]  /*2700*/  FADD.FTZ R90, R174, R90 ;  /* 0x0000005aae5a7221 */ /* 0x000fc80000010000 */
[----:B------:R-:W-:Y:S01]  /*2710*/  FADD.FTZ R90, R173, R90 ;  /* 0x0000005aad5a7221 */ /* 0x000fe20000010000 */
[----:B---3--:R-:W-:Y:S01]  /*2720*/  FFMA.FTZ R125, R89, R125, R88 ;  /* 0x0000007d597d7223 */ /* 0x008fe20000010058 */
[----:B------:R-:W-:-:S04]  /*2730*/  FMUL.FTZ R88, R250, R122 ;  /* 0x0000007afa587220 */ /* 0x000fc80000410000 */
[----:B------:R-:W-:Y:S01]  /*2740*/  FFMA.FTZ R126, R251, R126, R88 ;  /* 0x0000007efb7e7223 */ /* 0x000fe20000010058 */
        /* <DEDUP_REMOVED lines=16> */
[----:B0-----:R-:W-:Y:S01]  /*2850*/  FADD.FTZ R88, R176, R90 ;  /* 0x0000005ab0587221 */ /* 0x001fe20000010000 */
        /* <DEDUP_REMOVED lines=32> */
[----:B------:R-:W-:Y:S01]  /*2a60*/  FMUL.FTZ R116, R246, R80 ;  /* 0x00000050f6747220 */ /* 0x000fe20000410000 */
[----:B------:R-:W-:Y:S02]  /*2a70*/  FFMA.FTZ R89, R95, R112, R89 ;  /* 0x000000705f597223 */ /* 0x000fe40000010059 */
[----:B------:R-:W-:Y:S01]  /*2a80*/  FADD.FTZ R88, R126, R88 ;  /* 0x000000587e587221 */ /* 0x000fe20000010000 */
[----:B------:R-:W-:Y:S01]  /*2a90*/  FFMA.FTZ R116, R247, R84, R116 ;  /* 0x00000054f7747223 */ /* 0x000fe20000010074 */
[----:B------:R-:W-:Y:S01]  /*2aa0*/  FMUL.FTZ R111, R244, R81 ;  /* 0x00000051f46f7220 */ /* 0x000fe20000410000 */
[----:B------:R-:W-:Y:S01]  /*2ab0*/  FFMA.FTZ R89, R97, R113, R89 ;  /* 0x0000007161597223 */ /* 0x000fe20000010059 */
[----:B------:R-:W-:Y:S01]  /*2ac0*/  FADD.FTZ R88, R127, R88 ;  /* 0x000000587f587221 */ /* 0x000fe20000010000 */
[----:B------:R-:W-:Y:S01]  /*2ad0*/  FMUL.FTZ R110, R242, R82 ;  /* 0x00000052f26e7220 */ /* 0x000fe20000410000 */
[----:B------:R-:W-:Y:S01]  /*2ae0*/  FFMA.FTZ R111, R245, R85, R111 ;  /* 0x00000055f56f7223 */ /* 0x000fe2000001006f */
[----:B------:R-:W-:Y:S01]  /*2af0*/  FFMA.FTZ R89, R98, R114, R89 ;  /* 0x0000007262597223 */ /* 0x000fe20000010059 */
[----:B------:R-:W-:Y:S01]  /*2b00*/  FADD.FTZ R88, R116, R88 ;  /* 0x0000005874587221 */ /* 0x000fe20000010000 */
[C---:B------:R-:W-:Y:S01]  /*2b10*/  FADD.FTZ R227, R109.reuse, R227 ;  /* 0x000000e36de37221 */ /* 0x040fe20000010000 */
        /* <DEDUP_REMOVED lines=11> */
[C---:B------:R-:W-:Y:S01]  /*2bd0*/  FADD.FTZ R39, R84.reuse, R39 ;  /* 0x0000002754277221 */ /* 0x040fe20000010000 */
[----:B------:R-:W-:Y:S02]  /*2be0*/  FFMA.FTZ R12, R84, R108, R12 ;  /* 0x0000006c540c7223 */ /* 0x000fe4000001000c */
[----:B------:R-:W-:Y:S01]  /*2bf0*/  FFMA.FTZ R89, R106, R126, R89 ;  /* 0x0000007e6a597223 */ /* 0x000fe20000010059 */
[----:B------:R-:W0:Y:S03]  /*2c00*/  SHFL.DOWN PT, R84, R88, 0x10, 0x1f ;  /* 0x0a001f0058547f89 */ /* 0x000e2600000e0000 */
[----:B------:R-:W-:Y:S01]  /*2c10*/  FFMA.FTZ R89, R107, R127, R89 ;  /* 0x0000007f6b597223 */ /* 0x000fe20000010059 */
[----:B------:R-:W-:-:S03]  /*2c20*/  FMUL.FTZ R118, R118, UR16 ;  /* 0x0000001076767c20 */ /* 0x000fc60008410000 */
[----:B------:R-:W-:Y:S01]  /*2c30*/  FFMA.FTZ R89, R108, R116, R89 ;  /* 0x000000746c597223 */ /* 0x000fe20000010059 */
[C---:B------:R-:W-:Y:S01]  /*2c40*/  FADD.FTZ R224, R120.reuse, R224 ;  /* 0x000000e078e07221 */ /* 0x040fe20000010000 */
[----:B------:R-:W-:Y:S01]  /*2c50*/  FFMA.FTZ R212, R120, R99, R212 ;  /* 0x0000006378d47223 */ /* 0x000fe200000100d4 */
        /* <DEDUP_REMOVED lines=39> */
.L_x_6295:
[----:B------:R-:W-:Y:S05]  /*2ed0*/  BSYNC.RECONVERGENT B0 ;  /* 0x0000000000007941 */ /* 0x000fea0003800200 */
.L_x_6294:
[----:B------:R-:W1:Y:S08]  /*2ee0*/  S2UR UR6, SR_CgaCtaId ;  /* 0x00000000000679c3 */ /* 0x000e700000008800 */
[----:B------:R-:W-:Y:S01]  /*2ef0*/  BAR.SYNC.DEFER_BLOCKING 0x0 ;  /* 0x0000000000007b1d */ /* 0x000fe20000010000 */
[C---:B------:R-:W-:Y:S01]  /*2f00*/  FADD.FTZ R10, R86.reuse, R10 ;  /* 0x0000000a560a7221 */ /* 0x040fe20000010000 */
[-C--:B------:R-:W-:Y:S01]  /*2f10*/  FFMA.FTZ R38, R86, R119.reuse, R38 ;  /* 0x0000007756267223 */ /* 0x080fe20000010026 */
[C---:B------:R-:W-:Y:S01]  /*2f20*/  FADD.FTZ R9, R87.reuse, R9 ;  /* 0x0000000957097221 */ /* 0x040fe20000010000 */
[----:B------:R-:W-:Y:S01]  /*2f30*/  FFMA.FTZ R37, R87, R120, R37 ;  /* 0x0000007857257223 */ /* 0x000fe20000010025 */
[C---:B------:R-:W-:Y:S01]  /*2f40*/  FADD.FTZ R220, R80.reuse, R220 ;  /* 0x000000dc50dc7221 */ /* 0x040fe20000010000 */
[----:B------:R-:W-:Y:S01]  /*2f50*/  UMOV UR5, 0x400 ;  /* 0x0000040000057882 */ /* 0x000fe20000000000 */
[----:B------:R-:W-:Y:S01]  /*2f60*/  FFMA.FTZ R236, R80, R108, R236 ;  /* 0x0000006c50ec7223 */ /* 0x000fe200000100ec */
[----:B------:R-:W-:Y:S01]  /*2f70*/  UISETP.NE.U32.AND UP0, UPT, UR26, URZ, UPT ;  /* 0x000000ff1a00728c */ /* 0x000fe2000bf05070 */
[C---:B------:R-:W-:Y:S01]  /*2f80*/  FADD.FTZ R215, R81.reuse, R215 ;  /* 0x000000d751d77221 */ /* 0x040fe20000010000 */
[----:B------:R-:W-:Y:S01]  /*2f90*/  UIADD3 UR4, UPT, UPT, UR4, UR24, URZ ;  /* 0x0000001804047290 */ /* 0x000fe2000fffe0ff */
[----:B------:R-:W-:Y:S01]  /*2fa0*/  FFMA.FTZ R235, R81, R118, R235 ;  /* 0x0000007651eb7223 */ /* 0x000fe200000100eb */
[----:B------:R-:W-:Y:S01]  /*2fb0*/  UISETP.NE.AND.EX UP0, UPT, UR27, URZ, UPT, UP0 ;  /* 0x000000ff1b00728c */ /* 0x000fe2000bf05300 */
        /* <DEDUP_REMOVED lines=10> */
[----:B------:R-:W-:-:S09]  /*3060*/  @!UP1 UIADD3 UR6, UPT, UPT, UR5, 0x7010, URZ ;  /* 0x0000701005069890 */ /* 0x000fd2000fffe0ff */
[----:B------:R-:W1:Y:S01]  /*3070*/  LDS.128 R84, [UR6] ;  /* 0x00000006ff547984 */ /* 0x000e620008000c00 */
[----:B------:R-:W-:Y:S02]  /*3080*/  UIADD3 UR6, UPT, UPT, UR5, 0x7060, URZ ;  /* 0x0000706005067890 */ /* 0x000fe4000fffe0ff */
[----:B------:R-:W-:Y:S01]  /*3090*/  @!UP1 UIADD3 UR6, UPT, UPT, UR5, 0x7020, URZ ;  /* 0x0000702005069890 */ /* 0x000fe2000fffe0ff */
[----:B0-----:R-:W-:Y:S01]  /*30a0*/  FADD.FTZ R89, RZ, R89 ;  /* 0x00000059ff597221 */ /* 0x001fe20000010000 */
[----:B------:R-:W-:-:S03]  /*30b0*/  FADD.FTZ R88, RZ, R88 ;  /* 0x00000058ff587221 */ /* 0x000fc60000010000 */
[----:B------:R-:W-:Y:S01]  /*30c0*/  FADD.FTZ R91, R91, R89 ;  /* 0x000000595b5b7221 */ /* 0x000fe20000010000 */
[----:B------:R-:W-:-:S03]  /*30d0*/  FADD.FTZ R90, R90, R88 ;  /* 0x000000585a5a7221 */ /* 0x000fc60000010000 */
[----:B-1----:R-:W-:Y:S01]  /*30e0*/  FADD.FTZ R85, R91, R85 ;  /* 0x000000555b557221 */ /* 0x002fe20000010000 */
        /* <DEDUP_REMOVED lines=51> */
[----:B------:R-:W-:-:S02]  /*3420*/  LOP3.LUT P4, RZ, R130, 0xff0000, RZ, 0xc0, !PT ;  /* 0x00ff000082ff7812 */ /* 0x000fc4000788c0ff */
[----:B------:R-:W-:Y:S02]  /*3430*/  ISETP.GE.U32.AND P5, PT, R130, 0x1000000, PT ;  /* 0x010000008200780c */ /* 0x000fe40003fa6070 */
[----:B------:R-:W-:Y:S02]  /*3440*/  SEL R80, R80, RZ, P2 ;  /* 0x000000ff50507207 */ /* 0x000fe40001000000 */
[----:B------:R-:W-:Y:S02]  /*3450*/  SEL R81, R0, RZ, P3 ;  /* 0x000000ff00517207 */ /* 0x000fe40001800000 */
[----:B------:R-:W-:Y:S02]  /*3460*/  SEL R82, R82, RZ, P4 ;  /* 0x000000ff52527207 */ /* 0x000fe40002000000 */
[----:B------:R-:W-:Y:S01]  /*3470*/  SEL R83, R174, RZ, P5 ;  /* 0x000000ffae537207 */ /* 0x000fe20002800000 */
[----:B------:R-:W-:Y:S06]  /*3480*/  BRA `(.L_x_6299) ;  /* 0x0000000c00e87947 */ /* 0x000fec0003800000 */
.L_x_6298:
[----:B------:R-:W-:Y:S02]  /*3490*/  MOV R72, UR17 ;  /* 0x0000001100487c02 */ /* 0x000fe40008000f00 */
[C---:B-----5:R-:W-:Y:S02]  /*34a0*/  LOP3.LUT P2, RZ, R130.reuse, 0xff, RZ, 0xc0, !PT ;  /* 0x000000ff82ff7812 */ /* 0x060fe4000784c0ff */
[----:B------:R-:W-:Y:S01]  /*34b0*/  LOP3.LUT P3, RZ, R130, 0xff00, RZ, 0xc0, !PT ;  /* 0x0000ff0082ff7812 */ /* 0x000fe2000786c0ff */
[----:B------:R-:W-:Y:S01]  /*34c0*/  FFMA.FTZ R72, R0, R72, UR18 ;  /* 0x0000001200487e23 */ /* 0x000fe20008010048 */
[----:B------:R-:W-:Y:S02]  /*34d0*/  MOV R0, UR17 ;  /* 0x0000001100007c02 */ /* 0x000fe40008000f00 */
[C---:B------:R-:W-:Y:S01]  /*34e0*/  LOP3.LUT P4, RZ, R130.reuse, 0xff0000, RZ, 0xc0, !PT ;  /* 0x00ff000082ff7812 */ /* 0x040fe2000788c0ff */
[----:B------:R-:W-:Y:S01]  /*34f0*/  FADD.FTZ R72, R165, -R72 ;  /* 0x80000048a5487221 */ /* 0x000fe20000010000 */
[----:B------:R-:W-:Y:S01]  /*3500*/  ISETP.GE.U32.AND P5, PT, R130, 0x1000000, PT ;  /* 0x010000008200780c */ /* 0x000fe20003fa6070 */
[----:B------:R-:W-:-:S02]  /*3510*/  FFMA.FTZ R0, R167, R0, UR18 ;  /* 0x00000012a7007e23 */ /* 0x000fc40008010000 */
[----:B------:R-:W-:Y:S02]  /*3520*/  FMUL.FTZ R72, R72, UR16 ;  /* 0x0000001048487c20 */ /* 0x000fe40008410000 */
[----:B------:R-:W-:Y:S01]  /*3530*/  FADD.FTZ R73, R168, -R0 ;  /* 0x80000000a8497221 */ /* 0x000fe20000010000 */
[----:B------:R-:W-:Y:S01]  /*3540*/  MOV R0, UR17 ;  /* 0x0000001100007c02 */ /* 0x000fe20008000f00 */
[----:B------:R-:W-:Y:S02]  /*3550*/  FMUL.FTZ R80, R72, UR7 ;  /* 0x0000000748507c20 */ /* 0x000fe40008410000 */
[----:B------:R-:W-:Y:S02]  /*3560*/  FMUL.FTZ R73, R73, UR16 ;  /* 0x0000001049497c20 */ /* 0x000fe40008410000 */
[----:B------:R-:W-:Y:S01]  /*3570*/  FFMA.FTZ R0, R169, R0, UR18 ;  /* 0x00000012a9007e23 */ /* 0x000fe20008010000 */
[----:B------:R-:W-:Y:S01]  /*3580*/  SEL R80, R80, RZ, P2 ;  /* 0x000000ff50507207 */ /* 0x000fe20001000000 */
[----:B------:R-:W-:-:S02]  /*3590*/  FMUL.FTZ R81, R73, UR7 ;  /* 0x0000000749517c20 */ /* 0x000fc40008410000 */
[----:B------:R-:W-:Y:S01]  /*35a0*/  FADD.FTZ R74, R170, -R0 ;  /* 0x80000000aa4a7221 */ /* 0x000fe20000010000 */
[----:B------:R-:W-:Y:S02]  /*35b0*/  MOV R0, UR17 ;  /* 0x0000001100007c02 */ /* 0x000fe40008000f00 */
[----:B------:R-:W-:Y:S01]  /*35c0*/  SEL R81, R81, RZ, P3 ;  /* 0x000000ff51517207 */ /* 0x000fe20001800000 */
[----:B------:R-:W-:Y:S02]  /*35d0*/  FMUL.FTZ R74, R74, UR16 ;  /* 0x000000104a4a7c20 */ /* 0x000fe40008410000 */
[----:B------:R-:W-:Y:S02]  /*35e0*/  FFMA.FTZ R0, R172, R0, UR18 ;  /* 0x00000012ac007e23 */ /* 0x000fe40008010000 */
[----:B------:R-:W-:Y:S02]  /*35f0*/  FMUL.FTZ R82, R74, UR7 ;  /* 0x000000074a527c20 */ /* 0x000fe40008410000 */
[----:B------:R-:W-:-:S03]  /*3600*/  FADD.FTZ R75, R174, -R0 ;  /* 0x80000000ae4b7221 */ /* 0x000fc60000010000 */
[----:B------:R-:W-:Y:S01]  /*3610*/  SEL R82, R82, RZ, P4 ;  /* 0x000000ff52527207 */ /* 0x000fe20002000000 */
[----:B------:R-:W-:-:S04]  /*3620*/  FMUL.FTZ R75, R75, UR16 ;  /* 0x000000104b4b7c20 */ /* 0x000fc80008410000 */
[----:B------:R-:W-:-:S05]  /*3630*/  FMUL.FTZ R83, R75, UR7 ;  /* 0x000000074b537c20 */ /* 0x000fca0008410000 */
[----:B------:R-:W-:Y:S01]  /*3640*/  SEL R83, R83, RZ, P5 ;  /* 0x000000ff53537207 */ /* 0x000fe20002800000 */
[----:B------:R-:W-:Y:S06]  /*3650*/  BRA `(.L_x_6299) ;  /* 0x0000000c00747947 */ /* 0x000fec0003800000 */
.L_x_6297:
        /* <DEDUP_REMOVED lines=34> */
.L_x_6300:
        /* <DEDUP_REMOVED lines=9> */
[----:B------:R-:W-:Y:S02]  /*3910*/  FFMA.FTZ R72, R72, UR16, R44 ;  /* 0x0000001048487c23 */ /* 0x000fe4000801002c */
[----:B------:R-:W-:Y:S01]  /*3920*/  FADD.FTZ R73, R168, -R0 ;  /* 0x80000000a8497221 */ /* 0x000fe20000010000 */
[----:B------:R-:W-:Y:S01]  /*3930*/  MOV R0, UR17 ;  /* 0x0000001100007c02 */ /* 0x000fe20008000f00 */
[----:B------:R-:W-:Y:S02]  /*3940*/  FMUL.FTZ R80, R72, UR7 ;  /* 0x0000000748507c20 */ /* 0x000fe40008410000 */
[----:B------:R-:W-:Y:S02]  /*3950*/  FFMA.FTZ R73, R73, UR16, R45 ;  /* 0x0000001049497c23 */ /* 0x000fe4000801002d */
[----:B------:R-:W-:Y:S01]  /*3960*/  FFMA.FTZ R0, R169, R0, UR18 ;  /* 0x00000012a9007e23 */ /* 0x000fe20008010000 */
[----:B------:R-:W-:Y:S01]  /*3970*/  SEL R80, R80, RZ, P2 ;  /* 0x000000ff50507207 */ /* 0x000fe20001000000 */
[----:B------:R-:W-:-:S02]  /*3980*/  FMUL.FTZ R81, R73, UR7 ;  /* 0x0000000749517c20 */ /* 0x000fc40008410000 */
[----:B------:R-:W-:Y:S01]  /*3990*/  FADD.FTZ R74, R170, -R0 ;  /* 0x80000000aa4a7221 */ /* 0x000fe20000010000 */
[----:B------:R-:W-:Y:S02]  /*39a0*/  MOV R0, UR17 ;  /* 0x0000001100007c02 */ /* 0x000fe40008000f00 */
[----:B------:R-:W-:Y:S01]  /*39b0*/  SEL R81, R81, RZ, P3 ;  /* 0x000000ff51517207 */ /* 0x000fe20001800000 */
[----:B------:R-:W-:Y:S02]  /*39c0*/  FFMA.FTZ R74, R74, UR16, R46 ;  /* 0x000000104a4a7c23 */ /* 0x000fe4000801002e */
[----:B------:R-:W-:Y:S02]  /*39d0*/  FFMA.FTZ R0, R172, R0, UR18 ;  /* 0x00000012ac007e23 */ /* 0x000fe40008010000 */
[----:B------:R-:W-:Y:S02]  /*39e0*/  FMUL.FTZ R82, R74, UR7 ;  /* 0x000000074a527c20 */ /* 0x000fe40008410000 */
[----:B------:R-:W-:-:S03]  /*39f0*/  FADD.FTZ R75, R174, -R0 ;  /* 0x80000000ae4b7221 */ /* 0x000fc60000010000 */
[----:B------:R-:W-:Y:S01]  /*3a00*/  SEL R82, R82, RZ, P4 ;  /* 0x000000ff52527207 */ /* 0x000fe20002000000 */
[----:B------:R-:W-:-:S04]  /*3a10*/  FFMA.FTZ R75, R75, UR16, R47 ;  /* 0x000000104b4b7c23 */ /* 0x000fc8000801002f */
[----:B------:R-:W-:-:S05]  /*3a20*/  FMUL.FTZ R83, R75, UR7 ;  /* 0x000000074b537c20 */ /* 0x000fca0008410000 */
[----:B------:R-:W-:Y:S01]  /*3a30*/  SEL R83, R83, RZ, P5 ;  /* 0x000000ff53537207 */ /* 0x000fe20002800000 */
[----:B------:R-:W-:Y:S06]  /*3a40*/  BRA `(.L_x_6299) ;  /* 0x0000000800787947 */ /* 0x000fec0003800000 */
.L_x_6296:
        /* <DEDUP_REMOVED lines=10> */
[C---:B-----5:R-:W-:Y:S01]  /*3af0*/  LOP3.LUT P5, RZ, R130.reuse, 0xff, RZ, 0xc0, !PT ;  /* 0x000000ff82ff7812 */ /* 0x060fe200078ac0ff */
[----:B------:R-:W-:Y:S01]  /*3b00*/  FFMA.FTZ R77, R169, R77, UR18 ;  /* 0x00000012a94d7e23 */ /* 0x000fe2000801004d */
[----:B------:R-:W-:Y:S01]  /*3b10*/  LOP3.LUT P3, RZ, R130, 0xff00, RZ, 0xc0, !PT ;  /* 0x0000ff0082ff7812 */ /* 0x000fe2000786c0ff */
[----:B------:R-:W-:Y:S01]  /*3b20*/  FFMA.FTZ R76, R167, R76, UR18 ;  /* 0x00000012a74c7e23 */ /* 0x000fe2000801004c */
[----:B------:R-:W-:Y:S01]  /*3b30*/  LOP3.LUT P6, RZ, R152, 0xff, RZ, 0xc0, !PT ;  /* 0x000000ff98ff7812 */ /* 0x000fe200078cc0ff */
[----:B------:R-:W-:Y:S01]  /*3b40*/  FADD.FTZ R170, R170, -R77 ;  /* 0x8000004daaaa7221 */ /* 0x000fe20000010000 */
[----:B------:R-:W-:Y:S01]  /*3b50*/  MOV R77, UR17 ;  /* 0x00000011004d7c02 */ /* 0x000fe20008000f00 */
[----:B------:R-:W-:Y:S01]  /*3b60*/  FADD.FTZ R76, R168, -R76 ;  /* 0x8000004ca84c7221 */ /* 0x000fe20000010000 */
[----:B------:R-:W-:Y:S01]  /*3b70*/  LOP3.LUT P4, RZ, R130, 0xff0000, RZ, 0xc0, !PT ;  /* 0x00ff000082ff7812 */ /* 0x000fe2000788c0ff */
[----:B------:R-:W-:Y:S01]  /*3b80*/  FMUL.FTZ R78, R170, UR16 ;  /* 0x00000010aa4e7c20 */ /* 0x000fe20008410000 */
[----:B------:R-:W-:Y:S01]  /*3b90*/  ISETP.GE.U32.AND P2, PT, R130, 0x1000000, PT ;  /* 0x010000008200780c */ /* 0x000fe20003f46070 */
[----:B------:R-:W-:Y:S01]  /*3ba0*/  FFMA.FTZ R77, R172, R77, UR18 ;  /* 0x00000012ac4d7e23 */ /* 0x000fe2000801004d */
[----:B------:R-:W-:Y:S01]  /*3bb0*/  FMUL.FTZ R76, R76, UR16 ;  /* 0x000000104c4c7c20 */ /* 0x000fe20008410000 */
        /* <DEDUP_REMOVED lines=9> */
[----:B------:R-:W-:Y:S01]  /*3c50*/  FMUL.FTZ R0, R77, UR16 ;  /* 0x000000104d007c20 */ /* 0x000fe20008410000 */
[----:B------:R-:W-:-:S03]  /*3c60*/  FMUL.FTZ R77, R76, UR7 ;  /* 0x000000074c4d7c20 */ /* 0x000fc60008410000 */
[----:B------:R-:W-:Y:S02]  /*3c70*/  FMUL.FTZ R0, R0, UR7 ;  /* 0x0000000700007c20 */ /* 0x000fe40008410000 */
[----:B------:R-:W-:Y:S02]  /*3c80*/  SEL R81, R77, RZ, P3 ;  /* 0x000000ff4d517207 */ /* 0x000fe40001800000 */
[----:B------:R-:W-:Y:S02]  /*3c90*/  ISETP.GE.U32.AND P3, PT, R152, 0x1000000, PT ;  /* 0x010000009800780c */ /* 0x000fe40003f66070 */
[C---:B------:R-:W-:Y:S02]  /*3ca0*/  SEL R80, R0.reuse, RZ, P5 ;  /* 0x000000ff00507207 */ /* 0x040fe40002800000 */
[----:B------:R-:W-:Y:S02]  /*3cb0*/  SEL R76, R0, RZ, P6 ;  /* 0x000000ff004c7207 */ /* 0x000fe40003000000 */
[----:B------:R-:W-:-:S02]  /*3cc0*/  LOP3.LUT P5, RZ, R152, 0xff00, RZ, 0xc0, !PT ;  /* 0x0000ff0098ff7812 */ /* 0x000fc400078ac0ff */
[----:B------:R-:W-:Y:S02]  /*3cd0*/  LOP3.LUT P6, RZ, R152, 0xff0000, RZ, 0xc0, !PT ;  /* 0x00ff000098ff7812 */ /* 0x000fe400078cc0ff */
[----:B------:R-:W-:Y:S02]  /*3ce0*/  SEL R77, R77, RZ, P5 ;  /* 0x000000ff4d4d7207 */ /* 0x000fe40002800000 */
[----:B------:R-:W-:Y:S02]  /*3cf0*/  SEL R78, R78, RZ, P6 ;  /* 0x000000ff4e4e7207 */ /* 0x000fe40003000000 */
[----:B------:R-:W-:Y:S01]  /*3d00*/  SEL R79, R79, RZ, P3 ;  /* 0x000000ff4f4f7207 */ /* 0x000fe20001800000 */
[----:B------:R-:W-:Y:S06]  /*3d10*/  BRA `(.L_x_6299) ;  /* 0x0000000400c47947 */ /* 0x000fec0003800000 */
.L_x_6302:
        /* <DEDUP_REMOVED lines=10> */
[C---:B------:R-:W-:Y:S01]  /*3dc0*/  LOP3.LUT P4, RZ, R130.reuse, 0xff0000, RZ, 0xc0, !PT ;  /* 0x00ff000082ff7812 */ /* 0x040fe2000788c0ff */
[----:B------:R-:W-:Y:S01]  /*3dd0*/  FMUL.FTZ R73, R73, UR16 ;  /* 0x0000001049497c20 */ /* 0x000fe20008410000 */
[----:B------:R-:W-:Y:S01]  /*3de0*/  ISETP.GE.U32.AND P3, PT, R130, 0x1000000, PT ;  /* 0x010000008200780c */ /* 0x000fe20003f66070 */
[-C--:B------:R-:W-:Y:S01]  /*3df0*/  FFMA.FTZ R172, R172, R72.reuse, UR18 ;  /* 0x00000012acac7e23 */ /* 0x080fe20008010048 */
[----:B------:R-:W-:Y:S01]  /*3e00*/  FFMA.FTZ R72, R0, R72, UR18 ;  /* 0x0000001200487e23 */ /* 0x000fe20008010048 */
[----:B------:R-:W-:Y:S01]  /*3e10*/  FMUL.FTZ R77, R73, UR7 ;  /* 0x00000007494d7c20 */ /* 0x000fe20008410000 */
[----:B------:R-:W-:Y:S01]  /*3e20*/  FMUL.FTZ R74, R74, UR16 ;  /* 0x000000104a4a7c20 */ /* 0x000fe20008410000 */
[----:B------:R-:W-:Y:S01]  /*3e30*/  FADD.FTZ R172, R174, -R172 ;  /* 0x800000acaeac7221 */ /* 0x000fe20000010000 */
[----:B------:R-:W-:-:S02]  /*3e40*/  FADD.FTZ R72, R165, -R72 ;  /* 0x80000048a5487221 */ /* 0x000fc40000010000 */
[----:B------:R-:W-:Y:S01]  /*3e50*/  FMUL.FTZ R78, R74, UR7 ;  /* 0x000000074a4e7c20 */ /* 0x000fe20008410000 */
[----:B------:R-:W-:Y:S01]  /*3e60*/  FMUL.FTZ R75, R172, UR16 ;  /* 0x00000010ac4b7c20 */ /* 0x000fe20008410000 */
[----:B------:R-:W-:Y:S01]  /*3e70*/  FMUL.FTZ R72, R72, UR16 ;  /* 0x0000001048487c20 */ /* 0x000fe20008410000 */
[----:B------:R-:W-:Y:S02]  /*3e80*/  SEL R81, R77, RZ, P5 ;  /* 0x000000ff4d517207 */ /* 0x000fe40002800000 */
[----:B------:R-:W-:Y:S01]  /*3e90*/  FMUL.FTZ R79, R75, UR7 ;  /* 0x000000074b4f7c20 */ /* 0x000fe20008410000 */
[----:B------:R-:W-:Y:S01]  /*3ea0*/  FMUL.FTZ R76, R72, UR7 ;  /* 0x00000007484c7c20 */ /* 0x000fe20008410000 */
[----:B------:R-:W-:Y:S02]  /*3eb0*/  ISETP.GE.U32.AND P5, PT, R152, 0x1000000, PT ;  /* 0x010000009800780c */ /* 0x000fe40003fa6070 */
[----:B------:R-:W-:Y:S02]  /*3ec0*/  SEL R82, R78, RZ, P4 ;  /* 0x000000ff4e527207 */ /* 0x000fe40002000000 */
[----:B------:R-:W-:-:S02]  /*3ed0*/  SEL R80, R76, RZ, P2 ;  /* 0x000000ff4c507207 */ /* 0x000fc40001000000 */
[----:B------:R-:W-:Y:S02]  /*3ee0*/  SEL R76, R76, RZ, P6 ;  /* 0x000000ff4c4c7207 */ /* 0x000fe40003000000 */
[C---:B------:R-:W-:Y:S02]  /*3ef0*/  LOP3.LUT P2, RZ, R152.reuse, 0xff00, RZ, 0xc0, !PT ;  /* 0x0000ff0098ff7812 */ /* 0x040fe4000784c0ff */
[----:B------:R-:W-:Y:S02]  /*3f00*/  LOP3.LUT P6, RZ, R152, 0xff0000, RZ, 0xc0, !PT ;  /* 0x00ff000098ff7812 */ /* 0x000fe400078cc0ff */
[----:B------:R-:W-:Y:S02]  /*3f10*/  SEL R83, R79, RZ, P3 ;  /* 0x000000ff4f537207 */ /* 0x000fe40001800000 */
[----:B------:R-:W-:Y:S02]  /*3f20*/  SEL R77, R77, RZ, P2 ;  /* 0x000000ff4d4d7207 */ /* 0x000fe40001000000 */
[----:B------:R-:W-:-:S02]  /*3f30*/  SEL R78, R78, RZ, P6 ;  /* 0x000000ff4e4e7207 */ /* 0x000fc40003000000 */
[----:B------:R-:W-:Y:S01]  /*3f40*/  SEL R79, R79, RZ, P5 ;  /* 0x000000ff4f4f7207 */ /* 0x000fe20002800000 */
[----:B------:R-:W-:Y:S06]  /*3f50*/  BRA `(.L_x_6299) ;  /* 0x0000000400347947 */ /* 0x000fec0003800000 */
.L_x_6301:
        /* <DEDUP_REMOVED lines=16> */
[----:B------:R-:W-:Y:S01]  /*4060*/  FFMA.FTZ R78, R170, UR16, R46 ;  /* 0x00000010aa4e7c23 */ /* 0x000fe2000801002e */
[----:B------:R-:W-:Y:S01]  /*4070*/  ISETP.GE.U32.AND P3, PT, R130, 0x1000000, PT ;  /* 0x010000008200780c */ /* 0x000fe20003f66070 */
[----:B------:R-:W-:Y:S01]  /*4080*/  FFMA.FTZ R77, R172, R77, UR18 ;  /* 0x00000012ac4d7e23 */ /* 0x000fe2000801004d */
[----:B------:R-:W-:Y:S01]  /*4090*/  FFMA.FTZ R76, R76, UR16, R45 ;  /* 0x000000104c4c7c23 */ /* 0x000fe2000801002d */
        /* <DEDUP_REMOVED lines=9> */
[----:B------:R-:W-:Y:S01]  /*4130*/  FFMA.FTZ R0, R77, UR16, R44 ;  /* 0x000000104d007c23 */ /* 0x000fe2000801002c */
        /* <DEDUP_REMOVED lines=12> */
.L_x_6303:
        /* <DEDUP_REMOVED lines=11> */
[----:B------:R-:W-:Y:S01]  /*42b0*/  FFMA.FTZ R73, R73, UR16, R45 ;  /* 0x0000001049497c23 */ /* 0x000fe2000801002d */
[----:B------:R-:W-:Y:S01]  /*42c0*/  ISETP.GE.U32.AND P3, PT, R130, 0x1000000, PT ;  /* 0x010000008200780c */ /* 0x000fe20003f66070 */
[-C--:B------:R-:W-:Y:S01]  /*42d0*/  FFMA.FTZ R172, R172, R72.reuse, UR18 ;  /* 0x00000012acac7e23 */ /* 0x080fe20008010048 */
[----:B------:R-:W-:Y:S01]  /*42e0*/  FFMA.FTZ R72, R0, R72, UR18 ;  /* 0x0000001200487e23 */ /* 0x000fe20008010048 */
[----:B------:R-:W-:Y:S01]  /*42f0*/  FMUL.FTZ R77, R73, UR7 ;  /* 0x00000007494d7c20 */ /* 0x000fe20008410000 */
[----:B------:R-:W-:Y:S01]  /*4300*/  FFMA.FTZ R74, R74, UR16, R46 ;  /* 0x000000104a4a7c23 */ /* 0x000fe2000801002e */
[----:B------:R-:W-:Y:S01]  /*4310*/  FADD.FTZ R172, R174, -R172 ;  /* 0x800000acaeac7221 */ /* 0x000fe20000010000 */
[----:B------:R-:W-:-:S02]  /*4320*/  FADD.FTZ R72, R165, -R72 ;  /* 0x80000048a5487221 */ /* 0x000fc40000010000 */
[----:B------:R-:W-:Y:S01]  /*4330*/  FMUL.FTZ R78, R74, UR7 ;  /* 0x000000074a4e7c20 */ /* 0x000fe20008410000 */
[----:B------:R-:W-:Y:S01]  /*4340*/  FFMA.FTZ R75, R172, UR16, R47 ;  /* 0x00000010ac4b7c23 */ /* 0x000fe2000801002f */
[----:B------:R-:W-:Y:S01]  /*4350*/  FFMA.FTZ R72, R72, UR16, R44 ;  /* 0x0000001048487c23 */ /* 0x000fe2000801002c */
        /* <DEDUP_REMOVED lines=12> */
[----:B------:R-:W-:-:S07]  /*4420*/  SEL R79, R79, RZ, P5 ;  /* 0x000000ff4f4f7207 */ /* 0x000fce0002800000 */
.L_x_6299:
[----:B------:R-:W-:Y:S01]  /*4430*/  ISETP.NE.U32.AND P2, PT, RZ, UR5, PT ;  /* 0x00000005ff007c0c */ /* 0x000fe2000bf45070 */
[----:B------:R-:W-:-:S03]  /*4440*/  HFMA2 R87, -RZ, RZ, 0, 9.5367431640625e-07 ;  /* 0x00000010ff577431 */ /* 0x000fc600000001ff */
[----:B------:R-:W-:-:S13]  /*4450*/  ISETP.NE.AND.EX P2, PT, RZ, UR6, PT, P2 ;  /* 0x00000006ff007c0c */ /* 0x000fda000bf45320 */
        /* <DEDUP_REMOVED lines=12> */
[----:B------:R-:W-:Y:S02]  /*4520*/  MOV R72, UR17 ;  /* 0x0000001100487c02 */ /* 0x000fe40008000f00 */
[----:B------:R-:W-:Y:S01]  /*4530*/  LOP3.LUT P5, RZ, R129, 0xff, RZ, 0xc0, !PT ;  /* 0x000000ff81ff7812 */ /* 0x000fe200078ac0ff */
[----:B------:R-:W-:Y:S01]  /*4540*/  FFMA.FTZ R0, R175, R0, UR18 ;  /* 0x00000012af007e23 */ /* 0x000fe20008010000 */
[----:B------:R-:W-:Y:S01]  /*4550*/  LOP3.LUT P6, RZ, R129, 0xff00, RZ, 0xc0, !PT ;  /* 0x0000ff0081ff7812 */ /* 0x000fe200078cc0ff */
[----:B------:R-:W-:Y:S01]  /*4560*/  FFMA.FTZ R72, R171, R72, UR18 ;  /* 0x00000012ab487e23 */ /* 0x000fe20008010048 */
[----:B------:R-:W-:Y:S01]  /*4570*/  LOP3.LUT P3, RZ, R129, 0xff0000, RZ, 0xc0, !PT ;  /* 0x00ff000081ff7812 */ /* 0x000fe2000786c0ff */
[----:B------:R-:W-:Y:S01]  /*4580*/  FADD.FTZ R73, R176, -R0 ;  /* 0x80000000b0497221 */ /* 0x000fe20000010000 */
[----:B------:R-:W-:Y:S01]  /*4590*/  MOV R0, UR17 ;  /* 0x0000001100007c02 */ /* 0x000fe20008000f00 */
[----:B------:R-:W-:Y:S01]  /*45a0*/  FADD.FTZ R72, R173, -R72 ;  /* 0x80000048ad487221 */ /* 0x000fe20000010000 */
[----:B------:R-:W-:Y:S01]  /*45b0*/  ISETP.GE.U32.AND P4, PT, R129, 0x1000000, PT ;  /* 0x010000008100780c */ /* 0x000fe20003f86070 */
[----:B------:R-:W-:-:S02]  /*45c0*/  FFMA.FTZ R73, R73, UR16, R49 ;  /* 0x0000001049497c23 */ /* 0x000fc40008010031 */
[----:B------:R-:W-:Y:S01]  /*45d0*/  FFMA.FTZ R0, R182, R0, UR18 ;  /* 0x00000012b6007e23 */ /* 0x000fe20008010000 */
[----:B------:R-:W-:Y:S01]  /*45e0*/  FFMA.FTZ R72, R72, UR16, R48 ;  /* 0x0000001048487c23 */ /* 0x000fe20008010030 */
[----:B0-----:R-:W-:Y:S02]  /*45f0*/  FMUL.FTZ R77, R73, UR7 ;  /* 0x00000007494d7c20 */ /* 0x001fe40008410000 */
[----:B------:R-:W-:Y:S01]  /*4600*/  FADD.FTZ R74, R183, -R0 ;  /* 0x80000000b74a7221 */ /* 0x000fe20000010000 */
[----:B------:R-:W-:Y:S01]  /*4610*/  MOV R0, UR17 ;  /* 0x0000001100007c02 */ /* 0x000fe20008000f00 */
[----:B------:R-:W-:Y:S01]  /*4620*/  FMUL.FTZ R76, R72, UR7 ;  /* 0x00000007484c7c20 */ /* 0x000fe20008410000 */
[----:B------:R-:W-:Y:S01]  /*4630*/  SEL R81, R77, RZ, P6 ;  /* 0x000000ff4d517207 */ /* 0x000fe20003000000 */
[----:B------:R-:W-:Y:S01]  /*4640*/  FFMA.FTZ R74, R74, UR16, R50 ;  /* 0x000000104a4a7c23 */ /* 0x000fe20008010032 */
[C---:B------:R-:W-:Y:S01]  /*4650*/  LOP3.LUT P6, RZ, R153.reuse, 0xff0000, RZ, 0xc0, !PT ;  /* 0x00ff000099ff7812 */ /* 0x040fe200078cc0ff */
[----:B------:R-:W-:Y:S01]  /*4660*/  FFMA.FTZ R0, R184, R0, UR18 ;  /* 0x00000012b8007e23 */ /* 0x000fe20008010000 */
[----:B------:R-:W-:Y:S01]  /*4670*/  SEL R80, R76, RZ, P5 ;  /* 0x000000ff4c507207 */ /* 0x000fe20002800000 */
[----:B------:R-:W-:Y:S01]  /*4680*/  FMUL.FTZ R78, R74, UR7 ;  /* 0x000000074a4e7c20 */ /* 0x000fe20008410000 */
[----:B------:R-:W-:Y:S01]  /*4690*/  LOP3.LUT P5, RZ, R153, 0xff, RZ, 0xc0, !PT ;  /* 0x000000ff99ff7812 */ /* 0x000fe200078ac0ff */
[----:B------:R-:W-:-:S03]  /*46a0*/  FADD.FTZ R75, R185, -R0 ;  /* 0x80000000b94b7221 */ /* 0x000fc60000010000 */
[----:B------:R-:W-:Y:S01]  /*46b0*/  SEL R76, R76, RZ, P5 ;  /* 0x000000ff4c4c7207 */ /* 0x000fe20002800000 */
[----:B------:R-:W-:Y:S01]  /*46c0*/  FFMA.FTZ R75, R75, UR16, R51 ;  /* 0x000000104b4b7c23 */ /* 0x000fe20008010033 */
[----:B------:R-:W-:Y:S02]  /*46d0*/  LOP3.LUT P5, RZ, R153, 0xff00, RZ, 0xc0, !PT ;  /* 0x0000ff0099ff7812 */ /* 0x000fe400078ac0ff */
[----:B------:R-:W-:Y:S01]  /*46e0*/  SEL R82, R78, RZ, P3 ;  /* 0x000000ff4e527207 */ /* 0x000fe20001800000 */
[----:B------:R-:W-:Y:S01]  /*46f0*/  FMUL.FTZ R79, R75, UR7 ;  /* 0x000000074b4f7c20 */ /* 0x000fe20008410000 */
[----:B------:R-:W-:Y:S02]  /*4700*/  SEL R77, R77, RZ, P5 ;  /* 0x000000ff4d4d7207 */ /* 0x000fe40002800000 */
[----:B------:R-:W-:Y:S02]  /*4710*/  ISETP.GE.U32.AND P5, PT, R153, 0x1000000, PT ;  /* 0x010000009900780c */ /* 0x000fe40003fa6070 */
[----:B------:R-:W-:-:S02]  /*4720*/  SEL R83, R79, RZ, P4 ;  /* 0x000000ff4f537207 */ /* 0x000fc40002000000 */
[----:B------:R-:W-:Y:S02]  /*4730*/  SEL R78, R78, RZ, P6 ;  /* 0x000000ff4e4e7207 */ /* 0x000fe40003000000 */
[----:B------:R-:W-:Y:S01]  /*4740*/  SEL R79, R79, RZ, P5 ;  /* 0x000000ff4f4f7207 */ /* 0x000fe20002800000 */
[----:B------:R-:W-:Y:S06]  /*4750*/  BRA `(.L_x_6307) ;  /* 0x0000000c00987947 */ /* 0x000fec0003800000 */
.L_x_6306:
[----:B------:R-:W-:Y:S02]  /*4760*/  MOV R0, UR17 ;  /* 0x0000001100007c02 */ /* 0x000fe40008000f00 */
[C---:B------:R-:W-:Y:S02]  /*4770*/  LOP3.LUT P5, RZ, R129.reuse, 0xff, RZ, 0xc0, !PT ;  /* 0x000000ff81ff7812 */ /* 0x040fe400078ac0ff */
[----:B------:R-:W-:Y:S01]  /*4780*/  LOP3.LUT P6, RZ, R129, 0xff00, RZ, 0xc0, !PT ;  /* 0x0000ff0081ff7812 */ /* 0x000fe200078cc0ff */
[----:B------:R-:W-:Y:S01]  /*4790*/  FFMA.FTZ R0, R175, R0, UR18 ;  /* 0x00000012af007e23 */ /* 0x000fe20008010000 */
[C---:B------:R-:W-:Y:S02]  /*47a0*/  LOP3.LUT P3, RZ, R129.reuse, 0xff0000, RZ, 0xc0, !PT ;  /* 0x00ff000081ff7812 */ /* 0x040fe4000786c0ff */
[----:B------:R-:W-:Y:S01]  /*47b0*/  ISETP.GE.U32.AND P4, PT, R129, 0x1000000, PT ;  /* 0x010000008100780c */ /* 0x000fe20003f86070 */
[----:B------:R-:W-:Y:S01]  /*47c0*/  FADD.FTZ R176, R176, -R0 ;  /* 0x80000000b0b07221 */ /* 0x000fe20000010000 */
[----:B------:R-:W-:-:S03]  /*47d0*/  MOV R0, UR17 ;  /* 0x0000001100007c02 */ /* 0x000fc60008000f00 */
[----:B0-----:R-:W-:Y:S02]  /*47e0*/  FFMA.FTZ R77, R176, UR16, R49 ;  /* 0x00000010b04d7c23 */ /* 0x001fe40008010031 */
[----:B------:R-:W-:Y:S02]  /*47f0*/  FFMA.FTZ R0, R182, R0, UR18 ;  /* 0x00000012b6007e23 */ /* 0x000fe40008010000 */
[----:B------:R-:W-:Y:S02]  /*4800*/  FMUL.FTZ R77, R77, UR7 ;  /* 0x000000074d4d7c20 */ /* 0x000fe40008410000 */
[----:B------:R-:W-:Y:S01]  /*4810*/  FADD.FTZ R183, R183, -R0 ;  /* 0x80000000b7b77221 */ /* 0x000fe20000010000 */
[----:B------:R-:W-:Y:S02]  /*4820*/  MOV R0, UR17 ;  /* 0x0000001100007c02 */ /* 0x000fe40008000f00 */
[----:B------:R-:W-:Y:S01]  /*4830*/  SEL R81, R77, RZ, P6 ;  /* 0x000000ff4d517207 */ /* 0x000fe20003000000 */
[----:B------:R-:W-:Y:S01]  /*4840*/  FFMA.FTZ R78, R183, UR16, R50 ;  /* 0x00000010b74e7c23 */ /* 0x000fe20008010032 */
[----:B------:R-:W-:Y:S01]  /*4850*/  LOP3.LUT P6, RZ, R153, 0xff0000, RZ, 0xc0, !PT ;  /* 0x00ff000099ff7812 */ /* 0x000fe200078cc0ff */
[----:B------:R-:W-:-:S02]  /*4860*/  FFMA.FTZ R0, R184, R0, UR18 ;  /* 0x00000012b8007e23 */ /* 0x000fc40008010000 */
[----:B------:R-:W-:Y:S02]  /*4870*/  FMUL.FTZ R78, R78, UR7 ;  /* 0x000000074e4e7c20 */ /* 0x000fe40008410000 */
[----:B------:R-:W-:Y:S01]  /*4880*/  FADD.FTZ R185, R185, -R0 ;  /* 0x80000000b9b97221 */ /* 0x000fe20000010000 */
[----:B------:R-:W-:Y:S02]  /*4890*/  MOV R0, UR17 ;  /* 0x0000001100007c02 */ /* 0x000fe40008000f00 */
[C---:B------:R-:W-:Y:S01]  /*48a0*/  SEL R82, R78.reuse, RZ, P3 ;  /* 0x000000ff4e527207 */ /* 0x040fe20001800000 */
[----:B------:R-:W-:Y:S01]  /*48b0*/  FFMA.FTZ R79, R185, UR16, R51 ;  /* 0x00000010b94f7c23 */ /* 0x000fe20008010033 */
[----:B------:R-:W-:Y:S01]  /*48c0*/  SEL R78, R78, RZ, P6 ;  /* 0x000000ff4e4e7207 */ /* 0x000fe20003000000 */
[----:B------:R-:W-:Y:S02]  /*48d0*/  FFMA.FTZ R0, R171, R0, UR18 ;  /* 0x00000012ab007e23 */ /* 0x000fe40008010000 */
[----:B------:R-:W-:-:S02]  /*48e0*/  FMUL.FTZ R79, R79, UR7 ;  /* 0x000000074f4f7c20 */ /* 0x000fc40008410000 */
[----:B------:R-:W-:-:S03]  /*48f0*/  FADD.FTZ R0, R173, -R0 ;  /* 0x80000000ad007221 */ /* 0x000fc60000010000 */
[----:B------:R-:W-:Y:S01]  /*4900*/  SEL R83, R79, RZ, P4 ;  /* 0x000000ff4f537207 */ /* 0x000fe20002000000 */
[----:B------:R-:W-:-:S04]  /*4910*/  FFMA.FTZ R0, R0, UR16, R48 ;  /* 0x0000001000007c23 */ /* 0x000fc80008010030 */
[----:B------:R-:W-:-:S05]  /*4920*/  FMUL.FTZ R76, R0, UR7 ;  /* 0x00000007004c7c20 */ /* 0x000fca0008410000 */
[----:B------:R-:W-:Y:S02]  /*4930*/  SEL R80, R76, RZ, P5 ;  /* 0x000000ff4c507207 */ /* 0x000fe40002800000 */
[----:B------:R-:W-:-:S04]  /*4940*/  LOP3.LUT P5, RZ, R153, 0xff, RZ, 0xc0, !PT ;  /* 0x000000ff99ff7812 */ /* 0x000fc800078ac0ff */
[----:B------:R-:W-:Y:S02]  /*4950*/  SEL R76, R76, RZ, P5 ;  /* 0x000000ff4c4c7207 */ /* 0x000fe40002800000 */
[----:B------:R-:W-:-:S04]  /*4960*/  LOP3.LUT P5, RZ, R153, 0xff00, RZ, 0xc0, !PT ;  /* 0x0000ff0099ff7812 */ /* 0x000fc800078ac0ff */
[----:B------:R-:W-:Y:S02]  /*4970*/  SEL R77, R77, RZ, P5 ;  /* 0x000000ff4d4d7207 */ /* 0x000fe40002800000 */
[----:B------:R-:W-:-:S04]  /*4980*/  ISETP.GE.U32.AND P5, PT, R153, 0x1000000, PT ;  /* 0x010000009900780c */ /* 0x000fc80003fa6070 */
[----:B------:R-:W-:Y:S01]  /*4990*/  SEL R79, R79, RZ, P5 ;  /* 0x000000ff4f4f7207 */ /* 0x000fe20002800000 */
[----:B------:R-:W-:Y:S08]  /*49a0*/  BRA `(.L_x_6307) ;  /* 0x0000000c00047947 */ /* 0x000ff00003800000 */
.L_x_6305:
        /* <DEDUP_REMOVED lines=12> */
[----:B------:R-:W-:-:S02]  /*4a70*/  FMUL.FTZ R73, R73, UR16 ;  /* 0x0000001049497c20 */ /* 0x000fc40008410000 */
[----:B------:R-:W-:Y:S01]  /*4a80*/  FFMA.FTZ R0, R182, R0, UR18 ;  /* 0x00000012b6007e23 */ /* 0x000fe20008010000 */
[----:B------:R-:W-:Y:S01]  /*4a90*/  FMUL.FTZ R72, R72, UR16 ;  /* 0x0000001048487c20 */ /* 0x000fe20008410000 */
[----:B0-----:R-:W-:Y:S02]  /*4aa0*/  FMUL.FTZ R77, R73, UR7 ;  /* 0x00000007494d7c20 */ /* 0x001fe40008410000 */
[----:B------:R-:W-:Y:S01]  /*4ab0*/  FADD.FTZ R74, R183, -R0 ;  /* 0x80000000b74a7221 */ /* 0x000fe20000010000 */
[----:B------:R-:W-:Y:S01]  /*4ac0*/  MOV R0, UR17 ;  /* 0x0000001100007c02 */ /* 0x000fe20008000f00 */
[----:B------:R-:W-:Y:S01]  /*4ad0*/  FMUL.FTZ R76, R72, UR7 ;  /* 0x00000007484c7c20 */ /* 0x000fe20008410000 */
[----:B------:R-:W-:Y:S01]  /*4ae0*/  SEL R81, R77, RZ, P6 ;  /* 0x000000ff4d517207 */ /* 0x000fe20003000000 */
[----:B------:R-:W-:Y:S01]  /*4af0*/  FMUL.FTZ R74, R74, UR16 ;  /* 0x000000104a4a7c20 */ /* 0x000fe20008410000 */
[C---:B------:R-:W-:Y:S01]  /*4b00*/  LOP3.LUT P6, RZ, R153.reuse, 0xff0000, RZ, 0xc0, !PT ;  /* 0x00ff000099ff7812 */ /* 0x040fe200078cc0ff */
[----:B------:R-:W-:Y:S01]  /*4b10*/  FFMA.FTZ R0, R184, R0, UR18 ;  /* 0x00000012b8007e23 */ /* 0x000fe20008010000 */
[----:B------:R-:W-:Y:S01]  /*4b20*/  SEL R80, R76, RZ, P5 ;  /* 0x000000ff4c507207 */ /* 0x000fe20002800000 */
[----:B------:R-:W-:Y:S01]  /*4b30*/  FMUL.FTZ R78, R74, UR7 ;  /* 0x000000074a4e7c20 */ /* 0x000fe20008410000 */
[----:B------:R-:W-:Y:S01]  /*4b40*/  LOP3.LUT P5, RZ, R153, 0xff, RZ, 0xc0, !PT ;  /* 0x000000ff99ff7812 */ /* 0x000fe200078ac0ff */
[----:B------:R-:W-:-:S03]  /*4b50*/  FADD.FTZ R75, R185, -R0 ;  /* 0x80000000b94b7221 */ /* 0x000fc60000010000 */
[----:B------:R-:W-:Y:S01]  /*4b60*/  SEL R76, R76, RZ, P5 ;  /* 0x000000ff4c4c7207 */ /* 0x000fe20002800000 */
[----:B------:R-:W-:Y:S01]  /*4b70*/  FMUL.FTZ R75, R75, UR16 ;  /* 0x000000104b4b7c20 */ /* 0x000fe20008410000 */
        /* <DEDUP_REMOVED lines=9> */
.L_x_6308:
        /* <DEDUP_REMOVED lines=8> */
[----:B0-----:R-:W-:Y:S02]  /*4c90*/  FMUL.FTZ R77, R176, UR16 ;  /* 0x00000010b04d7c20 */ /* 0x001fe40008410000 */
[----:B------:R-:W-:Y:S02]  /*4ca0*/  FFMA.FTZ R0, R182, R0, UR18 ;  /* 0x00000012b6007e23 */ /* 0x000fe40008010000 */
[----:B------:R-:W-:Y:S02]  /*4cb0*/  FMUL.FTZ R77, R77, UR7 ;  /* 0x000000074d4d7c20 */ /* 0x000fe40008410000 */
[----:B------:R-:W-:Y:S01]  /*4cc0*/  FADD.FTZ R183, R183, -R0 ;  /* 0x80000000b7b77221 */ /* 0x000fe20000010000 */
[----:B------:R-:W-:Y:S02]  /*4cd0*/  MOV R0, UR17 ;  /* 0x0000001100007c02 */ /* 0x000fe40008000f00 */
[----:B------:R-:W-:Y:S01]  /*4ce0*/  SEL R81, R77, RZ, P6 ;  /* 0x000000ff4d517207 */ /* 0x000fe20003000000 */
[----:B------:R-:W-:Y:S01]  /*4cf0*/  FMUL.FTZ R78, R183, UR16 ;  /* 0x00000010b74e7c20 */ /* 0x000fe20008410000 */
[----:B------:R-:W-:Y:S01]  /*4d00*/  LOP3.LUT P6, RZ, R153, 0xff0000, RZ, 0xc0, !PT ;  /* 0x00ff000099ff7812 */ /* 0x000fe200078cc0ff */
[----:B------:R-:W-:-:S02]  /*4d10*/  FFMA.FTZ R0, R184, R0, UR18 ;  /* 0x00000012b8007e23 */ /* 0x000fc40008010000 */
[----:B------:R-:W-:Y:S02]  /*4d20*/  FMUL.FTZ R78, R78, UR7 ;  /* 0x000000074e4e7c20 */ /* 0x000fe40008410000 */
[----:B------:R-:W-:Y:S01]  /*4d30*/  FADD.FTZ R185, R185, -R0 ;  /* 0x80000000b9b97221 */ /* 0x000fe20000010000 */
[----:B------:R-:W-:Y:S02]  /*4d40*/  MOV R0, UR17 ;  /* 0x0000001100007c02 */ /* 0x000fe40008000f00 */
[C---:B------:R-:W-:Y:S01]  /*4d50*/  SEL R82, R78.reuse, RZ, P3 ;  /* 0x000000ff4e527207 */ /* 0x040fe20001800000 */
[----:B------:R-:W-:Y:S01]  /*4d60*/  FMUL.FTZ R79, R185, UR16 ;  /* 0x00000010b94f7c20 */ /* 0x000fe20008410000 */
[----:B------:R-:W-:Y:S01]  /*4d70*/  SEL R78, R78, RZ, P6 ;  /* 0x000000ff4e4e7207 */ /* 0x000fe20003000000 */
[----:B------:R-:W-:Y:S02]  /*4d80*/  FFMA.FTZ R0, R171, R0, UR18 ;  /* 0x00000012ab007e23 */ /* 0x000fe40008010000 */
[----:B------:R-:W-:-:S02]  /*4d90*/  FMUL.FTZ R79, R79, UR7 ;  /* 0x000000074f4f7c20 */ /* 0x000fc40008410000 */
[----:B------:R-:W-:-:S03]  /*4da0*/  FADD.FTZ R0, R173, -R0 ;  /* 0x80000000ad007221 */ /* 0x000fc60000010000 */
[----:B------:R-:W-:Y:S01]  /*4db0*/  SEL R83, R79, RZ, P4 ;  /* 0x000000ff4f537207 */ /* 0x000fe20002000000 */
[----:B------:R-:W-:-:S04]  /*4dc0*/  FMUL.FTZ R0, R0, UR16 ;  /* 0x0000001000007c20 */ /* 0x000fc80008410000 */
        /* <DEDUP_REMOVED lines=9> */
.L_x_6304:
        /* <DEDUP_REMOVED lines=14> */
[----:B------:R-:W-:Y:S02]  /*4f40*/  FFMA.FTZ R72, R182, R72, UR18 ;  /* 0x00000012b6487e23 */ /* 0x000fe40008010048 */
[----:B0-----:R-:W-:Y:S02]  /*4f50*/  FMUL.FTZ R81, R73, UR7 ;  /* 0x0000000749517c20 */ /* 0x001fe40008410000 */
[----:B------:R-:W-:Y:S01]  /*4f60*/  FADD.FTZ R74, R183, -R72 ;  /* 0x80000048b74a7221 */ /* 0x000fe20000010000 */
[----:B------:R-:W-:Y:S02]  /*4f70*/  MOV R72, UR17 ;  /* 0x0000001100487c02 */ /* 0x000fe40008000f00 */
[----:B------:R-:W-:Y:S01]  /*4f80*/  SEL R81, R81, RZ, P4 ;  /* 0x000000ff51517207 */ /* 0x000fe20002000000 */
[----:B------:R-:W-:Y:S02]  /*4f90*/  FFMA.FTZ R74, R74, UR16, R50 ;  /* 0x000000104a4a7c23 */ /* 0x000fe40008010032 */
[----:B------:R-:W-:-:S02]  /*4fa0*/  FFMA.FTZ R72, R184, R72, UR18 ;  /* 0x00000012b8487e23 */ /* 0x000fc40008010048 */
[----:B------:R-:W-:Y:S02]  /*4fb0*/  FMUL.FTZ R82, R74, UR7 ;  /* 0x000000074a527c20 */ /* 0x000fe40008410000 */
[----:B------:R-:W-:Y:S01]  /*4fc0*/  FADD.FTZ R75, R185, -R72 ;  /* 0x80000048b94b7221 */ /* 0x000fe20000010000 */
[----:B------:R-:W-:Y:S02]  /*4fd0*/  FFMA.FTZ R72, R0, UR16, R48 ;  /* 0x0000001000487c23 */ /* 0x000fe40008010030 */
[----:B------:R-:W-:Y:S01]  /*4fe0*/  SEL R82, R82, RZ, P5 ;  /* 0x000000ff52527207 */ /* 0x000fe20002800000 */
[----:B------:R-:W-:Y:S01]  /*4ff0*/  FFMA.FTZ R75, R75, UR16, R51 ;  /* 0x000000104b4b7c23 */ /* 0x000fe20008010033 */
[----:B------:R-:W-:-:S03]  /*5000*/  FMUL.FTZ R80, R72, UR7 ;  /* 0x0000000748507c20 */ /* 0x000fc60008410000 */
[----:B------:R-:W-:Y:S02]  /*5010*/  FMUL.FTZ R83, R75, UR7 ;  /* 0x000000074b537c20 */ /* 0x000fe40008410000 */
[----:B------:R-:W-:-:S03]  /*5020*/  SEL R80, R80, RZ, P3 ;  /* 0x000000ff50507207 */ /* 0x000fc60001800000 */
[----:B------:R-:W-:Y:S01]  /*5030*/  SEL R83, R83, RZ, P6 ;  /* 0x000000ff53537207 */ /* 0x000fe20003000000 */
[----:B------:R-:W-:Y:S06]  /*5040*/  BRA `(.L_x_6307) ;  /* 0x00000004005c7947 */ /* 0x000fec0003800000 */
.L_x_6310:
[----:B0-----:R-:W-:Y:S02]  /*5050*/  MOV R80, UR17 ;  /* 0x0000001100507c02 */ /* 0x001fe40008000f00 */
[----:B------:R-:W-:Y:S02]  /*5060*/  MOV R81, UR17 ;  /* 0x0000001100517c02 */ /* 0x000fe40008000f00 */
[----:B------:R-:W-:Y:S01]  /*5070*/  MOV R0, UR17 ;  /* 0x0000001100007c02 */ /* 0x000fe20008000f00 */
[----:B------:R-:W-:Y:S01]  /*5080*/  FFMA.FTZ R80, R175, R80, UR18 ;  /* 0x00000012af507e23 */ /* 0x000fe20008010050 */
[----:B------:R-:W-:Y:S01]  /*5090*/  MOV R82, UR17 ;  /* 0x0000001100527c02 */ /* 0x000fe20008000f00 */
[----:B------:R-:W-:Y:S01]  /*50a0*/  FFMA.FTZ R81, R182, R81, UR18 ;  /* 0x00000012b6517e23 */ /* 0x000fe20008010051 */
[----:B------:R-:W-:Y:S01]  /*50b0*/  LOP3.LUT P4, RZ, R129, 0xff00, RZ, 0xc0, !PT ;  /* 0x0000ff0081ff7812 */ /* 0x000fe2000788c0ff */
        /* <DEDUP_REMOVED lines=12> */
[----:B------:R-:W-:Y:S01]  /*5180*/  LOP3.LUT P5, RZ, R129, 0xff0000, RZ, 0xc0, !PT ;  /* 0x00ff000081ff7812 */ /* 0x000fe200078ac0ff */
[----:B------:R-:W-:Y:S01]  /*5190*/  FMUL.FTZ R0, R0, UR7 ;  /* 0x0000000700007c20 */ /* 0x000fe20008410000 */
        /* <DEDUP_REMOVED lines=8> */
.L_x_6309:
        /* <DEDUP_REMOVED lines=13> */
[----:B------:R-:W-:Y:S02]  /*52f0*/  FFMA.FTZ R72, R182, R72, UR18 ;  /* 0x00000012b6487e23 */ /* 0x000fe40008010048 */
[----:B0-----:R-:W-:Y:S02]  /*5300*/  FMUL.FTZ R81, R73, UR7 ;  /* 0x0000000749517c20 */ /* 0x001fe40008410000 */
[----:B------:R-:W-:Y:S01]  /*5310*/  FADD.FTZ R74, R183, -R72 ;  /* 0x80000048b74a7221 */ /* 0x000fe20000010000 */
[----:B------:R-:W-:Y:S02]  /*5320*/  MOV R72, UR17 ;  /* 0x0000001100487c02 */ /* 0x000fe40008000f00 */
[----:B------:R-:W-:Y:S01]  /*5330*/  SEL R81, R81, RZ, P4 ;  /* 0x000000ff51517207 */ /* 0x000fe20002000000 */
[----:B------:R-:W-:Y:S02]  /*5340*/  FMUL.FTZ R74, R74, UR16 ;  /* 0x000000104a4a7c20 */ /* 0x000fe40008410000 */
[----:B------:R-:W-:-:S02]  /*5350*/  FFMA.FTZ R72, R184, R72, UR18 ;  /* 0x00000012b8487e23 */ /* 0x000fc40008010048 */
[----:B------:R-:W-:Y:S02]  /*5360*/  FMUL.FTZ R82, R74, UR7 ;  /* 0x000000074a527c20 */ /* 0x000fe40008410000 */
[----:B------:R-:W-:Y:S01]  /*5370*/  FADD.FTZ R75, R185, -R72 ;  /* 0x80000048b94b7221 */ /* 0x000fe20000010000 */
[----:B------:R-:W-:Y:S02]  /*5380*/  FMUL.FTZ R72, R0, UR16 ;  /* 0x0000001000487c20 */ /* 0x000fe40008410000 */
[----:B------:R-:W-:Y:S01]  /*5390*/  SEL R82, R82, RZ, P5 ;  /* 0x000000ff52527207 */ /* 0x000fe20002800000 */
[----:B------:R-:W-:Y:S01]  /*53a0*/  FMUL.FTZ R75, R75, UR16 ;  /* 0x000000104b4b7c20 */ /* 0x000fe20008410000 */
[----:B------:R-:W-:-:S03]  /*53b0*/  FMUL.FTZ R80, R72, UR7 ;  /* 0x0000000748507c20 */ /* 0x000fc60008410000 */
[----:B------:R-:W-:Y:S02]  /*53c0*/  FMUL.FTZ R83, R75, UR7 ;  /* 0x000000074b537c20 */ /* 0x000fe40008410000 */
[----:B------:R-:W-:-:S03]  /*53d0*/  SEL R80, R80, RZ, P3 ;  /* 0x000000ff50507207 */ /* 0x000fc60001800000 */
[----:B------:R-:W-:Y:S01]  /*53e0*/  SEL R83, R83, RZ, P6 ;  /* 0x000000ff53537207 */ /* 0x000fe20003000000 */
[----:B------:R-:W-:Y:S06]  /*53f0*/  BRA `(.L_x_6307) ;  /* 0x0000000000707947 */ /* 0x000fec0003800000 */
.L_x_6311:
        /* <DEDUP_REMOVED lines=27> */
[----:B------:R-:W-:-:S07]  /*55b0*/  SEL R83, R185, RZ, P6 ;  /* 0x000000ffb9537207 */ /* 0x000fce0003000000 */
.L_x_6307:
[----:B------:R-:W0:Y:S02]  /*55c0*/  @P2 LDC.64 R84, c[0x0][0x478] ;  /* 0x00011e00ff542b82 */ /* 0x000e240000000a00 */
[----:B0-----:R-:W-:-:S05]  /*55d0*/  @P2 IMAD.WIDE.U32 R84, R161, 0x10, R84 ;  /* 0x00000010a1542825 */ /* 0x001fca00078e0054 */
[----:B------:R0:W-:Y:S02]  /*55e0*/  @P2 STG.E.128 desc[UR10][R84.64], R72 ;  /* 0x0000004854002986 */ /* 0x0001e4000c101d0a */
[----:B0-----:R-:W-:-:S05]  /*55f0*/  MOV R84, 0x10 ;  /* 0x0000001000547802 */ /* 0x001fca0000000f00 */
        /* <DEDUP_REMOVED lines=10> */
[----:B------:R-:W-:Y:S01]  /*56a0*/  MOV R75, UR17 ;  /* 0x00000011004b7c02 */ /* 0x000fe20008000f00 */
[----:B------:R-:W-:Y:S01]  /*56b0*/  FFMA.FTZ R72, R186, R72, UR18 ;  /* 0x00000012ba487e23 */ /* 0x000fe20008010048 */
[----:B------:R-:W-:Y:S01]  /*56c0*/  LOP3.LUT P5, RZ, R128, 0xff, RZ, 0xc0, !PT ;  /* 0x000000ff80ff7812 */ /* 0x000fe200078ac0ff */
[----:B------:R-:W-:Y:S01]  /*56d0*/  FFMA.FTZ R0, R188, R0, UR18 ;  /* 0x00000012bc007e23 */ /* 0x000fe20008010000 */
[----:B------:R-:W-:Y:S01]  /*56e0*/  LOP3.LUT P6, RZ, R128, 0xff00, RZ, 0xc0, !PT ;  /* 0x0000ff0080ff7812 */ /* 0x000fe200078cc0ff */
[----:B------:R-:W-:Y:S01]  /*56f0*/  FADD.FTZ R187, R187, -R72 ;  /* 0x80000048bbbb7221 */ /* 0x000fe20000010000 */
[----:B------:R-:W-:Y:S01]  /*5700*/  FFMA.FTZ R192, R192, R75, UR18 ;  /* 0x00000012c0c07e23 */ /* 0x000fe2000801004b */
[----:B------:R-:W-:Y:S01]  /*5710*/  FADD.FTZ R73, R189, -R0 ;  /* 0x80000000bd497221 */ /* 0x000fe20000010000 */
[----:B------:R-:W-:Y:S01]  /*5720*/  MOV R0, UR17 ;  /* 0x0000001100007c02 */ /* 0x000fe20008000f00 */
[----:B------:R-:W-:Y:S01]  /*5730*/  FFMA.FTZ R72, R187, UR16, R52 ;  /* 0x00000010bb487c23 */ /* 0x000fe20008010034 */
[----:B------:R-:W-:Y:S01]  /*5740*/  FADD.FTZ R75, R193, -R192 ;  /* 0x800000c0c14b7221 */ /* 0x000fe20000010000 */
[----:B------:R-:W-:Y:S01]  /*5750*/  FFMA.FTZ R73, R73, UR16, R53 ;  /* 0x0000001049497c23 */ /* 0x000fe20008010035 */
[----:B------:R-:W-:Y:S01]  /*5760*/  LOP3.LUT P3, RZ, R128, 0xff0000, RZ, 0xc0, !PT ;  /* 0x00ff000080ff7812 */ /* 0x000fe2000786c0ff */
[----:B0-----:R-:W-:Y:S01]  /*5770*/  FMUL.FTZ R76, R72, UR7 ;  /* 0x00000007484c7c20 */ /* 0x001fe20008410000 */
[----:B------:R-:W-:Y:S01]  /*5780*/  FFMA.FTZ R0, R190, R0, UR18 ;  /* 0x00000012be007e23 */ /* 0x000fe20008010000 */
[----:B------:R-:W-:Y:S01]  /*5790*/  FMUL.FTZ R77, R73, UR7 ;  /* 0x00000007494d7c20 */ /* 0x000fe20008410000 */
[----:B------:R-:W-:Y:S01]  /*57a0*/  FFMA.FTZ R75, R75, UR16, R55 ;  /* 0x000000104b4b7c23 */ /* 0x000fe20008010037 */
[----:B------:R-:W-:Y:S01]  /*57b0*/  ISETP.GE.U32.AND P4, PT, R128, 0x1000000, PT ;  /* 0x010000008000780c */ /* 0x000fe20003f86070 */
[----:B------:R-:W-:Y:S01]  /*57c0*/  FADD.FTZ R74, R191, -R0 ;  /* 0x80000000bf4a7221 */ /* 0x000fe20000010000 */
[----:B------:R-:W-:Y:S01]  /*57d0*/  SEL R80, R76, RZ, P5 ;  /* 0x000000ff4c507207 */ /* 0x000fe20002800000 */
[----:B------:R-:W-:Y:S01]  /*57e0*/  FMUL.FTZ R79, R75, UR7 ;  /* 0x000000074b4f7c20 */ /* 0x000fe20008410000 */
[----:B------:R-:W-:Y:S01]  /*57f0*/  LOP3.LUT P5, RZ, R154, 0xff, RZ, 0xc0, !PT ;  /* 0x000000ff9aff7812 */ /* 0x000fe200078ac0ff */
[----:B------:R-:W-:Y:S01]  /*5800*/  FFMA.FTZ R74, R74, UR16, R54 ;  /* 0x000000104a4a7c23 */ /* 0x000fe20008010036 */
[----:B------:R-:W-:-:S02]  /*5810*/  SEL R81, R77, RZ, P6 ;  /* 0x000000ff4d517207 */ /* 0x000fc40003000000 */
[----:B------:R-:W-:Y:S01]  /*5820*/  SEL R76, R76, RZ, P5 ;  /* 0x000000ff4c4c7207 */ /* 0x000fe20002800000 */
[----:B------:R-:W-:Y:S01]  /*5830*/  FMUL.FTZ R78, R74, UR7 ;  /* 0x000000074a4e7c20 */ /* 0x000fe20008410000 */
[C---:B------:R-:W-:Y:S02]  /*5840*/  LOP3.LUT P5, RZ, R154.reuse, 0xff00, RZ, 0xc0, !PT ;  /* 0x0000ff009aff7812 */ /* 0x040fe400078ac0ff */
[C---:B------:R-:W-:Y:S02]  /*5850*/  LOP3.LUT P6, RZ, R154.reuse, 0xff0000, RZ, 0xc0, !PT ;  /* 0x00ff00009aff7812 */ /* 0x040fe400078cc0ff */
[----:B------:R-:W-:Y:S02]  /*5860*/  SEL R77, R77, RZ, P5 ;  /* 0x000000ff4d4d7207 */ /* 0x000fe40002800000 */
[----:B------:R-:W-:Y:S02]  /*5870*/  ISETP.GE.U32.AND P5, PT, R154, 0x1000000, PT ;  /* 0x010000009a00780c */ /* 0x000fe40003fa6070 */
[----:B------:R-:W-:-:S02]  /*5880*/  SEL R82, R78, RZ, P3 ;  /* 0x000000ff4e527207 */ /* 0x000fc40001800000 */
[C---:B------:R-:W-:Y:S02]  /*5890*/  SEL R83, R79.reuse, RZ, P4 ;  /* 0x000000ff4f537207 */ /* 0x040fe40002000000 */
[----:B------:R-:W-:Y:S02]  /*58a0*/  SEL R78, R78, RZ, P6 ;  /* 0x000000ff4e4e7207 */ /* 0x000fe40003000000 */
[----:B------:R-:W-:Y:S01]  /*58b0*/  SEL R79, R79, RZ, P5 ;  /* 0x000000ff4f4f7207 */ /* 0x000fe20002800000 */
[----:B------:R-:W-:Y:S06]  /*58c0*/  BRA `(.L_x_6315) ;  /* 0x0000000c00987947 */ /* 0x000fec0003800000 */
.L_x_6314:
        /* <DEDUP_REMOVED lines=37> */
.L_x_6313:
        /* <DEDUP_REMOVED lines=15> */
[----:B------:R-:W-:Y:S01]  /*5c10*/  LOP3.LUT P3, RZ, R128, 0xff0000, RZ, 0xc0, !PT ;  /* 0x00ff000080ff7812 */ /* 0x000fe2000786c0ff */
[----:B0-----:R-:W-:Y:S01]  /*5c20*/  FMUL.FTZ R76, R72, UR7 ;  /* 0x00000007484c7c20 */ /* 0x001fe20008410000 */
[----:B------:R-:W-:Y:S01]  /*5c30*/  FFMA.FTZ R0, R190, R0, UR18 ;  /* 0x00000012be007e23 */ /* 0x000fe20008010000 */
[----:B------:R-:W-:Y:S01]  /*5c40*/  FMUL.FTZ R77, R73, UR7 ;  /* 0x00000007494d7c20 */ /* 0x000fe20008410000 */
[----:B------:R-:W-:Y:S01]  /*5c50*/  FMUL.FTZ R75, R75, UR16 ;  /* 0x000000104b4b7c20 */ /* 0x000fe20008410000 */
[----:B------:R-:W-:Y:S01]  /*5c60*/  ISETP.GE.U32.AND P4, PT, R128, 0x1000000, PT ;  /* 0x010000008000780c */ /* 0x000fe20003f86070 */
[----:B------:R-:W-:Y:S01]  /*5c70*/  FADD.FTZ R74, R191, -R0 ;  /* 0x80000000bf4a7221 */ /* 0x000fe20000010000 */
[----:B------:R-:W-:Y:S01]  /*5c80*/  SEL R80, R76, RZ, P5 ;  /* 0x000000ff4c507207 */ /* 0x000fe20002800000 */
[----:B------:R-:W-:Y:S01]  /*5c90*/  FMUL.FTZ R79, R75, UR7 ;  /* 0x000000074b4f7c20 */ /* 0x000fe20008410000 */
[----:B------:R-:W-:Y:S01]  /*5ca0*/  LOP3.LUT P5, RZ, R154, 0xff, RZ, 0xc0, !PT ;  /* 0x000000ff9aff7812 */ /* 0x000fe200078ac0ff */
[----:B------:R-:W-:Y:S01]  /*5cb0*/  FMUL.FTZ R74, R74, UR16 ;  /* 0x000000104a4a7c20 */ /* 0x000fe20008410000 */
        /* <DEDUP_REMOVED lines=12> */
.L_x_6316:
        /* <DEDUP_REMOVED lines=37> */
.L_x_6312:
        /* <DEDUP_REMOVED lines=8> */
[C---:B------:R-:W-:Y:S01]  /*6050*/  LOP3.LUT P5, RZ, R128.reuse, 0xff0000, RZ, 0xc0, !PT ;  /* 0x00ff000080ff7812 */ /* 0x040fe200078ac0ff */
        /* <DEDUP_REMOVED lines=22> */
.L_x_6318:
        /* <DEDUP_REMOVED lines=29> */
.L_x_6317:
        /* <DEDUP_REMOVED lines=30> */
.L_x_6319:
        /* <DEDUP_REMOVED lines=28> */
.L_x_6315:
        /* <DEDUP_REMOVED lines=16> */
[----:B0-----:R-:W-:Y:S01]  /*6830*/  MOV R77, UR17 ;  /* 0x00000011004d7c02 */ /* 0x001fe20008000f00 */
[----:B------:R-:W-:Y:S01]  /*6840*/  FFMA.FTZ R0, R93, R0, UR18 ;  /* 0x000000125d007e23 */ /* 0x000fe20008010000 */
[----:B------:R-:W-:Y:S01]  /*6850*/  LOP3.LUT P5, RZ, R123, 0xff, RZ, 0xc0, !PT ;  /* 0x000000ff7bff7812 */ /* 0x000fe200078ac0ff */
        /* <DEDUP_REMOVED lines=11> */
[----:B------:R-:W-:Y:S01]  /*6910*/  LOP3.LUT P6, RZ, R123, 0xff00, RZ, 0xc0, !PT ;  /* 0x0000ff007bff7812 */ /* 0x000fe200078cc0ff */
[----:B------:R-:W-:Y:S01]  /*6920*/  FFMA.FTZ R75, R96, UR16, R59 ;  /* 0x00000010604b7c23 */ /* 0x000fe2000801003b */
[----:B------:R-:W-:Y:S01]  /*6930*/  SEL R80, R76, RZ, P5 ;  /* 0x000000ff4c507207 */ /* 0x000fe20002800000 */
[----:B------:R-:W-:Y:S01]  /*6940*/  FMUL.FTZ R78, R74, UR7 ;  /* 0x000000074a4e7c20 */ /* 0x000fe20008410000 */
[----:B------:R-:W-:Y:S01]  /*6950*/  LOP3.LUT P5, RZ, R155, 0xff, RZ, 0xc0, !PT ;  /* 0x000000ff9bff7812 */ /* 0x000fe200078ac0ff */
[----:B------:R-:W-:Y:S01]  /*6960*/  FMUL.FTZ R79, R75, UR7 ;  /* 0x000000074b4f7c20 */ /* 0x000fe20008410000 */
[----:B------:R-:W-:-:S02]  /*6970*/  SEL R81, R77, RZ, P6 ;  /* 0x000000ff4d517207 */ /* 0x000fc40003000000 */
[----:B------:R-:W-:Y:S02]  /*6980*/  SEL R76, R76, RZ, P5 ;  /* 0x000000ff4c4c7207 */ /* 0x000fe40002800000 */
[----:B------:R-:W-:Y:S02]  /*6990*/  LOP3.LUT P5, RZ, R155, 0xff00, RZ, 0xc0, !PT ;  /* 0x0000ff009bff7812 */ /* 0x000fe400078ac0ff */
[C---:B------:R-:W-:Y:S02]  /*69a0*/  LOP3.LUT P3, RZ, R123.reuse, 0xff0000, RZ, 0xc0, !PT ;  /* 0x00ff00007bff7812 */ /* 0x040fe4000786c0ff */
[----:B------:R-:W-:Y:S02]  /*69b0*/  ISETP.GE.U32.AND P4, PT, R123, 0x1000000, PT ;  /* 0x010000007b00780c */ /* 0x000fe40003f86070 */
[----:B------:R-:W-:Y:S02]  /*69c0*/  SEL R77, R77, RZ, P5 ;  /* 0x000000ff4d4d7207 */ /* 0x000fe40002800000 */
[----:B------:R-:W-:-:S02]  /*69d0*/  LOP3.LUT P6, RZ, R155, 0xff0000, RZ, 0xc0, !PT ;  /* 0x00ff00009bff7812 */ /* 0x000fc400078cc0ff */
[----:B------:R-:W-:Y:S02]  /*69e0*/  ISETP.GE.U32.AND P5, PT, R155, 0x1000000, PT ;  /* 0x010000009b00780c */ /* 0x000fe40003fa6070 */
[C---:B------:R-:W-:Y:S02]  /*69f0*/  SEL R82, R78.reuse, RZ, P3 ;  /* 0x000000ff4e527207 */ /* 0x040fe40001800000 */
[C---:B------:R-:W-:Y:S02]  /*6a00*/  SEL R83, R79.reuse, RZ, P4 ;  /* 0x000000ff4f537207 */ /* 0x040fe40002000000 */
[----:B------:R-:W-:Y:S02]  /*6a10*/  SEL R78, R78, RZ, P6 ;  /* 0x000000ff4e4e7207 */ /* 0x000fe40003000000 */
[----:B------:R-:W-:Y:S01]  /*6a20*/  SEL R79, R79, RZ, P5 ;  /* 0x000000ff4f4f7207 */ /* 0x000fe20002800000 */
[----:B------:R-:W-:Y:S06]  /*6a30*/  BRA `(.L_x_6323) ;  /* 0x0000000c00907947 */ /* 0x000fec0003800000 */
.L_x_6322:
[----:B0-----:R-:W-:Y:S02]  /*6a40*/  MOV R77, UR17 ;  /* 0x00000011004d7c02 */ /* 0x001fe40008000f00 */
[----:B------:R-:W-:Y:S02]  /*6a50*/  MOV R81, UR17 ;  /* 0x0000001100517c02 */ /* 0x000fe40008000f00 */
[----:B------:R-:W-:Y:S01]  /*6a60*/  MOV R0, UR17 ;  /* 0x0000001100007c02 */ /* 0x000fe20008000f00 */
[----:B------:R-:W-:Y:S01]  /*6a70*/  FFMA.FTZ R77, R92, R77, UR18 ;  /* 0x000000125c4d7e23 */ /* 0x000fe2000801004d */
[C---:B------:R-:W-:Y:S01]  /*6a80*/  LOP3.LUT P5, RZ, R123.reuse, 0xff, RZ, 0xc0, !PT ;  /* 0x000000ff7bff7812 */ /* 0x040fe200078ac0ff */
        /* <DEDUP_REMOVED lines=10> */
[----:B------:R-:W-:Y:S01]  /*6b30*/  FMUL.FTZ R79, R79, UR7 ;  /* 0x000000074f4f7c20 */ /* 0x000fe20008410000 */
[----:B------:R-:W-:Y:S01]  /*6b40*/  FFMA.FTZ R96, R96, R81, UR18 ;  /* 0x0000001260607e23 */ /* 0x000fe20008010051 */
[----:B------:R-:W-:Y:S01]  /*6b50*/  FFMA.FTZ R0, R0, UR16, R57 ;  /* 0x0000001000007c23 */ /* 0x000fe20008010039 */
[----:B------:R-:W-:Y:S01]  /*6b60*/  FMUL.FTZ R78, R77, UR7 ;  /* 0x000000074d4e7c20 */ /* 0x000fe20008410000 */
        /* <DEDUP_REMOVED lines=10> */
[C---:B------:R-:W-:Y:S02]  /*6c10*/  SEL R81, R0.reuse, RZ, P6 ;  /* 0x000000ff00517207 */ /* 0x040fe40003000000 */
[----:B------:R-:W-:Y:S02]  /*6c20*/  SEL R77, R0, RZ, P5 ;  /* 0x000000ff004d7207 */ /* 0x000fe40002800000 */
[C---:B------:R-:W-:Y:S02]  /*6c30*/  LOP3.LUT P6, RZ, R155.reuse, 0xff0000, RZ, 0xc0, !PT ;  /* 0x00ff00009bff7812 */ /* 0x040fe400078cc0ff */
[----:B------:R-:W-:-:S02]  /*6c40*/  ISETP.GE.U32.AND P5, PT, R155, 0x1000000, PT ;  /* 0x010000009b00780c */ /* 0x000fc40003fa6070 */
[----:B------:R-:W-:Y:S02]  /*6c50*/  SEL R78, R78, RZ, P6 ;  /* 0x000000ff4e4e7207 */ /* 0x000fe40003000000 */
[C---:B------:R-:W-:Y:S02]  /*6c60*/  SEL R83, R96.reuse, RZ, P4 ;  /* 0x000000ff60537207 */ /* 0x040fe40002000000 */
[----:B------:R-:W-:Y:S01]  /*6c70*/  SEL R79, R96, RZ, P5 ;  /* 0x000000ff604f7207 */ /* 0x000fe20002800000 */
[----:B------:R-:W-:Y:S06]  /*6c80*/  BRA `(.L_x_6323) ;  /* 0x0000000800fc7947 */ /* 0x000fec0003800000 */
.L_x_6321:
        /* <DEDUP_REMOVED lines=19> */
[----:B------:R-:W-:Y:S01]  /*6dc0*/  LOP3.LUT P6, RZ, R123, 0xff00, RZ, 0xc0, !PT ;  /* 0x0000ff007bff7812 */ /* 0x000fe200078cc0ff */
[----:B------:R-:W-:Y:S01]  /*6dd0*/  FMUL.FTZ R75, R96, UR16 ;  /* 0x00000010604b7c20 */ /* 0x000fe20008410000 */
        /* <DEDUP_REMOVED lines=17> */
.L_x_6324:
        /* <DEDUP_REMOVED lines=15> */
[----:B------:R-:W-:Y:S01]  /*6fe0*/  FMUL.FTZ R77, R77, UR7 ;  /* 0x000000074d4d7c20 */ /* 0x000fe20008410000 */
        /* <DEDUP_REMOVED lines=12> */
[----:B------:R-:W-:Y:S02]  /*70b0*/  LOP3.LUT P5, RZ, R155, 0xff00, RZ, 0xc0, !PT ;  /* 0x0000ff009bff7812 */ /* 0x000fe400078ac0ff */
        /* <DEDUP_REMOVED lines=8> */
.L_x_6320:
        /* <DEDUP_REMOVED lines=31> */
.L_x_6326:
[----:B------:R-:W-:Y:S02]  /*7330*/  MOV R0, UR17 ;  /* 0x0000001100007c02 */ /* 0x000fe40008000f00 */
[----:B------:R-:W-:Y:S02]  /*7340*/  MOV R83, UR17 ;  /* 0x0000001100537c02 */ /* 0x000fe40008000f00 */
[----:B------:R-:W-:Y:S01]  /*7350*/  MOV R85, UR17 ;  /* 0x0000001100557c02 */ /* 0x000fe20008000f00 */
[-C--:B0-----:R-:W-:Y:S01]  /*7360*/  FFMA.FTZ R81, R92, R0.reuse, UR18 ;  /* 0x000000125c517e23 */ /* 0x081fe20008010000 */
        /* <DEDUP_REMOVED lines=24> */
.L_x_6325:
        /* <DEDUP_REMOVED lines=30> */
.L_x_6327:
[----:B------:R-:W-:Y:S02]  /*76d0*/  MOV R0, UR17 ;  /* 0x0000001100007c02 */ /* 0x000fe40008000f00 */
[C---:B------:R-:W-:Y:S02]  /*76e0*/  LOP3.LUT P3, RZ, R123.reuse, 0xff, RZ, 0xc0, !PT ;  /* 0x000000ff7bff7812 */ /* 0x040fe4000786c0ff */
[----:B------:R-:W-:Y:S01]  /*76f0*/  LOP3.LUT P4, RZ, R123, 0xff00, RZ, 0xc0, !PT ;  /* 0x0000ff007bff7812 */ /* 0x000fe2000788c0ff */
[-C--:B0-----:R-:W-:Y:S01]  /*7700*/  FFMA.FTZ R81, R92, R0.reuse, UR18 ;  /* 0x000000125c517e23 */ /* 0x081fe20008010000 */
[----:B------:R-:W-:Y:S01]  /*7710*/  FFMA.FTZ R0, R93, R0, UR18 ;  /* 0x000000125d007e23 */ /* 0x000fe20008010000 */
[----:B------:R-:W-:Y:S02]  /*7720*/  LOP3.LUT P5, RZ, R123, 0xff0000, RZ, 0xc0, !PT ;  /* 0x00ff00007bff7812 */ /* 0x000fe400078ac0ff */
[----:B------:R-:W-:Y:S01]  /*7730*/  FADD.FTZ R100, R100, -R81 ;  /* 0x8000005164647221 */ /* 0x000fe20000010000 */
[----:B------:R-:W-:Y:S01]  /*7740*/  MOV R81, UR17 ;  /* 0x0000001100517c02 */ /* 0x000fe20008000f00 */
[----:B------:R-:W-:Y:S01]  /*7750*/  FADD.FTZ R101, R101, -R0 ;  /* 0x8000000065657221 */ /* 0x000fe20000010000 */
[----:B------:R-:W-:Y:S01]  /*7760*/  ISETP.GE.U32.AND P6, PT, R123, 0x1000000, PT ;  /* 0x010000007b00780c */ /* 0x000fe20003fc6070 */
[----:B------:R-:W-:-:S02]  /*7770*/  FMUL.FTZ R100, R100, UR16 ;  /* 0x0000001064647c20 */ /* 0x000fc40008410000 */
[----:B------:R-:W-:Y:S01]  /*7780*/  FFMA.FTZ R81, R94, R81, UR18 ;  /* 0x000000125e517e23 */ /* 0x000fe20008010051 */
[----:B------:R-:W-:Y:S01]  /*7790*/  FMUL.FTZ R101, R101, UR16 ;  /* 0x0000001065657c20 */ /* 0x000fe20008410000 */
[----:B------:R-:W-:Y:S02]  /*77a0*/  FMUL.FTZ R100, R100, UR7 ;  /* 0x0000000764647c20 */ /* 0x000fe40008410000 */
[----:B------:R-:W-:Y:S01]  /*77b0*/  FADD.FTZ R102, R102, -R81 ;  /* 0x8000005166667221 */ /* 0x000fe20000010000 */
[----:B------:R-:W-:Y:S01]  /*77c0*/  MOV R81, UR17 ;  /* 0x0000001100517c02 */ /* 0x000fe20008000f00 */
[----:B------:R-:W-:Y:S01]  /*77d0*/  FMUL.FTZ R101, R101, UR7 ;  /* 0x0000000765657c20 */ /* 0x000fe20008410000 */
[----:B------:R-:W-:Y:S01]  /*77e0*/  SEL R80, R100, RZ, P3 ;  /* 0x000000ff64507207 */ /* 0x000fe20001800000 */
[----:B------:R-:W-:Y:S02]  /*77f0*/  FMUL.FTZ R102, R102, UR16 ;  /* 0x0000001066667c20 */ /* 0x000fe40008410000 */
[----:B------:R-:W-:Y:S01]  /*7800*/  FFMA.FTZ R96, R96, R81, UR18 ;  /* 0x0000001260607e23 */ /* 0x000fe20008010051 */
[----:B------:R-:W-:Y:S01]  /*7810*/  SEL R81, R101, RZ, P4 ;  /* 0x000000ff65517207 */ /* 0x000fe20002000000 */
[----:B------:R-:W-:-:S02]  /*7820*/  FMUL.FTZ R102, R102, UR7 ;  /* 0x0000000766667c20 */ /* 0x000fc40008410000 */
[----:B------:R-:W-:-:S03]  /*7830*/  FADD.FTZ R96, R103, -R96 ;  /* 0x8000006067607221 */ /* 0x000fc60000010000 */
[----:B------:R-:W-:Y:S01]  /*7840*/  SEL R82, R102, RZ, P5 ;  /* 0x000000ff66527207 */ /* 0x000fe20002800000 */
[----:B------:R-:W-:-:S04]  /*7850*/  FMUL.FTZ R96, R96, UR16 ;  /* 0x0000001060607c20 */ /* 0x000fc80008410000 */
[----:B------:R-:W-:-:S05]  /*7860*/  FMUL.FTZ R96, R96, UR7 ;  /* 0x0000000760607c20 */ /* 0x000fca0008410000 */
[----:B------:R-:W-:-:S07]  /*7870*/  SEL R83, R96, RZ, P6 ;  /* 0x000000ff60537207 */ /* 0x000fce0003000000 */
.L_x_6323:
[----:B------:R-:W0:Y:S01]  /*7880*/  @P2 LDC.64 R84, c[0x0][0x478] ;  /* 0x00011e00ff542b82 */ /* 0x000e220000000a00 */
[----:B------:R-:W-:Y:S01]  /*7890*/  MOV R0, 0x10 ;  /* 0x0000001000007802 */ /* 0x000fe20000000f00 */
        /* <DEDUP_REMOVED lines=13> */
[-C--:B------:R-:W-:Y:S01]  /*7970*/  FFMA.FTZ R95, R95, R0.reuse, UR18 ;  /* 0x000000125f5f7e23 */ /* 0x080fe20008010000 */
        /* <DEDUP_REMOVED lines=10> */
[----:B------:R-:W-:Y:S01]  /*7a20*/  FFMA.FTZ R74, R75, UR16, R62 ;  /* 0x000000104b4a7c23 */ /* 0x000fe2000801003e */
[----:B0-----:R-:W-:Y:S01]  /*7a30*/  FMUL.FTZ R76, R72, UR7 ;  /* 0x00000007484c7c20 */ /* 0x001fe20008410000 */
[----:B------:R-:W-:Y:S01]  /*7a40*/  FMUL.FTZ R77, R73, UR7 ;  /* 0x00000007494d7c20 */ /* 0x000fe20008410000 */
[----:B------:R-:W-:Y:S01]  /*7a50*/  LOP3.LUT P6, RZ, R122, 0xff00, RZ, 0xc0, !PT ;  /* 0x0000ff007aff7812 */ /* 0x000fe200078cc0ff */
[----:B------:R-:W-:Y:S01]  /*7a60*/  FFMA.FTZ R75, R104, UR16, R63 ;  /* 0x00000010684b7c23 */ /* 0x000fe2000801003f */
[----:B------:R-:W-:Y:S01]  /*7a70*/  FMUL.FTZ R78, R74, UR7 ;  /* 0x000000074a4e7c20 */ /* 0x000fe20008410000 */
[----:B------:R-:W-:-:S02]  /*7a80*/  SEL R80, R76, RZ, P5 ;  /* 0x000000ff4c507207 */ /* 0x000fc40002800000 */
[----:B------:R-:W-:Y:S01]  /*7a90*/  LOP3.LUT P5, RZ, R156, 0xff, RZ, 0xc0, !PT ;  /* 0x000000ff9cff7812 */ /* 0x000fe200078ac0ff */
[----:B------:R-:W-:Y:S01]  /*7aa0*/  FMUL.FTZ R79, R75, UR7 ;  /* 0x000000074b4f7c20 */ /* 0x000fe20008410000 */
[----:B------:R-:W-:Y:S02]  /*7ab0*/  SEL R81, R77, RZ, P6 ;  /* 0x000000ff4d517207 */ /* 0x000fe40003000000 */
[----:B------:R-:W-:Y:S02]  /*7ac0*/  SEL R76, R76, RZ, P5 ;  /* 0x000000ff4c4c7207 */ /* 0x000fe40002800000 */
[----:B------:R-:W-:Y:S02]  /*7ad0*/  LOP3.LUT P5, RZ, R156, 0xff00, RZ, 0xc0, !PT ;  /* 0x0000ff009cff7812 */ /* 0x000fe400078ac0ff */
[C---:B------:R-:W-:Y:S02]  /*7ae0*/  LOP3.LUT P3, RZ, R122.reuse, 0xff0000, RZ, 0xc0, !PT ;  /* 0x00ff00007aff7812 */ /* 0x040fe4000786c0ff */
[----:B------:R-:W-:-:S02]  /*7af0*/  ISETP.GE.U32.AND P4, PT, R122, 0x1000000, PT ;  /* 0x010000007a00780c */ /* 0x000fc40003f86070 */
[----:B------:R-:W-:Y:S02]  /*7b00*/  SEL R77, R77, RZ, P5 ;  /* 0x000000ff4d4d7207 */ /* 0x000fe40002800000 */
[C---:B------:R-:W-:Y:S02]  /*7b10*/  LOP3.LUT P6, RZ, R156.reuse, 0xff0000, RZ, 0xc0, !PT ;  /* 0x00ff00009cff7812 */ /* 0x040fe400078cc0ff */
[----:B------:R-:W-:Y:S02]  /*7b20*/  ISETP.GE.U32.AND P5, PT, R156, 0x1000000, PT ;  /* 0x010000009c00780c */ /* 0x000fe40003fa6070 */
[C---:B------:R-:W-:Y:S02]  /*7b30*/  SEL R82, R78.reuse, RZ, P3 ;  /* 0x000000ff4e527207 */ /* 0x040fe40001800000 */
[----:B------:R-:W-:Y:S02]  /*7b40*/  SEL R83, R79, RZ, P4 ;  /* 0x000000ff4f537207 */ /* 0x000fe40002000000 */
[----:B------:R-:W-:-:S02]  /*7b50*/  SEL R78, R78, RZ, P6 ;  /* 0x000000ff4e4e7207 */ /* 0x000fc40003000000 */
[----:B------:R-:W-:Y:S01]  /*7b60*/  SEL R79, R79, RZ, P5 ;  /* 0x000000ff4f4f7207 */ /* 0x000fe20002800000 */
[----:B------:R-:W-:Y:S06]  /*7b70*/  BRA `(.L_x_6331) ;  /* 0x0000000c00947947 */ /* 0x000fec0003800000 */
.L_x_6330:
[----:B0-----:R-:W-:Y:S02]  /*7b80*/  MOV R76, UR17 ;  /* 0x00000011004c7c02 */ /* 0x001fe40008000f00 */
[----:B------:R-:W-:Y:S02]  /*7b90*/  MOV R0, UR17 ;  /* 0x0000001100007c02 */ /* 0x000fe40008000f00 */
[----:B------:R-:W-:Y:S01]  /*7ba0*/  MOV R77, UR17 ;  /* 0x00000011004d7c02 */ /* 0x000fe20008000f00 */
[----:B------:R-:W-:Y:S01]  /*7bb0*/  FFMA.FTZ R95, R95, R76, UR18 ;  /* 0x000000125f5f7e23 */ /* 0x000fe2000801004c */
[----:B------:R-:W-:Y:S01]  /*7bc0*/  MOV R79, UR17 ;  /* 0x00000011004f7c02 */ /* 0x000fe20008000f00 */
        /* <DEDUP_REMOVED lines=19> */
[----:B------:R-:W-:-:S02]  /*7d00*/  LOP3.LUT P3, RZ, R122, 0xff0000, RZ, 0xc0, !PT ;  /* 0x00ff00007aff7812 */ /* 0x000fc4000786c0ff */
[----:B------:R-:W-:Y:S02]  /*7d10*/  SEL R76, R95, RZ, P5 ;  /* 0x000000ff5f4c7207 */ /* 0x000fe40002800000 */
[----:B------:R-:W-:Y:S02]  /*7d20*/  LOP3.LUT P5, RZ, R156, 0xff00, RZ, 0xc0, !PT ;  /* 0x0000ff009cff7812 */ /* 0x000fe400078ac0ff */
[C---:B------:R-:W-:Y:S02]  /*7d30*/  SEL R81, R0.reuse, RZ, P6 ;  /* 0x000000ff00517207 */ /* 0x040fe40003000000 */
[----:B------:R-:W-:Y:S02]  /*7d40*/  SEL R77, R0, RZ, P5 ;  /* 0x000000ff004d7207 */ /* 0x000fe40002800000 */
[----:B------:R-:W-:Y:S02]  /*7d50*/  ISETP.GE.U32.AND P4, PT, R122, 0x1000000, PT ;  /* 0x010000007a00780c */ /* 0x000fe40003f86070 */
[----:B------:R-:W-:-:S02]  /*7d60*/  LOP3.LUT P6, RZ, R156, 0xff0000, RZ, 0xc0, !PT ;  /* 0x00ff00009cff7812 */ /* 0x000fc400078cc0ff */
[----:B------:R-:W-:Y:S02]  /*7d70*/  ISETP.GE.U32.AND P5, PT, R156, 0x1000000, PT ;  /* 0x010000009c00780c */ /* 0x000fe40003fa6070 */
[C---:B------:R-:W-:Y:S02]  /*7d80*/  SEL R82, R78.reuse, RZ, P3 ;  /* 0x000000ff4e527207 */ /* 0x040fe40001800000 */
[----:B------:R-:W-:Y:S02]  /*7d90*/  SEL R78, R78, RZ, P6 ;  /* 0x000000ff4e4e7207 */ /* 0x000fe40003000000 */
[C---:B------:R-:W-:Y:S02]  /*7da0*/  SEL R83, R104.reuse, RZ, P4 ;  /* 0x000000ff68537207 */ /* 0x040fe40002000000 */
[----:B------:R-:W-:Y:S01]  /*7db0*/  SEL R79, R104, RZ, P5 ;  /* 0x000000ff684f7207 */ /* 0x000fe20002800000 */
[----:B------:R-:W-:Y:S06]  /*7dc0*/  BRA `(.L_x_6331) ;  /* 0x0000000c00007947 */ /* 0x000fec0003800000 */
.L_x_6329:
        /* <DEDUP_REMOVED lines=16> */
[----:B0-----:R-:W-:Y:S01]  /*7ed0*/  FMUL.FTZ R76, R72, UR7 ;  /* 0x00000007484c7c20 */ /* 0x001fe20008410000 */
[----:B------:R-:W-:Y:S01]  /*7ee0*/  FMUL.FTZ R77, R73, UR7 ;  /* 0x00000007494d7c20 */ /* 0x000fe20008410000 */
[----:B------:R-:W-:Y:S01]  /*7ef0*/  LOP3.LUT P6, RZ, R122, 0xff00, RZ, 0xc0, !PT ;  /* 0x0000ff007aff7812 */ /* 0x000fe200078cc0ff */
[----:B------:R-:W-:Y:S01]  /*7f00*/  FMUL.FTZ R75, R104, UR16 ;  /* 0x00000010684b7c20 */ /* 0x000fe20008410000 */
        /* <DEDUP_REMOVED lines=17> */
.L_x_6332:
        /* <DEDUP_REMOVED lines=37> */
.L_x_6328:
[----:B------:R-:W-:Y:S05]  /*8270*/  @!P1 BRA `(.L_x_6333) ;  /* 0x0000000000ec9947 */ /* 0x000fea0003800000 */
[----:B------:R-:W-:Y:S05]  /*8280*/  @!P2 BRA `(.L_x_6334) ;  /* 0x000000000074a947 */ /* 0x000fea0003800000 */
[----:B------:R-:W-:Y:S02]  /*8290*/  MOV R0, UR17 ;  /* 0x0000001100007c02 */ /* 0x000fe40008000f00 */
        /* <DEDUP_REMOVED lines=15> */
[----:B0-----:R-:W-:Y:S01]  /*8390*/  FMUL.FTZ R80, R72, UR7 ;  /* 0x0000000748507c20 */ /* 0x001fe20008410000 */
[----:B------:R-:W-:Y:S01]  /*83a0*/  FFMA.FTZ R75, R104, UR16, R63 ;  /* 0x00000010684b7c23 */ /* 0x000fe2000801003f */
[----:B------:R-:W-:Y:S01]  /*83b0*/  FMUL.FTZ R82, R74, UR7 ;  /* 0x000000074a527c20 */ /* 0x000fe20008410000 */
[----:B------:R-:W-:Y:S01]  /*83c0*/  FMUL.FTZ R81, R73, UR7 ;  /* 0x0000000749517c20 */ /* 0x000fe20008410000 */
[C---:B------:R-:W-:Y:S01]  /*83d0*/  LOP3.LUT P4, RZ, R122.reuse, 0xff00, RZ, 0xc0, !PT ;  /* 0x0000ff007aff7812 */ /* 0x040fe2000788c0ff */
        /* <DEDUP_REMOVED lines=8> */
.L_x_6334:
[----:B------:R-:W-:Y:S02]  /*8460*/  MOV R0, UR17 ;  /* 0x0000001100007c02 */ /* 0x000fe40008000f00 */
[----:B0-----:R-:W-:Y:S02]  /*8470*/  MOV R80, UR17 ;  /* 0x0000001100507c02 */ /* 0x001fe40008000f00 */
        /* <DEDUP_REMOVED lines=27> */
.L_x_6333:
        /* <DEDUP_REMOVED lines=17> */
[----:B0-----:R-:W-:Y:S01]  /*8740*/  FMUL.FTZ R80, R72, UR7 ;  /* 0x0000000748507c20 */ /* 0x001fe20008410000 */
[----:B------:R-:W-:Y:S01]  /*8750*/  FMUL.FTZ R75, R104, UR16 ;  /* 0x00000010684b7c20 */ /* 0x000fe20008410000 */
        /* <DEDUP_REMOVED lines=11> */
.L_x_6335:
        /* <DEDUP_REMOVED lines=27> */
[----:B------:R-:W-:-:S07]  /*89c0*/  SEL R83, R104, RZ, P6 ;  /* 0x000000ff68537207 */ /* 0x000fce0003000000 */
.L_x_6331:
[----:B------:R-:W0:Y:S01]  /*89d0*/  @P2 LDC.64 R86, c[0x0][0x478] ;  /* 0x00011e00ff562b82 */ /* 0x000e220000000a00 */
[----:B------:R-:W-:-:S07]  /*89e0*/  HFMA2 R0, -RZ, RZ, 0, 9.5367431640625e-07 ;  /* 0x00000010ff007431 */ /* 0x000fce00000001ff */
        /* <DEDUP_REMOVED lines=47> */
.L_x_6338:
[----:B------:R-:W-:Y:S02]  /*8ce0*/  MOV R0, UR17 ;  /* 0x0000001100007c02 */ /* 0x000fe40008000f00 */
[----:B0-----:R-:W-:Y:S02]  /*8cf0*/  MOV R76, UR17 ;  /* 0x00000011004c7c02 */ /* 0x001fe40008000f00 */
[----:B------:R-:W-:Y:S01]  /*8d00*/  MOV R77, UR17 ;  /* 0x00000011004d7c02 */ /* 0x000fe20008000f00 */
        /* <DEDUP_REMOVED lines=17> */
[----:B------:R-:W-:Y:S01]  /*8e20*/  SEL R80, R99, RZ, P5 ;  /* 0x000000ff63507207 */ /* 0x000fe20002800000 */
[----:B------:R-:W-:Y:S01]  /*8e30*/  FMUL.FTZ R78, R77, UR7 ;  /* 0x000000074d4e7c20 */ /* 0x000fe20008410000 */
[----:B------:R-:W-:-:S02]  /*8e40*/  LOP3.LUT P5, RZ, R157, 0xff, RZ, 0xc0, !PT ;  /* 0x000000ff9dff7812 */ /* 0x000fc400078ac0ff */
[----:B------:R-:W-:Y:S02]  /*8e50*/  LOP3.LUT P3, RZ, R121, 0xff0000, RZ, 0xc0, !PT ;  /* 0x00ff000079ff7812 */ /* 0x000fe4000786c0ff */
[----:B------:R-:W-:Y:S02]  /*8e60*/  SEL R76, R99, RZ, P5 ;  /* 0x000000ff634c7207 */ /* 0x000fe40002800000 */
[----:B------:R-:W-:Y:S02]  /*8e70*/  LOP3.LUT P5, RZ, R157, 0xff00, RZ, 0xc0, !PT ;  /* 0x0000ff009dff7812 */ /* 0x000fe400078ac0ff */
[----:B------:R-:W-:Y:S02]  /*8e80*/  ISETP.GE.U32.AND P4, PT, R121, 0x1000000, PT ;  /* 0x010000007900780c */ /* 0x000fe40003f86070 */
[C---:B------:R-:W-:Y:S02]  /*8e90*/  SEL R81, R0.reuse, RZ, P6 ;  /* 0x000000ff00517207 */ /* 0x040fe40003000000 */
[----:B------:R-:W-:-:S02]  /*8ea0*/  SEL R77, R0, RZ, P5 ;  /* 0x000000ff004d7207 */ /* 0x000fc40002800000 */
[C---:B------:R-:W-:Y:S02]  /*8eb0*/  LOP3.LUT P6, RZ, R157.reuse, 0xff0000, RZ, 0xc0, !PT ;  /* 0x00ff00009dff7812 */ /* 0x040fe400078cc0ff */
[----:B------:R-:W-:Y:S02]  /*8ec0*/  ISETP.GE.U32.AND P5, PT, R157, 0x1000000, PT ;  /* 0x010000009d00780c */ /* 0x000fe40003fa6070 */
[C---:B------:R-:W-:Y:S02]  /*8ed0*/  SEL R82, R78.reuse, RZ, P3 ;  /* 0x000000ff4e527207 */ /* 0x040fe40001800000 */
[C---:B------:R-:W-:Y:S02]  /*8ee0*/  SEL R83, R79.reuse, RZ, P4 ;  /* 0x000000ff4f537207 */ /* 0x040fe40002000000 */
[----:B------:R-:W-:Y:S02]  /*8ef0*/  SEL R78, R78, RZ, P6 ;  /* 0x000000ff4e4e7207 */ /* 0x000fe40003000000 */
[----:B------:R-:W-:Y:S01]  /*8f00*/  SEL R79, R79, RZ, P5 ;  /* 0x000000ff4f4f7207 */ /* 0x000fe20002800000 */
[----:B------:R-:W-:Y:S06]  /*8f10*/  BRA `(.L_x_6339) ;  /* 0x0000000800f87947 */ /* 0x000fec0003800000 */
.L_x_6337:
        /* <DEDUP_REMOVED lines=38> */
.L_x_6340:
        /* <DEDUP_REMOVED lines=21> */
[----:B------:R-:W-:Y:S01]  /*92d0*/  SEL R80, R99, RZ, P5 ;  /* 0x000000ff63507207 */ /* 0x000fe20002800000 */
[----:B------:R-:W-:Y:S01]  /*92e0*/  FMUL.FTZ R127, R127, UR7 ;  /* 0x000000077f7f7c20 */ /* 0x000fe20008410000 */
[----:B------:R-:W-:-:S02]  /*92f0*/  LOP3.LUT P5, RZ, R157, 0xff, RZ, 0xc0, !PT ;  /* 0x000000ff9dff7812 */ /* 0x000fc400078ac0ff */
[C---:B------:R-:W-:Y:S02]  /*9300*/  SEL R81, R0.reuse, RZ, P6 ;  /* 0x000000ff00517207 */ /* 0x040fe40003000000 */
[----:B------:R-:W-:Y:S02]  /*9310*/  SEL R76, R99, RZ, P5 ;  /* 0x000000ff634c7207 */ /* 0x000fe40002800000 */
[----:B------:R-:W-:Y:S02]  /*9320*/  LOP3.LUT P5, RZ, R157, 0xff00, RZ, 0xc0, !PT ;  /* 0x0000ff009dff7812 */ /* 0x000fe400078ac0ff */
[----:B------:R-:W-:Y:S02]  /*9330*/  ISETP.GE.U32.AND P4, PT, R121, 0x1000000, PT ;  /* 0x010000007900780c */ /* 0x000fe40003f86070 */
[----:B------:R-:W-:Y:S02]  /*9340*/  SEL R77, R0, RZ, P5 ;  /* 0x000000ff004d7207 */ /* 0x000fe40002800000 */
[----:B------:R-:W-:-:S02]  /*9350*/  LOP3.LUT P6, RZ, R157, 0xff0000, RZ, 0xc0, !PT ;  /* 0x00ff00009dff7812 */ /* 0x000fc400078cc0ff */
[----:B------:R-:W-:Y:S02]  /*9360*/  ISETP.GE.U32.AND P5, PT, R157, 0x1000000, PT ;  /* 0x010000009d00780c */ /* 0x000fe40003fa6070 */
[C---:B------:R-:W-:Y:S02]  /*9370*/  SEL R82, R78.reuse, RZ, P3 ;  /* 0x000000ff4e527207 */ /* 0x040fe40001800000 */
[----:B------:R-:W-:Y:S02]  /*9380*/  SEL R78, R78, RZ, P6 ;  /* 0x000000ff4e4e7207 */ /* 0x000fe40003000000 */
[C---:B------:R-:W-:Y:S02]  /*9390*/  SEL R83, R127.reuse, RZ, P4 ;  /* 0x000000ff7f537207 */ /* 0x040fe40002000000 */
[----:B------:R-:W-:Y:S01]  /*93a0*/  SEL R79, R127, RZ, P5 ;  /* 0x000000ff7f4f7207 */ /* 0x000fe20002800000 */
[----:B------:R-:W-:Y:S06]  /*93b0*/  BRA `(.L_x_6339) ;  /* 0x0000000400d07947 */ /* 0x000fec0003800000 */
.L_x_6336:
        /* <DEDUP_REMOVED lines=14> */
[----:B------:R-:W-:Y:S01]  /*94a0*/  LOP3.LUT P4, RZ, R121, 0xff00, RZ, 0xc0, !PT ;  /* 0x0000ff0079ff7812 */ /* 0x000fe2000788c0ff */
[----:B0-----:R-:W-:Y:S01]  /*94b0*/  FADD.FTZ R80, R127, -R72 ;  /* 0x800000487f507221 */ /* 0x001fe20000010000 */
        /* <DEDUP_REMOVED lines=15> */
.L_x_6342:
[----:B------:R-:W-:Y:S02]  /*95b0*/  MOV R0, UR17 ;  /* 0x0000001100007c02 */ /* 0x000fe40008000f00 */
[----:B0-----:R-:W-:Y:S02]  /*95c0*/  MOV R81, UR17 ;  /* 0x0000001100517c02 */ /* 0x001fe40008000f00 */
[----:B------:R-:W-:Y:S01]  /*95d0*/  MOV R80, UR17 ;  /* 0x0000001100507c02 */ /* 0x000fe20008000f00 */
[-C--:B------:R-:W-:Y:S01]  /*95e0*/  FFMA.FTZ R99, R99, R0.reuse, UR18 ;  /* 0x0000001263637e23 */ /* 0x080fe20008010000 */
        /* <DEDUP_REMOVED lines=19> */
[----:B------:R-:W-:Y:S02]  /*9720*/  SEL R80, R99, RZ, P3 ;  /* 0x000000ff63507207 */ /* 0x000fe40001800000 */
[----:B------:R-:W-:Y:S02]  /*9730*/  SEL R81, R0, RZ, P4 ;  /* 0x000000ff00517207 */ /* 0x000fe40002000000 */
[----:B------:R-:W-:Y:S02]  /*9740*/  SEL R82, R82, RZ, P5 ;  /* 0x000000ff52527207 */ /* 0x000fe40002800000 */
[----:B------:R-:W-:Y:S01]  /*9750*/  SEL R83, R83, RZ, P6 ;  /* 0x000000ff53537207 */ /* 0x000fe20003000000 */
[----:B------:R-:W-:Y:S06]  /*9760*/  BRA `(.L_x_6339) ;  /* 0x0000000000e47947 */ /* 0x000fec0003800000 */
.L_x_6341:
        /* <DEDUP_REMOVED lines=14> */
[----:B------:R-:W-:Y:S01]  /*9850*/  FADD.FTZ R75, R127, -R72 ;  /* 0x800000487f4b7221 */ /* 0x000fe20000010000 */
[----:B------:R-:W-:Y:S01]  /*9860*/  FMUL.FTZ R72, R99, UR16 ;  /* 0x0000001063487c20 */ /* 0x000fe20008410000 */
[----:B------:R-:W-:Y:S01]  /*9870*/  FMUL.FTZ R73, R0, UR16 ;  /* 0x0000001000497c20 */ /* 0x000fe20008410000 */
[----:B------:R-:W-:Y:S01]  /*9880*/  FMUL.FTZ R74, R74, UR16 ;  /* 0x000000104a4a7c20 */ /* 0x000fe20008410000 */
[----:B------:R-:W-:Y:S01]  /*9890*/  FMUL.FTZ R75, R75, UR16 ;  /* 0x000000104b4b7c20 */ /* 0x000fe20008410000 */
[----:B0-----:R-:W-:Y:S01]  /*98a0*/  FMUL.FTZ R80, R72, UR7 ;  /* 0x0000000748507c20 */ /* 0x001fe20008410000 */
        /* <DEDUP_REMOVED lines=10> */
.L_x_6343:
        /* <DEDUP_REMOVED lines=26> */
[----:B------:R-:W-:-:S07]  /*9af0*/  SEL R83, R83, RZ, P6 ;  /* 0x000000ff53537207 */ /* 0x000fce0003000000 */
.L_x_6339:
[----:B------:R-:W0:Y:S01]  /*9b00*/  @P2 LDC.64 R86, c[0x0][0x478] ;  /* 0x00011e00ff562b82 */ /* 0x000e220000000a00 */
[----:B------:R-:W-:-:S05]  /*9b10*/  MOV R89, 0x10 ;  /* 0x0000001000597802 */ /* 0x000fca0000000f00 */
[C---:B------:R-:W-:Y:S02]  /*9b20*/  IMAD.WIDE.U32 R88, R164.reuse, R89, UR30 ;  /* 0x0000001ea4587e25 */ /* 0x040fe4000f8e0059 */
[----:B------:R-:W1:Y:S02]  /*9b30*/  @P0 LDC.64 R84, c[0x0][0x470] ;  /* 0x00011c00ff540b82 */ /* 0x000e640000000a00 */
        /* <DEDUP_REMOVED lines=17> */
[----:B------:R-:W-:Y:S01]  /*9c50*/  FFMA.FTZ R120, R120, R77, UR18 ;  /* 0x0000001278787e23 */ /* 0x000fe2000801004d */
[----:B------:R-:W-:Y:S01]  /*9c60*/  FADD.FTZ R118, R111, -R118 ;  /* 0x800000766f767221 */ /* 0x000fe20000010000 */
[----:B------:R-:W-:Y:S01]  /*9c70*/  FFMA.FTZ R72, R73, UR16, R68 ;  /* 0x0000001049487c23 */ /* 0x000fe20008010044 */
[----:B------:R-:W-:Y:S01]  /*9c80*/  FADD.FTZ R119, R110, -R119 ;  /* 0x800000776e777221 */ /* 0x000fe20000010000 */
        /* <DEDUP_REMOVED lines=8> */
[----:B------:R-:W-:Y:S01]  /*9d10*/  LOP3.LUT P6, RZ, R158, 0xff, RZ, 0xc0, !PT ;  /* 0x000000ff9eff7812 */ /* 0x000fe200078cc0ff */
[----:B------:R-:W-:Y:S01]  /*9d20*/  FMUL.FTZ R79, R75, UR7 ;  /* 0x000000074b4f7c20 */ /* 0x000fe20008410000 */
[----:B------:R-:W-:-:S02]  /*9d30*/  SEL R80, R76, RZ, P1 ;  /* 0x000000ff4c507207 */ /* 0x000fc40000800000 */
[C---:B------:R-:W-:Y:S02]  /*9d40*/  LOP3.LUT P4, RZ, R117.reuse, 0xff0000, RZ, 0xc0, !PT ;  /* 0x00ff000075ff7812 */ /* 0x040fe4000788c0ff */
[----:B------:R-:W-:Y:S02]  /*9d50*/  ISETP.GE.U32.AND P3, PT, R117, 0x1000000, PT ;  /* 0x010000007500780c */ /* 0x000fe40003f66070 */
[----:B------:R-:W-:Y:S02]  /*9d60*/  SEL R76, R76, RZ, P6 ;  /* 0x000000ff4c4c7207 */ /* 0x000fe40003000000 */
[----:B------:R-:W-:Y:S02]  /*9d70*/  SEL R81, R77, RZ, P5 ;  /* 0x000000ff4d517207 */ /* 0x000fe40002800000 */
[C---:B------:R-:W-:Y:S02]  /*9d80*/  LOP3.LUT P1, RZ, R158.reuse, 0xff00, RZ, 0xc0, !PT ;  /* 0x0000ff009eff7812 */ /* 0x040fe4000782c0ff */
[----:B------:R-:W-:-:S02]  /*9d90*/  LOP3.LUT P6, RZ, R158, 0xff0000, RZ, 0xc0, !PT ;  /* 0x00ff00009eff7812 */ /* 0x000fc400078cc0ff */
[----:B------:R-:W-:Y:S02]  /*9da0*/  ISETP.GE.U32.AND P5, PT, R158, 0x1000000, PT ;  /* 0x010000009e00780c */ /* 0x000fe40003fa6070 */
[C---:B------:R-:W-:Y:S02]  /*9db0*/  SEL R82, R78.reuse, RZ, P4 ;  /* 0x000000ff4e527207 */ /* 0x040fe40002000000 */
[----:B------:R-:W-:Y:S02]  /*9dc0*/  SEL R83, R79, RZ, P3 ;  /* 0x000000ff4f537207 */ /* 0x000fe40001800000 */
[----:B------:R-:W-:Y:S02]  /*9dd0*/  SEL R77, R77, RZ, P1 ;  /* 0x000000ff4d4d7207 */ /* 0x000fe40000800000 */
[----:B------:R-:W-:Y:S02]  /*9de0*/  SEL R78, R78, RZ, P6 ;  /* 0x000000ff4e4e7207 */ /* 0x000fe40003000000 */
[----:B------:R-:W-:Y:S01]  /*9df0*/  SEL R79, R79, RZ, P5 ;  /* 0x000000ff4f4f7207 */ /* 0x000fe20002800000 */
[----:B------:R-:W-:Y:S06]  /*9e00*/  BRA `(.L_x_6347) ;  /* 0x0000000c00987947 */ /* 0x000fec0003800000 */
.L_x_6346:
        /* <DEDUP_REMOVED lines=16> */
[----:B------:R-:W-:Y:S01]  /*9f10*/  LOP3.LUT P5, RZ, R117, 0xff00, RZ, 0xc0, !PT ;  /* 0x0000ff0075ff7812 */ /* 0x000fe200078ac0ff */
[----:B------:R-:W-:Y:S01]  /*9f20*/  FMUL.FTZ R118, R118, UR7 ;  /* 0x0000000776767c20 */ /* 0x000fe20008410000 */
[----:B------:R-:W-:Y:S01]  /*9f30*/  LOP3.LUT P6, RZ, R158, 0xff, RZ, 0xc0, !PT ;  /* 0x000000ff9eff7812 */ /* 0x000fe200078cc0ff */
[----:B------:R-:W-:Y:S01]  /*9f40*/  FFMA.FTZ R119, R119, UR16, R70 ;  /* 0x0000001077777c23 */ /* 0x000fe20008010046 */
[----:B------:R-:W-:Y:S01]  /*9f50*/  FFMA.FTZ R120, R120, UR16, R71 ;  /* 0x0000001078787c23 */ /* 0x000fe20008010047 */
[----:B------:R-:W-:-:S02]  /*9f60*/  SEL R80, R77, RZ, P1 ;  /* 0x000000ff4d507207 */ /* 0x000fc40000800000 */
[----:B------:R-:W-:Y:S01]  /*9f70*/  SEL R76, R77, RZ, P6 ;  /* 0x000000ff4d4c7207 */ /* 0x000fe20003000000 */
[----:B------:R-:W-:Y:S01]  /*9f80*/  FMUL.FTZ R119, R119, UR7 ;  /* 0x0000000777777c20 */ /* 0x000fe20008410000 */
[----:B------:R-:W-:Y:S01]  /*9f90*/  SEL R81, R118, RZ, P5 ;  /* 0x000000ff76517207 */ /* 0x000fe20002800000 */
[----:B------:R-:W-:Y:S01]  /*9fa0*/  FMUL.FTZ R120, R120, UR7 ;  /* 0x0000000778787c20 */ /* 0x000fe20008410000 */
[C---:B------:R-:W-:Y:S02]  /*9fb0*/  LOP3.LUT P4, RZ, R117.reuse, 0xff0000, RZ, 0xc0, !PT ;  /* 0x00ff000075ff7812 */ /* 0x040fe4000788c0ff */
[----:B------:R-:W-:Y:S02]  /*9fc0*/  ISETP.GE.U32.AND P3, PT, R117, 0x1000000, PT ;  /* 0x010000007500780c */ /* 0x000fe40003f66070 */
[C---:B------:R-:W-:Y:S02]  /*9fd0*/  LOP3.LUT P1, RZ, R158.reuse, 0xff00, RZ, 0xc0, !PT ;  /* 0x0000ff009eff7812 */ /* 0x040fe4000782c0ff */
[----:B------:R-:W-:-:S02]  /*9fe0*/  LOP3.LUT P6, RZ, R158, 0xff0000, RZ, 0xc0, !PT ;  /* 0x00ff00009eff7812 */ /* 0x000fc400078cc0ff */
[----:B------:R-:W-:Y:S02]  /*9ff0*/  ISETP.GE.U32.AND P5, PT, R158, 0x1000000, PT ;  /* 0x010000009e00780c */ /* 0x000fe40003fa6070 */
[----:B------:R-:W-:Y:S02]  /*a000*/  SEL R77, R118, RZ, P1 ;  /* 0x000000ff764d7207 */ /* 0x000fe40000800000 */
[C---:B------:R-:W-:Y:S02]  /*a010*/  SEL R82, R119.reuse, RZ, P4 ;  /* 0x000000ff77527207 */ /* 0x040fe40002000000 */
[----:B------:R-:W-:Y:S02]  /*a020*/  SEL R78, R119, RZ, P6 ;  /* 0x000000ff774e7207 */ /* 0x000fe40003000000 */
[C---:B------:R-:W-:Y:S02]  /*a030*/  SEL R83, R120.reuse, RZ, P3 ;  /* 0x000000ff78537207 */ /* 0x040fe40001800000 */
[----:B------:R-:W-:Y:S01]  /*a040*/  SEL R79, R120, RZ, P5 ;  /* 0x000000ff784f7207 */ /* 0x000fe20002800000 */
[----:B------:R-:W-:Y:S06]  /*a050*/  BRA `(.L_x_6347) ;  /* 0x0000000c00047947 */ /* 0x000fec0003800000 */
.L_x_6345:
        /* <DEDUP_REMOVED lines=12> */
[----:B------:R-:W-:Y:S01]  /*a120*/  FMUL.FTZ R72, R73, UR16 ;  /* 0x0000001049487c20 */ /* 0x000fe20008410000 */
[----:B------:R-:W-:Y:S01]  /*a130*/  FADD.FTZ R119, R110, -R119 ;  /* 0x800000776e777221 */ /* 0x000fe20000010000 */
        /* <DEDUP_REMOVED lines=24> */
.L_x_6348:
        /* <DEDUP_REMOVED lines=16> */
[----:B------:R-:W-:Y:S01]  /*a3c0*/  LOP3.LUT P5, RZ, R117, 0xff00, RZ, 0xc0, !PT ;  /* 0x0000ff0075ff7812 */ /* 0x000fe200078ac0ff */
[----:B------:R-:W-:Y:S01]  /*a3d0*/  FMUL.FTZ R118, R118, UR7 ;  /* 0x0000000776767c20 */ /* 0x000fe20008410000 */
[----:B------:R-:W-:Y:S01]  /*a3e0*/  LOP3.LUT P6, RZ, R158, 0xff, RZ, 0xc0, !PT ;  /* 0x000000ff9eff7812 */ /* 0x000fe200078cc0ff */
[----:B------:R-:W-:Y:S01]  /*a3f0*/  FMUL.FTZ R119, R119, UR16 ;  /* 0x0000001077777c20 */ /* 0x000fe20008410000 */
[----:B------:R-:W-:Y:S01]  /*a400*/  FMUL.FTZ R120, R120, UR16 ;  /* 0x0000001078787c20 */ /* 0x000fe20008410000 */
        /* <DEDUP_REMOVED lines=16> */
.L_x_6344:
        /* <DEDUP_REMOVED lines=31> */
.L_x_6350:
        /* <DEDUP_REMOVED lines=29> */
.L_x_6349:
        /* <DEDUP_REMOVED lines=30> */
.L_x_6351:
        /* <DEDUP_REMOVED lines=27> */
[----:B------:R-:W-:-:S07]  /*ac60*/  SEL R83, R120, RZ, P5 ;  /* 0x000000ff78537207 */ /* 0x000fce0002800000 */
.L_x_6347:
        /* <DEDUP_REMOVED lines=103> */
[----:B------:R-:W-:-:S07]  /*b2e0*/  MOV R223, R213 ;  /* 0x000000d500df7202 */ /* 0x000fce0000000f00 */
.L_x_6293:
        /* <DEDUP_REMOVED lines=41> */
.L_x_6353:
        /* <DEDUP_REMOVED lines=16> */
.L_x_7313:


//--------------------- .text._ZN10layer_norm22ln_bwd_finalize_kernelINS_22Kernel_traits_finalizeILj7168E6__halfffffjLb0ELj1024ELj4ENS_18Kernel_traits_baseILj7168ES2_ffffjLj1024EEEEELb0ELb0EEEvNS_9BwdParamsE --------------------------
	.section	.text._ZN10layer_norm22ln_bwd_finalize_kernelINS_22Kernel_traits_finalizeILj7168E6__halfffffjLb0ELj1024ELj4ENS_18Kernel_traits_baseILj7168ES2_ffffjLj1024EEEEELb0ELb0EEEvNS_9BwdParamsE,"ax",@progbits
	.align	128
        .global         _ZN10layer_norm22ln_bwd_finalize_kernelINS_22Kernel_traits_finalizeILj7168E6__halfffffjLb0ELj1024ELj4ENS_18Kernel_traits_baseILj7168ES2_ffffjLj1024EEEEELb0ELb0EEEvNS_9BwdParamsE
        .type           _ZN10layer_norm22ln_bwd_finalize_kernelINS_22Kernel_traits_finalizeILj7168E6__halfffffjLb0ELj1024ELj4ENS_18Kernel_traits_baseILj7168ES2_ffffjLj1024EEEEELb0ELb0EEEvNS_9BwdParamsE,@function
        .size           _ZN10layer_norm22ln_bwd_finalize_kernelINS_22Kernel_traits_finalizeILj7168E6__halfffffjLb0ELj1024ELj4ENS_18Kernel_traits_baseILj7168ES2_ffffjLj1024EEEEELb0ELb0EEEvNS_9BwdParamsE,(.L_x_7314 - _ZN10layer_norm22ln_bwd_finalize_kernelINS_22Kernel_traits_finalizeILj7168E6__halfffffjLb0ELj1024ELj4ENS_18Kernel_traits_baseILj7168ES2_ffffjLj1024EEEEELb0ELb0EEEvNS_9BwdParamsE)
        .other          _ZN10layer_norm22ln_bwd_finalize_kernelINS_22Kernel_traits_finalizeILj7168E6__halfffffjLb0ELj1024ELj4ENS_18Kernel_traits_baseILj7168ES2_ffffjLj1024EEEEELb0ELb0EEEvNS_9BwdParamsE,@"STO_CUDA_ENTRY STV_DEFAULT"
_ZN10layer_norm22ln_bwd_finalize_kernelINS_22Kernel_traits_finalizeILj7168E6__halfffffjLb0ELj1024ELj4ENS_18Kernel_traits_baseILj7168ES2_ffffjLj1024EEEEELb0ELb0EEEvNS_9BwdParamsE:
.text._ZN10layer_norm22ln_bwd_finalize_kernelINS_22Kernel_traits_finalizeILj7168E6__halfffffjLb0ELj1024ELj4ENS_18Kernel_traits_baseILj7168ES2_ffffjLj1024EEEEELb0ELb0EEEvNS_9BwdParamsE:
        /* <DEDUP_REMOVED lines=78> */
.L_x_6358:
        /* <DEDUP_REMOVED lines=118> */
.L_x_6357:
[----:B------:R-:W-:Y:S05]  /*0c40*/  BSYNC.RECONVERGENT B1 ;  /* 0x0000000000017941 */ /* 0x000fea0003800200 */
.L_x_6356:
        /* <DEDUP_REMOVED lines=68> */
.L_x_6360:
[----:B------:R-:W-:Y:S05]  /*1090*/  BSYNC.RECONVERGENT B1 ;  /* 0x0000000000017941 */ /* 0x000fea0003800200 */
.L_x_6359:
        /* <DEDUP_REMOVED lines=37> */
.L_x_6362:
[----:B------:R-:W-:Y:S05]  /*12f0*/  BSYNC.RECONVERGENT B1 ;  /* 0x0000000000017941 */ /* 0x000fea0003800200 */
.L_x_6361:
[----:B------:R-:W-:Y:S05]  /*1300*/  @!P1 BRA `(.L_x_6355) ;  /* 0x00000000003c9947 */ /* 0x000fea0003800000 */
[----:B------:R-:W0:Y:S01]  /*1310*/  LDC.64 R8, c[0x0][0x440] ;  /* 0x00011000ff087b82 */ /* 0x000e220000000a00 */
[----:B------:R-:W-:Y:S01]  /*1320*/  IMAD R2, R2, R54, R7 ;  /* 0x0000003602027224 */ /* 0x000fe200078e0207 */
[----:B------:R-:W-:-:S04]  /*1330*/  IADD3 R0, PT, PT, -R0, RZ, RZ ;  /* 0x000000ff00007210 */ /* 0x000fc80007ffe1ff */
[----:B------:R-:W-:Y:S02]  /*1340*/  IADD3 R13, PT, PT, R57, R2, RZ ;  /* 0x00000002390d7210 */ /* 0x000fe40007ffe0ff */
[----:B------:R-:W1:Y:S05]  /*1350*/  LDC.64 R10, c[0x0][0x448] ;  /* 0x00011200ff0a7b82 */ /* 0x000e6a0000000a00 */
.L_x_6363:
        /* <DEDUP_REMOVED lines=10> */
.L_x_6355:
[----:B------:R-:W-:Y:S05]  /*1400*/  BSYNC.RECONVERGENT B0 ;  /* 0x0000000000007941 */ /* 0x000fea0003800200 */
.L_x_6354:
        /* <DEDUP_REMOVED lines=62> */
.L_x_6364:
        /* <DEDUP_REMOVED lines=9> */
.L_x_7314:


//--------------------- .text._ZN10layer_norm40ln_parallel_residual_bwd_finalize_kernelINS_22Kernel_traits_finalizeILj7168E6__halfffffjLb0ELj1024ELj4ENS_18Kernel_traits_baseILj7168ES2_ffffjLj1024EEEEELb0EEEvNS_9BwdParamsE --------------------------
	.section	.text._ZN10layer_norm40ln_parallel_residual_bwd_finalize_kernelINS_22Kernel_traits_finalizeILj7168E6__halfffffjLb0ELj1024ELj4ENS_18Kernel_traits_baseILj7168ES2_ffffjLj1024EEEEELb0EEEvNS_9BwdParamsE,"ax",@progbits
	.align	128
        .global         _ZN10layer_norm40ln_parallel_residual_bwd_finalize_kernelINS_22Kernel_traits_finalizeILj7168E6__halfffffjLb0ELj1024ELj4ENS_18Kernel_traits_baseILj7168ES2_ffffjLj1024EEEEELb0EEEvNS_9BwdParamsE
        .type           _ZN10layer_norm40ln_parallel_residual_bwd_finalize_kernelINS_22Kernel_traits_finalizeILj7168E6__halfffffjLb0ELj1024ELj4ENS_18Kernel_traits_baseILj7168ES2_ffffjLj1024EEEEELb0EEEvNS_9BwdParamsE,@function
        .size           _ZN10layer_norm40ln_parallel_residual_bwd_finalize_kernelINS_22Kernel_traits_finalizeILj7168E6__halfffffjLb0ELj1024ELj4ENS_18Kernel_traits_baseILj7168ES2_ffffjLj1024EEEEELb0EEEvNS_9BwdParamsE,(.L_x_7315 - _ZN10layer_norm40ln_parallel_residual_bwd_finalize_kernelINS_22Kernel_traits_finalizeILj7168E6__halfffffjLb0ELj1024ELj4ENS_18Kernel_traits_baseILj7168ES2_ffffjLj1024EEEEELb0EEEvNS_9BwdParamsE)
        .other          _ZN10layer_norm40ln_parallel_residual_bwd_finalize_kernelINS_22Kernel_traits_finalizeILj7168E6__halfffffjLb0ELj1024ELj4ENS_18Kernel_traits_baseILj7168ES2_ffffjLj1024EEEEELb0EEEvNS_9BwdParamsE,@"STO_CUDA_ENTRY STV_DEFAULT"
_ZN10layer_norm40ln_parallel_residual_bwd_finalize_kernelINS_22Kernel_traits_finalizeILj7168E6__halfffffjLb0ELj1024ELj4ENS_18Kernel_traits_baseILj7168ES2_ffffjLj1024EEEEELb0EEEvNS_9BwdParamsE:
.text._ZN10layer_norm40ln_parallel_residual_bwd_finalize_kernelINS_22Kernel_traits_finalizeILj7168E6__halfffffjLb0ELj1024ELj4ENS_18Kernel_traits_baseILj7168ES2_ffffjLj1024EEEEELb0EEEvNS_9BwdParamsE:
        /* <DEDUP_REMOVED lines=58> */
.L_x_6369:
        /* <DEDUP_REMOVED lines=112> */
.L_x_6368:
[----:B------:R-:W-:Y:S05]  /*0aa0*/  BSYNC.RECONVERGENT B1 ;  /* 0x0000000000017941 */ /* 0x000fea0003800200 */
.L_x_6367:
        /* <DEDUP_REMOVED lines=66> */
.L_x_6371:
[----:B------:R-:W-:Y:S05]  /*0ed0*/  BSYNC.RECONVERGENT B1 ;  /* 0x0000000000017941 */ /* 0x000fea0003800200 */
.L_x_6370:
        /* <DEDUP_REMOVED lines=36> */
.L_x_6373:
[----:B------:R-:W-:Y:S05]  /*1120*/  BSYNC.RECONVERGENT B1 ;  /* 0x0000000000017941 */ /* 0x000fea0003800200 */
.L_x_6372:
        /* <DEDUP_REMOVED lines=18> */
.L_x_6366:
[----:B------:R-:W-:Y:S05]  /*1250*/  BSYNC.RECONVERGENT B0 ;  /* 0x0000000000007941 */ /* 0x000fea0003800200 */
.L_x_6365:
        /* <DEDUP_REMOVED lines=96> */
.L_x_6374:
        /* <DEDUP_REMOVED lines=10> */
.L_x_7315:


//--------------------- .text._ZN10layer_norm31ln_parallel_residual_bwd_kernelINS_13Kernel_traitsI6__halfffffjLj7168ELj1ELj1ELj8ELj16ENS_18Kernel_traits_baseILj7168ES2_ffffjLj256EEEEELb1ELb1ELb0EEEvNS_9BwdParamsE --------------------------
	.section	.text._ZN10layer_norm31ln_parallel_residual_bwd_kernelINS_13Kernel_traitsI6__halfffffjLj7168ELj1ELj1ELj8ELj16ENS_18Kernel_traits_baseILj7168ES2_ffffjLj256EEEEELb1ELb1ELb0EEEvNS_9BwdParamsE,"ax",@progbits
	.align	128
        .global         _ZN10layer_norm31ln_parallel_residual_bwd_kernelINS_13Kernel_traitsI6__halfffffjLj7168ELj1ELj1ELj8ELj16ENS_18Kernel_traits_baseILj7168ES2_ffffjLj256EEEEELb1ELb1ELb0EEEvNS_9BwdParamsE
        .type           _ZN10layer_norm31ln_parallel_residual_bwd_kernelINS_13Kernel_traitsI6__halfffffjLj7168ELj1ELj1ELj8ELj16ENS_18Kernel_traits_baseILj7168ES2_ffffjLj256EEEEELb1ELb1ELb0EEEvNS_9BwdParamsE,@function
        .size           _ZN10layer_norm31ln_parallel_residual_bwd_kernelINS_13Kernel_traitsI6__halfffffjLj7168ELj1ELj1ELj8ELj16ENS_18Kernel_traits_baseILj7168ES2_ffffjLj256EEEEELb1ELb1ELb0EEEvNS_9BwdParamsE,(.L_x_7316 - _ZN10layer_norm31ln_parallel_residual_bwd_kernelINS_13Kernel_traitsI6__halfffffjLj7168ELj1ELj1ELj8ELj16ENS_18Kernel_traits_baseILj7168ES2_ffffjLj256EEEEELb1ELb1ELb0EEEvNS_9BwdParamsE)
        .other          _ZN10layer_norm31ln_parallel_residual_bwd_kernelINS_13Kernel_traitsI6__halfffffjLj7168ELj1ELj1ELj8ELj16ENS_18Kernel_traits_baseILj7168ES2_ffffjLj256EEEEELb1ELb1ELb0EEEvNS_9BwdParamsE,@"STO_CUDA_ENTRY STV_DEFAULT"
_ZN10layer_norm31ln_parallel_residual_bwd_kernelINS_13Kernel_traitsI6__halfffffjLj7168ELj1ELj1ELj8ELj16ENS_18Kernel_traits_baseILj7168ES2_ffffjLj256EEEEELb1ELb1ELb0EEEvNS_9BwdParamsE:
.text._ZN10layer_norm31ln_parallel_residual_bwd_kernelINS_13Kernel_traitsI6__halfffffjLj7168ELj1ELj1ELj8ELj16ENS_18Kernel_traits_baseILj7168ES2_ffffjLj256EEEEELb1ELb1ELb0EEEvNS_9BwdParamsE:
        /* <DEDUP_REMOVED lines=145> */
[----:B------:R-:W1:Y:S01]  /*0910*/  LDCU UR9, c[0x0][0x400] ;  /* 0x00008000ff0977ac */ /* 0x000e620008000800 */
[----:B------:R-:W-:Y:S02]  /*0920*/  PRMT R192, R192, 0x5410, R5 ;  /* 0x00005410c0c07816 */ /* 0x000fe40000000005 */
[----:B------:R-:W-:Y:S01]  /*0930*/  PRMT R193, R193, 0x5410, R8 ;  /* 0x00005410c1c17816 */ /* 0x000fe20000000008 */
[----:B------:R-:W2:Y:S01]  /*0940*/  LDCU.64 UR6, c[0x0][0x478] ;  /* 0x00008f00ff0677ac */ /* 0x000ea20008000a00 */
[----:B------:R-:W-:Y:S02]  /*0950*/  PRMT R194, R194, 0x5410, R9 ;  /* 0x00005410c2c27816 */ /* 0x000fe40000000009 */
[----:B------:R-:W-:Y:S01]  /*0960*/  PRMT R195, R195, 0x5410, R10 ;  /* 0x00005410c3c37816 */ /* 0x000fe2000000000a */
[----:B------:R-:W3:Y:S01]  /*0970*/  LDCU.64 UR16, c[0x0][0x438] ;  /* 0x00008700ff1077ac */ /* 0x000ee20008000a00 */
[----:B------:R-:W-:-:S02]  /*0980*/  PRMT R196, R196, 0x5410, R11 ;  /* 0x00005410c4c47816 */ /* 0x000fc4000000000b */
[----:B------:R-:W-:Y:S01]  /*0990*/  PRMT R197, R197, 0x5410, R12 ;  /* 0x00005410c5c57816 */ /* 0x000fe2000000000c */
[----:B------:R-:W4:Y:S01]  /*09a0*/  LDCU.64 UR12, c[0x0][0x470] ;  /* 0x00008e00ff0c77ac */ /* 0x000f220008000a00 */
[----:B------:R-:W-:Y:S02]  /*09b0*/  PRMT R198, R198, 0x5410, R13 ;  /* 0x00005410c6c67816 */ /* 0x000fe4000000000d */
[----:B------:R-:W-:Y:S02]  /*09c0*/  PRMT R199, R199, 0x5410, R14 ;  /* 0x00005410c7c77816 */ /* 0x000fe4000000000e */
[----:B------:R-:W-:Y:S02]  /*09d0*/  PRMT R200, R200, 0x5410, R15 ;  /* 0x00005410c8c87816 */ /* 0x000fe4000000000f */
[----:B------:R-:W-:Y:S02]  /*09e0*/  PRMT R201, R201, 0x5410, R16 ;  /* 0x00005410c9c97816 */ /* 0x000fe40000000010 */
[----:B01----:R-:W-:-:S07]  /*09f0*/  P2R R140, PR, RZ, 0x1 ;  /* 0x00000001ff8c7803 */ /* 0x003fce0000000000 */
.L_x_6462:
[----:B0----5:R-:W0:Y:S01]  /*0a00*/  LDC.64 R4, c[0x0][0x3c0] ;  /* 0x0000f000ff047b82 */ /* 0x021e220000000a00 */
[----:B------:R-:W-:Y:S02]  /*0a10*/  ISETP.NE.AND P4, PT, R143, RZ, PT ;  /* 0x000000ff8f00720c */ /* 0x000fe40003f85270 */
[----:B------:R-:W-:-:S05]  /*0a20*/  ISETP.NE.AND P5, PT, R140, RZ, PT ;  /* 0x000000ff8c00720c */ /* 0x000fca0003fa5270 */
[----:B--234-:R-:W1:Y:S08]  /*0a30*/  LDC.64 R132, c[0x0][0x3c8] ;  /* 0x0000f200ff847b82 */ /* 0x01ce700000000a00 */
[----:B------:R-:W2:Y:S01]  /*0a40*/  LDC R9, c[0x0][0x388] ;  /* 0x0000e200ff097b82 */ /* 0x000ea20000000800 */
[----:B0-----:R-:W-:-:S05]  /*0a50*/  IMAD.WIDE R4, R6, 0x4, R4 ;  /* 0x0000000406047825 */ /* 0x001fca00078e0204 */
[----:B------:R0:W3:Y:S01]  /*0a60*/  LDG.E R142, desc[UR10][R4.64] ;  /* 0x0000000a048e7981 */ /* 0x0000e2000c1e1900 */
[C---:B------:R-:W-:Y:S01]  /*0a70*/  ISETP.GE.U32.AND P2, PT, R7.reuse, 0x200, PT ;  /* 0x000002000700780c */ /* 0x040fe20003f46070 */
[C---:B-1----:R-:W-:Y:S01]  /*0a80*/  IMAD.WIDE R132, R6.reuse, 0x4, R132 ;  /* 0x0000000406847825 */ /* 0x042fe200078e0284 */
        /* <DEDUP_REMOVED lines=8> */
[----:B------:R-:W-:Y:S02]  /*0b10*/  P2R R8, PR, RZ, 0x4 ;  /* 0x00000004ff087803 */ /* 0x000fe40000000000 */
[----:B0-----:R-:W-:Y:S01]  /*0b20*/  LEA.HI.SX32 R5, R134, R185, 0x1e ;  /* 0x000000b986057211 */ /* 0x001fe200078ff2ff */
[----:B------:R-:W-:Y:S01]  /*0b30*/  HFMA2 R185, -RZ, RZ, 0, 0 ;  /* 0x00000000ffb97431 */ /* 0x000fe200000001ff */
[----:B------:R-:W-:Y:S02]  /*0b40*/  ISETP.GE.U32.AND P2, PT, R7, 0x500, PT ;  /* 0x000005000700780c */ /* 0x000fe40003f46070 */
[----:B------:R-:W-:Y:S02]  /*0b50*/  MOV R188, RZ ;  /* 0x000000ff00bc7202 */ /* 0x000fe40000000f00 */
[----:B------:R-:W-:-:S02]  /*0b60*/  MOV R143, R5 ;  /* 0x00000005008f7202 */ /* 0x000fc40000000f00 */
[----:B---3--:R-:W-:Y:S01]  /*0b70*/  FSEL R142, R142, RZ, !P5 ;  /* 0x000000ff8e8e7208 */ /* 0x008fe20006800000 */
[----:B-1----:R-:W-:Y:S06]  /*0b80*/  @!P4 BRA `(.L_x_6377) ;  /* 0x0000000000d0c947 */ /* 0x002fec0003800000 */
[----:B------:R-:W0:Y:S01]  /*0b90*/  LDC.64 R134, c[0x0][0x3a8] ;  /* 0x0000ea00ff867b82 */ /* 0x000e220000000a00 */
[----:B----4-:R-:W-:Y:S02]  /*0ba0*/  ISETP.NE.U32.AND P4, PT, RZ, UR12, PT ;  /* 0x0000000cff007c0c */ /* 0x010fe4000bf85070 */
[----:B------:R-:W-:Y:S02]  /*0bb0*/  ISETP.NE.U32.AND P5, PT, RZ, UR16, PT ;  /* 0x00000010ff007c0c */ /* 0x000fe4000bfa5070 */
[----:B------:R-:W-:Y:S02]  /*0bc0*/  ISETP.NE.AND.EX P4, PT, RZ, UR13, PT, P4 ;  /* 0x0000000dff007c0c */ /* 0x000fe4000bf85340 */
[----:B------:R-:W-:Y:S01]  /*0bd0*/  ISETP.NE.AND.EX P5, PT, RZ, UR17, PT, P5 ;  /* 0x00000011ff007c0c */ /* 0x000fe2000bfa5350 */
[----:B------:R-:W1:Y:S08]  /*0be0*/  LDC.64 R132, c[0x0][0x428] ;  /* 0x00010a00ff847b82 */ /* 0x000e700000000a00 */
[----:B------:R-:W2:Y:S01]  /*0bf0*/  LDC.64 R146, c[0x0][0x3b0] ;  /* 0x0000ec00ff927b82 */ /* 0x000ea20000000a00 */
[----:B0-----:R-:W-:-:S07]  /*0c00*/  IMAD.WIDE.U32 R136, R5, 0x10, R134 ;  /* 0x0000001005887825 */ /* 0x001fce00078e0086 */
[----:B------:R-:W0:Y:S01]  /*0c10*/  @P4 LDC.64 R144, c[0x0][0x3b8] ;  /* 0x0000ee00ff904b82 */ /* 0x000e220000000a00 */
[----:B------:R-:W3:Y:S01]  /*0c20*/  LDG.E.128 R136, desc[UR10][R136.64] ;  /* 0x0000000a88887981 */ /* 0x000ee2000c1e1d00 */
        /* <DEDUP_REMOVED lines=9> */
[--C-:B------:R-:W-:Y:S02]  /*0cc0*/  HADD2.F32 R143, -RZ, R187.reuse.H0_H0 ;  /* 0x200000bbff8f7230 */ /* 0x100fe40000004100 */
[C---:B---3--:R-:W-:Y:S01]  /*0cd0*/  FADD.FTZ R3, -R142.reuse, R136 ;  /* 0x000000888e037221 */ /* 0x048fe20000010100 */
[----:B------:R-:W-:Y:S01]  /*0ce0*/  FADD.FTZ R137, -R142, R137 ;  /* 0x000000898e897221 */ /* 0x000fe20000010100 */
[----:B------:R-:W-:Y:S02]  /*0cf0*/  HADD2.F32 R136, -RZ, R187.H1_H1 ;  /* 0x300000bbff887230 */ /* 0x000fe40000004100 */
[C---:B-----5:R-:W-:Y:S01]  /*0d00*/  FMUL.FTZ R3, R4.reuse, R3 ;  /* 0x0000000304037220 */ /* 0x060fe20000410000 */
[----:B------:R-:W-:Y:S01]  /*0d10*/  FMUL.FTZ R158, R4, R137 ;  /* 0x00000089049e7220 */ /* 0x000fe20000410000 */
[--C-:B------:R-:W-:Y:S02]  /*0d20*/  HADD2.F32 R137, -RZ, R189.reuse.H0_H0 ;  /* 0x200000bdff897230 */ /* 0x100fe40000004100 */
[----:B----4-:R-:W-:Y:S01]  /*0d30*/  FMUL.FTZ R150, R132, R143 ;  /* 0x0000008f84967220 */ /* 0x010fe20000410000 */
[----:B------:R-:W-:Y:S01]  /*0d40*/  FADD.FTZ R88, R88, R132 ;  /* 0x0000008458587221 */ /* 0x000fe20000010000 */
[----:B------:R-:W-:Y:S01]  /*0d50*/  FFMA.FTZ R116, R132, R3, R116 ;  /* 0x0000000384747223 */ /* 0x000fe20000010074 */
[----:B------:R-:W-:Y:S01]  /*0d60*/  FADD.FTZ R167, -R142, R138 ;  /* 0x0000008a8ea77221 */ /* 0x000fe20000010100 */
[----:B------:R-:W-:Y:S01]  /*0d70*/  FMUL.FTZ R153, R133, R136 ;  /* 0x0000008885997220 */ /* 0x000fe20000410000 */
[----:B------:R-:W-:Y:S01]  /*0d80*/  FADD.FTZ R89, R89, R133 ;  /* 0x0000008559597221 */ /* 0x000fe20000010000 */
[----:B------:R-:W-:Y:S01]  /*0d90*/  FFMA.FTZ R117, R133, R158, R117 ;  /* 0x0000009e85757223 */ /* 0x000fe20000010075 */
[----:B------:R-:W-:Y:S01]  /*0da0*/  FADD.FTZ R132, RZ, R150 ;  /* 0x00000096ff847221 */ /* 0x000fe20000010000 */
[----:B------:R-:W-:Y:S01]  /*0db0*/  FFMA.FTZ R133, R3, R150, RZ ;  /* 0x0000009603857223 */ /* 0x000fe200000100ff */
[----:B------:R-:W-:Y:S01]  /*0dc0*/  FMUL.FTZ R172, R134, R137 ;  /* 0x0000008986ac7220 */ /* 0x000fe20000410000 */
[----:B------:R-:W-:-:S02]  /*0dd0*/  HADD2.F32 R136, -RZ, R189.H1_H1 ;  /* 0x300000bdff887230 */ /* 0x000fc40000004100 */
[----:B------:R-:W-:Y:S01]  /*0de0*/  FMUL.FTZ R167, R4, R167 ;  /* 0x000000a704a77220 */ /* 0x000fe20000410000 */
        /* <DEDUP_REMOVED lines=13> */
[----:B--2---:R-:W-:-:S07]  /*0ec0*/  FFMA.FTZ R188, R186, R181, R133 ;  /* 0x000000b5babc7223 */ /* 0x004fce0000010085 */
.L_x_6377:
[----:B----4-:R-:W-:Y:S05]  /*0ed0*/  BSYNC.RECONVERGENT B0 ;  /* 0x0000000000007941 */ /* 0x010fea0003800200 */
.L_x_6376:
[----:B------:R-:W-:Y:S01]  /*0ee0*/  ISETP.NE.AND P4, PT, R8, RZ, PT ;  /* 0x000000ff0800720c */ /* 0x000fe20003f85270 */
[----:B------:R-:W-:-:S12]  /*0ef0*/  BSSY.RECONVERGENT B0, `(.L_x_6378) ;  /* 0x0000036000007945 */ /* 0x000fd80003800200 */
[----:B------:R-:W-:Y:S05]  /*0f00*/  @!P4 BRA `(.L_x_6379) ;  /* 0x0000000000d0c947 */ /* 0x000fea0003800000 */
[----:B------:R-:W0:Y:S01]  /*0f10*/  LDC.64 R132, c[0x0][0x3a8] ;  /* 0x0000ea00ff847b82 */ /* 0x000e220000000a00 */
[----:B------:R-:W-:Y:S02]  /*0f20*/  ISETP.NE.U32.AND P4, PT, RZ, UR12, PT ;  /* 0x0000000cff007c0c */ /* 0x000fe4000bf85070 */
        /* <DEDUP_REMOVED lines=10> */
[----:B------:R3:W4:Y:S01]  /*0fd0*/  LDG.E.128 R132, desc[UR10][R30.64] ;  /* 0x0000000a1e847981 */ /* 0x000722000c1e1d00 */
[----:B--2---:R-:W-:-:S05]  /*0fe0*/  IMAD.WIDE.U32 R146, R143, 0x4, R146 ;  /* 0x000000048f927825 */ /* 0x004fca00078e0092 */
[----:B------:R2:W5:Y:S01]  /*0ff0*/  LDG.E R11, desc[UR10][R146.64] ;  /* 0x0000000a920b7981 */ /* 0x000562000c1e1900 */
[----:B0-----:R-:W-:-:S05]  /*1000*/  @P4 IMAD.WIDE.U32 R144, R143, 0x4, R144 ;  /* 0x000000048f904825 */ /* 0x001fca00078e0090 */
[----:B------:R2:W5:Y:S01]  /*1010*/  @P4 LDG.E R10, desc[UR10][R144.64] ;  /* 0x0000000a900a4981 */ /* 0x000562000c1e1900 */
[----:B-1----:R-:W-:-:S05]  /*1020*/  @P5 IMAD.WIDE.U32 R140, R143, 0x10, R140 ;  /* 0x000000108f8c5825 */ /* 0x002fca00078e008c */
[----:B------:R2:W5:Y:S01]  /*1030*/  @P5 LDG.E.128 R56, desc[UR10][R140.64] ;  /* 0x0000000a8c385981 */ /* 0x000562000c1e1d00 */
[--C-:B------:R-:W-:Y:S01]  /*1040*/  HADD2.F32 R151, -RZ, R190.reuse.H0_H0 ;  /* 0x200000beff977230 */ /* 0x100fe20000004100 */
[----:B------:R-:W-:Y:S01]  /*1050*/  IADD3 R143, PT, PT, R143, 0x100, RZ ;  /* 0x000001008f8f7810 */ /* 0x000fe20007ffe0ff */
[C---:B---3--:R-:W-:Y:S01]  /*1060*/  FADD.FTZ R31, -R142.reuse, R136 ;  /* 0x000000888e1f7221 */ /* 0x048fe20000010100 */
[----:B------:R-:W-:Y:S01]  /*1070*/  FADD.FTZ R137, -R142, R137 ;  /* 0x000000898e897221 */ /* 0x000fe20000010100 */
[----:B------:R-:W-:Y:S02]  /*1080*/  HADD2.F32 R136, -RZ, R190.H1_H1 ;  /* 0x300000beff887230 */ /* 0x000fe40000004100 */
[C---:B-----5:R-:W-:Y:S01]  /*1090*/  FMUL.FTZ R31, R4.reuse, R31 ;  /* 0x0000001f041f7220 */ /* 0x060fe20000410000 */
[----:B------:R-:W-:Y:S01]  /*10a0*/  FMUL.FTZ R156, R4, R137 ;  /* 0x00000089049c7220 */ /* 0x000fe20000410000 */
[----:B----4-:R-:W-:Y:S01]  /*10b0*/  FMUL.FTZ R30, R132, R151 ;  /* 0x00000097841e7220 */ /* 0x010fe20000410000 */
[----:B------:R-:W-:-:S02]  /*10c0*/  HADD2.F32 R137, -RZ, R191.H0_H0 ;  /* 0x200000bfff897230 */ /* 0x000fc40000004100 */
        /* <DEDUP_REMOVED lines=9> */
[----:B------:R-:W-:Y:S02]  /*1160*/  HADD2.F32 R136, -RZ, R191.H1_H1 ;  /* 0x300000bfff887230 */ /* 0x000fe40000004100 */
        /* <DEDUP_REMOVED lines=13> */
[----:B--2---:R-:W-:-:S07]  /*1240*/  FFMA.FTZ R188, R184, R179, R133 ;  /* 0x000000b3b8bc7223 */ /* 0x004fce0000010085 */
.L_x_6379:
[----:B------:R-:W-:Y:S05]  /*1250*/  BSYNC.RECONVERGENT B0 ;  /* 0x0000000000007941 */ /* 0x000fea0003800200 */
.L_x_6378:
[----:B------:R-:W-:Y:S04]  /*1260*/  BSSY.RECONVERGENT B0, `(.L_x_6380) ;  /* 0x0000036000007945 */ /* 0x000fe80003800200 */
        /* <DEDUP_REMOVED lines=53> */
.L_x_6381:
[----:B------:R-:W-:Y:S05]  /*15c0*/  BSYNC.RECONVERGENT B0 ;  /* 0x0000000000007941 */ /* 0x000fea0003800200 */
.L_x_6380:
        /* <DEDUP_REMOVED lines=54> */
.L_x_6383:
[----:B------:R-:W-:Y:S05]  /*1930*/  BSYNC.RECONVERGENT B0 ;  /* 0x0000000000007941 */ /* 0x000fea0003800200 */
.L_x_6382:
        /* <DEDUP_REMOVED lines=54> */
.L_x_6385:
[----:B------:R-:W-:Y:S05]  /*1ca0*/  BSYNC.RECONVERGENT B0 ;  /* 0x0000000000007941 */ /* 0x000fea0003800200 */
.L_x_6384:
        /* <DEDUP_REMOVED lines=8> */
[----:B------:R-:W2:Y:S02]  /*1d30*/  @P4 LDC.64 R146, c[0x0][0x438] ;  /* 0x00010e00ff924b82 */ /* 0x000ea40000000a00 */
[----:B--2---:R-:W-:-:S05]  /*1d40*/  @P4 IMAD.WIDE.U32 R146, R143, 0x10, R146 ;  /* 0x000000108f924825 */ /* 0x004fca00078e0092 */
[----:B------:R2:W5:Y:S01]  /*1d50*/  @P4 LDG.E.128 R40, desc[UR10][R146.64] ;  /* 0x0000000a92284981 */ /* 0x000562000c1e1d00 */
[----:B------:R-:W-:Y:S01]  /*1d60*/  ISETP.NE.U32.AND P4, PT, RZ, UR12, PT ;  /* 0x0000000cff007c0c */ /* 0x000fe2000bf85070 */
[----:B0-----:R-:W-:-:S03]  /*1d70*/  IMAD.WIDE.U32 R136, R143, 0x10, R132 ;  /* 0x000000108f887825 */ /* 0x001fc600078e0084 */
[----:B------:R-:W-:Y:S01]  /*1d80*/  ISETP.NE.AND.EX P4, PT, RZ, UR13, PT, P4 ;  /* 0x0000000dff007c0c */ /* 0x000fe2000bf85340 */
[C---:B-1----:R-:W-:Y:S02]  /*1d90*/  IMAD.WIDE.U32 R132, R143.reuse, 0x10, R22 ;  /* 0x000000108f847825 */ /* 0x042fe400078e0016 */
[----:B------:R-:W0:Y:S01]  /*1da0*/  LDC.64 R22, c[0x0][0x3b0] ;  /* 0x0000ec00ff167b82 */ /* 0x000e220000000a00 */
[----:B------:R-:W3:Y:S04]  /*1db0*/  LDG.E.128 R136, desc[UR10][R136.64] ;  /* 0x0000000a88887981 */ /* 0x000ee8000c1e1d00 */
[----:B------:R-:W4:Y:S05]  /*1dc0*/  LDG.E.128 R132, desc[UR10][R132.64] ;  /* 0x0000000a84847981 */ /* 0x000f2a000c1e1d00 */
[----:B------:R-:W1:Y:S01]  /*1dd0*/  @P4 LDC.64 R140, c[0x0][0x3b8] ;  /* 0x0000ee00ff8c4b82 */ /* 0x000e620000000a00 */
[----:B0-----:R-:W-:-:S05]  /*1de0*/  IMAD.WIDE.U32 R144, R143, 0x4, R22 ;  /* 0x000000048f907825 */ /* 0x001fca00078e0016 */
[----:B------:R2:W5:Y:S01]  /*1df0*/  LDG.E R19, desc[UR10][R144.64] ;  /* 0x0000000a90137981 */ /* 0x000562000c1e1900 */
[----:B-1----:R-:W-:-:S05]  /*1e00*/  @P4 IMAD.WIDE.U32 R140, R143, 0x4, R140 ;  /* 0x000000048f8c4825 */ /* 0x002fca00078e008c */
[----:B------:R2:W5:Y:S01]  /*1e10*/  @P4 LDG.E R18, desc[UR10][R140.64] ;  /* 0x0000000a8c124981 */ /* 0x000562000c1e1900 */
[--C-:B------:R-:W-:Y:S01]  /*1e20*/  HADD2.F32 R35, -RZ, R198.reuse.H0_H0 ;  /* 0x200000c6ff237230 */ /* 0x100fe20000004100 */
[----:B------:R-:W-:Y:S01]  /*1e30*/  IADD3 R143, PT, PT, R143, 0x100, RZ ;  /* 0x000001008f8f7810 */ /* 0x000fe20007ffe0ff */
[C---:B---3--:R-:W-:Y:S01]  /*1e40*/  FADD.FTZ R23, -R142.reuse, R136 ;  /* 0x000000888e177221 */ /* 0x048fe20000010100 */
[----:B------:R-:W-:Y:S01]  /*1e50*/  FADD.FTZ R137, -R142, R137 ;  /* 0x000000898e897221 */ /* 0x000fe20000010100 */
[----:B------:R-:W-:Y:S02]  /*1e60*/  HADD2.F32 R136, -RZ, R198.H1_H1 ;  /* 0x300000c6ff887230 */ /* 0x000fe40000004100 */
[----:B-----5:R-:W-:Y:S01]  /*1e70*/  FMUL.FTZ R23, R4, R23 ;  /* 0x0000001704177220 */ /* 0x020fe20000410000 */
[----:B----4-:R-:W-:Y:S01]  /*1e80*/  FMUL.FTZ R22, R132, R35 ;  /* 0x0000002384167220 */ /* 0x010fe20000410000 */
        /* <DEDUP_REMOVED lines=26> */
.L_x_6387:
[----:B------:R-:W-:Y:S05]  /*2030*/  BSYNC.RECONVERGENT B0 ;  /* 0x0000000000007941 */ /* 0x000fea0003800200 */
.L_x_6386:
[----:B------:R-:W-:Y:S04]  /*2040*/  BSSY.RECONVERGENT B0, `(.L_x_6388) ;  /* 0x0000035000007945 */ /* 0x000fe80003800200 */
[----:B------:R-:W-:Y:S05]  /*2050*/  @!P5 BRA `(.L_x_6389) ;  /* 0x0000000000ccd947 */ /* 0x000fea0003800000 */
[----:B------:R-:W-:Y:S01]  /*2060*/  ISETP.NE.U32.AND P4, PT, RZ, UR16, PT ;  /* 0x00000010ff007c0c */ /* 0x000fe2000bf85070 */
[----:B------:R-:W0:Y:S03]  /*2070*/  LDC.64 R134, c[0x0][0x3a8] ;  /* 0x0000ea00ff867b82 */ /* 0x000e260000000a00 */
[----:B------:R-:W-:-:S05]  /*2080*/  ISETP.NE.AND.EX P4, PT, RZ, UR17, PT, P4 ;  /* 0x00000011ff007c0c */ /* 0x000fca000bf85340 */
[----:B------:R-:W1:Y:S08]  /*2090*/  LDC.64 R32, c[0x0][0x428] ;  /* 0x00010a00ff207b82 */ /* 0x000e700000000a00 */
[----:B------:R-:W2:Y:S08]  /*20a0*/  @P4 LDC.64 R132, c[0x0][0x438] ;  /* 0x00010e00ff844b82 */ /* 0x000eb00000000a00 */
[----:B------:R-:W3:Y:S01]  /*20b0*/  LDC.64 R140, c[0x0][0x3b0] ;  /* 0x0000ec00ff8c7b82 */ /* 0x000ee20000000a00 */
[----:B--2---:R-:W-:-:S05]  /*20c0*/  @P4 IMAD.WIDE.U32 R146, R143, 0x10, R132 ;  /* 0x000000108f924825 */ /* 0x004fca00078e0084 */
[----:B------:R2:W5:Y:S01]  /*20d0*/  @P4 LDG.E.128 R120, desc[UR10][R146.64] ;  /* 0x0000000a92784981 */ /* 0x000562000c1e1d00 */
[----:B------:R-:W-:Y:S01]  /*20e0*/  ISETP.NE.U32.AND P4, PT, RZ, UR12, PT ;  /* 0x0000000cff007c0c */ /* 0x000fe2000bf85070 */
[----:B0-----:R-:W-:-:S03]  /*20f0*/  IMAD.WIDE.U32 R136, R143, 0x10, R134 ;  /* 0x000000108f887825 */ /* 0x001fc600078e0086 */
[----:B------:R-:W-:Y:S01]  /*2100*/  ISETP.NE.AND.EX P4, PT, RZ, UR13, PT, P4 ;  /* 0x0000000dff007c0c */ /* 0x000fe2000bf85340 */
[C---:B-1----:R-:W-:Y:S02]  /*2110*/  IMAD.WIDE.U32 R132, R143.reuse, 0x10, R32 ;  /* 0x000000108f847825 */ /* 0x042fe400078e0020 */
[----:B------:R-:W4:Y:S04]  /*2120*/  LDG.E.128 R136, desc[UR10][R136.64] ;  /* 0x0000000a88887981 */ /* 0x000f28000c1e1d00 */
[----:B------:R-:W2:Y:S01]  /*2130*/  LDG.E.128 R132, desc[UR10][R132.64] ;  /* 0x0000000a84847981 */ /* 0x000ea2000c1e1d00 */
[----:B---3--:R-:W-:-:S05]  /*2140*/  IMAD.WIDE.U32 R140, R143, 0x4, R140 ;  /* 0x000000048f8c7825 */ /* 0x008fca00078e008c */
[----:B------:R-:W0:Y:S01]  /*2150*/  @P4 LDC.64 R32, c[0x0][0x3b8] ;  /* 0x0000ee00ff204b82 */ /* 0x000e220000000a00 */
[----:B------:R1:W5:Y:S01]  /*2160*/  LDG.E R20, desc[UR10][R140.64] ;  /* 0x0000000a8c147981 */ /* 0x000362000c1e1900 */
[----:B0-----:R-:W-:-:S05]  /*2170*/  @P4 IMAD.WIDE.U32 R144, R143, 0x4, R32 ;  /* 0x000000048f904825 */ /* 0x001fca00078e0020 */
[----:B------:R1:W5:Y:S01]  /*2180*/  @P4 LDG.E R21, desc[UR10][R144.64] ;  /* 0x0000000a90154981 */ /* 0x000362000c1e1900 */
[--C-:B------:R-:W-:Y:S02]  /*2190*/  HADD2.F32 R143, -RZ, R200.reuse.H0_H0 ;  /* 0x200000c8ff8f7230 */ /* 0x100fe40000004100 */
[----:B------:R-:W-:Y:S02]  /*21a0*/  HADD2.F32 R34, -RZ, R200.H1_H1 ;  /* 0x300000c8ff227230 */ /* 0x000fe40000004100 */
[C---:B----4-:R-:W-:Y:S01]  /*21b0*/  FADD.FTZ R137, -R142.reuse, R137 ;  /* 0x000000898e897221 */ /* 0x050fe20000010100 */
[----:B------:R-:W-:-:S03]  /*21c0*/  FADD.FTZ R33, -R142, R136 ;  /* 0x000000888e217221 */ /* 0x000fc60000010100 */
[C---:B-----5:R-:W-:Y:S01]  /*21d0*/  FMUL.FTZ R36, R4.reuse, R137 ;  /* 0x0000008904247220 */ /* 0x060fe20000410000 */
[----:B------:R-:W-:Y:S01]  /*21e0*/  FMUL.FTZ R33, R4, R33 ;  /* 0x0000002104217220 */ /* 0x000fe20000410000 */
[----:B--2---:R-:W-:Y:S01]  /*21f0*/  FMUL.FTZ R32, R132, R143 ;  /* 0x0000008f84207220 */ /* 0x004fe20000410000 */
[----:B------:R-:W-:Y:S01]  /*2200*/  FADD.FTZ R155, -R142, R138 ;  /* 0x0000008a8e9b7221 */ /* 0x000fe20000010100 */
[--C-:B------:R-:W-:Y:S02]  /*2210*/  HADD2.F32 R137, -RZ, R201.reuse.H0_H0 ;  /* 0x200000c9ff897230 */ /* 0x100fe40000004100 */
[----:B------:R-:W-:Y:S01]  /*2220*/  FMUL.FTZ R34, R133, R34 ;  /* 0x0000002285227220 */ /* 0x000fe20000410000 */
[----:B------:R-:W-:Y:S01]  /*2230*/  FADD.FTZ R65, R65, R133 ;  /* 0x0000008541417221 */ /* 0x000fe20000010000 */
[----:B------:R-:W-:Y:S01]  /*2240*/  FFMA.FTZ R93, R133, R36, R93 ;  /* 0x00000024855d7223 */ /* 0x000fe2000001005d */
[----:B------:R-:W-:Y:S01]  /*2250*/  FADD.FTZ R185, R185, R32 ;  /* 0x00000020b9b97221 */ /* 0x000fe20000010000 */
[----:B------:R-:W-:Y:S01]  /*2260*/  FFMA.FTZ R133, R33, R32, R188 ;  /* 0x0000002021857223 */ /* 0x000fe200000100bc */
[----:B------:R-:W-:Y:S01]  /*2270*/  FADD.FTZ R64, R64, R132 ;  /* 0x0000008440407221 */ /* 0x000fe20000010000 */
[----:B------:R-:W-:Y:S01]  /*2280*/  FFMA.FTZ R92, R132, R33, R92 ;  /* 0x00000021845c7223 */ /* 0x000fe2000001005c */
[----:B------:R-:W-:-:S02]  /*2290*/  HADD2.F32 R136, -RZ, R201.H1_H1 ;  /* 0x300000c9ff887230 */ /* 0x000fc40000004100 */
        /* <DEDUP_REMOVED lines=14> */
[----:B-1----:R-:W-:-:S07]  /*2380*/  FFMA.FTZ R188, R176, R173, R133 ;  /* 0x000000adb0bc7223 */ /* 0x002fce0000010085 */
.L_x_6389:
[----:B------:R-:W-:Y:S05]  /*2390*/  BSYNC.RECONVERGENT B0 ;  /* 0x0000000000007941 */ /* 0x000fea0003800200 */
.L_x_6388:
[----:B------:R-:W0:Y:S01]  /*23a0*/  SHFL.DOWN PT, R132, R185, 0x10, 0x1f ;  /* 0x0a001f00b9847f89 */ /* 0x000e2200000e0000 */
[----:B------:R-:W-:Y:S03]  /*23b0*/  BSSY.RECONVERGENT B0, `(.L_x_6390) ;  /* 0x000001f000007945 */ /* 0x000fe60003800200 */
[----:B------:R-:W1:Y:S01]  /*23c0*/  SHFL.DOWN PT, R133, R188, 0x10, 0x1f ;  /* 0x0a001f00bc857f89 */ /* 0x000e6200000e0000 */
[----:B0-----:R-:W-:Y:S02]  /*23d0*/  FADD.FTZ R132, R132, R185 ;  /* 0x000000b984847221 */ /* 0x001fe40000010000 */
[----:B------:R-:W0:Y:S01]  /*23e0*/  S2R R185, SR_TID.X ;  /* 0x0000000000b97919 */ /* 0x000e220000002100 */
[----:B-1----:R-:W-:Y:S02]  /*23f0*/  FADD.FTZ R133, R133, R188 ;  /* 0x000000bc85857221 */ /* 0x002fe40000010000 */
[----:B------:R-:W1:Y:S04]  /*2400*/  SHFL.DOWN PT, R135, R132, 0x8, 0x1f ;  /* 0x09001f0084877f89 */ /* 0x000e6800000e0000 */
[----:B------:R-:W2:Y:S01]  /*2410*/  SHFL.DOWN PT, R134, R133, 0x8, 0x1f ;  /* 0x09001f0085867f89 */ /* 0x000ea200000e0000 */
[----:B-1----:R-:W-:Y:S01]  /*2420*/  FADD.FTZ R135, R132, R135 ;  /* 0x0000008784877221 */ /* 0x002fe20000010000 */
[----:B--2---:R-:W-:-:S04]  /*2430*/  FADD.FTZ R134, R133, R134 ;  /* 0x0000008685867221 */ /* 0x004fc80000010000 */
[----:B------:R-:W1:Y:S01]  /*2440*/  SHFL.DOWN PT, R136, R135, 0x4, 0x1f ;  /* 0x08801f0087887f89 */ /* 0x000e6200000e0000 */
[----:B0-----:R-:W-:-:S03]  /*2450*/  LOP3.LUT P4, RZ, R185, 0x1f, RZ, 0xc0, !PT ;  /* 0x0000001fb9ff7812 */ /* 0x001fc6000788c0ff */
[----:B------:R-:W0:Y:S01]  /*2460*/  SHFL.DOWN PT, R137, R134, 0x4, 0x1f ;  /* 0x08801f0086897f89 */ /* 0x000e2200000e0000 */
[----:B-1----:R-:W-:Y:S01]  /*2470*/  FADD.FTZ R136, R135, R136 ;  /* 0x0000008887887221 */ /* 0x002fe20000010000 */
[----:B0-----:R-:W-:-:S04]  /*2480*/  FADD.FTZ R137, R134, R137 ;  /* 0x0000008986897221 */ /* 0x001fc80000010000 */
        /* <DEDUP_REMOVED lines=17> */
.L_x_6391:
[----:B------:R-:W-:Y:S05]  /*25a0*/  BSYNC.RECONVERGENT B0 ;  /* 0x0000000000007941 */ /* 0x000fea0003800200 */
.L_x_6390:
        /* <DEDUP_REMOVED lines=68> */
[----:B------:R-:W-:Y:S01]  /*29f0*/  SEL R132, R133, RZ, P4 ;  /* 0x000000ff85847207 */ /* 0x000fe20002000000 */
[----:B------:R-:W-:Y:S01]  /*2a00*/  FADD.FTZ R133, R153, -R134 ;  /* 0x8000008699857221 */ /* 0x000fe20000010000 */
[----:B------:R-:W-:-:S03]  /*2a10*/  LOP3.LUT P4, RZ, R0, 0xff00, RZ, 0xc0, !PT ;  /* 0x0000ff0000ff7812 */ /* 0x000fc6000788c0ff */
[----:B------:R-:W-:-:S04]  /*2a20*/  FMUL.FTZ R133, R4, R133 ;  /* 0x0000008504857220 */ /* 0x000fc80000410000 */
[----:B------:R-:W-:-:S05]  /*2a30*/  FMUL.FTZ R133, R133, UR14 ;  /* 0x0000000e85857c20 */ /* 0x000fca0008410000 */
[----:B------:R-:W-:Y:S02]  /*2a40*/  SEL R133, R133, RZ, P4 ;  /* 0x000000ff85857207 */ /* 0x000fe40002000000 */
[----:B------:R-:W-:-:S04]  /*2a50*/  LOP3.LUT P4, RZ, R0, 0xff0000, RZ, 0xc0, !PT ;  /* 0x00ff000000ff7812 */ /* 0x000fc8000788c0ff */
[----:B------:R-:W-:Y:S01]  /*2a60*/  SEL R134, R135, RZ, P4 ;  /* 0x000000ff87867207 */ /* 0x000fe20002000000 */
[----:B------:R-:W-:Y:S01]  /*2a70*/  FADD.FTZ R135, R181, -R136 ;  /* 0x80000088b5877221 */ /* 0x000fe20000010000 */
[----:B------:R-:W-:-:S03]  /*2a80*/  ISETP.GE.U32.AND P4, PT, R0, 0x1000000, PT ;  /* 0x010000000000780c */ /* 0x000fc60003f86070 */
[----:B------:R-:W-:-:S04]  /*2a90*/  FMUL.FTZ R135, R4, R135 ;  /* 0x0000008704877220 */ /* 0x000fc80000410000 */
[----:B------:R-:W-:-:S05]  /*2aa0*/  FMUL.FTZ R135, R135, UR14 ;  /* 0x0000000e87877c20 */ /* 0x000fca0008410000 */
[----:B------:R-:W-:Y:S01]  /*2ab0*/  SEL R135, R135, RZ, P4 ;  /* 0x000000ff87877207 */ /* 0x000fe20002000000 */
[----:B------:R-:W-:Y:S06]  /*2ac0*/  BRA `(.L_x_6397) ;  /* 0x0000000c00807947 */ /* 0x000fec0003800000 */
.L_x_6396:
[-CC-:B------:R-:W-:Y:S01]  /*2ad0*/  FFMA.FTZ R125, R3, R141.reuse, R142.reuse ;  /* 0x0000008d037d7223 */ /* 0x180fe2000001008e */
[-CC-:B------:R-:W-:Y:S01]  /*2ae0*/  FFMA.FTZ R126, R158, R141.reuse, R142.reuse ;  /* 0x0000008d9e7e7223 */ /* 0x180fe2000001008e */
[-CC-:B------:R-:W-:Y:S01]  /*2af0*/  FFMA.FTZ R127, R167, R141.reuse, R142.reuse ;  /* 0x0000008da77f7223 */ /* 0x180fe2000001008e */
[----:B------:R-:W-:Y:S01]  /*2b00*/  LOP3.LUT P4, RZ, R0, 0xff, RZ, 0xc0, !PT ;  /* 0x000000ff00ff7812 */ /* 0x000fe2000788c0ff */
[----:B------:R-:W-:Y:S01]  /*2b10*/  FADD.FTZ R125, R150, -R125 ;  /* 0x8000007d967d7221 */ /* 0x000fe20000010000 */
[----:B------:R-:W-:Y:S01]  /*2b20*/  FFMA.FTZ R136, R186, R141, R142 ;  /* 0x0000008dba887223 */ /* 0x000fe2000001008e */
[----:B------:R-:W-:Y:S02]  /*2b30*/  FADD.FTZ R127, R172, -R127 ;  /* 0x8000007fac7f7221 */ /* 0x000fe40000010000 */
[C---:B-----5:R-:W-:Y:S01]  /*2b40*/  FMUL.FTZ R124, R4.reuse, R125 ;  /* 0x0000007d047c7220 */ /* 0x060fe20000410000 */
[----:B------:R-:W-:Y:S01]  /*2b50*/  FADD.FTZ R125, R153, -R126 ;  /* 0x8000007e997d7221 */ /* 0x000fe20000010000 */
[----:B------:R-:W-:Y:S01]  /*2b60*/  FMUL.FTZ R126, R4, R127 ;  /* 0x0000007f047e7220 */ /* 0x000fe20000410000 */
[----:B------:R-:W-:Y:S01]  /*2b70*/  FADD.FTZ R127, R181, -R136 ;  /* 0x80000088b57f7221 */ /* 0x000fe20000010000 */
[----:B------:R-:W-:Y:S01]  /*2b80*/  FMUL.FTZ R132, R124, UR14 ;  /* 0x0000000e7c847c20 */ /* 0x000fe20008410000 */
[----:B------:R-:W-:Y:S01]  /*2b90*/  FMUL.FTZ R125, R4, R125 ;  /* 0x0000007d047d7220 */ /* 0x000fe20000410000 */
[----:B------:R-:W-:Y:S01]  /*2ba0*/  FMUL.FTZ R134, R126, UR14 ;  /* 0x0000000e7e867c20 */ /* 0x000fe20008410000 */
[----:B------:R-:W-:-:S02]  /*2bb0*/  FMUL.FTZ R127, R4, R127 ;  /* 0x0000007f047f7220 */ /* 0x000fc40000410000 */
        /* <DEDUP_REMOVED lines=10> */
.L_x_6395:
        /* <DEDUP_REMOVED lines=30> */
.L_x_6398:
        /* <DEDUP_REMOVED lines=16> */
[----:B------:R-:W-:Y:S02]  /*2f40*/  SEL R132, R132, RZ, P4 ;  /* 0x000000ff84847207 */ /* 0x000fe40002000000 */
        /* <DEDUP_REMOVED lines=8> */
.L_x_6394:
        /* <DEDUP_REMOVED lines=19> */
[----:B------:R-:W-:Y:S02]  /*3100*/  SEL R132, R129, RZ, P4 ;  /* 0x000000ff81847207 */ /* 0x000fe40002000000 */
[----:B------:R-:W-:-:S04]  /*3110*/  LOP3.LUT P4, RZ, R2, 0xff, RZ, 0xc0, !PT ;  /* 0x000000ff02ff7812 */ /* 0x000fc8000788c0ff */
[----:B------:R-:W-:Y:S01]  /*3120*/  SEL R128, R129, RZ, P4 ;  /* 0x000000ff81807207 */ /* 0x000fe20002000000 */
[----:B------:R-:W-:Y:S01]  /*3130*/  FADD.FTZ R129, R153, -R130 ;  /* 0x8000008299817221 */ /* 0x000fe20000010000 */
[----:B------:R-:W-:-:S03]  /*3140*/  LOP3.LUT P4, RZ, R0, 0xff00, RZ, 0xc0, !PT ;  /* 0x0000ff0000ff7812 */ /* 0x000fc6000788c0ff */
[----:B------:R-:W-:-:S04]  /*3150*/  FMUL.FTZ R129, R4, R129 ;  /* 0x0000008104817220 */ /* 0x000fc80000410000 */
[----:B------:R-:W-:-:S05]  /*3160*/  FMUL.FTZ R129, R129, UR14 ;  /* 0x0000000e81817c20 */ /* 0x000fca0008410000 */
[----:B------:R-:W-:Y:S02]  /*3170*/  SEL R133, R129, RZ, P4 ;  /* 0x000000ff81857207 */ /* 0x000fe40002000000 */
[----:B------:R-:W-:-:S04]  /*3180*/  LOP3.LUT P4, RZ, R2, 0xff00, RZ, 0xc0, !PT ;  /* 0x0000ff0002ff7812 */ /* 0x000fc8000788c0ff */
[----:B------:R-:W-:Y:S02]  /*3190*/  SEL R129, R129, RZ, P4 ;  /* 0x000000ff81817207 */ /* 0x000fe40002000000 */
[----:B------:R-:W-:-:S04]  /*31a0*/  LOP3.LUT P4, RZ, R0, 0xff0000, RZ, 0xc0, !PT ;  /* 0x00ff000000ff7812 */ /* 0x000fc8000788c0ff */
[----:B------:R-:W-:Y:S02]  /*31b0*/  SEL R134, R131, RZ, P4 ;  /* 0x000000ff83867207 */ /* 0x000fe40002000000 */
[----:B------:R-:W-:-:S04]  /*31c0*/  LOP3.LUT P4, RZ, R2, 0xff0000, RZ, 0xc0, !PT ;  /* 0x00ff000002ff7812 */ /* 0x000fc8000788c0ff */
[----:B------:R-:W-:Y:S01]  /*31d0*/  SEL R130, R131, RZ, P4 ;  /* 0x000000ff83827207 */ /* 0x000fe20002000000 */
[----:B------:R-:W-:Y:S01]  /*31e0*/  FADD.FTZ R131, R181, -R136 ;  /* 0x80000088b5837221 */ /* 0x000fe20000010000 */
[----:B------:R-:W-:-:S03]  /*31f0*/  ISETP.GE.U32.AND P4, PT, R0, 0x1000000, PT ;  /* 0x010000000000780c */ /* 0x000fc60003f86070 */
[----:B------:R-:W-:-:S04]  /*3200*/  FMUL.FTZ R131, R4, R131 ;  /* 0x0000008304837220 */ /* 0x000fc80000410000 */
[----:B------:R-:W-:-:S05]  /*3210*/  FMUL.FTZ R131, R131, UR14 ;  /* 0x0000000e83837c20 */ /* 0x000fca0008410000 */
[----:B------:R-:W-:Y:S02]  /*3220*/  SEL R135, R131, RZ, P4 ;  /* 0x000000ff83877207 */ /* 0x000fe40002000000 */
[----:B------:R-:W-:-:S04]  /*3230*/  ISETP.GE.U32.AND P4, PT, R2, 0x1000000, PT ;  /* 0x010000000200780c */ /* 0x000fc80003f86070 */
[----:B------:R-:W-:Y:S01]  /*3240*/  SEL R131, R131, RZ, P4 ;  /* 0x000000ff83837207 */ /* 0x000fe20002000000 */
[----:B------:R-:W-:Y:S08]  /*3250*/  BRA `(.L_x_6397) ;  /* 0x00000004009c7947 */ /* 0x000ff00003800000 */
.L_x_6400:
[-CC-:B------:R-:W-:Y:S01]  /*3260*/  FFMA.FTZ R125, R3, R141.reuse, R142.reuse ;  /* 0x0000008d037d7223 */ /* 0x180fe2000001008e */
[-CC-:B------:R-:W-:Y:S01]  /*3270*/  FFMA.FTZ R126, R158, R141.reuse, R142.reuse ;  /* 0x0000008d9e7e7223 */ /* 0x180fe2000001008e */
[----:B------:R-:W-:Y:S01]  /*3280*/  LOP3.LUT P4, RZ, R0, 0xff, RZ, 0xc0, !PT ;  /* 0x000000ff00ff7812 */ /* 0x000fe2000788c0ff */
[-CC-:B------:R-:W-:Y:S01]  /*3290*/  FFMA.FTZ R127, R167, R141.reuse, R142.reuse ;  /* 0x0000008da77f7223 */ /* 0x180fe2000001008e */
[----:B------:R-:W-:Y:S01]  /*32a0*/  FADD.FTZ R125, R150, -R125 ;  /* 0x8000007d967d7221 */ /* 0x000fe20000010000 */
[----:B------:R-:W-:Y:S02]  /*32b0*/  FFMA.FTZ R136, R186, R141, R142 ;  /* 0x0000008dba887223 */ /* 0x000fe4000001008e */
[----:B------:R-:W-:Y:S01]  /*32c0*/  FADD.FTZ R127, R172, -R127 ;  /* 0x8000007fac7f7221 */ /* 0x000fe20000010000 */
[C---:B-----5:R-:W-:Y:S01]  /*32d0*/  FMUL.FTZ R124, R4.reuse, R125 ;  /* 0x0000007d047c7220 */ /* 0x060fe20000410000 */
[----:B------:R-:W-:Y:S02]  /*32e0*/  FADD.FTZ R125, R153, -R126 ;  /* 0x8000007e997d7221 */ /* 0x000fe40000010000 */
[----:B------:R-:W-:Y:S01]  /*32f0*/  FMUL.FTZ R126, R4, R127 ;  /* 0x0000007f047e7220 */ /* 0x000fe20000410000 */
[----:B------:R-:W-:Y:S01]  /*3300*/  FMUL.FTZ R128, R124, UR14 ;  /* 0x0000000e7c807c20 */ /* 0x000fe20008410000 */
[----:B------:R-:W-:Y:S01]  /*3310*/  FMUL.FTZ R125, R4, R125 ;  /* 0x0000007d047d7220 */ /* 0x000fe20000410000 */
[----:B------:R-:W-:Y:S01]  /*3320*/  FADD.FTZ R127, R181, -R136 ;  /* 0x80000088b57f7221 */ /* 0x000fe20000010000 */
[----:B------:R-:W-:-:S02]  /*3330*/  FMUL.FTZ R130, R126, UR14 ;  /* 0x0000000e7e827c20 */ /* 0x000fc40008410000 */
[----:B------:R-:W-:Y:S01]  /*3340*/  SEL R132, R128, RZ, P4 ;  /* 0x000000ff80847207 */ /* 0x000fe20002000000 */
[----:B------:R-:W-:Y:S01]  /*3350*/  FMUL.FTZ R129, R125, UR14 ;  /* 0x0000000e7d817c20 */ /* 0x000fe20008410000 */
[----:B------:R-:W-:Y:S01]  /*3360*/  LOP3.LUT P4, RZ, R2, 0xff, RZ, 0xc0, !PT ;  /* 0x000000ff02ff7812 */ /* 0x000fe2000788c0ff */
[----:B------:R-:W-:-:S03]  /*3370*/  FMUL.FTZ R127, R4, R127 ;  /* 0x0000007f047f7220 */ /* 0x000fc60000410000 */
[----:B------:R-:W-:Y:S01]  /*3380*/  SEL R128, R128, RZ, P4 ;  /* 0x000000ff80807207 */ /* 0x000fe20002000000 */
[----:B------:R-:W-:Y:S01]  /*3390*/  FMUL.FTZ R131, R127, UR14 ;  /* 0x0000000e7f837c20 */ /* 0x000fe20008410000 */
        /* <DEDUP_REMOVED lines=13> */
.L_x_6399:
        /* <DEDUP_REMOVED lines=14> */
[C---:B------:R-:W-:Y:S01]  /*3550*/  FFMA.FTZ R130, R4.reuse, R130, R61 ;  /* 0x0000008204827223 */ /* 0x040fe2000001003d */
[----:B------:R-:W-:Y:S01]  /*3560*/  FADD.FTZ R136, R181, -R136 ;  /* 0x80000088b5887221 */ /* 0x000fe20000010000 */
[----:B------:R-:W-:Y:S01]  /*3570*/  FFMA.FTZ R131, R4, R131, R62 ;  /* 0x0000008304837223 */ /* 0x000fe2000001003e */
[----:B------:R-:W-:Y:S01]  /*3580*/  FMUL.FTZ R129, R129, UR14 ;  /* 0x0000000e81817c20 */ /* 0x000fe20008410000 */
[----:B------:R-:W-:Y:S01]  /*3590*/  FMUL.FTZ R130, R130, UR14 ;  /* 0x0000000e82827c20 */ /* 0x000fe20008410000 */
[----:B------:R-:W-:Y:S01]  /*35a0*/  FFMA.FTZ R136, R4, R136, R63 ;  /* 0x0000008804887223 */ /* 0x000fe2000001003f */
[----:B------:R-:W-:-:S02]  /*35b0*/  FMUL.FTZ R131, R131, UR14 ;  /* 0x0000000e83837c20 */ /* 0x000fc40008410000 */
        /* <DEDUP_REMOVED lines=17> */
.L_x_6401:
        /* <DEDUP_REMOVED lines=32> */
.L_x_6397:
        /* <DEDUP_REMOVED lines=14> */
.L_x_6393:
[----:B------:R-:W-:Y:S05]  /*39b0*/  BSYNC.RECONVERGENT B0 ;  /* 0x0000000000007941 */ /* 0x000fea0003800200 */
.L_x_6392:
        /* <DEDUP_REMOVED lines=13> */
[-CC-:B0-----:R-:W-:Y:S01]  /*3a90*/  FFMA.FTZ R125, R31, R141.reuse, R142.reuse ;  /* 0x0000008d1f7d7223 */ /* 0x181fe2000001008e */
        /* <DEDUP_REMOVED lines=32> */
.L_x_6406:
        /* <DEDUP_REMOVED lines=33> */
.L_x_6405:
[----:B0-----:R-:W0:Y:S02]  /*3eb0*/  LDC.64 R128, c[0x0][0x478] ;  /* 0x00011e00ff807b82 */ /* 0x001e240000000a00 */
[----:B0-----:R-:W-:-:S04]  /*3ec0*/  ISETP.NE.U32.AND P5, PT, R128, RZ, PT ;  /* 0x000000ff8000720c */ /* 0x001fc80003fa5070 */
[----:B------:R-:W-:-:S13]  /*3ed0*/  ISETP.NE.AND.EX P5, PT, R129, RZ, PT, P5 ;  /* 0x000000ff8100720c */ /* 0x000fda0003fa5350 */
[----:B------:R-:W-:Y:S05]  /*3ee0*/  @!P5 BRA `(.L_x_6408) ;  /* 0x000000000084d947 */ /* 0x000fea0003800000 */
        /* <DEDUP_REMOVED lines=33> */
.L_x_6408:
        /* <DEDUP_REMOVED lines=33> */
.L_x_6404:
[----:B------:R-:W-:-:S04]  /*4310*/  UISETP.NE.U32.AND UP0, UPT, UR16, URZ, UPT ;  /* 0x000000ff1000728c */ /* 0x000fc8000bf05070 */
[----:B------:R-:W-:-:S09]  /*4320*/  UISETP.NE.AND.EX UP0, UPT, UR17, URZ, UPT, UP0 ;  /* 0x000000ff1100728c */ /* 0x000fd2000bf05300 */
[----:B------:R-:W-:Y:S05]  /*4330*/  BRA.U !UP0, `(.L_x_6409) ;  /* 0x0000000108d87547 */ /* 0x000fea000b800000 */
[----:B0-----:R-:W0:Y:S02]  /*4340*/  LDC.64 R132, c[0x0][0x478] ;  /* 0x00011e00ff847b82 */ /* 0x001e240000000a00 */
[----:B0-----:R-:W-:-:S04]  /*4350*/  ISETP.NE.U32.AND P5, PT, R132, RZ, PT ;  /* 0x000000ff8400720c */ /* 0x001fc80003fa5070 */
[----:B------:R-:W-:-:S13]  /*4360*/  ISETP.NE.AND.EX P5, PT, R133, RZ, PT, P5 ;  /* 0x000000ff8500720c */ /* 0x000fda0003fa5350 */
[----:B------:R-:W-:Y:S05]  /*4370*/  @!P5 BRA `(.L_x_6410) ;  /* 0x000000000064d947 */ /* 0x000fea0003800000 */
        /* <DEDUP_REMOVED lines=25> */
.L_x_6410:
        /* <DEDUP_REMOVED lines=25> */
.L_x_6409:
[----:B0-----:R-:W0:Y:S02]  /*46a0*/  LDC.64 R132, c[0x0][0x478] ;  /* 0x00011e00ff847b82 */ /* 0x001e240000000a00 */
[----:B0-----:R-:W-:-:S04]  /*46b0*/  ISETP.NE.U32.AND P5, PT, R132, RZ, PT ;  /* 0x000000ff8400720c */ /* 0x001fc80003fa5070 */
[----:B------:R-:W-:-:S13]  /*46c0*/  ISETP.NE.AND.EX P5, PT, R133, RZ, PT, P5 ;  /* 0x000000ff8500720c */ /* 0x000fda0003fa5350 */
[----:B------:R-:W-:Y:S05]  /*46d0*/  @!P5 BRA `(.L_x_6411) ;  /* 0x000000000064d947 */ /* 0x000fea0003800000 */
        /* <DEDUP_REMOVED lines=25> */
.L_x_6411:
        /* <DEDUP_REMOVED lines=23> */
[----:B------:R-:W-:-:S07]  /*49e0*/  SEL R135, R135, RZ, P6 ;  /* 0x000000ff87877207 */ /* 0x000fce0003000000 */
.L_x_6407:
[----:B------:R-:W0:Y:S08]  /*49f0*/  @P5 LDC.64 R146, c[0x0][0x478] ;  /* 0x00011e00ff925b82 */ /* 0x000e300000000a00 */
[----:B------:R-:W1:Y:S08]  /*4a00*/  LDC.64 R138, c[0x0][0x468] ;  /* 0x00011a00ff8a7b82 */ /* 0x000e700000000a00 */
[----:B------:R-:W2:Y:S01]  /*4a10*/  @P4 LDC.64 R136, c[0x0][0x470] ;  /* 0x00011c00ff884b82 */ /* 0x000ea20000000a00 */
[----:B0-----:R-:W-:-:S05]  /*4a20*/  @P5 IMAD.WIDE.U32 R146, R5, 0x10, R146 ;  /* 0x0000001005925825 */ /* 0x001fca00078e0092 */
[----:B------:R3:W-:Y:S01]  /*4a30*/  @P5 STG.E.128 desc[UR10][R146.64], R124 ;  /* 0x0000007c92005986 */ /* 0x0007e2000c101d0a */
[----:B-1----:R-:W-:-:S05]  /*4a40*/  IMAD.WIDE.U32 R138, R5, 0x10, R138 ;  /* 0x00000010058a7825 */ /* 0x002fca00078e008a */
[----:B------:R3:W-:Y:S01]  /*4a50*/  STG.E.128 desc[UR10][R138.64], R132 ;  /* 0x000000848a007986 */ /* 0x0007e2000c101d0a */
[C---:B--2---:R-:W-:Y:S01]  /*4a60*/  @P4 IMAD.WIDE.U32 R136, R5.reuse, 0x10, R136 ;  /* 0x0000001005884825 */ /* 0x044fe200078e0088 */
[----:B------:R-:W-:-:S04]  /*4a70*/  IADD3 R5, PT, PT, R5, 0x100, RZ ;  /* 0x0000010005057810 */ /* 0x000fc80007ffe0ff */
[----:B------:R3:W-:Y:S03]  /*4a80*/  @P4 STG.E.128 desc[UR10][R136.64], R128 ;  /* 0x0000008088004986 */ /* 0x0007e6000c101d0a */
.L_x_6403:
[----:B------:R-:W-:Y:S05]  /*4a90*/  BSYNC.RECONVERGENT B0 ;  /* 0x0000000000007941 */ /* 0x000fea0003800200 */
.L_x_6402:
        /* <DEDUP_REMOVED lines=12> */
[-CC-:B0--3--:R-:W-:Y:S01]  /*4b60*/  FFMA.FTZ R125, R29, R141.reuse, R142.reuse ;  /* 0x0000008d1d7d7223 */ /* 0x189fe2000001008e */
        /* <DEDUP_REMOVED lines=32> */
.L_x_6416:
        /* <DEDUP_REMOVED lines=33> */
.L_x_6415:
[----:B0--3--:R-:W0:Y:S02]  /*4f80*/  LDC.64 R128, c[0x0][0x478] ;  /* 0x00011e00ff807b82 */ /* 0x009e240000000a00 */
        /* <DEDUP_REMOVED lines=36> */
.L_x_6418:
        /* <DEDUP_REMOVED lines=33> */
.L_x_6414:
[----:B------:R-:W-:-:S04]  /*53e0*/  UISETP.NE.U32.AND UP0, UPT, UR16, URZ, UPT ;  /* 0x000000ff1000728c */ /* 0x000fc8000bf05070 */
[----:B------:R-:W-:-:S09]  /*53f0*/  UISETP.NE.AND.EX UP0, UPT, UR17, URZ, UPT, UP0 ;  /* 0x000000ff1100728c */ /* 0x000fd2000bf05300 */
[----:B------:R-:W-:Y:S05]  /*5400*/  BRA.U !UP0, `(.L_x_6419) ;  /* 0x0000000108d87547 */ /* 0x000fea000b800000 */
[----:B0--3--:R-:W0:Y:S02]  /*5410*/  LDC.64 R132, c[0x0][0x478] ;  /* 0x00011e00ff847b82 */ /* 0x009e240000000a00 */
        /* <DEDUP_REMOVED lines=28> */
.L_x_6420:
        /* <DEDUP_REMOVED lines=25> */
.L_x_6419:
[----:B0--3--:R-:W0:Y:S02]  /*5770*/  LDC.64 R132, c[0x0][0x478] ;  /* 0x00011e00ff847b82 */ /* 0x009e240000000a00 */
        /* <DEDUP_REMOVED lines=28> */
.L_x_6421:
        /* <DEDUP_REMOVED lines=24> */
.L_x_6417:
        /* <DEDUP_REMOVED lines=10> */
.L_x_6413:
[----:B------:R-:W-:Y:S05]  /*5b60*/  BSYNC.RECONVERGENT B0 ;  /* 0x0000000000007941 */ /* 0x000fea0003800200 */
.L_x_6412:
        /* <DEDUP_REMOVED lines=12> */
[-CC-:B0--34-:R-:W-:Y:S01]  /*5c30*/  FFMA.FTZ R125, R27, R141.reuse, R142.reuse ;  /* 0x0000008d1b7d7223 */ /* 0x199fe2000001008e */
        /* <DEDUP_REMOVED lines=32> */
.L_x_6426:
        /* <DEDUP_REMOVED lines=33> */
.L_x_6425:
[----:B0--34-:R-:W0:Y:S02]  /*6050*/  LDC.64 R128, c[0x0][0x478] ;  /* 0x00011e00ff807b82 */ /* 0x019e240000000a00 */
        /* <DEDUP_REMOVED lines=36> */
.L_x_6428:
        /* <DEDUP_REMOVED lines=33> */
.L_x_6424:
[----:B------:R-:W-:-:S04]  /*64b0*/  UISETP.NE.U32.AND UP0, UPT, UR16, URZ, UPT ;  /* 0x000000ff1000728c */ /* 0x000fc8000bf05070 */
[----:B------:R-:W-:-:S09]  /*64c0*/  UISETP.NE.AND.EX UP0, UPT, UR17, URZ, UPT, UP0 ;  /* 0x000000ff1100728c */ /* 0x000fd2000bf05300 */
[----:B------:R-:W-:Y:S05]  /*64d0*/  BRA.U !UP0, `(.L_x_6429) ;  /* 0x0000000108d87547 */ /* 0x000fea000b800000 */
[----:B0--34-:R-:W0:Y:S02]  /*64e0*/  LDC.64 R132, c[0x0][0x478] ;  /* 0x00011e00ff847b82 */ /* 0x019e240000000a00 */
        /* <DEDUP_REMOVED lines=28> */
.L_x_6430:
        /* <DEDUP_REMOVED lines=25> */
.L_x_6429:
[----:B0--34-:R-:W0:Y:S02]  /*6840*/  LDC.64 R132, c[0x0][0x478] ;  /* 0x00011e00ff847b82 */ /* 0x019e240000000a00 */
        /* <DEDUP_REMOVED lines=28> */
.L_x_6431:
        /* <DEDUP_REMOVED lines=24> */
.L_x_6427:
        /* <DEDUP_REMOVED lines=10> */
.L_x_6423:
[----:B------:R-:W-:Y:S05]  /*6c30*/  BSYNC.RECONVERGENT B0 ;  /* 0x0000000000007941 */ /* 0x000fea0003800200 */
.L_x_6422:
        /* <DEDUP_REMOVED lines=45> */
.L_x_6436:
        /* <DEDUP_REMOVED lines=33> */
.L_x_6435:
        /* <DEDUP_REMOVED lines=37> */
.L_x_6438:
        /* <DEDUP_REMOVED lines=33> */
.L_x_6434:
        /* <DEDUP_REMOVED lines=32> */
.L_x_6440:
        /* <DEDUP_REMOVED lines=25> */
.L_x_6439:
        /* <DEDUP_REMOVED lines=29> */
.L_x_6441:
        /* <DEDUP_REMOVED lines=24> */
.L_x_6437:
        /* <DEDUP_REMOVED lines=10> */
.L_x_6433:
[----:B------:R-:W-:Y:S05]  /*7d00*/  BSYNC.RECONVERGENT B0 ;  /* 0x0000000000007941 */ /* 0x000fea0003800200 */
.L_x_6432:
        /* <DEDUP_REMOVED lines=45> */
.L_x_6446:
        /* <DEDUP_REMOVED lines=33> */
.L_x_6445:
        /* <DEDUP_REMOVED lines=37> */
.L_x_6448:
        /* <DEDUP_REMOVED lines=33> */
.L_x_6444:
        /* <DEDUP_REMOVED lines=32> */
.L_x_6450:
        /* <DEDUP_REMOVED lines=25> */
.L_x_6449:
        /* <DEDUP_REMOVED lines=29> */
.L_x_6451:
        /* <DEDUP_REMOVED lines=24> */
.L_x_6447:
        /* <DEDUP_REMOVED lines=10> */
.L_x_6443:
[----:B------:R-:W-:Y:S05]  /*8dd0*/  BSYNC.RECONVERGENT B0 ;  /* 0x0000000000007941 */ /* 0x000fea0003800200 */
.L_x_6442:
        /* <DEDUP_REMOVED lines=14> */
[----:B------:R-:W-:Y:S01]  /*8ec0*/  LOP3.LUT P6, RZ, R20, 0xff, RZ, 0xc0, !PT ;  /* 0x000000ff14ff7812 */ /* 0x000fe200078cc0ff */
[----:B------:R-:W-:Y:S02]  /*8ed0*/  FFMA.FTZ R127, R155, R141, R142 ;  /* 0x0000008d9b7f7223 */ /* 0x000fe4000001008e */
[----:B------:R-:W-:Y:S02]  /*8ee0*/  FADD.FTZ R125, R32, -R125 ;  /* 0x8000007d207d7221 */ /* 0x000fe40000010000 */
[----:B------:R-:W-:Y:S02]  /*8ef0*/  FADD.FTZ R127, R160, -R127 ;  /* 0x8000007fa07f7221 */ /* 0x000fe40000010000 */
[----:B-----5:R-:W-:Y:S01]  /*8f00*/  FFMA.FTZ R124, R4, R125, R120 ;  /* 0x0000007d047c7223 */ /* 0x020fe20000010078 */
[----:B------:R-:W-:Y:S01]  /*8f10*/  FFMA.FTZ R125, R36, R141, R142 ;  /* 0x0000008d247d7223 */ /* 0x000fe2000001008e */
[----:B------:R-:W-:Y:S01]  /*8f20*/  FFMA.FTZ R126, R4, R127, R122 ;  /* 0x0000007f047e7223 */ /* 0x000fe2000001007a */
[----:B------:R-:W-:Y:S01]  /*8f30*/  FFMA.FTZ R142, R176, R141, R142 ;  /* 0x0000008db08e7223 */ /* 0x000fe2000001008e */
[----:B------:R-:W-:Y:S01]  /*8f40*/  FMUL.FTZ R128, R124, UR14 ;  /* 0x0000000e7c807c20 */ /* 0x000fe20008410000 */
[----:B------:R-:W-:Y:S01]  /*8f50*/  FADD.FTZ R125, R34, -R125 ;  /* 0x8000007d227d7221 */ /* 0x000fe20000010000 */
[----:B------:R-:W-:Y:S01]  /*8f60*/  FMUL.FTZ R130, R126, UR14 ;  /* 0x0000000e7e827c20 */ /* 0x000fe20008410000 */
[----:B------:R-:W-:-:S02]  /*8f70*/  FADD.FTZ R142, R173, -R142 ;  /* 0x8000008ead8e7221 */ /* 0x000fc40000010000 */
[----:B------:R-:W-:Y:S01]  /*8f80*/  SEL R132, R128, RZ, P6 ;  /* 0x000000ff80847207 */ /* 0x000fe20003000000 */
[C---:B------:R-:W-:Y:S01]  /*8f90*/  FFMA.FTZ R125, R4.reuse, R125, R121 ;  /* 0x0000007d047d7223 */ /* 0x040fe20000010079 */
[----:B------:R-:W-:Y:S01]  /*8fa0*/  LOP3.LUT P6, RZ, R21, 0xff, RZ, 0xc0, !PT ;  /* 0x000000ff15ff7812 */ /* 0x000fe200078cc0ff */
[----:B------:R-:W-:Y:S02]  /*8fb0*/  FFMA.FTZ R127, R4, R142, R123 ;  /* 0x0000008e047f7223 */ /* 0x000fe4000001007b */
[----:B------:R-:W-:Y:S01]  /*8fc0*/  FMUL.FTZ R129, R125, UR14 ;  /* 0x0000000e7d817c20 */ /* 0x000fe20008410000 */
        /* <DEDUP_REMOVED lines=15> */
.L_x_6456:
[-CC-:B0--34-:R-:W-:Y:S01]  /*90c0*/  FFMA.FTZ R129, R33, R141.reuse, R142.reuse ;  /* 0x0000008d21817223 */ /* 0x199fe2000001008e */
        /* <DEDUP_REMOVED lines=8> */
[----:B------:R-:W-:Y:S02]  /*9150*/  SEL R132, R129, RZ, P6 ;  /* 0x000000ff81847207 */ /* 0x000fe40003000000 */
[----:B------:R-:W-:-:S04]  /*9160*/  LOP3.LUT P6, RZ, R21, 0xff, RZ, 0xc0, !PT ;  /* 0x000000ff15ff7812 */ /* 0x000fc800078cc0ff */
[----:B------:R-:W-:Y:S01]  /*9170*/  SEL R128, R129, RZ, P6 ;  /* 0x000000ff81807207 */ /* 0x000fe20003000000 */
[-CC-:B------:R-:W-:Y:S01]  /*9180*/  FFMA.FTZ R129, R36, R141.reuse, R142.reuse ;  /* 0x0000008d24817223 */ /* 0x180fe2000001008e */
[----:B------:R-:W-:Y:S01]  /*9190*/  LOP3.LUT P6, RZ, R20, 0xff00, RZ, 0xc0, !PT ;  /* 0x0000ff0014ff7812 */ /* 0x000fe200078cc0ff */
[----:B------:R-:W-:Y:S02]  /*91a0*/  FFMA.FTZ R142, R176, R141, R142 ;  /* 0x0000008db08e7223 */ /* 0x000fe4000001008e */
[----:B------:R-:W-:Y:S02]  /*91b0*/  FADD.FTZ R129, R34, -R129 ;  /* 0x8000008122817221 */ /* 0x000fe40000010000 */
[----:B------:R-:W-:Y:S02]  /*91c0*/  FADD.FTZ R142, R173, -R142 ;  /* 0x8000008ead8e7221 */ /* 0x000fe40000010000 */
[C---:B------:R-:W-:Y:S02]  /*91d0*/  FFMA.FTZ R129, R4.reuse, R129, R121 ;  /* 0x0000008104817223 */ /* 0x040fe40000010079 */
[----:B------:R-:W-:-:S02]  /*91e0*/  FFMA.FTZ R142, R4, R142, R123 ;  /* 0x0000008e048e7223 */ /* 0x000fc4000001007b */
[----:B------:R-:W-:Y:S02]  /*91f0*/  FMUL.FTZ R129, R129, UR14 ;  /* 0x0000000e81817c20 */ /* 0x000fe40008410000 */
[----:B------:R-:W-:-:S03]  /*9200*/  FMUL.FTZ R142, R142, UR14 ;  /* 0x0000000e8e8e7c20 */ /* 0x000fc60008410000 */
        /* <DEDUP_REMOVED lines=12> */
.L_x_6455:
[----:B0--34-:R-:W0:Y:S02]  /*92d0*/  LDC.64 R128, c[0x0][0x478] ;  /* 0x00011e00ff807b82 */ /* 0x019e240000000a00 */
[----:B0-----:R-:W-:-:S04]  /*92e0*/  ISETP.NE.U32.AND P5, PT, R128, RZ, PT ;  /* 0x000000ff8000720c */ /* 0x001fc80003fa5070 */
[----:B------:R-:W-:-:S13]  /*92f0*/  ISETP.NE.AND.EX P5, PT, R129, RZ, PT, P5 ;  /* 0x000000ff8100720c */ /* 0x000fda0003fa5350 */
[----:B------:R-:W-:Y:S05]  /*9300*/  @!P5 BRA `(.L_x_6458) ;  /* 0x000000000084d947 */ /* 0x000fea0003800000 */
[-CC-:B------:R-:W-:Y:S01]  /*9310*/  FFMA.FTZ R125, R33, R141.reuse, R142.reuse ;  /* 0x0000008d217d7223 */ /* 0x180fe2000001008e */
[----:B------:R-:W-:Y:S01]  /*9320*/  LOP3.LUT P6, RZ, R20, 0xff, RZ, 0xc0, !PT ;  /* 0x000000ff14ff7812 */ /* 0x000fe200078cc0ff */
[--C-:B------:R-:W-:Y:S02]  /*9330*/  FFMA.FTZ R127, R155, R141, R142.reuse ;  /* 0x0000008d9b7f7223 */ /* 0x100fe4000001008e */
[----:B------:R-:W-:Y:S02]  /*9340*/  FADD.FTZ R125, R32, -R125 ;  /* 0x8000007d207d7221 */ /* 0x000fe40000010000 */
[----:B------:R-:W-:Y:S02]  /*9350*/  FADD.FTZ R127, R160, -R127 ;  /* 0x8000007fa07f7221 */ /* 0x000fe40000010000 */
[----:B-----5:R-:W-:Y:S01]  /*9360*/  FMUL.FTZ R124, R4, R125 ;  /* 0x0000007d047c7220 */ /* 0x020fe20000410000 */
[--C-:B------:R-:W-:Y:S01]  /*9370*/  FFMA.FTZ R125, R36, R141, R142.reuse ;  /* 0x0000008d247d7223 */ /* 0x100fe2000001008e */
[----:B------:R-:W-:Y:S01]  /*9380*/  FMUL.FTZ R126, R4, R127 ;  /* 0x0000007f047e7220 */ /* 0x000fe20000410000 */
[----:B------:R-:W-:Y:S01]  /*9390*/  FFMA.FTZ R142, R176, R141, R142 ;  /* 0x0000008db08e7223 */ /* 0x000fe2000001008e */
[----:B------:R-:W-:Y:S01]  /*93a0*/  FMUL.FTZ R128, R124, UR14 ;  /* 0x0000000e7c807c20 */ /* 0x000fe20008410000 */
[----:B------:R-:W-:Y:S01]  /*93b0*/  FADD.FTZ R125, R34, -R125 ;  /* 0x8000007d227d7221 */ /* 0x000fe20000010000 */
[----:B------:R-:W-:Y:S01]  /*93c0*/  FMUL.FTZ R130, R126, UR14 ;  /* 0x0000000e7e827c20 */ /* 0x000fe20008410000 */
[----:B------:R-:W-:-:S02]  /*93d0*/  FADD.FTZ R127, R173, -R142 ;  /* 0x8000008ead7f7221 */ /* 0x000fc40000010000 */
[----:B------:R-:W-:Y:S01]  /*93e0*/  SEL R132, R128, RZ, P6 ;  /* 0x000000ff80847207 */ /* 0x000fe20003000000 */
[C---:B------:R-:W-:Y:S01]  /*93f0*/  FMUL.FTZ R125, R4.reuse, R125 ;  /* 0x0000007d047d7220 */ /* 0x040fe20000410000 */
[----:B------:R-:W-:Y:S01]  /*9400*/  LOP3.LUT P6, RZ, R21, 0xff, RZ, 0xc0, !PT ;  /* 0x000000ff15ff7812 */ /* 0x000fe200078cc0ff */
[----:B------:R-:W-:Y:S02]  /*9410*/  FMUL.FTZ R127, R4, R127 ;  /* 0x0000007f047f7220 */ /* 0x000fe40000410000 */
        /* <DEDUP_REMOVED lines=16> */
.L_x_6458:
        /* <DEDUP_REMOVED lines=15> */
[----:B------:R-:W-:-:S04]  /*9610*/  FADD.FTZ R129, R34, -R129 ;  /* 0x8000008122817221 */ /* 0x000fc80000010000 */
        /* <DEDUP_REMOVED lines=17> */
.L_x_6454:
        /* <DEDUP_REMOVED lines=8> */
[----:B------:R-:W-:Y:S01]  /*97b0*/  FFMA.FTZ R127, R155, R141, R142 ;  /* 0x0000008d9b7f7223 */ /* 0x000fe2000001008e */
[----:B------:R-:W-:Y:S02]  /*97c0*/  LOP3.LUT P6, RZ, R20, 0xff, RZ, 0xc0, !PT ;  /* 0x000000ff14ff7812 */ /* 0x000fe400078cc0ff */
[----:B------:R-:W-:Y:S01]  /*97d0*/  FADD.FTZ R125, R32, -R125 ;  /* 0x8000007d207d7221 */ /* 0x000fe20000010000 */
[----:B------:R-:W-:-:S03]  /*97e0*/  FADD.FTZ R127, R160, -R127 ;  /* 0x8000007fa07f7221 */ /* 0x000fc60000010000 */
[----:B-----5:R-:W-:Y:S01]  /*97f0*/  FFMA.FTZ R124, R4, R125, R120 ;  /* 0x0000007d047c7223 */ /* 0x020fe20000010078 */
[-CC-:B------:R-:W-:Y:S01]  /*9800*/  FFMA.FTZ R125, R36, R141.reuse, R142.reuse ;  /* 0x0000008d247d7223 */ /* 0x180fe2000001008e */
[----:B------:R-:W-:Y:S01]  /*9810*/  FFMA.FTZ R142, R176, R141, R142 ;  /* 0x0000008db08e7223 */ /* 0x000fe2000001008e */
[----:B------:R-:W-:Y:S01]  /*9820*/  FFMA.FTZ R126, R4, R127, R122 ;  /* 0x0000007f047e7223 */ /* 0x000fe2000001007a */
[----:B------:R-:W-:Y:S01]  /*9830*/  FMUL.FTZ R132, R124, UR14 ;  /* 0x0000000e7c847c20 */ /* 0x000fe20008410000 */
[----:B------:R-:W-:Y:S01]  /*9840*/  FADD.FTZ R125, R34, -R125 ;  /* 0x8000007d227d7221 */ /* 0x000fe20000010000 */
[----:B------:R-:W-:Y:S01]  /*9850*/  FADD.FTZ R142, R173, -R142 ;  /* 0x8000008ead8e7221 */ /* 0x000fe20000010000 */
[----:B------:R-:W-:Y:S02]  /*9860*/  FMUL.FTZ R134, R126, UR14 ;  /* 0x0000000e7e867c20 */ /* 0x000fe40008410000 */
[----:B------:R-:W-:Y:S01]  /*9870*/  FFMA.FTZ R125, R4, R125, R121 ;  /* 0x0000007d047d7223 */ /* 0x000fe20000010079 */
[----:B------:R-:W-:Y:S01]  /*9880*/  SEL R132, R132, RZ, P6 ;  /* 0x000000ff84847207 */ /* 0x000fe20003000000 */
[----:B------:R-:W-:Y:S01]  /*9890*/  FFMA.FTZ R127, R4, R142, R123 ;  /* 0x0000008e047f7223 */ /* 0x000fe2000001007b */
[----:B------:R-:W-:Y:S01]  /*98a0*/  LOP3.LUT P6, RZ, R20, 0xff00, RZ, 0xc0, !PT ;  /* 0x0000ff0014ff7812 */ /* 0x000fe200078cc0ff */
[----:B------:R-:W-:-:S02]  /*98b0*/  FMUL.FTZ R133, R125, UR14 ;  /* 0x0000000e7d857c20 */ /* 0x000fc40008410000 */
[----:B------:R-:W-:-:S03]  /*98c0*/  FMUL.FTZ R135, R127, UR14 ;  /* 0x0000000e7f877c20 */ /* 0x000fc60008410000 */
[----:B------:R-:W-:Y:S02]  /*98d0*/  SEL R133, R133, RZ, P6 ;  /* 0x000000ff85857207 */ /* 0x000fe40003000000 */
[----:B------:R-:W-:-:S04]  /*98e0*/  LOP3.LUT P6, RZ, R20, 0xff0000, RZ, 0xc0, !PT ;  /* 0x00ff000014ff7812 */ /* 0x000fc800078cc0ff */
[----:B------:R-:W-:Y:S02]  /*98f0*/  SEL R134, R134, RZ, P6 ;  /* 0x000000ff86867207 */ /* 0x000fe40003000000 */
[----:B------:R-:W-:-:S04]  /*9900*/  ISETP.GE.U32.AND P6, PT, R20, 0x1000000, PT ;  /* 0x010000001400780c */ /* 0x000fc80003fc6070 */
[----:B------:R-:W-:Y:S01]  /*9910*/  SEL R135, R135, RZ, P6 ;  /* 0x000000ff87877207 */ /* 0x000fe20003000000 */
[----:B------:R-:W-:Y:S08]  /*9920*/  BRA `(.L_x_6457) ;  /* 0x0000000400387947 */ /* 0x000ff00003800000 */
.L_x_6460:
[-CC-:B------:R-:W-:Y:S01]  /*9930*/  FFMA.FTZ R132, R176, R141.reuse, R142.reuse ;  /* 0x0000008db0847223 */ /* 0x180fe2000001008e */
[----:B------:R-:W-:Y:S01]  /*9940*/  FFMA.FTZ R133, R33, R141, R142 ;  /* 0x0000008d21857223 */ /* 0x000fe2000001008e */
[----:B------:R-:W-:Y:S02]  /*9950*/  ISETP.GE.U32.AND P6, PT, R20, 0x1000000, PT ;  /* 0x010000001400780c */ /* 0x000fe40003fc6070 */
[----:B------:R-:W-:Y:S01]  /*9960*/  FADD.FTZ R132, R173, -R132 ;  /* 0x80000084ad847221 */ /* 0x000fe20000010000 */
[----:B------:R-:W-:-:S03]  /*9970*/  FADD.FTZ R133, R32, -R133 ;  /* 0x8000008520857221 */ /* 0x000fc60000010000 */
[C---:B-----5:R-:W-:Y:S01]  /*9980*/  FFMA.FTZ R132, R4.reuse, R132, R123 ;  /* 0x0000008404847223 */ /* 0x060fe2000001007b */
[----:B------:R-:W-:-:S03]  /*9990*/  FFMA.FTZ R133, R4, R133, R120 ;  /* 0x0000008504857223 */ /* 0x000fc60000010078 */
[----:B------:R-:W-:Y:S01]  /*99a0*/  FMUL.FTZ R132, R132, UR14 ;  /* 0x0000000e84847c20 */ /* 0x000fe20008410000 */
[----:B------:R-:W-:-:S04]  /*99b0*/  FMUL.FTZ R133, R133, UR14 ;  /* 0x0000000e85857c20 */ /* 0x000fc80008410000 */
[----:B------:R-:W-:Y:S02]  /*99c0*/  SEL R135, R132, RZ, P6 ;  /* 0x000000ff84877207 */ /* 0x000fe40003000000 */
[----:B------:R-:W-:-:S04]  /*99d0*/  LOP3.LUT P6, RZ, R20, 0xff, RZ, 0xc0, !PT ;  /* 0x000000ff14ff7812 */ /* 0x000fc800078cc0ff */
[----:B------:R-:W-:Y:S01]  /*99e0*/  SEL R132, R133, RZ, P6 ;  /* 0x000000ff85847207 */ /* 0x000fe20003000000 */
[-CC-:B------:R-:W-:Y:S01]  /*99f0*/  FFMA.FTZ R133, R36, R141.reuse, R142.reuse ;  /* 0x0000008d24857223 */ /* 0x180fe2000001008e */
[----:B------:R-:W-:Y:S01]  /*9a00*/  FFMA.FTZ R141, R155, R141, R142 ;  /* 0x0000008d9b8d7223 */ /* 0x000fe2000001008e */
[----:B------:R-:W-:Y:S02]  /*9a10*/  LOP3.LUT P6, RZ, R20, 0xff00, RZ, 0xc0, !PT ;  /* 0x0000ff0014ff7812 */ /* 0x000fe400078cc0ff */
[----:B------:R-:W-:Y:S01]  /*9a20*/  FADD.FTZ R133, R34, -R133 ;  /* 0x8000008522857221 */ /* 0x000fe20000010000 */
[----:B------:R-:W-:-:S03]  /*9a30*/  FADD.FTZ R141, R160, -R141 ;  /* 0x8000008da08d7221 */ /* 0x000fc60000010000 */
[C---:B------:R-:W-:Y:S01]  /*9a40*/  FFMA.FTZ R133, R4.reuse, R133, R121 ;  /* 0x0000008504857223 */ /* 0x040fe20000010079 */
[----:B------:R-:W-:-:S03]  /*9a50*/  FFMA.FTZ R141, R4, R141, R122 ;  /* 0x0000008d048d7223 */ /* 0x000fc6000001007a */
[----:B------:R-:W-:Y:S01]  /*9a60*/  FMUL.FTZ R133, R133, UR14 ;  /* 0x0000000e85857c20 */ /* 0x000fe20008410000 */
[----:B------:R-:W-:-:S04]  /*9a70*/  FMUL.FTZ R141, R141, UR14 ;  /* 0x0000000e8d8d7c20 */ /* 0x000fc80008410000 */
[----:B------:R-:W-:Y:S02]  /*9a80*/  SEL R133, R133, RZ, P6 ;  /* 0x000000ff85857207 */ /* 0x000fe40003000000 */
[----:B------:R-:W-:-:S04]  /*9a90*/  LOP3.LUT P6, RZ, R20, 0xff0000, RZ, 0xc0, !PT ;  /* 0x00ff000014ff7812 */ /* 0x000fc800078cc0ff */
[----:B------:R-:W-:Y:S01]  /*9aa0*/  SEL R134, R141, RZ, P6 ;  /* 0x000000ff8d867207 */ /* 0x000fe20003000000 */
[----:B------:R-:W-:Y:S08]  /*9ab0*/  BRA `(.L_x_6457) ;  /* 0x0000000000d47947 */ /* 0x000ff00003800000 */
.L_x_6459:
        /* <DEDUP_REMOVED lines=9> */
[----:B-----5:R-:W-:Y:S01]  /*9b50*/  FMUL.FTZ R124, R4, R125 ;  /* 0x0000007d047c7220 */ /* 0x020fe20000410000 */
[-CC-:B------:R-:W-:Y:S01]  /*9b60*/  FFMA.FTZ R125, R36, R141.reuse, R142.reuse ;  /* 0x0000008d247d7223 */ /* 0x180fe2000001008e */
[----:B------:R-:W-:Y:S01]  /*9b70*/  FFMA.FTZ R142, R176, R141, R142 ;  /* 0x0000008db08e7223 */ /* 0x000fe2000001008e */
[----:B------:R-:W-:Y:S01]  /*9b80*/  FMUL.FTZ R126, R4, R127 ;  /* 0x0000007f047e7220 */ /* 0x000fe20000410000 */
[----:B------:R-:W-:Y:S01]  /*9b90*/  FMUL.FTZ R132, R124, UR14 ;  /* 0x0000000e7c847c20 */ /* 0x000fe20008410000 */
[----:B------:R-:W-:Y:S01]  /*9ba0*/  FADD.FTZ R125, R34, -R125 ;  /* 0x8000007d227d7221 */ /* 0x000fe20000010000 */
[----:B------:R-:W-:Y:S01]  /*9bb0*/  FADD.FTZ R127, R173, -R142 ;  /* 0x8000008ead7f7221 */ /* 0x000fe20000010000 */
[----:B------:R-:W-:Y:S02]  /*9bc0*/  FMUL.FTZ R134, R126, UR14 ;  /* 0x0000000e7e867c20 */ /* 0x000fe40008410000 */
[----:B------:R-:W-:Y:S01]  /*9bd0*/  FMUL.FTZ R125, R4, R125 ;  /* 0x0000007d047d7220 */ /* 0x000fe20000410000 */
[----:B------:R-:W-:Y:S01]  /*9be0*/  SEL R132, R132, RZ, P6 ;  /* 0x000000ff84847207 */ /* 0x000fe20003000000 */
[----:B------:R-:W-:Y:S01]  /*9bf0*/  FMUL.FTZ R127, R4, R127 ;  /* 0x0000007f047f7220 */ /* 0x000fe20000410000 */
        /* <DEDUP_REMOVED lines=9> */
.L_x_6461:
[----:B------:R-:W-:Y:S01]  /*9c90*/  FFMA.FTZ R132, R176, R141, R142 ;  /* 0x0000008db0847223 */ /* 0x000fe2000001008e */
[----:B------:R-:W-:-:S03]  /*9ca0*/  ISETP.GE.U32.AND P6, PT, R20, 0x1000000, PT ;  /* 0x010000001400780c */ /* 0x000fc60003fc6070 */
[----:B------:R-:W-:-:S04]  /*9cb0*/  FADD.FTZ R133, R173, -R132 ;  /* 0x80000084ad857221 */ /* 0x000fc80000010000 */
[----:B-----5:R-:W-:-:S04]  /*9cc0*/  FMUL.FTZ R133, R4, R133 ;  /* 0x0000008504857220 */ /* 0x020fc80000410000 */
[----:B------:R-:W-:-:S05]  /*9cd0*/  FMUL.FTZ R133, R133, UR14 ;  /* 0x0000000e85857c20 */ /* 0x000fca0008410000 */
[----:B------:R-:W-:Y:S01]  /*9ce0*/  SEL R135, R133, RZ, P6 ;  /* 0x000000ff85877207 */ /* 0x000fe20003000000 */
[----:B------:R-:W-:Y:S01]  /*9cf0*/  FFMA.FTZ R133, R33, R141, R142 ;  /* 0x0000008d21857223 */ /* 0x000fe2000001008e */
[----:B------:R-:W-:-:S03]  /*9d00*/  LOP3.LUT P6, RZ, R20, 0xff, RZ, 0xc0, !PT ;  /* 0x000000ff14ff7812 */ /* 0x000fc600078cc0ff */
[----:B------:R-:W-:-:S04]  /*9d10*/  FADD.FTZ R133, R32, -R133 ;  /* 0x8000008520857221 */ /* 0x000fc80000010000 */
[----:B------:R-:W-:-:S04]  /*9d20*/  FMUL.FTZ R133, R4, R133 ;  /* 0x0000008504857220 */ /* 0x000fc80000410000 */
[----:B------:R-:W-:-:S05]  /*9d30*/  FMUL.FTZ R133, R133, UR14 ;  /* 0x0000000e85857c20 */ /* 0x000fca0008410000 */
[----:B------:R-:W-:Y:S01]  /*9d40*/  SEL R132, R133, RZ, P6 ;  /* 0x000000ff85847207 */ /* 0x000fe20003000000 */
[-CC-:B------:R-:W-:Y:S01]  /*9d50*/  FFMA.FTZ R133, R36, R141.reuse, R142.reuse ;  /* 0x0000008d24857223 */ /* 0x180fe2000001008e */
[----:B------:R-:W-:Y:S01]  /*9d60*/  FFMA.FTZ R141, R155, R141, R142 ;  /* 0x0000008d9b8d7223 */ /* 0x000fe2000001008e */
[----:B------:R-:W-:Y:S02]  /*9d70*/  LOP3.LUT P6, RZ, R20, 0xff00, RZ, 0xc0, !PT ;  /* 0x0000ff0014ff7812 */ /* 0x000fe400078cc0ff */
[----:B------:R-:W-:Y:S01]  /*9d80*/  FADD.FTZ R133, R34, -R133 ;  /* 0x8000008522857221 */ /* 0x000fe20000010000 */
[----:B------:R-:W-:-:S03]  /*9d90*/  FADD.FTZ R141, R160, -R141 ;  /* 0x8000008da08d7221 */ /* 0x000fc60000010000 */
[C---:B------:R-:W-:Y:S01]  /*9da0*/  FMUL.FTZ R133, R4.reuse, R133 ;  /* 0x0000008504857220 */ /* 0x040fe20000410000 */
[----:B------:R-:W-:-:S03]  /*9db0*/  FMUL.FTZ R141, R4, R141 ;  /* 0x0000008d048d7220 */ /* 0x000fc60000410000 */
[----:B------:R-:W-:Y:S01]  /*9dc0*/  FMUL.FTZ R133, R133, UR14 ;  /* 0x0000000e85857c20 */ /* 0x000fe20008410000 */
[----:B------:R-:W-:-:S04]  /*9dd0*/  FMUL.FTZ R141, R141, UR14 ;  /* 0x0000000e8d8d7c20 */ /* 0x000fc80008410000 */
[----:B------:R-:W-:Y:S02]  /*9de0*/  SEL R133, R133, RZ, P6 ;  /* 0x000000ff85857207 */ /* 0x000fe40003000000 */
[----:B------:R-:W-:-:S04]  /*9df0*/  LOP3.LUT P6, RZ, R20, 0xff0000, RZ, 0xc0, !PT ;  /* 0x00ff000014ff7812 */ /* 0x000fc800078cc0ff */
[----:B------:R-:W-:-:S09]  /*9e00*/  SEL R134, R141, RZ, P6 ;  /* 0x000000ff8d867207 */ /* 0x000fd20003000000 */
.L_x_6457:
        /* <DEDUP_REMOVED lines=9> */
.L_x_6453:
[----:B------:R-:W-:Y:S05]  /*9ea0*/  BSYNC.RECONVERGENT B0 ;  /* 0x0000000000007941 */ /* 0x000fea0003800200 */
.L_x_6452:
[----:B------:R-:W-:Y:S01]  /*9eb0*/  ISETP.NE.AND P4, PT, R144, RZ, PT ;  /* 0x000000ff9000720c */ /* 0x000fe20003f85270 */
[----:B------:R-:W-:-:S12]  /*9ec0*/  UPLOP3.LUT UP1, UPT, UPT, UPT, UP1, 0x40, 0x4 ;  /* 0x000000000004789c */ /* 0x000fd80003f2e810 */
[----:B------:R-:W-:Y:S05]  /*9ed0*/  @!P4 BRA `(.L_x_6462) ;  /* 0xffffff6800c8c947 */ /* 0x000fea000383ffff */
.L_x_6375:
        /* <DEDUP_REMOVED lines=56> */
.L_x_6463:
        /* <DEDUP_REMOVED lines=10> */
.L_x_7316:


//--------------------- .text._ZN10layer_norm22ln_bwd_finalize_kernelINS_22Kernel_traits_finalizeILj7168E6__halfffffjLb0ELj1024ELj4ENS_18Kernel_traits_baseILj7168ES2_ffffjLj1024EEEEELb0ELb1EEEvNS_9BwdParamsE --------------------------
	.section	.text._ZN10layer_norm22ln_bwd_finalize_kernelINS_22Kernel_traits_finalizeILj7168E6__halfffffjLb0ELj1024ELj4ENS_18Kernel_traits_baseILj7168ES2_ffffjLj1024EEEEELb0ELb1EEEvNS_9BwdParamsE,"ax",@progbits
	.align	128
        .global         _ZN10layer_norm22ln_bwd_finalize_kernelINS_22Kernel_traits_finalizeILj7168E6__halfffffjLb0ELj1024ELj4ENS_18Kernel_traits_baseILj7168ES2_ffffjLj1024EEEEELb0ELb1EEEvNS_9BwdParamsE
        .type           _ZN10layer_norm22ln_bwd_finalize_kernelINS_22Kernel_traits_finalizeILj7168E6__halfffffjLb0ELj1024ELj4ENS_18Kernel_traits_baseILj7168ES2_ffffjLj1024EEEEELb0ELb1EEEvNS_9BwdParamsE,@function
        .size           _ZN10layer_norm22ln_bwd_finalize_kernelINS_22Kernel_traits_finalizeILj7168E6__halfffffjLb0ELj1024ELj4ENS_18Kernel_traits_baseILj7168ES2_ffffjLj1024EEEEELb0ELb1EEEvNS_9BwdParamsE,(.L_x_7317 - _ZN10layer_norm22ln_bwd_finalize_kernelINS_22Kernel_traits_finalizeILj7168E6__halfffffjLb0ELj1024ELj4ENS_18Kernel_traits_baseILj7168ES2_ffffjLj1024EEEEELb0ELb1EEEvNS_9BwdParamsE)
        .other          _ZN10layer_norm22ln_bwd_finalize_kernelINS_22Kernel_traits_finalizeILj7168E6__halfffffjLb0ELj1024ELj4ENS_18Kernel_traits_baseILj7168ES2_ffffjLj1024EEEEELb0ELb1EEEvNS_9BwdParamsE,@"STO_CUDA_ENTRY STV_DEFAULT"
_ZN10layer_norm22ln_bwd_finalize_kernelINS_22Kernel_traits_finalizeILj7168E6__halfffffjLb0ELj1024ELj4ENS_18Kernel_traits_baseILj7168ES2_ffffjLj1024EEEEELb0ELb1EEEvNS_9BwdParamsE:
.text._ZN10layer_norm22ln_bwd_finalize_kernelINS_22Kernel_traits_finalizeILj7168E6__halfffffjLb0ELj1024ELj4ENS_18Kernel_traits_baseILj7168ES2_ffffjLj1024EEEEELb0ELb1EEEvNS_9BwdParamsE:
        /* <DEDUP_REMOVED lines=77> */
.L_x_6468:
        /* <DEDUP_REMOVED lines=118> */
.L_x_6467:
[----:B------:R-:W-:Y:S05]  /*0c30*/  BSYNC.RECONVERGENT B1 ;  /* 0x0000000000017941 */ /* 0x000fea0003800200 */
.L_x_6466:
        /* <DEDUP_REMOVED lines=69> */
.L_x_6470:
[----:B------:R-:W-:Y:S05]  /*1090*/  BSYNC.RECONVERGENT B1 ;  /* 0x0000000000017941 */ /* 0x000fea0003800200 */
.L_x_6469:
        /* <DEDUP_REMOVED lines=38> */
.L_x_6472:
[----:B------:R-:W-:Y:S05]  /*1300*/  BSYNC.RECONVERGENT B1 ;  /* 0x0000000000017941 */ /* 0x000fea0003800200 */
.L_x_6471:
[----:B------:R-:W-:Y:S05]  /*1310*/  @!P1 BRA `(.L_x_6465) ;  /* 0x0000000000409947 */ /* 0x000fea0003800000 */
[----:B------:R-:W0:Y:S01]  /*1320*/  LDC R12, c[0x0][0x388] ;  /* 0x0000e200ff0c7b82 */ /* 0x000e220000000800 */
[----:B------:R-:W-:-:S07]  /*1330*/  IADD3 R0, PT, PT, -R0, RZ, RZ ;  /* 0x000000ff00007210 */ /* 0x000fce0007ffe1ff */
[----:B------:R-:W1:Y:S08]  /*1340*/  LDC.64 R8, c[0x0][0x440] ;  /* 0x00011000ff087b82 */ /* 0x000e700000000a00 */
[----:B------:R-:W2:Y:S01]  /*1350*/  LDC.64 R10, c[0x0][0x448] ;  /* 0x00011200ff0a7b82 */ /* 0x000ea20000000a00 */
[----:B0-----:R-:W-:-:S05]  /*1360*/  IMAD R2, R2, R12, R5 ;  /* 0x0000000c02027224 */ /* 0x001fca00078e0205 */
[----:B------:R-:W-:-:S07]  /*1370*/  IADD3 R13, PT, PT, R57, R2, RZ ;  /* 0x00000002390d7210 */ /* 0x000fce0007ffe0ff */
.L_x_6473:
        /* <DEDUP_REMOVED lines=10> */
.L_x_6465:
[----:B------:R-:W-:Y:S05]  /*1420*/  BSYNC.RECONVERGENT B0 ;  /* 0x0000000000007941 */ /* 0x000fea0003800200 */
.L_x_6464:
        /* <DEDUP_REMOVED lines=59> */
.L_x_6474:
        /* <DEDUP_REMOVED lines=10> */
.L_x_7317:


//--------------------- .text._ZN10layer_norm40ln_parallel_residual_bwd_finalize_kernelINS_22Kernel_traits_finalizeILj7168E6__halfffffjLb0ELj1024ELj4ENS_18Kernel_traits_baseILj7168ES2_ffffjLj1024EEEEELb1EEEvNS_9BwdParamsE --------------------------
	.section	.text._ZN10layer_norm40ln_parallel_residual_bwd_finalize_kernelINS_22Kernel_traits_finalizeILj7168E6__halfffffjLb0ELj1024ELj4ENS_18Kernel_traits_baseILj7168ES2_ffffjLj1024EEEEELb1EEEvNS_9BwdParamsE,"ax",@progbits
	.align	128
        .global         _ZN10layer_norm40ln_parallel_residual_bwd_finalize_kernelINS_22Kernel_traits_finalizeILj7168E6__halfffffjLb0ELj1024ELj4ENS_18Kernel_traits_baseILj7168ES2_ffffjLj1024EEEEELb1EEEvNS_9BwdParamsE
        .type           _ZN10layer_norm40ln_parallel_residual_bwd_finalize_kernelINS_22Kernel_traits_finalizeILj7168E6__halfffffjLb0ELj1024ELj4ENS_18Kernel_traits_baseILj7168ES2_ffffjLj1024EEEEELb1EEEvNS_9BwdParamsE,@function
        .size           _ZN10layer_norm40ln_parallel_residual_bwd_finalize_kernelINS_22Kernel_traits_finalizeILj7168E6__halfffffjLb0ELj1024ELj4ENS_18Kernel_traits_baseILj7168ES2_ffffjLj1024EEEEELb1EEEvNS_9BwdParamsE,(.L_x_7318 - _ZN10layer_norm40ln_parallel_residual_bwd_finalize_kernelINS_22Kernel_traits_finalizeILj7168E6__halfffffjLb0ELj1024ELj4ENS_18Kernel_traits_baseILj7168ES2_ffffjLj1024EEEEELb1EEEvNS_9BwdParamsE)
        .other          _ZN10layer_norm40ln_parallel_residual_bwd_finalize_kernelINS_22Kernel_traits_finalizeILj7168E6__halfffffjLb0ELj1024ELj4ENS_18Kernel_traits_baseILj7168ES2_ffffjLj1024EEEEELb1EEEvNS_9BwdParamsE,@"STO_CUDA_ENTRY STV_DEFAULT"
_ZN10layer_norm40ln_parallel_residual_bwd_finalize_kernelINS_22Kernel_traits_finalizeILj7168E6__halfffffjLb0ELj1024ELj4ENS_18Kernel_traits_baseILj7168ES2_ffffjLj1024EEEEELb1EEEvNS_9BwdParamsE:
.text._ZN10layer_norm40ln_parallel_residual_bwd_finalize_kernelINS_22Kernel_traits_finalizeILj7168E6__halfffffjLb0ELj1024ELj4ENS_18Kernel_traits_baseILj7168ES2_ffffjLj1024EEEEELb1EEEvNS_9BwdParamsE:
        /* <DEDUP_REMOVED lines=57> */
.L_x_6479:
        /* <DEDUP_REMOVED lines=112> */
.L_x_6478:
[----:B------:R-:W-:Y:S05]  /*0a90*/  BSYNC.RECONVERGENT B1 ;  /* 0x0000000000017941 */ /* 0x000fea0003800200 */
.L_x_6477:
        /* <DEDUP_REMOVED lines=67> */
.L_x_6481:
[----:B------:R-:W-:Y:S05]  /*0ed0*/  BSYNC.RECONVERGENT B1 ;  /* 0x0000000000017941 */ /* 0x000fea0003800200 */
.L_x_6480:
        /* <DEDUP_REMOVED lines=37> */
.L_x_6483:
[----:B------:R-:W-:Y:S05]  /*1130*/  BSYNC.RECONVERGENT B1 ;  /* 0x0000000000017941 */ /* 0x000fea0003800200 */
.L_x_6482:
        /* <DEDUP_REMOVED lines=19> */
.L_x_6476:
[----:B------:R-:W-:Y:S05]  /*1270*/  BSYNC.RECONVERGENT B0 ;  /* 0x0000000000007941 */ /* 0x000fea0003800200 */
.L_x_6475:
        /* <DEDUP_REMOVED lines=93> */
.L_x_6484:
        /* <DEDUP_REMOVED lines=11> */
.L_x_7318:


//--------------------- .text._ZN10layer_norm31ln_parallel_residual_bwd_kernelINS_13Kernel_traitsI6__halfffffjLj7168ELj1ELj1ELj8ELj16ENS_18Kernel_traits_baseILj7168ES2_ffffjLj256EEEEELb1ELb1ELb1EEEvNS_9BwdParamsE --------------------------
	.section	.text._ZN10layer_norm31ln_parallel_residual_bwd_kernelINS_13Kernel_traitsI6__halfffffjLj7168ELj1ELj1ELj8ELj16ENS_18Kernel_traits_baseILj7168ES2_ffffjLj256EEEEELb1ELb1ELb1EEEvNS_9BwdParamsE,"ax",@progbits
	.align	128
        .global         _ZN10layer_norm31ln_parallel_residual_bwd_kernelINS_13Kernel_traitsI6__halfffffjLj7168ELj1ELj1ELj8ELj16ENS_18Kernel_traits_baseILj7168ES2_ffffjLj256EEEEELb1ELb1ELb1EEEvNS_9BwdParamsE
        .type           _ZN10layer_norm31ln_parallel_residual_bwd_kernelINS_13Kernel_traitsI6__halfffffjLj7168ELj1ELj1ELj8ELj16ENS_18Kernel_traits_baseILj7168ES2_ffffjLj256EEEEELb1ELb1ELb1EEEvNS_9BwdParamsE,@function
        .size           _ZN10layer_norm31ln_parallel_residual_bwd_kernelINS_13Kernel_traitsI6__halfffffjLj7168ELj1ELj1ELj8ELj16ENS_18Kernel_traits_baseILj7168ES2_ffffjLj256EEEEELb1ELb1ELb1EEEvNS_9BwdParamsE,(.L_x_7319 - _ZN10layer_norm31ln_parallel_residual_bwd_kernelINS_13Kernel_traitsI6__halfffffjLj7168ELj1ELj1ELj8ELj16ENS_18Kernel_traits_baseILj7168ES2_ffffjLj256EEEEELb1ELb1ELb1EEEvNS_9BwdParamsE)
        .other          _ZN10layer_norm31ln_parallel_residual_bwd_kernelINS_13Kernel_traitsI6__halfffffjLj7168ELj1ELj1ELj8ELj16ENS_18Kernel_traits_baseILj7168ES2_ffffjLj256EEEEELb1ELb1ELb1EEEvNS_9BwdParamsE,@"STO_CUDA_ENTRY STV_DEFAULT"
_ZN10layer_norm31ln_parallel_residual_bwd_kernelINS_13Kernel_traitsI6__halfffffjLj7168ELj1ELj1ELj8ELj16ENS_18Kernel_traits_baseILj7168ES2_ffffjLj256EEEEELb1ELb1ELb1EEEvNS_9BwdParamsE:
.text._ZN10layer_norm31ln_parallel_residual_bwd_kernelINS_13Kernel_traitsI6__halfffffjLj7168ELj1ELj1ELj8ELj16ENS_18Kernel_traits_baseILj7168ES2_ffffjLj256EEEEELb1ELb1ELb1EEEvNS_9BwdParamsE:
        /* <DEDUP_REMOVED lines=42> */
[----:B------:R-:W3:Y:S01]  /*02a0*/  LDCU UR13, c[0x0][0x388] ;  /* 0x00007100ff0d77ac */ /* 0x000ee20008000800 */
[----:B------:R-:W-:Y:S02]  /*02b0*/  HFMA2 R166, -RZ, RZ, 0, 0 ;  /* 0x00000000ffa67431 */ /* 0x000fe400000001ff */
[----:B------:R-:W-:Y:S01]  /*02c0*/  HFMA2 R162, -RZ, RZ, 0, 0 ;  /* 0x00000000ffa27431 */ /* 0x000fe200000001ff */
[----:B------:R-:W4:Y:S01]  /*02d0*/  LDCU.U8 UR12, c[0x0][0x410] ;  /* 0x00008200ff0c77ac */ /* 0x000f220008000000 */
        /* <DEDUP_REMOVED lines=9> */
[----:B------:R-:W-:Y:S02]  /*0370*/  MOV R172, RZ ;  /* 0x000000ff00ac7202 */ /* 0x000fe40000000f00 */
[----:B------:R-:W-:Y:S01]  /*0380*/  CS2R R52, SRZ ;  /* 0x0000000000347805 */ /* 0x000fe2000001ff00 */
[----:B-1----:R-:W-:Y:S01]  /*0390*/  IMAD.WIDE.U32 R2, R128, 0x8, R2 ;  /* 0x0000000880027825 */ /* 0x002fe200078e0002 */
[----:B------:R-:W-:Y:S02]  /*03a0*/  CS2R R50, SRZ ;  /* 0x0000000000327805 */ /* 0x000fe4000001ff00 */
[----:B------:R-:W-:Y:S02]  /*03b0*/  MOV R168, RZ ;  /* 0x000000ff00a87202 */ /* 0x000fe40000000f00 */
[----:B------:R-:W-:-:S02]  /*03c0*/  CS2R R48, SRZ ;  /* 0x0000000000307805 */ /* 0x000fc4000001ff00 */
[----:B------:R-:W-:Y:S01]  /*03d0*/  CS2R R46, SRZ ;  /* 0x00000000002e7805 */ /* 0x000fe2000001ff00 */
[----:B0-----:R-:W5:Y:S01]  /*03e0*/  LDG.E.64 R34, desc[UR10][R2.64+0x3000] ;  /* 0x0030000a02227981 */ /* 0x001f62000c1e1b00 */
[----:B------:R-:W-:Y:S02]  /*03f0*/  MOV R164, RZ ;  /* 0x000000ff00a47202 */ /* 0x000fe40000000f00 */
[----:B------:R-:W-:Y:S02]  /*0400*/  CS2R R44, SRZ ;  /* 0x00000000002c7805 */ /* 0x000fe4000001ff00 */
[----:B------:R-:W-:Y:S01]  /*0410*/  CS2R R42, SRZ ;  /* 0x00000000002a7805 */ /* 0x000fe2000001ff00 */
[----:B------:R-:W2:Y:S01]  /*0420*/  LDG.E.64 R30, desc[UR10][R2.64+0x2800] ;  /* 0x0028000a021e7981 */ /* 0x000ea2000c1e1b00 */
[----:B------:R-:W-:Y:S02]  /*0430*/  MOV R160, RZ ;  /* 0x000000ff00a07202 */ /* 0x000fe40000000f00 */
[----:B------:R-:W-:-:S02]  /*0440*/  CS2R R40, SRZ ;  /* 0x0000000000287805 */ /* 0x000fc4000001ff00 */
[----:B------:R-:W-:Y:S01]  /*0450*/  CS2R R38, SRZ ;  /* 0x0000000000267805 */ /* 0x000fe2000001ff00 */
[----:B------:R-:W3:Y:S01]  /*0460*/  LDG.E.64 R26, desc[UR10][R2.64+0x2000] ;  /* 0x0020000a021a7981 */ /* 0x000ee2000c1e1b00 */
[----:B------:R-:W-:Y:S02]  /*0470*/  MOV R156, RZ ;  /* 0x000000ff009c7202 */ /* 0x000fe40000000f00 */
[----:B------:R-:W-:Y:S02]  /*0480*/  CS2R R36, SRZ ;  /* 0x0000000000247805 */ /* 0x000fe4000001ff00 */
[----:B------:R-:W-:Y:S01]  /*0490*/  MOV R33, RZ ;  /* 0x000000ff00217202 */ /* 0x000fe20000000f00 */
[----:B------:R-:W4:Y:S01]  /*04a0*/  LDG.E.64 R22, desc[UR10][R2.64+0x1800] ;  /* 0x0018000a02167981 */ /* 0x000f22000c1e1b00 */
[----:B------:R-:W-:Y:S01]  /*04b0*/  MOV R29, RZ ;  /* 0x000000ff001d7202 */ /* 0x000fe20000000f00 */
[----:B------:R-:W0:Y:S02]  /*04c0*/  LDCU UR18, c[0x0][0x400] ;  /* 0x00008000ff1277ac */ /* 0x000e240008000800 */
[----:B------:R-:W4:Y:S01]  /*04d0*/  LDG.E.64 R18, desc[UR10][R2.64+0x1000] ;  /* 0x0010000a02127981 */ /* 0x000f22000c1e1b00 */
[----:B------:R-:W-:Y:S01]  /*04e0*/  MOV R25, RZ ;  /* 0x000000ff00197202 */ /* 0x000fe20000000f00 */
[----:B------:R-:W1:Y:S02]  /*04f0*/  LDCU.64 UR8, c[0x0][0x478] ;  /* 0x00008f00ff0877ac */ /* 0x000e640008000a00 */
[----:B------:R-:W4:Y:S01]  /*0500*/  LDG.E.64 R14, desc[UR10][R2.64+0x800] ;  /* 0x0008000a020e7981 */ /* 0x000f22000c1e1b00 */
[----:B------:R-:W-:Y:S01]  /*0510*/  MOV R21, RZ ;  /* 0x000000ff00157202 */ /* 0x000fe20000000f00 */
[----:B------:R-:W0:Y:S02]  /*0520*/  LDCU.64 UR14, c[0x0][0x438] ;  /* 0x00008700ff0e77ac */ /* 0x000e240008000a00 */
[----:B------:R-:W4:Y:S01]  /*0530*/  LDG.E.64 R10, desc[UR10][R2.64] ;  /* 0x0000000a020a7981 */ /* 0x000f22000c1e1b00 */
[----:B------:R-:W-:Y:S01]  /*0540*/  MOV R17, RZ ;  /* 0x000000ff00117202 */ /* 0x000fe20000000f00 */
[----:B------:R-:W0:Y:S01]  /*0550*/  LDCU.64 UR16, c[0x0][0x470] ;  /* 0x00008e00ff1077ac */ /* 0x000e220008000a00 */
[----:B------:R-:W-:-:S02]  /*0560*/  MOV R13, RZ ;  /* 0x000000ff000d7202 */ /* 0x000fc40000000f00 */
[----:B------:R-:W-:Y:S01]  /*0570*/  MOV R9, RZ ;  /* 0x000000ff00097202 */ /* 0x000fe20000000f00 */
        /* <DEDUP_REMOVED lines=49> */
.L_x_6544:
        /* <DEDUP_REMOVED lines=12> */
[----:B------:R-:W4:Y:S01]  /*0950*/  LDG.E R230, desc[UR10][R230.64] ;  /* 0x0000000ae6e67981 */ /* 0x000f22000c1e1900 */
[C-C-:B-1----:R-:W-:Y:S01]  /*0960*/  IMAD.WIDE.U32 R120, R199.reuse, 0x10, R144.reuse ;  /* 0x00000010c7787825 */ /* 0x142fe200078e0090 */
[C---:B------:R-:W-:Y:S01]  /*0970*/  IADD3 R191, PT, PT, R199.reuse, 0x400, RZ ;  /* 0x00000400c7bf7810 */ /* 0x040fe20007ffe0ff */
[----:B------:R-:W0:Y:S01]  /*0980*/  LDC.64 R216, c[0x0][0x3b0] ;  /* 0x0000ec00ffd87b82 */ /* 0x000e220000000a00 */
[----:B------:R-:W-:Y:S01]  /*0990*/  IADD3 R189, PT, PT, R199, 0x500, RZ ;  /* 0x00000500c7bd7810 */ /* 0x000fe20007ffe0ff */
[----:B------:R-:W-:Y:S01]  /*09a0*/  IMAD.WIDE.U32 R124, R197, 0x10, R144 ;  /* 0x00000010c57c7825 */ /* 0x000fe200078e0090 */
[C---:B------:R-:W-:Y:S01]  /*09b0*/  IADD3 R7, PT, PT, R199.reuse, 0x600, RZ ;  /* 0x00000600c7077810 */ /* 0x040fe20007ffe0ff */
[----:B------:R-:W4:Y:S02]  /*09c0*/  LDG.E.128 R120, desc[UR10][R120.64] ;  /* 0x0000000a78787981 */ /* 0x000f24000c1e1d00 */
[----:B--2---:R-:W-:-:S02]  /*09d0*/  IMAD.WIDE.U32 R56, R199, 0x10, R80 ;  /* 0x00000010c7387825 */ /* 0x004fc400078e0050 */
[----:B------:R-:W2:Y:S02]  /*09e0*/  LDG.E.128 R124, desc[UR10][R124.64] ;  /* 0x0000000a7c7c7981 */ /* 0x000ea4000c1e1d00 */
[--C-:B------:R-:W-:Y:S02]  /*09f0*/  IMAD.WIDE.U32 R128, R195, 0x10, R144.reuse ;  /* 0x00000010c3807825 */ /* 0x100fe400078e0090 */
        /* <DEDUP_REMOVED lines=26> */
[----:B------:R-:W1:Y:S08]  /*0ba0*/  @P0 LDC.64 R210, c[0x0][0x3b8] ;  /* 0x0000ee00ffd20b82 */ /* 0x000e700000000a00 */
[----:B------:R-:W0:Y:S01]  /*0bb0*/  @P0 LDC.64 R218, c[0x0][0x3b8] ;  /* 0x0000ee00ffda0b82 */ /* 0x000e220000000a00 */
[----:B------:R-:W-:-:S07]  /*0bc0*/  ISETP.NE.U32.AND P1, PT, RZ, UR14, PT ;  /* 0x0000000eff007c0c */ /* 0x000fce000bf25070 */
[----:B------:R-:W0:Y:S01]  /*0bd0*/  @P0 LDC.64 R220, c[0x0][0x3b8] ;  /* 0x0000ee00ffdc0b82 */ /* 0x000e220000000a00 */
[----:B------:R-:W-:-:S07]  /*0be0*/  ISETP.NE.AND P4, PT, RZ, UR12, PT ;  /* 0x0000000cff007c0c */ /* 0x000fce000bf85270 */
[----:B------:R-:W0:Y:S01]  /*0bf0*/  @P0 LDC.64 R224, c[0x0][0x3b8] ;  /* 0x0000ee00ffe00b82 */ /* 0x000e220000000a00 */
[----:B-1----:R-:W-:-:S07]  /*0c00*/  @P0 IMAD.WIDE.U32 R210, R7, 0x4, R210 ;  /* 0x0000000407d20825 */ /* 0x002fce00078e00d2 */
[----:B------:R-:W1:Y:S01]  /*0c10*/  @P0 LDC.64 R222, c[0x0][0x3b8] ;  /* 0x0000ee00ffde0b82 */ /* 0x000e620000000a00 */
[----:B------:R-:W-:Y:S01]  /*0c20*/  ISETP.NE.AND.EX P1, PT, RZ, UR15, PT, P1 ;  /* 0x0000000fff007c0c */ /* 0x000fe2000bf25310 */
[----:B0-----:R-:W-:Y:S01]  /*0c30*/  @P0 IMAD.WIDE.U32 R218, R189, 0x4, R218 ;  /* 0x00000004bdda0825 */ /* 0x001fe200078e00da */
[----:B------:R-:W5:Y:S04]  /*0c40*/  @P0 LDG.E R184, desc[UR10][R210.64] ;  /* 0x0000000ad2b80981 */ /* 0x000f68000c1e1900 */
[----:B------:R0:W5:Y:S01]  /*0c50*/  @P0 LDG.E R0, desc[UR10][R218.64] ;  /* 0x0000000ada000981 */ /* 0x000162000c1e1900 */
[----:B------:R-:W1:Y:S01]  /*0c60*/  @P0 LDC.64 R202, c[0x0][0x3b8] ;  /* 0x0000ee00ffca0b82 */ /* 0x000e620000000a00 */
[----:B------:R-:W-:-:S04]  /*0c70*/  @P0 IMAD.WIDE.U32 R220, R191, 0x4, R220 ;  /* 0x00000004bfdc0825 */ /* 0x000fc800078e00dc */
[--C-:B------:R-:W-:Y:S01]  /*0c80*/  IMAD.WIDE.U32 R228, R199, 0x4, R216.reuse ;  /* 0x00000004c7e47825 */ /* 0x100fe200078e00d8 */
[----:B------:R1:W5:Y:S02]  /*0c90*/  @P0 LDG.E R2, desc[UR10][R220.64] ;  /* 0x0000000adc020981 */ /* 0x000364000c1e1900 */
[----:B------:R-:W1:Y:S01]  /*0ca0*/  @P0 LDC.64 R200, c[0x0][0x3b8] ;  /* 0x0000ee00ffc80b82 */ /* 0x000e620000000a00 */
[----:B0-----:R-:W-:Y:S01]  /*0cb0*/  IMAD.WIDE.U32 R218, R189, 0x4, R216 ;  /* 0x00000004bdda7825 */ /* 0x001fe200078e00d8 */
[----:B------:R-:W5:Y:S04]  /*0cc0*/  LDG.E R198, desc[UR10][R228.64] ;  /* 0x0000000ae4c67981 */ /* 0x000f68000c1e1900 */
[----:B------:R-:W5:Y:S02]  /*0cd0*/  LDG.E R188, desc[UR10][R218.64] ;  /* 0x0000000adabc7981 */ /* 0x000f64000c1e1900 */
[----:B------:R-:W0:Y:S01]  /*0ce0*/  @P1 LDC.64 R212, c[0x0][0x438] ;  /* 0x00010e00ffd41b82 */ /* 0x000e220000000a00 */
[----:B------:R-:W-:-:S04]  /*0cf0*/  @P0 IMAD.WIDE.U32 R224, R195, 0x4, R224 ;  /* 0x00000004c3e00825 */ /* 0x000fc800078e00e0 */
[----:B-1----:R-:W-:Y:S01]  /*0d00*/  @P0 IMAD.WIDE.U32 R222, R193, 0x4, R222 ;  /* 0x00000004c1de0825 */ /* 0x002fe200078e00de */
[----:B------:R1:W5:Y:S02]  /*0d10*/  @P0 LDG.E R4, desc[UR10][R224.64] ;  /* 0x0000000ae0040981 */ /* 0x000364000c1e1900 */
[----:B------:R-:W0:Y:S01]  /*0d20*/  @P1 LDC.64 R214, c[0x0][0x438] ;  /* 0x00010e00ffd61b82 */ /* 0x000e220000000a00 */
[--C-:B------:R-:W-:Y:S01]  /*0d30*/  IMAD.WIDE.U32 R220, R191, 0x4, R216.reuse ;  /* 0x00000004bfdc7825 */ /* 0x100fe200078e00d8 */
[----:B------:R1:W5:Y:S04]  /*0d40*/  @P0 LDG.E R3, desc[UR10][R222.64] ;  /* 0x0000000ade030981 */ /* 0x000368000c1e1900 */
[----:B------:R-:W5:Y:S01]  /*0d50*/  LDG.E R190, desc[UR10][R220.64] ;  /* 0x0000000adcbe7981 */ /* 0x000f62000c1e1900 */
[--C-:B-1----:R-:W-:Y:S01]  /*0d60*/  IMAD.WIDE.U32 R224, R195, 0x4, R216.reuse ;  /* 0x00000004c3e07825 */ /* 0x102fe200078e00d8 */
[----:B------:R-:W1:Y:S03]  /*0d70*/  @P1 LDC.64 R206, c[0x0][0x438] ;  /* 0x00010e00ffce1b82 */ /* 0x000e660000000a00 */
[--C-:B------:R-:W-:Y:S01]  /*0d80*/  IMAD.WIDE.U32 R222, R193, 0x4, R216.reuse ;  /* 0x00000004c1de7825 */ /* 0x100fe200078e00d8 */
[----:B------:R-:W5:Y:S04]  /*0d90*/  LDG.E R194, desc[UR10][R224.64] ;  /* 0x0000000ae0c27981 */ /* 0x000f68000c1e1900 */
[----:B------:R-:W5:Y:S01]  /*0da0*/  LDG.E R192, desc[UR10][R222.64] ;  /* 0x0000000adec07981 */ /* 0x000f62000c1e1900 */
[----:B------:R-:W1:Y:S01]  /*0db0*/  @P1 LDC.64 R204, c[0x0][0x438] ;  /* 0x00010e00ffcc1b82 */ /* 0x000e620000000a00 */
[----:B------:R-:W-:-:S04]  /*0dc0*/  IMAD.WIDE.U32 R226, R197, 0x4, R216 ;  /* 0x00000004c5e27825 */ /* 0x000fc800078e00d8 */
[----:B------:R-:W-:Y:S01]  /*0dd0*/  @P0 IMAD.WIDE.U32 R202, R199, 0x4, R202 ;  /* 0x00000004c7ca0825 */ /* 0x000fe200078e00ca */
[----:B------:R-:W5:Y:S02]  /*0de0*/  LDG.E R196, desc[UR10][R226.64] ;  /* 0x0000000ae2c47981 */ /* 0x000f64000c1e1900 */
[----:B------:R-:W1:Y:S01]  /*0df0*/  @P1 LDC.64 R208, c[0x0][0x438] ;  /* 0x00010e00ffd01b82 */ /* 0x000e620000000a00 */
[C---:B------:R-:W-:Y:S01]  /*0e00*/  @P0 IMAD.WIDE.U32 R200, R197.reuse, 0x4, R200 ;  /* 0x00000004c5c80825 */ /* 0x040fe200078e00c8 */
[----:B------:R0:W5:Y:S03]  /*0e10*/  @P0 LDG.E R6, desc[UR10][R202.64] ;  /* 0x0000000aca060981 */ /* 0x000166000c1e1900 */
[----:B0-----:R-:W-:Y:S01]  /*0e20*/  @P1 IMAD.WIDE.U32 R212, R197, 0x10, R212 ;  /* 0x00000010c5d41825 */ /* 0x001fe200078e00d4 */
[----:B------:R0:W5:Y:S03]  /*0e30*/  @P0 LDG.E R5, desc[UR10][R200.64] ;  /* 0x0000000ac8050981 */ /* 0x000166000c1e1900 */
[----:B------:R-:W-:Y:S01]  /*0e40*/  IMAD.WIDE.U32 R216, R7, 0x4, R216 ;  /* 0x0000000407d87825 */ /* 0x000fe200078e00d8 */
[----:B------:R3:W5:Y:S01]  /*0e50*/  @P1 LDG.E.128 R88, desc[UR10][R212.64] ;  /* 0x0000000ad4581981 */ /* 0x000762000c1e1d00 */
[----:B------:R-:W4:Y:S02]  /*0e60*/  @P1 LDC.64 R202, c[0x0][0x438] ;  /* 0x00010e00ffca1b82 */ /* 0x000f240000000a00 */
[----:B------:R-:W-:Y:S01]  /*0e70*/  @P1 IMAD.WIDE.U32 R214, R199, 0x10, R214 ;  /* 0x00000010c7d61825 */ /* 0x000fe200078e00d6 */
[----:B------:R3:W5:Y:S04]  /*0e80*/  LDG.E R186, desc[UR10][R216.64] ;  /* 0x0000000ad8ba7981 */ /* 0x000768000c1e1900 */
[----:B------:R3:W5:Y:S01]  /*0e90*/  @P1 LDG.E.128 R84, desc[UR10][R214.64] ;  /* 0x0000000ad6541981 */ /* 0x000762000c1e1d00 */
[----:B0-----:R-:W0:Y:S01]  /*0ea0*/  @P1 LDC.64 R200, c[0x0][0x438] ;  /* 0x00010e00ffc81b82 */ /* 0x001e220000000a00 */
[----:B-1----:R-:W-:-:S04]  /*0eb0*/  @P1 IMAD.WIDE.U32 R206, R193, 0x10, R206 ;  /* 0x00000010c1ce1825 */ /* 0x002fc800078e00ce */
[----:B------:R-:W-:Y:S01]  /*0ec0*/  @P1 IMAD.WIDE.U32 R204, R191, 0x10, R204 ;  /* 0x00000010bfcc1825 */ /* 0x000fe200078e00cc */
[----:B------:R1:W5:Y:S03]  /*0ed0*/  @P1 LDG.E.128 R96, desc[UR10][R206.64] ;  /* 0x0000000ace601981 */ /* 0x000366000c1e1d00 */
[----:B------:R-:W-:Y:S01]  /*0ee0*/  @P1 IMAD.WIDE.U32 R208, R195, 0x10, R208 ;  /* 0x00000010c3d01825 */ /* 0x000fe200078e00d0 */
[----:B------:R1:W5:Y:S04]  /*0ef0*/  @P1 LDG.E.128 R100, desc[UR10][R204.64] ;  /* 0x0000000acc641981 */ /* 0x000368000c1e1d00 */
[----:B------:R1:W5:Y:S01]  /*0f00*/  @P1 LDG.E.128 R92, desc[UR10][R208.64] ;  /* 0x0000000ad05c1981 */ /* 0x000362000c1e1d00 */
[----:B----4-:R-:W-:-:S05]  /*0f10*/  @P1 IMAD.WIDE.U32 R202, R189, 0x10, R202 ;  /* 0x00000010bdca1825 */ /* 0x010fca00078e00ca */
[----:B------:R4:W5:Y:S01]  /*0f20*/  @P1 LDG.E.128 R104, desc[UR10][R202.64] ;  /* 0x0000000aca681981 */ /* 0x000962000c1e1d00 */
[----:B0-----:R-:W-:-:S05]  /*0f30*/  @P1 IMAD.WIDE.U32 R200, R7, 0x10, R200 ;  /* 0x0000001007c81825 */ /* 0x001fca00078e00c8 */
[----:B------:R0:W5:Y:S01]  /*0f40*/  @P1 LDG.E.128 R108, desc[UR10][R200.64] ;  /* 0x0000000ac86c1981 */ /* 0x000162000c1e1d00 */
[----:B------:R-:W-:-:S05]  /*0f50*/  FSEL R211, R230, RZ, !P4 ;  /* 0x000000ffe6d37208 */ /* 0x000fca0006000000 */
[C---:B------:R-:W-:Y:S01]  /*0f60*/  FADD.FTZ R230, -R211.reuse, R120 ;  /* 0x00000078d3e67221 */ /* 0x040fe20000010100 */
[C---:B------:R-:W-:Y:S01]  /*0f70*/  FADD.FTZ R236, -R211.reuse, R121 ;  /* 0x00000079d3ec7221 */ /* 0x040fe20000010100 */
[----:B------:R-:W-:Y:S01]  /*0f80*/  FADD.FTZ R234, -R211, R122 ;  /* 0x0000007ad3ea7221 */ /* 0x000fe20000010100 */
[----:B--2---:R-:W-:Y:S01]  /*0f90*/  FMUL.FTZ R235, R161, R56 ;  /* 0x00000038a1eb7220 */ /* 0x004fe20000410000 */
[----:B------:R-:W-:Y:S01]  /*0fa0*/  FMUL.FTZ R233, R10, R57 ;  /* 0x000000390ae97220 */ /* 0x000fe20000410000 */
[----:B------:R-:W-:Y:S01]  /*0fb0*/  FADD.FTZ R218, -R211, R130 ;  /* 0x00000082d3da7221 */ /* 0x000fe20000010100 */
[----:B------:R-:W-:Y:S01]  /*0fc0*/  FMUL.FTZ R231, R159, R58 ;  /* 0x0000003a9fe77220 */ /* 0x000fe20000410000 */
[C---:B------:R-:W-:Y:S01]  /*0fd0*/  FADD.FTZ R232, -R211.reuse, R123 ;  /* 0x0000007bd3e87221 */ /* 0x040fe20000010100 */
        /* <DEDUP_REMOVED lines=49> */
[----:B-1----:R-:W-:Y:S01]  /*12f0*/  FADD.FTZ R206, -R211, R132 ;  /* 0x00000084d3ce7221 */ /* 0x002fe20000010100 */
        /* <DEDUP_REMOVED lines=14> */
[C---:B------:R-:W-:Y:S01]  /*13e0*/  FADD.FTZ R212, -R211.reuse, R135 ;  /* 0x00000087d3d47221 */ /* 0x040fe20000010100 */
[----:B----4-:R-:W-:Y:S01]  /*13f0*/  FADD.FTZ R202, -R211, R138 ;  /* 0x0000008ad3ca7221 */ /* 0x010fe20000010100 */
[----:B------:R-:W-:Y:S01]  /*1400*/  FMUL.FTZ R210, R187, R210 ;  /* 0x000000d2bbd27220 */ /* 0x000fe20000410000 */
[----:B------:R-:W-:Y:S01]  /*1410*/  FFMA.FTZ R121, R208, R207, R121 ;  /* 0x000000cfd0797223 */ /* 0x000fe20000010079 */
        /* <DEDUP_REMOVED lines=96> */
.L_x_6487:
[----:B------:R-:W-:Y:S05]  /*1a20*/  BSYNC.RECONVERGENT B0 ;  /* 0x0000000000007941 */ /* 0x000fea0003800200 */
.L_x_6486:
        /* <DEDUP_REMOVED lines=34> */
[C---:B------:R-:W-:Y:S01]  /*1c50*/  FADD.FTZ R47, R66.reuse, R47 ;  /* 0x0000002f422f7221 */ /* 0x040fe20000010000 */
        /* <DEDUP_REMOVED lines=90> */
[----:B------:R-:W-:Y:S02]  /*2200*/  SEL R56, R230, RZ, P2 ;  /* 0x000000ffe6387207 */ /* 0x000fe40001000000 */
[----:B------:R-:W-:Y:S02]  /*2210*/  SEL R57, R236, RZ, P4 ;  /* 0x000000ffec397207 */ /* 0x000fe40002000000 */
[----:B------:R-:W-:-:S02]  /*2220*/  SEL R58, R234, RZ, P5 ;  /* 0x000000ffea3a7207 */ /* 0x000fc40002800000 */
[----:B------:R-:W-:Y:S01]  /*2230*/  SEL R59, R232, RZ, P6 ;  /* 0x000000ffe83b7207 */ /* 0x000fe20003000000 */
[----:B------:R-:W-:Y:S06]  /*2240*/  BRA `(.L_x_6491) ;  /* 0x0000000c00807947 */ /* 0x000fec0003800000 */
.L_x_6490:
        /* <DEDUP_REMOVED lines=25> */
.L_x_6489:
        /* <DEDUP_REMOVED lines=30> */
.L_x_6492:
        /* <DEDUP_REMOVED lines=25> */
.L_x_6488:
        /* <DEDUP_REMOVED lines=25> */
[----:B------:R-:W-:Y:S01]  /*28e0*/  SEL R56, R230, RZ, P5 ;  /* 0x000000ffe6387207 */ /* 0x000fe20002800000 */
[----:B------:R-:W-:Y:S01]  /*28f0*/  FMUL.FTZ R234, R234, UR6 ;  /* 0x00000006eaea7c20 */ /* 0x000fe20008410000 */
[----:B------:R-:W-:Y:S01]  /*2900*/  LOP3.LUT P5, RZ, R6, 0xff, RZ, 0xc0, !PT ;  /* 0x000000ff06ff7812 */ /* 0x000fe200078ac0ff */
[----:B------:R-:W-:Y:S01]  /*2910*/  FMUL.FTZ R232, R232, UR6 ;  /* 0x00000006e8e87c20 */ /* 0x000fe20008410000 */
[----:B------:R-:W-:Y:S02]  /*2920*/  SEL R57, R236, RZ, P6 ;  /* 0x000000ffec397207 */ /* 0x000fe40003000000 */
[----:B------:R-:W-:Y:S02]  /*2930*/  SEL R116, R230, RZ, P5 ;  /* 0x000000ffe6747207 */ /* 0x000fe40002800000 */
[----:B------:R-:W-:Y:S02]  /*2940*/  LOP3.LUT P5, RZ, R6, 0xff00, RZ, 0xc0, !PT ;  /* 0x0000ff0006ff7812 */ /* 0x000fe400078ac0ff */
        /* <DEDUP_REMOVED lines=9> */
.L_x_6494:
        /* <DEDUP_REMOVED lines=33> */
.L_x_6493:
        /* <DEDUP_REMOVED lines=38> */
.L_x_6495:
        /* <DEDUP_REMOVED lines=31> */
[----:B------:R-:W-:-:S07]  /*3040*/  SEL R119, R119, RZ, P5 ;  /* 0x000000ff77777207 */ /* 0x000fce0002800000 */
.L_x_6491:
[----:B------:R-:W-:Y:S01]  /*3050*/  ISETP.NE.U32.AND P2, PT, RZ, UR4, PT ;  /* 0x00000004ff007c0c */ /* 0x000fe2000bf45070 */
[----:B------:R-:W0:Y:S03]  /*3060*/  LDC.64 R60, c[0x0][0x468] ;  /* 0x00011a00ff3c7b82 */ /* 0x000e260000000a00 */
[----:B------:R-:W-:-:S05]  /*3070*/  ISETP.NE.AND.EX P2, PT, RZ, UR5, PT, P2 ;  /* 0x00000005ff007c0c */ /* 0x000fca000bf45320 */
[----:B------:R-:W1:Y:S08]  /*3080*/  @P0 LDC.64 R62, c[0x0][0x470] ;  /* 0x00011c00ff3e0b82 */ /* 0x000e700000000a00 */
[----:B------:R-:W2:Y:S01]  /*3090*/  @P2 LDC.64 R64, c[0x0][0x478] ;  /* 0x00011e00ff402b82 */ /* 0x000ea20000000a00 */
[----:B0-----:R-:W-:-:S04]  /*30a0*/  IMAD.WIDE.U32 R66, R199, 0x10, R60 ;  /* 0x00000010c7427825 */ /* 0x001fc800078e003c */
[----:B-1----:R-:W-:-:S04]  /*30b0*/  @P0 IMAD.WIDE.U32 R62, R199, 0x10, R62 ;  /* 0x00000010c73e0825 */ /* 0x002fc800078e003e */
[----:B--2---:R-:W-:-:S05]  /*30c0*/  @P2 IMAD.WIDE.U32 R64, R199, 0x10, R64 ;  /* 0x00000010c7402825 */ /* 0x004fca00078e0040 */
[----:B------:R0:W-:Y:S04]  /*30d0*/  @P2 STG.E.128 desc[UR10][R64.64], R112 ;  /* 0x0000007040002986 */ /* 0x0001e8000c101d0a */
        /* <DEDUP_REMOVED lines=15> */
[----:B------:R-:W-:Y:S01]  /*31d0*/  FADD.FTZ R228, R227, -R228 ;  /* 0x800000e4e3e47221 */ /* 0x000fe20000010000 */
[----:B------:R-:W-:Y:S01]  /*31e0*/  LOP3.LUT P4, RZ, R5, 0xff, RZ, 0xc0, !PT ;  /* 0x000000ff05ff7812 */ /* 0x000fe2000788c0ff */
[----:B------:R-:W-:Y:S01]  /*31f0*/  FMUL.FTZ R116, R112, UR6 ;  /* 0x0000000670747c20 */ /* 0x000fe20008410000 */
[----:B------:R-:W-:Y:S01]  /*3200*/  FFMA.FTZ R114, R187, R226, R90 ;  /* 0x000000e2bb727223 */ /* 0x000fe2000001005a */
[----:B------:R-:W-:Y:S01]  /*3210*/  FMUL.FTZ R117, R113, UR6 ;  /* 0x0000000671757c20 */ /* 0x000fe20008410000 */
[----:B------:R-:W-:Y:S01]  /*3220*/  LOP3.LUT P6, RZ, R196, 0xff00, RZ, 0xc0, !PT ;  /* 0x0000ff00c4ff7812 */ /* 0x000fe200078cc0ff */
[----:B------:R-:W-:Y:S01]  /*3230*/  FFMA.FTZ R115, R187, R228, R91 ;  /* 0x000000e4bb737223 */ /* 0x000fe2000001005b */
[----:B------:R-:W-:Y:S01]  /*3240*/  SEL R56, R116, RZ, P5 ;  /* 0x000000ff74387207 */ /* 0x000fe20002800000 */
[----:B------:R-:W-:Y:S01]  /*3250*/  FMUL.FTZ R118, R114, UR6 ;  /* 0x0000000672767c20 */ /* 0x000fe20008410000 */
[----:B------:R-:W-:Y:S01]  /*3260*/  SEL R116, R116, RZ, P4 ;  /* 0x000000ff74747207 */ /* 0x000fe20002000000 */
[----:B------:R-:W-:Y:S01]  /*3270*/  FMUL.FTZ R119, R115, UR6 ;  /* 0x0000000673777c20 */ /* 0x000fe20008410000 */
[----:B------:R-:W-:-:S02]  /*3280*/  LOP3.LUT P5, RZ, R5, 0xff00, RZ, 0xc0, !PT ;  /* 0x0000ff0005ff7812 */ /* 0x000fc400078ac0ff */
[C---:B------:R-:W-:Y:S02]  /*3290*/  LOP3.LUT P4, RZ, R196.reuse, 0xff0000, RZ, 0xc0, !PT ;  /* 0x00ff0000c4ff7812 */ /* 0x040fe4000788c0ff */
[C---:B------:R-:W-:Y:S02]  /*32a0*/  SEL R57, R117.reuse, RZ, P6 ;  /* 0x000000ff75397207 */ /* 0x040fe40003000000 */
[----:B------:R-:W-:Y:S02]  /*32b0*/  ISETP.GE.U32.AND P6, PT, R196, 0x1000000, PT ;  /* 0x01000000c400780c */ /* 0x000fe40003fc6070 */
[----:B------:R-:W-:Y:S02]  /*32c0*/  SEL R117, R117, RZ, P5 ;  /* 0x000000ff75757207 */ /* 0x000fe40002800000 */
[----:B------:R-:W-:Y:S02]  /*32d0*/  SEL R58, R118, RZ, P4 ;  /* 0x000000ff763a7207 */ /* 0x000fe40002000000 */
[----:B------:R-:W-:-:S02]  /*32e0*/  LOP3.LUT P5, RZ, R5, 0xff0000, RZ, 0xc0, !PT ;  /* 0x00ff000005ff7812 */ /* 0x000fc400078ac0ff */
[----:B------:R-:W-:Y:S02]  /*32f0*/  ISETP.GE.U32.AND P4, PT, R5, 0x1000000, PT ;  /* 0x010000000500780c */ /* 0x000fe40003f86070 */
[C---:B------:R-:W-:Y:S02]  /*3300*/  SEL R59, R119.reuse, RZ, P6 ;  /* 0x000000ff773b7207 */ /* 0x040fe40003000000 */
[----:B------:R-:W-:Y:S02]  /*3310*/  SEL R118, R118, RZ, P5 ;  /* 0x000000ff76767207 */ /* 0x000fe40002800000 */
[----:B------:R-:W-:Y:S01]  /*3320*/  SEL R119, R119, RZ, P4 ;  /* 0x000000ff77777207 */ /* 0x000fe20002000000 */
[----:B------:R-:W-:Y:S06]  /*3330*/  BRA `(.L_x_6499) ;  /* 0x0000000c00287947 */ /* 0x000fec0003800000 */
.L_x_6498:
        /* <DEDUP_REMOVED lines=13> */
[----:B------:R-:W-:Y:S01]  /*3410*/  FADD.FTZ R228, R227, -R228 ;  /* 0x800000e4e3e47221 */ /* 0x000fe20000010000 */
[----:B------:R-:W-:Y:S01]  /*3420*/  FMUL.FTZ R224, R224, UR6 ;  /* 0x00000006e0e07c20 */ /* 0x000fe20008410000 */
[----:B------:R-:W-:Y:S01]  /*3430*/  FMUL.FTZ R226, R226, UR6 ;  /* 0x00000006e2e27c20 */ /* 0x000fe20008410000 */
[----:B------:R-:W-:Y:S01]  /*3440*/  LOP3.LUT P6, RZ, R196, 0xff00, RZ, 0xc0, !PT ;  /* 0x0000ff00c4ff7812 */ /* 0x000fe200078cc0ff */
[----:B------:R-:W-:Y:S01]  /*3450*/  FFMA.FTZ R228, R187, R228, R91 ;  /* 0x000000e4bbe47223 */ /* 0x000fe2000001005b */
[----:B0-----:R-:W-:-:S02]  /*3460*/  SEL R56, R222, RZ, P5 ;  /* 0x000000ffde387207 */ /* 0x001fc40002800000 */
[----:B------:R-:W-:Y:S01]  /*3470*/  SEL R116, R222, RZ, P4 ;  /* 0x000000ffde747207 */ /* 0x000fe20002000000 */
[----:B------:R-:W-:Y:S01]  /*3480*/  FMUL.FTZ R228, R228, UR6 ;  /* 0x00000006e4e47c20 */ /* 0x000fe20008410000 */
[----:B------:R-:W-:Y:S02]  /*3490*/  LOP3.LUT P5, RZ, R5, 0xff00, RZ, 0xc0, !PT ;  /* 0x0000ff0005ff7812 */ /* 0x000fe400078ac0ff */
[----:B------:R-:W-:Y:S02]  /*34a0*/  LOP3.LUT P4, RZ, R196, 0xff0000, RZ, 0xc0, !PT ;  /* 0x00ff0000c4ff7812 */ /* 0x000fe4000788c0ff */
[C---:B------:R-:W-:Y:S02]  /*34b0*/  SEL R57, R224.reuse, RZ, P6 ;  /* 0x000000ffe0397207 */ /* 0x040fe40003000000 */
[----:B------:R-:W-:Y:S02]  /*34c0*/  SEL R117, R224, RZ, P5 ;  /* 0x000000ffe0757207 */ /* 0x000fe40002800000 */
[----:B------:R-:W-:-:S02]  /*34d0*/  SEL R58, R226, RZ, P4 ;  /* 0x000000ffe23a7207 */ /* 0x000fc40002000000 */
[----:B------:R-:W-:Y:S02]  /*34e0*/  ISETP.GE.U32.AND P6, PT, R196, 0x1000000, PT ;  /* 0x01000000c400780c */ /* 0x000fe40003fc6070 */
[C---:B------:R-:W-:Y:S02]  /*34f0*/  LOP3.LUT P5, RZ, R5.reuse, 0xff0000, RZ, 0xc0, !PT ;  /* 0x00ff000005ff7812 */ /* 0x040fe400078ac0ff */
[----:B------:R-:W-:Y:S02]  /*3500*/  ISETP.GE.U32.AND P4, PT, R5, 0x1000000, PT ;  /* 0x010000000500780c */ /* 0x000fe40003f86070 */
[----:B------:R-:W-:Y:S02]  /*3510*/  SEL R118, R226, RZ, P5 ;  /* 0x000000ffe2767207 */ /* 0x000fe40002800000 */
[C---:B------:R-:W-:Y:S02]  /*3520*/  SEL R59, R228.reuse, RZ, P6 ;  /* 0x000000ffe43b7207 */ /* 0x040fe40003000000 */
[----:B------:R-:W-:Y:S01]  /*3530*/  SEL R119, R228, RZ, P4 ;  /* 0x000000ffe4777207 */ /* 0x000fe20002000000 */
[----:B------:R-:W-:Y:S06]  /*3540*/  BRA `(.L_x_6499) ;  /* 0x0000000800a47947 */ /* 0x000fec0003800000 */
.L_x_6497:
        /* <DEDUP_REMOVED lines=11> */
[----:B------:R-:W-:Y:S01]  /*3600*/  FADD.FTZ R228, R227, -R228 ;  /* 0x800000e4e3e47221 */ /* 0x000fe20000010000 */
[----:B------:R-:W-:Y:S01]  /*3610*/  LOP3.LUT P4, RZ, R5, 0xff, RZ, 0xc0, !PT ;  /* 0x000000ff05ff7812 */ /* 0x000fe2000788c0ff */
[----:B------:R-:W-:Y:S01]  /*3620*/  FMUL.FTZ R116, R112, UR6 ;  /* 0x0000000670747c20 */ /* 0x000fe20008410000 */
[----:B------:R-:W-:Y:S01]  /*3630*/  FMUL.FTZ R114, R187, R226 ;  /* 0x000000e2bb727220 */ /* 0x000fe20000410000 */
[----:B------:R-:W-:Y:S01]  /*3640*/  FMUL.FTZ R117, R113, UR6 ;  /* 0x0000000671757c20 */ /* 0x000fe20008410000 */
[----:B------:R-:W-:Y:S01]  /*3650*/  LOP3.LUT P6, RZ, R196, 0xff00, RZ, 0xc0, !PT ;  /* 0x0000ff00c4ff7812 */ /* 0x000fe200078cc0ff */
[----:B------:R-:W-:Y:S01]  /*3660*/  FMUL.FTZ R115, R187, R228 ;  /* 0x000000e4bb737220 */ /* 0x000fe20000410000 */
        /* <DEDUP_REMOVED lines=16> */
.L_x_6500:
        /* <DEDUP_REMOVED lines=13> */
[----:B------:R-:W-:Y:S01]  /*3840*/  FADD.FTZ R228, R227, -R228 ;  /* 0x800000e4e3e47221 */ /* 0x000fe20000010000 */
[----:B------:R-:W-:Y:S01]  /*3850*/  FMUL.FTZ R224, R224, UR6 ;  /* 0x00000006e0e07c20 */ /* 0x000fe20008410000 */
[----:B------:R-:W-:Y:S01]  /*3860*/  FMUL.FTZ R226, R226, UR6 ;  /* 0x00000006e2e27c20 */ /* 0x000fe20008410000 */
[----:B------:R-:W-:Y:S01]  /*3870*/  LOP3.LUT P6, RZ, R196, 0xff00, RZ, 0xc0, !PT ;  /* 0x0000ff00c4ff7812 */ /* 0x000fe200078cc0ff */
[----:B------:R-:W-:Y:S01]  /*3880*/  FMUL.FTZ R228, R187, R228 ;  /* 0x000000e4bbe47220 */ /* 0x000fe20000410000 */
        /* <DEDUP_REMOVED lines=15> */
.L_x_6496:
        /* <DEDUP_REMOVED lines=25> */
[----:B------:R-:W-:Y:S01]  /*3b10*/  SEL R59, R59, RZ, P6 ;  /* 0x000000ff3b3b7207 */ /* 0x000fe20003000000 */
[----:B------:R-:W-:Y:S06]  /*3b20*/  BRA `(.L_x_6499) ;  /* 0x00000004002c7947 */ /* 0x000fec0003800000 */
.L_x_6502:
        /* <DEDUP_REMOVED lines=18> */
[----:B0-----:R-:W-:-:S02]  /*3c50*/  SEL R56, R222, RZ, P6 ;  /* 0x000000ffde387207 */ /* 0x001fc40003000000 */
[C---:B------:R-:W-:Y:S02]  /*3c60*/  LOP3.LUT P4, RZ, R196.reuse, 0xff0000, RZ, 0xc0, !PT ;  /* 0x00ff0000c4ff7812 */ /* 0x040fe4000788c0ff */
[----:B------:R-:W-:Y:S02]  /*3c70*/  ISETP.GE.U32.AND P6, PT, R196, 0x1000000, PT ;  /* 0x01000000c400780c */ /* 0x000fe40003fc6070 */
[----:B------:R-:W-:Y:S02]  /*3c80*/  SEL R57, R224, RZ, P5 ;  /* 0x000000ffe0397207 */ /* 0x000fe40002800000 */
[----:B------:R-:W-:Y:S02]  /*3c90*/  SEL R58, R225, RZ, P4 ;  /* 0x000000ffe13a7207 */ /* 0x000fe40002000000 */
[----:B------:R-:W-:Y:S01]  /*3ca0*/  SEL R59, R228, RZ, P6 ;  /* 0x000000ffe43b7207 */ /* 0x000fe20003000000 */
[----:B------:R-:W-:Y:S06]  /*3cb0*/  BRA `(.L_x_6499) ;  /* 0x0000000000c87947 */ /* 0x000fec0003800000 */
.L_x_6501:
        /* <DEDUP_REMOVED lines=26> */
.L_x_6503:
        /* <DEDUP_REMOVED lines=23> */
[----:B------:R-:W-:-:S07]  /*3fd0*/  SEL R59, R228, RZ, P6 ;  /* 0x000000ffe43b7207 */ /* 0x000fce0003000000 */
.L_x_6499:
        /* <DEDUP_REMOVED lines=44> */
.L_x_6506:
        /* <DEDUP_REMOVED lines=9> */
[C---:B------:R-:W-:Y:S01]  /*4330*/  FFMA.FTZ R216, R187.reuse, R216, R93 ;  /* 0x000000d8bbd87223 */ /* 0x040fe2000001005d */
        /* <DEDUP_REMOVED lines=23> */
.L_x_6505:
        /* <DEDUP_REMOVED lines=34> */
.L_x_6508:
        /* <DEDUP_REMOVED lines=9> */
[C---:B------:R-:W-:Y:S01]  /*4760*/  FMUL.FTZ R216, R187.reuse, R216 ;  /* 0x000000d8bbd87220 */ /* 0x040fe20000410000 */
        /* <DEDUP_REMOVED lines=23> */
.L_x_6504:
        /* <DEDUP_REMOVED lines=27> */
.L_x_6510:
        /* <DEDUP_REMOVED lines=25> */
.L_x_6509:
        /* <DEDUP_REMOVED lines=26> */
.L_x_6511:
        /* <DEDUP_REMOVED lines=24> */
.L_x_6507:
        /* <DEDUP_REMOVED lines=44> */
.L_x_6514:
        /* <DEDUP_REMOVED lines=33> */
.L_x_6513:
        /* <DEDUP_REMOVED lines=34> */
.L_x_6516:
        /* <DEDUP_REMOVED lines=33> */
.L_x_6512:
        /* <DEDUP_REMOVED lines=27> */
.L_x_6518:
        /* <DEDUP_REMOVED lines=25> */
.L_x_6517:
        /* <DEDUP_REMOVED lines=26> */
.L_x_6519:
        /* <DEDUP_REMOVED lines=24> */
.L_x_6515:
        /* <DEDUP_REMOVED lines=44> */
.L_x_6522:
        /* <DEDUP_REMOVED lines=33> */
.L_x_6521:
        /* <DEDUP_REMOVED lines=34> */
.L_x_6524:
        /* <DEDUP_REMOVED lines=33> */
.L_x_6520:
        /* <DEDUP_REMOVED lines=27> */
.L_x_6526:
        /* <DEDUP_REMOVED lines=25> */
.L_x_6525:
        /* <DEDUP_REMOVED lines=26> */
.L_x_6527:
        /* <DEDUP_REMOVED lines=24> */
.L_x_6523:
        /* <DEDUP_REMOVED lines=44> */
.L_x_6530:
        /* <DEDUP_REMOVED lines=33> */
.L_x_6529:
        /* <DEDUP_REMOVED lines=34> */
.L_x_6532:
        /* <DEDUP_REMOVED lines=33> */
.L_x_6528:
        /* <DEDUP_REMOVED lines=27> */
.L_x_6534:
        /* <DEDUP_REMOVED lines=25> */
.L_x_6533:
        /* <DEDUP_REMOVED lines=26> */
.L_x_6535:
        /* <DEDUP_REMOVED lines=24> */
.L_x_6531:
        /* <DEDUP_REMOVED lines=19> */
[C---:B0-----:R-:W-:Y:S01]  /*7e90*/  FFMA.FTZ R112, R187.reuse, R130, R108 ;  /* 0x00000082bb707223 */ /* 0x041fe2000001006c */
        /* <DEDUP_REMOVED lines=24> */
.L_x_6538:
        /* <DEDUP_REMOVED lines=17> */
[----:B0-----:R-:W-:Y:S01]  /*8130*/  SEL R56, R130, RZ, P5 ;  /* 0x000000ff82387207 */ /* 0x001fe20002800000 */
        /* <DEDUP_REMOVED lines=15> */
.L_x_6537:
        /* <DEDUP_REMOVED lines=9> */
[C---:B0-----:R-:W-:Y:S01]  /*82c0*/  FMUL.FTZ R112, R187.reuse, R130 ;  /* 0x00000082bb707220 */ /* 0x041fe20000410000 */
        /* <DEDUP_REMOVED lines=24> */
.L_x_6540:
        /* <DEDUP_REMOVED lines=33> */
.L_x_6536:
        /* <DEDUP_REMOVED lines=27> */
.L_x_6542:
        /* <DEDUP_REMOVED lines=20> */
[----:B0-----:R-:W-:Y:S02]  /*8950*/  SEL R56, R130, RZ, P1 ;  /* 0x000000ff82387207 */ /* 0x001fe40000800000 */
[----:B------:R-:W-:Y:S02]  /*8960*/  SEL R57, R132, RZ, P4 ;  /* 0x000000ff84397207 */ /* 0x000fe40002000000 */
[----:B------:R-:W-:-:S02]  /*8970*/  SEL R58, R133, RZ, P5 ;  /* 0x000000ff853a7207 */ /* 0x000fc40002800000 */
[----:B------:R-:W-:Y:S01]  /*8980*/  SEL R59, R136, RZ, P6 ;  /* 0x000000ff883b7207 */ /* 0x000fe20003000000 */
[----:B------:R-:W-:Y:S06]  /*8990*/  BRA `(.L_x_6539) ;  /* 0x0000000000c87947 */ /* 0x000fec0003800000 */
.L_x_6541:
        /* <DEDUP_REMOVED lines=26> */
.L_x_6543:
        /* <DEDUP_REMOVED lines=23> */
[----:B------:R-:W-:-:S07]  /*8cb0*/  SEL R59, R136, RZ, P6 ;  /* 0x000000ff883b7207 */ /* 0x000fce0003000000 */
.L_x_6539:
        /* <DEDUP_REMOVED lines=66> */
.L_x_6485:
        /* <DEDUP_REMOVED lines=23> */
.L_x_6545:
        /* <DEDUP_REMOVED lines=11> */
.L_x_7319:


//--------------------- .text._ZN10layer_norm31ln_parallel_residual_bwd_kernelINS_13Kernel_traitsIfffffjLj7168ELj1ELj1ELj8ELj16ENS_18Kernel_traits_baseILj7168EfffffjLj256EEEEELb0ELb0ELb0EEEvNS_9BwdParamsE --------------------------
	.section	.text._ZN10layer_norm31ln_parallel_residual_bwd_kernelINS_13Kernel_traitsIfffffjLj7168ELj1ELj1ELj8ELj16ENS_18Kernel_traits_baseILj7168EfffffjLj256EEEEELb0ELb0ELb0EEEvNS_9BwdParamsE,"ax",@progbits
	.align	128
        .global         _ZN10layer_norm31ln_parallel_residual_bwd_kernelINS_13Kernel_traitsIfffffjLj7168ELj1ELj1ELj8ELj16ENS_18Kernel_traits_baseILj7168EfffffjLj256EEEEELb0ELb0ELb0EEEvNS_9BwdParamsE
        .type           _ZN10layer_norm31ln_parallel_residual_bwd_kernelINS_13Kernel_traitsIfffffjLj7168ELj1ELj1ELj8ELj16ENS_18Kernel_traits_baseILj7168EfffffjLj256EEEEELb0ELb0ELb0EEEvNS_9BwdParamsE,@function
        .size           _ZN10layer_norm31ln_parallel_residual_bwd_kernelINS_13Kernel_traitsIfffffjLj7168ELj1ELj1ELj8ELj16ENS_18Kernel_traits_baseILj7168EfffffjLj256EEEEELb0ELb0ELb0EEEvNS_9BwdParamsE,(.L_x_7320 - _ZN10layer_norm31ln_parallel_residual_bwd_kernelINS_13Kernel_traitsIfffffjLj7168ELj1ELj1ELj8ELj16ENS_18Kernel_traits_baseILj7168EfffffjLj256EEEEELb0ELb0ELb0EEEvNS_9BwdParamsE)
        .other          _ZN10layer_norm31ln_parallel_residual_bwd_kernelINS_13Kernel_traitsIfffffjLj7168ELj1ELj1ELj8ELj16ENS_18Kernel_traits_baseILj7168EfffffjLj256EEEEELb0ELb0ELb0EEEvNS_9BwdParamsE,@"STO_CUDA_ENTRY STV_DEFAULT"
_ZN10layer_norm31ln_parallel_residual_bwd_kernelINS_13Kernel_traitsIfffffjLj7168ELj1ELj1ELj8ELj16ENS_18Kernel_traits_baseILj7168EfffffjLj256EEEEELb0ELb0ELb0EEEvNS_9BwdParamsE:
.text._ZN10layer_norm31ln_parallel_residual_bwd_kernelINS_13Kernel_traitsIfffffjLj7168ELj1ELj1ELj8ELj16ENS_18Kernel_traits_baseILj7168EfffffjLj256EEEEELb0ELb0ELb0EEEvNS_9BwdParamsE:
[----:B------:R-:W0:Y:S02]  /*0000*/  LDC R1, c[0x0][0x37c] ;  /* 0x0000df00ff017b82 */ /* 0x000e240000000800 */
[----:B0-----:R-:W-:Y:S01]  /*0010*/  IADD3 R1, PT, PT, R1, -0x80, RZ ;  /* 0xffffff8001017810 */ /* 0x001fe20007ffe0ff */
[----:B------:R-:W0:Y:S01]  /*0020*/  S2R R179, SR_TID.X ;  /* 0x0000000000b37919 */ /* 0x000e220000002100 */
[----:B------:R-:W1:Y:S04]  /*0030*/  LDCU UR6, c[0x0][0x388] ;  /* 0x00007100ff0677ac */ /* 0x000e680008000800 */
[----:B------:R-:W2:Y:S01]  /*0040*/  LDC.64 R2, c[0x0][0x3d0] ;  /* 0x0000f400ff027b82 */ /* 0x000ea20000000a00 */
        /* <DEDUP_REMOVED lines=21> */
[----:B------:R-:W3:Y:S04]  /*01a0*/  LDL.64 R36, [R1] ;  /* 0x0000000001247983 */ /* 0x000ee80000100a00 */
[----:B------:R-:W3:Y:S01]  /*01b0*/  LDL.64 R38, [R1+0x8] ;  /* 0x0000080001267983 */ /* 0x000ee20000100a00 */
[----:B-1----:R-:W-:Y:S01]  /*01c0*/  USHF.R.S32.HI UR4, URZ, 0x1f, UR6 ;  /* 0x0000001fff047899 */ /* 0x002fe20008011406 */
[----:B0-----:R-:W-:Y:S01]  /*01d0*/  LOP3.LUT R224, R179, 0xff, RZ, 0x3c, !PT ;  /* 0x000000ffb3e07812 */ /* 0x001fe200078e3cff */
[----:B------:R-:W0:Y:S01]  /*01e0*/  LDC.64 R24, c[0x0][0x3d8] ;  /* 0x0000f600ff187b82 */ /* 0x000e220000000a00 */
[----:B------:R-:W-:Y:S01]  /*01f0*/  MOV R35, R179 ;  /* 0x000000b300237202 */ /* 0x000fe20000000f00 */
[----:B------:R-:W-:Y:S01]  /*0200*/  ULEA.HI UR4, UR4, UR6, URZ, 0x2 ;  /* 0x0000000604047291 */ /* 0x000fe2000f8f10ff */
[----:B------:R-:W1:Y:S05]  /*0210*/  LDCU.64 UR14, c[0x0][0x358] ;  /* 0x00006b00ff0e77ac */ /* 0x000e6a0008000a00 */
[----:B------:R-:W-:Y:S01]  /*0220*/  MOV R7, UR4 ;  /* 0x0000000400077c02 */ /* 0x000fe20008000f00 */
[----:B------:R-:W1:Y:S03]  /*0230*/  LDC.64 R30, c[0x0][0x3d0] ;  /* 0x0000f400ff1e7b82 */ /* 0x000e660000000a00 */
[----:B------:R-:W-:Y:S01]  /*0240*/  LEA.HI.SX32 R224, R7, R224, 0x1e ;  /* 0x000000e007e07211 */ /* 0x000fe200078ff2ff */
[----:B------:R-:W3:Y:S03]  /*0250*/  LDCU UR4, c[0x0][0x384] ;  /* 0x00007080ff0477ac */ /* 0x000ee60008000800 */
[C---:B------:R-:W-:Y:S01]  /*0260*/  ISETP.GE.U32.AND P6, PT, R224.reuse, 0x100, PT ;  /* 0x00000100e000780c */ /* 0x040fe20003fc6070 */
[----:B------:R-:W0:Y:S01]  /*0270*/  LDC.64 R6, c[0x0][0x3d0] ;  /* 0x0000f400ff067b82 */ /* 0x000e220000000a00 */
[----:B------:R-:W-:-:S02]  /*0280*/  ISETP.GE.U32.AND P5, PT, R224, 0x200, PT ;  /* 0x00000200e000780c */ /* 0x000fc40003fa6070 */
[C---:B------:R-:W-:Y:S02]  /*0290*/  ISETP.GE.U32.AND P0, PT, R224.reuse, 0x300, PT ;  /* 0x00000300e000780c */ /* 0x040fe40003f06070 */
[C---:B------:R-:W-:Y:S02]  /*02a0*/  ISETP.GE.U32.AND P1, PT, R224.reuse, 0x400, PT ;  /* 0x00000400e000780c */ /* 0x040fe40003f26070 */
[C---:B------:R-:W-:Y:S01]  /*02b0*/  ISETP.GE.U32.AND P2, PT, R224.reuse, 0x500, PT ;  /* 0x00000500e000780c */ /* 0x040fe20003f46070 */
[----:B------:R-:W3:Y:S01]  /*02c0*/  LDC.64 R32, c[0x0][0x3d8] ;  /* 0x0000f600ff207b82 */ /* 0x000ee20000000a00 */
[C---:B------:R-:W-:Y:S02]  /*02d0*/  ISETP.GE.U32.AND P3, PT, R224.reuse, 0x600, PT ;  /* 0x00000600e000780c */ /* 0x040fe40003f66070 */
[----:B------:R-:W-:Y:S01]  /*02e0*/  ISETP.GE.U32.AND P4, PT, R224, 0x700, PT ;  /* 0x00000700e000780c */ /* 0x000fe20003f86070 */
[----:B--2---:R-:W-:Y:S01]  /*02f0*/  @P6 IMAD.WIDE.U32 R2, R35, 0x10, R2 ;  /* 0x0000001023026825 */ /* 0x004fe200078e0002 */
[----:B------:R-:W-:-:S03]  /*0300*/  P2R R178, PR, RZ, 0x40 ;  /* 0x00000040ffb27803 */ /* 0x000fc60000000000 */
[----:B------:R-:W2:Y:S01]  /*0310*/  S2UR UR9, SR_CTAID.X ;  /* 0x00000000000979c3 */ /* 0x000ea20000002500 */
[C---:B----4-:R-:W-:Y:S01]  /*0320*/  @P6 IMAD.WIDE.U32 R4, R35.reuse, 0x10, R4 ;  /* 0x0000001023046825 */ /* 0x050fe200078e0004 */
[----:B------:R-:W-:Y:S02]  /*0330*/  @P6 LOP3.LUT R35, R35, 0x100, RZ, 0xfc, !PT ;  /* 0x0000010023236812 */ /* 0x000fe400078efcff */
[----:B------:R-:W-:Y:S02]  /*0340*/  CS2R R136, SRZ ;  /* 0x0000000000887805 */ /* 0x000fe4000001ff00 */
[----:B------:R-:W-:Y:S02]  /*0350*/  P2R R226, PR, RZ, 0x20 ;  /* 0x00000020ffe27803 */ /* 0x000fe40000000000 */
[----:B------:R-:W-:Y:S02]  /*0360*/  CS2R R138, SRZ ;  /* 0x00000000008a7805 */ /* 0x000fe4000001ff00 */
[----:B------:R-:W-:Y:S01]  /*0370*/  P2R R225, PR, RZ, 0x10 ;  /* 0x00000010ffe17803 */ /* 0x000fe20000000000 */
[----:B------:R-:W-:-:S02]  /*0380*/  @P5 IMAD.WIDE.U32 R12, R35, 0x10, R8 ;  /* 0x00000010230c5825 */ /* 0x000fc400078e0008 */
[----:B------:R-:W4:Y:S02]  /*0390*/  LDC.64 R8, c[0x0][0x3d8] ;  /* 0x0000f600ff087b82 */ /* 0x000f240000000a00 */
[C---:B0-----:R-:W-:Y:S01]  /*03a0*/  @P5 IMAD.WIDE.U32 R10, R35.reuse, 0x10, R6 ;  /* 0x00000010230a5825 */ /* 0x041fe200078e0006 */
[----:B------:R-:W-:-:S05]  /*03b0*/  @P5 IADD3 R35, PT, PT, R35, 0x100, RZ ;  /* 0x0000010023235810 */ /* 0x000fca0007ffe0ff */
[----:B------:R-:W0:Y:S01]  /*03c0*/  LDC.64 R6, c[0x0][0x3d0] ;  /* 0x0000f400ff067b82 */ /* 0x000e220000000a00 */
[----:B------:R-:W-:-:S04]  /*03d0*/  @P0 IMAD.WIDE.U32 R14, R35, 0x10, R14 ;  /* 0x00000010230e0825 */ /* 0x000fc800078e000e */
[C---:B------:R-:W-:Y:S01]  /*03e0*/  @P0 IMAD.WIDE.U32 R16, R35.reuse, 0x10, R16 ;  /* 0x0000001023100825 */ /* 0x040fe200078e0010 */
[----:B------:R-:W-:-:S05]  /*03f0*/  @P0 IADD3 R35, PT, PT, R35, 0x100, RZ ;  /* 0x0000010023230810 */ /* 0x000fca0007ffe0ff */
[----:B------:R-:W-:-:S04]  /*0400*/  @P1 IMAD.WIDE.U32 R18, R35, 0x10, R18 ;  /* 0x0000001023121825 */ /* 0x000fc800078e0012 */
[C---:B------:R-:W-:Y:S01]  /*0410*/  @P1 IMAD.WIDE.U32 R20, R35.reuse, 0x10, R20 ;  /* 0x0000001023141825 */ /* 0x040fe200078e0014 */
[----:B------:R-:W-:-:S05]  /*0420*/  @P1 IADD3 R35, PT, PT, R35, 0x100, RZ ;  /* 0x0000010023231810 */ /* 0x000fca0007ffe0ff */
[----:B------:R-:W-:-:S04]  /*0430*/  @P2 IMAD.WIDE.U32 R22, R35, 0x10, R22 ;  /* 0x0000001023162825 */ /* 0x000fc800078e0016 */
[C---:B------:R-:W-:Y:S01]  /*0440*/  @P2 IMAD.WIDE.U32 R24, R35.reuse, 0x10, R24 ;  /* 0x0000001023182825 */ /* 0x040fe200078e0018 */
[----:B------:R-:W-:Y:S01]  /*0450*/  @P2 IADD3 R35, PT, PT, R35, 0x100, RZ ;  /* 0x0000010023232810 */ /* 0x000fe20007ffe0ff */
[----:B-1----:R-:W5:Y:S04]  /*0460*/  @P2 LDG.E.128 R248, desc[UR14][R22.64] ;  /* 0x0000000e16f82981 */ /* 0x002f68000c1e1d00 */
[C---:B0-----:R-:W-:Y:S01]  /*0470*/  @P3 IMAD.WIDE.U32 R26, R35.reuse, 0x10, R6 ;  /* 0x00000010231a3825 */ /* 0x041fe200078e0006 */
[----:B------:R-:W5:Y:S03]  /*0480*/  @P2 LDG.E.128 R244, desc[UR14][R24.64] ;  /* 0x0000000e18f42981 */ /* 0x000f66000c1e1d00 */
[C---:B----4-:R-:W-:Y:S01]  /*0490*/  @P3 IMAD.WIDE.U32 R28, R35.reuse, 0x10, R8 ;  /* 0x00000010231c3825 */ /* 0x050fe200078e0008 */
[----:B------:R-:W-:Y:S01]  /*04a0*/  @P3 IADD3 R35, PT, PT, R35, 0x100, RZ ;  /* 0x0000010023233810 */ /* 0x000fe20007ffe0ff */
[----:B------:R-:W5:Y:S04]  /*04b0*/  @P3 LDG.E.128 R240, desc[UR14][R26.64] ;  /* 0x0000000e1af03981 */ /* 0x000f68000c1e1d00 */
[C---:B------:R-:W-:Y:S01]  /*04c0*/  @P4 IMAD.WIDE.U32 R6, R35.reuse, 0x10, R30 ;  /* 0x0000001023064825 */ /* 0x040fe200078e001e */
[----:B---3--:R-:W3:Y:S03]  /*04d0*/  @P6 LDG.E.128 R64, desc[UR14][R2.64] ;  /* 0x0000000e02406981 */ /* 0x008ee6000c1e1d00 */
[----:B------:R-:W-:Y:S01]  /*04e0*/  @P4 IMAD.WIDE.U32 R8, R35, 0x10, R32 ;  /* 0x0000001023084825 */ /* 0x000fe200078e0020 */
[----:B------:R-:W5:Y:S04]  /*04f0*/  @P4 LDG.E.128 R232, desc[UR14][R6.64] ;  /* 0x0000000e06e84981 */ /* 0x000f68000c1e1d00 */
[----:B------:R-:W4:Y:S04]  /*0500*/  @P6 LDG.E.128 R60, desc[UR14][R4.64] ;  /* 0x0000000e043c6981 */ /* 0x000f28000c1e1d00 */
[----:B------:R-:W5:Y:S04]  /*0510*/  @P4 LDG.E.128 R228, desc[UR14][R8.64] ;  /* 0x0000000e08e44981 */ /* 0x000f68000c1e1d00 */
[----:B------:R-:W4:Y:S04]  /*0520*/  @P5 LDG.E.128 R56, desc[UR14][R10.64] ;  /* 0x0000000e0a385981 */ /* 0x000f28000c1e1d00 */
[----:B------:R-:W4:Y:S04]  /*0530*/  @P5 LDG.E.128 R52, desc[UR14][R12.64] ;  /* 0x0000000e0c345981 */ /* 0x000f28000c1e1d00 */
[----:B------:R-:W4:Y:S04]  /*0540*/  @P0 LDG.E.128 R48, desc[UR14][R14.64] ;  /* 0x0000000e0e300981 */ /* 0x000f28000c1e1d00 */
[----:B------:R-:W4:Y:S04]  /*0550*/  @P0 LDG.E.128 R44, desc[UR14][R16.64] ;  /* 0x0000000e102c0981 */ /* 0x000f28000c1e1d00 */
[----:B------:R-:W4:Y:S04]  /*0560*/  @P1 LDG.E.128 R40, desc[UR14][R18.64] ;  /* 0x0000000e12281981 */ /* 0x000f28000c1e1d00 */
[----:B------:R-:W4:Y:S01]  /*0570*/  @P1 LDG.E.128 R36, desc[UR14][R20.64] ;  /* 0x0000000e14241981 */ /* 0x000f22000c1e1d00 */
[----:B--2---:R-:W-:Y:S01]  /*0580*/  UISETP.GE.AND UP0, UPT, UR9, UR4, UPT ;  /* 0x000000040900728c */ /* 0x004fe2000bf06270 */
[----:B------:R-:W-:-:S02]  /*0590*/  CS2R R132, SRZ ;  /* 0x0000000000847805 */ /* 0x000fc4000001ff00 */
[----:B------:R-:W-:Y:S01]  /*05a0*/  CS2R R134, SRZ ;  /* 0x0000000000867805 */ /* 0x000fe2000001ff00 */
[----:B------:R0:W5:Y:S01]  /*05b0*/  @P3 LDG.E.128 R236, desc[UR14][R28.64] ;  /* 0x0000000e1cec3981 */ /* 0x000162000c1e1d00 */
        /* <DEDUP_REMOVED lines=35> */
[----:B------:R-:W-:Y:S01]  /*07f0*/  CS2R R30, SRZ ;  /* 0x00000000001e7805 */ /* 0x000fe2000001ff00 */
[----:B---3--:R0:W-:Y:S04]  /*0800*/  @P6 STL.64 [R1+0x70], R64 ;  /* 0x0000704001006387 */ /* 0x0081e80000100a00 */
[----:B------:R1:W-:Y:S04]  /*0810*/  @P6 STL.64 [R1+0x78], R66 ;  /* 0x0000784201006387 */ /* 0x0003e80000100a00 */
[----:B----4-:R2:W-:Y:S04]  /*0820*/  @P6 STL.64 [R1+0x60], R60 ;  /* 0x0000603c01006387 */ /* 0x0105e80000100a00 */
[----:B------:R3:W-:Y:S04]  /*0830*/  @P6 STL.64 [R1+0x68], R62 ;  /* 0x0000683e01006387 */ /* 0x0007e80000100a00 */
        /* <DEDUP_REMOVED lines=8> */
[----:B------:R4:W-:Y:S01]  /*08c0*/  @P1 STL.64 [R1+0x10], R40 ;  /* 0x0000102801001387 */ /* 0x0009e20000100a00 */
[----:B0-----:R-:W-:-:S03]  /*08d0*/  CS2R R64, SRZ ;  /* 0x0000000000407805 */ /* 0x001fc6000001ff00 */
[----:B------:R0:W-:Y:S01]  /*08e0*/  @P1 STL.64 [R1+0x18], R42 ;  /* 0x0000182a01001387 */ /* 0x0001e20000100a00 */
[----:B-1----:R-:W-:Y:S02]  /*08f0*/  CS2R R66, SRZ ;  /* 0x0000000000427805 */ /* 0x002fe4000001ff00 */
[----:B--2---:R-:W-:Y:S01]  /*0900*/  CS2R R60, SRZ ;  /* 0x00000000003c7805 */ /* 0x004fe2000001ff00 */
[----:B------:R1:W-:Y:S01]  /*0910*/  @P1 STL.64 [R1], R36 ;  /* 0x0000002401001387 */ /* 0x0003e20000100a00 */
[----:B---3--:R-:W-:Y:S02]  /*0920*/  CS2R R62, SRZ ;  /* 0x00000000003e7805 */ /* 0x008fe4000001ff00 */
[----:B----4-:R-:W-:Y:S02]  /*0930*/  CS2R R56, SRZ ;  /* 0x0000000000387805 */ /* 0x010fe4000001ff00 */
[----:B------:R-:W-:Y:S01]  /*0940*/  CS2R R58, SRZ ;  /* 0x00000000003a7805 */ /* 0x000fe2000001ff00 */
[----:B------:R2:W-:Y:S01]  /*0950*/  @P1 STL.64 [R1+0x8], R38 ;  /* 0x0000082601001387 */ /* 0x0005e20000100a00 */
        /* <DEDUP_REMOVED lines=78> */
.L_x_6633:
        /* <DEDUP_REMOVED lines=44> */
[----:B------:R-:W2:Y:S04]  /*1100*/  LDG.E.128 R172, desc[UR14][R172.64] ;  /* 0x0000000eacac7981 */ /* 0x000ea8000c1e1d00 */
[----:B------:R-:W3:Y:S01]  /*1110*/  LDG.E.128 R176, desc[UR14][R176.64] ;  /* 0x0000000eb0b07981 */ /* 0x000ee2000c1e1d00 */
[----:B------:R-:W-:-:S06]  /*1120*/  IMAD.WIDE.U32 R180, R2, 0x10, R180 ;  /* 0x0000001002b47825 */ /* 0x000fcc00078e00b4 */
[----:B------:R-:W4:Y:S01]  /*1130*/  LDG.E.128 R180, desc[UR14][R180.64] ;  /* 0x0000000eb4b47981 */ /* 0x000f22000c1e1d00 */
[----:B------:R-:W-:-:S04]  /*1140*/  ISETP.NE.U32.AND P4, PT, RZ, UR22, PT ;  /* 0x00000016ff007c0c */ /* 0x000fc8000bf85070 */
[----:B------:R-:W-:-:S13]  /*1150*/  ISETP.NE.AND.EX P4, PT, RZ, UR23, PT, P4 ;  /* 0x00000017ff007c0c */ /* 0x000fda000bf85340 */
[----:B------:R-:W0:Y:S02]  /*1160*/  @P4 LDC.64 R190, c[0x0][0x438] ;  /* 0x00010e00ffbe4b82 */ /* 0x000e240000000a00 */
[----:B0-----:R-:W-:-:S05]  /*1170*/  @P4 IMAD.WIDE.U32 R190, R2, 0x10, R190 ;  /* 0x0000001002be4825 */ /* 0x001fca00078e00be */
[----:B------:R0:W5:Y:S02]  /*1180*/  @P4 LDG.E.128 R24, desc[UR14][R190.64] ;  /* 0x0000000ebe184981 */ /* 0x000164000c1e1d00 */
[----:B0-----:R-:W-:Y:S01]  /*1190*/  IADD3 R190, PT, PT, R2, 0x100, RZ ;  /* 0x0000010002be7810 */ /* 0x001fe20007ffe0ff */
[----:B--2---:R-:W-:Y:S01]  /*11a0*/  FADD.FTZ R0, R172, -UR7 ;  /* 0x80000007ac007e21 */ /* 0x004fe20008010000 */
[----:B---3--:R-:W-:Y:S01]  /*11b0*/  FMUL.FTZ R172, R227, R178 ;  /* 0x000000b2e3ac7220 */ /* 0x008fe20000410000 */
[----:B------:R-:W-:Y:S01]  /*11c0*/  FMUL.FTZ R10, R206, R176 ;  /* 0x000000b0ce0a7220 */ /* 0x000fe20000410000 */
[----:B----4-:R-:W-:Y:S01]  /*11d0*/  FMUL.FTZ R23, R199, R177 ;  /* 0x000000b1c7177220 */ /* 0x010fe20000410000 */
[----:B------:R-:W-:Y:S01]  /*11e0*/  FMUL.FTZ R0, R0, UR25 ;  /* 0x0000001900007c20 */ /* 0x000fe20008410000 */
[----:B------:R-:W-:Y:S01]  /*11f0*/  FFMA.FTZ R206, R223, R182, R172 ;  /* 0x000000b6dfce7223 */ /* 0x000fe200000100ac */
[----:B------:R-:W-:Y:S01]  /*1200*/  FFMA.FTZ R207, R184, R180, R10 ;  /* 0x000000b4b8cf7223 */ /* 0x000fe2000001000a */
[----:B------:R-:W-:Y:S01]  /*1210*/  FMUL.FTZ R172, R222, R179 ;  /* 0x000000b3deac7220 */ /* 0x000fe20000410000 */
[----:B------:R-:W-:Y:S01]  /*1220*/  FADD.FTZ R10, R173, -UR7 ;  /* 0x80000007ad0a7e21 */ /* 0x000fe20008010000 */
[----:B------:R-:W-:Y:S01]  /*1230*/  FFMA.FTZ R214, R252, R181, R23 ;  /* 0x000000b5fcd67223 */ /* 0x000fe20000010017 */
[----:B------:R-:W-:Y:S01]  /*1240*/  FADD.FTZ R23, R174, -UR7 ;  /* 0x80000007ae177e21 */ /* 0x000fe20008010000 */
[----:B------:R-:W-:Y:S01]  /*1250*/  FFMA.FTZ R199, R221, R183, R172 ;  /* 0x000000b7ddc77223 */ /* 0x000fe200000100ac */
[----:B------:R-:W-:Y:S01]  /*1260*/  FMUL.FTZ R10, R10, UR25 ;  /* 0x000000190a0a7c20 */ /* 0x000fe20008410000 */
[----:B------:R-:W-:Y:S01]  /*1270*/  FADD.FTZ R173, RZ, R207 ;  /* 0x000000cfffad7221 */ /* 0x000fe20000010000 */
[----:B------:R-:W-:Y:S01]  /*1280*/  FFMA.FTZ R172, R0, R207, RZ ;  /* 0x000000cf00ac7223 */ /* 0x000fe200000100ff */
[----:B------:R-:W-:Y:S01]  /*1290*/  FMUL.FTZ R23, R23, UR25 ;  /* 0x0000001917177c20 */ /* 0x000fe20008410000 */
[----:B------:R-:W-:Y:S01]  /*12a0*/  FADD.FTZ R175, R175, -UR7 ;  /* 0x80000007afaf7e21 */ /* 0x000fe20008010000 */
[----:B------:R-:W-:Y:S01]  /*12b0*/  FADD.FTZ R173, R173, R214 ;  /* 0x000000d6adad7221 */ /* 0x000fe20000010000 */
[----:B------:R-:W-:-:S02]  /*12c0*/  FFMA.FTZ R172, R10, R214, R172 ;  /* 0x000000d60aac7223 */ /* 0x000fc400000100ac */
[----:B------:R-:W-:Y:S01]  /*12d0*/  FMUL.FTZ R184, R175, UR25 ;  /* 0x00000019afb87c20 */ /* 0x000fe20008410000 */
        /* <DEDUP_REMOVED lines=20> */
.L_x_6548:
[----:B----4-:R-:W-:Y:S05]  /*1420*/  BSYNC.RECONVERGENT B0 ;  /* 0x0000000000007941 */ /* 0x010fea0003800200 */
.L_x_6547:
[----:B------:R-:W-:Y:S04]  /*1430*/  BSSY.RECONVERGENT B0, `(.L_x_6549) ;  /* 0x0000041000007945 */ /* 0x000fe80003800200 */
[----:B------:R-:W-:Y:S05]  /*1440*/  @!P5 BRA `(.L_x_6550) ;  /* 0x0000000000fcd947 */ /* 0x000fea0003800000 */
[----:B------:R-:W0:Y:S01]  /*1450*/  LDC.64 R172, c[0x0][0x3a8] ;  /* 0x0000ea00ffac7b82 */ /* 0x000e220000000a00 */
[----:B------:R-:W2:Y:S04]  /*1460*/  LDL R16, [R1+0x40] ;  /* 0x0000400001107983 */ /* 0x000ea80000100800 */
[----:B------:R-:W3:Y:S03]  /*1470*/  LDL R205, [R1+0x50] ;  /* 0x0000500001cd7983 */ /* 0x000ee60000100800 */
[----:B------:R-:W1:Y:S01]  /*1480*/  LDC.64 R174, c[0x0][0x430] ;  /* 0x00010c00ffae7b82 */ /* 0x000e620000000a00 */
[----:B------:R-:W4:Y:S04]  /*1490*/  LDL R22, [R1+0x44] ;  /* 0x0000440001167983 */ /* 0x000f280000100800 */
[----:B------:R-:W3:Y:S03]  /*14a0*/  LDL R223, [R1+0x4c] ;  /* 0x00004c0001df7983 */ /* 0x000ee60000100800 */
[----:B------:R-:W1:Y:S01]  /*14b0*/  LDC.64 R176, c[0x0][0x428] ;  /* 0x00010a00ffb07b82 */ /* 0x000e620000000a00 */
[----:B------:R-:W3:Y:S04]  /*14c0*/  LDL R198, [R1+0x54] ;  /* 0x0000540001c67983 */ /* 0x000ee80000100800 */
[----:B------:R-:W3:Y:S01]  /*14d0*/  LDL R252, [R1+0x48] ;  /* 0x0000480001fc7983 */ /* 0x000ee20000100800 */
[----:B0-----:R-:W-:-:S03]  /*14e0*/  IMAD.WIDE.U32 R172, R190, 0x10, R172 ;  /* 0x00000010beac7825 */ /* 0x001fc600078e00ac */
[----:B------:R-:W3:Y:S04]  /*14f0*/  LDL R222, [R1+0x5c] ;  /* 0x00005c0001de7983 */ /* 0x000ee80000100800 */
[----:B------:R-:W2:Y:S01]  /*1500*/  LDG.E.128 R180, desc[UR14][R172.64] ;  /* 0x0000000eacb47981 */ /* 0x000ea2000c1e1d00 */
[----:B-1----:R-:W-:-:S03]  /*1510*/  IMAD.WIDE.U32 R174, R190, 0x10, R174 ;  /* 0x00000010beae7825 */ /* 0x002fc600078e00ae */
[----:B------:R-:W3:Y:S04]  /*1520*/  LDL R227, [R1+0x58] ;  /* 0x0000580001e37983 */ /* 0x000ee80000100800 */
[----:B------:R-:W4:Y:S01]  /*1530*/  LDG.E.128 R172, desc[UR14][R174.64] ;  /* 0x0000000eaeac7981 */ /* 0x000f22000c1e1d00 */
[----:B------:R-:W-:-:S06]  /*1540*/  IMAD.WIDE.U32 R176, R190, 0x10, R176 ;  /* 0x00000010beb07825 */ /* 0x000fcc00078e00b0 */
[----:B------:R-:W3:Y:S01]  /*1550*/  LDG.E.128 R176, desc[UR14][R176.64] ;  /* 0x0000000eb0b07981 */ /* 0x000ee2000c1e1d00 */
[----:B------:R-:W-:-:S04]  /*1560*/  ISETP.NE.U32.AND P4, PT, RZ, UR22, PT ;  /* 0x00000016ff007c0c */ /* 0x000fc8000bf85070 */
[----:B------:R-:W-:-:S13]  /*1570*/  ISETP.NE.AND.EX P4, PT, RZ, UR23, PT, P4 ;  /* 0x00000017ff007c0c */ /* 0x000fda000bf85340 */
[----:B------:R-:W0:Y:S02]  /*1580*/  @P4 LDC.64 R220, c[0x0][0x438] ;  /* 0x00010e00ffdc4b82 */ /* 0x000e240000000a00 */
[----:B0-----:R-:W-:-:S05]  /*1590*/  @P4 IMAD.WIDE.U32 R220, R190, 0x10, R220 ;  /* 0x00000010bedc4825 */ /* 0x001fca00078e00dc */
[----:B------:R3:W5:Y:S01]  /*15a0*/  @P4 LDG.E.128 R140, desc[UR14][R220.64] ;  /* 0x0000000edc8c4981 */ /* 0x000762000c1e1d00 */
[----:B------:R-:W-:Y:S01]  /*15b0*/  IADD3 R190, PT, PT, R190, 0x100, RZ ;  /* 0x00000100bebe7810 */ /* 0x000fe20007ffe0ff */
[----:B--2---:R-:W-:-:S04]  /*15c0*/  FADD.FTZ R9, R180, -UR7 ;  /* 0x80000007b4097e21 */ /* 0x004fc80008010000 */
[----:B------:R-:W-:Y:S01]  /*15d0*/  FMUL.FTZ R189, R9, UR25 ;  /* 0x0000001909bd7c20 */ /* 0x000fe20008410000 */
[----:B----4-:R-:W-:Y:S01]  /*15e0*/  FMUL.FTZ R9, R16, R172 ;  /* 0x000000ac10097220 */ /* 0x010fe20000410000 */
[----:B------:R-:W-:Y:S02]  /*15f0*/  FADD.FTZ R48, R48, R172 ;  /* 0x000000ac30307221 */ /* 0x000fe40000010000 */
[----:B------:R-:W-:Y:S01]  /*1600*/  FFMA.FTZ R76, R172, R189, R76 ;  /* 0x000000bdac4c7223 */ /* 0x000fe2000001004c */
[----:B------:R-:W-:Y:S01]  /*1610*/  FMUL.FTZ R16, R22, R173 ;  /* 0x000000ad16107220 */ /* 0x000fe20000410000 */
[----:B---3--:R-:W-:Y:S01]  /*1620*/  FFMA.FTZ R220, R205, R176, R9 ;  /* 0x000000b0cddc7223 */ /* 0x008fe20000010009 */
[----:B------:R-:W-:Y:S01]  /*1630*/  FADD.FTZ R9, R181, -UR7 ;  /* 0x80000007b5097e21 */ /* 0x000fe20008010000 */
[----:B------:R-:W-:-:S03]  /*1640*/  FMUL.FTZ R172, R223, R175 ;  /* 0x000000afdfac7220 */ /* 0x000fc60000410000 */
[----:B------:R-:W-:Y:S01]  /*1650*/  FMUL.FTZ R9, R9, UR25 ;  /* 0x0000001909097c20 */ /* 0x000fe20008410000 */
[----:B------:R-:W-:Y:S01]  /*1660*/  FFMA.FTZ R213, R198, R177, R16 ;  /* 0x000000b1c6d57223 */ /* 0x000fe20000010010 */
[----:B------:R-:W-:Y:S01]  /*1670*/  FADD.FTZ R49, R49, R173 ;  /* 0x000000ad31317221 */ /* 0x000fe20000010000 */
[----:B------:R-:W-:Y:S01]  /*1680*/  FMUL.FTZ R22, R252, R174 ;  /* 0x000000aefc167220 */ /* 0x000fe20000410000 */
[----:B------:R-:W-:Y:S01]  /*1690*/  FFMA.FTZ R77, R173, R9, R77 ;  /* 0x00000009ad4d7223 */ /* 0x000fe2000001004d */
[----:B------:R-:W-:Y:S01]  /*16a0*/  FFMA.FTZ R198, R222, R179, R172 ;  /* 0x000000b3dec67223 */ /* 0x000fe200000100ac */
[----:B------:R-:W-:Y:S01]  /*16b0*/  FADD.FTZ R16, R182, -UR7 ;  /* 0x80000007b6107e21 */ /* 0x000fe20008010000 */
[----:B------:R-:W-:Y:S01]  /*16c0*/  FADD.FTZ R172, R192, R220 ;  /* 0x000000dcc0ac7221 */ /* 0x000fe20000010000 */
[----:B------:R-:W-:Y:S01]  /*16d0*/  FFMA.FTZ R173, R189, R220, R191 ;  /* 0x000000dcbdad7223 */ /* 0x000fe200000100bf */
[----:B------:R-:W-:Y:S01]  /*16e0*/  FFMA.FTZ R205, R227, R178, R22 ;  /* 0x000000b2e3cd7223 */ /* 0x000fe20000010016 */
        /* <DEDUP_REMOVED lines=21> */
.L_x_6550:
[----:B------:R-:W-:Y:S05]  /*1840*/  BSYNC.RECONVERGENT B0 ;  /* 0x0000000000007941 */ /* 0x000fea0003800200 */
.L_x_6549:
[----:B------:R-:W-:Y:S04]  /*1850*/  BSSY.RECONVERGENT B0, `(.L_x_6551) ;  /* 0x0000041000007945 */ /* 0x000fe80003800200 */
[----:B------:R-:W-:Y:S05]  /*1860*/  @!P0 BRA `(.L_x_6552) ;  /* 0x0000000000fc8947 */ /* 0x000fea0003800000 */
[----:B------:R-:W0:Y:S01]  /*1870*/  LDC.64 R172, c[0x0][0x3a8] ;  /* 0x0000ea00ffac7b82 */ /* 0x000e220000000a00 */
[----:B------:R-:W2:Y:S04]  /*1880*/  LDL R212, [R1+0x20] ;  /* 0x0000200001d47983 */ /* 0x000ea80000100800 */
[----:B------:R-:W3:Y:S03]  /*1890*/  LDL R15, [R1+0x30] ;  /* 0x00003000010f7983 */ /* 0x000ee60000100800 */
[----:B------:R-:W1:Y:S01]  /*18a0*/  LDC.64 R174, c[0x0][0x430] ;  /* 0x00010c00ffae7b82 */ /* 0x000e620000000a00 */
[----:B------:R-:W4:Y:S04]  /*18b0*/  LDL R204, [R1+0x24] ;  /* 0x0000240001cc7983 */ /* 0x000f280000100800 */
[----:B------:R-:W4:Y:S03]  /*18c0*/  LDL R227, [R1+0x2c] ;  /* 0x00002c0001e37983 */ /* 0x000f260000100800 */
[----:B------:R-:W1:Y:S01]  /*18d0*/  LDC.64 R176, c[0x0][0x428] ;  /* 0x00010a00ffb07b82 */ /* 0x000e620000000a00 */
[----:B------:R-:W-:Y:S01]  /*18e0*/  ISETP.NE.U32.AND P4, PT, RZ, UR22, PT ;  /* 0x00000016ff007c0c */ /* 0x000fe2000bf85070 */
[----:B------:R-:W4:Y:S03]  /*18f0*/  LDL R21, [R1+0x34] ;  /* 0x0000340001157983 */ /* 0x000f260000100800 */
[----:B------:R-:W-:Y:S01]  /*1900*/  ISETP.NE.AND.EX P4, PT, RZ, UR23, PT, P4 ;  /* 0x00000017ff007c0c */ /* 0x000fe2000bf85340 */
[----:B------:R-:W4:Y:S01]  /*1910*/  LDL R197, [R1+0x28] ;  /* 0x0000280001c57983 */ /* 0x000f220000100800 */
[----:B0-----:R-:W-:-:S03]  /*1920*/  IMAD.WIDE.U32 R172, R190, 0x10, R172 ;  /* 0x00000010beac7825 */ /* 0x001fc600078e00ac */
[----:B------:R-:W4:Y:S04]  /*1930*/  LDL R221, [R1+0x3c] ;  /* 0x00003c0001dd7983 */ /* 0x000f280000100800 */
[----:B------:R-:W2:Y:S01]  /*1940*/  LDG.E.128 R180, desc[UR14][R172.64] ;  /* 0x0000000eacb47981 */ /* 0x000ea2000c1e1d00 */
[----:B-1----:R-:W-:-:S03]  /*1950*/  IMAD.WIDE.U32 R174, R190, 0x10, R174 ;  /* 0x00000010beae7825 */ /* 0x002fc600078e00ae */
[----:B------:R-:W0:Y:S01]  /*1960*/  @P4 LDC.64 R222, c[0x0][0x438] ;  /* 0x00010e00ffde4b82 */ /* 0x000e220000000a00 */
[----:B------:R-:W4:Y:S01]  /*1970*/  LDL R252, [R1+0x38] ;  /* 0x0000380001fc7983 */ /* 0x000f220000100800 */
[----:B------:R-:W-:-:S03]  /*1980*/  IMAD.WIDE.U32 R176, R190, 0x10, R176 ;  /* 0x00000010beb07825 */ /* 0x000fc600078e00b0 */
[----:B------:R-:W3:Y:S04]  /*1990*/  LDG.E.128 R172, desc[UR14][R174.64] ;  /* 0x0000000eaeac7981 */ /* 0x000ee8000c1e1d00 */
[----:B------:R-:W4:Y:S01]  /*19a0*/  LDG.E.128 R176, desc[UR14][R176.64] ;  /* 0x0000000eb0b07981 */ /* 0x000f22000c1e1d00 */
[----:B0-----:R-:W-:-:S05]  /*19b0*/  @P4 IMAD.WIDE.U32 R222, R190, 0x10, R222 ;  /* 0x00000010bede4825 */ /* 0x001fca00078e00de */
[----:B------:R0:W5:Y:S01]  /*19c0*/  @P4 LDG.E.128 R144, desc[UR14][R222.64] ;  /* 0x0000000ede904981 */ /* 0x000162000c1e1d00 */
[----:B------:R-:W-:Y:S01]  /*19d0*/  IADD3 R190, PT, PT, R190, 0x100, RZ ;  /* 0x00000100bebe7810 */ /* 0x000fe20007ffe0ff */
[----:B--2---:R-:W-:-:S04]  /*19e0*/  FADD.FTZ R8, R180, -UR7 ;  /* 0x80000007b4087e21 */ /* 0x004fc80008010000 */
[----:B------:R-:W-:Y:S01]  /*19f0*/  FMUL.FTZ R187, R8, UR25 ;  /* 0x0000001908bb7c20 */ /* 0x000fe20008410000 */
[----:B---3--:R-:W-:Y:S01]  /*1a00*/  FMUL.FTZ R8, R212, R172 ;  /* 0x000000acd4087220 */ /* 0x008fe20000410000 */
[----:B------:R-:W-:-:S03]  /*1a10*/  FADD.FTZ R44, R44, R172 ;  /* 0x000000ac2c2c7221 */ /* 0x000fc60000010000 */
[----:B----4-:R-:W-:Y:S01]  /*1a20*/  FFMA.FTZ R219, R15, R176, R8 ;  /* 0x000000b00fdb7223 */ /* 0x010fe20000010008 */
[----:B------:R-:W-:Y:S01]  /*1a30*/  FADD.FTZ R8, R181, -UR7 ;  /* 0x80000007b5087e21 */ /* 0x000fe20008010000 */
[----:B------:R-:W-:Y:S01]  /*1a40*/  FMUL.FTZ R15, R204, R173 ;  /* 0x000000adcc0f7220 */ /* 0x000fe20000410000 */
[----:B------:R-:W-:Y:S01]  /*1a50*/  FFMA.FTZ R72, R172, R187, R72 ;  /* 0x000000bbac487223 */ /* 0x000fe20000010048 */
[----:B------:R-:W-:Y:S01]  /*1a60*/  FMUL.FTZ R172, R227, R175 ;  /* 0x000000afe3ac7220 */ /* 0x000fe20000410000 */
[----:B------:R-:W-:Y:S01]  /*1a70*/  FMUL.FTZ R8, R8, UR25 ;  /* 0x0000001908087c20 */ /* 0x000fe20008410000 */
[----:B------:R-:W-:Y:S01]  /*1a80*/  FFMA.FTZ R212, R21, R177, R15 ;  /* 0x000000b115d47223 */ /* 0x000fe2000001000f */
[----:B------:R-:W-:Y:S01]  /*1a90*/  FMUL.FTZ R21, R197, R174 ;  /* 0x000000aec5157220 */ /* 0x000fe20000410000 */
[----:B------:R-:W-:Y:S01]  /*1aa0*/  FADD.FTZ R45, R45, R173 ;  /* 0x000000ad2d2d7221 */ /* 0x000fe20000010000 */
        /* <DEDUP_REMOVED lines=27> */
.L_x_6552:
[----:B------:R-:W-:Y:S05]  /*1c60*/  BSYNC.RECONVERGENT B0 ;  /* 0x0000000000007941 */ /* 0x000fea0003800200 */
.L_x_6551:
[----:B------:R-:W-:Y:S04]  /*1c70*/  BSSY.RECONVERGENT B0, `(.L_x_6553) ;  /* 0x0000041000007945 */ /* 0x000fe80003800200 */
[----:B------:R-:W-:Y:S05]  /*1c80*/  @!P1 BRA `(.L_x_6554) ;  /* 0x0000000000fc9947 */ /* 0x000fea0003800000 */
[----:B------:R-:W0:Y:S01]  /*1c90*/  LDC.64 R172, c[0x0][0x3a8] ;  /* 0x0000ea00ffac7b82 */ /* 0x000e220000000a00 */
[----:B------:R-:W2:Y:S04]  /*1ca0*/  LDL R211, [R1] ;  /* 0x0000000001d37983 */ /* 0x000ea80000100800 */
        /* <DEDUP_REMOVED lines=61> */
.L_x_6554:
[----:B------:R-:W-:Y:S05]  /*2080*/  BSYNC.RECONVERGENT B0 ;  /* 0x0000000000007941 */ /* 0x000fea0003800200 */
.L_x_6553:
[----:B------:R-:W-:Y:S04]  /*2090*/  BSSY.RECONVERGENT B0, `(.L_x_6555) ;  /* 0x0000039000007945 */ /* 0x000fe80003800200 */
[----:B------:R-:W-:Y:S05]  /*20a0*/  @!P2 BRA `(.L_x_6556) ;  /* 0x0000000000dca947 */ /* 0x000fea0003800000 */
[----:B------:R-:W0:Y:S08]  /*20b0*/  LDC.64 R172, c[0x0][0x3a8] ;  /* 0x0000ea00ffac7b82 */ /* 0x000e300000000a00 */
[----:B------:R-:W1:Y:S08]  /*20c0*/  LDC.64 R174, c[0x0][0x430] ;  /* 0x00010c00ffae7b82 */ /* 0x000e700000000a00 */
[----:B------:R-:W2:Y:S01]  /*20d0*/  LDC.64 R176, c[0x0][0x428] ;  /* 0x00010a00ffb07b82 */ /* 0x000ea20000000a00 */
[----:B------:R-:W-:-:S04]  /*20e0*/  ISETP.NE.U32.AND P4, PT, RZ, UR22, PT ;  /* 0x00000016ff007c0c */ /* 0x000fc8000bf85070 */
[----:B------:R-:W-:Y:S01]  /*20f0*/  ISETP.NE.AND.EX P4, PT, RZ, UR23, PT, P4 ;  /* 0x00000017ff007c0c */ /* 0x000fe2000bf85340 */
[----:B0-----:R-:W-:-:S05]  /*2100*/  IMAD.WIDE.U32 R172, R190, 0x10, R172 ;  /* 0x00000010beac7825 */ /* 0x001fca00078e00ac */
[----:B------:R-:W3:Y:S01]  /*2110*/  LDG.E.128 R180, desc[UR14][R172.64] ;  /* 0x0000000eacb47981 */ /* 0x000ee2000c1e1d00 */
[----:B-1----:R-:W-:-:S06]  /*2120*/  IMAD.WIDE.U32 R174, R190, 0x10, R174 ;  /* 0x00000010beae7825 */ /* 0x002fcc00078e00ae */
[----:B------:R-:W0:Y:S01]  /*2130*/  @P4 LDC.64 R222, c[0x0][0x438] ;  /* 0x00010e00ffde4b82 */ /* 0x000e220000000a00 */
[----:B------:R-:W4:Y:S01]  /*2140*/  LDG.E.128 R172, desc[UR14][R174.64] ;  /* 0x0000000eaeac7981 */ /* 0x000f22000c1e1d00 */
[----:B--2---:R-:W-:-:S06]  /*2150*/  IMAD.WIDE.U32 R176, R190, 0x10, R176 ;  /* 0x00000010beb07825 */ /* 0x004fcc00078e00b0 */
[----:B------:R-:W2:Y:S01]  /*2160*/  LDG.E.128 R176, desc[UR14][R176.64] ;  /* 0x0000000eb0b07981 */ /* 0x000ea2000c1e1d00 */
[----:B0-----:R-:W-:-:S05]  /*2170*/  @P4 IMAD.WIDE.U32 R222, R190, 0x10, R222 ;  /* 0x00000010bede4825 */ /* 0x001fca00078e00de */
[----:B------:R0:W5:Y:S01]  /*2180*/  @P4 LDG.E.128 R152, desc[UR14][R222.64] ;  /* 0x0000000ede984981 */ /* 0x000162000c1e1d00 */
[----:B------:R-:W-:Y:S01]  /*2190*/  IADD3 R190, PT, PT, R190, 0x100, RZ ;  /* 0x00000100bebe7810 */ /* 0x000fe20007ffe0ff */
[----:B---3--:R-:W-:-:S04]  /*21a0*/  FADD.FTZ R6, R180, -UR7 ;  /* 0x80000007b4067e21 */ /* 0x008fc80008010000 */
[----:B------:R-:W-:Y:S01]  /*21b0*/  FMUL.FTZ R185, R6, UR25 ;  /* 0x0000001906b97c20 */ /* 0x000fe20008410000 */
[----:B----45:R-:W-:Y:S01]  /*21c0*/  FMUL.FTZ R6, R244, R172 ;  /* 0x000000acf4067220 */ /* 0x030fe20000410000 */
[----:B------:R-:W-:Y:S02]  /*21d0*/  FADD.FTZ R36, R36, R172 ;  /* 0x000000ac24247221 */ /* 0x000fe40000010000 */
[----:B------:R-:W-:Y:S01]  /*21e0*/  FFMA.FTZ R64, R172, R185, R64 ;  /* 0x000000b9ac407223 */ /* 0x000fe20000010040 */
[----:B--2---:R-:W-:Y:S01]  /*21f0*/  FFMA.FTZ R217, R248, R176, R6 ;  /* 0x000000b0f8d97223 */ /* 0x004fe20000010006 */
[----:B------:R-:W-:Y:S01]  /*2200*/  FADD.FTZ R6, R181, -UR7 ;  /* 0x80000007b5067e21 */ /* 0x000fe20008010000 */
[----:B------:R-:W-:Y:S01]  /*2210*/  FMUL.FTZ R13, R245, R173 ;  /* 0x000000adf50d7220 */ /* 0x000fe20000410000 */
[----:B------:R-:W-:Y:S02]  /*2220*/  FMUL.FTZ R172, R247, R175 ;  /* 0x000000aff7ac7220 */ /* 0x000fe40000410000 */
        /* <DEDUP_REMOVED lines=31> */
.L_x_6556:
[----:B------:R-:W-:Y:S05]  /*2420*/  BSYNC.RECONVERGENT B0 ;  /* 0x0000000000007941 */ /* 0x000fea0003800200 */
.L_x_6555:
        /* <DEDUP_REMOVED lines=57> */
.L_x_6558:
[----:B------:R-:W-:Y:S05]  /*27c0*/  BSYNC.RECONVERGENT B0 ;  /* 0x0000000000007941 */ /* 0x000fea0003800200 */
.L_x_6557:
[----:B------:R-:W-:Y:S01]  /*27d0*/  ISETP.NE.AND P4, PT, R225, RZ, PT ;  /* 0x000000ffe100720c */ /* 0x000fe20003f85270 */
[----:B------:R-:W-:-:S12]  /*27e0*/  BSSY.RECONVERGENT B0, `(.L_x_6559) ;  /* 0x0000038000007945 */ /* 0x000fd80003800200 */
        /* <DEDUP_REMOVED lines=55> */
.L_x_6560:
[----:B------:R-:W-:Y:S05]  /*2b60*/  BSYNC.RECONVERGENT B0 ;  /* 0x0000000000007941 */ /* 0x000fea0003800200 */
.L_x_6559:
        /* <DEDUP_REMOVED lines=32> */
.L_x_6562:
[----:B------:R-:W-:Y:S05]  /*2d70*/  BSYNC.RECONVERGENT B0 ;  /* 0x0000000000007941 */ /* 0x000fea0003800200 */
.L_x_6561:
        /* <DEDUP_REMOVED lines=75> */
.L_x_6567:
        /* <DEDUP_REMOVED lines=21> */
.L_x_6566:
        /* <DEDUP_REMOVED lines=26> */
.L_x_6569:
        /* <DEDUP_REMOVED lines=25> */
.L_x_6565:
        /* <DEDUP_REMOVED lines=27> */
.L_x_6571:
        /* <DEDUP_REMOVED lines=21> */
.L_x_6570:
        /* <DEDUP_REMOVED lines=26> */
.L_x_6572:
        /* <DEDUP_REMOVED lines=24> */
.L_x_6568:
        /* <DEDUP_REMOVED lines=14> */
.L_x_6564:
[----:B------:R-:W-:Y:S05]  /*3db0*/  BSYNC.RECONVERGENT B0 ;  /* 0x0000000000007941 */ /* 0x000fea0003800200 */
.L_x_6563:
        /* <DEDUP_REMOVED lines=39> */
.L_x_6577:
        /* <DEDUP_REMOVED lines=21> */
.L_x_6576:
        /* <DEDUP_REMOVED lines=25> */
.L_x_6579:
        /* <DEDUP_REMOVED lines=17> */
.L_x_6575:
        /* <DEDUP_REMOVED lines=33> */
.L_x_6581:
        /* <DEDUP_REMOVED lines=21> */
.L_x_6580:
        /* <DEDUP_REMOVED lines=25> */
.L_x_6582:
        /* <DEDUP_REMOVED lines=16> */
.L_x_6578:
[----:B------:R-:W0:Y:S02]  /*4a10*/  @P4 LDC.64 R176, c[0x0][0x478] ;  /* 0x00011e00ffb04b82 */ /* 0x000e240000000a00 */
[----:B0-----:R-:W-:-:S05]  /*4a20*/  @P4 IMAD.WIDE.U32 R176, R2, 0x10, R176 ;  /* 0x0000001002b04825 */ /* 0x001fca00078e00b0 */
        /* <DEDUP_REMOVED lines=8> */
.L_x_6574:
[----:B------:R-:W-:Y:S05]  /*4ab0*/  BSYNC.RECONVERGENT B0 ;  /* 0x0000000000007941 */ /* 0x000fea0003800200 */
.L_x_6573:
        /* <DEDUP_REMOVED lines=38> */
.L_x_6587:
        /* <DEDUP_REMOVED lines=11> */
[----:B01---5:R-:W-:Y:S01]  /*4dd0*/  FFMA.FTZ R172, R171, UR25, R144 ;  /* 0x00000019abac7c23 */ /* 0x023fe20008010090 */
        /* <DEDUP_REMOVED lines=9> */
.L_x_6586:
        /* <DEDUP_REMOVED lines=25> */
.L_x_6589:
        /* <DEDUP_REMOVED lines=17> */
.L_x_6585:
        /* <DEDUP_REMOVED lines=33> */
.L_x_6591:
        /* <DEDUP_REMOVED lines=21> */
.L_x_6590:
        /* <DEDUP_REMOVED lines=25> */
.L_x_6592:
        /* <DEDUP_REMOVED lines=16> */
.L_x_6588:
        /* <DEDUP_REMOVED lines=10> */
.L_x_6584:
[----:B------:R-:W-:Y:S05]  /*57a0*/  BSYNC.RECONVERGENT B0 ;  /* 0x0000000000007941 */ /* 0x000fea0003800200 */
.L_x_6583:
        /* <DEDUP_REMOVED lines=38> */
.L_x_6597:
        /* <DEDUP_REMOVED lines=11> */
[----:B012--5:R-:W-:Y:S01]  /*5ac0*/  FFMA.FTZ R172, R171, UR25, R148 ;  /* 0x00000019abac7c23 */ /* 0x027fe20008010094 */
        /* <DEDUP_REMOVED lines=9> */
.L_x_6596:
        /* <DEDUP_REMOVED lines=25> */
.L_x_6599:
        /* <DEDUP_REMOVED lines=17> */
.L_x_6595:
        /* <DEDUP_REMOVED lines=33> */
.L_x_6601:
        /* <DEDUP_REMOVED lines=21> */
.L_x_6600:
        /* <DEDUP_REMOVED lines=25> */
.L_x_6602:
        /* <DEDUP_REMOVED lines=16> */
.L_x_6598:
        /* <DEDUP_REMOVED lines=10> */
.L_x_6594:
[----:B------:R-:W-:Y:S05]  /*6490*/  BSYNC.RECONVERGENT B0 ;  /* 0x0000000000007941 */ /* 0x000fea0003800200 */
.L_x_6593:
        /* <DEDUP_REMOVED lines=38> */
.L_x_6607:
        /* <DEDUP_REMOVED lines=11> */
[----:B0123--:R-:W-:Y:S01]  /*67b0*/  FFMA.FTZ R172, R171, UR25, R152 ;  /* 0x00000019abac7c23 */ /* 0x00ffe20008010098 */
        /* <DEDUP_REMOVED lines=9> */
.L_x_6606:
        /* <DEDUP_REMOVED lines=25> */
.L_x_6609:
        /* <DEDUP_REMOVED lines=16> */
[----:B------:R-:W-:Y:S06]  /*6ae0*/  BRA `(.L_x_6608) ;  /* 0x00000004007c7947 */ /* 0x000fec0003800000 */
.L_x_6605:
        /* <DEDUP_REMOVED lines=33> */
.L_x_6611:
        /* <DEDUP_REMOVED lines=21> */
.L_x_6610:
        /* <DEDUP_REMOVED lines=25> */
.L_x_6612:
        /* <DEDUP_REMOVED lines=16> */
.L_x_6608:
        /* <DEDUP_REMOVED lines=10> */
.L_x_6604:
[----:B------:R-:W-:Y:S05]  /*7180*/  BSYNC.RECONVERGENT B0 ;  /* 0x0000000000007941 */ /* 0x000fea0003800200 */
.L_x_6603:
        /* <DEDUP_REMOVED lines=38> */
.L_x_6617:
        /* <DEDUP_REMOVED lines=11> */
[----:B01234-:R-:W-:Y:S01]  /*74a0*/  FFMA.FTZ R172, R171, UR25, R156 ;  /* 0x00000019abac7c23 */ /* 0x01ffe2000801009c */
        /* <DEDUP_REMOVED lines=9> */
.L_x_6616:
        /* <DEDUP_REMOVED lines=25> */
.L_x_6619:
        /* <DEDUP_REMOVED lines=17> */
.L_x_6615:
        /* <DEDUP_REMOVED lines=33> */
.L_x_6621:
        /* <DEDUP_REMOVED lines=21> */
.L_x_6620:
        /* <DEDUP_REMOVED lines=25> */
.L_x_6622:
        /* <DEDUP_REMOVED lines=16> */
.L_x_6618:
        /* <DEDUP_REMOVED lines=10> */
.L_x_6614:
[----:B------:R-:W-:Y:S05]  /*7e70*/  BSYNC.RECONVERGENT B0 ;  /* 0x0000000000007941 */ /* 0x000fea0003800200 */
.L_x_6613:
        /* <DEDUP_REMOVED lines=39> */
.L_x_6627:
        /* <DEDUP_REMOVED lines=21> */
.L_x_6626:
        /* <DEDUP_REMOVED lines=25> */
.L_x_6629:
        /* <DEDUP_REMOVED lines=17> */
.L_x_6625:
        /* <DEDUP_REMOVED lines=33> */
.L_x_6631:
        /* <DEDUP_REMOVED lines=21> */
.L_x_6630:
        /* <DEDUP_REMOVED lines=25> */
.L_x_6632:
        /* <DEDUP_REMOVED lines=16> */
.L_x_6628:
[----:B------:R-:W0:Y:S02]  /*8ad0*/  @P4 LDC.64 R176, c[0x0][0x478] ;  /* 0x00011e00ffb04b82 */ /* 0x000e240000000a00 */
[----:B0-----:R-:W-:-:S05]  /*8ae0*/  @P4 IMAD.WIDE.U32 R176, R2, 0x10, R176 ;  /* 0x0000001002b04825 */ /* 0x001fca00078e00b0 */
[----:B------:R0:W-:Y:S02]  /*8af0*/  @P4 STG.E.128 desc[UR14][R176.64], R168 ;  /* 0x000000a8b0004986 */ /* 0x0001e4000c101d0e */
[----:B0-----:R-:W0:Y:S02]  /*8b00*/  LDC.64 R176, c[0x0][0x468] ;  /* 0x00011a00ffb07b82 */ /* 0x001e240000000a00 */
[----:B0-----:R-:W-:-:S05]  /*8b10*/  IMAD.WIDE.U32 R176, R2, 0x10, R176 ;  /* 0x0000001002b07825 */ /* 0x001fca00078e00b0 */
[----:B------:R0:W-:Y:S02]  /*8b20*/  STG.E.128 desc[UR14][R176.64], R172 ;  /* 0x000000acb0007986 */ /* 0x0001e4000c101d0e */
[----:B0-----:R-:W0:Y:S02]  /*8b30*/  @P5 LDC.64 R172, c[0x0][0x470] ;  /* 0x00011c00ffac5b82 */ /* 0x001e240000000a00 */
[----:B0-----:R-:W-:-:S05]  /*8b40*/  @P5 IMAD.WIDE.U32 R172, R2, 0x10, R172 ;  /* 0x0000001002ac5825 */ /* 0x001fca00078e00ac */
[----:B------:R0:W-:Y:S02]  /*8b50*/  @P5 STG.E.128 desc[UR14][R172.64], R164 ;  /* 0x000000a4ac005986 */ /* 0x0001e4000c101d0e */
.L_x_6624:
[----:B------:R-:W-:Y:S05]  /*8b60*/  BSYNC.RECONVERGENT B0 ;  /* 0x0000000000007941 */ /* 0x000fea0003800200 */
.L_x_6623:
[----:B------:R-:W-:Y:S01]  /*8b70*/  UPLOP3.LUT UP1, UPT, UPT, UPT, UP1, 0x40, 0x4 ;  /* 0x000000000004789c */ /* 0x000fe20003f2e810 */
[----:B------:R-:W-:Y:S10]  /*8b80*/  BRA.U !UP3, `(.L_x_6633) ;  /* 0xffffff810bac7547 */ /* 0x000ff4000b83ffff */
.L_x_6546:
[----:B------:R-:W0:Y:S01]  /*8b90*/  S2UR UR4, SR_CTAID.X ;  /* 0x00000000000479c3 */ /* 0x000e220000002500 */
[----:B------:R-:W-:Y:S01]  /*8ba0*/  ISETP.NE.AND P4, PT, R178, RZ, PT ;  /* 0x000000ffb200720c */ /* 0x000fe20003f85270 */
        /* <DEDUP_REMOVED lines=18> */
.L_x_6635:
[----:B------:R-:W-:Y:S05]  /*8cd0*/  BSYNC.RECONVERGENT B0 ;  /* 0x0000000000007941 */ /* 0x000fea0003800200 */
.L_x_6634:
[----:B------:R-:W-:Y:S01]  /*8ce0*/  ISETP.NE.AND P4, PT, R226, RZ, PT ;  /* 0x000000ffe200720c */ /* 0x000fe20003f85270 */
[----:B------:R-:W-:-:S12]  /*8cf0*/  BSSY.RECONVERGENT B0, `(.L_x_6636) ;  /* 0x000000f000007945 */ /* 0x000fd80003800200 */
        /* <DEDUP_REMOVED lines=14> */
.L_x_6637:
[----:B------:R-:W-:Y:S05]  /*8de0*/  BSYNC.RECONVERGENT B0 ;  /* 0x0000000000007941 */ /* 0x000fea0003800200 */
.L_x_6636:
        /* <DEDUP_REMOVED lines=15> */
.L_x_6639:
[----:B------:R-:W-:Y:S05]  /*8ee0*/  BSYNC.RECONVERGENT B0 ;  /* 0x0000000000007941 */ /* 0x000fea0003800200 */
.L_x_6638:
        /* <DEDUP_REMOVED lines=15> */
.L_x_6641:
[----:B------:R-:W-:Y:S05]  /*8fe0*/  BSYNC.RECONVERGENT B0 ;  /* 0x0000000000007941 */ /* 0x000fea0003800200 */
.L_x_6640:
        /* <DEDUP_REMOVED lines=15> */
.L_x_6643:
[----:B------:R-:W-:Y:S05]  /*90e0*/  BSYNC.RECONVERGENT B0 ;  /* 0x0000000000007941 */ /* 0x000fea0003800200 */
.L_x_6642:
        /* <DEDUP_REMOVED lines=15> */
.L_x_6645:
[----:B------:R-:W-:Y:S05]  /*91e0*/  BSYNC.RECONVERGENT B0 ;  /* 0x0000000000007941 */ /* 0x000fea0003800200 */
.L_x_6644:
[----:B------:R-:W-:-:S13]  /*91f0*/  ISETP.NE.AND P0, PT, R225, RZ, PT ;  /* 0x000000ffe100720c */ /* 0x000fda0003f05270 */
        /* <DEDUP_REMOVED lines=14> */
.L_x_6646:
        /* <DEDUP_REMOVED lines=10> */
.L_x_7320:


//--------------------- .text._ZN10layer_norm31ln_parallel_residual_bwd_kernelINS_13Kernel_traitsIfffffjLj7168ELj1ELj1ELj8ELj16ENS_18Kernel_traits_baseILj7168EfffffjLj256EEEEELb0ELb0ELb1EEEvNS_9BwdParamsE --------------------------
	.section	.text._ZN10layer_norm31ln_parallel_residual_bwd_kernelINS_13Kernel_traitsIfffffjLj7168ELj1ELj1ELj8ELj16ENS_18Kernel_traits_baseILj7168EfffffjLj256EEEEELb0ELb0ELb1EEEvNS_9BwdParamsE,"ax",@progbits
	.align	128
        .global         _ZN10layer_norm31ln_parallel_residual_bwd_kernelINS_13Kernel_traitsIfffffjLj7168ELj1ELj1ELj8ELj16ENS_18Kernel_traits_baseILj7168EfffffjLj256EEEEELb0ELb0ELb1EEEvNS_9BwdParamsE
        .type           _ZN10layer_norm31ln_parallel_residual_bwd_kernelINS_13Kernel_traitsIfffffjLj7168ELj1ELj1ELj8ELj16ENS_18Kernel_traits_baseILj7168EfffffjLj256EEEEELb0ELb0ELb1EEEvNS_9BwdParamsE,@function
        .size           _ZN10layer_norm31ln_parallel_residual_bwd_kernelINS_13Kernel_traitsIfffffjLj7168ELj1ELj1ELj8ELj16ENS_18Kernel_traits_baseILj7168EfffffjLj256EEEEELb0ELb0ELb1EEEvNS_9BwdParamsE,(.L_x_7321 - _ZN10layer_norm31ln_parallel_residual_bwd_kernelINS_13Kernel_traitsIfffffjLj7168ELj1ELj1ELj8ELj16ENS_18Kernel_traits_baseILj7168EfffffjLj256EEEEELb0ELb0ELb1EEEvNS_9BwdParamsE)
        .other          _ZN10layer_norm31ln_parallel_residual_bwd_kernelINS_13Kernel_traitsIfffffjLj7168ELj1ELj1ELj8ELj16ENS_18Kernel_traits_baseILj7168EfffffjLj256EEEEELb0ELb0ELb1EEEvNS_9BwdParamsE,@"STO_CUDA_ENTRY STV_DEFAULT"
_ZN10layer_norm31ln_parallel_residual_bwd_kernelINS_13Kernel_traitsIfffffjLj7168ELj1ELj1ELj8ELj16ENS_18Kernel_traits_baseILj7168EfffffjLj256EEEEELb0ELb0ELb1EEEvNS_9BwdParamsE:
.text._ZN10layer_norm31ln_parallel_residual_bwd_kernelINS_13Kernel_traitsIfffffjLj7168ELj1ELj1ELj8ELj16ENS_18Kernel_traits_baseILj7168EfffffjLj256EEEEELb0ELb0ELb1EEEvNS_9BwdParamsE:
        /* <DEDUP_REMOVED lines=86> */
[----:B0-----:R3:W5:Y:S01]  /*0560*/  LDG.E.128 R80, desc[UR14][R2.64] ;  /* 0x0000000e02507981 */ /* 0x001762000c1e1d00 */
[----:B------:R-:W-:Y:S02]  /*0570*/  CS2R R216, SRZ ;  /* 0x0000000000d87805 */ /* 0x000fe4000001ff00 */
[----:B------:R-:W-:Y:S01]  /*0580*/  CS2R R214, SRZ ;  /* 0x0000000000d67805 */ /* 0x000fe2000001ff00 */
[----:B--2---:R-:W-:Y:S01]  /*0590*/  IMAD.WIDE.U32 R4, R174, 0x10, R4 ;  /* 0x00000010ae047825 */ /* 0x004fe200078e0004 */
[----:B------:R3:W5:Y:S01]  /*05a0*/  LDG.E.128 R76, desc[UR14][R2.64+0x1000] ;  /* 0x0010000e024c7981 */ /* 0x000762000c1e1d00 */
[----:B------:R-:W-:-:S02]  /*05b0*/  CS2R R212, SRZ ;  /* 0x0000000000d47805 */ /* 0x000fc4000001ff00 */
[----:B------:R-:W-:Y:S02]  /*05c0*/  CS2R R210, SRZ ;  /* 0x0000000000d27805 */ /* 0x000fe4000001ff00 */
[----:B------:R-:W-:Y:S01]  /*05d0*/  CS2R R208, SRZ ;  /* 0x0000000000d07805 */ /* 0x000fe2000001ff00 */
[----:B------:R3:W5:Y:S01]  /*05e0*/  LDG.E.128 R72, desc[UR14][R2.64+0x2000] ;  /* 0x0020000e02487981 */ /* 0x000762000c1e1d00 */
[----:B------:R-:W-:Y:S02]  /*05f0*/  CS2R R206, SRZ ;  /* 0x0000000000ce7805 */ /* 0x000fe4000001ff00 */
[----:B------:R-:W-:Y:S02]  /*0600*/  CS2R R204, SRZ ;  /* 0x0000000000cc7805 */ /* 0x000fe4000001ff00 */
[----:B------:R-:W-:Y:S01]  /*0610*/  MOV R188, RZ ;  /* 0x000000ff00bc7202 */ /* 0x000fe20000000f00 */
[----:B------:R3:W5:Y:S01]  /*0620*/  LDG.E.128 R68, desc[UR14][R2.64+0x3000] ;  /* 0x0030000e02447981 */ /* 0x000762000c1e1d00 */
[----:B------:R-:W-:-:S02]  /*0630*/  CS2R R186, SRZ ;  /* 0x0000000000ba7805 */ /* 0x000fc4000001ff00 */
[----:B------:R-:W-:Y:S02]  /*0640*/  CS2R R184, SRZ ;  /* 0x0000000000b87805 */ /* 0x000fe4000001ff00 */
        /* <DEDUP_REMOVED lines=11> */
[----:B------:R-:W-:Y:S02]  /*0700*/  UPLOP3.LUT UP1, UPT, UPT, UPT, UPT, 0x40, 0x4 ;  /* 0x000000000004789c */ /* 0x000fe40003f2e870 */
[----:B------:R3:W5:Y:S01]  /*0710*/  LDG.E.128 R52, desc[UR14][R4.64] ;  /* 0x0000000e04347981 */ /* 0x000762000c1e1d00 */
[----:B------:R-:W0:Y:S03]  /*0720*/  LDCU UR21, c[0x0][0x388] ;  /* 0x00007100ff1577ac */ /* 0x000e260008000800 */
[----:B------:R3:W5:Y:S01]  /*0730*/  LDG.E.128 R48, desc[UR14][R4.64+0x1000] ;  /* 0x0010000e04307981 */ /* 0x000762000c1e1d00 */
[----:B------:R-:W1:Y:S03]  /*0740*/  LDCU.U8 UR20, c[0x0][0x410] ;  /* 0x00008200ff1477ac */ /* 0x000e660008000000 */
[----:B------:R3:W5:Y:S01]  /*0750*/  LDG.E.128 R44, desc[UR14][R4.64+0x2000] ;  /* 0x0020000e042c7981 */ /* 0x000762000c1e1d00 */
[----:B------:R-:W2:Y:S03]  /*0760*/  LDCU UR26, c[0x0][0x400] ;  /* 0x00008000ff1a77ac */ /* 0x000ea60008000800 */
[----:B------:R3:W5:Y:S01]  /*0770*/  LDG.E.128 R40, desc[UR14][R4.64+0x3000] ;  /* 0x0030000e04287981 */ /* 0x000762000c1e1d00 */
[----:B------:R-:W4:Y:S03]  /*0780*/  LDCU.64 UR28, c[0x0][0x468] ;  /* 0x00008d00ff1c77ac */ /* 0x000f260008000a00 */
[----:B------:R3:W5:Y:S01]  /*0790*/  LDG.E.128 R36, desc[UR14][R4.64+0x4000] ;  /* 0x0040000e04247981 */ /* 0x000762000c1e1d00 */
[----:B------:R-:W0:Y:S03]  /*07a0*/  LDCU.64 UR12, c[0x0][0x470] ;  /* 0x00008e00ff0c77ac */ /* 0x000e260008000a00 */
[----:B------:R3:W5:Y:S01]  /*07b0*/  LDG.E.128 R32, desc[UR14][R4.64+0x5000] ;  /* 0x0050000e04207981 */ /* 0x000762000c1e1d00 */
[----:B------:R-:W0:Y:S03]  /*07c0*/  LDCU.64 UR10, c[0x0][0x478] ;  /* 0x00008f00ff0a77ac */ /* 0x000e260008000a00 */
[----:B------:R3:W5:Y:S01]  /*07d0*/  LDG.E.128 R28, desc[UR14][R4.64+0x6000] ;  /* 0x0060000e041c7981 */ /* 0x000762000c1e1d00 */
[----:B------:R-:W0:Y:S03]  /*07e0*/  LDCU.128 UR16, c[0x0][0x3c0] ;  /* 0x00007800ff1077ac */ /* 0x000e260008000c00 */
        /* <DEDUP_REMOVED lines=32> */
[----:B------:R3:W-:Y:S01]  /*09f0*/  STL [R1], RZ ;  /* 0x000000ff01007387 */ /* 0x0007e20000100800 */
[----:B------:R-:W-:-:S02]  /*0a00*/  CS2R R14, SRZ ;  /* 0x00000000000e7805 */ /* 0x000fc4000001ff00 */
[----:B------:R-:W-:Y:S02]  /*0a10*/  CS2R R12, SRZ ;  /* 0x00000000000c7805 */ /* 0x000fe4000001ff00 */
[----:B------:R-:W-:Y:S02]  /*0a20*/  CS2R R10, SRZ ;  /* 0x00000000000a7805 */ /* 0x000fe4000001ff00 */
[----:B------:R-:W-:Y:S02]  /*0a30*/  CS2R R8, SRZ ;  /* 0x0000000000087805 */ /* 0x000fe4000001ff00 */
[----:B01234-:R-:W-:-:S07]  /*0a40*/  CS2R R6, SRZ ;  /* 0x0000000000067805 */ /* 0x01ffce000001ff00 */
.L_x_6706:
[----:B------:R-:W-:Y:S01]  /*0a50*/  UIMAD.WIDE UR6, UR4, 0x4, UR16 ;  /* 0x00000004040678a5 */ /* 0x000fe2000f8e0210 */
[----:B0-----:R-:W0:Y:S01]  /*0a60*/  LDC.64 R168, c[0x0][0x3a8] ;  /* 0x0000ea00ffa87b82 */ /* 0x001e220000000a00 */
[----:B------:R-:W-:-:S04]  /*0a70*/  UIMAD UR5, UR4, UR21, URZ ;  /* 0x00000015040572a4 */ /* 0x000fc8000f8e02ff */
[----:B------:R-:W-:Y:S01]  /*0a80*/  MOV R2, UR6 ;  /* 0x0000000600027c02 */ /* 0x000fe20008000f00 */
[----:B------:R-:W-:Y:S01]  /*0a90*/  USHF.R.S32.HI UR6, URZ, 0x1f, UR5 ;  /* 0x0000001fff067899 */ /* 0x000fe20008011405 */
[----:B------:R-:W-:Y:S01]  /*0aa0*/  MOV R3, UR7 ;  /* 0x0000000700037c02 */ /* 0x000fe20008000f00 */
[----:B------:R-:W1:Y:S01]  /*0ab0*/  LDC.64 R170, c[0x0][0x430] ;  /* 0x00010c00ffaa7b82 */ /* 0x000e620000000a00 */
[----:B------:R-:W-:Y:S02]  /*0ac0*/  UIMAD.WIDE UR8, UR4, 0x4, UR18 ;  /* 0x00000004040878a5 */ /* 0x000fe4000f8e0212 */
[----:B------:R-:W-:Y:S01]  /*0ad0*/  ULEA.HI UR6, UR6, UR5, URZ, 0x2 ;  /* 0x0000000506067291 */ /* 0x000fe2000f8f10ff */
[----:B------:R2:W3:Y:S04]  /*0ae0*/  LDG.E R189, desc[UR14][R2.64] ;  /* 0x0000000e02bd7981 */ /* 0x0004e8000c1e1900 */
[----:B------:R-:W4:Y:S01]  /*0af0*/  LDC.64 R176, c[0x0][0x428] ;  /* 0x00010a00ffb07b82 */ /* 0x000f220000000a00 */
[----:B------:R-:W-:-:S04]  /*0b00*/  MOV R5, UR6 ;  /* 0x0000000600057c02 */ /* 0x000fc80008000f00 */
[----:B------:R-:W-:Y:S02]  /*0b10*/  LEA.HI.SX32 R5, R5, R174, 0x1e ;  /* 0x000000ae05057211 */ /* 0x000fe400078ff2ff */
[----:B--2---:R-:W-:Y:S02]  /*0b20*/  MOV R2, UR8 ;  /* 0x0000000800027c02 */ /* 0x004fe40008000f00 */
[----:B------:R-:W-:Y:S01]  /*0b30*/  MOV R3, UR9 ;  /* 0x0000000900037c02 */ /* 0x000fe20008000f00 */
[----:B0-----:R-:W-:-:S04]  /*0b40*/  IMAD.WIDE.U32 R120, R5, 0x10, R168 ;  /* 0x0000001005787825 */ /* 0x001fc800078e00a8 */
[----:B------:R0:W2:Y:S01]  /*0b50*/  LDG.E R0, desc[UR14][R2.64] ;  /* 0x0000000e02007981 */ /* 0x0000a2000c1e1900 */
[----:B-1----:R-:W-:-:S03]  /*0b60*/  IMAD.WIDE.U32 R124, R5, 0x10, R170 ;  /* 0x00000010057c7825 */ /* 0x002fc600078e00aa */
[----:B------:R-:W2:Y:S04]  /*0b70*/  LDG.E.128 R120, desc[UR14][R120.64] ;  /* 0x0000000e78787981 */ /* 0x000ea8000c1e1d00 */
[----:B------:R-:W2:Y:S01]  /*0b80*/  LDG.E.128 R124, desc[UR14][R124.64] ;  /* 0x0000000e7c7c7981 */ /* 0x000ea2000c1e1d00 */
[----:B----4-:R-:W-:-:S06]  /*0b90*/  IMAD.WIDE.U32 R128, R5, 0x10, R176 ;  /* 0x0000001005807825 */ /* 0x010fcc00078e00b0 */
[----:B------:R-:W4:Y:S01]  /*0ba0*/  LDG.E.128 R128, desc[UR14][R128.64] ;  /* 0x0000000e80807981 */ /* 0x000f22000c1e1d00 */
[----:B------:R-:W-:-:S04]  /*0bb0*/  ISETP.NE.U32.AND P0, PT, RZ, UR22, PT ;  /* 0x00000016ff007c0c */ /* 0x000fc8000bf05070 */
[----:B------:R-:W-:Y:S02]  /*0bc0*/  ISETP.NE.AND.EX P0, PT, RZ, UR23, PT, P0 ;  /* 0x00000017ff007c0c */ /* 0x000fe4000bf05300 */
[----:B------:R-:W-:-:S11]  /*0bd0*/  ISETP.NE.AND P2, PT, RZ, UR20, PT ;  /* 0x00000014ff007c0c */ /* 0x000fd6000bf45270 */
[----:B------:R-:W1:Y:S01]  /*0be0*/  @P0 LDC.64 R190, c[0x0][0x438] ;  /* 0x00010e00ffbe0b82 */ /* 0x000e620000000a00 */
[C---:B------:R-:W-:Y:S02]  /*0bf0*/  IADD3 R4, PT, PT, R5.reuse, 0x100, RZ ;  /* 0x0000010005047810 */ /* 0x040fe40007ffe0ff */
[C---:B------:R-:W-:Y:S02]  /*0c00*/  IADD3 R192, PT, PT, R5.reuse, 0x300, RZ ;  /* 0x0000030005c07810 */ /* 0x040fe40007ffe0ff */
[----:B0-----:R-:W-:Y:S01]  /*0c10*/  IADD3 R3, PT, PT, R5, 0x200, RZ ;  /* 0x0000020005037810 */ /* 0x001fe20007ffe0ff */
[----:B------:R-:W-:-:S04]  /*0c20*/  IMAD.WIDE.U32 R132, R4, 0x10, R168 ;  /* 0x0000001004847825 */ /* 0x000fc800078e00a8 */
[--C-:B------:R-:W-:Y:S02]  /*0c30*/  IMAD.WIDE.U32 R148, R3, 0x10, R170.reuse ;  /* 0x0000001003947825 */ /* 0x100fe400078e00aa */
[----:B------:R-:W4:Y:S02]  /*0c40*/  LDG.E.128 R132, desc[UR14][R132.64] ;  /* 0x0000000e84847981 */ /* 0x000f24000c1e1d00 */
[----:B------:R-:W-:Y:S02]  /*0c50*/  IMAD.WIDE.U32 R136, R4, 0x10, R170 ;  /* 0x0000001004887825 */ /* 0x000fe400078e00aa */
[----:B------:R-:W4:Y:S04]  /*0c60*/  LDG.E.128 R148, desc[UR14][R148.64] ;  /* 0x0000000e94947981 */ /* 0x000f28000c1e1d00 */
[----:B------:R-:W4:Y:S01]  /*0c70*/  LDG.E.128 R136, desc[UR14][R136.64] ;  /* 0x0000000e88887981 */ /* 0x000f22000c1e1d00 */
[----:B-1----:R-:W-:-:S05]  /*0c80*/  @P0 IMAD.WIDE.U32 R190, R192, 0x10, R190 ;  /* 0x00000010c0be0825 */ /* 0x002fca00078e00be */
[----:B-----5:R0:W5:Y:S01]  /*0c90*/  @P0 LDG.E.128 R84, desc[UR14][R190.64] ;  /* 0x0000000ebe540981 */ /* 0x020162000c1e1d00 */
[----:B------:R-:W-:-:S06]  /*0ca0*/  IMAD.WIDE.U32 R140, R4, 0x10, R176 ;  /* 0x00000010048c7825 */ /* 0x000fcc00078e00b0 */
[----:B------:R-:W4:Y:S01]  /*0cb0*/  LDG.E.128 R140, desc[UR14][R140.64] ;  /* 0x0000000e8c8c7981 */ /* 0x000f22000c1e1d00 */
[----:B---3--:R-:W-:-:S04]  /*0cc0*/  FSEL R189, R189, RZ, !P2 ;  /* 0x000000ffbdbd7208 */ /* 0x008fc80005000000 */
[----:B------:R-:W-:Y:S02]  /*0cd0*/  R2UR UR5, R189 ;  /* 0x00000000bd0572ca */ /* 0x000fe400000e0000 */
[----:B--2---:R-:W-:-:S11]  /*0ce0*/  R2UR UR9, R0 ;  /* 0x00000000000972ca */ /* 0x004fd600000e0000 */
[----:B------:R-:W-:Y:S01]  /*0cf0*/  FADD.FTZ R0, R120, -UR5 ;  /* 0x8000000578007e21 */ /* 0x000fe20008010000 */
[----:B------:R-:W-:Y:S01]  /*0d00*/  FADD.FTZ R121, R121, -UR5 ;  /* 0x8000000579797e21 */ /* 0x000fe20008010000 */
[----:B------:R-:W-:Y:S02]  /*0d10*/  FMUL.FTZ R189, R52, R124 ;  /* 0x0000007c34bd7220 */ /* 0x000fe40000410000 */
[----:B------:R-:W-:Y:S01]  /*0d20*/  FMUL.FTZ R0, R0, UR9 ;  /* 0x0000000900007c20 */ /* 0x000fe20008410000 */
[----:B------:R-:W-:Y:S01]  /*0d30*/  FADD.FTZ R231, R124, R231 ;  /* 0x000000e77ce77221 */ /* 0x000fe20000010000 */
[C---:B----4-:R-:W-:Y:S02]  /*0d40*/  FADD.FTZ R186, R128.reuse, R186 ;  /* 0x000000ba80ba7221 */ /* 0x050fe40000010000 */
[----:B------:R-:W-:Y:S01]  /*0d50*/  FFMA.FTZ R6, R128, R0, R6 ;  /* 0x0000000080067223 */ /* 0x000fe20000010006 */
[----:B------:R-:W-:Y:S01]  /*0d60*/  FFMA.FTZ R189, R80, R128, R189 ;  /* 0x0000008050bd7223 */ /* 0x000fe200000100bd */
[----:B------:R-:W-:Y:S01]  /*0d70*/  FFMA.FTZ R227, R124, R0, R227 ;  /* 0x000000007ce37223 */ /* 0x000fe200000100e3 */
[----:B------:R-:W2:Y:S01]  /*0d80*/  LDL.LU R128, [R1+0x10] ;  /* 0x0000100001807983 */ /* 0x000ea20000300800 */
[----:B0-----:R-:W-:-:S03]  /*0d90*/  FMUL.FTZ R190, R121, UR9 ;  /* 0x0000000979be7c20 */ /* 0x001fc60008410000 */
[----:B------:R-:W3:Y:S04]  /*0da0*/  LDL.LU R124, [R1+0xc] ;  /* 0x00000c00017c7983 */ /* 0x000ee80000300800 */
[----:B------:R-:W4:Y:S01]  /*0db0*/  LDL.LU R121, [R1+0x8] ;  /* 0x0000080001797983 */ /* 0x000f220000300800 */
[----:B------:R-:W-:-:S04]  /*0dc0*/  IMAD.WIDE.U32 R144, R3, 0x10, R168 ;  /* 0x0000001003907825 */ /* 0x000fc800078e00a8 */
[----:B------:R-:W-:Y:S02]  /*0dd0*/  IMAD.WIDE.U32 R152, R3, 0x10, R176 ;  /* 0x0000001003987825 */ /* 0x000fe400078e00b0 */
[----:B------:R-:W2:Y:S04]  /*0de0*/  LDG.E.128 R144, desc[UR14][R144.64] ;  /* 0x0000000e90907981 */ /* 0x000ea8000c1e1d00 */
[----:B------:R-:W2:Y:S01]  /*0df0*/  LDG.E.128 R152, desc[UR14][R152.64] ;  /* 0x0000000e98987981 */ /* 0x000ea2000c1e1d00 */
[----:B------:R-:W-:-:S04]  /*0e00*/  IMAD.WIDE.U32 R160, R192, 0x10, R170 ;  /* 0x00000010c0a07825 */ /* 0x000fc800078e00aa */
[----:B------:R-:W-:Y:S01]  /*0e10*/  FADD.FTZ R135, R135, -UR5 ;  /* 0x8000000587877e21 */ /* 0x000fe20008010000 */
[----:B------:R-:W-:Y:S01]  /*0e20*/  FADD.FTZ R134, R134, -UR5 ;  /* 0x8000000586867e21 */ /* 0x000fe20008010000 */
[----:B------:R-:W2:Y:S02]  /*0e30*/  LDG.E.128 R160, desc[UR14][R160.64] ;  /* 0x0000000ea0a07981 */ /* 0x000ea4000c1e1d00 */
[----:B------:R-:W-:Y:S01]  /*0e40*/  FMUL.FTZ R202, R135, UR9 ;  /* 0x0000000987ca7c20 */ /* 0x000fe20008410000 */
[----:B------:R-:W-:Y:S01]  /*0e50*/  FMUL.FTZ R200, R134, UR9 ;  /* 0x0000000986c87c20 */ /* 0x000fe20008410000 */
[----:B------:R-:W-:Y:S01]  /*0e60*/  FMUL.FTZ R203, R51, R139 ;  /* 0x0000008b33cb7220 */ /* 0x000fe20000410000 */
[C---:B------:R-:W-:Y:S01]  /*0e70*/  FADD.FTZ R246, R139.reuse, R246 ;  /* 0x000000f68bf67221 */ /* 0x040fe20000010000 */
[----:B------:R-:W-:Y:S01]  /*0e80*/  FFMA.FTZ R240, R139, R202, R240 ;  /* 0x000000ca8bf07223 */ /* 0x000fe200000100f0 */
[----:B------:R-:W-:Y:S01]  /*0e90*/  FMUL.FTZ R201, R50, R138 ;  /* 0x0000008a32c97220 */ /* 0x000fe20000410000 */
[----:B------:R-:W2:Y:S01]  /*0ea0*/  LDL.LU R139, [R1+0x14] ;  /* 0x00001400018b7983 */ /* 0x000ea20000300800 */
[C---:B------:R-:W-:Y:S01]  /*0eb0*/  FADD.FTZ R245, R138.reuse, R245 ;  /* 0x000000f58af57221 */ /* 0x040fe20000010000 */
[----:B------:R-:W-:Y:S01]  /*0ec0*/  FFMA.FTZ R239, R138, R200, R239 ;  /* 0x000000c88aef7223 */ /* 0x000fe200000100ef */
[----:B------:R-:W-:Y:S01]  /*0ed0*/  FADD.FTZ R133, R133, -UR5 ;  /* 0x8000000585857e21 */ /* 0x000fe20008010000 */
[----:B------:R-:W-:Y:S01]  /*0ee0*/  FADD.FTZ R132, R132, -UR5 ;  /* 0x8000000584847e21 */ /* 0x000fe20008010000 */
[----:B------:R-:W-:Y:S01]  /*0ef0*/  FMUL.FTZ R199, R49, R137 ;  /* 0x0000008931c77220 */ /* 0x000fe20000410000 */
[----:B------:R-:W-:Y:S01]  /*0f00*/  FMUL.FTZ R197, R48, R136 ;  /* 0x0000008830c57220 */ /* 0x000fe20000410000 */
[----:B------:R-:W-:Y:S01]  /*0f10*/  FMUL.FTZ R198, R133, UR9 ;  /* 0x0000000985c67c20 */ /* 0x000fe20008410000 */
[----:B------:R-:W-:Y:S01]  /*0f20*/  FMUL.FTZ R196, R132, UR9 ;  /* 0x0000000984c47c20 */ /* 0x000fe20008410000 */
[----:B------:R-:W-:-:S04]  /*0f30*/  IMAD.WIDE.U32 R156, R192, 0x10, R168 ;  /* 0x00000010c09c7825 */ /* 0x000fc800078e00a8 */
[C---:B------:R-:W-:Y:S01]  /*0f40*/  FADD.FTZ R206, R141.reuse, R206 ;  /* 0x000000ce8dce7221 */ /* 0x040fe20000010000 */
[----:B------:R-:W-:Y:S01]  /*0f50*/  FFMA.FTZ R11, R141, R198, R11 ;  /* 0x000000c68d0b7223 */ /* 0x000fe2000001000b */
[----:B------:R-:W-:Y:S01]  /*0f60*/  FFMA.FTZ R199, R77, R141, R199 ;  /* 0x0000008d4dc77223 */ /* 0x000fe200000100c7 */
[C---:B------:R-:W-:Y:S01]  /*0f70*/  FADD.FTZ R205, R140.reuse, R205 ;  /* 0x000000cd8ccd7221 */ /* 0x040fe20000010000 */
[----:B------:R-:W-:Y:S01]  /*0f80*/  FFMA.FTZ R10, R140, R196, R10 ;  /* 0x000000c48c0a7223 */ /* 0x000fe2000001000a */
[----:B------:R-:W-:Y:S01]  /*0f90*/  FFMA.FTZ R197, R76, R140, R197 ;  /* 0x0000008c4cc57223 */ /* 0x000fe200000100c5 */
[----:B------:R-:W2:Y:S01]  /*0fa0*/  LDG.E.128 R156, desc[UR14][R156.64] ;  /* 0x0000000e9c9c7981 */ /* 0x000ea2000c1e1d00 */
[----:B---3--:R-:W-:Y:S01]  /*0fb0*/  FADD.FTZ R124, R149, R124 ;  /* 0x0000007c957c7221 */ /* 0x008fe20000010000 */
[----:B----4-:R-:W-:Y:S01]  /*0fc0*/  FADD.FTZ R121, R148, R121 ;  /* 0x0000007994797221 */ /* 0x010fe20000010000 */
[----:B--2---:R-:W-:Y:S01]  /*0fd0*/  FADD.FTZ R128, R150, R128 ;  /* 0x0000008096807221 */ /* 0x004fe20000010000 */
[----:B------:R-:W-:-:S03]  /*0fe0*/  FADD.FTZ R147, R147, -UR5 ;  /* 0x8000000593937e21 */ /* 0x000fc60008010000 */
[----:B------:R-:W-:Y:S01]  /*0ff0*/  STL [R1+0x8], R121 ;  /* 0x0000087901007387 */ /* 0x000fe20000100800 */
[----:B------:R-:W-:-:S03]  /*1000*/  FADD.FTZ R212, R155, R212 ;  /* 0x000000d49bd47221 */ /* 0x000fc60000010000 */
[----:B------:R-:W-:Y:S01]  /*1010*/  STL [R1+0xc], R124 ;  /* 0x00000c7c01007387 */ /* 0x000fe20000100800 */
[----:B------:R-:W-:Y:S01]  /*1020*/  IADD3 R2, PT, PT, R5, 0x400, RZ ;  /* 0x0000040005027810 */ /* 0x000fe20007ffe0ff */
[----:B------:R-:W-:-:S04]  /*1030*/  IMAD.WIDE.U32 R164, R192, 0x10, R176 ;  /* 0x00000010c0a47825 */ /* 0x000fc800078e00b0 */
[----:B------:R-:W-:Y:S01]  /*1040*/  FADD.FTZ R144, R144, -UR5 ;  /* 0x8000000590907e21 */ /* 0x000fe20008010000 */
[----:B------:R-:W2:Y:S01]  /*1050*/  LDL.LU R138, [R1+0x38] ;  /* 0x00003800018a7983 */ /* 0x000ea20000300800 */
[----:B------:R-:W-:Y:S01]  /*1060*/  FADD.FTZ R145, R145, -UR5 ;  /* 0x8000000591917e21 */ /* 0x000fe20008010000 */
[----:B------:R-:W-:Y:S01]  /*1070*/  FMUL.FTZ R120, R44, R148 ;  /* 0x000000942c787220 */ /* 0x000fe20000410000 */
[----:B------:R-:W-:Y:S01]  /*1080*/  FADD.FTZ R209, R152, R209 ;  /* 0x000000d198d17221 */ /* 0x000fe20000010000 */
[----:B------:R-:W-:Y:S01]  /*1090*/  STL [R1+0x10], R128 ;  /* 0x0000108001007387 */ /* 0x000fe20000100800 */
[----:B------:R-:W-:Y:S01]  /*10a0*/  FADD.FTZ R146, R146, -UR5 ;  /* 0x8000000592927e21 */ /* 0x000fe20008010000 */
[----:B------:R-:W-:Y:S01]  /*10b0*/  FADD.FTZ R210, R153, R210 ;  /* 0x000000d299d27221 */ /* 0x000fe20000010000 */
[----:B------:R-:W-:Y:S01]  /*10c0*/  FADD.FTZ R207, R142, R207 ;  /* 0x000000cf8ecf7221 */ /* 0x000fe20000010000 */
[----:B------:R-:W3:Y:S01]  /*10d0*/  LDL.LU R141, [R1+0x3c] ;  /* 0x00003c00018d7983 */ /* 0x000ee20000300800 */
[C---:B------:R-:W-:Y:S01]  /*10e0*/  FADD.FTZ R208, R143.reuse, R208 ;  /* 0x000000d08fd07221 */ /* 0x040fe20000010000 */
[----:B------:R-:W-:Y:S01]  /*10f0*/  FFMA.FTZ R13, R143, R202, R13 ;  /* 0x000000ca8f0d7223 */ /* 0x000fe2000001000d */
[----:B------:R-:W0:Y:S01]  /*1100*/  LDC.64 R134, c[0x0][0x430] ;  /* 0x00010c00ff867b82 */ /* 0x000e220000000a00 */
[----:B------:R-:W4:Y:S01]  /*1110*/  LDL.LU R140, [R1+0x40] ;  /* 0x00004000018c7983 */ /* 0x000f220000300800 */
[----:B------:R-:W-:Y:S01]  /*1120*/  FMUL.FTZ R147, R147, UR9 ;  /* 0x0000000993937c20 */ /* 0x000fe20008410000 */
[----:B------:R-:W-:Y:S01]  /*1130*/  FMUL.FTZ R132, R47, R151 ;  /* 0x000000972f847220 */ /* 0x000fe20000410000 */
[----:B------:R-:W-:Y:S01]  /*1140*/  IMAD.WIDE.U32 R168, R2, 0x10, R168 ;  /* 0x0000001002a87825 */ /* 0x000fe200078e00a8 */
[----:B------:R-:W4:Y:S03]  /*1150*/  LDG.E.128 R164, desc[UR14][R164.64] ;  /* 0x0000000ea4a47981 */ /* 0x000f26000c1e1d00 */
[----:B------:R-:W-:Y:S01]  /*1160*/  FFMA.FTZ R17, R155, R147, R17 ;  /* 0x000000939b117223 */ /* 0x000fe20000010011 */
[----:B------:R-:W-:-:S02]  /*1170*/  FFMA.FTZ R155, R75, R155, R132 ;  /* 0x0000009b4b9b7223 */ /* 0x000fc40000010084 */
[----:B------:R-:W1:Y:S01]  /*1180*/  @P0 LDC.64 R132, c[0x0][0x438] ;  /* 0x00010e00ff840b82 */ /* 0x000e620000000a00 */
[----:B------:R-:W-:-:S04]  /*1190*/  IMAD.WIDE.U32 R172, R2, 0x10, R170 ;  /* 0x0000001002ac7825 */ /* 0x000fc800078e00aa */
[----:B------:R-:W-:Y:S01]  /*11a0*/  FADD.FTZ R139, R151, R139 ;  /* 0x0000008b978b7221 */ /* 0x000fe20000010000 */
[----:B------:R-:W4:Y:S04]  /*11b0*/  LDG.E.128 R168, desc[UR14][R168.64] ;  /* 0x0000000ea8a87981 */ /* 0x000f28000c1e1d00 */
[----:B------:R0:W-:Y:S04]  /*11c0*/  STL [R1+0x14], R139 ;  /* 0x0000148b01007387 */ /* 0x0001e80000100800 */
[----:B------:R-:W4:Y:S04]  /*11d0*/  LDG.E.128 R172, desc[UR14][R172.64] ;  /* 0x0000000eacac7981 */ /* 0x000f28000c1e1d00 */
[----:B0-----:R-:W4:Y:S01]  /*11e0*/  LDL.LU R139, [R1+0x44] ;  /* 0x00004400018b7983 */ /* 0x001f220000300800 */
[----:B-1----:R-:W-:-:S05]  /*11f0*/  @P0 IMAD.WIDE.U32 R132, R5, 0x10, R132 ;  /* 0x0000001005840825 */ /* 0x002fca00078e0084 */
[----:B------:R0:W5:Y:S01]  /*1200*/  @P0 LDG.E.128 R88, desc[UR14][R132.64] ;  /* 0x0000000e84580981 */ /* 0x000162000c1e1d00 */
[----:B------:R-:W-:Y:S01]  /*1210*/  FMUL.FTZ R144, R144, UR9 ;  /* 0x0000000990907c20 */ /* 0x000fe20008410000 */
[----:B------:R-:W-:-:S03]  /*1220*/  FMUL.FTZ R145, R145, UR9 ;  /* 0x0000000991917c20 */ /* 0x000fc60008410000 */
[----:B------:R-:W-:Y:S01]  /*1230*/  FFMA.FTZ R14, R152, R144, R14 ;  /* 0x00000090980e7223 */ /* 0x000fe2000001000e */
[----:B------:R-:W-:Y:S01]  /*1240*/  FFMA.FTZ R152, R72, R152, R120 ;  /* 0x0000009848987223 */ /* 0x000fe20000010078 */
[----:B------:R-:W-:Y:S01]  /*1250*/  FMUL.FTZ R120, R45, R149 ;  /* 0x000000952d787220 */ /* 0x000fe20000410000 */
[----:B------:R-:W-:Y:S01]  /*1260*/  FFMA.FTZ R242, R149, R145, R242 ;  /* 0x0000009195f27223 */ /* 0x000fe200000100f2 */
[----:B------:R-:W-:Y:S01]  /*1270*/  FADD.FTZ R149, R156, -UR5 ;  /* 0x800000059c957e21 */ /* 0x000fe20008010000 */
[----:B--2---:R-:W-:-:S05]  /*1280*/  FADD.FTZ R138, R160, R138 ;  /* 0x0000008aa08a7221 */ /* 0x004fca0000010000 */
[----:B------:R1:W-:Y:S04]  /*1290*/  STL [R1+0x38], R138 ;  /* 0x0000388a01007387 */ /* 0x0003e80000100800 */
[----:B-1----:R-:W2:Y:S04]  /*12a0*/  LDL.LU R138, [R1+0x50] ;  /* 0x00005000018a7983 */ /* 0x002ea80000300800 */
[----:B------:R-:W2:Y:S01]  /*12b0*/  LDL.LU R133, [R1] ;  /* 0x0000000001857983 */ /* 0x000ea20000300800 */
[----:B---3--:R-:W-:Y:S01]  /*12c0*/  FADD.FTZ R141, R161, R141 ;  /* 0x0000008da18d7221 */ /* 0x008fe20000010000 */
[----:B----4-:R-:W-:-:S04]  /*12d0*/  FADD.FTZ R140, R162, R140 ;  /* 0x0000008ca28c7221 */ /* 0x010fc80000010000 */
[----:B------:R1:W-:Y:S04]  /*12e0*/  STL [R1+0x3c], R141 ;  /* 0x00003c8d01007387 */ /* 0x0003e80000100800 */
[----:B------:R-:W-:Y:S04]  /*12f0*/  STL [R1+0x40], R140 ;  /* 0x0000408c01007387 */ /* 0x000fe80000100800 */
[----:B------:R-:W3:Y:S04]  /*1300*/  LDL.LU R156, [R1+0x54] ;  /* 0x00005400019c7983 */ /* 0x000ee80000300800 */
[----:B-1----:R-:W4:Y:S01]  /*1310*/  LDL.LU R141, [R1+0x4] ;  /* 0x00000400018d7983 */ /* 0x002f220000300800 */
[----:B------:R-:W-:Y:S01]  /*1320*/  FMUL.FTZ R146, R146, UR9 ;  /* 0x0000000992927c20 */ /* 0x000fe20008410000 */
[----:B------:R-:W-:Y:S01]  /*1330*/  FFMA.FTZ R15, R153, R145, R15 ;  /* 0x00000091990f7223 */ /* 0x000fe2000001000f */
[----:B------:R-:W-:Y:S01]  /*1340*/  FFMA.FTZ R153, R73, R153, R120 ;  /* 0x0000009949997223 */ /* 0x000fe20000010078 */
[----:B------:R-:W-:Y:S01]  /*1350*/  FMUL.FTZ R120, R46, R150 ;  /* 0x000000962e787220 */ /* 0x000fe20000410000 */
[----:B------:R-:W-:Y:S01]  /*1360*/  FFMA.FTZ R247, R150, R146, R247 ;  /* 0x0000009296f77223 */ /* 0x000fe200000100f7 */
[----:B------:R-:W-:Y:S01]  /*1370*/  FMUL.FTZ R149, R149, UR9 ;  /* 0x0000000995957c20 */ /* 0x000fe20008410000 */
[----:B0-----:R-:W-:Y:S01]  /*1380*/  FMUL.FTZ R132, R40, R160 ;  /* 0x000000a028847220 */ /* 0x001fe20000410000 */
[----:B------:R-:W-:Y:S01]  /*1390*/  FADD.FTZ R150, R157, -UR5 ;  /* 0x800000059d967e21 */ /* 0x000fe20008010000 */
[----:B------:R-:W-:Y:S01]  /*13a0*/  FFMA.FTZ R248, R151, R147, R248 ;  /* 0x0000009397f87223 */ /* 0x000fe200000100f8 */
[C---:B------:R-:W-:Y:S01]  /*13b0*/  FADD.FTZ R213, R164.reuse, R213 ;  /* 0x000000d5a4d57221 */ /* 0x040fe20000010000 */
[----:B------:R-:W-:Y:S01]  /*13c0*/  FFMA.FTZ R18, R164, R149, R18 ;  /* 0x00000095a4127223 */ /* 0x000fe20000010012 */
[----:B------:R-:W-:Y:S01]  /*13d0*/  FFMA.FTZ R164, R68, R164, R132 ;  /* 0x000000a444a47223 */ /* 0x000fe20000010084 */
[----:B------:R-:W-:Y:S01]  /*13e0*/  FMUL.FTZ R150, R150, UR9 ;  /* 0x0000000996967c20 */ /* 0x000fe20008410000 */
[----:B------:R-:W-:Y:S01]  /*13f0*/  FADD.FTZ R151, R158, -UR5 ;  /* 0x800000059e977e21 */ /* 0x000fe20008010000 */
[----:B------:R-:W-:Y:S01]  /*1400*/  FMUL.FTZ R132, R41, R161 ;  /* 0x000000a129847220 */ /* 0x000fe20000410000 */
[----:B------:R-:W-:Y:S01]  /*1410*/  FADD.FTZ R158, R159, -UR5 ;  /* 0x800000059f9e7e21 */ /* 0x000fe20008010000 */
[----:B------:R-:W-:Y:S01]  /*1420*/  FADD.FTZ R159, R168, -UR5 ;  /* 0x80000005a89f7e21 */ /* 0x000fe20008010000 */
[C---:B------:R-:W-:Y:S01]  /*1430*/  FADD.FTZ R214, R165.reuse, R214 ;  /* 0x000000d6a5d67221 */ /* 0x040fe20000010000 */
[----:B------:R-:W-:Y:S01]  /*1440*/  FFMA.FTZ R19, R165, R150, R19 ;  /* 0x00000096a5137223 */ /* 0x000fe20000010013 */
[----:B------:R-:W-:Y:S01]  /*1450*/  FFMA.FTZ R165, R69, R165, R132 ;  /* 0x000000a545a57223 */ /* 0x000fe20000010084 */
[----:B------:R-:W-:Y:S01]  /*1460*/  FMUL.FTZ R151, R151, UR9 ;  /* 0x0000000997977c20 */ /* 0x000fe20008410000 */
[----:B------:R-:W-:Y:S01]  /*1470*/  FMUL.FTZ R132, R42, R162 ;  /* 0x000000a22a847220 */ /* 0x000fe20000410000 */
[----:B------:R-:W-:Y:S01]  /*1480*/  FMUL.FTZ R159, R159, UR9 ;  /* 0x000000099f9f7c20 */ /* 0x000fe20008410000 */
[C---:B------:R-:W-:Y:S01]  /*1490*/  FADD.FTZ R215, R166.reuse, R215 ;  /* 0x000000d7a6d77221 */ /* 0x040fe20000010000 */
[----:B------:R-:W-:Y:S01]  /*14a0*/  FFMA.FTZ R20, R166, R151, R20 ;  /* 0x00000097a6147223 */ /* 0x000fe20000010014 */
[----:B------:R-:W-:Y:S01]  /*14b0*/  FADD.FTZ R139, R163, R139 ;  /* 0x0000008ba38b7221 */ /* 0x000fe20000010000 */
[----:B------:R-:W-:Y:S01]  /*14c0*/  FFMA.FTZ R166, R70, R166, R132 ;  /* 0x000000a646a67223 */ /* 0x000fe20000010084 */
[----:B------:R-:W-:Y:S01]  /*14d0*/  FMUL.FTZ R158, R158, UR9 ;  /* 0x000000099e9e7c20 */ /* 0x000fe20008410000 */
[----:B------:R-:W-:Y:S01]  /*14e0*/  FMUL.FTZ R132, R43, R163 ;  /* 0x000000a32b847220 */ /* 0x000fe20000410000 */
[C---:B------:R-:W-:Y:S01]  /*14f0*/  FADD.FTZ R216, R167.reuse, R216 ;  /* 0x000000d8a7d87221 */ /* 0x040fe20000010000 */
[----:B------:R-:W-:Y:S01]  /*1500*/  STL [R1+0x44], R139 ;  /* 0x0000448b01007387 */ /* 0x000fe20000100800 */
[----:B------:R-:W-:Y:S01]  /*1510*/  FFMA.FTZ R21, R167, R158, R21 ;  /* 0x0000009ea7157223 */ /* 0x000fe20000010015 */
[----:B------:R-:W-:Y:S01]  /*1520*/  FFMA.FTZ R167, R71, R167, R132 ;  /* 0x000000a747a77223 */ /* 0x000fe20000010084 */
[----:B------:R-:W-:Y:S01]  /*1530*/  FMUL.FTZ R132, R36, R172 ;  /* 0x000000ac24847220 */ /* 0x000fe20000410000 */
[----:B------:R-:W-:Y:S01]  /*1540*/  FFMA.FTZ R252, R163, R158, R252 ;  /* 0x0000009ea3fc7223 */ /* 0x000fe200000100fc */
[----:B------:R-:W-:Y:S01]  /*1550*/  FFMA.FTZ R250, R161, R150, R250 ;  /* 0x00000096a1fa7223 */ /* 0x000fe200000100fa */
[----:B------:R-:W-:-:S04]  /*1560*/  FADD.FTZ R161, R169, -UR5 ;  /* 0x80000005a9a17e21 */ /* 0x000fc80008010000 */
[----:B------:R-:W-:Y:S01]  /*1570*/  FMUL.FTZ R161, R161, UR9 ;  /* 0x00000009a1a17c20 */ /* 0x000fe20008410000 */
[----:B------:R-:W-:-:S06]  /*1580*/  IMAD.WIDE.U32 R176, R2, 0x10, R176 ;  /* 0x0000001002b07825 */ /* 0x000fcc00078e00b0 */
[----:B------:R-:W4:Y:S01]  /*1590*/  LDG.E.128 R176, desc[UR14][R176.64] ;  /* 0x0000000eb0b07981 */ /* 0x000f22000c1e1d00 */
[C---:B--2---:R-:W-:Y:S01]  /*15a0*/  FADD.FTZ R138, R172.reuse, R138 ;  /* 0x0000008aac8a7221 */ /* 0x044fe20000010000 */
[----:B------:R-:W-:-:S05]  /*15b0*/  FFMA.FTZ R133, R172, R159, R133 ;  /* 0x0000009fac857223 */ /* 0x000fca0000010085 */
[----:B------:R-:W-:Y:S04]  /*15c0*/  STL [R1], R133 ;  /* 0x0000008501007387 */ /* 0x000fe80000100800 */
[----:B------:R-:W-:Y:S04]  /*15d0*/  STL [R1+0x50], R138 ;  /* 0x0000508a01007387 */ /* 0x000fe80000100800 */
[----:B------:R-:W2:Y:S04]  /*15e0*/  LDL.LU R172, [R1+0x58] ;  /* 0x0000580001ac7983 */ /* 0x000ea80000300800 */
[----:B------:R-:W2:Y:S01]  /*15f0*/  LDL.LU R163, [R1+0x18] ;  /* 0x0000180001a37983 */ /* 0x000ea20000300800 */
[C---:B---3--:R-:W-:Y:S01]  /*1600*/  FADD.FTZ R156, R173.reuse, R156 ;  /* 0x0000009cad9c7221 */ /* 0x048fe20000010000 */
[----:B----4-:R-:W-:-:S04]  /*1610*/  FFMA.FTZ R141, R173, R161, R141 ;  /* 0x000000a1ad8d7223 */ /* 0x010fc8000001008d */
[----:B------:R0:W-:Y:S04]  /*1620*/  STL [R1+0x54], R156 ;  /* 0x0000549c01007387 */ /* 0x0001e80000100800 */
[----:B------:R-:W-:Y:S04]  /*1630*/  STL [R1+0x4], R141 ;  /* 0x0000048d01007387 */ /* 0x000fe80000100800 */
[----:B------:R-:W3:Y:S01]  /*1640*/  LDL.LU R168, [R1+0x5c] ;  /* 0x00005c0001a87983 */ /* 0x000ee20000300800 */
[----:B0-----:R-:W0:Y:S03]  /*1650*/  @P0 LDC.64 R156, c[0x0][0x438] ;  /* 0x00010e00ff9c0b82 */ /* 0x001e260000000a00 */
[----:B------:R-:W4:Y:S01]  /*1660*/  LDL.LU R169, [R1+0x1c] ;  /* 0x00001c0001a97983 */ /* 0x000f220000300800 */
[----:B0-----:R-:W-:-:S05]  /*1670*/  @P0 IMAD.WIDE.U32 R156, R4, 0x10, R156 ;  /* 0x00000010049c0825 */ /* 0x001fca00078e009c */
[----:B------:R0:W5:Y:S02]  /*1680*/  @P0 LDG.E.128 R92, desc[UR14][R156.64] ;  /* 0x0000000e9c5c0981 */ /* 0x000164000c1e1d00 */
[----:B0-----:R-:W0:Y:S02]  /*1690*/  @P0 LDC.64 R156, c[0x0][0x438] ;  /* 0x00010e00ff9c0b82 */ /* 0x001e240000000a00 */
[----:B0-----:R-:W-:-:S05]  /*16a0*/  @P0 IMAD.WIDE.U32 R156, R3, 0x10, R156 ;  /* 0x00000010039c0825 */ /* 0x001fca00078e009c */
[----:B------:R0:W5:Y:S02]  /*16b0*/  @P0 LDG.E.128 R96, desc[UR14][R156.64] ;  /* 0x0000000e9c600981 */ /* 0x000164000c1e1d00 */
[----:B0-----:R-:W0:Y:S01]  /*16c0*/  @P0 LDC.64 R156, c[0x0][0x438] ;  /* 0x00010e00ff9c0b82 */ /* 0x001e220000000a00 */
[----:B------:R-:W-:Y:S01]  /*16d0*/  FFMA.FTZ R12, R142, R200, R12 ;  /* 0x000000c88e0c7223 */ /* 0x000fe2000001000c */
[----:B------:R-:W-:Y:S01]  /*16e0*/  FFMA.FTZ R201, R78, R142, R201 ;  /* 0x0000008e4ec97223 */ /* 0x000fe200000100c9 */
[----:B------:R-:W-:-:S05]  /*16f0*/  FFMA.FTZ R203, R79, R143, R203 ;  /* 0x0000008f4fcb7223 */ /* 0x000fca00000100cb */
[----:B------:R-:W1:Y:S01]  /*1700*/  LDC.64 R142, c[0x0][0x3a8] ;  /* 0x0000ea00ff8e7b82 */ /* 0x000e620000000a00 */
[----:B0-----:R-:W-:-:S05]  /*1710*/  @P0 IMAD.WIDE.U32 R156, R2, 0x10, R156 ;  /* 0x00000010029c0825 */ /* 0x001fca00078e009c */
[----:B------:R0:W5:Y:S02]  /*1720*/  @P0 LDG.E.128 R100, desc[UR14][R156.64] ;  /* 0x0000000e9c640981 */ /* 0x000164000c1e1d00 */
[----:B0-----:R-:W0:Y:S01]  /*1730*/  @P0 LDC.64 R156, c[0x0][0x438] ;  /* 0x00010e00ff9c0b82 */ /* 0x001e220000000a00 */
[C---:B------:R-:W-:Y:S01]  /*1740*/  FADD.FTZ R243, R136.reuse, R243 ;  /* 0x000000f388f37221 */ /* 0x040fe20000010000 */
[----:B------:R-:W-:Y:S01]  /*1750*/  FFMA.FTZ R237, R136, R196, R237 ;  /* 0x000000c488ed7223 */ /* 0x000fe200000100ed */
[C---:B------:R-:W-:Y:S01]  /*1760*/  FADD.FTZ R244, R137.reuse, R244 ;  /* 0x000000f489f47221 */ /* 0x040fe20000010000 */
[----:B------:R-:W-:Y:S01]  /*1770*/  FFMA.FTZ R238, R137, R198, R238 ;  /* 0x000000c689ee7223 */ /* 0x000fe200000100ee */
[----:B------:R-:W-:Y:S01]  /*1780*/  FFMA.FTZ R241, R148, R144, R241 ;  /* 0x0000009094f17223 */ /* 0x000fe200000100f1 */
[----:B------:R-:W-:Y:S02]  /*1790*/  IADD3 R148, PT, PT, R5, 0x500, RZ ;  /* 0x0000050005947810 */ /* 0x000fe40007ffe0ff */
[----:B------:R-:W0:Y:S01]  /*17a0*/  LDC.64 R136, c[0x0][0x428] ;  /* 0x00010a00ff887b82 */ /* 0x000e220000000a00 */
[C---:B------:R-:W-:Y:S01]  /*17b0*/  FADD.FTZ R211, R154.reuse, R211 ;  /* 0x000000d39ad37221 */ /* 0x040fe20000010000 */
[----:B------:R-:W-:Y:S01]  /*17c0*/  FFMA.FTZ R16, R154, R146, R16 ;  /* 0x000000929a107223 */ /* 0x000fe20000010010 */
[----:B------:R-:W-:Y:S01]  /*17d0*/  FFMA.FTZ R154, R74, R154, R120 ;  /* 0x0000009a4a9a7223 */ /* 0x000fe20000010078 */
[----:B------:R-:W-:Y:S01]  /*17e0*/  FFMA.FTZ R251, R162, R151, R251 ;  /* 0x00000097a2fb7223 */ /* 0x000fe200000100fb */
[----:B------:R-:W-:Y:S01]  /*17f0*/  FADD.FTZ R122, R122, -UR5 ;  /* 0x800000057a7a7e21 */ /* 0x000fe20008010000 */
[----:B------:R-:W-:Y:S01]  /*1800*/  FADD.FTZ R123, R123, -UR5 ;  /* 0x800000057b7b7e21 */ /* 0x000fe20008010000 */
[----:B-1----:R-:W-:-:S04]  /*1810*/  IMAD.WIDE.U32 R120, R148, 0x10, R142 ;  /* 0x0000001094787825 */ /* 0x002fc800078e008e */
[----:B------:R-:W-:Y:S01]  /*1820*/  FADD.FTZ R162, R170, -UR5 ;  /* 0x80000005aaa27e21 */ /* 0x000fe20008010000 */
[----:B0-----:R-:W-:-:S04]  /*1830*/  @P0 IMAD.WIDE.U32 R156, R148, 0x10, R156 ;  /* 0x00000010949c0825 */ /* 0x001fc800078e009c */
[----:B------:R-:W-:Y:S01]  /*1840*/  FMUL.FTZ R162, R162, UR9 ;  /* 0x00000009a2a27c20 */ /* 0x000fe20008410000 */
[----:B------:R0:W5:Y:S01]  /*1850*/  @P0 LDG.E.128 R104, desc[UR14][R156.64] ;  /* 0x0000000e9c680981 */ /* 0x000162000c1e1d00 */
[----:B------:R-:W-:Y:S01]  /*1860*/  FMUL.FTZ R192, R122, UR9 ;  /* 0x000000097ac07c20 */ /* 0x000fe20008410000 */
[----:B------:R-:W-:Y:S01]  /*1870*/  FMUL.FTZ R194, R123, UR9 ;  /* 0x000000097bc27c20 */ /* 0x000fe20008410000 */
[----:B------:R-:W-:Y:S01]  /*1880*/  FMUL.FTZ R191, R53, R125 ;  /* 0x0000007d35bf7220 */ /* 0x000fe20000410000 */
[----:B------:R-:W4:Y:S01]  /*1890*/  LDG.E.128 R120, desc[UR14][R120.64] ;  /* 0x0000000e78787981 */ /* 0x000f22000c1e1d00 */
[C---:B------:R-:W-:Y:S01]  /*18a0*/  FADD.FTZ R232, R125.reuse, R232 ;  /* 0x000000e87de87221 */ /* 0x040fe20000010000 */
[----:B0-----:R-:W0:Y:S01]  /*18b0*/  @P0 LDC.64 R156, c[0x0][0x438] ;  /* 0x00010e00ff9c0b82 */ /* 0x001e220000000a00 */
[----:B------:R-:W-:Y:S01]  /*18c0*/  FFMA.FTZ R228, R125, R190, R228 ;  /* 0x000000be7de47223 */ /* 0x000fe200000100e4 */
[----:B------:R-:W-:-:S04]  /*18d0*/  IMAD.WIDE.U32 R124, R148, 0x10, R134 ;  /* 0x00000010947c7825 */ /* 0x000fc800078e0086 */
[C---:B------:R-:W-:Y:S01]  /*18e0*/  FADD.FTZ R187, R129.reuse, R187 ;  /* 0x000000bb81bb7221 */ /* 0x040fe20000010000 */
[----:B------:R-:W-:Y:S01]  /*18f0*/  FFMA.FTZ R7, R129, R190, R7 ;  /* 0x000000be81077223 */ /* 0x000fe20000010007 */
[----:B------:R-:W-:Y:S01]  /*1900*/  FFMA.FTZ R191, R81, R129, R191 ;  /* 0x0000008151bf7223 */ /* 0x000fe200000100bf */
[----:B------:R-:W-:Y:S01]  /*1910*/  FMUL.FTZ R193, R54, R126 ;  /* 0x0000007e36c17220 */ /* 0x000fe20000410000 */
[C---:B------:R-:W-:Y:S01]  /*1920*/  FADD.FTZ R233, R126.reuse, R233 ;  /* 0x000000e97ee97221 */ /* 0x040fe20000010000 */
[----:B------:R-:W-:Y:S01]  /*1930*/  FFMA.FTZ R229, R126, R192, R229 ;  /* 0x000000c07ee57223 */ /* 0x000fe200000100e5 */
[----:B------:R-:W-:Y:S01]  /*1940*/  FMUL.FTZ R195, R55, R127 ;  /* 0x0000007f37c37220 */ /* 0x000fe20000410000 */
[C---:B------:R-:W-:Y:S01]  /*1950*/  FADD.FTZ R234, R127.reuse, R234 ;  /* 0x000000ea7fea7221 */ /* 0x040fe20000010000 */
[----:B------:R-:W-:Y:S01]  /*1960*/  FFMA.FTZ R230, R127, R194, R230 ;  /* 0x000000c27fe67223 */ /* 0x000fe200000100e6 */
[----:B------:R-:W-:Y:S01]  /*1970*/  IMAD.WIDE.U32 R128, R148, 0x10, R136 ;  /* 0x0000001094807825 */ /* 0x000fe200078e0088 */
[----:B------:R-:W4:Y:S03]  /*1980*/  LDG.E.128 R124, desc[UR14][R124.64] ;  /* 0x0000000e7c7c7981 */ /* 0x000f26000c1e1d00 */
[C---:B------:R-:W-:Y:S01]  /*1990*/  FADD.FTZ R188, R130.reuse, R188 ;  /* 0x000000bc82bc7221 */ /* 0x040fe20000010000 */
[----:B------:R-:W-:Y:S01]  /*19a0*/  FFMA.FTZ R8, R130, R192, R8 ;  /* 0x000000c082087223 */ /* 0x000fe20000010008 */
[----:B------:R-:W-:Y:S01]  /*19b0*/  FFMA.FTZ R193, R82, R130, R193 ;  /* 0x0000008252c17223 */ /* 0x000fe200000100c1 */
[C---:B------:R-:W-:Y:S01]  /*19c0*/  FADD.FTZ R204, R131.reuse, R204 ;  /* 0x000000cc83cc7221 */ /* 0x040fe20000010000 */
[----:B------:R-:W-:Y:S01]  /*19d0*/  FFMA.FTZ R9, R131, R194, R9 ;  /* 0x000000c283097223 */ /* 0x000fe20000010009 */
[----:B------:R-:W-:Y:S01]  /*19e0*/  FFMA.FTZ R195, R83, R131, R195 ;  /* 0x0000008353c37223 */ /* 0x000fe200000100c3 */
[----:B------:R-:W-:Y:S01]  /*19f0*/  FFMA.FTZ R249, R160, R149, R249 ;  /* 0x00000095a0f97223 */ /* 0x000fe200000100f9 */
[----:B------:R-:W4:Y:S01]  /*1a00*/  LDG.E.128 R128, desc[UR14][R128.64] ;  /* 0x0000000e80807981 */ /* 0x000f22000c1e1d00 */
[----:B------:R-:W-:-:S05]  /*1a10*/  IADD3 R160, PT, PT, R5, 0x600, RZ ;  /* 0x0000060005a07810 */ /* 0x000fca0007ffe0ff */
[----:B0-----:R-:W-:-:S05]  /*1a20*/  @P0 IMAD.WIDE.U32 R156, R160, 0x10, R156 ;  /* 0x00000010a09c0825 */ /* 0x001fca00078e009c */
[----:B------:R0:W5:Y:S02]  /*1a30*/  @P0 LDG.E.128 R108, desc[UR14][R156.64] ;  /* 0x0000000e9c6c0981 */ /* 0x000164000c1e1d00 */
[----:B0-----:R-:W-:Y:S01]  /*1a40*/  FADD.FTZ R156, R171, -UR5 ;  /* 0x80000005ab9c7e21 */ /* 0x001fe20008010000 */
[C---:B--2---:R-:W-:Y:S01]  /*1a50*/  FADD.FTZ R172, R174.reuse, R172 ;  /* 0x000000acaeac7221 */ /* 0x044fe20000010000 */
[----:B------:R-:W-:-:S04]  /*1a60*/  FFMA.FTZ R163, R174, R162, R163 ;  /* 0x000000a2aea37223 */ /* 0x000fc800000100a3 */
[----:B------:R0:W-:Y:S04]  /*1a70*/  STL [R1+0x58], R172 ;  /* 0x000058ac01007387 */ /* 0x0001e80000100800 */
[----:B0-----:R-:W2:Y:S04]  /*1a80*/  LDL.LU R172, [R1+0x60] ;  /* 0x0000600001ac7983 */ /* 0x001ea80000300800 */
[----:B------:R0:W-:Y:S04]  /*1a90*/  STL [R1+0x18], R163 ;  /* 0x000018a301007387 */ /* 0x0001e80000100800 */
[----:B0-----:R-:W2:Y:S01]  /*1aa0*/  LDL.LU R163, [R1+0x20] ;  /* 0x0000200001a37983 */ /* 0x001ea20000300800 */
[----:B---3--:R-:W-:-:S03]  /*1ab0*/  FADD.FTZ R168, R175, R168 ;  /* 0x000000a8afa87221 */ /* 0x008fc60000010000 */
[----:B------:R-:W3:Y:S04]  /*1ac0*/  LDL.LU R171, [R1+0x64] ;  /* 0x0000640001ab7983 */ /* 0x000ee80000300800 */
[----:B------:R0:W-:Y:S04]  /*1ad0*/  STL [R1+0x5c], R168 ;  /* 0x00005ca801007387 */ /* 0x0001e80000100800 */
[----:B0-----:R-:W3:Y:S01]  /*1ae0*/  LDL.LU R168, [R1+0x24] ;  /* 0x0000240001a87983 */ /* 0x001ee20000300800 */
[----:B------:R-:W-:Y:S01]  /*1af0*/  FMUL.FTZ R156, R156, UR9 ;  /* 0x000000099c9c7c20 */ /* 0x000fe20008410000 */
[C---:B------:R-:W-:Y:S01]  /*1b00*/  FADD.FTZ R217, R176.reuse, R217 ;  /* 0x000000d9b0d97221 */ /* 0x040fe20000010000 */
[----:B------:R-:W-:Y:S01]  /*1b10*/  FFMA.FTZ R22, R176, R159, R22 ;  /* 0x0000009fb0167223 */ /* 0x000fe20000010016 */
[----:B------:R-:W-:Y:S01]  /*1b20*/  FFMA.FTZ R176, R64, R176, R132 ;  /* 0x000000b040b07223 */ /* 0x000fe20000010084 */
[----:B----4-:R-:W-:Y:S01]  /*1b30*/  FFMA.FTZ R169, R175, R156, R169 ;  /* 0x0000009cafa97223 */ /* 0x010fe200000100a9 */
[C---:B------:R-:W-:Y:S01]  /*1b40*/  IMAD.WIDE.U32 R132, R160.reuse, 0x10, R134 ;  /* 0x00000010a0847825 */ /* 0x040fe200078e0086 */
[----:B------:R-:W4:Y:S03]  /*1b50*/  LDL.LU R170, [R1+0x68] ;  /* 0x0000680001aa7983 */ /* 0x000f260000300800 */
[----:B------:R-:W-:Y:S01]  /*1b60*/  IMAD.WIDE.U32 R136, R160, 0x10, R136 ;  /* 0x00000010a0887825 */ /* 0x000fe200078e0088 */
[----:B------:R0:W-:Y:S04]  /*1b70*/  STL [R1+0x1c], R169 ;  /* 0x00001ca901007387 */ /* 0x0001e80000100800 */
[----:B------:R-:W4:Y:S04]  /*1b80*/  LDG.E.128 R132, desc[UR14][R132.64] ;  /* 0x0000000e84847981 */ /* 0x000f28000c1e1d00 */
[----:B------:R-:W4:Y:S04]  /*1b90*/  LDG.E.128 R136, desc[UR14][R136.64] ;  /* 0x0000000e88887981 */ /* 0x000f28000c1e1d00 */
[----:B0-----:R-:W4:Y:S01]  /*1ba0*/  LDL.LU R169, [R1+0x28] ;  /* 0x0000280001a97983 */ /* 0x001f220000300800 */
[----:B------:R-:W-:Y:S01]  /*1bb0*/  FMUL.FTZ R140, R37, R173 ;  /* 0x000000ad258c7220 */ /* 0x000fe20000410000 */
[C---:B------:R-:W-:Y:S01]  /*1bc0*/  FADD.FTZ R218, R177.reuse, R218 ;  /* 0x000000dab1da7221 */ /* 0x040fe20000010000 */
[----:B------:R-:W-:-:S02]  /*1bd0*/  FFMA.FTZ R23, R177, R161, R23 ;  /* 0x000000a1b1177223 */ /* 0x000fc40000010017 */
[----:B------:R-:W-:Y:S01]  /*1be0*/  FFMA.FTZ R177, R65, R177, R140 ;  /* 0x000000b141b17223 */ /* 0x000fe2000001008c */
[----:B------:R-:W-:-:S04]  /*1bf0*/  IMAD.WIDE.U32 R140, R160, 0x10, R142 ;  /* 0x00000010a08c7825 */ /* 0x000fc800078e008e */
[----:B------:R-:W-:Y:S01]  /*1c00*/  FMUL.FTZ R142, R38, R174 ;  /* 0x000000ae268e7220 */ /* 0x000fe20000410000 */
[C---:B------:R-:W-:Y:S01]  /*1c10*/  FADD.FTZ R219, R178.reuse, R219 ;  /* 0x000000dbb2db7221 */ /* 0x040fe20000010000 */
[----:B------:R-:W-:Y:S02]  /*1c20*/  FFMA.FTZ R24, R178, R162, R24 ;  /* 0x000000a2b2187223 */ /* 0x000fe40000010018 */
[----:B------:R-:W-:Y:S02]  /*1c30*/  FFMA.FTZ R178, R66, R178, R142 ;  /* 0x000000b242b27223 */ /* 0x000fe4000001008e */
[----:B------:R-:W4:Y:S01]  /*1c40*/  LDG.E.128 R140, desc[UR14][R140.64] ;  /* 0x0000000e8c8c7981 */ /* 0x000f22000c1e1d00 */
[----:B------:R-:W-:Y:S01]  /*1c50*/  FMUL.FTZ R157, R39, R175 ;  /* 0x000000af279d7220 */ /* 0x000fe20000410000 */
[C---:B------:R-:W-:Y:S01]  /*1c60*/  FADD.FTZ R220, R179.reuse, R220 ;  /* 0x000000dcb3dc7221 */ /* 0x040fe20000010000 */
[----:B------:R-:W-:Y:S02]  /*1c70*/  FFMA.FTZ R25, R179, R156, R25 ;  /* 0x0000009cb3197223 */ /* 0x000fe40000010019 */
[----:B------:R-:W-:Y:S01]  /*1c80*/  FFMA.FTZ R179, R67, R179, R157 ;  /* 0x000000b343b37223 */ /* 0x000fe2000001009d */
[----:B------:R-:W-:-:S04]  /*1c90*/  FADD.FTZ R120, R120, -UR5 ;  /* 0x8000000578787e21 */ /* 0x000fc80008010000 */
[----:B------:R-:W-:Y:S01]  /*1ca0*/  FMUL.FTZ R157, R120, UR9 ;  /* 0x00000009789d7c20 */ /* 0x000fe20008410000 */
[----:B------:R-:W-:Y:S01]  /*1cb0*/  FADD.FTZ R121, R121, -UR5 ;  /* 0x8000000579797e21 */ /* 0x000fe20008010000 */
[----:B------:R-:W-:Y:S01]  /*1cc0*/  FMUL.FTZ R120, R32, R124 ;  /* 0x0000007c20787220 */ /* 0x000fe20000410000 */
[C---:B------:R-:W-:Y:S01]  /*1cd0*/  FADD.FTZ R221, R128.reuse, R221 ;  /* 0x000000dd80dd7221 */ /* 0x040fe20000010000 */
[----:B------:R-:W-:Y:S02]  /*1ce0*/  FFMA.FTZ R26, R128, R157, R26 ;  /* 0x0000009d801a7223 */ /* 0x000fe4000001001a */
[----:B------:R-:W-:Y:S01]  /*1cf0*/  FFMA.FTZ R128, R60, R128, R120 ;  /* 0x000000803c807223 */ /* 0x000fe20000010078 */
[----:B------:R-:W-:Y:S01]  /*1d00*/  FMUL.FTZ R120, R33, R125 ;  /* 0x0000007d21787220 */ /* 0x000fe20000410000 */
[----:B------:R-:W-:Y:S01]  /*1d10*/  FADD.FTZ R222, R129, R222 ;  /* 0x000000de81de7221 */ /* 0x000fe20000010000 */
[----:B------:R-:W-:Y:S01]  /*1d20*/  FADD.FTZ R122, R122, -UR5 ;  /* 0x800000057a7a7e21 */ /* 0x000fe20008010000 */
[----:B------:R-:W-:Y:S01]  /*1d30*/  FADD.FTZ R123, R123, -UR5 ;  /* 0x800000057b7b7e21 */ /* 0x000fe20008010000 */
[----:B------:R-:W-:Y:S01]  /*1d40*/  FADD.FTZ R223, R130, R223 ;  /* 0x000000df82df7221 */ /* 0x000fe20000010000 */
[----:B------:R-:W-:Y:S01]  /*1d50*/  FMUL.FTZ R173, R35, R127 ;  /* 0x0000007f23ad7220 */ /* 0x000fe20000410000 */
[----:B------:R-:W-:-:S03]  /*1d60*/  FADD.FTZ R224, R131, R224 ;  /* 0x000000e083e07221 */ /* 0x000fc60000010000 */
[----:B------:R-:W-:Y:S01]  /*1d70*/  FFMA.FTZ R173, R63, R131, R173 ;  /* 0x000000833fad7223 */ /* 0x000fe200000100ad */
[----:B--2---:R-:W-:-:S05]  /*1d80*/  FFMA.FTZ R163, R124, R157, R163 ;  /* 0x0000009d7ca37223 */ /* 0x004fca00000100a3 */
[----:B------:R0:W-:Y:S02]  /*1d90*/  STL [R1+0x20], R163 ;  /* 0x000020a301007387 */ /* 0x0001e40000100800 */
[----:B0-----:R-:W-:-:S04]  /*1da0*/  FMUL.FTZ R163, R121, UR9 ;  /* 0x0000000979a37c20 */ /* 0x001fc80008410000 */
[----:B------:R-:W-:Y:S01]  /*1db0*/  FFMA.FTZ R27, R129, R163, R27 ;  /* 0x000000a3811b7223 */ /* 0x000fe2000001001b */
[----:B------:R-:W-:Y:S01]  /*1dc0*/  FFMA.FTZ R129, R61, R129, R120 ;  /* 0x000000813d817223 */ /* 0x000fe20000010078 */
[----:B------:R-:W-:Y:S01]  /*1dd0*/  FADD.FTZ R120, RZ, R189 ;  /* 0x000000bdff787221 */ /* 0x000fe20000010000 */
[----:B------:R-:W-:-:S03]  /*1de0*/  FADD.FTZ R172, R124, R172 ;  /* 0x000000ac7cac7221 */ /* 0x000fc60000010000 */
[----:B------:R-:W-:Y:S01]  /*1df0*/  FADD.FTZ R120, R191, R120 ;  /* 0x00000078bf787221 */ /* 0x000fe20000010000 */
[C---:B---3--:R-:W-:Y:S01]  /*1e00*/  FADD.FTZ R171, R125.reuse, R171 ;  /* 0x000000ab7dab7221 */ /* 0x048fe20000010000 */
[----:B------:R-:W-:Y:S02]  /*1e10*/  FFMA.FTZ R168, R125, R163, R168 ;  /* 0x000000a37da87223 */ /* 0x000fe400000100a8 */
[----:B------:R-:W-:Y:S01]  /*1e20*/  FADD.FTZ R120, R193, R120 ;  /* 0x00000078c1787221 */ /* 0x000fe20000010000 */
[----:B------:R-:W-:Y:S03]  /*1e30*/  STL [R1+0x60], R172 ;  /* 0x000060ac01007387 */ /* 0x000fe60000100800 */
[----:B------:R-:W-:Y:S01]  /*1e40*/  FADD.FTZ R120, R195, R120 ;  /* 0x00000078c3787221 */ /* 0x000fe20000010000 */
[----:B------:R-:W-:Y:S04]  /*1e50*/  STL [R1+0x64], R171 ;  /* 0x000064ab01007387 */ /* 0x000fe80000100800 */
[----:B------:R0:W-:Y:S01]  /*1e60*/  STL [R1+0x24], R168 ;  /* 0x000024a801007387 */ /* 0x0001e20000100800 */
[----:B------:R-:W-:-:S03]  /*1e70*/  FADD.FTZ R120, R197, R120 ;  /* 0x00000078c5787221 */ /* 0x000fc60000010000 */
[----:B------:R-:W2:Y:S04]  /*1e80*/  LDL.LU R125, [R1+0x6c] ;  /* 0x00006c00017d7983 */ /* 0x000ea80000300800 */
[----:B------:R-:W3:Y:S01]  /*1e90*/  LDL.LU R124, [R1+0x2c] ;  /* 0x00002c00017c7983 */ /* 0x000ee20000300800 */
[----:B------:R-:W-:Y:S01]  /*1ea0*/  FADD.FTZ R120, R199, R120 ;  /* 0x00000078c7787221 */ /* 0x000fe20000010000 */
[----:B0-----:R-:W-:Y:S01]  /*1eb0*/  FMUL.FTZ R168, R122, UR9 ;  /* 0x000000097aa87c20 */ /* 0x001fe20008410000 */
[----:B------:R-:W-:Y:S02]  /*1ec0*/  FFMA.FTZ R122, R0, R189, RZ ;  /* 0x000000bd007a7223 */ /* 0x000fe400000100ff */
        /* <DEDUP_REMOVED lines=26> */
[----:B------:R-:W-:Y:S01]  /*2070*/  FADD.FTZ R120, R179, R120 ;  /* 0x00000078b3787221 */ /* 0x000fe20000010000 */
[----:B------:R-:W-:Y:S01]  /*2080*/  FMUL.FTZ R121, R34, R126 ;  /* 0x0000007e22797220 */ /* 0x000fe20000410000 */
[----:B------:R-:W-:Y:S02]  /*2090*/  FFMA.FTZ R122, R151, R166, R122 ;  /* 0x000000a6977a7223 */ /* 0x000fe4000001007a */
[----:B------:R-:W-:Y:S01]  /*20a0*/  FADD.FTZ R120, R128, R120 ;  /* 0x0000007880787221 */ /* 0x000fe20000010000 */
[----:B------:R-:W-:Y:S01]  /*20b0*/  FFMA.FTZ R180, R130, R168, R180 ;  /* 0x000000a882b47223 */ /* 0x000fe200000100b4 */
[----:B------:R-:W-:Y:S01]  /*20c0*/  FMUL.FTZ R172, R123, UR9 ;  /* 0x000000097bac7c20 */ /* 0x000fe20008410000 */
[----:B------:R-:W-:Y:S01]  /*20d0*/  FFMA.FTZ R130, R62, R130, R121 ;  /* 0x000000823e827223 */ /* 0x000fe20000010079 */
[----:B------:R-:W-:Y:S01]  /*20e0*/  FADD.FTZ R120, R129, R120 ;  /* 0x0000007881787221 */ /* 0x000fe20000010000 */
[----:B----4-:R-:W-:Y:S01]  /*20f0*/  FADD.FTZ R170, R126, R170 ;  /* 0x000000aa7eaa7221 */ /* 0x010fe20000010000 */
[----:B------:R-:W-:Y:S01]  /*2100*/  FFMA.FTZ R122, R158, R167, R122 ;  /* 0x000000a79e7a7223 */ /* 0x000fe2000001007a */
[----:B------:R-:W-:Y:S01]  /*2110*/  FFMA.FTZ R169, R126, R168, R169 ;  /* 0x000000a87ea97223 */ /* 0x000fe200000100a9 */
[----:B------:R-:W-:Y:S01]  /*2120*/  FFMA.FTZ R181, R131, R172, R181 ;  /* 0x000000ac83b57223 */ /* 0x000fe200000100b5 */
[----:B------:R-:W-:Y:S01]  /*2130*/  FMUL.FTZ R131, R28, R132 ;  /* 0x000000841c837220 */ /* 0x000fe20000410000 */
[----:B------:R-:W-:Y:S01]  /*2140*/  FADD.FTZ R120, R130, R120 ;  /* 0x0000007882787221 */ /* 0x000fe20000010000 */
[----:B------:R-:W-:Y:S01]  /*2150*/  FFMA.FTZ R122, R159, R176, R122 ;  /* 0x000000b09f7a7223 */ /* 0x000fe2000001007a */
[----:B------:R0:W-:Y:S01]  /*2160*/  STL [R1+0x68], R170 ;  /* 0x000068aa01007387 */ /* 0x0001e20000100800 */
[----:B------:R-:W-:Y:S01]  /*2170*/  FFMA.FTZ R131, R56, R136, R131 ;  /* 0x0000008838837223 */ /* 0x000fe20000010083 */
[----:B------:R-:W-:-:S02]  /*2180*/  FADD.FTZ R120, R173, R120 ;  /* 0x00000078ad787221 */ /* 0x000fc40000010000 */
[----:B------:R1:W-:Y:S01]  /*2190*/  STL [R1+0x28], R169 ;  /* 0x000028a901007387 */ /* 0x0003e20000100800 */
[----:B------:R-:W-:Y:S01]  /*21a0*/  FFMA.FTZ R122, R161, R177, R122 ;  /* 0x000000b1a17a7223 */ /* 0x000fe2000001007a */
[----:B------:R-:W-:-:S03]  /*21b0*/  FADD.FTZ R120, R131, R120 ;  /* 0x0000007883787221 */ /* 0x000fc60000010000 */
[----:B------:R-:W-:Y:S01]  /*21c0*/  FFMA.FTZ R122, R162, R178, R122 ;  /* 0x000000b2a27a7223 */ /* 0x000fe2000001007a */
[----:B0-----:R-:W-:Y:S01]  /*21d0*/  FMUL.FTZ R170, R30, R134 ;  /* 0x000000861eaa7220 */ /* 0x001fe20000410000 */
[----:B-1----:R-:W-:-:S04]  /*21e0*/  FMUL.FTZ R169, R29, R133 ;  /* 0x000000851da97220 */ /* 0x002fc80000410000 */
[----:B------:R-:W-:Y:S01]  /*21f0*/  FFMA.FTZ R169, R57, R137, R169 ;  /* 0x0000008939a97223 */ /* 0x000fe200000100a9 */
[----:B------:R-:W-:Y:S01]  /*2200*/  FFMA.FTZ R170, R58, R138, R170 ;  /* 0x0000008a3aaa7223 */ /* 0x000fe200000100aa */
[----:B------:R-:W-:Y:S01]  /*2210*/  FMUL.FTZ R171, R31, R135 ;  /* 0x000000871fab7220 */ /* 0x000fe20000410000 */
[----:B------:R-:W-:Y:S01]  /*2220*/  FFMA.FTZ R122, R156, R179, R122 ;  /* 0x000000b39c7a7223 */ /* 0x000fe2000001007a */
[----:B------:R-:W-:Y:S02]  /*2230*/  FADD.FTZ R120, R120, R169 ;  /* 0x000000a978787221 */ /* 0x000fe40000010000 */
[----:B------:R-:W-:Y:S01]  /*2240*/  FFMA.FTZ R171, R59, R139, R171 ;  /* 0x0000008b3bab7223 */ /* 0x000fe200000100ab */
[----:B------:R-:W-:Y:S01]  /*2250*/  FFMA.FTZ R122, R157, R128, R122 ;  /* 0x000000809d7a7223 */ /* 0x000fe2000001007a */
[----:B------:R-:W-:-:S03]  /*2260*/  FADD.FTZ R120, R120, R170 ;  /* 0x000000aa78787221 */ /* 0x000fc60000010000 */
[----:B------:R-:W-:Y:S01]  /*2270*/  FFMA.FTZ R122, R163, R129, R122 ;  /* 0x00000081a37a7223 */ /* 0x000fe2000001007a */
[----:B------:R-:W-:Y:S01]  /*2280*/  FADD.FTZ R120, R120, R171 ;  /* 0x000000ab78787221 */ /* 0x000fe20000010000 */
[----:B------:R-:W-:Y:S02]  /*2290*/  FADD.FTZ R140, R140, -UR5 ;  /* 0x800000058c8c7e21 */ /* 0x000fe40008010000 */
[----:B------:R-:W-:Y:S02]  /*22a0*/  FFMA.FTZ R122, R168, R130, R122 ;  /* 0x00000082a87a7223 */ /* 0x000fe4000001007a */
[----:B------:R-:W0:Y:S01]  /*22b0*/  SHFL.DOWN PT, R121, R120, 0x10, 0x1f ;  /* 0x0a001f0078797f89 */ /* 0x000e2200000e0000 */
[----:B------:R-:W-:Y:S01]  /*22c0*/  FADD.FTZ R141, R141, -UR5 ;  /* 0x800000058d8d7e21 */ /* 0x000fe20008010000 */
[----:B------:R-:W-:Y:S01]  /*22d0*/  FMUL.FTZ R140, R140, UR9 ;  /* 0x000000098c8c7c20 */ /* 0x000fe20008410000 */
[----:B------:R-:W-:Y:S01]  /*22e0*/  FFMA.FTZ R122, R172, R173, R122 ;  /* 0x000000adac7a7223 */ /* 0x000fe2000001007a */
[----:B------:R-:W-:Y:S01]  /*22f0*/  FADD.FTZ R142, R142, -UR5 ;  /* 0x800000058e8e7e21 */ /* 0x000fe20008010000 */
[----:B------:R-:W-:-:S02]  /*2300*/  FMUL.FTZ R141, R141, UR9 ;  /* 0x000000098d8d7c20 */ /* 0x000fc40008410000 */
        /* <DEDUP_REMOVED lines=19> */
[----:B------:R-:W1:Y:S01]  /*2440*/  S2R R174, SR_TID.X ;  /* 0x0000000000ae7919 */ /* 0x000e620000002100 */
[----:B0-----:R-:W-:-:S02]  /*2450*/  FADD.FTZ R121, R121, R122 ;  /* 0x0000007a79797221 */ /* 0x001fc40000010000 */
[----:B------:R-:W0:Y:S04]  /*2460*/  SHFL.DOWN PT, R122, R120, 0x2, 0x1f ;  /* 0x08401f00787a7f89 */ /* 0x000e2800000e0000 */
[----:B------:R-:W4:Y:S01]  /*2470*/  SHFL.DOWN PT, R123, R121, 0x1, 0x1f ;  /* 0x08201f00797b7f89 */ /* 0x000f2200000e0000 */
[C---:B--2---:R-:W-:Y:S01]  /*2480*/  FADD.FTZ R125, R127.reuse, R125 ;  /* 0x0000007d7f7d7221 */ /* 0x044fe20000010000 */
[----:B---3--:R-:W-:-:S04]  /*2490*/  FFMA.FTZ R124, R127, R172, R124 ;  /* 0x000000ac7f7c7223 */ /* 0x008fc8000001007c */
[----:B------:R-:W-:Y:S04]  /*24a0*/  STL [R1+0x6c], R125 ;  /* 0x00006c7d01007387 */ /* 0x000fe80000100800 */
[----:B------:R-:W-:Y:S01]  /*24b0*/  STL [R1+0x2c], R124 ;  /* 0x00002c7c01007387 */ /* 0x000fe20000100800 */
[----:B0-----:R-:W-:Y:S01]  /*24c0*/  FADD.FTZ R122, R120, R122 ;  /* 0x0000007a787a7221 */ /* 0x001fe20000010000 */
[----:B----4-:R-:W-:-:S04]  /*24d0*/  FADD.FTZ R120, R121, R123 ;  /* 0x0000007b79787221 */ /* 0x010fc80000010000 */
[----:B------:R-:W0:Y:S01]  /*24e0*/  SHFL.DOWN PT, R121, R122, 0x1, 0x1f ;  /* 0x08201f007a797f89 */ /* 0x000e2200000e0000 */
[----:B-1----:R-:W-:Y:S01]  /*24f0*/  LOP3.LUT P1, RZ, R174, 0x1f, RZ, 0xc0, !PT ;  /* 0x0000001faeff7812 */ /* 0x002fe2000782c0ff */
[----:B------:R-:W-:Y:S01]  /*2500*/  BSSY.RECONVERGENT B0, `(.L_x_6648) ;  /* 0x000000b000007945 */ /* 0x000fe20003800200 */
[----:B0-----:R-:W-:-:S11]  /*2510*/  FADD.FTZ R121, R122, R121 ;  /* 0x000000797a797221 */ /* 0x001fd60000010000 */
        /* <DEDUP_REMOVED lines=9> */
.L_x_6649:
[----:B------:R-:W-:Y:S05]  /*25b0*/  BSYNC.RECONVERGENT B0 ;  /* 0x0000000000007941 */ /* 0x000fea0003800200 */
.L_x_6648:
[----:B------:R-:W1:Y:S08]  /*25c0*/  S2UR UR6, SR_CgaCtaId ;  /* 0x00000000000679c3 */ /* 0x000e700000008800 */
[----:B------:R-:W-:Y:S06]  /*25d0*/  BAR.SYNC.DEFER_BLOCKING 0x0 ;  /* 0x0000000000007b1d */ /* 0x000fec0000010000 */
[----:B------:R-:W-:Y:S01]  /*25e0*/  UMOV UR5, 0x400 ;  /* 0x0000040000057882 */ /* 0x000fe20000000000 */
[----:B------:R-:W2:Y:S01]  /*25f0*/  LDL.LU R174, [R1+0x70] ;  /* 0x0000700001ae7983 */ /* 0x000ea20000300800 */
[C---:B------:R-:W-:Y:S01]  /*2600*/  FADD.FTZ R225, R136.reuse, R225 ;  /* 0x000000e188e17221 */ /* 0x040fe20000010000 */
[----:B------:R-:W-:Y:S01]  /*2610*/  FFMA.FTZ R182, R136, R140, R182 ;  /* 0x0000008c88b67223 */ /* 0x000fe200000100b6 */
[C---:B------:R-:W-:Y:S01]  /*2620*/  FADD.FTZ R226, R137.reuse, R226 ;  /* 0x000000e289e27221 */ /* 0x040fe20000010000 */
[----:B------:R-:W3:Y:S01]  /*2630*/  LDL.LU R175, [R1+0x7c] ;  /* 0x00007c0001af7983 */ /* 0x000ee20000300800 */
[----:B------:R-:W-:Y:S01]  /*2640*/  FFMA.FTZ R183, R137, R141, R183 ;  /* 0x0000008d89b77223 */ /* 0x000fe200000100b7 */
[C---:B------:R-:W-:Y:S01]  /*2650*/  FADD.FTZ R235, R138.reuse, R235 ;  /* 0x000000eb8aeb7221 */ /* 0x040fe20000010000 */
[----:B------:R-:W-:Y:S01]  /*2660*/  FFMA.FTZ R184, R138, R142, R184 ;  /* 0x0000008e8ab87223 */ /* 0x000fe200000100b8 */
[----:B------:R-:W4:Y:S01]  /*2670*/  LDL.LU R136, [R1+0x4c] ;  /* 0x00004c0001887983 */ /* 0x000f220000300800 */
[C---:B------:R-:W-:Y:S01]  /*2680*/  FADD.FTZ R236, R139.reuse, R236 ;  /* 0x000000ec8bec7221 */ /* 0x040fe20000010000 */
[----:B------:R-:W-:-:S02]  /*2690*/  FFMA.FTZ R185, R139, R143, R185 ;  /* 0x0000008f8bb97223 */ /* 0x000fc400000100b9 */
[----:B------:R-:W3:Y:S01]  /*26a0*/  LDL.LU R137, [R1+0x78] ;  /* 0x0000780001897983 */ /* 0x000ee20000300800 */
[----:B-1----:R-:W-:-:S03]  /*26b0*/  ULEA UR5, UR6, UR5, 0x18 ;  /* 0x0000000506057291 */ /* 0x002fc6000f8ec0ff */
[----:B------:R-:W4:Y:S01]  /*26c0*/  LDL.LU R138, [R1+0x48] ;  /* 0x00004800018a7983 */ /* 0x000f220000300800 */
[----:B------:R-:W-:-:S03]  /*26d0*/  UIADD3 UR6, UPT, UPT, UR5, 0x7040, URZ ;  /* 0x0000704005067890 */ /* 0x000fc6000fffe0ff */
[----:B------:R-:W3:Y:S01]  /*26e0*/  LDL.LU R139, [R1+0x74] ;  /* 0x00007400018b7983 */ /* 0x000ee20000300800 */
        /* <DEDUP_REMOVED lines=16> */
[----:B0-----:R-:W-:-:S04]  /*27f0*/  FADD.FTZ R120, R124, R120 ;  /* 0x000000787c787221 */ /* 0x001fc80000010000 */
[----:B------:R-:W-:Y:S02]  /*2800*/  FADD.FTZ R120, R122, R120 ;  /* 0x000000787a787221 */ /* 0x000fe40000010000 */
[----:B------:R-:W4:Y:S01]  /*2810*/  LDL.LU R122, [R1+0x30] ;  /* 0x00003000017a7983 */ /* 0x000f220000300800 */
[----:B--2---:R-:W-:-:S05]  /*2820*/  FADD.FTZ R174, R132, R174 ;  /* 0x000000ae84ae7221 */ /* 0x004fca0000010000 */
[----:B------:R0:W-:Y:S01]  /*2830*/  STL [R1+0x70], R174 ;  /* 0x000070ae01007387 */ /* 0x0001e20000100800 */
[----:B----4-:R-:W-:-:S03]  /*2840*/  FFMA.FTZ R122, R132, R140, R122 ;  /* 0x0000008c847a7223 */ /* 0x010fc6000001007a */
[----:B------:R-:W2:Y:S01]  /*2850*/  LDL.LU R132, [R1+0x34] ;  /* 0x0000340001847983 */ /* 0x000ea20000300800 */
[----:B------:R-:W-:Y:S02]  /*2860*/  UIADD3 UR6, UPT, UPT, UR5, 0x7070, URZ ;  /* 0x0000707005067890 */ /* 0x000fe4000fffe0ff */
[----:B------:R-:W-:Y:S01]  /*2870*/  @!UP1 UIADD3 UR6, UPT, UPT, UR5, 0x7030, URZ ;  /* 0x0000703005069890 */ /* 0x000fe2000fffe0ff */
[----:B------:R-:W-:-:S08]  /*2880*/  FADD.FTZ R121, R125, R121 ;  /* 0x000000797d797221 */ /* 0x000fd00000010000 */
[----:B------:R-:W1:Y:S01]  /*2890*/  LDS.128 R124, [UR6] ;  /* 0x00000006ff7c7984 */ /* 0x000e620008000c00 */
[----:B---3--:R-:W-:Y:S01]  /*28a0*/  FADD.FTZ R139, R133, R139 ;  /* 0x0000008b858b7221 */ /* 0x008fe20000010000 */
[C---:B------:R-:W-:Y:S01]  /*28b0*/  FADD.FTZ R137, R134.reuse, R137 ;  /* 0x0000008986897221 */ /* 0x040fe20000010000 */
[----:B------:R-:W-:Y:S01]  /*28c0*/  FFMA.FTZ R138, R134, R142, R138 ;  /* 0x0000008e868a7223 */ /* 0x000fe2000001008a */
[----:B------:R-:W-:Y:S01]  /*28d0*/  FADD.FTZ R121, R123, R121 ;  /* 0x000000797b797221 */ /* 0x000fe20000010000 */
[----:B------:R3:W-:Y:S01]  /*28e0*/  STL [R1+0x30], R122 ;  /* 0x0000307a01007387 */ /* 0x0007e20000100800 */
[C---:B------:R-:W-:Y:S01]  /*28f0*/  FADD.FTZ R175, R135.reuse, R175 ;  /* 0x000000af87af7221 */ /* 0x040fe20000010000 */
[----:B------:R-:W-:Y:S02]  /*2900*/  FFMA.FTZ R136, R135, R143, R136 ;  /* 0x0000008f87887223 */ /* 0x000fe40000010088 */
[----:B------:R3:W-:Y:S01]  /*2910*/  STL [R1+0x74], R139 ;  /* 0x0000748b01007387 */ /* 0x0007e20000100800 */
[----:B0-----:R-:W0:Y:S01]  /*2920*/  S2R R174, SR_TID.X ;  /* 0x0000000000ae7919 */ /* 0x001e220000002100 */
[----:B------:R-:W-:-:S04]  /*2930*/  UISETP.NE.U32.AND UP0, UPT, UR22, URZ, UPT ;  /* 0x000000ff1600728c */ /* 0x000fc8000bf05070 */
[----:B------:R-:W-:Y:S01]  /*2940*/  UISETP.NE.AND.EX UP0, UPT, UR23, URZ, UPT, UP0 ;  /* 0x000000ff1700728c */ /* 0x000fe2000bf05300 */
[----:B-1----:R-:W-:Y:S01]  /*2950*/  FADD.FTZ R120, R120, R124 ;  /* 0x0000007c78787221 */ /* 0x002fe20000010000 */
        /* <DEDUP_REMOVED lines=8> */
[----:B------:R-:W-:-:S04]  /*29e0*/  UIADD3 UR4, UPT, UPT, UR4, UR24, URZ ;  /* 0x0000001804047290 */ /* 0x000fc8000fffe0ff */
[----:B------:R-:W-:Y:S01]  /*29f0*/  UISETP.GE.AND UP2, UPT, UR4, UR25, UPT ;  /* 0x000000190400728c */ /* 0x000fe2000bf46270 */
[----:B--2---:R-:W-:-:S05]  /*2a00*/  FFMA.FTZ R132, R133, R141, R132 ;  /* 0x0000008d85847223 */ /* 0x004fca0000010084 */
[----:B------:R3:W-:Y:S04]  /*2a10*/  STL [R1+0x34], R132 ;  /* 0x0000348401007387 */ /* 0x0007e80000100800 */
[----:B------:R3:W-:Y:S04]  /*2a20*/  STL [R1+0x78], R137 ;  /* 0x0000788901007387 */ /* 0x0007e80000100800 */
[----:B------:R3:W-:Y:S04]  /*2a30*/  STL [R1+0x48], R138 ;  /* 0x0000488a01007387 */ /* 0x0007e80000100800 */
[----:B------:R3:W-:Y:S04]  /*2a40*/  STL [R1+0x7c], R175 ;  /* 0x00007caf01007387 */ /* 0x0007e80000100800 */
[----:B------:R3:W-:Y:S01]  /*2a50*/  STL [R1+0x4c], R136 ;  /* 0x00004c8801007387 */ /* 0x0007e20000100800 */
[----:B0-----:R-:W-:Y:S05]  /*2a60*/  BRA.U UP0, `(.L_x_6650) ;  /* 0x00000005008c7547 */ /* 0x001fea000b800000 */
        /* <DEDUP_REMOVED lines=20> */
[----:B---3--:R-:W-:Y:S01]  /*2bb0*/  FADD.FTZ R122, R193, -R0 ;  /* 0x80000000c17a7221 */ /* 0x008fe20000010000 */
[----:B------:R-:W-:-:S03]  /*2bc0*/  MOV R0, UR27 ;  /* 0x0000001b00007c02 */ /* 0x000fc60008000f00 */
[----:B------:R-:W-:Y:S02]  /*2bd0*/  FMUL.FTZ R122, R122, UR9 ;  /* 0x000000097a7a7c20 */ /* 0x000fe40008410000 */
[----:B------:R-:W-:-:S04]  /*2be0*/  FFMA.FTZ R0, R194, R0, UR30 ;  /* 0x0000001ec2007e23 */ /* 0x000fc80008010000 */
[----:B------:R-:W-:-:S04]  /*2bf0*/  FADD.FTZ R123, R195, -R0 ;  /* 0x80000000c37b7221 */ /* 0x000fc80000010000 */
[----:B------:R-:W-:Y:S01]  /*2c00*/  FMUL.FTZ R123, R123, UR9 ;  /* 0x000000097b7b7c20 */ /* 0x000fe20008410000 */
[----:B------:R-:W-:Y:S06]  /*2c10*/  BRA `(.L_x_6653) ;  /* 0x0000000800a87947 */ /* 0x000fec0003800000 */
.L_x_6652:
        /* <DEDUP_REMOVED lines=12> */
[----:B---3--:R-:W-:Y:S01]  /*2ce0*/  FADD.FTZ R122, R193, -R0 ;  /* 0x80000000c17a7221 */ /* 0x008fe20000010000 */
        /* <DEDUP_REMOVED lines=8> */
.L_x_6651:
        /* <DEDUP_REMOVED lines=26> */
.L_x_6654:
        /* <DEDUP_REMOVED lines=13> */
[----:B---3--:R-:W-:Y:S01]  /*2fe0*/  FMUL.FTZ R122, R113, UR9 ;  /* 0x00000009717a7c20 */ /* 0x008fe20008410000 */
        /* <DEDUP_REMOVED lines=11> */
.L_x_6650:
        /* <DEDUP_REMOVED lines=20> */
[----:B---3--:R-:W-:Y:S01]  /*31e0*/  FADD.FTZ R122, R193, -R0 ;  /* 0x80000000c17a7221 */ /* 0x008fe20000010000 */
[----:B------:R-:W-:-:S03]  /*31f0*/  MOV R0, UR27 ;  /* 0x0000001b00007c02 */ /* 0x000fc60008000f00 */
[----:B------:R-:W-:Y:S02]  /*3200*/  FFMA.FTZ R122, R122, UR9, R90 ;  /* 0x000000097a7a7c23 */ /* 0x000fe4000801005a */
[----:B------:R-:W-:-:S04]  /*3210*/  FFMA.FTZ R0, R194, R0, UR30 ;  /* 0x0000001ec2007e23 */ /* 0x000fc80008010000 */
[----:B------:R-:W-:-:S04]  /*3220*/  FADD.FTZ R123, R195, -R0 ;  /* 0x80000000c37b7221 */ /* 0x000fc80000010000 */
[----:B------:R-:W-:Y:S01]  /*3230*/  FFMA.FTZ R123, R123, UR9, R91 ;  /* 0x000000097b7b7c23 */ /* 0x000fe2000801005b */
[----:B------:R-:W-:Y:S06]  /*3240*/  BRA `(.L_x_6653) ;  /* 0x00000004001c7947 */ /* 0x000fec0003800000 */
.L_x_6656:
        /* <DEDUP_REMOVED lines=12> */
[----:B---3--:R-:W-:Y:S01]  /*3310*/  FADD.FTZ R122, R193, -R0 ;  /* 0x80000000c17a7221 */ /* 0x008fe20000010000 */
        /* <DEDUP_REMOVED lines=8> */
.L_x_6655:
        /* <DEDUP_REMOVED lines=26> */
.L_x_6657:
        /* <DEDUP_REMOVED lines=13> */
[----:B---3--:R-:W-:Y:S01]  /*3610*/  FFMA.FTZ R122, R113, UR9, R90 ;  /* 0x00000009717a7c23 */ /* 0x008fe2000801005a */
        /* <DEDUP_REMOVED lines=10> */
.L_x_6653:
        /* <DEDUP_REMOVED lines=16> */
[----:B0-----:R-:W-:-:S05]  /*37c0*/  MOV R113, UR27 ;  /* 0x0000001b00717c02 */ /* 0x001fca0008000f00 */
        /* <DEDUP_REMOVED lines=21> */
.L_x_6660:
        /* <DEDUP_REMOVED lines=14> */
[----:B------:R-:W-:-:S03]  /*3a00*/  FFMA.FTZ R116, R202, R116, UR30 ;  /* 0x0000001eca747e23 */ /* 0x000fc60008010074 */
[----:B------:R-:W-:Y:S01]  /*3a10*/  MOV R118, R122 ;  /* 0x0000007a00767202 */ /* 0x000fe20000000f00 */
[----:B------:R-:W-:Y:S01]  /*3a20*/  FADD.FTZ R123, R203, -R116 ;  /* 0x80000074cb7b7221 */ /* 0x000fe20000010000 */
[----:B------:R-:W-:-:S03]  /*3a30*/  MOV R116, R120 ;  /* 0x0000007800747202 */ /* 0x000fc60000000f00 */
[----:B------:R-:W-:-:S05]  /*3a40*/  FFMA.FTZ R123, R123, UR9, R95 ;  /* 0x000000097b7b7c23 */ /* 0x000fca000801005f */
[----:B------:R-:W-:Y:S01]  /*3a50*/  MOV R119, R123 ;  /* 0x0000007b00777202 */ /* 0x000fe20000000f00 */
[----:B------:R-:W-:Y:S06]  /*3a60*/  BRA `(.L_x_6661) ;  /* 0x0000000400e87947 */ /* 0x000fec0003800000 */
.L_x_6659:
        /* <DEDUP_REMOVED lines=22> */
.L_x_6662:
        /* <DEDUP_REMOVED lines=17> */
.L_x_6658:
        /* <DEDUP_REMOVED lines=24> */
.L_x_6664:
        /* <DEDUP_REMOVED lines=14> */
[----:B------:R-:W-:-:S03]  /*3f40*/  FFMA.FTZ R116, R202, R116, UR30 ;  /* 0x0000001eca747e23 */ /* 0x000fc60008010074 */
[----:B------:R-:W-:Y:S01]  /*3f50*/  MOV R118, R122 ;  /* 0x0000007a00767202 */ /* 0x000fe20000000f00 */
[----:B------:R-:W-:Y:S01]  /*3f60*/  FADD.FTZ R123, R203, -R116 ;  /* 0x80000074cb7b7221 */ /* 0x000fe20000010000 */
[----:B------:R-:W-:-:S03]  /*3f70*/  MOV R116, R120 ;  /* 0x0000007800747202 */ /* 0x000fc60000000f00 */
[----:B------:R-:W-:-:S05]  /*3f80*/  FMUL.FTZ R123, R123, UR9 ;  /* 0x000000097b7b7c20 */ /* 0x000fca0008410000 */
[----:B------:R-:W-:Y:S01]  /*3f90*/  MOV R119, R123 ;  /* 0x0000007b00777202 */ /* 0x000fe20000000f00 */
[----:B------:R-:W-:Y:S06]  /*3fa0*/  BRA `(.L_x_6661) ;  /* 0x0000000000987947 */ /* 0x000fec0003800000 */
.L_x_6663:
        /* <DEDUP_REMOVED lines=22> */
.L_x_6665:
        /* <DEDUP_REMOVED lines=16> */
.L_x_6661:
        /* <DEDUP_REMOVED lines=37> */
.L_x_6668:
        /* <DEDUP_REMOVED lines=21> */
.L_x_6667:
        /* <DEDUP_REMOVED lines=22> */
.L_x_6670:
        /* <DEDUP_REMOVED lines=17> */
.L_x_6666:
        /* <DEDUP_REMOVED lines=27> */
.L_x_6672:
        /* <DEDUP_REMOVED lines=21> */
.L_x_6671:
        /* <DEDUP_REMOVED lines=22> */
.L_x_6673:
        /* <DEDUP_REMOVED lines=16> */
.L_x_6669:
        /* <DEDUP_REMOVED lines=13> */
[----:B------:R-:W-:-:S03]  /*4e50*/  MOV R3, UR27 ;  /* 0x0000001b00037c02 */ /* 0x000fc60008000f00 */
        /* <DEDUP_REMOVED lines=21> */
.L_x_6676:
        /* <DEDUP_REMOVED lines=19> */
.L_x_6675:
        /* <DEDUP_REMOVED lines=20> */
.L_x_6678:
        /* <DEDUP_REMOVED lines=13> */
[----:B------:R-:W-:Y:S01]  /*52f0*/  FFMA.FTZ R123, R158, UR9, R87 ;  /* 0x000000099e7b7c23 */ /* 0x000fe20008010057 */
[----:B------:R-:W-:Y:S06]  /*5300*/  BRA `(.L_x_6677) ;  /* 0x0000000400387947 */ /* 0x000fec0003800000 */
.L_x_6674:
        /* <DEDUP_REMOVED lines=25> */
.L_x_6680:
        /* <DEDUP_REMOVED lines=19> */
.L_x_6679:
        /* <DEDUP_REMOVED lines=20> */
.L_x_6681:
        /* <DEDUP_REMOVED lines=13> */
[----:B------:R-:W-:-:S07]  /*57e0*/  FMUL.FTZ R123, R158, UR9 ;  /* 0x000000099e7b7c20 */ /* 0x000fce0008410000 */
.L_x_6677:
        /* <DEDUP_REMOVED lines=38> */
.L_x_6684:
        /* <DEDUP_REMOVED lines=21> */
.L_x_6683:
        /* <DEDUP_REMOVED lines=22> */
.L_x_6686:
[----:B------:R-:W-:Y:S02]  /*5d00*/  MOV R0, UR27 ;  /* 0x0000001b00007c02 */ /* 0x000fe40008000f00 */
[----:B------:R-:W-:Y:S02]  /*5d10*/  MOV R3, UR27 ;  /* 0x0000001b00037c02 */ /* 0x000fe40008000f00 */
[----:B0-----:R-:W-:Y:S01]  /*5d20*/  MOV R5, UR27 ;  /* 0x0000001b00057c02 */ /* 0x001fe20008000f00 */
        /* <DEDUP_REMOVED lines=13> */
.L_x_6682:
        /* <DEDUP_REMOVED lines=27> */
.L_x_6688:
        /* <DEDUP_REMOVED lines=21> */
.L_x_6687:
        /* <DEDUP_REMOVED lines=22> */
.L_x_6689:
        /* <DEDUP_REMOVED lines=15> */
.L_x_6685:
        /* <DEDUP_REMOVED lines=37> */
.L_x_6692:
        /* <DEDUP_REMOVED lines=21> */
.L_x_6691:
        /* <DEDUP_REMOVED lines=22> */
.L_x_6694:
        /* <DEDUP_REMOVED lines=17> */
.L_x_6690:
        /* <DEDUP_REMOVED lines=27> */
.L_x_6696:
        /* <DEDUP_REMOVED lines=21> */
.L_x_6695:
        /* <DEDUP_REMOVED lines=22> */
.L_x_6697:
        /* <DEDUP_REMOVED lines=16> */
.L_x_6693:
        /* <DEDUP_REMOVED lines=37> */
.L_x_6700:
        /* <DEDUP_REMOVED lines=21> */
.L_x_6699:
        /* <DEDUP_REMOVED lines=22> */
.L_x_6702:
        /* <DEDUP_REMOVED lines=17> */
.L_x_6698:
        /* <DEDUP_REMOVED lines=27> */
.L_x_6704:
        /* <DEDUP_REMOVED lines=21> */
.L_x_6703:
        /* <DEDUP_REMOVED lines=22> */
.L_x_6705:
        /* <DEDUP_REMOVED lines=16> */
.L_x_6701:
        /* <DEDUP_REMOVED lines=11> */
[----:B------:R1:W5:Y:S01]  /*7ae0*/  LDL.LU R60, [R1+0x8] ;  /* 0x00000800013c7983 */ /* 0x0003620000300800 */
[----:B0-----:R-:W-:Y:S02]  /*7af0*/  MOV R4, R6 ;  /* 0x0000000600047202 */ /* 0x001fe40000000f00 */
        /* <DEDUP_REMOVED lines=22> */
[----:B------:R1:W5:Y:S01]  /*7c60*/  LDL.LU R80, [R1] ;  /* 0x0000000001507983 */ /* 0x0003620000300800 */
[----:B------:R-:W-:Y:S02]  /*7c70*/  MOV R34, R229 ;  /* 0x000000e500227202 */ /* 0x000fe40000000f00 */
[----:B------:R-:W-:Y:S01]  /*7c80*/  MOV R38, R233 ;  /* 0x000000e900267202 */ /* 0x000fe20000000f00 */
[----:B-----5:R1:W5:Y:S01]  /*7c90*/  LDL.LU R84, [R1+0x50] ;  /* 0x0000500001547983 */ /* 0x0203620000300800 */
        /* <DEDUP_REMOVED lines=24> */
[----:B------:R-:W-:-:S03]  /*7e20*/  MOV R56, R241 ;  /* 0x000000f100387202 */ /* 0x000fc60000000f00 */
        /* <DEDUP_REMOVED lines=58> */
[----:B-1----:R-:W-:-:S07]  /*81d0*/  MOV R111, R175 ;  /* 0x000000af006f7202 */ /* 0x002fce0000000f00 */
.L_x_6647:
        /* <DEDUP_REMOVED lines=41> */
.L_x_6707:
        /* <DEDUP_REMOVED lines=9> */
.L_x_7321:


//--------------------- .text._ZN10layer_norm31ln_parallel_residual_bwd_kernelINS_13Kernel_traitsIfffffjLj7168ELj1ELj1ELj8ELj16ENS_18Kernel_traits_baseILj7168EfffffjLj256EEEEELb0ELb1ELb0EEEvNS_9BwdParamsE --------------------------
	.section	.text._ZN10layer_norm31ln_parallel_residual_bwd_kernelINS_13Kernel_traitsIfffffjLj7168ELj1ELj1ELj8ELj16ENS_18Kernel_traits_baseILj7168EfffffjLj256EEEEELb0ELb1ELb0EEEvNS_9BwdParamsE,"ax",@progbits
	.align	128
        .global         _ZN10layer_norm31ln_parallel_residual_bwd_kernelINS_13Kernel_traitsIfffffjLj7168ELj1ELj1ELj8ELj16ENS_18Kernel_traits_baseILj7168EfffffjLj256EEEEELb0ELb1ELb0EEEvNS_9BwdParamsE
        .type           _ZN10layer_norm31ln_parallel_residual_bwd_kernelINS_13Kernel_traitsIfffffjLj7168ELj1ELj1ELj8ELj16ENS_18Kernel_traits_baseILj7168EfffffjLj256EEEEELb0ELb1ELb0EEEvNS_9BwdParamsE,@function
        .size           _ZN10layer_norm31ln_parallel_residual_bwd_kernelINS_13Kernel_traitsIfffffjLj7168ELj1ELj1ELj8ELj16ENS_18Kernel_traits_baseILj7168EfffffjLj256EEEEELb0ELb1ELb0EEEvNS_9BwdParamsE,(.L_x_7322 - _ZN10layer_norm31ln_parallel_residual_bwd_kernelINS_13Kernel_traitsIfffffjLj7168ELj1ELj1ELj8ELj16ENS_18Kernel_traits_baseILj7168EfffffjLj256EEEEELb0ELb1ELb0EEEvNS_9BwdParamsE)
        .other          _ZN10layer_norm31ln_parallel_residual_bwd_kernelINS_13Kernel_traitsIfffffjLj7168ELj1ELj1ELj8ELj16ENS_18Kernel_traits_baseILj7168EfffffjLj256EEEEELb0ELb1ELb0EEEvNS_9BwdParamsE,@"STO_CUDA_ENTRY STV_DEFAULT"
_ZN10layer_norm31ln_parallel_residual_bwd_kernelINS_13Kernel_traitsIfffffjLj7168ELj1ELj1ELj8ELj16ENS_18Kernel_traits_baseILj7168EfffffjLj256EEEEELb0ELb1ELb0EEEvNS_9BwdParamsE:
.text._ZN10layer_norm31ln_parallel_residual_bwd_kernelINS_13Kernel_traitsIfffffjLj7168ELj1ELj1ELj8ELj16ENS_18Kernel_traits_baseILj7168EfffffjLj256EEEEELb0ELb1ELb0EEEvNS_9BwdParamsE:
        /* <DEDUP_REMOVED lines=117> */
.L_x_6795:
[----:B----45:R-:W4:Y:S01]  /*0750*/  LDC.64 R6, c[0x0][0x3c0] ;  /* 0x0000f000ff067b82 */ /* 0x030f220000000a00 */
[----:B------:R-:W-:Y:S02]  /*0760*/  ISETP.NE.AND P6, PT, R156, RZ, PT ;  /* 0x000000ff9c00720c */ /* 0x000fe40003fc5270 */
[----:B------:R-:W-:-:S05]  /*0770*/  ISETP.NE.AND P4, PT, R158, RZ, PT ;  /* 0x000000ff9e00720c */ /* 0x000fca0003f85270 */
[----:B0-23--:R-:W0:Y:S08]  /*0780*/  LDC.64 R152, c[0x0][0x3c8] ;  /* 0x0000f200ff987b82 */ /* 0x00de300000000a00 */
[----:B------:R-:W1:Y:S01]  /*0790*/  LDC R0, c[0x0][0x388] ;  /* 0x0000e200ff007b82 */ /* 0x000e620000000800 */
[----:B----4-:R-:W-:-:S06]  /*07a0*/  IMAD.WIDE R6, R5, 0x4, R6 ;  /* 0x0000000405067825 */ /* 0x010fcc00078e0206 */
[----:B------:R4:W2:Y:S01]  /*07b0*/  LDG.E R7, desc[UR12][R6.64] ;  /* 0x0000000c06077981 */ /* 0x0008a2000c1e1900 */
[C---:B------:R-:W-:Y:S01]  /*07c0*/  ISETP.GE.U32.AND P5, PT, R2.reuse, 0x200, PT ;  /* 0x000002000200780c */ /* 0x040fe20003fa6070 */
[C---:B0-----:R-:W-:Y:S01]  /*07d0*/  IMAD.WIDE R152, R5.reuse, 0x4, R152 ;  /* 0x0000000405987825 */ /* 0x041fe200078e0298 */
[C---:B------:R-:W-:Y:S02]  /*07e0*/  ISETP.GE.U32.AND P0, PT, R2.reuse, 0x300, PT ;  /* 0x000003000200780c */ /* 0x040fe40003f06070 */
[C---:B------:R-:W-:Y:S02]  /*07f0*/  ISETP.GE.U32.AND P1, PT, R2.reuse, 0x400, PT ;  /* 0x000004000200780c */ /* 0x040fe40003f26070 */
[C---:B------:R-:W-:Y:S02]  /*0800*/  ISETP.GE.U32.AND P2, PT, R2.reuse, 0x500, PT ;  /* 0x000005000200780c */ /* 0x040fe40003f46070 */
[----:B------:R-:W-:Y:S01]  /*0810*/  ISETP.GE.U32.AND P3, PT, R2, 0x600, PT ;  /* 0x000006000200780c */ /* 0x000fe20003f66070 */
[----:B-1----:R-:W-:Y:S01]  /*0820*/  IMAD R4, R5, R0, RZ ;  /* 0x0000000005047224 */ /* 0x002fe200078e02ff */
[----:B------:R-:W-:Y:S01]  /*0830*/  BSSY.RECONVERGENT B0, `(.L_x_6709) ;  /* 0x0000035000007945 */ /* 0x000fe20003800200 */
[----:B------:R-:W-:Y:S01]  /*0840*/  HFMA2 R161, -RZ, RZ, 0, 0 ;  /* 0x00000000ffa17431 */ /* 0x000fe200000001ff */
[----:B----4-:R-:W-:-:S02]  /*0850*/  P2R R6, PR, RZ, 0x20 ;  /* 0x00000020ff067803 */ /* 0x010fc40000000000 */
[----:B------:R-:W-:-:S04]  /*0860*/  SHF.R.S32.HI R155, RZ, 0x1f, R4 ;  /* 0x0000001fff9b7819 */ /* 0x000fc80000011404 */
[----:B------:R-:W-:-:S04]  /*0870*/  LEA.HI R4, R155, R4, RZ, 0x2 ;  /* 0x000000049b047211 */ /* 0x000fc800078f10ff */
[----:B------:R-:W-:Y:S02]  /*0880*/  LEA.HI.SX32 R4, R4, R197, 0x1e ;  /* 0x000000c504047211 */ /* 0x000fe400078ff2ff */
[----:B--2---:R-:W-:Y:S02]  /*0890*/  FSEL R160, R7, RZ, !P6 ;  /* 0x000000ff07a07208 */ /* 0x004fe40007000000 */
[----:B-----5:R0:W5:Y:S01]  /*08a0*/  LDG.E R7, desc[UR12][R152.64] ;  /* 0x0000000c98077981 */ /* 0x020162000c1e1900 */
[----:B------:R-:W-:Y:S02]  /*08b0*/  ISETP.GE.U32.AND P6, PT, R2, 0x700, PT ;  /* 0x000007000200780c */ /* 0x000fe40003fc6070 */
[----:B------:R-:W-:Y:S02]  /*08c0*/  MOV R162, RZ ;  /* 0x000000ff00a27202 */ /* 0x000fe40000000f00 */
[----:B------:R-:W-:Y:S02]  /*08d0*/  P2R R8, PR, RZ, 0x40 ;  /* 0x00000040ff087803 */ /* 0x000fe40000000000 */
[----:B------:R-:W-:Y:S01]  /*08e0*/  MOV R163, R4 ;  /* 0x0000000400a37202 */ /* 0x000fe20000000f00 */
[----:B------:R-:W-:Y:S06]  /*08f0*/  @!P4 BRA `(.L_x_6710) ;  /* 0x0000000000a0c947 */ /* 0x000fec0003800000 */
[----:B0-----:R-:W0:Y:S01]  /*0900*/  LDC.64 R152, c[0x0][0x3a8] ;  /* 0x0000ea00ff987b82 */ /* 0x001e220000000a00 */
[----:B------:R-:W-:-:S04]  /*0910*/  ISETP.NE.U32.AND P4, PT, RZ, UR14, PT ;  /* 0x0000000eff007c0c */ /* 0x000fc8000bf85070 */
        /* <DEDUP_REMOVED lines=8> */
[----:B------:R0:W5:Y:S02]  /*09a0*/  @P4 LDG.E.128 R44, desc[UR12][R162.64] ;  /* 0x0000000ca22c4981 */ /* 0x000164000c1e1d00 */
[----:B0-----:R-:W-:Y:S01]  /*09b0*/  IADD3 R163, PT, PT, R4, 0x100, RZ ;  /* 0x0000010004a37810 */ /* 0x001fe20007ffe0ff */
[C---:B----4-:R-:W-:Y:S01]  /*09c0*/  FADD.FTZ R164, -R160.reuse, R152 ;  /* 0x00000098a0a47221 */ /* 0x050fe20000010100 */
[C---:B------:R-:W-:Y:S01]  /*09d0*/  FADD.FTZ R168, -R160.reuse, R153 ;  /* 0x00000099a0a87221 */ /* 0x040fe20000010100 */
[C---:B------:R-:W-:Y:S01]  /*09e0*/  FADD.FTZ R154, -R160.reuse, R154 ;  /* 0x0000009aa09a7221 */ /* 0x040fe20000010100 */
[----:B------:R-:W-:Y:S01]  /*09f0*/  FADD.FTZ R200, -R160, R155 ;  /* 0x0000009ba0c87221 */ /* 0x000fe20000010100 */
[C---:B-----5:R-:W-:Y:S01]  /*0a00*/  FMUL.FTZ R3, R7.reuse, R164 ;  /* 0x000000a407037220 */ /* 0x060fe20000410000 */
[C---:B------:R-:W-:Y:S01]  /*0a10*/  FMUL.FTZ R168, R7.reuse, R168 ;  /* 0x000000a807a87220 */ /* 0x040fe20000410000 */
[C---:B------:R-:W-:Y:S01]  /*0a20*/  FMUL.FTZ R181, R7.reuse, R154 ;  /* 0x0000009a07b57220 */ /* 0x040fe20000410000 */
[----:B------:R-:W-:Y:S01]  /*0a30*/  FMUL.FTZ R200, R7, R200 ;  /* 0x000000c807c87220 */ /* 0x000fe20000410000 */
[----:B---3--:R-:W-:Y:S01]  /*0a40*/  FMUL.FTZ R172, R128, R156 ;  /* 0x0000009c80ac7220 */ /* 0x008fe20000410000 */
[----:B------:R-:W-:Y:S01]  /*0a50*/  FMUL.FTZ R183, R129, R157 ;  /* 0x0000009d81b77220 */ /* 0x000fe20000410000 */
[----:B------:R-:W-:Y:S01]  /*0a60*/  FMUL.FTZ R202, R130, R158 ;  /* 0x0000009e82ca7220 */ /* 0x000fe20000410000 */
[----:B------:R-:W-:Y:S01]  /*0a70*/  FMUL.FTZ R195, R131, R159 ;  /* 0x0000009f83c37220 */ /* 0x000fe20000410000 */
[----:B------:R-:W-:Y:S01]  /*0a80*/  FADD.FTZ R152, RZ, R172 ;  /* 0x000000acff987221 */ /* 0x000fe20000010000 */
[----:B------:R-:W-:Y:S01]  /*0a90*/  FFMA.FTZ R153, R3, R172, RZ ;  /* 0x000000ac03997223 */ /* 0x000fe200000100ff */
        /* <DEDUP_REMOVED lines=14> */
.L_x_6710:
[----:B---3--:R-:W-:Y:S05]  /*0b80*/  BSYNC.RECONVERGENT B0 ;  /* 0x0000000000007941 */ /* 0x008fea0003800200 */
.L_x_6709:
[----:B------:R-:W-:Y:S04]  /*0b90*/  BSSY.RECONVERGENT B0, `(.L_x_6711) ;  /* 0x000002a000007945 */ /* 0x000fe80003800200 */
[----:B------:R-:W-:Y:S05]  /*0ba0*/  @!P5 BRA `(.L_x_6712) ;  /* 0x0000000000a0d947 */ /* 0x000fea0003800000 */
[----:B------:R-:W1:Y:S01]  /*0bb0*/  LDC.64 R156, c[0x0][0x3a8] ;  /* 0x0000ea00ff9c7b82 */ /* 0x000e620000000a00 */
[----:B------:R-:W-:-:S04]  /*0bc0*/  ISETP.NE.U32.AND P4, PT, RZ, UR14, PT ;  /* 0x0000000eff007c0c */ /* 0x000fc8000bf85070 */
[----:B------:R-:W-:-:S03]  /*0bd0*/  ISETP.NE.AND.EX P4, PT, RZ, UR15, PT, P4 ;  /* 0x0000000fff007c0c */ /* 0x000fc6000bf85340 */
[----:B0-----:R-:W0:Y:S10]  /*0be0*/  LDC.64 R152, c[0x0][0x428] ;  /* 0x00010a00ff987b82 */ /* 0x001e340000000a00 */
[----:B------:R-:W2:Y:S01]  /*0bf0*/  @P4 LDC.64 R164, c[0x0][0x438] ;  /* 0x00010e00ffa44b82 */ /* 0x000ea20000000a00 */
[----:B-1----:R-:W-:-:S06]  /*0c00*/  IMAD.WIDE.U32 R156, R163, 0x10, R156 ;  /* 0x00000010a39c7825 */ /* 0x002fcc00078e009c */
[----:B------:R-:W3:Y:S01]  /*0c10*/  LDG.E.128 R156, desc[UR12][R156.64] ;  /* 0x0000000c9c9c7981 */ /* 0x000ee2000c1e1d00 */
[----:B0-----:R-:W-:-:S06]  /*0c20*/  IMAD.WIDE.U32 R152, R163, 0x10, R152 ;  /* 0x00000010a3987825 */ /* 0x001fcc00078e0098 */
[----:B------:R-:W4:Y:S01]  /*0c30*/  LDG.E.128 R152, desc[UR12][R152.64] ;  /* 0x0000000c98987981 */ /* 0x000f22000c1e1d00 */
[----:B--2---:R-:W-:-:S05]  /*0c40*/  @P4 IMAD.WIDE.U32 R164, R163, 0x10, R164 ;  /* 0x00000010a3a44825 */ /* 0x004fca00078e00a4 */
[----:B------:R1:W5:Y:S01]  /*0c50*/  @P4 LDG.E.128 R40, desc[UR12][R164.64] ;  /* 0x0000000ca4284981 */ /* 0x000362000c1e1d00 */
[----:B------:R-:W-:Y:S01]  /*0c60*/  IADD3 R163, PT, PT, R163, 0x100, RZ ;  /* 0x00000100a3a37810 */ /* 0x000fe20007ffe0ff */
[C---:B---3--:R-:W-:Y:S01]  /*0c70*/  FADD.FTZ R20, -R160.reuse, R156 ;  /* 0x0000009ca0147221 */ /* 0x048fe20000010100 */
[C---:B------:R-:W-:Y:S01]  /*0c80*/  FADD.FTZ R166, -R160.reuse, R157 ;  /* 0x0000009da0a67221 */ /* 0x040fe20000010100 */
[C---:B------:R-:W-:Y:S01]  /*0c90*/  FADD.FTZ R158, -R160.reuse, R158 ;  /* 0x0000009ea09e7221 */ /* 0x040fe20000010100 */
[----:B------:R-:W-:Y:S01]  /*0ca0*/  FADD.FTZ R196, -R160, R159 ;  /* 0x0000009fa0c47221 */ /* 0x000fe20000010100 */
[C---:B-----5:R-:W-:Y:S01]  /*0cb0*/  FMUL.FTZ R17, R7.reuse, R20 ;  /* 0x0000001407117220 */ /* 0x060fe20000410000 */
[C---:B------:R-:W-:Y:S01]  /*0cc0*/  FMUL.FTZ R20, R7.reuse, R166 ;  /* 0x000000a607147220 */ /* 0x040fe20000410000 */
[C---:B------:R-:W-:Y:S01]  /*0cd0*/  FMUL.FTZ R177, R7.reuse, R158 ;  /* 0x0000009e07b17220 */ /* 0x040fe20000410000 */
[----:B------:R-:W-:Y:S01]  /*0ce0*/  FMUL.FTZ R196, R7, R196 ;  /* 0x000000c407c47220 */ /* 0x000fe20000410000 */
[----:B----4-:R-:W-:Y:S01]  /*0cf0*/  FMUL.FTZ R170, R124, R152 ;  /* 0x000000987caa7220 */ /* 0x010fe20000410000 */
[----:B------:R-:W-:Y:S01]  /*0d00*/  FADD.FTZ R68, R68, R152 ;  /* 0x0000009844447221 */ /* 0x000fe20000010000 */
[----:B------:R-:W-:Y:S01]  /*0d10*/  FFMA.FTZ R96, R152, R17, R96 ;  /* 0x0000001198607223 */ /* 0x000fe20000010060 */
[----:B------:R-:W-:Y:S01]  /*0d20*/  FADD.FTZ R69, R69, R153 ;  /* 0x0000009945457221 */ /* 0x000fe20000010000 */
[----:B------:R-:W-:Y:S01]  /*0d30*/  FFMA.FTZ R97, R153, R20, R97 ;  /* 0x0000001499617223 */ /* 0x000fe20000010061 */
[----:B------:R-:W-:Y:S01]  /*0d40*/  FMUL.FTZ R179, R125, R153 ;  /* 0x000000997db37220 */ /* 0x000fe20000410000 */
[----:B------:R-:W-:Y:S01]  /*0d50*/  FADD.FTZ R152, R161, R170 ;  /* 0x000000aaa1987221 */ /* 0x000fe20000010000 */
[----:B------:R-:W-:Y:S01]  /*0d60*/  FFMA.FTZ R153, R17, R170, R162 ;  /* 0x000000aa11997223 */ /* 0x000fe200000100a2 */
[----:B------:R-:W-:Y:S01]  /*0d70*/  FMUL.FTZ R198, R126, R154 ;  /* 0x0000009a7ec67220 */ /* 0x000fe20000410000 */
[----:B------:R-:W-:Y:S01]  /*0d80*/  FADD.FTZ R70, R70, R154 ;  /* 0x0000009a46467221 */ /* 0x000fe20000010000 */
[----:B------:R-:W-:Y:S01]  /*0d90*/  FADD.FTZ R157, R152, R179 ;  /* 0x000000b3989d7221 */ /* 0x000fe20000010000 */
[----:B------:R-:W-:Y:S01]  /*0da0*/  FFMA.FTZ R152, R20, R179, R153 ;  /* 0x000000b314987223 */ /* 0x000fe20000010099 */
[----:B------:R-:W-:Y:S01]  /*0db0*/  FFMA.FTZ R98, R154, R177, R98 ;  /* 0x000000b19a627223 */ /* 0x000fe20000010062 */
[----:B------:R-:W-:Y:S01]  /*0dc0*/  FMUL.FTZ R193, R127, R155 ;  /* 0x0000009b7fc17220 */ /* 0x000fe20000410000 */
[----:B------:R-:W-:Y:S01]  /*0dd0*/  FADD.FTZ R154, R157, R198 ;  /* 0x000000c69d9a7221 */ /* 0x000fe20000010000 */
[----:B------:R-:W-:Y:S01]  /*0de0*/  FFMA.FTZ R153, R177, R198, R152 ;  /* 0x000000c6b1997223 */ /* 0x000fe20000010098 */
[----:B------:R-:W-:Y:S01]  /*0df0*/  FADD.FTZ R71, R71, R155 ;  /* 0x0000009b47477221 */ /* 0x000fe20000010000 */
[----:B------:R-:W-:Y:S01]  /*0e00*/  FFMA.FTZ R99, R155, R196, R99 ;  /* 0x000000c49b637223 */ /* 0x000fe20000010063 */
[----:B------:R-:W-:Y:S01]  /*0e10*/  FADD.FTZ R161, R154, R193 ;  /* 0x000000c19aa17221 */ /* 0x000fe20000010000 */
[----:B-1----:R-:W-:-:S07]  /*0e20*/  FFMA.FTZ R162, R196, R193, R153 ;  /* 0x000000c1c4a27223 */ /* 0x002fce0000010099 */
.L_x_6712:
[----:B------:R-:W-:Y:S05]  /*0e30*/  BSYNC.RECONVERGENT B0 ;  /* 0x0000000000007941 */ /* 0x000fea0003800200 */
.L_x_6711:
        /* <DEDUP_REMOVED lines=42> */
.L_x_6714:
[----:B------:R-:W-:Y:S05]  /*10e0*/  BSYNC.RECONVERGENT B0 ;  /* 0x0000000000007941 */ /* 0x000fea0003800200 */
.L_x_6713:
        /* <DEDUP_REMOVED lines=42> */
.L_x_6716:
[----:B------:R-:W-:Y:S05]  /*1390*/  BSYNC.RECONVERGENT B0 ;  /* 0x0000000000007941 */ /* 0x000fea0003800200 */
.L_x_6715:
        /* <DEDUP_REMOVED lines=42> */
.L_x_6718:
[----:B------:R-:W-:Y:S05]  /*1640*/  BSYNC.RECONVERGENT B0 ;  /* 0x0000000000007941 */ /* 0x000fea0003800200 */
.L_x_6717:
        /* <DEDUP_REMOVED lines=42> */
.L_x_6720:
[----:B------:R-:W-:Y:S05]  /*18f0*/  BSYNC.RECONVERGENT B0 ;  /* 0x0000000000007941 */ /* 0x000fea0003800200 */
.L_x_6719:
[----:B------:R-:W-:Y:S01]  /*1900*/  ISETP.NE.AND P4, PT, R8, RZ, PT ;  /* 0x000000ff0800720c */ /* 0x000fe20003f85270 */
[----:B------:R-:W-:-:S12]  /*1910*/  BSSY.RECONVERGENT B0, `(.L_x_6721) ;  /* 0x0000029000007945 */ /* 0x000fd80003800200 */
        /* <DEDUP_REMOVED lines=39> */
[----:B-1----:R-:W-:-:S07]  /*1b90*/  FFMA.FTZ R162, R184, R182, R153 ;  /* 0x000000b6b8a27223 */ /* 0x002fce0000010099 */
.L_x_6722:
[----:B------:R-:W-:Y:S05]  /*1ba0*/  BSYNC.RECONVERGENT B0 ;  /* 0x0000000000007941 */ /* 0x000fea0003800200 */
.L_x_6721:
[----:B0-----:R-:W0:Y:S01]  /*1bb0*/  SHFL.DOWN PT, R152, R161, 0x10, 0x1f ;  /* 0x0a001f00a1987f89 */ /* 0x001e2200000e0000 */
        /* <DEDUP_REMOVED lines=31> */
.L_x_6724:
[----:B------:R-:W-:Y:S05]  /*1db0*/  BSYNC.RECONVERGENT B0 ;  /* 0x0000000000007941 */ /* 0x000fea0003800200 */
.L_x_6723:
        /* <DEDUP_REMOVED lines=70> */
.L_x_6729:
        /* <DEDUP_REMOVED lines=17> */
.L_x_6728:
        /* <DEDUP_REMOVED lines=20> */
.L_x_6731:
        /* <DEDUP_REMOVED lines=21> */
.L_x_6727:
        /* <DEDUP_REMOVED lines=21> */
.L_x_6733:
        /* <DEDUP_REMOVED lines=17> */
.L_x_6732:
        /* <DEDUP_REMOVED lines=20> */
.L_x_6734:
        /* <DEDUP_REMOVED lines=20> */
.L_x_6730:
        /* <DEDUP_REMOVED lines=14> */
.L_x_6726:
[----:B------:R-:W-:Y:S05]  /*2b80*/  BSYNC.RECONVERGENT B0 ;  /* 0x0000000000007941 */ /* 0x000fea0003800200 */
.L_x_6725:
        /* <DEDUP_REMOVED lines=35> */
.L_x_6739:
        /* <DEDUP_REMOVED lines=17> */
.L_x_6738:
        /* <DEDUP_REMOVED lines=21> */
.L_x_6741:
        /* <DEDUP_REMOVED lines=13> */
.L_x_6737:
        /* <DEDUP_REMOVED lines=29> */
.L_x_6743:
        /* <DEDUP_REMOVED lines=17> */
.L_x_6742:
        /* <DEDUP_REMOVED lines=21> */
.L_x_6744:
        /* <DEDUP_REMOVED lines=12> */
.L_x_6740:
        /* <DEDUP_REMOVED lines=10> */
.L_x_6736:
[----:B------:R-:W-:Y:S05]  /*3680*/  BSYNC.RECONVERGENT B0 ;  /* 0x0000000000007941 */ /* 0x000fea0003800200 */
.L_x_6735:
        /* <DEDUP_REMOVED lines=13> */
[-CC-:B0--3--:R-:W-:Y:S01]  /*3760*/  FFMA.FTZ R145, R15, R160.reuse, R159.reuse ;  /* 0x000000a00f917223 */ /* 0x189fe2000001009f */
        /* <DEDUP_REMOVED lines=20> */
.L_x_6749:
        /* <DEDUP_REMOVED lines=17> */
.L_x_6748:
[----:B0--3--:R-:W0:Y:S02]  /*39c0*/  LDC.64 R152, c[0x0][0x470] ;  /* 0x00011c00ff987b82 */ /* 0x009e240000000a00 */
        /* <DEDUP_REMOVED lines=20> */
.L_x_6751:
        /* <DEDUP_REMOVED lines=13> */
.L_x_6747:
[----:B0--3--:R-:W0:Y:S02]  /*3be0*/  LDC.64 R152, c[0x0][0x478] ;  /* 0x00011e00ff987b82 */ /* 0x009e240000000a00 */
        /* <DEDUP_REMOVED lines=28> */
.L_x_6753:
        /* <DEDUP_REMOVED lines=17> */
.L_x_6752:
        /* <DEDUP_REMOVED lines=21> */
.L_x_6754:
        /* <DEDUP_REMOVED lines=12> */
.L_x_6750:
        /* <DEDUP_REMOVED lines=10> */
.L_x_6746:
[----:B------:R-:W-:Y:S05]  /*4170*/  BSYNC.RECONVERGENT B0 ;  /* 0x0000000000007941 */ /* 0x000fea0003800200 */
.L_x_6745:
        /* <DEDUP_REMOVED lines=13> */
[-CC-:B0--34-:R-:W-:Y:S01]  /*4250*/  FFMA.FTZ R145, R13, R160.reuse, R159.reuse ;  /* 0x000000a00d917223 */ /* 0x199fe2000001009f */
        /* <DEDUP_REMOVED lines=20> */
.L_x_6759:
        /* <DEDUP_REMOVED lines=17> */
.L_x_6758:
[----:B0--34-:R-:W0:Y:S02]  /*44b0*/  LDC.64 R152, c[0x0][0x470] ;  /* 0x00011c00ff987b82 */ /* 0x019e240000000a00 */
        /* <DEDUP_REMOVED lines=20> */
.L_x_6761:
        /* <DEDUP_REMOVED lines=13> */
.L_x_6757:
[----:B0--34-:R-:W0:Y:S02]  /*46d0*/  LDC.64 R152, c[0x0][0x478] ;  /* 0x00011e00ff987b82 */ /* 0x019e240000000a00 */
        /* <DEDUP_REMOVED lines=28> */
.L_x_6763:
        /* <DEDUP_REMOVED lines=17> */
.L_x_6762:
        /* <DEDUP_REMOVED lines=21> */
.L_x_6764:
        /* <DEDUP_REMOVED lines=12> */
.L_x_6760:
        /* <DEDUP_REMOVED lines=10> */
.L_x_6756:
[----:B------:R-:W-:Y:S05]  /*4c60*/  BSYNC.RECONVERGENT B0 ;  /* 0x0000000000007941 */ /* 0x000fea0003800200 */
.L_x_6755:
        /* <DEDUP_REMOVED lines=34> */
.L_x_6769:
        /* <DEDUP_REMOVED lines=17> */
.L_x_6768:
        /* <DEDUP_REMOVED lines=21> */
.L_x_6771:
        /* <DEDUP_REMOVED lines=13> */
.L_x_6767:
        /* <DEDUP_REMOVED lines=29> */
.L_x_6773:
        /* <DEDUP_REMOVED lines=17> */
.L_x_6772:
        /* <DEDUP_REMOVED lines=21> */
.L_x_6774:
        /* <DEDUP_REMOVED lines=12> */
.L_x_6770:
        /* <DEDUP_REMOVED lines=10> */
.L_x_6766:
[----:B------:R-:W-:Y:S05]  /*5750*/  BSYNC.RECONVERGENT B0 ;  /* 0x0000000000007941 */ /* 0x000fea0003800200 */
.L_x_6765:
        /* <DEDUP_REMOVED lines=34> */
.L_x_6779:
        /* <DEDUP_REMOVED lines=17> */
.L_x_6778:
        /* <DEDUP_REMOVED lines=21> */
.L_x_6781:
        /* <DEDUP_REMOVED lines=13> */
.L_x_6777:
        /* <DEDUP_REMOVED lines=29> */
.L_x_6783:
        /* <DEDUP_REMOVED lines=17> */
.L_x_6782:
        /* <DEDUP_REMOVED lines=21> */
.L_x_6784:
        /* <DEDUP_REMOVED lines=12> */
.L_x_6780:
        /* <DEDUP_REMOVED lines=10> */
.L_x_6776:
[----:B------:R-:W-:Y:S05]  /*6240*/  BSYNC.RECONVERGENT B0 ;  /* 0x0000000000007941 */ /* 0x000fea0003800200 */
.L_x_6775:
        /* <DEDUP_REMOVED lines=35> */
.L_x_6789:
        /* <DEDUP_REMOVED lines=17> */
.L_x_6788:
        /* <DEDUP_REMOVED lines=21> */
.L_x_6791:
        /* <DEDUP_REMOVED lines=13> */
.L_x_6787:
        /* <DEDUP_REMOVED lines=29> */
.L_x_6793:
        /* <DEDUP_REMOVED lines=17> */
.L_x_6792:
        /* <DEDUP_REMOVED lines=21> */
.L_x_6794:
        /* <DEDUP_REMOVED lines=12> */
.L_x_6790:
        /* <DEDUP_REMOVED lines=9> */
.L_x_6786:
[----:B------:R-:W-:Y:S05]  /*6d30*/  BSYNC.RECONVERGENT B0 ;  /* 0x0000000000007941 */ /* 0x000fea0003800200 */
.L_x_6785:
[----:B------:R-:W-:Y:S01]  /*6d40*/  ISETP.NE.AND P4, PT, R157, RZ, PT ;  /* 0x000000ff9d00720c */ /* 0x000fe20003f85270 */
[----:B------:R-:W-:-:S12]  /*6d50*/  UPLOP3.LUT UP1, UPT, UPT, UPT, UP1, 0x40, 0x4 ;  /* 0x000000000004789c */ /* 0x000fd80003f2e810 */
[----:B------:R-:W-:Y:S05]  /*6d60*/  @!P4 BRA `(.L_x_6795) ;  /* 0xffffff980078c947 */ /* 0x000fea000383ffff */
.L_x_6708:
[----:B------:R-:W1:Y:S01]  /*6d70*/  S2UR UR4, SR_CTAID.X ;  /* 0x00000000000479c3 */ /* 0x000e620000002500 */
[----:B------:R-:W-:Y:S02]  /*6d80*/  ISETP.NE.AND P5, PT, R6, RZ, PT ;  /* 0x000000ff0600720c */ /* 0x000fe40003fa5270 */
[----:B------:R-:W-:Y:S02]  /*6d90*/  ISETP.NE.AND P4, PT, R8, RZ, PT ;  /* 0x000000ff0800720c */ /* 0x000fe40003f85270 */
[----:B------:R-:W-:-:S03]  /*6da0*/  ISETP.NE.AND P6, PT, R158, RZ, PT ;  /* 0x000000ff9e00720c */ /* 0x000fc60003fc5270 */
[----:B------:R-:W0:Y:S08]  /*6db0*/  LDC.64 R2, c[0x0][0x440] ;  /* 0x00011000ff027b82 */ /* 0x000e300000000a00 */
[----:B------:R-:W2:Y:S08]  /*6dc0*/  LDC.64 R4, c[0x0][0x448] ;  /* 0x00011200ff047b82 */ /* 0x000eb00000000a00 */
[----:B-----5:R-:W3:Y:S01]  /*6dd0*/  LDC.64 R6, c[0x0][0x440] ;  /* 0x00011000ff067b82 */ /* 0x020ee20000000a00 */
        /* <DEDUP_REMOVED lines=49> */
.L_x_6796:
        /* <DEDUP_REMOVED lines=9> */
.L_x_7322:


//--------------------- .text._ZN10layer_norm31ln_parallel_residual_bwd_kernelINS_13Kernel_traitsIfffffjLj7168ELj1ELj1ELj8ELj16ENS_18Kernel_traits_baseILj7168EfffffjLj256EEEEELb0ELb1ELb1EEEvNS_9BwdParamsE --------------------------
	.section	.text._ZN10layer_norm31ln_parallel_residual_bwd_kernelINS_13Kernel_traitsIfffffjLj7168ELj1ELj1ELj8ELj16ENS_18Kernel_traits_baseILj7168EfffffjLj256EEEEELb0ELb1ELb1EEEvNS_9BwdParamsE,"ax",@progbits
	.align	128
        .global         _ZN10layer_norm31ln_parallel_residual_bwd_kernelINS_13Kernel_traitsIfffffjLj7168ELj1ELj1ELj8ELj16ENS_18Kernel_traits_baseILj7168EfffffjLj256EEEEELb0ELb1ELb1EEEvNS_9BwdParamsE
        .type           _ZN10layer_norm31ln_parallel_residual_bwd_kernelINS_13Kernel_traitsIfffffjLj7168ELj1ELj1ELj8ELj16ENS_18Kernel_traits_baseILj7168EfffffjLj256EEEEELb0ELb1ELb1EEEvNS_9BwdParamsE,@function
        .size           _ZN10layer_norm31ln_parallel_residual_bwd_kernelINS_13Kernel_traitsIfffffjLj7168ELj1ELj1ELj8ELj16ENS_18Kernel_traits_baseILj7168EfffffjLj256EEEEELb0ELb1ELb1EEEvNS_9BwdParamsE,(.L_x_7323 - _ZN10layer_norm31ln_parallel_residual_bwd_kernelINS_13Kernel_traitsIfffffjLj7168ELj1ELj1ELj8ELj16ENS_18Kernel_traits_baseILj7168EfffffjLj256EEEEELb0ELb1ELb1EEEvNS_9BwdParamsE)
        .other          _ZN10layer_norm31ln_parallel_residual_bwd_kernelINS_13Kernel_traitsIfffffjLj7168ELj1ELj1ELj8ELj16ENS_18Kernel_traits_baseILj7168EfffffjLj256EEEEELb0ELb1ELb1EEEvNS_9BwdParamsE,@"STO_CUDA_ENTRY STV_DEFAULT"
_ZN10layer_norm31ln_parallel_residual_bwd_kernelINS_13Kernel_traitsIfffffjLj7168ELj1ELj1ELj8ELj16ENS_18Kernel_traits_baseILj7168EfffffjLj256EEEEELb0ELb1ELb1EEEvNS_9BwdParamsE:
.text._ZN10layer_norm31ln_parallel_residual_bwd_kernelINS_13Kernel_traitsIfffffjLj7168ELj1ELj1ELj8ELj16ENS_18Kernel_traits_baseILj7168EfffffjLj256EEEEELb0ELb1ELb1EEEvNS_9BwdParamsE:
        /* <DEDUP_REMOVED lines=70> */
[----:B------:R-:W1:Y:S03]  /*0460*/  LDCU.U8 UR11, c[0x0][0x410] ;  /* 0x00008200ff0b77ac */ /* 0x000e660008000000 */
[----:B------:R-:W5:Y:S01]  /*0470*/  LDG.E.128 R48, desc[UR12][R2.64+0x3000] ;  /* 0x0030000c02307981 */ /* 0x000f62000c1e1d00 */
[----:B------:R-:W2:Y:S03]  /*0480*/  LDCU UR17, c[0x0][0x400] ;  /* 0x00008000ff1177ac */ /* 0x000ea60008000800 */
[----:B------:R-:W5:Y:S01]  /*0490*/  LDG.E.128 R44, desc[UR12][R2.64+0x4000] ;  /* 0x0040000c022c7981 */ /* 0x000f62000c1e1d00 */
[----:B------:R-:W3:Y:S03]  /*04a0*/  LDCU.64 UR6, c[0x0][0x470] ;  /* 0x00008e00ff0677ac */ /* 0x000ee60008000a00 */
[----:B------:R-:W5:Y:S01]  /*04b0*/  LDG.E.128 R40, desc[UR12][R2.64+0x5000] ;  /* 0x0050000c02287981 */ /* 0x000f62000c1e1d00 */
[----:B------:R-:W4:Y:S03]  /*04c0*/  LDCU.64 UR8, c[0x0][0x478] ;  /* 0x00008f00ff0877ac */ /* 0x000f260008000a00 */
[----:B------:R0:W5:Y:S01]  /*04d0*/  LDG.E.128 R36, desc[UR12][R2.64+0x6000] ;  /* 0x0060000c02247981 */ /* 0x000162000c1e1d00 */
[----:B------:R-:W1:Y:S01]  /*04e0*/  LDCU.64 UR14, c[0x0][0x438] ;  /* 0x00008700ff0e77ac */ /* 0x000e620008000a00 */
[----:B0-2---:R-:W-:-:S07]  /*04f0*/  CS2R R2, SRZ ;  /* 0x0000000000027805 */ /* 0x005fce000001ff00 */
.L_x_6856:
[----:B0-----:R-:W0:Y:S01]  /*0500*/  LDC.64 R64, c[0x0][0x3c0] ;  /* 0x0000f000ff407b82 */ /* 0x001e220000000a00 */
[----:B------:R-:W-:-:S05]  /*0510*/  IMAD R0, R178, UR16, RZ ;  /* 0x00000010b2007c24 */ /* 0x000fca000f8e02ff */
[----:B------:R-:W-:Y:S02]  /*0520*/  SHF.R.S32.HI R67, RZ, 0x1f, R0 ;  /* 0x0000001fff437819 */ /* 0x000fe40000011400 */
[----:B------:R-:W2:Y:S02]  /*0530*/  LDC.64 R152, c[0x0][0x3a8] ;  /* 0x0000ea00ff987b82 */ /* 0x000ea40000000a00 */
[----:B------:R-:W-:-:S04]  /*0540*/  LEA.HI R67, R67, R0, RZ, 0x2 ;  /* 0x0000000043437211 */ /* 0x000fc800078f10ff */
[----:B------:R-:W-:Y:S02]  /*0550*/  LEA.HI.SX32 R197, R67, R136, 0x1e ;  /* 0x0000008843c57211 */ /* 0x000fe400078ff2ff */
[----:B------:R-:W3:Y:S08]  /*0560*/  LDC.64 R88, c[0x0][0x428] ;  /* 0x00010a00ff587b82 */ /* 0x000ef00000000a00 */
[----:B------:R-:W4:Y:S01]  /*0570*/  LDC.64 R90, c[0x0][0x3c8] ;  /* 0x0000f200ff5a7b82 */ /* 0x000f220000000a00 */
[----:B0-----:R-:W-:Y:S01]  /*0580*/  IMAD.WIDE R64, R178, 0x4, R64 ;  /* 0x00000004b2407825 */ /* 0x001fe200078e0240 */
[----:B------:R-:W-:-:S02]  /*0590*/  IADD3 R184, PT, PT, R197, 0x100, RZ ;  /* 0x00000100c5b87810 */ /* 0x000fc40007ffe0ff */
[C---:B------:R-:W-:Y:S02]  /*05a0*/  IADD3 R183, PT, PT, R197.reuse, 0x200, RZ ;  /* 0x00000200c5b77810 */ /* 0x040fe40007ffe0ff */
[C---:B------:R-:W-:Y:S01]  /*05b0*/  IADD3 R182, PT, PT, R197.reuse, 0x300, RZ ;  /* 0x00000300c5b67810 */ /* 0x040fe20007ffe0ff */
[----:B------:R3:W4:Y:S01]  /*05c0*/  LDG.E R185, desc[UR12][R64.64] ;  /* 0x0000000c40b97981 */ /* 0x000722000c1e1900 */
[C-C-:B--2---:R-:W-:Y:S01]  /*05d0*/  IMAD.WIDE.U32 R128, R197.reuse, 0x10, R152.reuse ;  /* 0x00000010c5807825 */ /* 0x144fe200078e0098 */
[C---:B------:R-:W-:Y:S02]  /*05e0*/  IADD3 R181, PT, PT, R197.reuse, 0x400, RZ ;  /* 0x00000400c5b57810 */ /* 0x040fe40007ffe0ff */
[C---:B------:R-:W-:Y:S01]  /*05f0*/  IADD3 R180, PT, PT, R197.reuse, 0x500, RZ ;  /* 0x00000500c5b47810 */ /* 0x040fe20007ffe0ff */
[--C-:B------:R-:W-:Y:S01]  /*0600*/  IMAD.WIDE.U32 R132, R184, 0x10, R152.reuse ;  /* 0x00000010b8847825 */ /* 0x100fe200078e0098 */
[----:B------:R-:W-:Y:S01]  /*0610*/  IADD3 R0, PT, PT, R197, 0x600, RZ ;  /* 0x00000600c5007810 */ /* 0x000fe20007ffe0ff */
[----:B------:R-:W2:Y:S02]  /*0620*/  LDG.E.128 R128, desc[UR12][R128.64] ;  /* 0x0000000c80807981 */ /* 0x000ea4000c1e1d00 */
[----:B------:R-:W-:-:S02]  /*0630*/  IMAD.WIDE.U32 R136, R183, 0x10, R152 ;  /* 0x00000010b7887825 */ /* 0x000fc400078e0098 */
[----:B------:R-:W2:Y:S02]  /*0640*/  LDG.E.128 R132, desc[UR12][R132.64] ;  /* 0x0000000c84847981 */ /* 0x000ea4000c1e1d00 */
[----:B---3--:R-:W-:Y:S02]  /*0650*/  IMAD.WIDE.U32 R64, R197, 0x10, R88 ;  /* 0x00000010c5407825 */ /* 0x008fe400078e0058 */
[----:B------:R-:W3:Y:S02]  /*0660*/  LDG.E.128 R136, desc[UR12][R136.64] ;  /* 0x0000000c88887981 */ /* 0x000ee4000c1e1d00 */
[--C-:B------:R-:W-:Y:S02]  /*0670*/  IMAD.WIDE.U32 R140, R182, 0x10, R152.reuse ;  /* 0x00000010b68c7825 */ /* 0x100fe400078e0098 */
[----:B------:R-:W3:Y:S02]  /*0680*/  LDG.E.128 R64, desc[UR12][R64.64] ;  /* 0x0000000c40407981 */ /* 0x000ee4000c1e1d00 */
[----:B------:R-:W-:-:S02]  /*0690*/  IMAD.WIDE.U32 R144, R181, 0x10, R152 ;  /* 0x00000010b5907825 */ /* 0x000fc400078e0098 */
[----:B------:R-:W3:Y:S02]  /*06a0*/  LDG.E.128 R140, desc[UR12][R140.64] ;  /* 0x0000000c8c8c7981 */ /* 0x000ee4000c1e1d00 */
[----:B------:R-:W-:Y:S02]  /*06b0*/  IMAD.WIDE.U32 R148, R180, 0x10, R152 ;  /* 0x00000010b4947825 */ /* 0x000fe400078e0098 */
[----:B------:R-:W3:Y:S02]  /*06c0*/  LDG.E.128 R144, desc[UR12][R144.64] ;  /* 0x0000000c90907981 */ /* 0x000ee4000c1e1d00 */
[----:B----4-:R-:W-:Y:S02]  /*06d0*/  IMAD.WIDE R90, R178, 0x4, R90 ;  /* 0x00000004b25a7825 */ /* 0x010fe400078e025a */
[----:B------:R-:W4:Y:S02]  /*06e0*/  LDG.E.128 R148, desc[UR12][R148.64] ;  /* 0x0000000c94947981 */ /* 0x000f24000c1e1d00 */
[----:B------:R-:W-:-:S02]  /*06f0*/  IMAD.WIDE.U32 R152, R0, 0x10, R152 ;  /* 0x0000001000987825 */ /* 0x000fc400078e0098 */
[----:B------:R-:W4:Y:S04]  /*0700*/  LDG.E R179, desc[UR12][R90.64] ;  /* 0x0000000c5ab37981 */ /* 0x000f28000c1e1900 */
[----:B------:R-:W4:Y:S01]  /*0710*/  LDG.E.128 R152, desc[UR12][R152.64] ;  /* 0x0000000c98987981 */ /* 0x000f22000c1e1d00 */
[----:B------:R-:W-:-:S06]  /*0720*/  IMAD.WIDE.U32 R68, R184, 0x10, R88 ;  /* 0x00000010b8447825 */ /* 0x000fcc00078e0058 */
        /* <DEDUP_REMOVED lines=11> */
[----:B-1----:R-:W-:-:S04]  /*07e0*/  ISETP.NE.U32.AND P1, PT, RZ, UR14, PT ;  /* 0x0000000eff007c0c */ /* 0x002fc8000bf25070 */
        /* <DEDUP_REMOVED lines=23> */
[----:B------:R-:W-:-:S05]  /*0960*/  FSEL R185, R185, RZ, !P2 ;  /* 0x000000ffb9b97208 */ /* 0x000fca0005000000 */
[C---:B--2---:R-:W-:Y:S01]  /*0970*/  FADD.FTZ R200, -R185.reuse, R128 ;  /* 0x00000080b9c87221 */ /* 0x044fe20000010100 */
[C---:B------:R-:W-:Y:S01]  /*0980*/  FADD.FTZ R220, -R185.reuse, R129 ;  /* 0x00000081b9dc7221 */ /* 0x040fe20000010100 */
[C---:B------:R-:W-:Y:S01]  /*0990*/  FADD.FTZ R222, -R185.reuse, R130 ;  /* 0x00000082b9de7221 */ /* 0x040fe20000010100 */
[C---:B------:R-:W-:Y:S01]  /*09a0*/  FADD.FTZ R224, -R185.reuse, R131 ;  /* 0x00000083b9e07221 */ /* 0x040fe20000010100 */
[----:B---3--:R-:W-:Y:S01]  /*09b0*/  FADD.FTZ R194, -R185, R138 ;  /* 0x0000008ab9c27221 */ /* 0x008fe20000010100 */
[----:B------:R-:W-:Y:S01]  /*09c0*/  FMUL.FTZ R216, R60, R64 ;  /* 0x000000403cd87220 */ /* 0x000fe20000410000 */
[----:B------:R-:W-:Y:S01]  /*09d0*/  FMUL.FTZ R217, R61, R65 ;  /* 0x000000413dd97220 */ /* 0x000fe20000410000 */
[----:B------:R-:W-:Y:S01]  /*09e0*/  FMUL.FTZ R218, R62, R66 ;  /* 0x000000423eda7220 */ /* 0x000fe20000410000 */
[----:B------:R-:W-:Y:S01]  /*09f0*/  FMUL.FTZ R219, R63, R67 ;  /* 0x000000433fdb7220 */ /* 0x000fe20000410000 */
[----:B------:R-:W-:Y:S01]  /*0a00*/  FADD.FTZ R132, -R185, R132 ;  /* 0x00000084b9847221 */ /* 0x000fe20000010100 */
[C---:B----4-:R-:W-:Y:S01]  /*0a10*/  FMUL.FTZ R199, R179.reuse, R200 ;  /* 0x000000c8b3c77220 */ /* 0x050fe20000410000 */
        /* <DEDUP_REMOVED lines=161> */
.L_x_6799:
[----:B------:R-:W-:Y:S05]  /*1430*/  BSYNC.RECONVERGENT B0 ;  /* 0x0000000000007941 */ /* 0x000fea0003800200 */
.L_x_6798:
        /* <DEDUP_REMOVED lines=118> */
.L_x_6802:
        /* <DEDUP_REMOVED lines=17> */
.L_x_6801:
        /* <DEDUP_REMOVED lines=20> */
.L_x_6804:
        /* <DEDUP_REMOVED lines=21> */
.L_x_6800:
        /* <DEDUP_REMOVED lines=21> */
.L_x_6806:
        /* <DEDUP_REMOVED lines=17> */
.L_x_6805:
        /* <DEDUP_REMOVED lines=20> */
.L_x_6807:
        /* <DEDUP_REMOVED lines=20> */
.L_x_6803:
        /* <DEDUP_REMOVED lines=37> */
.L_x_6810:
        /* <DEDUP_REMOVED lines=17> */
.L_x_6809:
        /* <DEDUP_REMOVED lines=18> */
.L_x_6812:
        /* <DEDUP_REMOVED lines=13> */
.L_x_6808:
        /* <DEDUP_REMOVED lines=23> */
.L_x_6814:
        /* <DEDUP_REMOVED lines=17> */
.L_x_6813:
        /* <DEDUP_REMOVED lines=18> */
.L_x_6815:
        /* <DEDUP_REMOVED lines=12> */
.L_x_6811:
        /* <DEDUP_REMOVED lines=32> */
.L_x_6818:
        /* <DEDUP_REMOVED lines=17> */
.L_x_6817:
        /* <DEDUP_REMOVED lines=18> */
.L_x_6820:
        /* <DEDUP_REMOVED lines=13> */
.L_x_6816:
        /* <DEDUP_REMOVED lines=23> */
.L_x_6822:
        /* <DEDUP_REMOVED lines=17> */
.L_x_6821:
        /* <DEDUP_REMOVED lines=18> */
.L_x_6823:
        /* <DEDUP_REMOVED lines=12> */
.L_x_6819:
        /* <DEDUP_REMOVED lines=32> */
.L_x_6826:
        /* <DEDUP_REMOVED lines=17> */
.L_x_6825:
        /* <DEDUP_REMOVED lines=18> */
.L_x_6828:
        /* <DEDUP_REMOVED lines=13> */
.L_x_6824:
        /* <DEDUP_REMOVED lines=23> */
.L_x_6830:
        /* <DEDUP_REMOVED lines=17> */
.L_x_6829:
        /* <DEDUP_REMOVED lines=18> */
.L_x_6831:
        /* <DEDUP_REMOVED lines=12> */
.L_x_6827:
        /* <DEDUP_REMOVED lines=32> */
.L_x_6834:
        /* <DEDUP_REMOVED lines=17> */
.L_x_6833:
        /* <DEDUP_REMOVED lines=18> */
.L_x_6836:
        /* <DEDUP_REMOVED lines=13> */
.L_x_6832:
        /* <DEDUP_REMOVED lines=23> */
.L_x_6838:
        /* <DEDUP_REMOVED lines=17> */
.L_x_6837:
        /* <DEDUP_REMOVED lines=18> */
.L_x_6839:
        /* <DEDUP_REMOVED lines=12> */
.L_x_6835:
        /* <DEDUP_REMOVED lines=32> */
.L_x_6842:
        /* <DEDUP_REMOVED lines=17> */
.L_x_6841:
        /* <DEDUP_REMOVED lines=18> */
.L_x_6844:
        /* <DEDUP_REMOVED lines=13> */
.L_x_6840:
        /* <DEDUP_REMOVED lines=23> */
.L_x_6846:
        /* <DEDUP_REMOVED lines=17> */
.L_x_6845:
        /* <DEDUP_REMOVED lines=18> */
.L_x_6847:
        /* <DEDUP_REMOVED lines=12> */
.L_x_6843:
        /* <DEDUP_REMOVED lines=32> */
.L_x_6850:
        /* <DEDUP_REMOVED lines=17> */
.L_x_6849:
        /* <DEDUP_REMOVED lines=18> */
.L_x_6852:
        /* <DEDUP_REMOVED lines=13> */
.L_x_6848:
        /* <DEDUP_REMOVED lines=23> */
.L_x_6854:
        /* <DEDUP_REMOVED lines=17> */
.L_x_6853:
        /* <DEDUP_REMOVED lines=18> */
.L_x_6855:
        /* <DEDUP_REMOVED lines=12> */
.L_x_6851:
        /* <DEDUP_REMOVED lines=66> */
.L_x_6797:
        /* <DEDUP_REMOVED lines=23> */
.L_x_6857:
        /* <DEDUP_REMOVED lines=12> */
.L_x_7323:


//--------------------- .text._ZN10layer_norm31ln_parallel_residual_bwd_kernelINS_13Kernel_traitsIfffffjLj7168ELj1ELj1ELj8ELj16ENS_18Kernel_traits_baseILj7168EfffffjLj256EEEEELb1ELb0ELb0EEEvNS_9BwdParamsE --------------------------
	.section	.text._ZN10layer_norm31ln_parallel_residual_bwd_kernelINS_13Kernel_traitsIfffffjLj7168ELj1ELj1ELj8ELj16ENS_18Kernel_traits_baseILj7168EfffffjLj256EEEEELb1ELb0ELb0EEEvNS_9BwdParamsE,"ax",@progbits
	.align	128
        .global         _ZN10layer_norm31ln_parallel_residual_bwd_kernelINS_13Kernel_traitsIfffffjLj7168ELj1ELj1ELj8ELj16ENS_18Kernel_traits_baseILj7168EfffffjLj256EEEEELb1ELb0ELb0EEEvNS_9BwdParamsE
        .type           _ZN10layer_norm31ln_parallel_residual_bwd_kernelINS_13Kernel_traitsIfffffjLj7168ELj1ELj1ELj8ELj16ENS_18Kernel_traits_baseILj7168EfffffjLj256EEEEELb1ELb0ELb0EEEvNS_9BwdParamsE,@function
        .size           _ZN10layer_norm31ln_parallel_residual_bwd_kernelINS_13Kernel_traitsIfffffjLj7168ELj1ELj1ELj8ELj16ENS_18Kernel_traits_baseILj7168EfffffjLj256EEEEELb1ELb0ELb0EEEvNS_9BwdParamsE,(.L_x_7324 - _ZN10layer_norm31ln_parallel_residual_bwd_kernelINS_13Kernel_traitsIfffffjLj7168ELj1ELj1ELj8ELj16ENS_18Kernel_traits_baseILj7168EfffffjLj256EEEEELb1ELb0ELb0EEEvNS_9BwdParamsE)
        .other          _ZN10layer_norm31ln_parallel_residual_bwd_kernelINS_13Kernel_traitsIfffffjLj7168ELj1ELj1ELj8ELj16ENS_18Kernel_traits_baseILj7168EfffffjLj256EEEEELb1ELb0ELb0EEEvNS_9BwdParamsE,@"STO_CUDA_ENTRY STV_DEFAULT"
_ZN10layer_norm31ln_parallel_residual_bwd_kernelINS_13Kernel_traitsIfffffjLj7168ELj1ELj1ELj8ELj16ENS_18Kernel_traits_baseILj7168EfffffjLj256EEEEELb1ELb0ELb0EEEvNS_9BwdParamsE:
.text._ZN10layer_norm31ln_parallel_residual_bwd_kernelINS_13Kernel_traitsIfffffjLj7168ELj1ELj1ELj8ELj16ENS_18Kernel_traits_baseILj7168EfffffjLj256EEEEELb1ELb0ELb0EEEvNS_9BwdParamsE:
        /* <DEDUP_REMOVED lines=43> */
[----:B------:R-:W-:-:S04]  /*02b0*/  MOV R0, UR4 ;  /* 0x0000000400007c02 */ /* 0x000fc80008000f00 */
[----:B------:R-:W-:Y:S01]  /*02c0*/  LEA.HI.SX32 R191, R0, R191, 0x1e ;  /* 0x000000bf00bf7211 */ /* 0x000fe200078ff2ff */
[----:B------:R-:W1:Y:S01]  /*02d0*/  S2UR UR9, SR_CTAID.X ;  /* 0x00000000000979c3 */ /* 0x000e620000002500 */
[----:B------:R-:W1:Y:S02]  /*02e0*/  LDCU UR4, c[0x0][0x384] ;  /* 0x00007080ff0477ac */ /* 0x000e640008000800 */
[C---:B------:R-:W-:Y:S02]  /*02f0*/  ISETP.GE.U32.AND P6, PT, R191.reuse, 0x100, PT ;  /* 0x00000100bf00780c */ /* 0x040fe40003fc6070 */
[C---:B------:R-:W-:Y:S02]  /*0300*/  ISETP.GE.U32.AND P0, PT, R191.reuse, 0x200, PT ;  /* 0x00000200bf00780c */ /* 0x040fe40003f06070 */
[C---:B------:R-:W-:Y:S02]  /*0310*/  ISETP.GE.U32.AND P1, PT, R191.reuse, 0x300, PT ;  /* 0x00000300bf00780c */ /* 0x040fe40003f26070 */
[----:B------:R-:W-:-:S02]  /*0320*/  ISETP.GE.U32.AND P2, PT, R191, 0x400, PT ;  /* 0x00000400bf00780c */ /* 0x000fc40003f46070 */
[C---:B------:R-:W-:Y:S02]  /*0330*/  ISETP.GE.U32.AND P3, PT, R191.reuse, 0x500, PT ;  /* 0x00000500bf00780c */ /* 0x040fe40003f66070 */
[C---:B------:R-:W-:Y:S02]  /*0340*/  ISETP.GE.U32.AND P4, PT, R191.reuse, 0x600, PT ;  /* 0x00000600bf00780c */ /* 0x040fe40003f86070 */
[----:B------:R-:W-:Y:S01]  /*0350*/  ISETP.GE.U32.AND P5, PT, R191, 0x700, PT ;  /* 0x00000700bf00780c */ /* 0x000fe20003fa6070 */
[C---:B--2---:R-:W-:Y:S01]  /*0360*/  @P6 IMAD.WIDE.U32 R2, R35.reuse, 0x10, R2 ;  /* 0x0000001023026825 */ /* 0x044fe200078e0002 */
[----:B------:R-:W-:Y:S02]  /*0370*/  P2R R114, PR, RZ, 0x40 ;  /* 0x00000040ff727803 */ /* 0x000fe40000000000 */
[----:B------:R-:W-:Y:S02]  /*0380*/  CS2R R232, SRZ ;  /* 0x0000000000e87805 */ /* 0x000fe4000001ff00 */
[----:B------:R-:W-:Y:S01]  /*0390*/  P2R R252, PR, RZ, 0x20 ;  /* 0x00000020fffc7803 */ /* 0x000fe20000000000 */
[C---:B---3--:R-:W-:Y:S01]  /*03a0*/  @P6 IMAD.WIDE.U32 R4, R35.reuse, 0x10, R4 ;  /* 0x0000001023046825 */ /* 0x048fe200078e0004 */
[----:B------:R-:W-:-:S05]  /*03b0*/  @P6 LOP3.LUT R35, R35, 0x100, RZ, 0xfc, !PT ;  /* 0x0000010023236812 */ /* 0x000fca00078efcff */
[C---:B------:R-:W-:Y:S02]  /*03c0*/  @P0 IMAD.WIDE.U32 R10, R35.reuse, 0x10, R6 ;  /* 0x00000010230a0825 */ /* 0x040fe400078e0006 */
[----:B------:R-:W2:Y:S02]  /*03d0*/  LDC.64 R6, c[0x0][0x3d0] ;  /* 0x0000f400ff067b82 */ /* 0x000ea40000000a00 */
[C---:B------:R-:W-:Y:S01]  /*03e0*/  @P0 IMAD.WIDE.U32 R12, R35.reuse, 0x10, R8 ;  /* 0x00000010230c0825 */ /* 0x040fe200078e0008 */
[----:B------:R-:W-:-:S05]  /*03f0*/  @P0 IADD3 R35, PT, PT, R35, 0x100, RZ ;  /* 0x0000010023230810 */ /* 0x000fca0007ffe0ff */
[C---:B------:R-:W-:Y:S01]  /*0400*/  @P1 IMAD.WIDE.U32 R14, R35.reuse, 0x10, R14 ;  /* 0x00000010230e1825 */ /* 0x040fe200078e000e */
[----:B------:R-:W3:Y:S03]  /*0410*/  LDC.64 R8, c[0x0][0x3d8] ;  /* 0x0000f600ff087b82 */ /* 0x000ee60000000a00 */
[C---:B------:R-:W-:Y:S01]  /*0420*/  @P1 IMAD.WIDE.U32 R16, R35.reuse, 0x10, R16 ;  /* 0x0000001023101825 */ /* 0x040fe200078e0010 */
[----:B------:R-:W-:-:S05]  /*0430*/  @P1 IADD3 R35, PT, PT, R35, 0x100, RZ ;  /* 0x0000010023231810 */ /* 0x000fca0007ffe0ff */
[----:B------:R-:W-:-:S04]  /*0440*/  @P2 IMAD.WIDE.U32 R18, R35, 0x10, R18 ;  /* 0x0000001023122825 */ /* 0x000fc800078e0012 */
[C---:B------:R-:W-:Y:S01]  /*0450*/  @P2 IMAD.WIDE.U32 R20, R35.reuse, 0x10, R20 ;  /* 0x0000001023142825 */ /* 0x040fe200078e0014 */
[----:B------:R-:W-:-:S05]  /*0460*/  @P2 IADD3 R35, PT, PT, R35, 0x100, RZ ;  /* 0x0000010023232810 */ /* 0x000fca0007ffe0ff */
[----:B------:R-:W-:-:S04]  /*0470*/  @P3 IMAD.WIDE.U32 R22, R35, 0x10, R22 ;  /* 0x0000001023163825 */ /* 0x000fc800078e0016 */
[C---:B------:R-:W-:Y:S01]  /*0480*/  @P3 IMAD.WIDE.U32 R24, R35.reuse, 0x10, R24 ;  /* 0x0000001023183825 */ /* 0x040fe200078e0018 */
[----:B------:R-:W-:-:S05]  /*0490*/  @P3 IADD3 R35, PT, PT, R35, 0x100, RZ ;  /* 0x0000010023233810 */ /* 0x000fca0007ffe0ff */
[----:B--2---:R-:W-:-:S04]  /*04a0*/  @P4 IMAD.WIDE.U32 R26, R35, 0x10, R6 ;  /* 0x00000010231a4825 */ /* 0x004fc800078e0006 */
[C---:B---3--:R-:W-:Y:S01]  /*04b0*/  @P4 IMAD.WIDE.U32 R28, R35.reuse, 0x10, R8 ;  /* 0x00000010231c4825 */ /* 0x048fe200078e0008 */
[----:B------:R-:W-:-:S04]  /*04c0*/  @P4 IADD3 R35, PT, PT, R35, 0x100, RZ ;  /* 0x0000010023234810 */ /* 0x000fc80007ffe0ff */
[----:B------:R2:W5:Y:S01]  /*04d0*/  @P4 LDG.E.128 R248, desc[UR10][R28.64] ;  /* 0x0000000a1cf84981 */ /* 0x000562000c1e1d00 */
[----:B------:R-:W-:-:S04]  /*04e0*/  @P5 IMAD.WIDE.U32 R6, R35, 0x10, R30 ;  /* 0x0000001023065825 */ /* 0x000fc800078e001e */
[----:B0-----:R-:W-:Y:S01]  /*04f0*/  @P5 IMAD.WIDE.U32 R8, R35, 0x10, R32 ;  /* 0x0000001023085825 */ /* 0x001fe200078e0020 */
[----:B------:R2:W5:Y:S04]  /*0500*/  @P5 LDG.E.128 R244, desc[UR10][R6.64] ;  /* 0x0000000a06f45981 */ /* 0x000568000c1e1d00 */
[----:B------:R2:W5:Y:S04]  /*0510*/  @P5 LDG.E.128 R240, desc[UR10][R8.64] ;  /* 0x0000000a08f05981 */ /* 0x000568000c1e1d00 */
[----:B----4-:R-:W3:Y:S04]  /*0520*/  @P6 LDG.E.128 R76, desc[UR10][R2.64] ;  /* 0x0000000a024c6981 */ /* 0x010ee8000c1e1d00 */
[----:B------:R-:W4:Y:S04]  /*0530*/  @P6 LDG.E.128 R72, desc[UR10][R4.64] ;  /* 0x0000000a04486981 */ /* 0x000f28000c1e1d00 */
[----:B------:R-:W2:Y:S04]  /*0540*/  @P0 LDG.E.128 R68, desc[UR10][R10.64] ;  /* 0x0000000a0a440981 */ /* 0x000ea8000c1e1d00 */
[----:B------:R-:W2:Y:S04]  /*0550*/  @P0 LDG.E.128 R64, desc[UR10][R12.64] ;  /* 0x0000000a0c400981 */ /* 0x000ea8000c1e1d00 */
[----:B------:R-:W2:Y:S04]  /*0560*/  @P1 LDG.E.128 R60, desc[UR10][R14.64] ;  /* 0x0000000a0e3c1981 */ /* 0x000ea8000c1e1d00 */
[----:B------:R-:W2:Y:S04]  /*0570*/  @P1 LDG.E.128 R56, desc[UR10][R16.64] ;  /* 0x0000000a10381981 */ /* 0x000ea8000c1e1d00 */
[----:B------:R-:W2:Y:S04]  /*0580*/  @P2 LDG.E.128 R52, desc[UR10][R18.64] ;  /* 0x0000000a12342981 */ /* 0x000ea8000c1e1d00 */
[----:B------:R-:W2:Y:S04]  /*0590*/  @P2 LDG.E.128 R48, desc[UR10][R20.64] ;  /* 0x0000000a14302981 */ /* 0x000ea8000c1e1d00 */
[----:B------:R-:W2:Y:S04]  /*05a0*/  @P3 LDG.E.128 R44, desc[UR10][R22.64] ;  /* 0x0000000a162c3981 */ /* 0x000ea8000c1e1d00 */
[----:B------:R-:W2:Y:S04]  /*05b0*/  @P3 LDG.E.128 R40, desc[UR10][R24.64] ;  /* 0x0000000a18283981 */ /* 0x000ea8000c1e1d00 */
[----:B------:R-:W2:Y:S01]  /*05c0*/  @P4 LDG.E.128 R36, desc[UR10][R26.64] ;  /* 0x0000000a1a244981 */ /* 0x000ea2000c1e1d00 */
        /* <DEDUP_REMOVED lines=42> */
[----:B---3--:R-:W-:Y:S04]  /*0870*/  @P6 STL.64 [R1+0xa0], R76 ;  /* 0x0000a04c01006387 */ /* 0x008fe80000100a00 */
[----:B------:R-:W-:Y:S04]  /*0880*/  @P6 STL.64 [R1+0xa8], R78 ;  /* 0x0000a84e01006387 */ /* 0x000fe80000100a00 */
[----:B----4-:R-:W-:Y:S04]  /*0890*/  @P6 STL.64 [R1+0x90], R72 ;  /* 0x0000904801006387 */ /* 0x010fe80000100a00 */
[----:B------:R-:W-:Y:S04]  /*08a0*/  @P6 STL.64 [R1+0x98], R74 ;  /* 0x0000984a01006387 */ /* 0x000fe80000100a00 */
[----:B--2---:R-:W-:Y:S04]  /*08b0*/  @P0 STL.64 [R1+0x80], R68 ;  /* 0x0000804401000387 */ /* 0x004fe80000100a00 */
        /* <DEDUP_REMOVED lines=15> */
[----:B------:R4:W-:Y:S04]  /*09b0*/  @P4 STL.64 [R1], R36 ;  /* 0x0000002401004387 */ /* 0x0009e80000100a00 */
[----:B------:R4:W-:Y:S01]  /*09c0*/  @P4 STL.64 [R1+0x8], R38 ;  /* 0x0000082601004387 */ /* 0x0009e20000100a00 */
[----:B0-----:R-:W-:-:S02]  /*09d0*/  CS2R R52, SRZ ;  /* 0x0000000000347805 */ /* 0x001fc4000001ff00 */
[----:B-1----:R-:W-:Y:S02]  /*09e0*/  CS2R R54, SRZ ;  /* 0x0000000000367805 */ /* 0x002fe4000001ff00 */
[----:B--2---:R-:W-:Y:S02]  /*09f0*/  CS2R R48, SRZ ;  /* 0x0000000000307805 */ /* 0x004fe4000001ff00 */
[----:B---3--:R-:W-:Y:S02]  /*0a00*/  CS2R R50, SRZ ;  /* 0x0000000000327805 */ /* 0x008fe4000001ff00 */
        /* <DEDUP_REMOVED lines=10> */
[----:B----4-:R-:W-:Y:S06]  /*0ab0*/  BRA.U UP0, `(.L_x_6858) ;  /* 0x000000ad006c7547 */ /* 0x010fec000b800000 */
        /* <DEDUP_REMOVED lines=68> */
.L_x_6945:
[----:B-1----:R-:W-:Y:S01]  /*0f00*/  UIMAD.WIDE UR6, UR9, 0x4, UR12 ;  /* 0x00000004090678a5 */ /* 0x002fe2000f8e020c */
[----:B------:R-:W-:-:S05]  /*0f10*/  ISETP.NE.AND P5, PT, R114, RZ, PT ;  /* 0x000000ff7200720c */ /* 0x000fca0003fa5270 */
[----:B0-234-:R-:W-:Y:S02]  /*0f20*/  MOV R108, UR6 ;  /* 0x00000006006c7c02 */ /* 0x01dfe40008000f00 */
[----:B------:R-:W-:Y:S01]  /*0f30*/  MOV R109, UR7 ;  /* 0x00000007006d7c02 */ /* 0x000fe20008000f00 */
[----:B------:R-:W-:-:S04]  /*0f40*/  UIMAD.WIDE UR6, UR9, 0x4, UR14 ;  /* 0x00000004090678a5 */ /* 0x000fc8000f8e020e */
[----:B------:R0:W3:Y:S02]  /*0f50*/  LDG.E R10, desc[UR10][R108.64] ;  /* 0x0000000a6c0a7981 */ /* 0x0000e4000c1e1900 */
[----:B0-----:R-:W-:Y:S02]  /*0f60*/  MOV R108, UR6 ;  /* 0x00000006006c7c02 */ /* 0x001fe40008000f00 */
        /* <DEDUP_REMOVED lines=12> */
[----:B---3--:R-:W-:Y:S02]  /*1030*/  FSEL R10, R10, RZ, P0 ;  /* 0x000000ff0a0a7208 */ /* 0x008fe40000000000 */
[----:B------:R-:W-:Y:S02]  /*1040*/  ISETP.GE.U32.AND P0, PT, R191, 0x200, PT ;  /* 0x00000200bf00780c */ /* 0x000fe40003f06070 */
[----:B------:R-:W-:Y:S02]  /*1050*/  R2UR UR25, R10 ;  /* 0x000000000a1972ca */ /* 0x000fe400000e0000 */
[----:B------:R-:W-:-:S04]  /*1060*/  MOV R10, UR7 ;  /* 0x00000007000a7c02 */ /* 0x000fc80008000f00 */
[----:B------:R-:W-:-:S04]  /*1070*/  LEA.HI.SX32 R10, R10, R115, 0x1e ;  /* 0x000000730a0a7211 */ /* 0x000fc800078ff2ff */
[----:B------:R-:W-:Y:S02]  /*1080*/  MOV R190, R10 ;  /* 0x0000000a00be7202 */ /* 0x000fe40000000f00 */
[----:B----4-:R-:W-:Y:S01]  /*1090*/  R2UR UR24, R108 ;  /* 0x000000006c1872ca */ /* 0x010fe200000e0000 */
        /* <DEDUP_REMOVED lines=13> */
[----:B------:R-:W-:Y:S01]  /*1170*/  ISETP.NE.U32.AND P5, PT, RZ, UR18, PT ;  /* 0x00000012ff007c0c */ /* 0x000fe2000bfa5070 */
[----:B------:R-:W0:Y:S01]  /*1180*/  LDC.64 R188, c[0x0][0x3b0] ;  /* 0x0000ec00ffbc7b82 */ /* 0x000e220000000a00 */
[C---:B-1----:R-:W-:Y:S01]  /*1190*/  IMAD.WIDE.U32 R112, R10.reuse, 0x10, R112 ;  /* 0x000000100a707825 */ /* 0x042fe200078e0070 */
[----:B------:R-:W2:Y:S05]  /*11a0*/  LDG.E.128 R108, desc[UR10][R108.64] ;  /* 0x0000000a6c6c7981 */ /* 0x000eaa000c1e1d00 */
[----:B------:R-:W3:Y:S01]  /*11b0*/  LDG.E.128 R112, desc[UR10][R112.64] ;  /* 0x0000000a70707981 */ /* 0x000ee2000c1e1d00 */
[----:B------:R-:W-:-:S06]  /*11c0*/  IMAD.WIDE.U32 R116, R10, 0x10, R116 ;  /* 0x000000100a747825 */ /* 0x000fcc00078e0074 */
[----:B------:R-:W4:Y:S01]  /*11d0*/  LDG.E.128 R116, desc[UR10][R116.64] ;  /* 0x0000000a74747981 */ /* 0x000f22000c1e1d00 */
[----:B------:R-:W-:-:S13]  /*11e0*/  ISETP.NE.AND.EX P5, PT, RZ, UR19, PT, P5 ;  /* 0x00000013ff007c0c */ /* 0x000fda000bfa5350 */
[----:B------:R-:W1:Y:S01]  /*11f0*/  @P5 LDC.64 R140, c[0x0][0x3b8] ;  /* 0x0000ee00ff8c5b82 */ /* 0x000e620000000a00 */
[----:B------:R-:W-:-:S04]  /*1200*/  ISETP.NE.U32.AND P6, PT, RZ, UR16, PT ;  /* 0x00000010ff007c0c */ /* 0x000fc8000bfc5070 */
[----:B------:R-:W-:Y:S01]  /*1210*/  ISETP.NE.AND.EX P6, PT, RZ, UR17, PT, P6 ;  /* 0x00000011ff007c0c */ /* 0x000fe2000bfc5360 */
[----:B-1----:R-:W-:-:S05]  /*1220*/  @P5 IMAD.WIDE.U32 R140, R10, 0x4, R140 ;  /* 0x000000040a8c5825 */ /* 0x002fca00078e008c */
[----:B------:R1:W5:Y:S07]  /*1230*/  @P5 LDG.E R9, desc[UR10][R140.64] ;  /* 0x0000000a8c095981 */ /* 0x00036e000c1e1900 */
[----:B-1----:R-:W1:Y:S02]  /*1240*/  @P6 LDC.64 R140, c[0x0][0x438] ;  /* 0x00010e00ff8c6b82 */ /* 0x002e640000000a00 */
[----:B-1----:R-:W-:-:S05]  /*1250*/  @P6 IMAD.WIDE.U32 R140, R10, 0x10, R140 ;  /* 0x000000100a8c6825 */ /* 0x002fca00078e008c */
[----:B------:R0:W5:Y:S02]  /*1260*/  @P6 LDG.E.128 R76, desc[UR10][R140.64] ;  /* 0x0000000a8c4c6981 */ /* 0x000164000c1e1d00 */
[----:B0-----:R-:W-:-:S05]  /*1270*/  IMAD.WIDE.U32 R140, R10, 0x4, R188 ;  /* 0x000000040a8c7825 */ /* 0x001fca00078e00bc */
[----:B------:R0:W5:Y:S01]  /*1280*/  LDG.E R8, desc[UR10][R140.64] ;  /* 0x0000000a8c087981 */ /* 0x000162000c1e1900 */
[----:B------:R-:W-:Y:S01]  /*1290*/  IADD3 R190, PT, PT, R10, 0x100, RZ ;  /* 0x000001000abe7810 */ /* 0x000fe20007ffe0ff */
[----:B--2---:R-:W-:Y:S01]  /*12a0*/  FADD.FTZ R0, R108, -UR25 ;  /* 0x800000196c007e21 */ /* 0x004fe20008010000 */
[----:B---3--:R-:W-:Y:S01]  /*12b0*/  FMUL.FTZ R108, R239, R114 ;  /* 0x00000072ef6c7220 */ /* 0x008fe20000410000 */
[----:B------:R-:W-:Y:S01]  /*12c0*/  FMUL.FTZ R24, R38, R112 ;  /* 0x0000007026187220 */ /* 0x000fe20000410000 */
[----:B----4-:R-:W-:Y:S01]  /*12d0*/  FMUL.FTZ R38, R131, R113 ;  /* 0x0000007183267220 */ /* 0x010fe20000410000 */
[----:B------:R-:W-:Y:S01]  /*12e0*/  FMUL.FTZ R0, R0, UR24 ;  /* 0x0000001800007c20 */ /* 0x000fe20008410000 */
[----:B------:R-:W-:Y:S01]  /*12f0*/  FADD.FTZ R30, R109, -UR25 ;  /* 0x800000196d1e7e21 */ /* 0x000fe20008010000 */
[----:B------:R-:W-:Y:S01]  /*1300*/  FFMA.FTZ R131, R238, R118, R108 ;  /* 0x00000076ee837223 */ /* 0x000fe2000001006c */
[----:B------:R-:W-:Y:S01]  /*1310*/  FMUL.FTZ R108, R237, R115 ;  /* 0x00000073ed6c7220 */ /* 0x000fe20000410000 */
[----:B------:R-:W-:Y:S01]  /*1320*/  FFMA.FTZ R24, R123, R116, R24 ;  /* 0x000000747b187223 */ /* 0x000fe20000010018 */
[----:B------:R-:W-:Y:S01]  /*1330*/  FMUL.FTZ R30, R30, UR24 ;  /* 0x000000181e1e7c20 */ /* 0x000fe20008410000 */
[----:B------:R-:W-:Y:S01]  /*1340*/  FFMA.FTZ R38, R252, R117, R38 ;  /* 0x00000075fc267223 */ /* 0x000fe20000010026 */
[----:B0-----:R-:W-:Y:S01]  /*1350*/  FFMA.FTZ R141, R236, R119, R108 ;  /* 0x00000077ec8d7223 */ /* 0x001fe2000001006c */
[----:B------:R-:W-:Y:S01]  /*1360*/  FADD.FTZ R110, R110, -UR25 ;  /* 0x800000196e6e7e21 */ /* 0x000fe20008010000 */
[----:B------:R-:W-:Y:S01]  /*1370*/  FADD.FTZ R109, RZ, R24 ;  /* 0x00000018ff6d7221 */ /* 0x000fe20000010000 */
[----:B------:R-:W-:Y:S01]  /*1380*/  FFMA.FTZ R108, R0, R24, RZ ;  /* 0x00000018006c7223 */ /* 0x000fe200000100ff */
        /* <DEDUP_REMOVED lines=25> */
.L_x_6860:
[----:B------:R-:W-:Y:S05]  /*1520*/  BSYNC.RECONVERGENT B0 ;  /* 0x0000000000007941 */ /* 0x000fea0003800200 */
.L_x_6859:
[----:B------:R-:W-:Y:S04]  /*1530*/  BSSY.RECONVERGENT B0, `(.L_x_6861) ;  /* 0x0000049000007945 */ /* 0x000fe80003800200 */
[----:B------:R-:W-:Y:S05]  /*1540*/  @!P0 BRA `(.L_x_6862) ;  /* 0x00000004001c8947 */ /* 0x000fea0003800000 */
[----:B------:R-:W-:Y:S01]  /*1550*/  ISETP.NE.U32.AND P5, PT, RZ, UR18, PT ;  /* 0x00000012ff007c0c */ /* 0x000fe2000bfa5070 */
[----:B------:R-:W0:Y:S01]  /*1560*/  LDC.64 R108, c[0x0][0x3a8] ;  /* 0x0000ea00ff6c7b82 */ /* 0x000e220000000a00 */
[----:B------:R-:W2:Y:S02]  /*1570*/  LDL R130, [R1+0x78] ;  /* 0x0000780001827983 */ /* 0x000ea40000100800 */
[----:B------:R-:W-:Y:S02]  /*1580*/  ISETP.NE.AND.EX P5, PT, RZ, UR19, PT, P5 ;  /* 0x00000013ff007c0c */ /* 0x000fe4000bfa5350 */
[----:B------:R-:W3:Y:S03]  /*1590*/  LDL R23, [R1+0x70] ;  /* 0x0000700001177983 */ /* 0x000ee60000100800 */
[----:B------:R-:W1:Y:S01]  /*15a0*/  LDC.64 R112, c[0x0][0x430] ;  /* 0x00010c00ff707b82 */ /* 0x000e620000000a00 */
[----:B------:R-:W4:Y:S04]  /*15b0*/  LDL R139, [R1+0x88] ;  /* 0x00008800018b7983 */ /* 0x000f280000100800 */
[----:B------:R-:W4:Y:S03]  /*15c0*/  LDL R31, [R1+0x80] ;  /* 0x00008000011f7983 */ /* 0x000f260000100800 */
[----:B------:R-:W1:Y:S01]  /*15d0*/  @P5 LDC.64 R236, c[0x0][0x3b8] ;  /* 0x0000ee00ffec5b82 */ /* 0x000e620000000a00 */
[----:B------:R-:W-:Y:S01]  /*15e0*/  ISETP.NE.U32.AND P6, PT, RZ, UR16, PT ;  /* 0x00000010ff007c0c */ /* 0x000fe2000bfc5070 */
[----:B------:R-:W4:Y:S04]  /*15f0*/  LDL R142, [R1+0x7c] ;  /* 0x00007c00018e7983 */ /* 0x000f280000100800 */
[----:B------:R-:W4:Y:S02]  /*1600*/  LDL R37, [R1+0x74] ;  /* 0x0000740001257983 */ /* 0x000f240000100800 */
[----:B------:R-:W1:Y:S01]  /*1610*/  LDC.64 R116, c[0x0][0x428] ;  /* 0x00010a00ff747b82 */ /* 0x000e620000000a00 */
[----:B------:R-:W-:Y:S01]  /*1620*/  ISETP.NE.AND.EX P6, PT, RZ, UR17, PT, P6 ;  /* 0x00000011ff007c0c */ /* 0x000fe2000bfc5360 */
[C---:B0-----:R-:W-:Y:S01]  /*1630*/  IMAD.WIDE.U32 R108, R190.reuse, 0x10, R108 ;  /* 0x00000010be6c7825 */ /* 0x041fe200078e006c */
[----:B------:R-:W4:Y:S04]  /*1640*/  LDL R252, [R1+0x8c] ;  /* 0x00008c0001fc7983 */ /* 0x000f280000100800 */
[----:B------:R-:W4:Y:S01]  /*1650*/  LDL R122, [R1+0x84] ;  /* 0x00008400017a7983 */ /* 0x000f220000100800 */
[C---:B-1----:R-:W-:Y:S01]  /*1660*/  IMAD.WIDE.U32 R112, R190.reuse, 0x10, R112 ;  /* 0x00000010be707825 */ /* 0x042fe200078e0070 */
[----:B------:R-:W0:Y:S02]  /*1670*/  LDC.64 R238, c[0x0][0x3b0] ;  /* 0x0000ec00ffee7b82 */ /* 0x000e240000000a00 */
[----:B------:R-:W2:Y:S04]  /*1680*/  LDG.E.128 R108, desc[UR10][R108.64] ;  /* 0x0000000a6c6c7981 */ /* 0x000ea8000c1e1d00 */
[----:B------:R-:W3:Y:S01]  /*1690*/  LDG.E.128 R112, desc[UR10][R112.64] ;  /* 0x0000000a70707981 */ /* 0x000ee2000c1e1d00 */
[----:B------:R-:W-:-:S05]  /*16a0*/  @P5 IMAD.WIDE.U32 R236, R190, 0x4, R236 ;  /* 0x00000004beec5825 */ /* 0x000fca00078e00ec */
[----:B------:R1:W5:Y:S01]  /*16b0*/  @P5 LDG.E R7, desc[UR10][R236.64] ;  /* 0x0000000aec075981 */ /* 0x000362000c1e1900 */
[----:B------:R-:W-:-:S06]  /*16c0*/  IMAD.WIDE.U32 R116, R190, 0x10, R116 ;  /* 0x00000010be747825 */ /* 0x000fcc00078e0074 */
[----:B------:R-:W4:Y:S01]  /*16d0*/  LDG.E.128 R116, desc[UR10][R116.64] ;  /* 0x0000000a74747981 */ /* 0x000f22000c1e1d00 */
        /* <DEDUP_REMOVED lines=8> */
[----:B------:R-:W-:Y:S02]  /*1760*/  FMUL.FTZ R23, R23, R112 ;  /* 0x0000007017177220 */ /* 0x000fe40000410000 */
[----:B------:R-:W-:Y:S01]  /*1770*/  FMUL.FTZ R18, R18, UR24 ;  /* 0x0000001812127c20 */ /* 0x000fe20008410000 */
[----:B----4-:R-:W-:Y:S01]  /*1780*/  FMUL.FTZ R37, R37, R113 ;  /* 0x0000007125257220 */ /* 0x010fe20000410000 */
[----:B------:R-:W-:Y:S01]  /*1790*/  FADD.FTZ R110, R110, -UR25 ;  /* 0x800000196e6e7e21 */ /* 0x000fe20008010000 */
[----:B------:R-:W-:Y:S01]  /*17a0*/  FADD.FTZ R111, R111, -UR25 ;  /* 0x800000196f6f7e21 */ /* 0x000fe20008010000 */
[----:B------:R-:W-:Y:S01]  /*17b0*/  FFMA.FTZ R130, R139, R118, R108 ;  /* 0x000000768b827223 */ /* 0x000fe2000001006c */
[----:B------:R-:W-:Y:S01]  /*17c0*/  FFMA.FTZ R23, R31, R116, R23 ;  /* 0x000000741f177223 */ /* 0x000fe20000010017 */
[----:B------:R-:W-:Y:S01]  /*17d0*/  FMUL.FTZ R108, R142, R115 ;  /* 0x000000738e6c7220 */ /* 0x000fe20000410000 */
[----:B------:R-:W-:Y:S01]  /*17e0*/  FADD.FTZ R31, R109, -UR25 ;  /* 0x800000196d1f7e21 */ /* 0x000fe20008010000 */
[----:B------:R-:W-:Y:S01]  /*17f0*/  FFMA.FTZ R37, R122, R117, R37 ;  /* 0x000000757a257223 */ /* 0x000fe20000010025 */
[----:B------:R-:W-:Y:S01]  /*1800*/  FFMA.FTZ R109, R18, R23, R189 ;  /* 0x00000017126d7223 */ /* 0x000fe200000100bd */
[----:B------:R-:W-:Y:S01]  /*1810*/  FFMA.FTZ R142, R252, R119, R108 ;  /* 0x00000077fc8e7223 */ /* 0x000fe2000001006c */
[----:B------:R-:W-:Y:S01]  /*1820*/  FMUL.FTZ R31, R31, UR24 ;  /* 0x000000181f1f7c20 */ /* 0x000fe20008410000 */
[----:B------:R-:W-:Y:S01]  /*1830*/  FADD.FTZ R108, R188, R23 ;  /* 0x00000017bc6c7221 */ /* 0x000fe20000010000 */
[----:B------:R-:W-:-:S02]  /*1840*/  FMUL.FTZ R122, R110, UR24 ;  /* 0x000000186e7a7c20 */ /* 0x000fc40008410000 */
[----:B------:R-:W-:Y:S01]  /*1850*/  FFMA.FTZ R109, R31, R37, R109 ;  /* 0x000000251f6d7223 */ /* 0x000fe2000001006d */
[----:B------:R-:W-:Y:S01]  /*1860*/  FADD.FTZ R108, R108, R37 ;  /* 0x000000256c6c7221 */ /* 0x000fe20000010000 */
[----:B------:R-:W-:Y:S02]  /*1870*/  FMUL.FTZ R139, R111, UR24 ;  /* 0x000000186f8b7c20 */ /* 0x000fe40008410000 */
[----:B------:R-:W-:Y:S01]  /*1880*/  FFMA.FTZ R109, R122, R130, R109 ;  /* 0x000000827a6d7223 */ /* 0x000fe2000001006d */
[----:B------:R-:W-:Y:S01]  /*1890*/  FADD.FTZ R108, R108, R130 ;  /* 0x000000826c6c7221 */ /* 0x000fe20000010000 */
        /* <DEDUP_REMOVED lines=18> */
.L_x_6862:
[----:B------:R-:W-:Y:S05]  /*19c0*/  BSYNC.RECONVERGENT B0 ;  /* 0x0000000000007941 */ /* 0x000fea0003800200 */
.L_x_6861:
        /* <DEDUP_REMOVED lines=73> */
.L_x_6864:
[----:B------:R-:W-:Y:S05]  /*1e60*/  BSYNC.RECONVERGENT B0 ;  /* 0x0000000000007941 */ /* 0x000fea0003800200 */
.L_x_6863:
        /* <DEDUP_REMOVED lines=73> */
.L_x_6866:
[----:B------:R-:W-:Y:S05]  /*2300*/  BSYNC.RECONVERGENT B0 ;  /* 0x0000000000007941 */ /* 0x000fea0003800200 */
.L_x_6865:
        /* <DEDUP_REMOVED lines=73> */
.L_x_6868:
[----:B------:R-:W-:Y:S05]  /*27a0*/  BSYNC.RECONVERGENT B0 ;  /* 0x0000000000007941 */ /* 0x000fea0003800200 */
.L_x_6867:
[----:B------:R-:W-:Y:S04]  /*27b0*/  BSSY.RECONVERGENT B0, `(.L_x_6869) ;  /* 0x0000045000007945 */ /* 0x000fe80003800200 */
[----:B------:R-:W-:Y:S05]  /*27c0*/  @!P4 BRA `(.L_x_6870) ;  /* 0x00000004000cc947 */ /* 0x000fea0003800000 */
[----:B------:R-:W-:Y:S01]  /*27d0*/  ISETP.NE.U32.AND P5, PT, RZ, UR18, PT ;  /* 0x00000012ff007c0c */ /* 0x000fe2000bfa5070 */
[----:B------:R-:W0:Y:S01]  /*27e0*/  LDC.64 R108, c[0x0][0x3a8] ;  /* 0x0000ea00ff6c7b82 */ /* 0x000e220000000a00 */
[----:B------:R-:W2:Y:S02]  /*27f0*/  LDL R132, [R1] ;  /* 0x0000000001847983 */ /* 0x000ea40000100800 */
[----:B------:R-:W-:Y:S02]  /*2800*/  ISETP.NE.AND.EX P5, PT, RZ, UR19, PT, P5 ;  /* 0x00000013ff007c0c */ /* 0x000fe4000bfa5350 */
[----:B------:R-:W3:Y:S03]  /*2810*/  LDL R146, [R1+0x8] ;  /* 0x0000080001927983 */ /* 0x000ee60000100800 */
[----:B------:R-:W1:Y:S01]  /*2820*/  LDC.64 R112, c[0x0][0x430] ;  /* 0x00010c00ff707b82 */ /* 0x000e620000000a00 */
[----:B------:R-:W4:Y:S04]  /*2830*/  LDL R252, [R1+0xc] ;  /* 0x00000c0001fc7983 */ /* 0x000f280000100800 */
[----:B------:R-:W4:Y:S03]  /*2840*/  LDL R135, [R1+0x4] ;  /* 0x0000040001877983 */ /* 0x000f260000100800 */
[----:B------:R-:W1:Y:S01]  /*2850*/  @P5 LDC.64 R236, c[0x0][0x3b8] ;  /* 0x0000ee00ffec5b82 */ /* 0x000e620000000a00 */
[----:B------:R-:W-:-:S07]  /*2860*/  ISETP.NE.U32.AND P6, PT, RZ, UR16, PT ;  /* 0x00000010ff007c0c */ /* 0x000fce000bfc5070 */
[----:B------:R-:W1:Y:S01]  /*2870*/  LDC.64 R116, c[0x0][0x428] ;  /* 0x00010a00ff747b82 */ /* 0x000e620000000a00 */
[----:B------:R-:W-:Y:S01]  /*2880*/  ISETP.NE.AND.EX P6, PT, RZ, UR17, PT, P6 ;  /* 0x00000011ff007c0c */ /* 0x000fe2000bfc5360 */
[----:B0-----:R-:W-:-:S04]  /*2890*/  IMAD.WIDE.U32 R108, R190, 0x10, R108 ;  /* 0x00000010be6c7825 */ /* 0x001fc800078e006c */
[C---:B-1----:R-:W-:Y:S02]  /*28a0*/  IMAD.WIDE.U32 R112, R190.reuse, 0x10, R112 ;  /* 0x00000010be707825 */ /* 0x042fe400078e0070 */
[----:B------:R-:W0:Y:S01]  /*28b0*/  LDC.64 R238, c[0x0][0x3b0] ;  /* 0x0000ec00ffee7b82 */ /* 0x000e220000000a00 */
        /* <DEDUP_REMOVED lines=13> */
[----:B---3-5:R-:W-:Y:S01]  /*2990*/  FMUL.FTZ R28, R248, R112 ;  /* 0x00000070f81c7220 */ /* 0x028fe20000410000 */
[----:B------:R-:W-:Y:S02]  /*29a0*/  FMUL.FTZ R108, R250, R114 ;  /* 0x00000072fa6c7220 */ /* 0x000fe40000410000 */
[----:B------:R-:W-:Y:S01]  /*29b0*/  FMUL.FTZ R21, R21, UR24 ;  /* 0x0000001815157c20 */ /* 0x000fe20008410000 */
[----:B------:R-:W-:Y:S01]  /*29c0*/  FADD.FTZ R35, R109, -UR25 ;  /* 0x800000196d237e21 */ /* 0x000fe20008010000 */
[----:B------:R-:W-:Y:S01]  /*29d0*/  FMUL.FTZ R42, R249, R113 ;  /* 0x00000071f92a7220 */ /* 0x000fe20000410000 */
[----:B------:R-:W-:Y:S02]  /*29e0*/  FADD.FTZ R110, R110, -UR25 ;  /* 0x800000196e6e7e21 */ /* 0x000fe40008010000 */
[----:B------:R-:W-:Y:S01]  /*29f0*/  FMUL.FTZ R35, R35, UR24 ;  /* 0x0000001823237c20 */ /* 0x000fe20008410000 */
[----:B----4-:R-:W-:Y:S01]  /*2a00*/  FFMA.FTZ R28, R132, R116, R28 ;  /* 0x00000074841c7223 */ /* 0x010fe2000001001c */
[----:B------:R-:W-:Y:S01]  /*2a10*/  FFMA.FTZ R132, R146, R118, R108 ;  /* 0x0000007692847223 */ /* 0x000fe2000001006c */
[----:B------:R-:W-:Y:S01]  /*2a20*/  FMUL.FTZ R108, R251, R115 ;  /* 0x00000073fb6c7220 */ /* 0x000fe20000410000 */
[----:B------:R-:W-:Y:S01]  /*2a30*/  FFMA.FTZ R42, R135, R117, R42 ;  /* 0x00000075872a7223 */ /* 0x000fe2000001002a */
[----:B------:R-:W-:-:S02]  /*2a40*/  FFMA.FTZ R109, R21, R28, R189 ;  /* 0x0000001c156d7223 */ /* 0x000fc400000100bd */
[----:B------:R-:W-:Y:S01]  /*2a50*/  FFMA.FTZ R146, R252, R119, R108 ;  /* 0x00000077fc927223 */ /* 0x000fe2000001006c */
[----:B------:R-:W-:Y:S01]  /*2a60*/  FADD.FTZ R108, R188, R28 ;  /* 0x0000001cbc6c7221 */ /* 0x000fe20000010000 */
[----:B------:R-:W-:Y:S01]  /*2a70*/  FMUL.FTZ R125, R110, UR24 ;  /* 0x000000186e7d7c20 */ /* 0x000fe20008410000 */
[----:B------:R-:W-:Y:S01]  /*2a80*/  FADD.FTZ R111, R111, -UR25 ;  /* 0x800000196f6f7e21 */ /* 0x000fe20008010000 */
[----:B------:R-:W-:Y:S01]  /*2a90*/  FFMA.FTZ R109, R35, R42, R109 ;  /* 0x0000002a236d7223 */ /* 0x000fe2000001006d */
[----:B------:R-:W-:Y:S02]  /*2aa0*/  FADD.FTZ R108, R108, R42 ;  /* 0x0000002a6c6c7221 */ /* 0x000fe40000010000 */
[----:B------:R-:W-:Y:S01]  /*2ab0*/  FMUL.FTZ R135, R111, UR24 ;  /* 0x000000186f877c20 */ /* 0x000fe20008410000 */
        /* <DEDUP_REMOVED lines=20> */
.L_x_6870:
[----:B------:R-:W-:Y:S05]  /*2c00*/  BSYNC.RECONVERGENT B0 ;  /* 0x0000000000007941 */ /* 0x000fea0003800200 */
.L_x_6869:
[----:B------:R-:W-:Y:S01]  /*2c10*/  ISETP.GE.U32.AND P5, PT, R191, 0x700, PT ;  /* 0x00000700bf00780c */ /* 0x000fe20003fa6070 */
[----:B------:R-:W-:Y:S03]  /*2c20*/  BSSY.RECONVERGENT B0, `(.L_x_6871) ;  /* 0x0000041000007945 */ /* 0x000fe60003800200 */
[----:B------:R-:W-:-:S09]  /*2c30*/  P2R R252, PR, RZ, 0x20 ;  /* 0x00000020fffc7803 */ /* 0x000fd20000000000 */
[----:B------:R-:W-:Y:S05]  /*2c40*/  @!P5 BRA `(.L_x_6872) ;  /* 0x0000000000f8d947 */ /* 0x000fea0003800000 */
[----:B------:R-:W-:Y:S01]  /*2c50*/  ISETP.NE.U32.AND P5, PT, RZ, UR16, PT ;  /* 0x00000010ff007c0c */ /* 0x000fe2000bfa5070 */
[----:B------:R-:W0:Y:S03]  /*2c60*/  LDC.64 R110, c[0x0][0x3a8] ;  /* 0x0000ea00ff6e7b82 */ /* 0x000e260000000a00 */
[----:B------:R-:W-:-:S05]  /*2c70*/  ISETP.NE.AND.EX P5, PT, RZ, UR17, PT, P5 ;  /* 0x00000011ff007c0c */ /* 0x000fca000bfa5350 */
[----:B------:R-:W1:Y:S08]  /*2c80*/  LDC.64 R112, c[0x0][0x430] ;  /* 0x00010c00ff707b82 */ /* 0x000e700000000a00 */
[----:B------:R-:W2:Y:S08]  /*2c90*/  @P5 LDC.64 R108, c[0x0][0x438] ;  /* 0x00010e00ff6c5b82 */ /* 0x000eb00000000a00 */
[----:B------:R-:W3:Y:S08]  /*2ca0*/  LDC.64 R116, c[0x0][0x428] ;  /* 0x00010a00ff747b82 */ /* 0x000ef00000000a00 */
[----:B------:R-:W4:Y:S01]  /*2cb0*/  LDC.64 R236, c[0x0][0x3b0] ;  /* 0x0000ec00ffec7b82 */ /* 0x000f220000000a00 */
[----:B--2---:R-:W-:-:S05]  /*2cc0*/  @P5 IMAD.WIDE.U32 R108, R190, 0x10, R108 ;  /* 0x00000010be6c5825 */ /* 0x004fca00078e006c */
[----:B------:R0:W5:Y:S01]  /*2cd0*/  @P5 LDG.E.128 R96, desc[UR10][R108.64] ;  /* 0x0000000a6c605981 */ /* 0x000162000c1e1d00 */
[----:B------:R-:W-:Y:S01]  /*2ce0*/  ISETP.NE.U32.AND P5, PT, RZ, UR18, PT ;  /* 0x00000012ff007c0c */ /* 0x000fe2000bfa5070 */
[----:B-1----:R-:W-:-:S03]  /*2cf0*/  IMAD.WIDE.U32 R112, R190, 0x10, R112 ;  /* 0x00000010be707825 */ /* 0x002fc600078e0070 */
[----:B------:R-:W-:Y:S01]  /*2d00*/  ISETP.NE.AND.EX P5, PT, RZ, UR19, PT, P5 ;  /* 0x00000013ff007c0c */ /* 0x000fe2000bfa5350 */
[C---:B---3--:R-:W-:Y:S02]  /*2d10*/  IMAD.WIDE.U32 R116, R190.reuse, 0x10, R116 ;  /* 0x00000010be747825 */ /* 0x048fe400078e0074 */
[----:B------:R-:W2:Y:S02]  /*2d20*/  LDG.E.128 R112, desc[UR10][R112.64] ;  /* 0x0000000a70707981 */ /* 0x000ea4000c1e1d00 */
[C---:B0-----:R-:W-:Y:S02]  /*2d30*/  IMAD.WIDE.U32 R108, R190.reuse, 0x10, R110 ;  /* 0x00000010be6c7825 */ /* 0x041fe400078e006e */
[----:B------:R-:W3:Y:S04]  /*2d40*/  LDG.E.128 R116, desc[UR10][R116.64] ;  /* 0x0000000a74747981 */ /* 0x000ee8000c1e1d00 */
[----:B------:R-:W3:Y:S02]  /*2d50*/  LDG.E.128 R108, desc[UR10][R108.64] ;  /* 0x0000000a6c6c7981 */ /* 0x000ee4000c1e1d00 */
[----:B------:R-:W0:Y:S01]  /*2d60*/  @P5 LDC.64 R238, c[0x0][0x3b8] ;  /* 0x0000ee00ffee5b82 */ /* 0x000e220000000a00 */
[----:B----4-:R-:W-:-:S05]  /*2d70*/  IMAD.WIDE.U32 R236, R190, 0x4, R236 ;  /* 0x00000004beec7825 */ /* 0x010fca00078e00ec */
[----:B------:R1:W5:Y:S01]  /*2d80*/  LDG.E R16, desc[UR10][R236.64] ;  /* 0x0000000aec107981 */ /* 0x000362000c1e1900 */
[----:B0-----:R-:W-:-:S05]  /*2d90*/  @P5 IMAD.WIDE.U32 R238, R190, 0x4, R238 ;  /* 0x00000004beee5825 */ /* 0x001fca00078e00ee */
[----:B------:R1:W5:Y:S02]  /*2da0*/  @P5 LDG.E R15, desc[UR10][R238.64] ;  /* 0x0000000aee0f5981 */ /* 0x000364000c1e1900 */
[----:B--2--5:R-:W-:Y:S01]  /*2db0*/  FMUL.FTZ R29, R240, R112 ;  /* 0x00000070f01d7220 */ /* 0x024fe20000410000 */
[----:B------:R-:W-:Y:S01]  /*2dc0*/  FMUL.FTZ R43, R241, R113 ;  /* 0x00000071f12b7220 */ /* 0x000fe20000410000 */
[----:B---3--:R-:W-:Y:S01]  /*2dd0*/  FADD.FTZ R22, R108, -UR25 ;  /* 0x800000196c167e21 */ /* 0x008fe20008010000 */
[----:B------:R-:W-:Y:S01]  /*2de0*/  FMUL.FTZ R108, R242, R114 ;  /* 0x00000072f26c7220 */ /* 0x000fe20000410000 */
[----:B------:R-:W-:Y:S01]  /*2df0*/  FFMA.FTZ R29, R244, R116, R29 ;  /* 0x00000074f41d7223 */ /* 0x000fe2000001001d */
[----:B------:R-:W-:Y:S02]  /*2e00*/  FADD.FTZ R36, R109, -UR25 ;  /* 0x800000196d247e21 */ /* 0x000fe40008010000 */
[----:B------:R-:W-:Y:S01]  /*2e10*/  FFMA.FTZ R133, R246, R118, R108 ;  /* 0x00000076f6857223 */ /* 0x000fe2000001006c */
[----:B------:R-:W-:Y:S01]  /*2e20*/  FMUL.FTZ R108, R243, R115 ;  /* 0x00000073f36c7220 */ /* 0x000fe20000410000 */
[----:B------:R-:W-:Y:S01]  /*2e30*/  FMUL.FTZ R22, R22, UR24 ;  /* 0x0000001816167c20 */ /* 0x000fe20008410000 */
[----:B------:R-:W-:Y:S01]  /*2e40*/  FMUL.FTZ R36, R36, UR24 ;  /* 0x0000001824247c20 */ /* 0x000fe20008410000 */
[----:B------:R-:W-:Y:S01]  /*2e50*/  FFMA.FTZ R43, R245, R117, R43 ;  /* 0x00000075f52b7223 */ /* 0x000fe2000001002b */
[----:B------:R-:W-:Y:S01]  /*2e60*/  FFMA.FTZ R147, R247, R119, R108 ;  /* 0x00000077f7937223 */ /* 0x000fe2000001006c */
[----:B------:R-:W-:Y:S01]  /*2e70*/  FADD.FTZ R110, R110, -UR25 ;  /* 0x800000196e6e7e21 */ /* 0x000fe20008010000 */
[----:B------:R-:W-:Y:S01]  /*2e80*/  FADD.FTZ R108, R188, R29 ;  /* 0x0000001dbc6c7221 */ /* 0x000fe20000010000 */
        /* <DEDUP_REMOVED lines=25> */
[----:B-1----:R-:W-:-:S07]  /*3020*/  FFMA.FTZ R189, R134, R147, R109 ;  /* 0x0000009386bd7223 */ /* 0x002fce000001006d */
.L_x_6872:
[----:B------:R-:W-:Y:S05]  /*3030*/  BSYNC.RECONVERGENT B0 ;  /* 0x0000000000007941 */ /* 0x000fea0003800200 */
.L_x_6871:
        /* <DEDUP_REMOVED lines=32> */
.L_x_6874:
[----:B------:R-:W-:Y:S05]  /*3240*/  BSYNC.RECONVERGENT B0 ;  /* 0x0000000000007941 */ /* 0x000fea0003800200 */
.L_x_6873:
        /* <DEDUP_REMOVED lines=83> */
.L_x_6879:
[----:B------:R-:W-:Y:S02]  /*3780*/  MOV R100, UR6 ;  /* 0x0000000600647c02 */ /* 0x000fe40008000f00 */
[----:B-----5:R-:W-:-:S03]  /*3790*/  LOP3.LUT P5, RZ, R8, 0xff, RZ, 0xc0, !PT ;  /* 0x000000ff08ff7812 */ /* 0x020fc600078ac0ff */
[----:B------:R-:W-:-:S04]  /*37a0*/  FFMA.FTZ R100, R0, R100, UR7 ;  /* 0x0000000700647e23 */ /* 0x000fc80008010064 */
[----:B------:R-:W-:-:S04]  /*37b0*/  FADD.FTZ R100, R24, -R100 ;  /* 0x8000006418647221 */ /* 0x000fc80000010000 */
[----:B------:R-:W-:-:S04]  /*37c0*/  FMUL.FTZ R100, R100, UR24 ;  /* 0x0000001864647c20 */ /* 0x000fc80008410000 */
[----:B------:R-:W-:-:S05]  /*37d0*/  FMUL.FTZ R101, R100, UR23 ;  /* 0x0000001764657c20 */ /* 0x000fca0008410000 */
[----:B------:R-:W-:Y:S02]  /*37e0*/  SEL R108, R101, RZ, P5 ;  /* 0x000000ff656c7207 */ /* 0x000fe40002800000 */
[----:B------:R-:W-:Y:S02]  /*37f0*/  MOV R101, UR6 ;  /* 0x0000000600657c02 */ /* 0x000fe40008000f00 */
[----:B------:R-:W-:-:S03]  /*3800*/  LOP3.LUT P5, RZ, R8, 0xff00, RZ, 0xc0, !PT ;  /* 0x0000ff0008ff7812 */ /* 0x000fc600078ac0ff */
        /* <DEDUP_REMOVED lines=13> */
[----:B------:R-:W-:-:S03]  /*38e0*/  ISETP.GE.U32.AND P5, PT, R8, 0x1000000, PT ;  /* 0x010000000800780c */ /* 0x000fc60003fa6070 */
[----:B------:R-:W-:-:S04]  /*38f0*/  FFMA.FTZ R103, R140, R103, UR7 ;  /* 0x000000078c677e23 */ /* 0x000fc80008010067 */
[----:B------:R-:W-:-:S04]  /*3900*/  FADD.FTZ R103, R141, -R103 ;  /* 0x800000678d677221 */ /* 0x000fc80000010000 */
[----:B------:R-:W-:-:S04]  /*3910*/  FMUL.FTZ R103, R103, UR24 ;  /* 0x0000001867677c20 */ /* 0x000fc80008410000 */
[----:B------:R-:W-:-:S05]  /*3920*/  FMUL.FTZ R111, R103, UR23 ;  /* 0x00000017676f7c20 */ /* 0x000fca0008410000 */
[----:B------:R-:W-:Y:S01]  /*3930*/  SEL R111, R111, RZ, P5 ;  /* 0x000000ff6f6f7207 */ /* 0x000fe20002800000 */
[----:B------:R-:W-:Y:S06]  /*3940*/  BRA `(.L_x_6880) ;  /* 0x0000000c00647947 */ /* 0x000fec0003800000 */
.L_x_6878:
        /* <DEDUP_REMOVED lines=32> */
.L_x_6881:
[----:B------:R-:W-:Y:S02]  /*3b50*/  MOV R100, UR6 ;  /* 0x0000000600647c02 */ /* 0x000fe40008000f00 */
[----:B-----5:R-:W-:-:S03]  /*3b60*/  LOP3.LUT P5, RZ, R8, 0xff, RZ, 0xc0, !PT ;  /* 0x000000ff08ff7812 */ /* 0x020fc600078ac0ff */
[----:B------:R-:W-:-:S04]  /*3b70*/  FFMA.FTZ R100, R0, R100, UR7 ;  /* 0x0000000700647e23 */ /* 0x000fc80008010064 */
[----:B------:R-:W-:-:S04]  /*3b80*/  FADD.FTZ R100, R24, -R100 ;  /* 0x8000006418647221 */ /* 0x000fc80000010000 */
[----:B------:R-:W-:-:S04]  /*3b90*/  FFMA.FTZ R100, R100, UR24, R76 ;  /* 0x0000001864647c23 */ /* 0x000fc8000801004c */
[----:B------:R-:W-:-:S05]  /*3ba0*/  FMUL.FTZ R101, R100, UR23 ;  /* 0x0000001764657c20 */ /* 0x000fca0008410000 */
[----:B------:R-:W-:Y:S02]  /*3bb0*/  SEL R108, R101, RZ, P5 ;  /* 0x000000ff656c7207 */ /* 0x000fe40002800000 */
[----:B------:R-:W-:Y:S02]  /*3bc0*/  MOV R101, UR6 ;  /* 0x0000000600657c02 */ /* 0x000fe40008000f00 */
[----:B------:R-:W-:-:S03]  /*3bd0*/  LOP3.LUT P5, RZ, R8, 0xff00, RZ, 0xc0, !PT ;  /* 0x0000ff0008ff7812 */ /* 0x000fc600078ac0ff */
        /* <DEDUP_REMOVED lines=13> */
[----:B------:R-:W-:-:S03]  /*3cb0*/  ISETP.GE.U32.AND P5, PT, R8, 0x1000000, PT ;  /* 0x010000000800780c */ /* 0x000fc60003fa6070 */
[----:B------:R-:W-:-:S04]  /*3cc0*/  FFMA.FTZ R103, R140, R103, UR7 ;  /* 0x000000078c677e23 */ /* 0x000fc80008010067 */
[----:B------:R-:W-:-:S04]  /*3cd0*/  FADD.FTZ R103, R141, -R103 ;  /* 0x800000678d677221 */ /* 0x000fc80000010000 */
[----:B------:R-:W-:-:S04]  /*3ce0*/  FFMA.FTZ R103, R103, UR24, R79 ;  /* 0x0000001867677c23 */ /* 0x000fc8000801004f */
[----:B------:R-:W-:-:S05]  /*3cf0*/  FMUL.FTZ R111, R103, UR23 ;  /* 0x00000017676f7c20 */ /* 0x000fca0008410000 */
[----:B------:R-:W-:Y:S01]  /*3d00*/  SEL R111, R111, RZ, P5 ;  /* 0x000000ff6f6f7207 */ /* 0x000fe20002800000 */
[----:B------:R-:W-:Y:S06]  /*3d10*/  BRA `(.L_x_6880) ;  /* 0x0000000800707947 */ /* 0x000fec0003800000 */
.L_x_6877:
        /* <DEDUP_REMOVED lines=43> */
.L_x_6883:
[----:B------:R-:W-:Y:S02]  /*3fd0*/  MOV R100, UR6 ;  /* 0x0000000600647c02 */ /* 0x000fe40008000f00 */
[----:B-----5:R-:W-:-:S03]  /*3fe0*/  LOP3.LUT P5, RZ, R8, 0xff, RZ, 0xc0, !PT ;  /* 0x000000ff08ff7812 */ /* 0x020fc600078ac0ff */
[----:B------:R-:W-:-:S04]  /*3ff0*/  FFMA.FTZ R100, R0, R100, UR7 ;  /* 0x0000000700647e23 */ /* 0x000fc80008010064 */
[----:B------:R-:W-:-:S04]  /*4000*/  FADD.FTZ R100, R24, -R100 ;  /* 0x8000006418647221 */ /* 0x000fc80000010000 */
[----:B------:R-:W-:-:S04]  /*4010*/  FMUL.FTZ R100, R100, UR24 ;  /* 0x0000001864647c20 */ /* 0x000fc80008410000 */
[----:B------:R-:W-:-:S05]  /*4020*/  FMUL.FTZ R101, R100, UR23 ;  /* 0x0000001764657c20 */ /* 0x000fca0008410000 */
[----:B------:R-:W-:Y:S02]  /*4030*/  SEL R108, R101, RZ, P5 ;  /* 0x000000ff656c7207 */ /* 0x000fe40002800000 */
[----:B------:R-:W-:-:S04]  /*4040*/  LOP3.LUT P5, RZ, R9, 0xff, RZ, 0xc0, !PT ;  /* 0x000000ff09ff7812 */ /* 0x000fc800078ac0ff */
        /* <DEDUP_REMOVED lines=20> */
[----:B------:R-:W-:-:S03]  /*4190*/  ISETP.GE.U32.AND P5, PT, R8, 0x1000000, PT ;  /* 0x010000000800780c */ /* 0x000fc60003fa6070 */
[----:B------:R-:W-:-:S04]  /*41a0*/  FFMA.FTZ R103, R140, R103, UR7 ;  /* 0x000000078c677e23 */ /* 0x000fc80008010067 */
[----:B------:R-:W-:-:S04]  /*41b0*/  FADD.FTZ R103, R141, -R103 ;  /* 0x800000678d677221 */ /* 0x000fc80000010000 */
[----:B------:R-:W-:-:S04]  /*41c0*/  FMUL.FTZ R103, R103, UR24 ;  /* 0x0000001867677c20 */ /* 0x000fc80008410000 */
[----:B------:R-:W-:-:S05]  /*41d0*/  FMUL.FTZ R107, R103, UR23 ;  /* 0x00000017676b7c20 */ /* 0x000fca0008410000 */
[----:B------:R-:W-:Y:S02]  /*41e0*/  SEL R111, R107, RZ, P5 ;  /* 0x000000ff6b6f7207 */ /* 0x000fe40002800000 */
[----:B------:R-:W-:-:S04]  /*41f0*/  ISETP.GE.U32.AND P5, PT, R9, 0x1000000, PT ;  /* 0x010000000900780c */ /* 0x000fc80003fa6070 */
[----:B------:R-:W-:Y:S01]  /*4200*/  SEL R107, R107, RZ, P5 ;  /* 0x000000ff6b6b7207 */ /* 0x000fe20002800000 */
[----:B------:R-:W-:Y:S08]  /*4210*/  BRA `(.L_x_6880) ;  /* 0x0000000400307947 */ /* 0x000ff00003800000 */
.L_x_6882:
        /* <DEDUP_REMOVED lines=40> */
.L_x_6884:
[----:B------:R-:W-:Y:S02]  /*44a0*/  MOV R100, UR6 ;  /* 0x0000000600647c02 */ /* 0x000fe40008000f00 */
[----:B-----5:R-:W-:-:S03]  /*44b0*/  LOP3.LUT P5, RZ, R8, 0xff, RZ, 0xc0, !PT ;  /* 0x000000ff08ff7812 */ /* 0x020fc600078ac0ff */
[----:B------:R-:W-:-:S04]  /*44c0*/  FFMA.FTZ R100, R0, R100, UR7 ;  /* 0x0000000700647e23 */ /* 0x000fc80008010064 */
[----:B------:R-:W-:-:S04]  /*44d0*/  FADD.FTZ R100, R24, -R100 ;  /* 0x8000006418647221 */ /* 0x000fc80000010000 */
[----:B------:R-:W-:-:S04]  /*44e0*/  FFMA.FTZ R100, R100, UR24, R76 ;  /* 0x0000001864647c23 */ /* 0x000fc8000801004c */
        /* <DEDUP_REMOVED lines=26> */
[----:B------:R-:W-:-:S04]  /*4690*/  FFMA.FTZ R103, R103, UR24, R79 ;  /* 0x0000001867677c23 */ /* 0x000fc8000801004f */
[----:B------:R-:W-:-:S05]  /*46a0*/  FMUL.FTZ R107, R103, UR23 ;  /* 0x00000017676b7c20 */ /* 0x000fca0008410000 */
[----:B------:R-:W-:Y:S02]  /*46b0*/  SEL R111, R107, RZ, P5 ;  /* 0x000000ff6b6f7207 */ /* 0x000fe40002800000 */
[----:B------:R-:W-:-:S04]  /*46c0*/  ISETP.GE.U32.AND P5, PT, R9, 0x1000000, PT ;  /* 0x010000000900780c */ /* 0x000fc80003fa6070 */
[----:B------:R-:W-:-:S09]  /*46d0*/  SEL R107, R107, RZ, P5 ;  /* 0x000000ff6b6b7207 */ /* 0x000fd20002800000 */
.L_x_6880:
        /* <DEDUP_REMOVED lines=14> */
.L_x_6876:
[----:B------:R-:W-:Y:S05]  /*47c0*/  BSYNC.RECONVERGENT B0 ;  /* 0x0000000000007941 */ /* 0x000fea0003800200 */
.L_x_6875:
        /* <DEDUP_REMOVED lines=11> */
[----:B------:R-:W-:Y:S02]  /*4880*/  MOV R100, UR6 ;  /* 0x0000000600647c02 */ /* 0x000fe40008000f00 */
[----:B-----5:R-:W-:-:S03]  /*4890*/  LOP3.LUT P6, RZ, R6, 0xff, RZ, 0xc0, !PT ;  /* 0x000000ff06ff7812 */ /* 0x020fc600078cc0ff */
[----:B------:R-:W-:-:S04]  /*48a0*/  FFMA.FTZ R100, R18, R100, UR7 ;  /* 0x0000000712647e23 */ /* 0x000fc80008010064 */
[----:B------:R-:W-:-:S04]  /*48b0*/  FADD.FTZ R100, R23, -R100 ;  /* 0x8000006417647221 */ /* 0x000fc80000010000 */
[----:B------:R-:W-:-:S04]  /*48c0*/  FFMA.FTZ R100, R100, UR24, R44 ;  /* 0x0000001864647c23 */ /* 0x000fc8000801002c */
[----:B------:R-:W-:-:S05]  /*48d0*/  FMUL.FTZ R101, R100, UR23 ;  /* 0x0000001764657c20 */ /* 0x000fca0008410000 */
[----:B0-----:R-:W-:Y:S02]  /*48e0*/  SEL R108, R101, RZ, P6 ;  /* 0x000000ff656c7207 */ /* 0x001fe40003000000 */
        /* <DEDUP_REMOVED lines=28> */
[----:B------:R-:W-:Y:S01]  /*4ab0*/  SEL R107, R107, RZ, P6 ;  /* 0x000000ff6b6b7207 */ /* 0x000fe20003000000 */
[----:B------:R-:W-:Y:S08]  /*4ac0*/  BRA `(.L_x_6890) ;  /* 0x0000000c00b87947 */ /* 0x000ff00003800000 */
.L_x_6889:
        /* <DEDUP_REMOVED lines=37> */
.L_x_6888:
        /* <DEDUP_REMOVED lines=40> */
.L_x_6891:
        /* <DEDUP_REMOVED lines=37> */
.L_x_6887:
        /* <DEDUP_REMOVED lines=35> */
.L_x_6893:
        /* <DEDUP_REMOVED lines=29> */
.L_x_6892:
        /* <DEDUP_REMOVED lines=32> */
.L_x_6894:
        /* <DEDUP_REMOVED lines=28> */
.L_x_6890:
        /* <DEDUP_REMOVED lines=13> */
.L_x_6886:
[----:B------:R-:W-:Y:S05]  /*5a80*/  BSYNC.RECONVERGENT B0 ;  /* 0x0000000000007941 */ /* 0x000fea0003800200 */
.L_x_6885:
        /* <DEDUP_REMOVED lines=17> */
[----:B01----:R-:W-:Y:S02]  /*5ba0*/  SEL R108, R101, RZ, P6 ;  /* 0x000000ff656c7207 */ /* 0x003fe40003000000 */
        /* <DEDUP_REMOVED lines=30> */
.L_x_6899:
        /* <DEDUP_REMOVED lines=37> */
.L_x_6898:
        /* <DEDUP_REMOVED lines=40> */
.L_x_6901:
        /* <DEDUP_REMOVED lines=37> */
.L_x_6897:
        /* <DEDUP_REMOVED lines=35> */
.L_x_6903:
        /* <DEDUP_REMOVED lines=29> */
.L_x_6902:
        /* <DEDUP_REMOVED lines=32> */
.L_x_6904:
        /* <DEDUP_REMOVED lines=28> */
.L_x_6900:
        /* <DEDUP_REMOVED lines=13> */
.L_x_6896:
[----:B------:R-:W-:Y:S05]  /*6d40*/  BSYNC.RECONVERGENT B0 ;  /* 0x0000000000007941 */ /* 0x000fea0003800200 */
.L_x_6895:
        /* <DEDUP_REMOVED lines=17> */
[----:B012---:R-:W-:Y:S02]  /*6e60*/  SEL R108, R101, RZ, P6 ;  /* 0x000000ff656c7207 */ /* 0x007fe40003000000 */
        /* <DEDUP_REMOVED lines=30> */
.L_x_6909:
        /* <DEDUP_REMOVED lines=37> */
.L_x_6908:
        /* <DEDUP_REMOVED lines=40> */
.L_x_6911:
        /* <DEDUP_REMOVED lines=37> */
.L_x_6907:
        /* <DEDUP_REMOVED lines=35> */
.L_x_6913:
        /* <DEDUP_REMOVED lines=29> */
.L_x_6912:
        /* <DEDUP_REMOVED lines=32> */
.L_x_6914:
        /* <DEDUP_REMOVED lines=28> */
.L_x_6910:
        /* <DEDUP_REMOVED lines=13> */
.L_x_6906:
[----:B------:R-:W-:Y:S05]  /*8000*/  BSYNC.RECONVERGENT B0 ;  /* 0x0000000000007941 */ /* 0x000fea0003800200 */
.L_x_6905:
        /* <DEDUP_REMOVED lines=17> */
[----:B0123--:R-:W-:Y:S02]  /*8120*/  SEL R108, R101, RZ, P6 ;  /* 0x000000ff656c7207 */ /* 0x00ffe40003000000 */
        /* <DEDUP_REMOVED lines=30> */
.L_x_6919:
        /* <DEDUP_REMOVED lines=37> */
.L_x_6918:
        /* <DEDUP_REMOVED lines=40> */
.L_x_6921:
        /* <DEDUP_REMOVED lines=37> */
.L_x_6917:
        /* <DEDUP_REMOVED lines=35> */
.L_x_6923:
        /* <DEDUP_REMOVED lines=29> */
.L_x_6922:
        /* <DEDUP_REMOVED lines=32> */
.L_x_6924:
        /* <DEDUP_REMOVED lines=28> */
.L_x_6920:
        /* <DEDUP_REMOVED lines=13> */
.L_x_6916:
[----:B------:R-:W-:Y:S05]  /*92c0*/  BSYNC.RECONVERGENT B0 ;  /* 0x0000000000007941 */ /* 0x000fea0003800200 */
.L_x_6915:
        /* <DEDUP_REMOVED lines=17> */
[----:B01234-:R-:W-:Y:S02]  /*93e0*/  SEL R108, R101, RZ, P6 ;  /* 0x000000ff656c7207 */ /* 0x01ffe40003000000 */
        /* <DEDUP_REMOVED lines=30> */
.L_x_6929:
[----:B01234-:R-:W-:Y:S02]  /*95d0*/  MOV R104, UR6 ;  /* 0x0000000600687c02 */ /* 0x01ffe40008000f00 */
[----:B------:R-:W-:Y:S02]  /*95e0*/  MOV R105, UR6 ;  /* 0x0000000600697c02 */ /* 0x000fe40008000f00 */
[----:B------:R-:W-:Y:S01]  /*95f0*/  LOP3.LUT P6, RZ, R14, 0xff, RZ, 0xc0, !PT ;  /* 0x000000ff0eff7812 */ /* 0x000fe200078cc0ff */
        /* <DEDUP_REMOVED lines=34> */
.L_x_6928:
        /* <DEDUP_REMOVED lines=40> */
.L_x_6931:
        /* <DEDUP_REMOVED lines=37> */
.L_x_6927:
        /* <DEDUP_REMOVED lines=35> */
.L_x_6933:
[----:B01234-:R-:W-:Y:S02]  /*9f20*/  MOV R108, UR6 ;  /* 0x00000006006c7c02 */ /* 0x01ffe40008000f00 */
        /* <DEDUP_REMOVED lines=28> */
.L_x_6932:
        /* <DEDUP_REMOVED lines=32> */
.L_x_6934:
        /* <DEDUP_REMOVED lines=28> */
.L_x_6930:
        /* <DEDUP_REMOVED lines=13> */
.L_x_6926:
[----:B------:R-:W-:Y:S05]  /*a580*/  BSYNC.RECONVERGENT B0 ;  /* 0x0000000000007941 */ /* 0x000fea0003800200 */
.L_x_6925:
        /* <DEDUP_REMOVED lines=49> */
.L_x_6939:
        /* <DEDUP_REMOVED lines=37> */
.L_x_6938:
        /* <DEDUP_REMOVED lines=40> */
.L_x_6941:
        /* <DEDUP_REMOVED lines=37> */
.L_x_6937:
        /* <DEDUP_REMOVED lines=35> */
.L_x_6943:
        /* <DEDUP_REMOVED lines=29> */
.L_x_6942:
        /* <DEDUP_REMOVED lines=32> */
.L_x_6944:
        /* <DEDUP_REMOVED lines=28> */
.L_x_6940:
        /* <DEDUP_REMOVED lines=12> */
.L_x_6936:
[----:B------:R-:W-:Y:S05]  /*b840*/  BSYNC.RECONVERGENT B0 ;  /* 0x0000000000007941 */ /* 0x000fea0003800200 */
.L_x_6935:
[----:B------:R-:W-:Y:S01]  /*b850*/  UPLOP3.LUT UP1, UPT, UPT, UPT, UP1, 0x40, 0x4 ;  /* 0x000000000004789c */ /* 0x000fe20003f2e810 */
[----:B------:R-:W-:Y:S10]  /*b860*/  BRA.U !UP3, `(.L_x_6945) ;  /* 0xffffff550ba47547 */ /* 0x000ff4000b83ffff */
.L_x_6858:
        /* <DEDUP_REMOVED lines=20> */
.L_x_6947:
[----:B------:R-:W-:Y:S05]  /*b9b0*/  BSYNC.RECONVERGENT B0 ;  /* 0x0000000000007941 */ /* 0x000fea0003800200 */
.L_x_6946:
        /* <DEDUP_REMOVED lines=15> */
.L_x_6949:
[----:B------:R-:W-:Y:S05]  /*bab0*/  BSYNC.RECONVERGENT B0 ;  /* 0x0000000000007941 */ /* 0x000fea0003800200 */
.L_x_6948:
        /* <DEDUP_REMOVED lines=15> */
.L_x_6951:
[----:B------:R-:W-:Y:S05]  /*bbb0*/  BSYNC.RECONVERGENT B0 ;  /* 0x0000000000007941 */ /* 0x000fea0003800200 */
.L_x_6950:
        /* <DEDUP_REMOVED lines=15> */
.L_x_6953:
[----:B------:R-:W-:Y:S05]  /*bcb0*/  BSYNC.RECONVERGENT B0 ;  /* 0x0000000000007941 */ /* 0x000fea0003800200 */
.L_x_6952:
        /* <DEDUP_REMOVED lines=15> */
.L_x_6955:
[----:B------:R-:W-:Y:S05]  /*bdb0*/  BSYNC.RECONVERGENT B0 ;  /* 0x0000000000007941 */ /* 0x000fea0003800200 */
.L_x_6954:
        /* <DEDUP_REMOVED lines=15> */
.L_x_6957:
[----:B------:R-:W-:Y:S05]  /*beb0*/  BSYNC.RECONVERGENT B0 ;  /* 0x0000000000007941 */ /* 0x000fea0003800200 */
.L_x_6956:
        /* <DEDUP_REMOVED lines=15> */
.L_x_6958:
        /* <DEDUP_REMOVED lines=13> */
.L_x_7324:


//--------------------- .text._ZN10layer_norm31ln_parallel_residual_bwd_kernelINS_13Kernel_traitsIfffffjLj7168ELj1ELj1ELj8ELj16ENS_18Kernel_traits_baseILj7168EfffffjLj256EEEEELb1ELb0ELb1EEEvNS_9BwdParamsE --------------------------
	.section	.text._ZN10layer_norm31ln_parallel_residual_bwd_kernelINS_13Kernel_traitsIfffffjLj7168ELj1ELj1ELj8ELj16ENS_18Kernel_traits_baseILj7168EfffffjLj256EEEEELb1ELb0ELb1EEEvNS_9BwdParamsE,"ax",@progbits
	.align	128
        .global         _ZN10layer_norm31ln_parallel_residual_bwd_kernelINS_13Kernel_traitsIfffffjLj7168ELj1ELj1ELj8ELj16ENS_18Kernel_traits_baseILj7168EfffffjLj256EEEEELb1ELb0ELb1EEEvNS_9BwdParamsE
        .type           _ZN10layer_norm31ln_parallel_residual_bwd_kernelINS_13Kernel_traitsIfffffjLj7168ELj1ELj1ELj8ELj16ENS_18Kernel_traits_baseILj7168EfffffjLj256EEEEELb1ELb0ELb1EEEvNS_9BwdParamsE,@function
        .size           _ZN10layer_norm31ln_parallel_residual_bwd_kernelINS_13Kernel_traitsIfffffjLj7168ELj1ELj1ELj8ELj16ENS_18Kernel_traits_baseILj7168EfffffjLj256EEEEELb1ELb0ELb1EEEvNS_9BwdParamsE,(.L_x_7325 - _ZN10layer_norm31ln_parallel_residual_bwd_kernelINS_13Kernel_traitsIfffffjLj7168ELj1ELj1ELj8ELj16ENS_18Kernel_traits_baseILj7168EfffffjLj256EEEEELb1ELb0ELb1EEEvNS_9BwdParamsE)
        .other          _ZN10layer_norm31ln_parallel_residual_bwd_kernelINS_13Kernel_traitsIfffffjLj7168ELj1ELj1ELj8ELj16ENS_18Kernel_traits_baseILj7168EfffffjLj256EEEEELb1ELb0ELb1EEEvNS_9BwdParamsE,@"STO_CUDA_ENTRY STV_DEFAULT"
_ZN10layer_norm31ln_parallel_residual_bwd_kernelINS_13Kernel_traitsIfffffjLj7168ELj1ELj1ELj8ELj16ENS_18Kernel_traits_baseILj7168EfffffjLj256EEEEELb1ELb0ELb1EEEvNS_9BwdParamsE:
.text._ZN10layer_norm31ln_parallel_residual_bwd_kernelINS_13Kernel_traitsIfffffjLj7168ELj1ELj1ELj8ELj16ENS_18Kernel_traits_baseILj7168EfffffjLj256EEEEELb1ELb0ELb1EEEvNS_9BwdParamsE:
        /* <DEDUP_REMOVED lines=102> */
[----:B------:R-:W-:Y:S01]  /*0660*/  MOV R203, RZ ;  /* 0x000000ff00cb7202 */ /* 0x000fe20000000f00 */
        /* <DEDUP_REMOVED lines=48> */
[----:B------:R-:W-:Y:S01]  /*0970*/  HFMA2 R22, -RZ, RZ, 0, 0 ;  /* 0x00000000ff167431 */ /* 0x000fe200000001ff */
[----:B------:R-:W-:-:S02]  /*0980*/  CS2R R14, SRZ ;  /* 0x00000000000e7805 */ /* 0x000fc4000001ff00 */
        /* <DEDUP_REMOVED lines=19> */
.L_x_7018:
[----:B------:R-:W-:Y:S01]  /*0ac0*/  UIMAD UR5, UR4, UR21, URZ ;  /* 0x00000015040572a4 */ /* 0x000fe2000f8e02ff */
[----:B0-----:R-:W0:Y:S01]  /*0ad0*/  LDC.64 R204, c[0x0][0x3a8] ;  /* 0x0000ea00ffcc7b82 */ /* 0x001e220000000a00 */
[----:B------:R-:W2:Y:S02]  /*0ae0*/  LDL.LU R187, [R1+0x4] ;  /* 0x0000040001bb7983 */ /* 0x000ea40000300800 */
[----:B------:R-:W-:Y:S02]  /*0af0*/  USHF.R.S32.HI UR6, URZ, 0x1f, UR5 ;  /* 0x0000001fff067899 */ /* 0x000fe40008011405 */
[----:B------:R-:W-:-:S03]  /*0b00*/  UIMAD.WIDE UR18, UR4, 0x4, UR14 ;  /* 0x00000004041278a5 */ /* 0x000fc6000f8e020e */
[----:B------:R-:W1:Y:S01]  /*0b10*/  LDC.64 R198, c[0x0][0x430] ;  /* 0x00010c00ffc67b82 */ /* 0x000e620000000a00 */
[----:B------:R-:W-:Y:S02]  /*0b20*/  ULEA.HI UR6, UR6, UR5, URZ, 0x2 ;  /* 0x0000000506067291 */ /* 0x000fe4000f8f10ff */
[----:B------:R-:W-:-:S05]  /*0b30*/  UIMAD.WIDE UR16, UR4, 0x4, UR12 ;  /* 0x00000004041078a5 */ /* 0x000fca000f8e020c */
[----:B------:R-:W3:Y:S01]  /*0b40*/  LDC.64 R196, c[0x0][0x428] ;  /* 0x00010a00ffc47b82 */ /* 0x000ee20000000a00 */
[----:B------:R-:W-:Y:S01]  /*0b50*/  MOV R26, UR6 ;  /* 0x00000006001a7c02 */ /* 0x000fe20008000f00 */
[----:B------:R-:W4:Y:S01]  /*0b60*/  LDL.LU R190, [R1+0x8] ;  /* 0x0000080001be7983 */ /* 0x000f220000300800 */
[----:B------:R-:W-:Y:S02]  /*0b70*/  MOV R24, UR18 ;  /* 0x0000001200187c02 */ /* 0x000fe40008000f00 */
[----:B------:R-:W-:Y:S02]  /*0b80*/  MOV R25, UR19 ;  /* 0x0000001300197c02 */ /* 0x000fe40008000f00 */
[----:B------:R-:W-:Y:S02]  /*0b90*/  LEA.HI.SX32 R23, R26, R171, 0x1e ;  /* 0x000000ab1a177211 */ /* 0x000fe400078ff2ff */
[----:B------:R-:W-:Y:S01]  /*0ba0*/  MOV R192, UR16 ;  /* 0x0000001000c07c02 */ /* 0x000fe20008000f00 */
[----:B------:R0:W2:Y:S01]  /*0bb0*/  LDG.E R0, desc[UR10][R24.64] ;  /* 0x0000000a18007981 */ /* 0x0000a2000c1e1900 */
[----:B------:R-:W-:-:S05]  /*0bc0*/  MOV R193, UR17 ;  /* 0x0000001100c17c02 */ /* 0x000fca0008000f00 */
[----:B------:R-:W4:Y:S01]  /*0bd0*/  LDG.E R192, desc[UR10][R192.64] ;  /* 0x0000000ac0c07981 */ /* 0x000f22000c1e1900 */
[----:B------:R-:W-:Y:S01]  /*0be0*/  ISETP.NE.U32.AND P0, PT, RZ, UR26, PT ;  /* 0x0000001aff007c0c */ /* 0x000fe2000bf05070 */
[C---:B0-----:R-:W-:Y:S01]  /*0bf0*/  IMAD.WIDE.U32 R144, R23.reuse, 0x10, R204 ;  /* 0x0000001017907825 */ /* 0x041fe200078e00cc */
[C---:B------:R-:W-:Y:S02]  /*0c00*/  IADD3 R24, PT, PT, R23.reuse, 0x100, RZ ;  /* 0x0000010017187810 */ /* 0x040fe40007ffe0ff */
[----:B------:R-:W-:Y:S01]  /*0c10*/  ISETP.NE.AND.EX P0, PT, RZ, UR27, PT, P0 ;  /* 0x0000001bff007c0c */ /* 0x000fe2000bf05300 */
[C---:B-1----:R-:W-:Y:S01]  /*0c20*/  IMAD.WIDE.U32 R148, R23.reuse, 0x10, R198 ;  /* 0x0000001017947825 */ /* 0x042fe200078e00c6 */
[----:B------:R-:W-:Y:S01]  /*0c30*/  ISETP.NE.AND P3, PT, RZ, UR20, PT ;  /* 0x00000014ff007c0c */ /* 0x000fe2000bf65270 */
[----:B------:R-:W4:Y:S02]  /*0c40*/  LDG.E.128 R144, desc[UR10][R144.64] ;  /* 0x0000000a90907981 */ /* 0x000f24000c1e1d00 */
[C---:B------:R-:W-:Y:S01]  /*0c50*/  IMAD.WIDE.U32 R156, R24.reuse, 0x10, R204 ;  /* 0x00000010189c7825 */ /* 0x040fe200078e00cc */
[----:B------:R-:W-:Y:S01]  /*0c60*/  IADD3 R25, PT, PT, R23, 0x200, RZ ;  /* 0x0000020017197810 */ /* 0x000fe20007ffe0ff */
[----:B------:R-:W4:Y:S02]  /*0c70*/  LDG.E.128 R148, desc[UR10][R148.64] ;  /* 0x0000000a94947981 */ /* 0x000f24000c1e1d00 */
[----:B------:R-:W-:-:S02]  /*0c80*/  IMAD.WIDE.U32 R160, R24, 0x10, R198 ;  /* 0x0000001018a07825 */ /* 0x000fc400078e00c6 */
[----:B------:R-:W4:Y:S02]  /*0c90*/  LDG.E.128 R156, desc[UR10][R156.64] ;  /* 0x0000000a9c9c7981 */ /* 0x000f24000c1e1d00 */
[--C-:B---3--:R-:W-:Y:S01]  /*0ca0*/  IMAD.WIDE.U32 R164, R24, 0x10, R196.reuse ;  /* 0x0000001018a47825 */ /* 0x108fe200078e00c4 */
[----:B------:R-:W0:Y:S01]  /*0cb0*/  @P0 LDC.64 R170, c[0x0][0x3b8] ;  /* 0x0000ee00ffaa0b82 */ /* 0x000e220000000a00 */
[----:B------:R-:W3:Y:S01]  /*0cc0*/  LDG.E.128 R160, desc[UR10][R160.64] ;  /* 0x0000000aa0a07981 */ /* 0x000ee2000c1e1d00 */
[C---:B------:R-:W-:Y:S01]  /*0cd0*/  IADD3 R26, PT, PT, R23.reuse, 0x300, RZ ;  /* 0x00000300171a7810 */ /* 0x040fe20007ffe0ff */
[----:B------:R-:W-:Y:S02]  /*0ce0*/  IMAD.WIDE.U32 R152, R23, 0x10, R196 ;  /* 0x0000001017987825 */ /* 0x000fe400078e00c4 */
[----:B------:R-:W3:Y:S02]  /*0cf0*/  LDG.E.128 R164, desc[UR10][R164.64] ;  /* 0x0000000aa4a47981 */ /* 0x000ee4000c1e1d00 */
[C---:B------:R-:W-:Y:S01]  /*0d00*/  IMAD.WIDE.U32 R120, R25.reuse, 0x10, R204 ;  /* 0x0000001019787825 */ /* 0x040fe200078e00cc */
[----:B------:R-:W1:Y:S01]  /*0d10*/  @P0 LDC.64 R168, c[0x0][0x3b8] ;  /* 0x0000ee00ffa80b82 */ /* 0x000e620000000a00 */
[----:B------:R-:W3:Y:S02]  /*0d20*/  LDG.E.128 R152, desc[UR10][R152.64] ;  /* 0x0000000a98987981 */ /* 0x000ee4000c1e1d00 */
[----:B------:R-:W-:-:S02]  /*0d30*/  IMAD.WIDE.U32 R124, R25, 0x10, R198 ;  /* 0x00000010197c7825 */ /* 0x000fc400078e00c6 */
[----:B------:R-:W3:Y:S01]  /*0d40*/  LDG.E.128 R120, desc[UR10][R120.64] ;  /* 0x0000000a78787981 */ /* 0x000ee2000c1e1d00 */
[----:B------:R-:W-:Y:S02]  /*0d50*/  ISETP.NE.U32.AND P1, PT, RZ, UR22, PT ;  /* 0x00000016ff007c0c */ /* 0x000fe4000bf25070 */
[----:B------:R-:W1:Y:S01]  /*0d60*/  @P0 LDC.64 R178, c[0x0][0x3b8] ;  /* 0x0000ee00ffb20b82 */ /* 0x000e620000000a00 */
[----:B------:R-:W3:Y:S01]  /*0d70*/  LDG.E.128 R124, desc[UR10][R124.64] ;  /* 0x0000000a7c7c7981 */ /* 0x000ee2000c1e1d00 */
[----:B0-----:R-:W-:-:S05]  /*0d80*/  @P0 IMAD.WIDE.U32 R170, R24, 0x4, R170 ;  /* 0x0000000418aa0825 */ /* 0x001fca00078e00aa */
[----:B-----5:R0:W5:Y:S02]  /*0d90*/  @P0 LDG.E R172, desc[UR10][R170.64] ;  /* 0x0000000aaaac0981 */ /* 0x020164000c1e1900 */
[----:B0-----:R-:W0:Y:S02]  /*0da0*/  @P0 LDC.64 R170, c[0x0][0x3b8] ;  /* 0x0000ee00ffaa0b82 */ /* 0x001e240000000a00 */
[----:B0-----:R-:W-:-:S05]  /*0db0*/  @P0 IMAD.WIDE.U32 R170, R26, 0x4, R170 ;  /* 0x000000041aaa0825 */ /* 0x001fca00078e00aa */
[----:B------:R-:W5:Y:S01]  /*0dc0*/  @P0 LDG.E R174, desc[UR10][R170.64] ;  /* 0x0000000aaaae0981 */ /* 0x000f62000c1e1900 */
[----:B--2---:R-:W-:Y:S02]  /*0dd0*/  R2UR UR16, R0 ;  /* 0x00000000001072ca */ /* 0x004fe400000e0000 */
[----:B----4-:R-:W-:-:S05]  /*0de0*/  FSEL R192, R192, RZ, !P3 ;  /* 0x000000ffc0c07208 */ /* 0x010fca0005800000 */
[----:B------:R-:W-:-:S06]  /*0df0*/  FADD.FTZ R156, -R192, R156 ;  /* 0x0000009cc09c7221 */ /* 0x000fcc0000010100 */
[----:B------:R-:W-:Y:S01]  /*0e00*/  FMUL.FTZ R185, R156, UR16 ;  /* 0x000000109cb97c20 */ /* 0x000fe20008410000 */
[----:B---3--:R-:W-:Y:S01]  /*0e10*/  FMUL.FTZ R186, R48, R160 ;  /* 0x000000a030ba7220 */ /* 0x008fe20000410000 */
[----:B------:R-:W-:Y:S01]  /*0e20*/  FADD.FTZ R187, R160, R187 ;  /* 0x000000bba0bb7221 */ /* 0x000fe20000010000 */
[C---:B------:R-:W-:Y:S01]  /*0e30*/  FADD.FTZ R216, R164.reuse, R216 ;  /* 0x000000d8a4d87221 */ /* 0x040fe20000010000 */
[----:B------:R-:W-:Y:S01]  /*0e40*/  FFMA.FTZ R18, R164, R185, R18 ;  /* 0x000000b9a4127223 */ /* 0x000fe20000010012 */
[----:B------:R-:W-:Y:S02]  /*0e50*/  FFMA.FTZ R186, R76, R164, R186 ;  /* 0x000000a44cba7223 */ /* 0x000fe400000100ba */
[----:B------:R-:W2:Y:S04]  /*0e60*/  LDL.LU R164, [R1+0xc] ;  /* 0x00000c0001a47983 */ /* 0x000ea80000300800 */
[----:B------:R-:W3:Y:S04]  /*0e70*/  LDL.LU R156, [R1+0x10] ;  /* 0x00001000019c7983 */ /* 0x000ee80000300800 */
[----:B------:R0:W-:Y:S04]  /*0e80*/  STL [R1+0x4], R187 ;  /* 0x000004bb01007387 */ /* 0x0001e80000100800 */
[----:B------:R-:W4:Y:S01]  /*0e90*/  LDL.LU R170, [R1+0x34] ;  /* 0x0000340001aa7983 */ /* 0x000f220000300800 */
[----:B------:R-:W-:Y:S01]  /*0ea0*/  ISETP.NE.AND.EX P1, PT, RZ, UR23, PT, P1 ;  /* 0x00000017ff007c0c */ /* 0x000fe2000bf25310 */
[----:B-1----:R-:W-:-:S05]  /*0eb0*/  @P0 IMAD.WIDE.U32 R168, R25, 0x4, R168 ;  /* 0x0000000419a80825 */ /* 0x002fca00078e00a8 */
[----:B------:R1:W5:Y:S07]  /*0ec0*/  @P0 LDG.E R173, desc[UR10][R168.64] ;  /* 0x0000000aa8ad0981 */ /* 0x00036e000c1e1900 */
[----:B-1----:R-:W1:Y:S01]  /*0ed0*/  @P1 LDC.64 R168, c[0x0][0x438] ;  /* 0x00010e00ffa81b82 */ /* 0x002e620000000a00 */
[----:B------:R-:W-:-:S04]  /*0ee0*/  @P0 IMAD.WIDE.U32 R178, R23, 0x4, R178 ;  /* 0x0000000417b20825 */ /* 0x000fc800078e00b2 */
[C---:B------:R-:W-:Y:S01]  /*0ef0*/  FADD.FTZ R0, -R192.reuse, R144 ;  /* 0x00000090c0007221 */ /* 0x040fe20000010100 */
[C---:B------:R-:W-:Y:S01]  /*0f00*/  FADD.FTZ R145, -R192.reuse, R145 ;  /* 0x00000091c0917221 */ /* 0x040fe20000010100 */
[----:B------:R-:W-:Y:S01]  /*0f10*/  FADD.FTZ R157, -R192, R157 ;  /* 0x0000009dc09d7221 */ /* 0x000fe20000010100 */
[----:B------:R-:W-:Y:S01]  /*0f20*/  FADD.FTZ R190, R161, R190 ;  /* 0x000000bea1be7221 */ /* 0x000fe20000010000 */
[----:B------:R0:W5:Y:S01]  /*0f30*/  @P0 LDG.E R27, desc[UR10][R178.64] ;  /* 0x0000000ab21b0981 */ /* 0x000162000c1e1900 */
[----:B------:R-:W-:Y:S01]  /*0f40*/  FMUL.FTZ R0, R0, UR16 ;  /* 0x0000001000007c20 */ /* 0x000fe20008410000 */
[----:B------:R-:W-:Y:S01]  /*0f50*/  FMUL.FTZ R180, R53, R149 ;  /* 0x0000009535b47220 */ /* 0x000fe20000410000 */
[----:B0-----:R-:W-:Y:S01]  /*0f60*/  IADD3 R187, PT, PT, R23, 0x400, RZ ;  /* 0x0000040017bb7810 */ /* 0x001fe20007ffe0ff */
[----:B------:R-:W-:Y:S01]  /*0f70*/  FMUL.FTZ R188, R157, UR16 ;  /* 0x000000109dbc7c20 */ /* 0x000fe20008410000 */
[----:B------:R-:W-:Y:S01]  /*0f80*/  FMUL.FTZ R189, R49, R161 ;  /* 0x000000a131bd7220 */ /* 0x000fe20000410000 */
[----:B------:R-:W-:Y:S01]  /*0f90*/  IADD3 R195, PT, PT, R23, 0x500, RZ ;  /* 0x0000050017c37810 */ /* 0x000fe20007ffe0ff */
[----:B------:R-:W-:Y:S01]  /*0fa0*/  IMAD.WIDE.U32 R128, R25, 0x10, R196 ;  /* 0x0000001019807825 */ /* 0x000fe200078e00c4 */
[----:B------:R-:W-:Y:S03]  /*0fb0*/  STL [R1+0x8], R190 ;  /* 0x000008be01007387 */ /* 0x000fe60000100800 */
[----:B------:R-:W-:Y:S01]  /*0fc0*/  FMUL.FTZ R178, R52, R148 ;  /* 0x0000009434b27220 */ /* 0x000fe20000410000 */
[----:B------:R-:W-:Y:S01]  /*0fd0*/  FMUL.FTZ R179, R145, UR16 ;  /* 0x0000001091b37c20 */ /* 0x000fe20008410000 */
[----:B------:R-:W-:Y:S01]  /*0fe0*/  FADD.FTZ R120, -R192, R120 ;  /* 0x00000078c0787221 */ /* 0x000fe20000010100 */
[----:B-1----:R-:W-:-:S04]  /*0ff0*/  @P1 IMAD.WIDE.U32 R168, R23, 0x10, R168 ;  /* 0x0000001017a81825 */ /* 0x002fc800078e00a8 */
[C---:B------:R-:W-:Y:S01]  /*1000*/  FADD.FTZ R212, R152.reuse, R212 ;  /* 0x000000d498d47221 */ /* 0x040fe20000010000 */
[----:B------:R-:W-:Y:S01]  /*1010*/  FFMA.FTZ R22, R152, R0, R22 ;  /* 0x0000000098167223 */ /* 0x000fe20000010016 */
[----:B------:R-:W-:Y:S01]  /*1020*/  FFMA.FTZ R178, R80, R152, R178 ;  /* 0x0000009850b27223 */ /* 0x000fe200000100b2 */
[C---:B------:R-:W-:Y:S01]  /*1030*/  FADD.FTZ R213, R153.reuse, R213 ;  /* 0x000000d599d57221 */ /* 0x040fe20000010000 */
[----:B------:R-:W5:Y:S01]  /*1040*/  @P1 LDG.E.128 R84, desc[UR10][R168.64] ;  /* 0x0000000aa8541981 */ /* 0x000f62000c1e1d00 */
[----:B------:R-:W-:Y:S01]  /*1050*/  FFMA.FTZ R21, R153, R179, R21 ;  /* 0x000000b399157223 */ /* 0x000fe20000010015 */
[----:B------:R-:W-:Y:S01]  /*1060*/  FFMA.FTZ R180, R81, R153, R180 ;  /* 0x0000009951b47223 */ /* 0x000fe200000100b4 */
[C---:B------:R-:W-:Y:S01]  /*1070*/  FADD.FTZ R217, R165.reuse, R217 ;  /* 0x000000d9a5d97221 */ /* 0x040fe20000010000 */
[----:B------:R-:W-:Y:S01]  /*1080*/  FFMA.FTZ R17, R165, R188, R17 ;  /* 0x000000bca5117223 */ /* 0x000fe20000010011 */
[----:B------:R-:W-:Y:S01]  /*1090*/  FFMA.FTZ R189, R77, R165, R189 ;  /* 0x000000a54dbd7223 */ /* 0x000fe200000100bd */
[----:B------:R-:W-:Y:S01]  /*10a0*/  IMAD.WIDE.U32 R140, R26, 0x10, R196 ;  /* 0x000000101a8c7825 */ /* 0x000fe200078e00c4 */
[----:B------:R-:W4:Y:S03]  /*10b0*/  LDG.E.128 R128, desc[UR10][R128.64] ;  /* 0x0000000a80807981 */ /* 0x000f26000c1e1d00 */
[C---:B------:R-:W-:Y:S01]  /*10c0*/  FADD.FTZ R242, R148.reuse, R242 ;  /* 0x000000f294f27221 */ /* 0x040fe20000010000 */
[----:B------:R-:W-:Y:S01]  /*10d0*/  FFMA.FTZ R238, R148, R0, R238 ;  /* 0x0000000094ee7223 */ /* 0x000fe200000100ee */
[----:B------:R-:W-:-:S04]  /*10e0*/  IMAD.WIDE.U32 R152, R187, 0x10, R196 ;  /* 0x00000010bb987825 */ /* 0x000fc800078e00c4 */
[C---:B------:R-:W-:Y:S01]  /*10f0*/  FADD.FTZ R243, R149.reuse, R243 ;  /* 0x000000f395f37221 */ /* 0x040fe20000010000 */
[----:B------:R-:W-:Y:S01]  /*1100*/  FFMA.FTZ R239, R149, R179, R239 ;  /* 0x000000b395ef7223 */ /* 0x000fe200000100ef */
[----:B------:R-:W0:Y:S01]  /*1110*/  @P1 LDC.64 R144, c[0x0][0x438] ;  /* 0x00010e00ff901b82 */ /* 0x000e220000000a00 */
[----:B------:R-:W-:Y:S01]  /*1120*/  FADD.FTZ R121, -R192, R121 ;  /* 0x00000079c0797221 */ /* 0x000fe20000010100 */
[----:B--2---:R-:W-:-:S06]  /*1130*/  FADD.FTZ R164, R162, R164 ;  /* 0x000000a4a2a47221 */ /* 0x004fcc0000010000 */
[----:B------:R-:W1:Y:S01]  /*1140*/  @P1 LDC.64 R148, c[0x0][0x438] ;  /* 0x00010e00ff941b82 */ /* 0x000e620000000a00 */
[----:B---3--:R-:W-:Y:S01]  /*1150*/  FADD.FTZ R156, R163, R156 ;  /* 0x0000009ca39c7221 */ /* 0x008fe20000010000 */
[----:B------:R2:W-:Y:S04]  /*1160*/  STL [R1+0xc], R164 ;  /* 0x00000ca401007387 */ /* 0x0005e80000100800 */
[----:B------:R-:W3:Y:S01]  /*1170*/  LDL.LU R169, [R1+0x38] ;  /* 0x0000380001a97983 */ /* 0x000ee20000300800 */
[----:B----4-:R-:W-:-:S03]  /*1180*/  FADD.FTZ R170, R124, R170 ;  /* 0x000000aa7caa7221 */ /* 0x010fc60000010000 */
[----:B------:R-:W4:Y:S01]  /*1190*/  LDL.LU R168, [R1] ;  /* 0x0000000001a87983 */ /* 0x000f220000300800 */
[----:B--2---:R-:W-:-:S04]  /*11a0*/  IMAD.WIDE.U32 R164, R195, 0x10, R196 ;  /* 0x00000010c3a47825 */ /* 0x004fc800078e00c4 */
[----:B------:R-:W-:Y:S01]  /*11b0*/  FMUL.FTZ R196, R120, UR16 ;  /* 0x0000001078c47c20 */ /* 0x000fe20008410000 */
[----:B------:R2:W-:Y:S01]  /*11c0*/  STL [R1+0x10], R156 ;  /* 0x0000109c01007387 */ /* 0x0005e20000100800 */
[----:B------:R-:W-:Y:S02]  /*11d0*/  FMUL.FTZ R197, R44, R124 ;  /* 0x0000007c2cc57220 */ /* 0x000fe40000410000 */
[----:B------:R-:W-:Y:S01]  /*11e0*/  FFMA.FTZ R252, R124, R196, R252 ;  /* 0x000000c47cfc7223 */ /* 0x000fe200000100fc */
[----:B------:R-:W-:Y:S04]  /*11f0*/  STL [R1+0x34], R170 ;  /* 0x000034aa01007387 */ /* 0x000fe80000100800 */
[----:B------:R-:W4:Y:S01]  /*1200*/  LDL.LU R124, [R1+0x3c] ;  /* 0x00003c00017c7983 */ /* 0x000f220000300800 */
[----:B-1----:R-:W-:-:S04]  /*1210*/  @P1 IMAD.WIDE.U32 R148, R24, 0x10, R148 ;  /* 0x0000001018941825 */ /* 0x002fc800078e0094 */
[----:B------:R-:W-:Y:S01]  /*1220*/  FFMA.FTZ R248, R160, R185, R248 ;  /* 0x000000b9a0f87223 */ /* 0x000fe200000100f8 */
[----:B------:R-:W-:Y:S01]  /*1230*/  FFMA.FTZ R249, R161, R188, R249 ;  /* 0x000000bca1f97223 */ /* 0x000fe200000100f9 */
[--C-:B------:R-:W-:Y:S01]  /*1240*/  IMAD.WIDE.U32 R136, R26, 0x10, R198.reuse ;  /* 0x000000101a887825 */ /* 0x100fe200078e00c6 */
[----:B------:R0:W5:Y:S03]  /*1250*/  @P1 LDG.E.128 R88, desc[UR10][R148.64] ;  /* 0x0000000a94581981 */ /* 0x000166000c1e1d00 */
[----:B------:R-:W-:-:S04]  /*1260*/  IMAD.WIDE.U32 R160, R195, 0x10, R198 ;  /* 0x00000010c3a07825 */ /* 0x000fc800078e00c6 */
[----:B------:R-:W-:Y:S01]  /*1270*/  IMAD.WIDE.U32 R132, R26, 0x10, R204 ;  /* 0x000000101a847825 */ /* 0x000fe200078e00cc */
[----:B------:R-:W-:-:S03]  /*1280*/  IADD3 R200, PT, PT, R23, 0x600, RZ ;  /* 0x0000060017c87810 */ /* 0x000fc60007ffe0ff */
[----:B------:R-:W-:Y:S01]  /*1290*/  FADD.FTZ R122, -R192, R122 ;  /* 0x0000007ac07a7221 */ /* 0x000fe20000010100 */
[----:B------:R-:W4:Y:S01]  /*12a0*/  LDG.E.128 R136, desc[UR10][R136.64] ;  /* 0x0000000a88887981 */ /* 0x000f22000c1e1d00 */
[----:B0-----:R-:W-:-:S03]  /*12b0*/  @P1 IMAD.WIDE.U32 R148, R26, 0x10, R144 ;  /* 0x000000101a941825 */ /* 0x001fc600078e0090 */
[----:B------:R-:W4:Y:S04]  /*12c0*/  LDG.E.128 R132, desc[UR10][R132.64] ;  /* 0x0000000a84847981 */ /* 0x000f28000c1e1d00 */
[----:B------:R0:W5:Y:S04]  /*12d0*/  @P1 LDG.E.128 R96, desc[UR10][R148.64] ;  /* 0x0000000a94601981 */ /* 0x000168000c1e1d00 */
[----:B------:R-:W4:Y:S01]  /*12e0*/  LDG.E.128 R140, desc[UR10][R140.64] ;  /* 0x0000000a8c8c7981 */ /* 0x000f22000c1e1d00 */
[----:B0-----:R-:W-:-:S04]  /*12f0*/  IMAD.WIDE.U32 R148, R187, 0x10, R198 ;  /* 0x00000010bb947825 */ /* 0x001fc800078e00c6 */
[----:B------:R-:W-:Y:S02]  /*1300*/  FMUL.FTZ R198, R121, UR16 ;  /* 0x0000001079c67c20 */ /* 0x000fe40008410000 */
[----:B------:R-:W0:Y:S02]  /*1310*/  @P1 LDC.64 R120, c[0x0][0x438] ;  /* 0x00010e00ff781b82 */ /* 0x000e240000000a00 */
[----:B0-----:R-:W-:-:S05]  /*1320*/  @P1 IMAD.WIDE.U32 R120, R187, 0x10, R120 ;  /* 0x00000010bb781825 */ /* 0x001fca00078e0078 */
[----:B------:R0:W5:Y:S02]  /*1330*/  @P1 LDG.E.128 R100, desc[UR10][R120.64] ;  /* 0x0000000a78641981 */ /* 0x000164000c1e1d00 */
[----:B0-----:R-:W0:Y:S01]  /*1340*/  @P0 LDC.64 R120, c[0x0][0x3b8] ;  /* 0x0000ee00ff780b82 */ /* 0x001e220000000a00 */
[----:B------:R-:W-:Y:S01]  /*1350*/  FMUL.FTZ R199, R45, R125 ;  /* 0x0000007d2dc77220 */ /* 0x000fe20000410000 */
[----:B0-----:R-:W-:-:S05]  /*1360*/  @P0 IMAD.WIDE.U32 R120, R187, 0x4, R120 ;  /* 0x00000004bb780825 */ /* 0x001fca00078e0078 */
[----:B------:R0:W5:Y:S02]  /*1370*/  @P0 LDG.E R175, desc[UR10][R120.64] ;  /* 0x0000000a78af0981 */ /* 0x000164000c1e1900 */
[----:B0-----:R-:W0:Y:S01]  /*1380*/  @P1 LDC.64 R120, c[0x0][0x438] ;  /* 0x00010e00ff781b82 */ /* 0x001e220000000a00 */
[C---:B------:R-:W-:Y:S01]  /*1390*/  FADD.FTZ R221, R129.reuse, R221 ;  /* 0x000000dd81dd7221 */ /* 0x040fe20000010000 */
[----:B------:R-:W-:Y:S01]  /*13a0*/  FFMA.FTZ R13, R129, R198, R13 ;  /* 0x000000c6810d7223 */ /* 0x000fe2000001000d */
[----:B------:R-:W-:Y:S01]  /*13b0*/  FFMA.FTZ R199, R73, R129, R199 ;  /* 0x0000008149c77223 */ /* 0x000fe200000100c7 */
[C---:B------:R-:W-:Y:S01]  /*13c0*/  FADD.FTZ R220, R128.reuse, R220 ;  /* 0x000000dc80dc7221 */ /* 0x040fe20000010000 */
[----:B------:R-:W4:Y:S01]  /*13d0*/  LDL.LU R129, [R1+0x40] ;  /* 0x0000400001817983 */ /* 0x000f220000300800 */
[----:B------:R-:W-:Y:S01]  /*13e0*/  FFMA.FTZ R14, R128, R196, R14 ;  /* 0x000000c4800e7223 */ /* 0x000fe2000001000e */
[----:B------:R-:W-:Y:S01]  /*13f0*/  FFMA.FTZ R197, R72, R128, R197 ;  /* 0x0000008048c57223 */ /* 0x000fe200000100c5 */
[----:B------:R-:W-:-:S04]  /*1400*/  IMAD.WIDE.U32 R144, R187, 0x10, R204 ;  /* 0x00000010bb907825 */ /* 0x000fc800078e00cc */
[----:B--2---:R-:W-:-:S04]  /*1410*/  IMAD.WIDE.U32 R156, R195, 0x10, R204 ;  /* 0x00000010c39c7825 */ /* 0x004fc800078e00cc */
[----:B------:R-:W-:Y:S01]  /*1420*/  FMUL.FTZ R201, R122, UR16 ;  /* 0x000000107ac97c20 */ /* 0x000fe20008410000 */
[----:B0-----:R-:W-:-:S05]  /*1430*/  @P1 IMAD.WIDE.U32 R120, R195, 0x10, R120 ;  /* 0x00000010c3781825 */ /* 0x001fca00078e0078 */
[----:B------:R0:W5:Y:S01]  /*1440*/  @P1 LDG.E.128 R104, desc[UR10][R120.64] ;  /* 0x0000000a78681981 */ /* 0x000162000c1e1d00 */
[C---:B---3--:R-:W-:Y:S01]  /*1450*/  FADD.FTZ R169, R125.reuse, R169 ;  /* 0x000000a97da97221 */ /* 0x048fe20000010000 */
[----:B----4-:R-:W-:-:S04]  /*1460*/  FFMA.FTZ R168, R125, R198, R168 ;  /* 0x000000c67da87223 */ /* 0x010fc800000100a8 */
[----:B------:R-:W-:Y:S04]  /*1470*/  STL [R1+0x38], R169 ;  /* 0x000038a901007387 */ /* 0x000fe80000100800 */
[----:B------:R-:W2:Y:S04]  /*1480*/  LDL.LU R128, [R1+0x18] ;  /* 0x0000180001807983 */ /* 0x000ea80000300800 */
[----:B------:R1:W-:Y:S01]  /*1490*/  STL [R1], R168 ;  /* 0x000000a801007387 */ /* 0x0003e20000100800 */
[----:B------:R-:W-:Y:S01]  /*14a0*/  FADD.FTZ R124, R126, R124 ;  /* 0x0000007c7e7c7221 */ /* 0x000fe20000010000 */
[----:B-1----:R-:W-:-:S02]  /*14b0*/  IMAD.WIDE.U32 R168, R200, 0x10, R204 ;  /* 0x00000010c8a87825 */ /* 0x002fc400078e00cc */
[----:B------:R-:W3:Y:S04]  /*14c0*/  LDL.LU R205, [R1+0x14] ;  /* 0x0000140001cd7983 */ /* 0x000ee80000300800 */
[----:B------:R-:W4:Y:S04]  /*14d0*/  LDL.LU R125, [R1+0x64] ;  /* 0x00006400017d7983 */ /* 0x000f280000300800 */
[----:B------:R1:W-:Y:S01]  /*14e0*/  STL [R1+0x3c], R124 ;  /* 0x00003c7c01007387 */ /* 0x0003e20000100800 */
[C---:B------:R-:W-:Y:S01]  /*14f0*/  FADD.FTZ R123, -R192.reuse, R123 ;  /* 0x0000007bc07b7221 */ /* 0x040fe20000010100 */
[C---:B------:R-:W-:Y:S01]  /*1500*/  FADD.FTZ R132, -R192.reuse, R132 ;  /* 0x00000084c0847221 */ /* 0x040fe20000010100 */
[----:B------:R-:W-:Y:S01]  /*1510*/  FADD.FTZ R133, -R192, R133 ;  /* 0x00000085c0857221 */ /* 0x000fe20000010100 */
[----:B0-----:R-:W-:Y:S01]  /*1520*/  FMUL.FTZ R120, R40, R136 ;  /* 0x0000008828787220 */ /* 0x001fe20000410000 */
[----:B------:R-:W-:Y:S01]  /*1530*/  FADD.FTZ R224, R140, R224 ;  /* 0x000000e08ce07221 */ /* 0x000fe20000010000 */
[----:B-1----:R-:W4:Y:S04]  /*1540*/  LDL.LU R124, [R1+0x1c] ;  /* 0x00001c00017c7983 */ /* 0x002f280000300800 */
[----:B------:R-:W4:Y:S04]  /*1550*/  LDL.LU R122, [R1+0x68] ;  /* 0x00006800017a7983 */ /* 0x000f280000300800 */
[----:B------:R-:W4:Y:S01]  /*1560*/  LDL.LU R121, [R1+0x20] ;  /* 0x0000200001797983 */ /* 0x000f220000300800 */
[----:B------:R-:W-:Y:S01]  /*1570*/  FMUL.FTZ R204, R123, UR16 ;  /* 0x000000107bcc7c20 */ /* 0x000fe20008410000 */
[----:B------:R-:W-:Y:S01]  /*1580*/  FMUL.FTZ R132, R132, UR16 ;  /* 0x0000001084847c20 */ /* 0x000fe20008410000 */
[----:B------:R-:W-:Y:S01]  /*1590*/  FMUL.FTZ R133, R133, UR16 ;  /* 0x0000001085857c20 */ /* 0x000fe20008410000 */
[----:B------:R-:W-:-:S02]  /*15a0*/  FADD.FTZ R129, R127, R129 ;  /* 0x000000817f817221 */ /* 0x000fc40000010000 */
[----:B------:R-:W-:Y:S01]  /*15b0*/  FFMA.FTZ R11, R140, R132, R11 ;  /* 0x000000848c0b7223 */ /* 0x000fe2000001000b */
[----:B------:R-:W-:Y:S01]  /*15c0*/  FFMA.FTZ R140, R68, R140, R120 ;  /* 0x0000008c448c7223 */ /* 0x000fe20000010078 */
[----:B------:R-:W-:Y:S01]  /*15d0*/  FMUL.FTZ R120, R41, R137 ;  /* 0x0000008929787220 */ /* 0x000fe20000410000 */
[----:B------:R-:W-:Y:S01]  /*15e0*/  FADD.FTZ R134, -R192, R134 ;  /* 0x00000086c0867221 */ /* 0x000fe20000010100 */
[----:B------:R-:W-:Y:S01]  /*15f0*/  FADD.FTZ R225, R141, R225 ;  /* 0x000000e18de17221 */ /* 0x000fe20000010000 */
[----:B------:R-:W-:Y:S01]  /*1600*/  FADD.FTZ R226, R142, R226 ;  /* 0x000000e28ee27221 */ /* 0x000fe20000010000 */
[C---:B------:R-:W-:Y:S01]  /*1610*/  FADD.FTZ R146, -R192.reuse, R146 ;  /* 0x00000092c0927221 */ /* 0x040fe20000010100 */
[----:B------:R-:W-:Y:S01]  /*1620*/  FADD.FTZ R183, -R192, R147 ;  /* 0x00000093c0b77221 */ /* 0x000fe20000010100 */
[----:B------:R-:W-:Y:S01]  /*1630*/  FMUL.FTZ R202, R46, R126 ;  /* 0x0000007e2eca7220 */ /* 0x000fe20000410000 */
[----:B------:R-:W-:Y:S01]  /*1640*/  FADD.FTZ R223, R131, R223 ;  /* 0x000000df83df7221 */ /* 0x000fe20000010000 */
[C---:B------:R-:W-:Y:S01]  /*1650*/  FADD.FTZ R222, R130.reuse, R222 ;  /* 0x000000de82de7221 */ /* 0x040fe20000010000 */
[----:B------:R-:W-:Y:S01]  /*1660*/  FFMA.FTZ R2, R130, R201, R2 ;  /* 0x000000c982027223 */ /* 0x000fe20000010002 */
[----:B------:R-:W-:Y:S01]  /*1670*/  FMUL.FTZ R182, R54, R150 ;  /* 0x0000009636b67220 */ /* 0x000fe20000410000 */
[----:B------:R-:W-:Y:S01]  /*1680*/  FADD.FTZ R244, R150, R244 ;  /* 0x000000f496f47221 */ /* 0x000fe20000010000 */
[----:B------:R-:W-:Y:S01]  /*1690*/  FMUL.FTZ R184, R55, R151 ;  /* 0x0000009737b87220 */ /* 0x000fe20000410000 */
[----:B------:R-:W-:Y:S01]  /*16a0*/  FADD.FTZ R245, R151, R245 ;  /* 0x000000f597f57221 */ /* 0x000fe20000010000 */
[C---:B------:R-:W-:Y:S01]  /*16b0*/  FADD.FTZ R135, -R192.reuse, R135 ;  /* 0x00000087c0877221 */ /* 0x040fe20000010100 */
[C---:B------:R-:W-:Y:S01]  /*16c0*/  FADD.FTZ R158, -R192.reuse, R158 ;  /* 0x0000009ec09e7221 */ /* 0x040fe20000010100 */
[----:B------:R-:W-:Y:S01]  /*16d0*/  FADD.FTZ R159, -R192, R159 ;  /* 0x0000009fc09f7221 */ /* 0x000fe20000010100 */
[----:B------:R-:W-:Y:S01]  /*16e0*/  FADD.FTZ R214, R154, R214 ;  /* 0x000000d69ad67221 */ /* 0x000fe20000010000 */
[----:B------:R-:W-:Y:S01]  /*16f0*/  FADD.FTZ R215, R155, R215 ;  /* 0x000000d79bd77221 */ /* 0x000fe20000010000 */
[----:B------:R-:W-:Y:S01]  /*1700*/  FMUL.FTZ R191, R50, R162 ;  /* 0x000000a232bf7220 */ /* 0x000fe20000410000 */
[----:B------:R-:W-:Y:S01]  /*1710*/  FMUL.FTZ R194, R51, R163 ;  /* 0x000000a333c27220 */ /* 0x000fe20000410000 */
[----:B------:R-:W-:Y:S01]  /*1720*/  FADD.FTZ R227, R143, R227 ;  /* 0x000000e38fe37221 */ /* 0x000fe20000010000 */
[----:B------:R-:W-:Y:S01]  /*1730*/  FADD.FTZ R218, R166, R218 ;  /* 0x000000daa6da7221 */ /* 0x000fe20000010000 */
[----:B------:R-:W-:Y:S01]  /*1740*/  FADD.FTZ R219, R167, R219 ;  /* 0x000000dba7db7221 */ /* 0x000fe20000010000 */
[----:B------:R-:W4:Y:S01]  /*1750*/  LDG.E.128 R168, desc[UR10][R168.64] ;  /* 0x0000000aa8a87981 */ /* 0x000f22000c1e1d00 */
[----:B--2---:R-:W-:Y:S01]  /*1760*/  FFMA.FTZ R128, R127, R204, R128 ;  /* 0x000000cc7f807223 */ /* 0x004fe20000010080 */
[----:B---3--:R-:W-:Y:S01]  /*1770*/  FFMA.FTZ R205, R126, R201, R205 ;  /* 0x000000c97ecd7223 */ /* 0x008fe200000100cd */
[----:B----4-:R-:W-:-:S04]  /*1780*/  FADD.FTZ R125, R136, R125 ;  /* 0x0000007d887d7221 */ /* 0x010fc80000010000 */
[----:B------:R-:W-:Y:S04]  /*1790*/  STL [R1+0x14], R205 ;  /* 0x000014cd01007387 */ /* 0x000fe80000100800 */
[----:B------:R-:W-:Y:S04]  /*17a0*/  STL [R1+0x40], R129 ;  /* 0x0000408101007387 */ /* 0x000fe80000100800 */
[----:B------:R0:W-:Y:S01]  /*17b0*/  STL [R1+0x18], R128 ;  /* 0x0000188001007387 */ /* 0x0001e20000100800 */
[----:B------:R-:W-:-:S03]  /*17c0*/  FFMA.FTZ R124, R136, R132, R124 ;  /* 0x00000084887c7223 */ /* 0x000fc6000001007c */
[----:B------:R-:W-:Y:S01]  /*17d0*/  STL [R1+0x64], R125 ;  /* 0x0000647d01007387 */ /* 0x000fe20000100800 */
[----:B0-----:R-:W0:Y:S01]  /*17e0*/  LDC.64 R128, c[0x0][0x430] ;  /* 0x00010c00ff807b82 */ /* 0x001e220000000a00 */
[C---:B------:R-:W-:Y:S02]  /*17f0*/  FADD.FTZ R122, R137.reuse, R122 ;  /* 0x0000007a897a7221 */ /* 0x040fe40000010000 */
[----:B------:R-:W-:Y:S01]  /*1800*/  STL [R1+0x1c], R124 ;  /* 0x00001c7c01007387 */ /* 0x000fe20000100800 */
[----:B------:R-:W-:-:S03]  /*1810*/  FFMA.FTZ R121, R137, R133, R121 ;  /* 0x0000008589797223 */ /* 0x000fc60000010079 */
[----:B------:R-:W-:Y:S04]  /*1820*/  STL [R1+0x68], R122 ;  /* 0x0000687a01007387 */ /* 0x000fe80000100800 */
[----:B------:R0:W-:Y:S01]  /*1830*/  STL [R1+0x20], R121 ;  /* 0x0000207901007387 */ /* 0x0001e20000100800 */
[----:B------:R-:W-:Y:S01]  /*1840*/  FFMA.FTZ R10, R141, R133, R10 ;  /* 0x000000858d0a7223 */ /* 0x000fe2000001000a */
[----:B------:R-:W-:Y:S01]  /*1850*/  FMUL.FTZ R134, R134, UR16 ;  /* 0x0000001086867c20 */ /* 0x000fe20008410000 */
[----:B------:R-:W-:Y:S01]  /*1860*/  FMUL.FTZ R181, R146, UR16 ;  /* 0x0000001092b57c20 */ /* 0x000fe20008410000 */
[----:B------:R-:W2:Y:S01]  /*1870*/  LDL.LU R137, [R1+0x6c] ;  /* 0x00006c0001897983 */ /* 0x000ea20000300800 */
[----:B------:R-:W-:Y:S01]  /*1880*/  FFMA.FTZ R141, R69, R141, R120 ;  /* 0x0000008d458d7223 */ /* 0x000fe20000010078 */
[----:B------:R-:W-:Y:S01]  /*1890*/  FFMA.FTZ R9, R142, R134, R9 ;  /* 0x000000868e097223 */ /* 0x000fe20000010009 */
[----:B------:R-:W1:Y:S01]  /*18a0*/  @P1 LDC.64 R146, c[0x0][0x438] ;  /* 0x00010e00ff921b82 */ /* 0x000e620000000a00 */
[----:B------:R-:W3:Y:S01]  /*18b0*/  LDL.LU R136, [R1+0x24] ;  /* 0x0000240001887983 */ /* 0x000ee20000300800 */
[----:B------:R-:W-:-:S04]  /*18c0*/  FMUL.FTZ R120, R42, R138 ;  /* 0x0000008a2a787220 */ /* 0x000fc80000410000 */
[----:B------:R-:W-:Y:S01]  /*18d0*/  FFMA.FTZ R142, R70, R142, R120 ;  /* 0x0000008e468e7223 */ /* 0x000fe20000010078 */
[----:B0-----:R-:W-:-:S04]  /*18e0*/  IMAD.WIDE.U32 R120, R200, 0x10, R128 ;  /* 0x00000010c8787825 */ /* 0x001fc800078e0080 */
[----:B------:R-:W-:Y:S01]  /*18f0*/  FMUL.FTZ R205, R47, R127 ;  /* 0x0000007f2fcd7220 */ /* 0x000fe20000410000 */
[----:B------:R-:W0:Y:S01]  /*1900*/  @P0 LDC.64 R128, c[0x0][0x3b8] ;  /* 0x0000ee00ff800b82 */ /* 0x000e220000000a00 */
[----:B------:R-:W-:Y:S01]  /*1910*/  FFMA.FTZ R12, R131, R204, R12 ;  /* 0x000000cc830c7223 */ /* 0x000fe2000001000c */
[----:B------:R-:W-:Y:S01]  /*1920*/  FMUL.FTZ R183, R183, UR16 ;  /* 0x00000010b7b77c20 */ /* 0x000fe20008410000 */
[----:B------:R-:W-:Y:S01]  /*1930*/  FFMA.FTZ R202, R74, R130, R202 ;  /* 0x000000824aca7223 */ /* 0x000fe200000100ca */
[-C--:B------:R-:W-:Y:S01]  /*1940*/  FFMA.FTZ R240, R150, R181.reuse, R240 ;  /* 0x000000b596f07223 */ /* 0x080fe200000100f0 */
[----:B------:R-:W-:Y:S01]  /*1950*/  FMUL.FTZ R135, R135, UR16 ;  /* 0x0000001087877c20 */ /* 0x000fe20008410000 */
[----:B------:R-:W-:Y:S01]  /*1960*/  FFMA.FTZ R20, R154, R181, R20 ;  /* 0x000000b59a147223 */ /* 0x000fe20000010014 */
[----:B------:R-:W-:Y:S01]  /*1970*/  FFMA.FTZ R182, R82, R154, R182 ;  /* 0x0000009a52b67223 */ /* 0x000fe200000100b6 */
[----:B------:R-:W-:Y:S01]  /*1980*/  FFMA.FTZ R184, R83, R155, R184 ;  /* 0x0000009b53b87223 */ /* 0x000fe200000100b8 */
[----:B------:R-:W-:Y:S01]  /*1990*/  FMUL.FTZ R190, R158, UR16 ;  /* 0x000000109ebe7c20 */ /* 0x000fe20008410000 */
[----:B------:R-:W-:Y:S01]  /*19a0*/  FMUL.FTZ R193, R159, UR16 ;  /* 0x000000109fc17c20 */ /* 0x000fe20008410000 */
[----:B------:R-:W-:Y:S01]  /*19b0*/  FFMA.FTZ R191, R78, R166, R191 ;  /* 0x000000a64ebf7223 */ /* 0x000fe200000100bf */
[----:B------:R-:W-:Y:S01]  /*19c0*/  FFMA.FTZ R194, R79, R167, R194 ;  /* 0x000000a74fc27223 */ /* 0x000fe200000100c2 */
[----:B------:R-:W4:Y:S01]  /*19d0*/  LDC.64 R124, c[0x0][0x428] ;  /* 0x00010a00ff7c7b82 */ /* 0x000f220000000a00 */
[----:B------:R-:W4:Y:S01]  /*19e0*/  LDG.E.128 R120, desc[UR10][R120.64] ;  /* 0x0000000a78787981 */ /* 0x000f22000c1e1d00 */
[----:B0-----:R-:W-:-:S04]  /*19f0*/  @P0 IMAD.WIDE.U32 R128, R195, 0x4, R128 ;  /* 0x00000004c3800825 */ /* 0x001fc800078e0080 */
[----:B-1----:R-:W-:Y:S01]  /*1a00*/  @P1 IMAD.WIDE.U32 R146, R25, 0x10, R146 ;  /* 0x0000001019921825 */ /* 0x002fe200078e0092 */
[----:B------:R0:W5:Y:S03]  /*1a10*/  @P0 LDG.E R176, desc[UR10][R128.64] ;  /* 0x0000000a80b00981 */ /* 0x000166000c1e1900 */
[----:B------:R-:W-:Y:S01]  /*1a20*/  FFMA.FTZ R205, R75, R131, R205 ;  /* 0x000000834bcd7223 */ /* 0x000fe200000100cd */
[----:B------:R-:W5:Y:S04]  /*1a30*/  @P1 LDG.E.128 R92, desc[UR10][R146.64] ;  /* 0x0000000a925c1981 */ /* 0x000f68000c1e1d00 */
[----:B------:R-:W4:Y:S01]  /*1a40*/  LDL.LU R131, [R1+0x70] ;  /* 0x0000700001837983 */ /* 0x000f220000300800 */
[----:B0-----:R-:W0:Y:S03]  /*1a50*/  @P1 LDC.64 R128, c[0x0][0x438] ;  /* 0x00010e00ff801b82 */ /* 0x001e260000000a00 */
[----:B------:R-:W4:Y:S04]  /*1a60*/  LDL.LU R130, [R1+0x28] ;  /* 0x0000280001827983 */ /* 0x000f280000300800 */
[----:B------:R-:W4:Y:S01]  /*1a70*/  LDG.E.128 R144, desc[UR10][R144.64] ;  /* 0x0000000a90907981 */ /* 0x000f22000c1e1d00 */
[----:B------:R-:W-:-:S03]  /*1a80*/  FFMA.FTZ R241, R151, R183, R241 ;  /* 0x000000b797f17223 */ /* 0x000fc600000100f1 */
[----:B------:R-:W4:Y:S01]  /*1a90*/  LDG.E.128 R148, desc[UR10][R148.64] ;  /* 0x0000000a94947981 */ /* 0x000f22000c1e1d00 */
[----:B--2---:R-:W-:Y:S01]  /*1aa0*/  FADD.FTZ R137, R138, R137 ;  /* 0x000000898a897221 */ /* 0x004fe20000010000 */
[----:B0-----:R-:W-:-:S04]  /*1ab0*/  @P1 IMAD.WIDE.U32 R128, R200, 0x10, R128 ;  /* 0x00000010c8801825 */ /* 0x001fc800078e0080 */
[----:B---3--:R-:W-:Y:S01]  /*1ac0*/  FFMA.FTZ R136, R138, R134, R136 ;  /* 0x000000868a887223 */ /* 0x008fe20000010088 */
[----:B------:R-:W-:Y:S01]  /*1ad0*/  FFMA.FTZ R19, R155, R183, R19 ;  /* 0x000000b79b137223 */ /* 0x000fe20000010013 */
[----:B------:R0:W5:Y:S04]  /*1ae0*/  @P1 LDG.E.128 R108, desc[UR10][R128.64] ;  /* 0x0000000a806c1981 */ /* 0x000168000c1e1d00 */
[----:B------:R-:W2:Y:S04]  /*1af0*/  LDL.LU R138, [R1+0x7c] ;  /* 0x00007c00018a7983 */ /* 0x000ea80000300800 */
[----:B------:R-:W3:Y:S01]  /*1b00*/  LDG.E.128 R152, desc[UR10][R152.64] ;  /* 0x0000000a98987981 */ /* 0x000ee2000c1e1d00 */
[----:B0-----:R-:W0:Y:S01]  /*1b10*/  @P0 LDC.64 R128, c[0x0][0x3b8] ;  /* 0x0000ee00ff800b82 */ /* 0x001e220000000a00 */
[----:B------:R-:W-:-:S02]  /*1b20*/  FFMA.FTZ R250, R162, R190, R250 ;  /* 0x000000bea2fa7223 */ /* 0x000fc400000100fa */
[----:B------:R-:W3:Y:S01]  /*1b30*/  LDG.E.128 R156, desc[UR10][R156.64] ;  /* 0x0000000a9c9c7981 */ /* 0x000ee2000c1e1d00 */
[----:B0-----:R-:W-:-:S05]  /*1b40*/  @P0 IMAD.WIDE.U32 R128, R200, 0x4, R128 ;  /* 0x00000004c8800825 */ /* 0x001fca00078e0080 */
[----:B------:R0:W5:Y:S04]  /*1b50*/  @P0 LDG.E R177, desc[UR10][R128.64] ;  /* 0x0000000a80b10981 */ /* 0x000168000c1e1900 */
[----:B------:R-:W0:Y:S04]  /*1b60*/  LDL.LU R129, [R1+0x2c] ;  /* 0x00002c0001817983 */ /* 0x000e280000300800 */
[----:B------:R-:W-:Y:S01]  /*1b70*/  STL [R1+0x6c], R137 ;  /* 0x00006c8901007387 */ /* 0x000fe20000100800 */
[----:B----4-:R-:W-:-:S03]  /*1b80*/  FADD.FTZ R131, R139, R131 ;  /* 0x000000838b837221 */ /* 0x010fc60000010000 */
[----:B------:R1:W-:Y:S01]  /*1b90*/  STL [R1+0x24], R136 ;  /* 0x0000248801007387 */ /* 0x0003e20000100800 */
[----:B------:R-:W-:Y:S01]  /*1ba0*/  FFMA.FTZ R130, R139, R135, R130 ;  /* 0x000000878b827223 */ /* 0x000fe20000010082 */
[----:B-1----:R-:W-:Y:S02]  /*1bb0*/  FADD.FTZ R136, -R192, R144 ;  /* 0x00000090c0887221 */ /* 0x002fe40000010100 */
[----:B------:R1:W-:Y:S02]  /*1bc0*/  STL [R1+0x70], R131 ;  /* 0x0000708301007387 */ /* 0x0003e40000100800 */
[----:B------:R-:W-:Y:S02]  /*1bd0*/  FMUL.FTZ R136, R136, UR16 ;  /* 0x0000001088887c20 */ /* 0x000fe40008410000 */
[----:B-1----:R-:W4:Y:S04]  /*1be0*/  LDL.LU R131, [R1+0x80] ;  /* 0x0000800001837983 */ /* 0x002f280000300800 */
[----:B------:R1:W-:Y:S04]  /*1bf0*/  STL [R1+0x28], R130 ;  /* 0x0000288201007387 */ /* 0x0003e80000100800 */
[----:B-1----:R-:W3:Y:S01]  /*1c00*/  LDL.LU R130, [R1+0x30] ;  /* 0x0000300001827983 */ /* 0x002ee20000300800 */
[----:B0-----:R-:W-:-:S05]  /*1c10*/  FFMA.FTZ R129, R148, R136, R129 ;  /* 0x0000008894817223 */ /* 0x001fca0000010081 */
[----:B------:R0:W-:Y:S04]  /*1c20*/  STL [R1+0x2c], R129 ;  /* 0x00002c8101007387 */ /* 0x0001e80000100800 */
[----:B0-----:R-:W3:Y:S01]  /*1c30*/  LDL.LU R129, [R1+0x84] ;  /* 0x0000840001817983 */ /* 0x001ee20000300800 */
[----:B--2---:R-:W-:-:S05]  /*1c40*/  FADD.FTZ R138, R148, R138 ;  /* 0x0000008a948a7221 */ /* 0x004fca0000010000 */
[----:B------:R-:W-:Y:S04]  /*1c50*/  STL [R1+0x7c], R138 ;  /* 0x00007c8a01007387 */ /* 0x000fe80000100800 */
[----:B------:R-:W2:Y:S01]  /*1c60*/  LDL.LU R144, [R1+0x44] ;  /* 0x0000440001907983 */ /* 0x000ea20000300800 */
[----:B------:R-:W-:-:S04]  /*1c70*/  FADD.FTZ R137, -R192, R145 ;  /* 0x00000091c0897221 */ /* 0x000fc80000010100 */
[----:B------:R-:W-:Y:S01]  /*1c80*/  FMUL.FTZ R137, R137, UR16 ;  /* 0x0000001089897c20 */ /* 0x000fe20008410000 */
[----:B----4-:R-:W-:-:S05]  /*1c90*/  FADD.FTZ R131, R149, R131 ;  /* 0x0000008395837221 */ /* 0x010fca0000010000 */
[----:B------:R0:W-:Y:S01]  /*1ca0*/  STL [R1+0x80], R131 ;  /* 0x0000808301007387 */ /* 0x0001e20000100800 */
[----:B---3--:R-:W-:-:S03]  /*1cb0*/  FFMA.FTZ R130, R149, R137, R130 ;  /* 0x0000008995827223 */ /* 0x008fc60000010082 */
[----:B0-----:R-:W3:Y:S04]  /*1cc0*/  LDL.LU R131, [R1+0x88] ;  /* 0x0000880001837983 */ /* 0x001ee80000300800 */
[----:B------:R0:W-:Y:S01]  /*1cd0*/  STL [R1+0x30], R130 ;  /* 0x0000308201007387 */ /* 0x0001e20000100800 */
[----:B------:R-:W-:-:S03]  /*1ce0*/  FFMA.FTZ R251, R163, R193, R251 ;  /* 0x000000c1a3fb7223 */ /* 0x000fc600000100fb */
[----:B------:R-:W4:Y:S04]  /*1cf0*/  LDG.E.128 R160, desc[UR10][R160.64] ;  /* 0x0000000aa0a07981 */ /* 0x000f28000c1e1d00 */
[----:B0-----:R-:W4:Y:S01]  /*1d00*/  LDL.LU R130, [R1+0x48] ;  /* 0x0000480001827983 */ /* 0x001f220000300800 */
[----:B------:R-:W-:-:S05]  /*1d10*/  FADD.FTZ R129, R150, R129 ;  /* 0x0000008196817221 */ /* 0x000fca0000010000 */
[----:B------:R0:W-:Y:S04]  /*1d20*/  STL [R1+0x84], R129 ;  /* 0x0000848101007387 */ /* 0x0001e80000100800 */
[----:B0-----:R-:W4:Y:S01]  /*1d30*/  LDL.LU R129, [R1+0x8c] ;  /* 0x00008c0001817983 */ /* 0x001f220000300800 */
[----:B------:R-:W-:Y:S01]  /*1d40*/  FADD.FTZ R138, -R192, R146 ;  /* 0x00000092c08a7221 */ /* 0x000fe20000010100 */
[----:B------:R-:W-:Y:S01]  /*1d50*/  FMUL.FTZ R128, R43, R139 ;  /* 0x0000008b2b807220 */ /* 0x000fe20000410000 */
[----:B------:R-:W-:Y:S01]  /*1d60*/  FFMA.FTZ R8, R143, R135, R8 ;  /* 0x000000878f087223 */ /* 0x000fe20000010008 */
[----:B------:R-:W4:Y:S01]  /*1d70*/  LDL.LU R146, [R1+0x4c] ;  /* 0x00004c0001927983 */ /* 0x000f220000300800 */
[----:B------:R-:W-:-:S04]  /*1d80*/  FMUL.FTZ R138, R138, UR16 ;  /* 0x000000108a8a7c20 */ /* 0x000fc80008410000 */
[----:B--2---:R-:W-:Y:S01]  /*1d90*/  FFMA.FTZ R144, R150, R138, R144 ;  /* 0x0000008a96907223 */ /* 0x004fe20000010090 */
[----:B------:R-:W-:Y:S01]  /*1da0*/  FFMA.FTZ R143, R71, R143, R128 ;  /* 0x0000008f478f7223 */ /* 0x000fe20000010080 */
[----:B------:R-:W-:-:S03]  /*1db0*/  FMUL.FTZ R128, R36, R148 ;  /* 0x0000009424807220 */ /* 0x000fc60000410000 */
[----:B------:R-:W-:Y:S04]  /*1dc0*/  STL [R1+0x44], R144 ;  /* 0x0000449001007387 */ /* 0x000fe80000100800 */
[----:B------:R-:W2:Y:S01]  /*1dd0*/  LDL.LU R148, [R1+0x90] ;  /* 0x0000900001947983 */ /* 0x000ea20000300800 */
[----:B------:R-:W-:Y:S01]  /*1de0*/  FADD.FTZ R139, -R192, R147 ;  /* 0x00000093c08b7221 */ /* 0x000fe20000010100 */
[----:B------:R-:W-:Y:S02]  /*1df0*/  FFMA.FTZ R16, R166, R190, R16 ;  /* 0x000000bea6107223 */ /* 0x000fe40000010010 */
[----:B------:R-:W2:Y:S01]  /*1e00*/  LDL.LU R147, [R1+0x50] ;  /* 0x0000500001937983 */ /* 0x000ea20000300800 */
[----:B------:R-:W-:Y:S01]  /*1e10*/  FMUL.FTZ R139, R139, UR16 ;  /* 0x000000108b8b7c20 */ /* 0x000fe20008410000 */
[----:B------:R-:W-:Y:S01]  /*1e20*/  FFMA.FTZ R15, R167, R193, R15 ;  /* 0x000000c1a70f7223 */ /* 0x000fe2000001000f */
[C---:B------:R-:W-:Y:S01]  /*1e30*/  FADD.FTZ R228, R152.reuse, R228 ;  /* 0x000000e498e47221 */ /* 0x040fe20000010000 */
[----:B------:R-:W-:Y:S01]  /*1e40*/  FFMA.FTZ R7, R152, R136, R7 ;  /* 0x0000008898077223 */ /* 0x000fe20000010007 */
[----:B------:R-:W2:Y:S01]  /*1e50*/  LDG.E.128 R164, desc[UR10][R164.64] ;  /* 0x0000000aa4a47981 */ /* 0x000ea2000c1e1d00 */
[----:B------:R-:W-:Y:S01]  /*1e60*/  FFMA.FTZ R152, R64, R152, R128 ;  /* 0x0000009840987223 */ /* 0x000fe20000010080 */
[----:B---3--:R-:W-:Y:S01]  /*1e70*/  FADD.FTZ R131, R151, R131 ;  /* 0x0000008397837221 */ /* 0x008fe20000010000 */
[----:B------:R-:W-:Y:S01]  /*1e80*/  FMUL.FTZ R128, R37, R149 ;  /* 0x0000009525807220 */ /* 0x000fe20000410000 */
[----:B----4-:R-:W-:Y:S01]  /*1e90*/  FFMA.FTZ R130, R151, R139, R130 ;  /* 0x0000008b97827223 */ /* 0x010fe20000010082 */
[C---:B------:R-:W-:Y:S01]  /*1ea0*/  FADD.FTZ R229, R153.reuse, R229 ;  /* 0x000000e599e57221 */ /* 0x040fe20000010000 */
[----:B------:R-:W-:Y:S01]  /*1eb0*/  FFMA.FTZ R6, R153, R137, R6 ;  /* 0x0000008999067223 */ /* 0x000fe20000010006 */
[----:B------:R-:W-:Y:S01]  /*1ec0*/  FFMA.FTZ R153, R65, R153, R128 ;  /* 0x0000009941997223 */ /* 0x000fe20000010080 */
[----:B------:R0:W-:Y:S01]  /*1ed0*/  STL [R1+0x88], R131 ;  /* 0x0000888301007387 */ /* 0x0001e20000100800 */
[----:B------:R-:W-:-:S03]  /*1ee0*/  FMUL.FTZ R128, R38, R150 ;  /* 0x0000009626807220 */ /* 0x000fc60000410000 */
[----:B------:R1:W-:Y:S04]  /*1ef0*/  STL [R1+0x48], R130 ;  /* 0x0000488201007387 */ /* 0x0003e80000100800 */
[----:B------:R-:W3:Y:S04]  /*1f00*/  LDL.LU R150, [R1+0x94] ;  /* 0x0000940001967983 */ /* 0x000ee80000300800 */
[----:B0-----:R-:W4:Y:S04]  /*1f10*/  LDL.LU R131, [R1+0x54] ;  /* 0x0000540001837983 */ /* 0x001f280000300800 */
[----:B-1----:R-:W4:Y:S01]  /*1f20*/  LDL.LU R130, [R1+0x98] ;  /* 0x0000980001827983 */ /* 0x002f220000300800 */
[----:B------:R-:W-:-:S06]  /*1f30*/  IMAD.WIDE.U32 R124, R200, 0x10, R124 ;  /* 0x00000010c87c7825 */ /* 0x000fcc00078e007c */
[----:B------:R-:W4:Y:S01]  /*1f40*/  LDG.E.128 R124, desc[UR10][R124.64] ;  /* 0x0000000a7c7c7981 */ /* 0x000f22000c1e1d00 */
[----:B------:R-:W-:-:S05]  /*1f50*/  FADD.FTZ R129, R160, R129 ;  /* 0x00000081a0817221 */ /* 0x000fca0000010000 */
[----:B------:R0:W-:Y:S04]  /*1f60*/  STL [R1+0x8c], R129 ;  /* 0x00008c8101007387 */ /* 0x0001e80000100800 */
[----:B0-----:R-:W4:Y:S01]  /*1f70*/  LDL.LU R129, [R1+0x58] ;  /* 0x0000580001817983 */ /* 0x001f220000300800 */
[----:B------:R-:W-:-:S04]  /*1f80*/  FADD.FTZ R144, -R192, R156 ;  /* 0x0000009cc0907221 */ /* 0x000fc80000010100 */
[----:B------:R-:W-:Y:S01]  /*1f90*/  FMUL.FTZ R144, R144, UR16 ;  /* 0x0000001090907c20 */ /* 0x000fe20008410000 */
[----:B--2---:R-:W-:-:S03]  /*1fa0*/  FADD.FTZ R148, R161, R148 ;  /* 0x00000094a1947221 */ /* 0x004fc60000010000 */
[----:B------:R-:W-:Y:S01]  /*1fb0*/  FFMA.FTZ R146, R160, R144, R146 ;  /* 0x00000090a0927223 */ /* 0x000fe20000010092 */
[----:B------:R-:W-:Y:S01]  /*1fc0*/  FADD.FTZ R145, -R192, R157 ;  /* 0x0000009dc0917221 */ /* 0x000fe20000010100 */
[C---:B------:R-:W-:Y:S01]  /*1fd0*/  FADD.FTZ R230, R154.reuse, R230 ;  /* 0x000000e69ae67221 */ /* 0x040fe20000010000 */
[----:B------:R-:W-:Y:S01]  /*1fe0*/  FFMA.FTZ R5, R154, R138, R5 ;  /* 0x0000008a9a057223 */ /* 0x000fe20000010005 */
[----:B------:R-:W-:Y:S01]  /*1ff0*/  FFMA.FTZ R154, R66, R154, R128 ;  /* 0x0000009a429a7223 */ /* 0x000fe20000010080 */
[----:B------:R-:W-:Y:S01]  /*2000*/  STL [R1+0x4c], R146 ;  /* 0x00004c9201007387 */ /* 0x000fe20000100800 */
[----:B------:R-:W-:Y:S01]  /*2010*/  FMUL.FTZ R128, R39, R151 ;  /* 0x0000009727807220 */ /* 0x000fe20000410000 */
[----:B------:R-:W-:Y:S02]  /*2020*/  FMUL.FTZ R145, R145, UR16 ;  /* 0x0000001091917c20 */ /* 0x000fe40008410000 */
[----:B------:R0:W-:Y:S01]  /*2030*/  STL [R1+0x90], R148 ;  /* 0x0000909401007387 */ /* 0x0001e20000100800 */
[C---:B------:R-:W-:Y:S01]  /*2040*/  FADD.FTZ R231, R155.reuse, R231 ;  /* 0x000000e79be77221 */ /* 0x040fe20000010000 */
[----:B------:R-:W-:Y:S01]  /*2050*/  FFMA.FTZ R4, R155, R139, R4 ;  /* 0x0000008b9b047223 */ /* 0x000fe20000010004 */
[----:B------:R-:W-:Y:S01]  /*2060*/  FFMA.FTZ R155, R67, R155, R128 ;  /* 0x0000009b439b7223 */ /* 0x000fe20000010080 */
[----:B------:R-:W-:Y:S01]  /*2070*/  FMUL.FTZ R128, R32, R160 ;  /* 0x000000a020807220 */ /* 0x000fe20000410000 */
[----:B------:R-:W-:Y:S01]  /*2080*/  FFMA.FTZ R147, R161, R145, R147 ;  /* 0x00000091a1937223 */ /* 0x000fe20000010093 */
[----:B0-----:R-:W0:Y:S01]  /*2090*/  LDC.64 R148, c[0x0][0x3b0] ;  /* 0x0000ec00ff947b82 */ /* 0x001e220000000a00 */
[C---:B------:R-:W-:Y:S01]  /*20a0*/  FADD.FTZ R232, R164.reuse, R232 ;  /* 0x000000e8a4e87221 */ /* 0x040fe20000010000 */
[----:B------:R-:W-:Y:S01]  /*20b0*/  FFMA.FTZ R3, R164, R144, R3 ;  /* 0x00000090a4037223 */ /* 0x000fe20000010003 */
[----:B------:R-:W-:Y:S01]  /*20c0*/  FFMA.FTZ R164, R60, R164, R128 ;  /* 0x000000a43ca47223 */ /* 0x000fe20000010080 */
[----:B------:R-:W-:Y:S01]  /*20d0*/  FADD.FTZ R146, -R192, R158 ;  /* 0x0000009ec0927221 */ /* 0x000fe20000010100 */
[----:B------:R-:W-:Y:S01]  /*20e0*/  FMUL.FTZ R128, R33, R161 ;  /* 0x000000a121807220 */ /* 0x000fe20000410000 */
[----:B------:R1:W-:Y:S01]  /*20f0*/  STL [R1+0x50], R147 ;  /* 0x0000509301007387 */ /* 0x0003e20000100800 */
[C---:B------:R-:W-:Y:S01]  /*2100*/  FADD.FTZ R233, R165.reuse, R233 ;  /* 0x000000e9a5e97221 */ /* 0x040fe20000010000 */
[----:B------:R-:W-:Y:S01]  /*2110*/  FFMA.FTZ R203, R165, R145, R203 ;  /* 0x00000091a5cb7223 */ /* 0x000fe200000100cb */
[----:B------:R-:W-:Y:S01]  /*2120*/  FMUL.FTZ R146, R146, UR16 ;  /* 0x0000001092927c20 */ /* 0x000fe20008410000 */
[----:B------:R-:W-:Y:S01]  /*2130*/  FFMA.FTZ R165, R61, R165, R128 ;  /* 0x000000a53da57223 */ /* 0x000fe20000010080 */
[----:B------:R-:W-:Y:S01]  /*2140*/  FMUL.FTZ R128, R34, R162 ;  /* 0x000000a222807220 */ /* 0x000fe20000410000 */
[----:B-1----:R-:W-:Y:S01]  /*2150*/  FADD.FTZ R147, -R192, R159 ;  /* 0x0000009fc0937221 */ /* 0x002fe20000010100 */
[C---:B---3--:R-:W-:Y:S01]  /*2160*/  FADD.FTZ R150, R162.reuse, R150 ;  /* 0x00000096a2967221 */ /* 0x048fe20000010000 */
[----:B----4-:R-:W-:-:S02]  /*2170*/  FFMA.FTZ R131, R162, R146, R131 ;  /* 0x00000092a2837223 */ /* 0x010fc40000010083 */
[----:B------:R-:W-:Y:S01]  /*2180*/  FMUL.FTZ R147, R147, UR16 ;  /* 0x0000001093937c20 */ /* 0x000fe20008410000 */
[C---:B------:R-:W-:Y:S01]  /*2190*/  FADD.FTZ R234, R166.reuse, R234 ;  /* 0x000000eaa6ea7221 */ /* 0x040fe20000010000 */
[----:B------:R-:W-:Y:S01]  /*21a0*/  FFMA.FTZ R206, R166, R146, R206 ;  /* 0x00000092a6ce7223 */ /* 0x000fe200000100ce */
[----:B------:R-:W-:Y:S01]  /*21b0*/  FADD.FTZ R130, R163, R130 ;  /* 0x00000082a3827221 */ /* 0x000fe20000010000 */
[----:B------:R-:W-:Y:S01]  /*21c0*/  FFMA.FTZ R166, R62, R166, R128 ;  /* 0x000000a63ea67223 */ /* 0x000fe20000010080 */
[----:B------:R-:W-:Y:S01]  /*21d0*/  FMUL.FTZ R128, R35, R163 ;  /* 0x000000a323807220 */ /* 0x000fe20000410000 */
[----:B------:R-:W-:Y:S01]  /*21e0*/  STL [R1+0x94], R150 ;  /* 0x0000949601007387 */ /* 0x000fe20000100800 */
[C---:B------:R-:W-:Y:S01]  /*21f0*/  FADD.FTZ R235, R167.reuse, R235 ;  /* 0x000000eba7eb7221 */ /* 0x040fe20000010000 */
[----:B------:R-:W-:Y:S02]  /*2200*/  FFMA.FTZ R207, R167, R147, R207 ;  /* 0x00000093a7cf7223 */ /* 0x000fe400000100cf */
[----:B------:R-:W-:Y:S01]  /*2210*/  STL [R1+0x54], R131 ;  /* 0x0000548301007387 */ /* 0x000fe20000100800 */
[----:B------:R-:W-:-:S03]  /*2220*/  FFMA.FTZ R167, R63, R167, R128 ;  /* 0x000000a73fa77223 */ /* 0x000fc60000010080 */
[----:B------:R1:W-:Y:S01]  /*2230*/  STL [R1+0x98], R130 ;  /* 0x0000988201007387 */ /* 0x0003e20000100800 */
[C---:B------:R-:W-:Y:S01]  /*2240*/  FADD.FTZ R159, -R192.reuse, R170 ;  /* 0x000000aac09f7221 */ /* 0x040fe20000010100 */
[C---:B------:R-:W-:Y:S01]  /*2250*/  FADD.FTZ R158, -R192.reuse, R169 ;  /* 0x000000a9c09e7221 */ /* 0x040fe20000010100 */
[----:B------:R-:W-:Y:S01]  /*2260*/  FADD.FTZ R157, -R192, R168 ;  /* 0x000000a8c09d7221 */ /* 0x000fe20000010100 */
[----:B-1----:R-:W-:-:S04]  /*2270*/  FADD.FTZ R130, RZ, R178 ;  /* 0x000000b2ff827221 */ /* 0x002fc80000010000 */
[----:B------:R-:W-:-:S04]  /*2280*/  FADD.FTZ R130, R180, R130 ;  /* 0x00000082b4827221 */ /* 0x000fc80000010000 */
[----:B------:R-:W-:-:S04]  /*2290*/  FADD.FTZ R130, R182, R130 ;  /* 0x00000082b6827221 */ /* 0x000fc80000010000 */
[----:B------:R-:W-:-:S04]  /*22a0*/  FADD.FTZ R130, R184, R130 ;  /* 0x00000082b8827221 */ /* 0x000fc80000010000 */
[----:B------:R-:W-:Y:S01]  /*22b0*/  FADD.FTZ R130, R186, R130 ;  /* 0x00000082ba827221 */ /* 0x000fe20000010000 */
[----:B------:R-:W-:Y:S01]  /*22c0*/  FMUL.FTZ R150, R29, R121 ;  /* 0x000000791d967220 */ /* 0x000fe20000410000 */
[----:B------:R-:W-:-:S03]  /*22d0*/  FMUL.FTZ R151, R30, R122 ;  /* 0x0000007a1e977220 */ /* 0x000fc60000410000 */
[----:B------:R-:W-:Y:S01]  /*22e0*/  FFMA.FTZ R150, R57, R125, R150 ;  /* 0x0000007d39967223 */ /* 0x000fe20000010096 */
[----:B------:R-:W-:Y:S01]  /*22f0*/  FFMA.FTZ R151, R58, R126, R151 ;  /* 0x0000007e3a977223 */ /* 0x000fe20000010097 */
[----:B------:R-:W-:-:S04]  /*2300*/  FMUL.FTZ R156, R31, R123 ;  /* 0x0000007b1f9c7220 */ /* 0x000fc80000410000 */
[----:B------:R-:W-:Y:S01]  /*2310*/  FFMA.FTZ R156, R59, R127, R156 ;  /* 0x0000007f3b9c7223 */ /* 0x000fe2000001009c */
[----:B------:R-:W-:Y:S01]  /*2320*/  FMUL.FTZ R157, R157, UR16 ;  /* 0x000000109d9d7c20 */ /* 0x000fe20008410000 */
[----:B------:R-:W-:-:S03]  /*2330*/  FADD.FTZ R236, R124, R236 ;  /* 0x000000ec7cec7221 */ /* 0x000fc60000010000 */
[----:B------:R-:W-:Y:S01]  /*2340*/  FFMA.FTZ R208, R124, R157, R208 ;  /* 0x0000009d7cd07223 */ /* 0x000fe200000100d0 */
[----:B------:R-:W-:Y:S01]  /*2350*/  FMUL.FTZ R158, R158, UR16 ;  /* 0x000000109e9e7c20 */ /* 0x000fe20008410000 */
[----:B------:R-:W-:Y:S01]  /*2360*/  FADD.FTZ R160, -R192, R171 ;  /* 0x000000abc0a07221 */ /* 0x000fe20000010100 */
[----:B------:R-:W-:-:S03]  /*2370*/  FMUL.FTZ R159, R159, UR16 ;  /* 0x000000109f9f7c20 */ /* 0x000fc60008410000 */
[----:B------:R-:W-:Y:S01]  /*2380*/  FMUL.FTZ R160, R160, UR16 ;  /* 0x00000010a0a07c20 */ /* 0x000fe20008410000 */
[----:B------:R-:W-:-:S05]  /*2390*/  FFMA.FTZ R129, R163, R147, R129 ;  /* 0x00000093a3817223 */ /* 0x000fca0000010081 */
[----:B------:R0:W-:Y:S02]  /*23a0*/  STL [R1+0x58], R129 ;  /* 0x0000588101007387 */ /* 0x0001e40000100800 */
        /* <DEDUP_REMOVED lines=61> */
[----:B------:R-:W-:-:S03]  /*2780*/  FFMA.FTZ R129, R146, R166, R129 ;  /* 0x000000a692817223 */ /* 0x000fc60000010081 */
[----:B------:R-:W0:Y:S01]  /*2790*/  SHFL.DOWN PT, R124, R128, 0x10, 0x1f ;  /* 0x0a001f00807c7f89 */ /* 0x000e2200000e0000 */
        /* <DEDUP_REMOVED lines=38> */
.L_x_6961:
[----:B------:R-:W-:Y:S05]  /*2a00*/  BSYNC.RECONVERGENT B0 ;  /* 0x0000000000007941 */ /* 0x000fea0003800200 */
.L_x_6960:
[----:B0-----:R-:W2:Y:S04]  /*2a10*/  LDL.LU R125, [R1+0x9c] ;  /* 0x00009c00017d7983 */ /* 0x001ea80000300800 */
[----:B------:R-:W3:Y:S01]  /*2a20*/  LDL.LU R124, [R1+0x5c] ;  /* 0x00005c00017c7983 */ /* 0x000ee20000300800 */
[----:B------:R-:W0:Y:S01]  /*2a30*/  S2UR UR6, SR_CgaCtaId ;  /* 0x00000000000679c3 */ /* 0x000e220000008800 */
[----:B------:R-:W-:Y:S02]  /*2a40*/  UMOV UR5, 0x400 ;  /* 0x0000040000057882 */ /* 0x000fe40000000000 */
[----:B------:R-:W4:Y:S01]  /*2a50*/  LDL.LU R192, [R1+0xa8] ;  /* 0x0000a80001c07983 */ /* 0x000f220000300800 */
[C---:B------:R-:W-:Y:S01]  /*2a60*/  FADD.FTZ R246, R126.reuse, R246 ;  /* 0x000000f67ef67221 */ /* 0x040fe20000010000 */
[----:B------:R-:W-:Y:S01]  /*2a70*/  FFMA.FTZ R210, R126, R159, R210 ;  /* 0x0000009f7ed27223 */ /* 0x000fe200000100d2 */
[C---:B------:R-:W-:Y:S01]  /*2a80*/  FADD.FTZ R247, R127.reuse, R247 ;  /* 0x000000f77ff77221 */ /* 0x040fe20000010000 */
[----:B------:R-:W4:Y:S01]  /*2a90*/  LDL.LU R171, [R1+0xa0] ;  /* 0x0000a00001ab7983 */ /* 0x000f220000300800 */
[----:B------:R-:W-:Y:S01]  /*2aa0*/  FFMA.FTZ R211, R127, R160, R211 ;  /* 0x000000a07fd37223 */ /* 0x000fe200000100d3 */
[----:B0-----:R-:W-:-:S04]  /*2ab0*/  ULEA UR5, UR6, UR5, 0x18 ;  /* 0x0000000506057291 */ /* 0x001fc8000f8ec0ff */
[----:B------:R-:W-:Y:S02]  /*2ac0*/  UIADD3 UR6, UPT, UPT, UR5, 0x7040, URZ ;  /* 0x0000704005067890 */ /* 0x000fe4000fffe0ff */
[----:B------:R-:W-:Y:S01]  /*2ad0*/  @!UP1 UIADD3 UR6, UPT, UPT, UR5, 0x7000, URZ ;  /* 0x0000700005069890 */ /* 0x000fe2000fffe0ff */
[----:B------:R-:W-:Y:S08]  /*2ae0*/  BAR.SYNC.DEFER_BLOCKING 0x0 ;  /* 0x0000000000007b1d */ /* 0x000ff00000010000 */
[----:B------:R-:W0:Y:S01]  /*2af0*/  LDS.128 R128, [UR6] ;  /* 0x00000006ff807984 */ /* 0x000e220008000c00 */
[----:B------:R-:W-:-:S02]  /*2b00*/  UIADD3 UR6, UPT, UPT, UR5, 0x7050, URZ ;  /* 0x0000705005067890 */ /* 0x000fc4000fffe0ff */
[----:B------:R-:W-:Y:S01]  /*2b10*/  @!UP1 UIADD3 UR6, UPT, UPT, UR5, 0x7010, URZ ;  /* 0x0000701005069890 */ /* 0x000fe2000fffe0ff */
[----:B0-----:R-:W-:Y:S01]  /*2b20*/  FADD.FTZ R129, RZ, R129 ;  /* 0x00000081ff817221 */ /* 0x001fe20000010000 */
[----:B------:R-:W-:-:S03]  /*2b30*/  FADD.FTZ R128, RZ, R128 ;  /* 0x00000080ff807221 */ /* 0x000fc60000010000 */
[----:B------:R-:W-:Y:S01]  /*2b40*/  FADD.FTZ R131, R131, R129 ;  /* 0x0000008183837221 */ /* 0x000fe20000010000 */
[----:B------:R-:W-:Y:S01]  /*2b50*/  FADD.FTZ R130, R130, R128 ;  /* 0x0000008082827221 */ /* 0x000fe20000010000 */
[C---:B--2---:R-:W-:Y:S01]  /*2b60*/  FADD.FTZ R125, R120.reuse, R125 ;  /* 0x0000007d787d7221 */ /* 0x044fe20000010000 */
[----:B---3--:R-:W-:-:S04]  /*2b70*/  FFMA.FTZ R124, R120, R157, R124 ;  /* 0x0000009d787c7223 */ /* 0x008fc8000001007c */
[----:B------:R-:W-:Y:S04]  /*2b80*/  STL [R1+0x9c], R125 ;  /* 0x00009c7d01007387 */ /* 0x000fe80000100800 */
[----:B------:R-:W-:Y:S04]  /*2b90*/  STL [R1+0x5c], R124 ;  /* 0x00005c7c01007387 */ /* 0x000fe80000100800 */
[----:B------:R-:W0:Y:S01]  /*2ba0*/  LDS.128 R124, [UR6] ;  /* 0x00000006ff7c7984 */ /* 0x000e220008000c00 */
[----:B------:R-:W-:Y:S02]  /*2bb0*/  UIADD3 UR6, UPT, UPT, UR5, 0x7060, URZ ;  /* 0x0000706005067890 */ /* 0x000fe4000fffe0ff */
[----:B------:R-:W-:Y:S01]  /*2bc0*/  @!UP1 UIADD3 UR6, UPT, UPT, UR5, 0x7020, URZ ;  /* 0x0000702005069890 */ /* 0x000fe2000fffe0ff */
[----:B------:R-:W2:Y:S01]  /*2bd0*/  LDL.LU R129, [R1+0x78] ;  /* 0x0000780001817983 */ /* 0x000ea20000300800 */
[----:B0-----:R-:W-:Y:S01]  /*2be0*/  FADD.FTZ R125, R131, R125 ;  /* 0x0000007d837d7221 */ /* 0x001fe20000010000 */
[----:B------:R-:W-:-:S02]  /*2bf0*/  FADD.FTZ R120, R130, R124 ;  /* 0x0000007c82787221 */ /* 0x000fc40000010000 */
[----:B------:R-:W3:Y:S01]  /*2c00*/  LDL.LU R130, [R1+0xa4] ;  /* 0x0000a40001827983 */ /* 0x000ee20000300800 */
[----:B------:R-:W-:Y:S01]  /*2c10*/  FADD.FTZ R128, R127, R125 ;  /* 0x0000007d7f807221 */ /* 0x000fe20000010000 */
[----:B------:R-:W-:Y:S02]  /*2c20*/  FADD.FTZ R120, R126, R120 ;  /* 0x000000787e787221 */ /* 0x000fe40000010000 */
[----:B------:R-:W0:Y:S01]  /*2c30*/  LDS.128 R124, [UR6] ;  /* 0x00000006ff7c7984 */ /* 0x000e220008000c00 */
[----:B------:R-:W-:Y:S02]  /*2c40*/  UIADD3 UR6, UPT, UPT, UR5, 0x7070, URZ ;  /* 0x0000707005067890 */ /* 0x000fe4000fffe0ff */
[----:B------:R-:W-:Y:S01]  /*2c50*/  @!UP1 UIADD3 UR6, UPT, UPT, UR5, 0x7030, URZ ;  /* 0x0000703005069890 */ /* 0x000fe2000fffe0ff */
[----:B------:R-:W3:Y:S01]  /*2c60*/  LDL.LU R131, [R1+0x74] ;  /* 0x0000740001837983 */ /* 0x000ee20000300800 */
[----:B0-----:R-:W-:Y:S01]  /*2c70*/  FADD.FTZ R120, R120, R124 ;  /* 0x0000007c78787221 */ /* 0x001fe20000010000 */
[----:B------:R-:W-:-:S03]  /*2c80*/  FADD.FTZ R128, R128, R125 ;  /* 0x0000007d80807221 */ /* 0x000fc60000010000 */
[----:B------:R-:W-:Y:S01]  /*2c90*/  FADD.FTZ R120, R126, R120 ;  /* 0x000000787e787221 */ /* 0x000fe20000010000 */
[----:B------:R-:W-:Y:S02]  /*2ca0*/  FADD.FTZ R128, R127, R128 ;  /* 0x000000807f807221 */ /* 0x000fe40000010000 */
[----:B------:R-:W0:Y:S02]  /*2cb0*/  LDS.128 R124, [UR6] ;  /* 0x00000006ff7c7984 */ /* 0x000e240008000c00 */
[----:B0-----:R-:W-:Y:S02]  /*2cc0*/  FADD.FTZ R120, R120, R124 ;  /* 0x0000007c78787221 */ /* 0x001fe40000010000 */
[----:B------:R-:W3:Y:S01]  /*2cd0*/  LDL.LU R124, [R1+0x60] ;  /* 0x00006000017c7983 */ /* 0x000ee20000300800 */
[----:B----4-:R-:W-:Y:S01]  /*2ce0*/  FADD.FTZ R171, R121, R171 ;  /* 0x000000ab79ab7221 */ /* 0x010fe20000010000 */
[----:B------:R-:W-:Y:S01]  /*2cf0*/  FADD.FTZ R192, R123, R192 ;  /* 0x000000c07bc07221 */ /* 0x000fe20000010000 */
[----:B------:R-:W-:-:S03]  /*2d00*/  FADD.FTZ R125, R128, R125 ;  /* 0x0000007d807d7221 */ /* 0x000fc60000010000 */
[----:B------:R0:W-:Y:S01]  /*2d10*/  STL [R1+0xa0], R171 ;  /* 0x0000a0ab01007387 */ /* 0x0001e20000100800 */
[----:B------:R-:W-:Y:S01]  /*2d20*/  FADD.FTZ R120, R126, R120 ;  /* 0x000000787e787221 */ /* 0x000fe20000010000 */
[----:B------:R-:W-:-:S03]  /*2d30*/  FADD.FTZ R125, R127, R125 ;  /* 0x0000007d7f7d7221 */ /* 0x000fc60000010000 */
[----:B------:R-:W-:Y:S01]  /*2d40*/  FMUL.FTZ R120, R120, UR28 ;  /* 0x0000001c78787c20 */ /* 0x000fe20008410000 */
[----:B0-----:R-:W0:Y:S01]  /*2d50*/  S2R R171, SR_TID.X ;  /* 0x0000000000ab7919 */ /* 0x001e220000002100 */
[----:B------:R-:W-:Y:S01]  /*2d60*/  UISETP.NE.U32.AND UP0, UPT, UR26, URZ, UPT ;  /* 0x000000ff1a00728c */ /* 0x000fe2000bf05070 */
[----:B------:R-:W-:Y:S02]  /*2d70*/  FMUL.FTZ R125, R125, UR28 ;  /* 0x0000001c7d7d7c20 */ /* 0x000fe40008410000 */
[----:B------:R-:W-:Y:S01]  /*2d80*/  FSEL R120, R120, RZ, !P3 ;  /* 0x000000ff78787208 */ /* 0x000fe20005800000 */
[----:B------:R-:W-:Y:S02]  /*2d90*/  UISETP.NE.AND.EX UP0, UPT, UR27, URZ, UPT, UP0 ;  /* 0x000000ff1b00728c */ /* 0x000fe4000bf05300 */
[----:B------:R-:W-:Y:S02]  /*2da0*/  R2UR UR17, R125 ;  /* 0x000000007d1172ca */ /* 0x000fe400000e0000 */
[----:B------:R-:W-:Y:S01]  /*2db0*/  R2UR UR18, R120 ;  /* 0x00000000781272ca */ /* 0x000fe200000e0000 */
[----:B------:R-:W-:-:S04]  /*2dc0*/  UIADD3 UR4, UPT, UPT, UR4, UR24, URZ ;  /* 0x0000001804047290 */ /* 0x000fc8000fffe0ff */
[----:B------:R-:W-:Y:S01]  /*2dd0*/  UISETP.GE.AND UP2, UPT, UR4, UR25, UPT ;  /* 0x000000190400728c */ /* 0x000fe2000bf46270 */
[----:B--2---:R-:W-:Y:S01]  /*2de0*/  FFMA.FTZ R129, R123, R160, R129 ;  /* 0x000000a07b817223 */ /* 0x004fe20000010081 */
[C---:B---3--:R-:W-:Y:S01]  /*2df0*/  FADD.FTZ R130, R122.reuse, R130 ;  /* 0x000000827a827221 */ /* 0x048fe20000010000 */
[----:B------:R-:W-:Y:S01]  /*2e00*/  FFMA.FTZ R131, R122, R159, R131 ;  /* 0x0000009f7a837223 */ /* 0x000fe20000010083 */
[----:B------:R-:W-:-:S05]  /*2e10*/  FFMA.FTZ R124, R121, R158, R124 ;  /* 0x0000009e797c7223 */ /* 0x000fca000001007c */
[----:B------:R1:W-:Y:S04]  /*2e20*/  STL [R1+0x60], R124 ;  /* 0x0000607c01007387 */ /* 0x0003e80000100800 */
[----:B------:R1:W-:Y:S04]  /*2e30*/  STL [R1+0xa4], R130 ;  /* 0x0000a48201007387 */ /* 0x0003e80000100800 */
[----:B------:R1:W-:Y:S04]  /*2e40*/  STL [R1+0x74], R131 ;  /* 0x0000748301007387 */ /* 0x0003e80000100800 */
[----:B------:R1:W-:Y:S04]  /*2e50*/  STL [R1+0xa8], R192 ;  /* 0x0000a8c001007387 */ /* 0x0003e80000100800 */
[----:B------:R1:W-:Y:S01]  /*2e60*/  STL [R1+0x78], R129 ;  /* 0x0000788101007387 */ /* 0x0003e20000100800 */
[----:B0-----:R-:W-:Y:S05]  /*2e70*/  BRA.U UP0, `(.L_x_6962) ;  /* 0x0000000900047547 */ /* 0x001fea000b800000 */
        /* <DEDUP_REMOVED lines=37> */
.L_x_6964:
[----:B------:R-:W-:Y:S02]  /*30d0*/  MOV R112, UR17 ;  /* 0x0000001100707c02 */ /* 0x000fe40008000f00 */
[C---:B-----5:R-:W-:Y:S02]  /*30e0*/  LOP3.LUT P2, RZ, R170.reuse, 0xff, RZ, 0xc0, !PT ;  /* 0x000000ffaaff7812 */ /* 0x060fe4000784c0ff */
[----:B------:R-:W-:Y:S01]  /*30f0*/  LOP3.LUT P3, RZ, R170, 0xff00, RZ, 0xc0, !PT ;  /* 0x0000ff00aaff7812 */ /* 0x000fe2000786c0ff */
[----:B------:R-:W-:Y:S01]  /*3100*/  FFMA.FTZ R112, R0, R112, UR18 ;  /* 0x0000001200707e23 */ /* 0x000fe20008010070 */
[----:B------:R-:W-:Y:S02]  /*3110*/  MOV R0, UR17 ;  /* 0x0000001100007c02 */ /* 0x000fe40008000f00 */
[----:B------:R-:W-:Y:S01]  /*3120*/  LOP3.LUT P4, RZ, R170, 0xff0000, RZ, 0xc0, !PT ;  /* 0x00ff0000aaff7812 */ /* 0x000fe2000788c0ff */
        /* <DEDUP_REMOVED lines=23> */
.L_x_6963:
        /* <DEDUP_REMOVED lines=34> */
.L_x_6966:
        /* <DEDUP_REMOVED lines=29> */
.L_x_6962:
        /* <DEDUP_REMOVED lines=36> */
[C---:B------:R-:W-:Y:S02]  /*38d0*/  ISETP.GE.U32.AND P3, PT, R27.reuse, 0x1000000, PT ;  /* 0x010000001b00780c */ /* 0x040fe40003f66070 */
        /* <DEDUP_REMOVED lines=8> */
.L_x_6968:
        /* <DEDUP_REMOVED lines=36> */
.L_x_6967:
        /* <DEDUP_REMOVED lines=42> */
.L_x_6969:
        /* <DEDUP_REMOVED lines=35> */
.L_x_6965:
[----:B------:R-:W-:Y:S01]  /*4070*/  ISETP.NE.U32.AND P2, PT, RZ, UR5, PT ;  /* 0x00000005ff007c0c */ /* 0x000fe2000bf45070 */
[----:B------:R-:W-:-:S03]  /*4080*/  HFMA2 R0, -RZ, RZ, 0, 9.5367431640625e-07 ;  /* 0x00000010ff007431 */ /* 0x000fc600000001ff */
[----:B------:R-:W-:-:S13]  /*4090*/  ISETP.NE.AND.EX P2, PT, RZ, UR6, PT, P2 ;  /* 0x00000006ff007c0c */ /* 0x000fda000bf45320 */
[----:B-1----:R-:W0:Y:S02]  /*40a0*/  @P2 LDC.64 R124, c[0x0][0x478] ;  /* 0x00011e00ff7c2b82 */ /* 0x002e240000000a00 */
        /* <DEDUP_REMOVED lines=12> */
[C---:B------:R-:W-:Y:S01]  /*4170*/  LOP3.LUT P5, RZ, R169.reuse, 0xff, RZ, 0xc0, !PT ;  /* 0x000000ffa9ff7812 */ /* 0x040fe200078ac0ff */
        /* <DEDUP_REMOVED lines=17> */
[----:B------:R-:W-:Y:S01]  /*4290*/  LOP3.LUT P6, RZ, R172, 0xff0000, RZ, 0xc0, !PT ;  /* 0x00ff0000acff7812 */ /* 0x000fe200078cc0ff */
        /* <DEDUP_REMOVED lines=16> */
.L_x_6972:
[----:B------:R-:W-:Y:S02]  /*43a0*/  MOV R0, UR17 ;  /* 0x0000001100007c02 */ /* 0x000fe40008000f00 */
[C---:B------:R-:W-:Y:S02]  /*43b0*/  LOP3.LUT P5, RZ, R169.reuse, 0xff, RZ, 0xc0, !PT ;  /* 0x000000ffa9ff7812 */ /* 0x040fe400078ac0ff */
[C---:B------:R-:W-:Y:S01]  /*43c0*/  LOP3.LUT P6, RZ, R169.reuse, 0xff00, RZ, 0xc0, !PT ;  /* 0x0000ff00a9ff7812 */ /* 0x040fe200078cc0ff */
        /* <DEDUP_REMOVED lines=17> */
[----:B------:R-:W-:Y:S01]  /*44e0*/  SEL R122, R118, RZ, P3 ;  /* 0x000000ff767a7207 */ /* 0x000fe20001800000 */
        /* <DEDUP_REMOVED lines=16> */
.L_x_6971:
        /* <DEDUP_REMOVED lines=21> */
[----:B------:R-:W-:Y:S01]  /*4740*/  LOP3.LUT P6, RZ, R172, 0xff0000, RZ, 0xc0, !PT ;  /* 0x00ff0000acff7812 */ /* 0x000fe200078cc0ff */
        /* <DEDUP_REMOVED lines=16> */
.L_x_6974:
        /* <DEDUP_REMOVED lines=20> */
[----:B------:R-:W-:Y:S01]  /*4990*/  SEL R122, R118, RZ, P3 ;  /* 0x000000ff767a7207 */ /* 0x000fe20001800000 */
        /* <DEDUP_REMOVED lines=16> */
.L_x_6970:
        /* <DEDUP_REMOVED lines=21> */
[----:B------:R-:W-:Y:S02]  /*4bf0*/  FFMA.FTZ R114, R114, UR16, R90 ;  /* 0x0000001072727c23 */ /* 0x000fe4000801005a */
[----:B------:R-:W-:Y:S01]  /*4c00*/  FFMA.FTZ R23, R193, R23, UR18 ;  /* 0x00000012c1177e23 */ /* 0x000fe20008010017 */
[----:B------:R-:W-:Y:S01]  /*4c10*/  SEL R120, R120, RZ, P3 ;  /* 0x000000ff78787207 */ /* 0x000fe20001800000 */
[----:B------:R-:W-:-:S02]  /*4c20*/  FMUL.FTZ R122, R114, UR7 ;  /* 0x00000007727a7c20 */ /* 0x000fc40008410000 */
[----:B------:R-:W-:-:S03]  /*4c30*/  FADD.FTZ R115, R194, -R23 ;  /* 0x80000017c2737221 */ /* 0x000fc60000010000 */
[----:B------:R-:W-:Y:S01]  /*4c40*/  SEL R122, R122, RZ, P5 ;  /* 0x000000ff7a7a7207 */ /* 0x000fe20002800000 */
[----:B------:R-:W-:-:S04]  /*4c50*/  FFMA.FTZ R115, R115, UR16, R91 ;  /* 0x0000001073737c23 */ /* 0x000fc8000801005b */
[----:B------:R-:W-:-:S05]  /*4c60*/  FMUL.FTZ R123, R115, UR7 ;  /* 0x00000007737b7c20 */ /* 0x000fca0008410000 */
[----:B------:R-:W-:Y:S01]  /*4c70*/  SEL R123, R123, RZ, P6 ;  /* 0x000000ff7b7b7207 */ /* 0x000fe20003000000 */
[----:B------:R-:W-:Y:S06]  /*4c80*/  BRA `(.L_x_6973) ;  /* 0x00000004005c7947 */ /* 0x000fec0003800000 */
.L_x_6976:
[----:B------:R-:W-:Y:S02]  /*4c90*/  MOV R0, UR17 ;  /* 0x0000001100007c02 */ /* 0x000fe40008000f00 */
[----:B------:R-:W-:Y:S02]  /*4ca0*/  MOV R23, UR17 ;  /* 0x0000001100177c02 */ /* 0x000fe40008000f00 */
[----:B0-----:R-:W-:Y:S01]  /*4cb0*/  MOV R120, UR17 ;  /* 0x0000001100787c02 */ /* 0x001fe20008000f00 */
        /* <DEDUP_REMOVED lines=26> */
.L_x_6975:
        /* <DEDUP_REMOVED lines=28> */
[----:B------:R-:W-:Y:S01]  /*5020*/  SEL R123, R123, RZ, P6 ;  /* 0x000000ff7b7b7207 */ /* 0x000fe20003000000 */
[----:B------:R-:W-:Y:S06]  /*5030*/  BRA `(.L_x_6973) ;  /* 0x0000000000707947 */ /* 0x000fec0003800000 */
.L_x_6977:
        /* <DEDUP_REMOVED lines=28> */
.L_x_6973:
        /* <DEDUP_REMOVED lines=41> */
[----:B------:R-:W-:Y:S02]  /*5490*/  LOP3.LUT P6, RZ, R173, 0xff0000, RZ, 0xc0, !PT ;  /* 0x00ff0000adff7812 */ /* 0x000fe400078cc0ff */
[----:B------:R-:W-:Y:S02]  /*54a0*/  SEL R117, R117, RZ, P5 ;  /* 0x000000ff75757207 */ /* 0x000fe40002800000 */
[----:B------:R-:W-:Y:S02]  /*54b0*/  ISETP.GE.U32.AND P5, PT, R173, 0x1000000, PT ;  /* 0x01000000ad00780c */ /* 0x000fe40003fa6070 */
[----:B------:R-:W-:-:S02]  /*54c0*/  SEL R122, R118, RZ, P3 ;  /* 0x000000ff767a7207 */ /* 0x000fc40001800000 */
[C---:B------:R-:W-:Y:S02]  /*54d0*/  SEL R123, R119.reuse, RZ, P4 ;  /* 0x000000ff777b7207 */ /* 0x040fe40002000000 */
[----:B------:R-:W-:Y:S02]  /*54e0*/  SEL R118, R118, RZ, P6 ;  /* 0x000000ff76767207 */ /* 0x000fe40003000000 */
[----:B------:R-:W-:Y:S01]  /*54f0*/  SEL R119, R119, RZ, P5 ;  /* 0x000000ff77777207 */ /* 0x000fe20002800000 */
[----:B------:R-:W-:Y:S06]  /*5500*/  BRA `(.L_x_6981) ;  /* 0x0000000c00987947 */ /* 0x000fec0003800000 */
.L_x_6980:
        /* <DEDUP_REMOVED lines=37> */
.L_x_6979:
        /* <DEDUP_REMOVED lines=38> */
.L_x_6982:
        /* <DEDUP_REMOVED lines=37> */
.L_x_6978:
        /* <DEDUP_REMOVED lines=31> */
.L_x_6984:
        /* <DEDUP_REMOVED lines=29> */
.L_x_6983:
        /* <DEDUP_REMOVED lines=30> */
.L_x_6985:
        /* <DEDUP_REMOVED lines=28> */
.L_x_6981:
        /* <DEDUP_REMOVED lines=28> */
[----:B------:R-:W-:Y:S01]  /*6530*/  LOP3.LUT P6, RZ, R163, 0xff00, RZ, 0xc0, !PT ;  /* 0x0000ff00a3ff7812 */ /* 0x000fe200078cc0ff */
[----:B------:R-:W-:Y:S01]  /*6540*/  FMUL.FTZ R117, R113, UR7 ;  /* 0x0000000771757c20 */ /* 0x000fe20008410000 */
[----:B------:R-:W-:Y:S01]  /*6550*/  FFMA.FTZ R114, R25, UR16, R98 ;  /* 0x0000001019727c23 */ /* 0x000fe20008010062 */
[----:B------:R-:W-:Y:S01]  /*6560*/  FFMA.FTZ R115, R24, UR16, R99 ;  /* 0x0000001018737c23 */ /* 0x000fe20008010063 */
[----:B------:R-:W-:-:S02]  /*6570*/  SEL R120, R116, RZ, P5 ;  /* 0x000000ff74787207 */ /* 0x000fc40002800000 */
[----:B------:R-:W-:Y:S01]  /*6580*/  LOP3.LUT P5, RZ, R174, 0xff, RZ, 0xc0, !PT ;  /* 0x000000ffaeff7812 */ /* 0x000fe200078ac0ff */
[----:B------:R-:W-:Y:S01]  /*6590*/  FMUL.FTZ R118, R114, UR7 ;  /* 0x0000000772767c20 */ /* 0x000fe20008410000 */
[----:B------:R-:W-:Y:S01]  /*65a0*/  SEL R121, R117, RZ, P6 ;  /* 0x000000ff75797207 */ /* 0x000fe20003000000 */
[----:B------:R-:W-:Y:S01]  /*65b0*/  FMUL.FTZ R119, R115, UR7 ;  /* 0x0000000773777c20 */ /* 0x000fe20008410000 */
        /* <DEDUP_REMOVED lines=12> */
.L_x_6988:
[----:B------:R-:W-:Y:S02]  /*6680*/  MOV R23, UR17 ;  /* 0x0000001100177c02 */ /* 0x000fe40008000f00 */
[----:B------:R-:W-:Y:S02]  /*6690*/  MOV R0, UR17 ;  /* 0x0000001100007c02 */ /* 0x000fe40008000f00 */
[----:B0-----:R-:W-:Y:S01]  /*66a0*/  MOV R117, UR17 ;  /* 0x0000001100757c02 */ /* 0x001fe20008000f00 */
        /* <DEDUP_REMOVED lines=24> */
[----:B------:R-:W-:Y:S02]  /*6830*/  LOP3.LUT P3, RZ, R163, 0xff0000, RZ, 0xc0, !PT ;  /* 0x00ff0000a3ff7812 */ /* 0x000fe4000786c0ff */
[----:B------:R-:W-:-:S02]  /*6840*/  SEL R117, R0, RZ, P5 ;  /* 0x000000ff00757207 */ /* 0x000fc40002800000 */
[----:B------:R-:W-:Y:S02]  /*6850*/  ISETP.GE.U32.AND P4, PT, R163, 0x1000000, PT ;  /* 0x01000000a300780c */ /* 0x000fe40003f86070 */
[C---:B------:R-:W-:Y:S02]  /*6860*/  LOP3.LUT P6, RZ, R174.reuse, 0xff0000, RZ, 0xc0, !PT ;  /* 0x00ff0000aeff7812 */ /* 0x040fe400078cc0ff */
[----:B------:R-:W-:Y:S02]  /*6870*/  ISETP.GE.U32.AND P5, PT, R174, 0x1000000, PT ;  /* 0x01000000ae00780c */ /* 0x000fe40003fa6070 */
[C---:B------:R-:W-:Y:S02]  /*6880*/  SEL R122, R23.reuse, RZ, P3 ;  /* 0x000000ff177a7207 */ /* 0x040fe40001800000 */
[----:B------:R-:W-:Y:S02]  /*6890*/  SEL R118, R23, RZ, P6 ;  /* 0x000000ff17767207 */ /* 0x000fe40003000000 */
[----:B------:R-:W-:-:S02]  /*68a0*/  SEL R123, R24, RZ, P4 ;  /* 0x000000ff187b7207 */ /* 0x000fc40002000000 */
[----:B------:R-:W-:Y:S01]  /*68b0*/  SEL R119, R24, RZ, P5 ;  /* 0x000000ff18777207 */ /* 0x000fe20002800000 */
[----:B------:R-:W-:Y:S06]  /*68c0*/  BRA `(.L_x_6989) ;  /* 0x0000000800fc7947 */ /* 0x000fec0003800000 */
.L_x_6987:
        /* <DEDUP_REMOVED lines=17> */
[----:B------:R-:W-:Y:S01]  /*69e0*/  LOP3.LUT P6, RZ, R163, 0xff00, RZ, 0xc0, !PT ;  /* 0x0000ff00a3ff7812 */ /* 0x000fe200078cc0ff */
[----:B------:R-:W-:Y:S01]  /*69f0*/  FMUL.FTZ R117, R113, UR7 ;  /* 0x0000000771757c20 */ /* 0x000fe20008410000 */
[----:B------:R-:W-:Y:S01]  /*6a00*/  FMUL.FTZ R114, R25, UR16 ;  /* 0x0000001019727c20 */ /* 0x000fe20008410000 */
[----:B------:R-:W-:Y:S01]  /*6a10*/  FMUL.FTZ R115, R24, UR16 ;  /* 0x0000001018737c20 */ /* 0x000fe20008410000 */
        /* <DEDUP_REMOVED lines=17> */
.L_x_6990:
        /* <DEDUP_REMOVED lines=21> */
[----:B0-----:R-:W-:Y:S01]  /*6c80*/  SEL R120, R23, RZ, P5 ;  /* 0x000000ff17787207 */ /* 0x001fe20002800000 */
        /* <DEDUP_REMOVED lines=11> */
[----:B------:R-:W-:Y:S02]  /*6d40*/  SEL R118, R142, RZ, P6 ;  /* 0x000000ff8e767207 */ /* 0x000fe40003000000 */
[C---:B------:R-:W-:Y:S02]  /*6d50*/  SEL R123, R0.reuse, RZ, P4 ;  /* 0x000000ff007b7207 */ /* 0x040fe40002000000 */
[----:B------:R-:W-:Y:S01]  /*6d60*/  SEL R119, R0, RZ, P5 ;  /* 0x000000ff00777207 */ /* 0x000fe20002800000 */
[----:B------:R-:W-:Y:S06]  /*6d70*/  BRA `(.L_x_6989) ;  /* 0x0000000400d07947 */ /* 0x000fec0003800000 */
.L_x_6986:
        /* <DEDUP_REMOVED lines=31> */
.L_x_6992:
[----:B------:R-:W-:Y:S02]  /*6f70*/  MOV R0, UR17 ;  /* 0x0000001100007c02 */ /* 0x000fe40008000f00 */
[----:B------:R-:W-:Y:S02]  /*6f80*/  MOV R25, UR17 ;  /* 0x0000001100197c02 */ /* 0x000fe40008000f00 */
        /* <DEDUP_REMOVED lines=21> */
[----:B0-----:R-:W-:Y:S02]  /*70e0*/  SEL R120, R23, RZ, P3 ;  /* 0x000000ff17787207 */ /* 0x001fe40001800000 */
[----:B------:R-:W-:Y:S02]  /*70f0*/  SEL R121, R0, RZ, P4 ;  /* 0x000000ff00797207 */ /* 0x000fe40002000000 */
[----:B------:R-:W-:Y:S02]  /*7100*/  SEL R122, R25, RZ, P5 ;  /* 0x000000ff197a7207 */ /* 0x000fe40002800000 */
[----:B------:R-:W-:Y:S01]  /*7110*/  SEL R123, R24, RZ, P6 ;  /* 0x000000ff187b7207 */ /* 0x000fe20003000000 */
[----:B------:R-:W-:Y:S06]  /*7120*/  BRA `(.L_x_6989) ;  /* 0x0000000000e47947 */ /* 0x000fec0003800000 */
.L_x_6991:
        /* <DEDUP_REMOVED lines=30> */
.L_x_6993:
[----:B------:R-:W-:Y:S02]  /*7310*/  MOV R0, UR17 ;  /* 0x0000001100007c02 */ /* 0x000fe40008000f00 */
[C---:B------:R-:W-:Y:S02]  /*7320*/  LOP3.LUT P3, RZ, R163.reuse, 0xff, RZ, 0xc0, !PT ;  /* 0x000000ffa3ff7812 */ /* 0x040fe4000786c0ff */
[----:B------:R-:W-:Y:S01]  /*7330*/  LOP3.LUT P4, RZ, R163, 0xff00, RZ, 0xc0, !PT ;  /* 0x0000ff00a3ff7812 */ /* 0x000fe2000788c0ff */
[-C--:B------:R-:W-:Y:S01]  /*7340*/  FFMA.FTZ R23, R132, R0.reuse, UR18 ;  /* 0x0000001284177e23 */ /* 0x080fe20008010000 */
[----:B------:R-:W-:Y:S01]  /*7350*/  FFMA.FTZ R0, R133, R0, UR18 ;  /* 0x0000001285007e23 */ /* 0x000fe20008010000 */
[----:B------:R-:W-:Y:S02]  /*7360*/  LOP3.LUT P5, RZ, R163, 0xff0000, RZ, 0xc0, !PT ;  /* 0x00ff0000a3ff7812 */ /* 0x000fe400078ac0ff */
[----:B------:R-:W-:Y:S01]  /*7370*/  FADD.FTZ R140, R140, -R23 ;  /* 0x800000178c8c7221 */ /* 0x000fe20000010000 */
[----:B------:R-:W-:Y:S01]  /*7380*/  FADD.FTZ R141, R141, -R0 ;  /* 0x800000008d8d7221 */ /* 0x000fe20000010000 */
[----:B------:R-:W-:-:S02]  /*7390*/  MOV R23, UR17 ;  /* 0x0000001100177c02 */ /* 0x000fc40008000f00 */
[----:B------:R-:W-:Y:S01]  /*73a0*/  MOV R0, UR17 ;  /* 0x0000001100007c02 */ /* 0x000fe20008000f00 */
[----:B------:R-:W-:Y:S01]  /*73b0*/  FMUL.FTZ R140, R140, UR16 ;  /* 0x000000108c8c7c20 */ /* 0x000fe20008410000 */
[----:B------:R-:W-:Y:S01]  /*73c0*/  FMUL.FTZ R141, R141, UR16 ;  /* 0x000000108d8d7c20 */ /* 0x000fe20008410000 */
[----:B------:R-:W-:Y:S01]  /*73d0*/  FFMA.FTZ R23, R134, R23, UR18 ;  /* 0x0000001286177e23 */ /* 0x000fe20008010017 */
[----:B------:R-:W-:Y:S01]  /*73e0*/  ISETP.GE.U32.AND P6, PT, R163, 0x1000000, PT ;  /* 0x01000000a300780c */ /* 0x000fe20003fc6070 */
[----:B------:R-:W-:Y:S01]  /*73f0*/  FFMA.FTZ R0, R135, R0, UR18 ;  /* 0x0000001287007e23 */ /* 0x000fe20008010000 */
[----:B------:R-:W-:Y:S01]  /*7400*/  FMUL.FTZ R140, R140, UR7 ;  /* 0x000000078c8c7c20 */ /* 0x000fe20008410000 */
[----:B------:R-:W-:Y:S01]  /*7410*/  FADD.FTZ R142, R142, -R23 ;  /* 0x800000178e8e7221 */ /* 0x000fe20000010000 */
[----:B------:R-:W-:Y:S01]  /*7420*/  FMUL.FTZ R141, R141, UR7 ;  /* 0x000000078d8d7c20 */ /* 0x000fe20008410000 */
[----:B------:R-:W-:Y:S02]  /*7430*/  FADD.FTZ R0, R143, -R0 ;  /* 0x800000008f007221 */ /* 0x000fe40000010000 */
[----:B------:R-:W-:Y:S01]  /*7440*/  FMUL.FTZ R142, R142, UR16 ;  /* 0x000000108e8e7c20 */ /* 0x000fe20008410000 */
[----:B0-----:R-:W-:Y:S01]  /*7450*/  SEL R120, R140, RZ, P3 ;  /* 0x000000ff8c787207 */ /* 0x001fe20001800000 */
[----:B------:R-:W-:Y:S01]  /*7460*/  FMUL.FTZ R0, R0, UR16 ;  /* 0x0000001000007c20 */ /* 0x000fe20008410000 */
[----:B------:R-:W-:Y:S01]  /*7470*/  SEL R121, R141, RZ, P4 ;  /* 0x000000ff8d797207 */ /* 0x000fe20002000000 */
[----:B------:R-:W-:-:S02]  /*7480*/  FMUL.FTZ R142, R142, UR7 ;  /* 0x000000078e8e7c20 */ /* 0x000fc40008410000 */
[----:B------:R-:W-:-:S03]  /*7490*/  FMUL.FTZ R0, R0, UR7 ;  /* 0x0000000700007c20 */ /* 0x000fc60008410000 */
[----:B------:R-:W-:Y:S02]  /*74a0*/  SEL R122, R142, RZ, P5 ;  /* 0x000000ff8e7a7207 */ /* 0x000fe40002800000 */
[----:B------:R-:W-:-:S07]  /*74b0*/  SEL R123, R0, RZ, P6 ;  /* 0x000000ff007b7207 */ /* 0x000fce0003000000 */
.L_x_6989:
        /* <DEDUP_REMOVED lines=14> */
[----:B0-----:R-:W-:Y:S01]  /*75a0*/  MOV R24, UR17 ;  /* 0x0000001100187c02 */ /* 0x001fe20008000f00 */
[----:B------:R-:W-:Y:S01]  /*75b0*/  FFMA.FTZ R23, R136, R23, UR18 ;  /* 0x0000001288177e23 */ /* 0x000fe20008010017 */
[C---:B------:R-:W-:Y:S01]  /*75c0*/  LOP3.LUT P5, RZ, R162.reuse, 0xff, RZ, 0xc0, !PT ;  /* 0x000000ffa2ff7812 */ /* 0x040fe200078ac0ff */
[----:B------:R-:W-:Y:S01]  /*75d0*/  FFMA.FTZ R0, R137, R0, UR18 ;  /* 0x0000001289007e23 */ /* 0x000fe20008010000 */
[----:B------:R-:W-:Y:S01]  /*75e0*/  LOP3.LUT P6, RZ, R162, 0xff00, RZ, 0xc0, !PT ;  /* 0x0000ff00a2ff7812 */ /* 0x000fe200078cc0ff */
[----:B------:R-:W-:Y:S01]  /*75f0*/  FADD.FTZ R23, R152, -R23 ;  /* 0x8000001798177221 */ /* 0x000fe20000010000 */
[----:B------:R-:W-:Y:S01]  /*7600*/  FFMA.FTZ R24, R139, R24, UR18 ;  /* 0x000000128b187e23 */ /* 0x000fe20008010018 */
[----:B------:R-:W-:Y:S01]  /*7610*/  FADD.FTZ R0, R153, -R0 ;  /* 0x8000000099007221 */ /* 0x000fe20000010000 */
[----:B------:R-:W-:Y:S01]  /*7620*/  LOP3.LUT P3, RZ, R162, 0xff0000, RZ, 0xc0, !PT ;  /* 0x00ff0000a2ff7812 */ /* 0x000fe2000786c0ff */
[----:B------:R-:W-:Y:S01]  /*7630*/  FFMA.FTZ R112, R23, UR16, R100 ;  /* 0x0000001017707c23 */ /* 0x000fe20008010064 */
[----:B------:R-:W-:Y:S01]  /*7640*/  MOV R23, UR17 ;  /* 0x0000001100177c02 */ /* 0x000fe20008000f00 */
[----:B------:R-:W-:Y:S01]  /*7650*/  FFMA.FTZ R113, R0, UR16, R101 ;  /* 0x0000001000717c23 */ /* 0x000fe20008010065 */
[----:B------:R-:W-:Y:S01]  /*7660*/  FADD.FTZ R24, R155, -R24 ;  /* 0x800000189b187221 */ /* 0x000fe20000010000 */
[----:B------:R-:W-:Y:S01]  /*7670*/  FMUL.FTZ R116, R112, UR7 ;  /* 0x0000000770747c20 */ /* 0x000fe20008410000 */
[----:B------:R-:W-:Y:S01]  /*7680*/  ISETP.GE.U32.AND P4, PT, R162, 0x1000000, PT ;  /* 0x01000000a200780c */ /* 0x000fe20003f86070 */
[----:B------:R-:W-:Y:S01]  /*7690*/  FFMA.FTZ R23, R138, R23, UR18 ;  /* 0x000000128a177e23 */ /* 0x000fe20008010017 */
[----:B------:R-:W-:Y:S01]  /*76a0*/  FMUL.FTZ R117, R113, UR7 ;  /* 0x0000000771757c20 */ /* 0x000fe20008410000 */
[----:B------:R-:W-:Y:S01]  /*76b0*/  FFMA.FTZ R115, R24, UR16, R103 ;  /* 0x0000001018737c23 */ /* 0x000fe20008010067 */
[----:B------:R-:W-:Y:S01]  /*76c0*/  SEL R120, R116, RZ, P5 ;  /* 0x000000ff74787207 */ /* 0x000fe20002800000 */
[----:B------:R-:W-:Y:S01]  /*76d0*/  FADD.FTZ R23, R154, -R23 ;  /* 0x800000179a177221 */ /* 0x000fe20000010000 */
[----:B------:R-:W-:Y:S01]  /*76e0*/  LOP3.LUT P5, RZ, R175, 0xff, RZ, 0xc0, !PT ;  /* 0x000000ffafff7812 */ /* 0x000fe200078ac0ff */
[----:B------:R-:W-:Y:S01]  /*76f0*/  FMUL.FTZ R119, R115, UR7 ;  /* 0x0000000773777c20 */ /* 0x000fe20008410000 */
[----:B------:R-:W-:Y:S01]  /*7700*/  SEL R121, R117, RZ, P6 ;  /* 0x000000ff75797207 */ /* 0x000fe20003000000 */
[----:B------:R-:W-:Y:S01]  /*7710*/  FFMA.FTZ R114, R23, UR16, R102 ;  /* 0x0000001017727c23 */ /* 0x000fe20008010066 */
[----:B------:R-:W-:-:S02]  /*7720*/  SEL R116, R116, RZ, P5 ;  /* 0x000000ff74747207 */ /* 0x000fc40002800000 */
[C---:B------:R-:W-:Y:S01]  /*7730*/  LOP3.LUT P5, RZ, R175.reuse, 0xff00, RZ, 0xc0, !PT ;  /* 0x0000ff00afff7812 */ /* 0x040fe200078ac0ff */
[----:B------:R-:W-:Y:S01]  /*7740*/  FMUL.FTZ R118, R114, UR7 ;  /* 0x0000000772767c20 */ /* 0x000fe20008410000 */
[----:B------:R-:W-:Y:S02]  /*7750*/  LOP3.LUT P6, RZ, R175, 0xff0000, RZ, 0xc0, !PT ;  /* 0x00ff0000afff7812 */ /* 0x000fe400078cc0ff */
[----:B------:R-:W-:Y:S02]  /*7760*/  SEL R117, R117, RZ, P5 ;  /* 0x000000ff75757207 */ /* 0x000fe40002800000 */
[----:B------:R-:W-:Y:S02]  /*7770*/  ISETP.GE.U32.AND P5, PT, R175, 0x1000000, PT ;  /* 0x01000000af00780c */ /* 0x000fe40003fa6070 */
[----:B------:R-:W-:Y:S02]  /*7780*/  SEL R122, R118, RZ, P3 ;  /* 0x000000ff767a7207 */ /* 0x000fe40001800000 */
[----:B------:R-:W-:-:S02]  /*7790*/  SEL R123, R119, RZ, P4 ;  /* 0x000000ff777b7207 */ /* 0x000fc40002000000 */
[----:B------:R-:W-:Y:S02]  /*77a0*/  SEL R118, R118, RZ, P6 ;  /* 0x000000ff76767207 */ /* 0x000fe40003000000 */
[----:B------:R-:W-:Y:S01]  /*77b0*/  SEL R119, R119, RZ, P5 ;  /* 0x000000ff77777207 */ /* 0x000fe20002800000 */
[----:B------:R-:W-:Y:S06]  /*77c0*/  BRA `(.L_x_6997) ;  /* 0x0000000c00987947 */ /* 0x000fec0003800000 */
.L_x_6996:
        /* <DEDUP_REMOVED lines=37> */
.L_x_6995:
        /* <DEDUP_REMOVED lines=12> */
[----:B------:R-:W-:Y:S01]  /*7ae0*/  FMUL.FTZ R112, R23, UR16 ;  /* 0x0000001017707c20 */ /* 0x000fe20008410000 */
[----:B------:R-:W-:Y:S01]  /*7af0*/  MOV R23, UR17 ;  /* 0x0000001100177c02 */ /* 0x000fe20008000f00 */
[----:B------:R-:W-:Y:S01]  /*7b00*/  FMUL.FTZ R113, R0, UR16 ;  /* 0x0000001000717c20 */ /* 0x000fe20008410000 */
[----:B------:R-:W-:Y:S01]  /*7b10*/  FADD.FTZ R24, R155, -R24 ;  /* 0x800000189b187221 */ /* 0x000fe20000010000 */
[----:B------:R-:W-:Y:S01]  /*7b20*/  FMUL.FTZ R116, R112, UR7 ;  /* 0x0000000770747c20 */ /* 0x000fe20008410000 */
[----:B------:R-:W-:Y:S01]  /*7b30*/  ISETP.GE.U32.AND P4, PT, R162, 0x1000000, PT ;  /* 0x01000000a200780c */ /* 0x000fe20003f86070 */
[----:B------:R-:W-:Y:S01]  /*7b40*/  FFMA.FTZ R23, R138, R23, UR18 ;  /* 0x000000128a177e23 */ /* 0x000fe20008010017 */
[----:B------:R-:W-:Y:S01]  /*7b50*/  FMUL.FTZ R117, R113, UR7 ;  /* 0x0000000771757c20 */ /* 0x000fe20008410000 */
[----:B------:R-:W-:Y:S01]  /*7b60*/  FMUL.FTZ R115, R24, UR16 ;  /* 0x0000001018737c20 */ /* 0x000fe20008410000 */
[----:B------:R-:W-:Y:S01]  /*7b70*/  SEL R120, R116, RZ, P5 ;  /* 0x000000ff74787207 */ /* 0x000fe20002800000 */
[----:B------:R-:W-:Y:S01]  /*7b80*/  FADD.FTZ R23, R154, -R23 ;  /* 0x800000179a177221 */ /* 0x000fe20000010000 */
[----:B------:R-:W-:Y:S01]  /*7b90*/  LOP3.LUT P5, RZ, R175, 0xff, RZ, 0xc0, !PT ;  /* 0x000000ffafff7812 */ /* 0x000fe200078ac0ff */
[----:B------:R-:W-:Y:S01]  /*7ba0*/  FMUL.FTZ R119, R115, UR7 ;  /* 0x0000000773777c20 */ /* 0x000fe20008410000 */
[----:B------:R-:W-:Y:S01]  /*7bb0*/  SEL R121, R117, RZ, P6 ;  /* 0x000000ff75797207 */ /* 0x000fe20003000000 */
[----:B------:R-:W-:Y:S01]  /*7bc0*/  FMUL.FTZ R114, R23, UR16 ;  /* 0x0000001017727c20 */ /* 0x000fe20008410000 */
        /* <DEDUP_REMOVED lines=11> */
.L_x_6998:
        /* <DEDUP_REMOVED lines=37> */
.L_x_6994:
[----:B------:R-:W-:Y:S05]  /*7ed0*/  @!P1 BRA `(.L_x_6999) ;  /* 0x0000000000ec9947 */ /* 0x000fea0003800000 */
[----:B------:R-:W-:Y:S05]  /*7ee0*/  @!P2 BRA `(.L_x_7000) ;  /* 0x000000000074a947 */ /* 0x000fea0003800000 */
        /* <DEDUP_REMOVED lines=29> */
.L_x_7000:
        /* <DEDUP_REMOVED lines=29> */
.L_x_6999:
        /* <DEDUP_REMOVED lines=30> */
.L_x_7001:
        /* <DEDUP_REMOVED lines=28> */
.L_x_6997:
        /* <DEDUP_REMOVED lines=16> */
[----:B------:R-:W-:Y:S01]  /*8730*/  LOP3.LUT P5, RZ, R161, 0xff, RZ, 0xc0, !PT ;  /* 0x000000ffa1ff7812 */ /* 0x000fe200078ac0ff */
        /* <DEDUP_REMOVED lines=22> */
[----:B------:R-:W-:Y:S01]  /*88a0*/  LOP3.LUT P5, RZ, R176, 0xff00, RZ, 0xc0, !PT ;  /* 0x0000ff00b0ff7812 */ /* 0x000fe200078ac0ff */
[----:B------:R-:W-:Y:S01]  /*88b0*/  FMUL.FTZ R118, R114, UR7 ;  /* 0x0000000772767c20 */ /* 0x000fe20008410000 */
[C---:B------:R-:W-:Y:S02]  /*88c0*/  LOP3.LUT P6, RZ, R176.reuse, 0xff0000, RZ, 0xc0, !PT ;  /* 0x00ff0000b0ff7812 */ /* 0x040fe400078cc0ff */
[----:B------:R-:W-:Y:S02]  /*88d0*/  SEL R117, R117, RZ, P5 ;  /* 0x000000ff75757207 */ /* 0x000fe40002800000 */
[----:B------:R-:W-:Y:S02]  /*88e0*/  ISETP.GE.U32.AND P5, PT, R176, 0x1000000, PT ;  /* 0x01000000b000780c */ /* 0x000fe40003fa6070 */
[----:B------:R-:W-:Y:S02]  /*88f0*/  SEL R122, R118, RZ, P3 ;  /* 0x000000ff767a7207 */ /* 0x000fe40001800000 */
[----:B------:R-:W-:-:S02]  /*8900*/  SEL R123, R119, RZ, P4 ;  /* 0x000000ff777b7207 */ /* 0x000fc40002000000 */
[----:B------:R-:W-:Y:S02]  /*8910*/  SEL R118, R118, RZ, P6 ;  /* 0x000000ff76767207 */ /* 0x000fe40003000000 */
[----:B------:R-:W-:Y:S01]  /*8920*/  SEL R119, R119, RZ, P5 ;  /* 0x000000ff77777207 */ /* 0x000fe20002800000 */
[----:B------:R-:W-:Y:S06]  /*8930*/  BRA `(.L_x_7005) ;  /* 0x0000000c00987947 */ /* 0x000fec0003800000 */
.L_x_7004:
        /* <DEDUP_REMOVED lines=37> */
.L_x_7003:
        /* <DEDUP_REMOVED lines=38> */
.L_x_7006:
        /* <DEDUP_REMOVED lines=37> */
.L_x_7002:
        /* <DEDUP_REMOVED lines=31> */
.L_x_7008:
        /* <DEDUP_REMOVED lines=29> */
.L_x_7007:
        /* <DEDUP_REMOVED lines=30> */
.L_x_7009:
        /* <DEDUP_REMOVED lines=28> */
.L_x_7005:
        /* <DEDUP_REMOVED lines=20> */
[----:B------:R-:W-:Y:S01]  /*98e0*/  MOV R0, UR17 ;  /* 0x0000001100007c02 */ /* 0x000fe20008000f00 */
[----:B------:R-:W-:Y:S01]  /*98f0*/  FFMA.FTZ R25, R160, R25, UR18 ;  /* 0x00000012a0197e23 */ /* 0x000fe20008010019 */
[----:B------:R-:W-:Y:S01]  /*9900*/  FADD.FTZ R150, R150, -R23 ;  /* 0x8000001796967221 */ /* 0x000fe20000010000 */
[----:B------:R-:W-:Y:S01]  /*9910*/  FFMA.FTZ R112, R149, UR16, R108 ;  /* 0x0000001095707c23 */ /* 0x000fe2000801006c */
[----:B------:R-:W-:Y:S01]  /*9920*/  LOP3.LUT P6, RZ, R177, 0xff, RZ, 0xc0, !PT ;  /* 0x000000ffb1ff7812 */ /* 0x000fe200078cc0ff */
[----:B------:R-:W-:Y:S01]  /*9930*/  FFMA.FTZ R0, R159, R0, UR18 ;  /* 0x000000129f007e23 */ /* 0x000fe20008010000 */
[----:B------:R-:W-:Y:S01]  /*9940*/  FADD.FTZ R156, R156, -R25 ;  /* 0x800000199c9c7221 */ /* 0x000fe20000010000 */
[----:B------:R-:W-:Y:S01]  /*9950*/  FFMA.FTZ R113, R150, UR16, R109 ;  /* 0x0000001096717c23 */ /* 0x000fe2000801006d */
[----:B------:R-:W-:Y:S01]  /*9960*/  FMUL.FTZ R116, R112, UR7 ;  /* 0x0000000770747c20 */ /* 0x000fe20008410000 */
[----:B------:R-:W-:Y:S01]  /*9970*/  FADD.FTZ R151, R151, -R0 ;  /* 0x8000000097977221 */ /* 0x000fe20000010000 */
[----:B------:R-:W-:Y:S01]  /*9980*/  FFMA.FTZ R115, R156, UR16, R111 ;  /* 0x000000109c737c23 */ /* 0x000fe2000801006f */
[----:B------:R-:W-:Y:S01]  /*9990*/  FMUL.FTZ R117, R113, UR7 ;  /* 0x0000000771757c20 */ /* 0x000fe20008410000 */
[----:B------:R-:W-:Y:S01]  /*99a0*/  LOP3.LUT P4, RZ, R148, 0xff0000, RZ, 0xc0, !PT ;  /* 0x00ff000094ff7812 */ /* 0x000fe2000788c0ff */
[----:B------:R-:W-:Y:S01]  /*99b0*/  FFMA.FTZ R114, R151, UR16, R110 ;  /* 0x0000001097727c23 */ /* 0x000fe2000801006e */
[----:B------:R-:W-:Y:S01]  /*99c0*/  SEL R120, R116, RZ, P1 ;  /* 0x000000ff74787207 */ /* 0x000fe20000800000 */
[----:B------:R-:W-:Y:S01]  /*99d0*/  FMUL.FTZ R119, R115, UR7 ;  /* 0x0000000773777c20 */ /* 0x000fe20008410000 */
[----:B------:R-:W-:Y:S01]  /*99e0*/  ISETP.GE.U32.AND P3, PT, R148, 0x1000000, PT ;  /* 0x010000009400780c */ /* 0x000fe20003f66070 */
[----:B------:R-:W-:Y:S01]  /*99f0*/  FMUL.FTZ R118, R114, UR7 ;  /* 0x0000000772767c20 */ /* 0x000fe20008410000 */
[----:B------:R-:W-:-:S02]  /*9a00*/  SEL R116, R116, RZ, P6 ;  /* 0x000000ff74747207 */ /* 0x000fc40003000000 */
[----:B------:R-:W-:Y:S02]  /*9a10*/  SEL R121, R117, RZ, P5 ;  /* 0x000000ff75797207 */ /* 0x000fe40002800000 */
[C---:B------:R-:W-:Y:S02]  /*9a20*/  LOP3.LUT P1, RZ, R177.reuse, 0xff00, RZ, 0xc0, !PT ;  /* 0x0000ff00b1ff7812 */ /* 0x040fe4000782c0ff */
[C---:B------:R-:W-:Y:S02]  /*9a30*/  LOP3.LUT P6, RZ, R177.reuse, 0xff0000, RZ, 0xc0, !PT ;  /* 0x00ff0000b1ff7812 */ /* 0x040fe400078cc0ff */
[----:B------:R-:W-:Y:S02]  /*9a40*/  ISETP.GE.U32.AND P5, PT, R177, 0x1000000, PT ;  /* 0x01000000b100780c */ /* 0x000fe40003fa6070 */
[----:B------:R-:W-:Y:S02]  /*9a50*/  SEL R122, R118, RZ, P4 ;  /* 0x000000ff767a7207 */ /* 0x000fe40002000000 */
[----:B------:R-:W-:-:S02]  /*9a60*/  SEL R123, R119, RZ, P3 ;  /* 0x000000ff777b7207 */ /* 0x000fc40001800000 */
[----:B------:R-:W-:Y:S02]  /*9a70*/  SEL R117, R117, RZ, P1 ;  /* 0x000000ff75757207 */ /* 0x000fe40000800000 */
[----:B------:R-:W-:Y:S02]  /*9a80*/  SEL R118, R118, RZ, P6 ;  /* 0x000000ff76767207 */ /* 0x000fe40003000000 */
[----:B------:R-:W-:Y:S01]  /*9a90*/  SEL R119, R119, RZ, P5 ;  /* 0x000000ff77777207 */ /* 0x000fe20002800000 */
[----:B------:R-:W-:Y:S06]  /*9aa0*/  BRA `(.L_x_7013) ;  /* 0x0000000c00987947 */ /* 0x000fec0003800000 */
.L_x_7012:
        /* <DEDUP_REMOVED lines=9> */
[----:B------:R-:W-:Y:S01]  /*9b40*/  FADD.FTZ R150, R150, -R23 ;  /* 0x8000001796967221 */ /* 0x000fe20000010000 */
[----:B------:R-:W-:Y:S01]  /*9b50*/  FFMA.FTZ R25, R160, R25, UR18 ;  /* 0x00000012a0197e23 */ /* 0x000fe20008010019 */
[----:B------:R-:W-:Y:S01]  /*9b60*/  FFMA.FTZ R149, R149, UR16, R108 ;  /* 0x0000001095957c23 */ /* 0x000fe2000801006c */
[----:B------:R-:W-:Y:S01]  /*9b70*/  LOP3.LUT P6, RZ, R177, 0xff, RZ, 0xc0, !PT ;  /* 0x000000ffb1ff7812 */ /* 0x000fe200078cc0ff */
[----:B------:R-:W-:Y:S01]  /*9b80*/  FFMA.FTZ R0, R159, R0, UR18 ;  /* 0x000000129f007e23 */ /* 0x000fe20008010000 */
[----:B------:R-:W-:Y:S01]  /*9b90*/  FFMA.FTZ R150, R150, UR16, R109 ;  /* 0x0000001096967c23 */ /* 0x000fe2000801006d */
[----:B------:R-:W-:Y:S01]  /*9ba0*/  FADD.FTZ R156, R156, -R25 ;  /* 0x800000199c9c7221 */ /* 0x000fe20000010000 */
[----:B------:R-:W-:Y:S01]  /*9bb0*/  FMUL.FTZ R149, R149, UR7 ;  /* 0x0000000795957c20 */ /* 0x000fe20008410000 */
[----:B------:R-:W-:Y:S01]  /*9bc0*/  FADD.FTZ R151, R151, -R0 ;  /* 0x8000000097977221 */ /* 0x000fe20000010000 */
[----:B------:R-:W-:Y:S01]  /*9bd0*/  FMUL.FTZ R150, R150, UR7 ;  /* 0x0000000796967c20 */ /* 0x000fe20008410000 */
[----:B------:R-:W-:Y:S01]  /*9be0*/  FFMA.FTZ R156, R156, UR16, R111 ;  /* 0x000000109c9c7c23 */ /* 0x000fe2000801006f */
[----:B------:R-:W-:Y:S01]  /*9bf0*/  LOP3.LUT P4, RZ, R148, 0xff0000, RZ, 0xc0, !PT ;  /* 0x00ff000094ff7812 */ /* 0x000fe2000788c0ff */
[----:B------:R-:W-:Y:S01]  /*9c00*/  FFMA.FTZ R151, R151, UR16, R110 ;  /* 0x0000001097977c23 */ /* 0x000fe2000801006e */
[C---:B------:R-:W-:Y:S01]  /*9c10*/  SEL R120, R149.reuse, RZ, P1 ;  /* 0x000000ff95787207 */ /* 0x040fe20000800000 */
[----:B------:R-:W-:Y:S01]  /*9c20*/  FMUL.FTZ R156, R156, UR7 ;  /* 0x000000079c9c7c20 */ /* 0x000fe20008410000 */
[----:B------:R-:W-:Y:S01]  /*9c30*/  SEL R116, R149, RZ, P6 ;  /* 0x000000ff95747207 */ /* 0x000fe20003000000 */
[----:B------:R-:W-:Y:S01]  /*9c40*/  FMUL.FTZ R151, R151, UR7 ;  /* 0x0000000797977c20 */ /* 0x000fe20008410000 */
[----:B------:R-:W-:-:S02]  /*9c50*/  SEL R121, R150, RZ, P5 ;  /* 0x000000ff96797207 */ /* 0x000fc40002800000 */
[----:B------:R-:W-:Y:S02]  /*9c60*/  ISETP.GE.U32.AND P3, PT, R148, 0x1000000, PT ;  /* 0x010000009400780c */ /* 0x000fe40003f66070 */
[C---:B------:R-:W-:Y:S02]  /*9c70*/  LOP3.LUT P1, RZ, R177.reuse, 0xff00, RZ, 0xc0, !PT ;  /* 0x0000ff00b1ff7812 */ /* 0x040fe4000782c0ff */
[C---:B------:R-:W-:Y:S02]  /*9c80*/  LOP3.LUT P6, RZ, R177.reuse, 0xff0000, RZ, 0xc0, !PT ;  /* 0x00ff0000b1ff7812 */ /* 0x040fe400078cc0ff */
[----:B------:R-:W-:Y:S02]  /*9c90*/  ISETP.GE.U32.AND P5, PT, R177, 0x1000000, PT ;  /* 0x01000000b100780c */ /* 0x000fe40003fa6070 */
[----:B------:R-:W-:Y:S02]  /*9ca0*/  SEL R117, R150, RZ, P1 ;  /* 0x000000ff96757207 */ /* 0x000fe40000800000 */
[----:B------:R-:W-:-:S02]  /*9cb0*/  SEL R122, R151, RZ, P4 ;  /* 0x000000ff977a7207 */ /* 0x000fc40002000000 */
[----:B------:R-:W-:Y:S02]  /*9cc0*/  SEL R118, R151, RZ, P6 ;  /* 0x000000ff97767207 */ /* 0x000fe40003000000 */
[C---:B------:R-:W-:Y:S02]  /*9cd0*/  SEL R123, R156.reuse, RZ, P3 ;  /* 0x000000ff9c7b7207 */ /* 0x040fe40001800000 */
[----:B------:R-:W-:Y:S01]  /*9ce0*/  SEL R119, R156, RZ, P5 ;  /* 0x000000ff9c777207 */ /* 0x000fe20002800000 */
[----:B------:R-:W-:Y:S06]  /*9cf0*/  BRA `(.L_x_7013) ;  /* 0x0000000c00047947 */ /* 0x000fec0003800000 */
.L_x_7011:
[----:B------:R-:W-:Y:S05]  /*9d00*/  @!P2 BRA `(.L_x_7014) ;  /* 0x000000000094a947 */ /* 0x000fea0003800000 */
[----:B------:R-:W-:Y:S02]  /*9d10*/  MOV R0, UR17 ;  /* 0x0000001100007c02 */ /* 0x000fe40008000f00 */
[----:B------:R-:W-:Y:S02]  /*9d20*/  MOV R23, UR17 ;  /* 0x0000001100177c02 */ /* 0x000fe40008000f00 */
[----:B0-----:R-:W-:Y:S01]  /*9d30*/  MOV R24, UR17 ;  /* 0x0000001100187c02 */ /* 0x001fe20008000f00 */
[----:B------:R-:W-:Y:S01]  /*9d40*/  FFMA.FTZ R0, R157, R0, UR18 ;  /* 0x000000129d007e23 */ /* 0x000fe20008010000 */
[----:B------:R-:W-:Y:S01]  /*9d50*/  MOV R25, UR17 ;  /* 0x0000001100197c02 */ /* 0x000fe20008000f00 */
[----:B------:R-:W-:Y:S01]  /*9d60*/  FFMA.FTZ R23, R158, R23, UR18 ;  /* 0x000000129e177e23 */ /* 0x000fe20008010017 */
[C---:B------:R-:W-:Y:S01]  /*9d70*/  LOP3.LUT P1, RZ, R148.reuse, 0xff, RZ, 0xc0, !PT ;  /* 0x000000ff94ff7812 */ /* 0x040fe2000782c0ff */
[----:B------:R-:W-:Y:S01]  /*9d80*/  FADD.FTZ R0, R149, -R0 ;  /* 0x8000000095007221 */ /* 0x000fe20000010000 */
[----:B------:R-:W-:Y:S01]  /*9d90*/  LOP3.LUT P5, RZ, R148, 0xff00, RZ, 0xc0, !PT ;  /* 0x0000ff0094ff7812 */ /* 0x000fe200078ac0ff */
[----:B------:R-:W-:Y:S01]  /*9da0*/  FFMA.FTZ R25, R160, R25, UR18 ;  /* 0x00000012a0197e23 */ /* 0x000fe20008010019 */
[----:B------:R-:W-:Y:S01]  /*9db0*/  FADD.FTZ R23, R150, -R23 ;  /* 0x8000001796177221 */ /* 0x000fe20000010000 */
[----:B------:R-:W-:Y:S01]  /*9dc0*/  FMUL.FTZ R112, R0, UR16 ;  /* 0x0000001000707c20 */ /* 0x000fe20008410000 */
[----:B------:R-:W-:Y:S01]  /*9dd0*/  FFMA.FTZ R0, R159, R24, UR18 ;  /* 0x000000129f007e23 */ /* 0x000fe20008010018 */
[----:B------:R-:W-:Y:S01]  /*9de0*/  FADD.FTZ R25, R156, -R25 ;  /* 0x800000199c197221 */ /* 0x000fe20000010000 */
[----:B------:R-:W-:Y:S01]  /*9df0*/  FMUL.FTZ R113, R23, UR16 ;  /* 0x0000001017717c20 */ /* 0x000fe20008410000 */
[----:B------:R-:W-:Y:S01]  /*9e00*/  FMUL.FTZ R116, R112, UR7 ;  /* 0x0000000770747c20 */ /* 0x000fe20008410000 */
[----:B------:R-:W-:Y:S01]  /*9e10*/  FADD.FTZ R0, R151, -R0 ;  /* 0x8000000097007221 */ /* 0x000fe20000010000 */
        /* <DEDUP_REMOVED lines=8> */
[----:B------:R-:W-:-:S02]  /*9ea0*/  ISETP.GE.U32.AND P3, PT, R148, 0x1000000, PT ;  /* 0x010000009400780c */ /* 0x000fc40003f66070 */
[----:B------:R-:W-:Y:S02]  /*9eb0*/  SEL R116, R116, RZ, P6 ;  /* 0x000000ff74747207 */ /* 0x000fe40003000000 */
[----:B------:R-:W-:Y:S02]  /*9ec0*/  SEL R121, R117, RZ, P5 ;  /* 0x000000ff75797207 */ /* 0x000fe40002800000 */
[C---:B------:R-:W-:Y:S02]  /*9ed0*/  LOP3.LUT P1, RZ, R177.reuse, 0xff00, RZ, 0xc0, !PT ;  /* 0x0000ff00b1ff7812 */ /* 0x040fe4000782c0ff */
[C---:B------:R-:W-:Y:S02]  /*9ee0*/  LOP3.LUT P6, RZ, R177.reuse, 0xff0000, RZ, 0xc0, !PT ;  /* 0x00ff0000b1ff7812 */ /* 0x040fe400078cc0ff */
[----:B------:R-:W-:Y:S02]  /*9ef0*/  ISETP.GE.U32.AND P5, PT, R177, 0x1000000, PT ;  /* 0x01000000b100780c */ /* 0x000fe40003fa6070 */
[----:B------:R-:W-:-:S02]  /*9f00*/  SEL R122, R118, RZ, P4 ;  /* 0x000000ff767a7207 */ /* 0x000fc40002000000 */
[----:B------:R-:W-:Y:S02]  /*9f10*/  SEL R123, R119, RZ, P3 ;  /* 0x000000ff777b7207 */ /* 0x000fe40001800000 */
[----:B------:R-:W-:Y:S02]  /*9f20*/  SEL R117, R117, RZ, P1 ;  /* 0x000000ff75757207 */ /* 0x000fe40000800000 */
[----:B------:R-:W-:Y:S02]  /*9f30*/  SEL R118, R118, RZ, P6 ;  /* 0x000000ff76767207 */ /* 0x000fe40003000000 */
[----:B------:R-:W-:Y:S01]  /*9f40*/  SEL R119, R119, RZ, P5 ;  /* 0x000000ff77777207 */ /* 0x000fe20002800000 */
[----:B------:R-:W-:Y:S06]  /*9f50*/  BRA `(.L_x_7013) ;  /* 0x00000008006c7947 */ /* 0x000fec0003800000 */
.L_x_7014:
        /* <DEDUP_REMOVED lines=37> */
.L_x_7010:
        /* <DEDUP_REMOVED lines=31> */
.L_x_7016:
        /* <DEDUP_REMOVED lines=29> */
.L_x_7015:
        /* <DEDUP_REMOVED lines=30> */
.L_x_7017:
        /* <DEDUP_REMOVED lines=28> */
.L_x_7013:
        /* <DEDUP_REMOVED lines=12> */
[----:B------:R-:W-:Y:S02]  /*a9d0*/  MOV R27, R19 ;  /* 0x00000013001b7202 */ /* 0x000fe40000000f00 */
[----:B0-----:R-:W-:Y:S01]  /*a9e0*/  MOV R25, R21 ;  /* 0x0000001500197202 */ /* 0x001fe20000000f00 */
        /* <DEDUP_REMOVED lines=36> */
[----:B------:R-:W-:-:S03]  /*ac30*/  MOV R12, R11 ;  /* 0x0000000b000c7202 */ /* 0x000fc60000000f00 */
        /* <DEDUP_REMOVED lines=36> */
.L_x_6959:
        /* <DEDUP_REMOVED lines=41> */
.L_x_7019:
        /* <DEDUP_REMOVED lines=15> */
.L_x_7325:


//--------------------- .text._ZN10layer_norm22ln_bwd_finalize_kernelINS_22Kernel_traits_finalizeILj7168EfffffjLb0ELj1024ELj4ENS_18Kernel_traits_baseILj7168EfffffjLj1024EEEEELb0ELb0EEEvNS_9BwdParamsE --------------------------
	.section	.text._ZN10layer_norm22ln_bwd_finalize_kernelINS_22Kernel_traits_finalizeILj7168EfffffjLb0ELj1024ELj4ENS_18Kernel_traits_baseILj7168EfffffjLj1024EEEEELb0ELb0EEEvNS_9BwdParamsE,"ax",@progbits
	.align	128
        .global         _ZN10layer_norm22ln_bwd_finalize_kernelINS_22Kernel_traits_finalizeILj7168EfffffjLb0ELj1024ELj4ENS_18Kernel_traits_baseILj7168EfffffjLj1024EEEEELb0ELb0EEEvNS_9BwdParamsE
        .type           _ZN10layer_norm22ln_bwd_finalize_kernelINS_22Kernel_traits_finalizeILj7168EfffffjLb0ELj1024ELj4ENS_18Kernel_traits_baseILj7168EfffffjLj1024EEEEELb0ELb0EEEvNS_9BwdParamsE,@function
        .size           _ZN10layer_norm22ln_bwd_finalize_kernelINS_22Kernel_traits_finalizeILj7168EfffffjLb0ELj1024ELj4ENS_18Kernel_traits_baseILj7168EfffffjLj1024EEEEELb0ELb0EEEvNS_9BwdParamsE,(.L_x_7326 - _ZN10layer_norm22ln_bwd_finalize_kernelINS_22Kernel_traits_finalizeILj7168EfffffjLb0ELj1024ELj4ENS_18Kernel_traits_baseILj7168EfffffjLj1024EEEEELb0ELb0EEEvNS_9BwdParamsE)
        .other          _ZN10layer_norm22ln_bwd_finalize_kernelINS_22Kernel_traits_finalizeILj7168EfffffjLb0ELj1024ELj4ENS_18Kernel_traits_baseILj7168EfffffjLj1024EEEEELb0ELb0EEEvNS_9BwdParamsE,@"STO_CUDA_ENTRY STV_DEFAULT"
_ZN10layer_norm22ln_bwd_finalize_kernelINS_22Kernel_traits_finalizeILj7168EfffffjLb0ELj1024ELj4ENS_18Kernel_traits_baseILj7168EfffffjLj1024EEEEELb0ELb0EEEvNS_9BwdParamsE:
.text._ZN10layer_norm22ln_bwd_finalize_kernelINS_22Kernel_traits_finalizeILj7168EfffffjLb0ELj1024ELj4ENS_18Kernel_traits_baseILj7168EfffffjLj1024EEEEELb0ELb0EEEvNS_9BwdParamsE:
        /* <DEDUP_REMOVED lines=78> */
.L_x_7024:
        /* <DEDUP_REMOVED lines=118> */
.L_x_7023:
[----:B------:R-:W-:Y:S05]  /*0c40*/  BSYNC.RECONVERGENT B1 ;  /* 0x0000000000017941 */ /* 0x000fea0003800200 */
.L_x_7022:
        /* <DEDUP_REMOVED lines=68> */
.L_x_7026:
[----:B------:R-:W-:Y:S05]  /*1090*/  BSYNC.RECONVERGENT B1 ;  /* 0x0000000000017941 */ /* 0x000fea0003800200 */
.L_x_7025:
        /* <DEDUP_REMOVED lines=37> */
.L_x_7028:
[----:B------:R-:W-:Y:S05]  /*12f0*/  BSYNC.RECONVERGENT B1 ;  /* 0x0000000000017941 */ /* 0x000fea0003800200 */
.L_x_7027:
[----:B------:R-:W-:Y:S05]  /*1300*/  @!P1 BRA `(.L_x_7021) ;  /* 0x00000000003c9947 */ /* 0x000fea0003800000 */
[----:B------:R-:W0:Y:S01]  /*1310*/  LDC.64 R8, c[0x0][0x440] ;  /* 0x00011000ff087b82 */ /* 0x000e220000000a00 */
[----:B------:R-:W-:Y:S01]  /*1320*/  IMAD R0, R3, R54, R0 ;  /* 0x0000003603007224 */ /* 0x000fe200078e0200 */
[----:B------:R-:W-:-:S04]  /*1330*/  IADD3 R12, PT, PT, -R55, RZ, RZ ;  /* 0x000000ff370c7210 */ /* 0x000fc80007ffe1ff */
[----:B------:R-:W-:Y:S02]  /*1340*/  IADD3 R3, PT, PT, R57, R0, RZ ;  /* 0x0000000039037210 */ /* 0x000fe40007ffe0ff */
[----:B------:R-:W1:Y:S05]  /*1350*/  LDC.64 R10, c[0x0][0x448] ;  /* 0x00011200ff0a7b82 */ /* 0x000e6a0000000a00 */
.L_x_7029:
        /* <DEDUP_REMOVED lines=10> */
.L_x_7021:
[----:B------:R-:W-:Y:S05]  /*1400*/  BSYNC.RECONVERGENT B0 ;  /* 0x0000000000007941 */ /* 0x000fea0003800200 */
.L_x_7020:
        /* <DEDUP_REMOVED lines=60> */
.L_x_7030:
        /* <DEDUP_REMOVED lines=11> */
.L_x_7326:


//--------------------- .text._ZN10layer_norm40ln_parallel_residual_bwd_finalize_kernelINS_22Kernel_traits_finalizeILj7168EfffffjLb0ELj1024ELj4ENS_18Kernel_traits_baseILj7168EfffffjLj1024EEEEELb0EEEvNS_9BwdParamsE --------------------------
	.section	.text._ZN10layer_norm40ln_parallel_residual_bwd_finalize_kernelINS_22Kernel_traits_finalizeILj7168EfffffjLb0ELj1024ELj4ENS_18Kernel_traits_baseILj7168EfffffjLj1024EEEEELb0EEEvNS_9BwdParamsE,"ax",@progbits
	.align	128
        .global         _ZN10layer_norm40ln_parallel_residual_bwd_finalize_kernelINS_22Kernel_traits_finalizeILj7168EfffffjLb0ELj1024ELj4ENS_18Kernel_traits_baseILj7168EfffffjLj1024EEEEELb0EEEvNS_9BwdParamsE
        .type           _ZN10layer_norm40ln_parallel_residual_bwd_finalize_kernelINS_22Kernel_traits_finalizeILj7168EfffffjLb0ELj1024ELj4ENS_18Kernel_traits_baseILj7168EfffffjLj1024EEEEELb0EEEvNS_9BwdParamsE,@function
        .size           _ZN10layer_norm40ln_parallel_residual_bwd_finalize_kernelINS_22Kernel_traits_finalizeILj7168EfffffjLb0ELj1024ELj4ENS_18Kernel_traits_baseILj7168EfffffjLj1024EEEEELb0EEEvNS_9BwdParamsE,(.L_x_7327 - _ZN10layer_norm40ln_parallel_residual_bwd_finalize_kernelINS_22Kernel_traits_finalizeILj7168EfffffjLb0ELj1024ELj4ENS_18Kernel_traits_baseILj7168EfffffjLj1024EEEEELb0EEEvNS_9BwdParamsE)
        .other          _ZN10layer_norm40ln_parallel_residual_bwd_finalize_kernelINS_22Kernel_traits_finalizeILj7168EfffffjLb0ELj1024ELj4ENS_18Kernel_traits_baseILj7168EfffffjLj1024EEEEELb0EEEvNS_9BwdParamsE,@"STO_CUDA_ENTRY STV_DEFAULT"
_ZN10layer_norm40ln_parallel_residual_bwd_finalize_kernelINS_22Kernel_traits_finalizeILj7168EfffffjLb0ELj1024ELj4ENS_18Kernel_traits_baseILj7168EfffffjLj1024EEEEELb0EEEvNS_9BwdParamsE:
.text._ZN10layer_norm40ln_parallel_residual_bwd_finalize_kernelINS_22Kernel_traits_finalizeILj7168EfffffjLb0ELj1024ELj4ENS_18Kernel_traits_baseILj7168EfffffjLj1024EEEEELb0EEEvNS_9BwdParamsE:
        /* <DEDUP_REMOVED lines=58> */
.L_x_7035:
        /* <DEDUP_REMOVED lines=112> */
.L_x_7034:
[----:B------:R-:W-:Y:S05]  /*0aa0*/  BSYNC.RECONVERGENT B1 ;  /* 0x0000000000017941 */ /* 0x000fea0003800200 */
.L_x_7033:
        /* <DEDUP_REMOVED lines=66> */
.L_x_7037:
[----:B------:R-:W-:Y:S05]  /*0ed0*/  BSYNC.RECONVERGENT B1 ;  /* 0x0000000000017941 */ /* 0x000fea0003800200 */
.L_x_7036:
        /* <DEDUP_REMOVED lines=36> */
.L_x_7039:
[----:B------:R-:W-:Y:S05]  /*1120*/  BSYNC.RECONVERGENT B1 ;  /* 0x0000000000017941 */ /* 0x000fea0003800200 */
.L_x_7038:
        /* <DEDUP_REMOVED lines=18> */
.L_x_7032:
[----:B------:R-:W-:Y:S05]  /*1250*/  BSYNC.RECONVERGENT B0 ;  /* 0x0000000000007941 */ /* 0x000fea0003800200 */
.L_x_7031:
        /* <DEDUP_REMOVED lines=92> */
.L_x_7040:
        /* <DEDUP_REMOVED lines=14> */
.L_x_7327:


//--------------------- .text._ZN10layer_norm31ln_parallel_residual_bwd_kernelINS_13Kernel_traitsIfffffjLj7168ELj1ELj1ELj8ELj16ENS_18Kernel_traits_baseILj7168EfffffjLj256EEEEELb1ELb1ELb0EEEvNS_9BwdParamsE --------------------------
	.section	.text._ZN10layer_norm31ln_parallel_residual_bwd_kernelINS_13Kernel_traitsIfffffjLj7168ELj1ELj1ELj8ELj16ENS_18Kernel_traits_baseILj7168EfffffjLj256EEEEELb1ELb1ELb0EEEvNS_9BwdParamsE,"ax",@progbits
	.align	128
        .global         _ZN10layer_norm31ln_parallel_residual_bwd_kernelINS_13Kernel_traitsIfffffjLj7168ELj1ELj1ELj8ELj16ENS_18Kernel_traits_baseILj7168EfffffjLj256EEEEELb1ELb1ELb0EEEvNS_9BwdParamsE
        .type           _ZN10layer_norm31ln_parallel_residual_bwd_kernelINS_13Kernel_traitsIfffffjLj7168ELj1ELj1ELj8ELj16ENS_18Kernel_traits_baseILj7168EfffffjLj256EEEEELb1ELb1ELb0EEEvNS_9BwdParamsE,@function
        .size           _ZN10layer_norm31ln_parallel_residual_bwd_kernelINS_13Kernel_traitsIfffffjLj7168ELj1ELj1ELj8ELj16ENS_18Kernel_traits_baseILj7168EfffffjLj256EEEEELb1ELb1ELb0EEEvNS_9BwdParamsE,(.L_x_7328 - _ZN10layer_norm31ln_parallel_residual_bwd_kernelINS_13Kernel_traitsIfffffjLj7168ELj1ELj1ELj8ELj16ENS_18Kernel_traits_baseILj7168EfffffjLj256EEEEELb1ELb1ELb0EEEvNS_9BwdParamsE)
        .other          _ZN10layer_norm31ln_parallel_residual_bwd_kernelINS_13Kernel_traitsIfffffjLj7168ELj1ELj1ELj8ELj16ENS_18Kernel_traits_baseILj7168EfffffjLj256EEEEELb1ELb1ELb0EEEvNS_9BwdParamsE,@"STO_CUDA_ENTRY STV_DEFAULT"
_ZN10layer_norm31ln_parallel_residual_bwd_kernelINS_13Kernel_traitsIfffffjLj7168ELj1ELj1ELj8ELj16ENS_18Kernel_traits_baseILj7168EfffffjLj256EEEEELb1ELb1ELb0EEEvNS_9BwdParamsE:
.text._ZN10layer_norm31ln_parallel_residual_bwd_kernelINS_13Kernel_traitsIfffffjLj7168ELj1ELj1ELj8ELj16ENS_18Kernel_traits_baseILj7168EfffffjLj256EEEEELb1ELb1ELb0EEEvNS_9BwdParamsE:
        /* <DEDUP_REMOVED lines=28> */
[----:B--2---:R-:W5:Y:S02]  /*01c0*/  @P6 LDG.E.128 R132, desc[UR10][R2.64] ;  /* 0x0000000a02846981 */ /* 0x004f64000c1e1d00 */
[----:B------:R-:W0:Y:S01]  /*01d0*/  @P2 LDC.64 R18, c[0x0][0x3d0] ;  /* 0x0000f400ff122b82 */ /* 0x000e220000000a00 */
[C---:B-1----:R-:W-:Y:S01]  /*01e0*/  @P5 IMAD.WIDE.U32 R8, R5.reuse, 0x10, R6 ;  /* 0x0000001005085825 */ /* 0x042fe200078e0006 */
[----:B------:R-:W-:-:S04]  /*01f0*/  @P5 IADD3 R5, PT, PT, R5, 0x100, RZ ;  /* 0x0000010005055810 */ /* 0x000fc80007ffe0ff */
[----:B------:R1:W5:Y:S02]  /*0200*/  @P5 LDG.E.128 R128, desc[UR10][R8.64] ;  /* 0x0000000a08805981 */ /* 0x000364000c1e1d00 */
[----:B------:R-:W2:Y:S01]  /*0210*/  @P3 LDC.64 R20, c[0x0][0x3d0] ;  /* 0x0000f400ff143b82 */ /* 0x000ea20000000a00 */
[C---:B----4-:R-:W-:Y:S01]  /*0220*/  @P0 IMAD.WIDE.U32 R14, R5.reuse, 0x10, R14 ;  /* 0x00000010050e0825 */ /* 0x050fe200078e000e */
[----:B------:R-:W-:-:S04]  /*0230*/  @P0 IADD3 R5, PT, PT, R5, 0x100, RZ ;  /* 0x0000010005050810 */ /* 0x000fc80007ffe0ff */
[----:B------:R4:W5:Y:S01]  /*0240*/  @P0 LDG.E.128 R124, desc[UR10][R14.64] ;  /* 0x0000000a0e7c0981 */ /* 0x000962000c1e1d00 */
[C---:B---3--:R-:W-:Y:S01]  /*0250*/  @P1 IMAD.WIDE.U32 R16, R5.reuse, 0x10, R16 ;  /* 0x0000001005101825 */ /* 0x048fe200078e0010 */
[----:B------:R-:W-:Y:S01]  /*0260*/  @P1 IADD3 R5, PT, PT, R5, 0x100, RZ ;  /* 0x0000010005051810 */ /* 0x000fe20007ffe0ff */
[----:B------:R-:W3:Y:S03]  /*0270*/  @P4 LDC.64 R6, c[0x0][0x3d0] ;  /* 0x0000f400ff064b82 */ /* 0x000ee60000000a00 */
[----:B------:R4:W5:Y:S01]  /*0280*/  @P1 LDG.E.128 R120, desc[UR10][R16.64] ;  /* 0x0000000a10781981 */ /* 0x000962000c1e1d00 */
[C---:B0-----:R-:W-:Y:S01]  /*0290*/  @P2 IMAD.WIDE.U32 R18, R5.reuse, 0x10, R18 ;  /* 0x0000001005122825 */ /* 0x041fe200078e0012 */
[----:B------:R-:W-:-:S04]  /*02a0*/  @P2 IADD3 R5, PT, PT, R5, 0x100, RZ ;  /* 0x0000010005052810 */ /* 0x000fc80007ffe0ff */
[----:B------:R4:W5:Y:S01]  /*02b0*/  @P2 LDG.E.128 R116, desc[UR10][R18.64] ;  /* 0x0000000a12742981 */ /* 0x000962000c1e1d00 */
[C---:B--2---:R-:W-:Y:S01]  /*02c0*/  @P3 IMAD.WIDE.U32 R20, R5.reuse, 0x10, R20 ;  /* 0x0000001005143825 */ /* 0x044fe200078e0014 */
        /* <DEDUP_REMOVED lines=34> */
[----:B----4-:R-:W-:Y:S06]  /*04f0*/  @P4 BRA `(.L_x_7041) ;  /* 0x00000094005c4947 */ /* 0x010fec0003800000 */
        /* <DEDUP_REMOVED lines=38> */
.L_x_7128:
[----:B0-234-:R-:W0:Y:S01]  /*0760*/  LDC.64 R152, c[0x0][0x3c0] ;  /* 0x0000f000ff987b82 */ /* 0x01de220000000a00 */
        /* <DEDUP_REMOVED lines=10> */
[----:B-----5:R-:W-:Y:S02]  /*0810*/  SHF.R.S32.HI R7, RZ, 0x1f, R4 ;  /* 0x0000001fff077819 */ /* 0x020fe40000011404 */
[----:B------:R-:W-:-:S02]  /*0820*/  ISETP.GE.U32.AND P3, PT, R10, 0x600, PT ;  /* 0x000006000a00780c */ /* 0x000fc40003f66070 */
[----:B------:R-:W-:Y:S01]  /*0830*/  LEA.HI R8, R7, R4, RZ, 0x2 ;  /* 0x0000000407087211 */ /* 0x000fe200078f10ff */
[----:B------:R-:W-:Y:S01]  /*0840*/  BSSY.RECONVERGENT B0, `(.L_x_7042) ;  /* 0x000003a000007945 */ /* 0x000fe20003800200 */
[----:B------:R-:W-:Y:S02]  /*0850*/  P2R R4, PR, RZ, 0x4 ;  /* 0x00000004ff047803 */ /* 0x000fe40000000000 */
[----:B------:R-:W-:Y:S02]  /*0860*/  LEA.HI.SX32 R8, R8, R209, 0x1e ;  /* 0x000000d108087211 */ /* 0x000fe400078ff2ff */
[----:B------:R-:W-:Y:S02]  /*0870*/  CS2R R164, SRZ ;  /* 0x0000000000a47805 */ /* 0x000fe4000001ff00 */
[----:B------:R-:W-:Y:S01]  /*0880*/  ISETP.GE.U32.AND P2, PT, R10, 0x500, PT ;  /* 0x000005000a00780c */ /* 0x000fe20003f46070 */
[----:B0-----:R-:W-:-:S05]  /*0890*/  IMAD.WIDE R152, R9, 0x4, R152 ;  /* 0x0000000409987825 */ /* 0x001fca00078e0298 */
[----:B-----5:R0:W5:Y:S01]  /*08a0*/  LDG.E R7, desc[UR10][R152.64] ;  /* 0x0000000a98077981 */ /* 0x020162000c1e1900 */
[----:B------:R-:W-:Y:S02]  /*08b0*/  MOV R161, R8 ;  /* 0x0000000800a17202 */ /* 0x000fe40000000f00 */
[----:B--2---:R-:W-:Y:S01]  /*08c0*/  FSEL R160, R154, RZ, !P5 ;  /* 0x000000ff9aa07208 */ /* 0x004fe20006800000 */
[----:B0-----:R-:W-:Y:S06]  /*08d0*/  @!P4 BRA `(.L_x_7043) ;  /* 0x0000000000c0c947 */ /* 0x001fec0003800000 */
[----:B------:R-:W0:Y:S01]  /*08e0*/  LDC.64 R152, c[0x0][0x3a8] ;  /* 0x0000ea00ff987b82 */ /* 0x000e220000000a00 */
[----:B---3--:R-:W-:Y:S02]  /*08f0*/  ISETP.NE.U32.AND P5, PT, RZ, UR16, PT ;  /* 0x00000010ff007c0c */ /* 0x008fe4000bfa5070 */
[----:B----4-:R-:W-:Y:S02]  /*0900*/  ISETP.NE.U32.AND P4, PT, RZ, UR12, PT ;  /* 0x0000000cff007c0c */ /* 0x010fe4000bf85070 */
        /* <DEDUP_REMOVED lines=11> */
[----:B------:R-:W5:Y:S01]  /*09c0*/  LDG.E R5, desc[UR10][R166.64] ;  /* 0x0000000aa6057981 */ /* 0x000f62000c1e1900 */
[----:B0-----:R-:W-:-:S05]  /*09d0*/  @P5 IMAD.WIDE.U32 R162, R8, 0x10, R162 ;  /* 0x0000001008a25825 */ /* 0x001fca00078e00a2 */
[----:B------:R-:W5:Y:S01]  /*09e0*/  @P5 LDG.E.128 R48, desc[UR10][R162.64] ;  /* 0x0000000aa2305981 */ /* 0x000f62000c1e1d00 */
[C---:B-1----:R-:W-:Y:S01]  /*09f0*/  @P4 IMAD.WIDE.U32 R164, R8.reuse, 0x4, R164 ;  /* 0x0000000408a44825 */ /* 0x042fe200078e00a4 */
[----:B------:R-:W-:-:S04]  /*0a00*/  IADD3 R161, PT, PT, R8, 0x100, RZ ;  /* 0x0000010008a17810 */ /* 0x000fc80007ffe0ff */
[----:B------:R0:W5:Y:S01]  /*0a10*/  @P4 LDG.E R6, desc[UR10][R164.64] ;  /* 0x0000000aa4064981 */ /* 0x000162000c1e1900 */
[C---:B---3--:R-:W-:Y:S01]  /*0a20*/  FADD.FTZ R152, -R160.reuse, R152 ;  /* 0x00000098a0987221 */ /* 0x048fe20000010100 */
[----:B------:R-:W-:-:S03]  /*0a30*/  FADD.FTZ R170, -R160, R153 ;  /* 0x00000099a0aa7221 */ /* 0x000fc60000010100 */
[----:B-----5:R-:W-:Y:S01]  /*0a40*/  FMUL.FTZ R3, R7, R152 ;  /* 0x0000009807037220 */ /* 0x020fe20000410000 */
[----:B----4-:R-:W-:Y:S01]  /*0a50*/  FMUL.FTZ R184, R132, R156 ;  /* 0x0000009c84b87220 */ /* 0x010fe20000410000 */
[----:B------:R-:W-:Y:S01]  /*0a60*/  FMUL.FTZ R197, R133, R157 ;  /* 0x0000009d85c57220 */ /* 0x000fe20000410000 */
[C---:B------:R-:W-:Y:S01]  /*0a70*/  FADD.FTZ R154, -R160.reuse, R154 ;  /* 0x0000009aa09a7221 */ /* 0x040fe20000010100 */
[----:B------:R-:W-:Y:S01]  /*0a80*/  FMUL.FTZ R170, R7, R170 ;  /* 0x000000aa07aa7220 */ /* 0x000fe20000410000 */
[----:B------:R-:W-:Y:S01]  /*0a90*/  FADD.FTZ R152, RZ, R184 ;  /* 0x000000b8ff987221 */ /* 0x000fe20000010000 */
[----:B------:R-:W-:Y:S01]  /*0aa0*/  FFMA.FTZ R153, R3, R184, RZ ;  /* 0x000000b803997223 */ /* 0x000fe200000100ff */
[----:B------:R-:W-:Y:S01]  /*0ab0*/  FADD.FTZ R216, -R160, R155 ;  /* 0x0000009ba0d87221 */ /* 0x000fe20000010100 */
[----:B------:R-:W-:Y:S01]  /*0ac0*/  FMUL.FTZ R195, R7, R154 ;  /* 0x0000009a07c37220 */ /* 0x000fe20000410000 */
[----:B------:R-:W-:Y:S01]  /*0ad0*/  FADD.FTZ R155, R152, R197 ;  /* 0x000000c5989b7221 */ /* 0x000fe20000010000 */
        /* <DEDUP_REMOVED lines=14> */
[----:B0-----:R-:W-:Y:S01]  /*0bc0*/  FADD.FTZ R165, R154, R205 ;  /* 0x000000cd9aa57221 */ /* 0x001fe20000010000 */
[----:B------:R-:W-:-:S07]  /*0bd0*/  FFMA.FTZ R164, R216, R205, R153 ;  /* 0x000000cdd8a47223 */ /* 0x000fce0000010099 */
.L_x_7043:
[----:B---34-:R-:W-:Y:S05]  /*0be0*/  BSYNC.RECONVERGENT B0 ;  /* 0x0000000000007941 */ /* 0x018fea0003800200 */
.L_x_7042:
        /* <DEDUP_REMOVED lines=22> */
[----:B------:R-:W-:Y:S01]  /*0d50*/  IADD3 R161, PT, PT, R161, 0x100, RZ ;  /* 0x00000100a1a17810 */ /* 0x000fe20007ffe0ff */
[C---:B---3--:R-:W-:Y:S01]  /*0d60*/  FADD.FTZ R152, -R160.reuse, R152 ;  /* 0x00000098a0987221 */ /* 0x048fe20000010100 */
[----:B------:R-:W-:-:S03]  /*0d70*/  FADD.FTZ R168, -R160, R153 ;  /* 0x00000099a0a87221 */ /* 0x000fc60000010100 */
[----:B-----5:R-:W-:Y:S01]  /*0d80*/  FMUL.FTZ R169, R7, R152 ;  /* 0x0000009807a97220 */ /* 0x020fe20000410000 */
[----:B----4-:R-:W-:Y:S01]  /*0d90*/  FMUL.FTZ R182, R128, R156 ;  /* 0x0000009c80b67220 */ /* 0x010fe20000410000 */
[----:B------:R-:W-:Y:S01]  /*0da0*/  FMUL.FTZ R193, R129, R157 ;  /* 0x0000009d81c17220 */ /* 0x000fe20000410000 */
[C---:B------:R-:W-:Y:S01]  /*0db0*/  FADD.FTZ R154, -R160.reuse, R154 ;  /* 0x0000009aa09a7221 */ /* 0x040fe20000010100 */
[----:B------:R-:W-:Y:S01]  /*0dc0*/  FMUL.FTZ R168, R7, R168 ;  /* 0x000000a807a87220 */ /* 0x000fe20000410000 */
[----:B------:R-:W-:Y:S01]  /*0dd0*/  FADD.FTZ R152, R165, R182 ;  /* 0x000000b6a5987221 */ /* 0x000fe20000010000 */
[----:B------:R-:W-:Y:S01]  /*0de0*/  FFMA.FTZ R153, R169, R182, R164 ;  /* 0x000000b6a9997223 */ /* 0x000fe200000100a4 */
[----:B------:R-:W-:Y:S01]  /*0df0*/  FADD.FTZ R220, -R160, R155 ;  /* 0x0000009ba0dc7221 */ /* 0x000fe20000010100 */
[----:B------:R-:W-:Y:S01]  /*0e00*/  FMUL.FTZ R191, R7, R154 ;  /* 0x0000009a07bf7220 */ /* 0x000fe20000410000 */
[----:B------:R-:W-:Y:S01]  /*0e10*/  FADD.FTZ R155, R152, R193 ;  /* 0x000000c1989b7221 */ /* 0x000fe20000010000 */
[----:B------:R-:W-:Y:S01]  /*0e20*/  FMUL.FTZ R214, R130, R158 ;  /* 0x0000009e82d67220 */ /* 0x000fe20000410000 */
[----:B------:R-:W-:Y:S01]  /*0e30*/  FFMA.FTZ R152, R168, R193, R153 ;  /* 0x000000c1a8987223 */ /* 0x000fe20000010099 */
[----:B------:R-:W-:Y:S01]  /*0e40*/  FMUL.FTZ R203, R131, R159 ;  /* 0x0000009f83cb7220 */ /* 0x000fe20000410000 */
[----:B--2---:R-:W-:Y:S01]  /*0e50*/  FMUL.FTZ R212, R7, R220 ;  /* 0x000000dc07d47220 */ /* 0x004fe20000410000 */
        /* <DEDUP_REMOVED lines=12> */
.L_x_7045:
[----:B------:R-:W-:Y:S05]  /*0f20*/  BSYNC.RECONVERGENT B0 ;  /* 0x0000000000007941 */ /* 0x000fea0003800200 */
.L_x_7044:
        /* <DEDUP_REMOVED lines=50> */
.L_x_7047:
[----:B------:R-:W-:Y:S05]  /*1250*/  BSYNC.RECONVERGENT B0 ;  /* 0x0000000000007941 */ /* 0x000fea0003800200 */
.L_x_7046:
        /* <DEDUP_REMOVED lines=24> */
[C---:B-----5:R-:W-:Y:S01]  /*13e0*/  FMUL.FTZ R27, R7.reuse, R156 ;  /* 0x0000009c071b7220 */ /* 0x060fe20000410000 */
[----:B------:R-:W-:Y:S01]  /*13f0*/  FMUL.FTZ R28, R7, R28 ;  /* 0x0000001c071c7220 */ /* 0x000fe20000410000 */
[----:B----4-:R-:W-:Y:S01]  /*1400*/  FMUL.FTZ R178, R120, R152 ;  /* 0x0000009878b27220 */ /* 0x010fe20000410000 */
[----:B------:R-:W-:Y:S01]  /*1410*/  FADD.FTZ R64, R64, R152 ;  /* 0x0000009840407221 */ /* 0x000fe20000010000 */
[----:B------:R-:W-:Y:S01]  /*1420*/  FFMA.FTZ R92, R152, R27, R92 ;  /* 0x0000001b985c7223 */ /* 0x000fe2000001005c */
[C---:B------:R-:W-:Y:S01]  /*1430*/  FADD.FTZ R158, -R160.reuse, R158 ;  /* 0x0000009ea09e7221 */ /* 0x040fe20000010100 */
[----:B------:R-:W-:Y:S01]  /*1440*/  FADD.FTZ R65, R65, R153 ;  /* 0x0000009941417221 */ /* 0x000fe20000010000 */
[----:B------:R-:W-:Y:S01]  /*1450*/  FFMA.FTZ R93, R153, R28, R93 ;  /* 0x0000001c995d7223 */ /* 0x000fe2000001005d */
[----:B------:R-:W-:Y:S01]  /*1460*/  FMUL.FTZ R185, R121, R153 ;  /* 0x0000009979b97220 */ /* 0x000fe20000410000 */
[----:B------:R-:W-:Y:S01]  /*1470*/  FADD.FTZ R152, R165, R178 ;  /* 0x000000b2a5987221 */ /* 0x000fe20000010000 */
[----:B------:R-:W-:Y:S01]  /*1480*/  FFMA.FTZ R153, R27, R178, R164 ;  /* 0x000000b21b997223 */ /* 0x000fe200000100a4 */
[----:B------:R-:W-:Y:S01]  /*1490*/  FMUL.FTZ R183, R7, R158 ;  /* 0x0000009e07b77220 */ /* 0x000fe20000410000 */
[----:B------:R-:W-:Y:S01]  /*14a0*/  FADD.FTZ R204, -R160, R159 ;  /* 0x0000009fa0cc7221 */ /* 0x000fe20000010100 */
[----:B------:R-:W-:Y:S01]  /*14b0*/  FADD.FTZ R157, R152, R185 ;  /* 0x000000b9989d7221 */ /* 0x000fe20000010000 */
[----:B--2---:R-:W-:Y:S01]  /*14c0*/  FMUL.FTZ R206, R122, R154 ;  /* 0x0000009a7ace7220 */ /* 0x004fe20000410000 */
        /* <DEDUP_REMOVED lines=11> */
.L_x_7049:
[----:B------:R-:W-:Y:S05]  /*1580*/  BSYNC.RECONVERGENT B0 ;  /* 0x0000000000007941 */ /* 0x000fea0003800200 */
.L_x_7048:
        /* <DEDUP_REMOVED lines=33> */
[C---:B------:R-:W-:Y:S01]  /*17a0*/  FADD.FTZ R158, -R160.reuse, R158 ;  /* 0x0000009ea09e7221 */ /* 0x040fe20000010100 */
[----:B------:R-:W-:Y:S01]  /*17b0*/  FFMA.FTZ R153, R25, R172, R164 ;  /* 0x000000ac19997223 */ /* 0x000fe200000100a4 */
[----:B------:R-:W-:Y:S01]  /*17c0*/  FADD.FTZ R200, -R160, R159 ;  /* 0x0000009fa0c87221 */ /* 0x000fe20000010100 */
[----:B------:R-:W-:Y:S01]  /*17d0*/  FADD.FTZ R157, R152, R181 ;  /* 0x000000b5989d7221 */ /* 0x000fe20000010000 */
[----:B------:R-:W-:Y:S01]  /*17e0*/  FMUL.FTZ R179, R7, R158 ;  /* 0x0000009e07b37220 */ /* 0x000fe20000410000 */
        /* <DEDUP_REMOVED lines=11> */
[----:B--2---:R-:W-:-:S07]  /*18a0*/  FFMA.FTZ R164, R200, R198, R153 ;  /* 0x000000c6c8a47223 */ /* 0x004fce0000010099 */
.L_x_7051:
[----:B------:R-:W-:Y:S05]  /*18b0*/  BSYNC.RECONVERGENT B0 ;  /* 0x0000000000007941 */ /* 0x000fea0003800200 */
.L_x_7050:
        /* <DEDUP_REMOVED lines=17> */
[----:B------:R-:W2:Y:S06]  /*19d0*/  LDG.E.128 R152, desc[UR10][R152.64] ;  /* 0x0000000a98987981 */ /* 0x000eac000c1e1d00 */
[----:B------:R-:W0:Y:S01]  /*19e0*/  @P4 LDC.64 R162, c[0x0][0x3b8] ;  /* 0x0000ee00ffa24b82 */ /* 0x000e220000000a00 */
[----:B---3--:R-:W-:-:S05]  /*19f0*/  IMAD.WIDE.U32 R166, R161, 0x4, R166 ;  /* 0x00000004a1a67825 */ /* 0x008fca00078e00a6 */
[----:B------:R1:W5:Y:S01]  /*1a00*/  LDG.E R19, desc[UR10][R166.64] ;  /* 0x0000000aa6137981 */ /* 0x000362000c1e1900 */
[----:B0-----:R-:W-:-:S05]  /*1a10*/  @P4 IMAD.WIDE.U32 R162, R161, 0x4, R162 ;  /* 0x00000004a1a24825 */ /* 0x001fca00078e00a2 */
[----:B------:R1:W5:Y:S01]  /*1a20*/  @P4 LDG.E R18, desc[UR10][R162.64] ;  /* 0x0000000aa2124981 */ /* 0x000362000c1e1900 */
[----:B------:R-:W-:Y:S01]  /*1a30*/  IADD3 R161, PT, PT, R161, 0x100, RZ ;  /* 0x00000100a1a17810 */ /* 0x000fe20007ffe0ff */
[C---:B----4-:R-:W-:Y:S01]  /*1a40*/  FADD.FTZ R24, -R160.reuse, R156 ;  /* 0x0000009ca0187221 */ /* 0x050fe20000010100 */
[----:B--2---:R-:W-:-:S03]  /*1a50*/  FADD.FTZ R174, -R160, R157 ;  /* 0x0000009da0ae7221 */ /* 0x004fc60000010100 */
[C---:B-----5:R-:W-:Y:S01]  /*1a60*/  FMUL.FTZ R23, R7.reuse, R24 ;  /* 0x0000001807177220 */ /* 0x060fe20000410000 */
[----:B------:R-:W-:Y:S01]  /*1a70*/  FMUL.FTZ R24, R7, R174 ;  /* 0x000000ae07187220 */ /* 0x000fe20000410000 */
[----:B------:R-:W-:Y:S01]  /*1a80*/  FMUL.FTZ R174, R112, R152 ;  /* 0x0000009870ae7220 */ /* 0x000fe20000410000 */
        /* <DEDUP_REMOVED lines=23> */
.L_x_7053:
[----:B------:R-:W-:Y:S05]  /*1c00*/  BSYNC.RECONVERGENT B0 ;  /* 0x0000000000007941 */ /* 0x000fea0003800200 */
.L_x_7052:
        /* <DEDUP_REMOVED lines=21> */
[C---:B----4-:R-:W-:Y:S01]  /*1d60*/  FADD.FTZ R22, -R160.reuse, R156 ;  /* 0x0000009ca0167221 */ /* 0x050fe20000010100 */
[----:B------:R-:W-:-:S03]  /*1d70*/  FADD.FTZ R176, -R160, R157 ;  /* 0x0000009da0b07221 */ /* 0x000fc60000010100 */
[C---:B-----5:R-:W-:Y:S01]  /*1d80*/  FMUL.FTZ R31, R7.reuse, R22 ;  /* 0x00000016071f7220 */ /* 0x060fe20000410000 */
[----:B------:R-:W-:Y:S01]  /*1d90*/  FMUL.FTZ R22, R7, R176 ;  /* 0x000000b007167220 */ /* 0x000fe20000410000 */
[----:B--2---:R-:W-:Y:S01]  /*1da0*/  FMUL.FTZ R176, R108, R152 ;  /* 0x000000986cb07220 */ /* 0x004fe20000410000 */
        /* <DEDUP_REMOVED lines=23> */
.L_x_7055:
[----:B------:R-:W-:Y:S05]  /*1f20*/  BSYNC.RECONVERGENT B0 ;  /* 0x0000000000007941 */ /* 0x000fea0003800200 */
.L_x_7054:
        /* <DEDUP_REMOVED lines=32> */
.L_x_7057:
[----:B------:R-:W-:Y:S05]  /*2130*/  BSYNC.RECONVERGENT B0 ;  /* 0x0000000000007941 */ /* 0x000fea0003800200 */
.L_x_7056:
        /* <DEDUP_REMOVED lines=70> */
[----:B------:R-:W-:Y:S01]  /*25a0*/  SEL R152, R152, RZ, P4 ;  /* 0x000000ff98987207 */ /* 0x000fe20002000000 */
[----:B------:R-:W-:Y:S01]  /*25b0*/  FMUL.FTZ R162, R162, UR14 ;  /* 0x0000000ea2a27c20 */ /* 0x000fe20008410000 */
[----:B------:R-:W-:-:S04]  /*25c0*/  LOP3.LUT P4, RZ, R5, 0xff00, RZ, 0xc0, !PT ;  /* 0x0000ff0005ff7812 */ /* 0x000fc8000788c0ff */
[----:B------:R-:W-:Y:S01]  /*25d0*/  SEL R153, R154, RZ, P4 ;  /* 0x000000ff9a997207 */ /* 0x000fe20002000000 */
[----:B------:R-:W-:Y:S01]  /*25e0*/  FADD.FTZ R154, R218, -R155 ;  /* 0x8000009bda9a7221 */ /* 0x000fe20000010000 */
[----:B------:R-:W-:-:S03]  /*25f0*/  LOP3.LUT P4, RZ, R5, 0xff0000, RZ, 0xc0, !PT ;  /* 0x00ff000005ff7812 */ /* 0x000fc6000788c0ff */
[----:B------:R-:W-:-:S04]  /*2600*/  FMUL.FTZ R154, R7, R154 ;  /* 0x0000009a079a7220 */ /* 0x000fc80000410000 */
[----:B------:R-:W-:-:S05]  /*2610*/  FMUL.FTZ R154, R154, UR14 ;  /* 0x0000000e9a9a7c20 */ /* 0x000fca0008410000 */
[----:B------:R-:W-:Y:S02]  /*2620*/  SEL R154, R154, RZ, P4 ;  /* 0x000000ff9a9a7207 */ /* 0x000fe40002000000 */
[----:B------:R-:W-:-:S04]  /*2630*/  ISETP.GE.U32.AND P4, PT, R5, 0x1000000, PT ;  /* 0x010000000500780c */ /* 0x000fc80003f86070 */
[----:B------:R-:W-:Y:S01]  /*2640*/  SEL R155, R162, RZ, P4 ;  /* 0x000000ffa29b7207 */ /* 0x000fe20002000000 */
[----:B------:R-:W-:Y:S08]  /*2650*/  BRA `(.L_x_7063) ;  /* 0x0000000c00807947 */ /* 0x000ff00003800000 */
.L_x_7062:
[-CC-:B------:R-:W-:Y:S01]  /*2660*/  FFMA.FTZ R145, R3, R157.reuse, R156.reuse ;  /* 0x0000009d03917223 */ /* 0x180fe2000001009c */
[-CC-:B------:R-:W-:Y:S01]  /*2670*/  FFMA.FTZ R146, R170, R157.reuse, R156.reuse ;  /* 0x0000009daa927223 */ /* 0x180fe2000001009c */
[-C--:B------:R-:W-:Y:S01]  /*2680*/  FFMA.FTZ R147, R195, R157.reuse, R156 ;  /* 0x0000009dc3937223 */ /* 0x080fe2000001009c */
[----:B------:R-:W-:Y:S01]  /*2690*/  LOP3.LUT P4, RZ, R5, 0xff, RZ, 0xc0, !PT ;  /* 0x000000ff05ff7812 */ /* 0x000fe2000788c0ff */
[----:B------:R-:W-:Y:S01]  /*26a0*/  FADD.FTZ R144, R184, -R145 ;  /* 0x80000091b8907221 */ /* 0x000fe20000010000 */
[----:B------:R-:W-:Y:S01]  /*26b0*/  FADD.FTZ R146, R197, -R146 ;  /* 0x80000092c5927221 */ /* 0x000fe20000010000 */
[----:B------:R-:W-:Y:S02]  /*26c0*/  FFMA.FTZ R162, R216, R157, R156 ;  /* 0x0000009dd8a27223 */ /* 0x000fe4000001009c */
[C---:B-----5:R-:W-:Y:S01]  /*26d0*/  FMUL.FTZ R144, R7.reuse, R144 ;  /* 0x0000009007907220 */ /* 0x060fe20000410000 */
[----:B------:R-:W-:Y:S01]  /*26e0*/  FMUL.FTZ R145, R7, R146 ;  /* 0x0000009207917220 */ /* 0x000fe20000410000 */
[----:B------:R-:W-:Y:S01]  /*26f0*/  FADD.FTZ R146, R218, -R147 ;  /* 0x80000093da927221 */ /* 0x000fe20000010000 */
[----:B------:R-:W-:Y:S01]  /*2700*/  FADD.FTZ R162, R205, -R162 ;  /* 0x800000a2cda27221 */ /* 0x000fe20000010000 */
[----:B------:R-:W-:Y:S01]  /*2710*/  FMUL.FTZ R152, R144, UR14 ;  /* 0x0000000e90987c20 */ /* 0x000fe20008410000 */
[----:B------:R-:W-:Y:S01]  /*2720*/  FMUL.FTZ R153, R145, UR14 ;  /* 0x0000000e91997c20 */ /* 0x000fe20008410000 */
[C---:B------:R-:W-:Y:S01]  /*2730*/  FMUL.FTZ R146, R7.reuse, R146 ;  /* 0x0000009207927220 */ /* 0x040fe20000410000 */
        /* <DEDUP_REMOVED lines=11> */
.L_x_7061:
[----:B------:R-:W-:Y:S01]  /*27f0*/  UMOV UR4, UR6 ;  /* 0x0000000600047c82 */ /* 0x000fe20008000000 */
[----:B------:R-:W-:Y:S01]  /*2800*/  UMOV UR5, UR7 ;  /* 0x0000000700057c82 */ /* 0x000fe20008000000 */
[----:B------:R-:W-:-:S04]  /*2810*/  UISETP.NE.U32.AND UP0, UPT, UR4, URZ, UPT ;  /* 0x000000ff0400728c */ /* 0x000fc8000bf05070 */
[----:B------:R-:W-:-:S09]  /*2820*/  UISETP.NE.AND.EX UP0, UPT, UR5, URZ, UPT, UP0 ;  /* 0x000000ff0500728c */ /* 0x000fd2000bf05300 */
[----:B------:R-:W-:Y:S05]  /*2830*/  BRA.U UP0, `(.L_x_7064) ;  /* 0x0000000100647547 */ /* 0x000fea000b800000 */
[-CC-:B------:R-:W-:Y:S01]  /*2840*/  FFMA.FTZ R153, R3, R157.reuse, R156.reuse ;  /* 0x0000009d03997223 */ /* 0x180fe2000001009c */
[-CC-:B------:R-:W-:Y:S01]  /*2850*/  FFMA.FTZ R154, R170, R157.reuse, R156.reuse ;  /* 0x0000009daa9a7223 */ /* 0x180fe2000001009c */
[-C--:B------:R-:W-:Y:S01]  /*2860*/  FFMA.FTZ R155, R195, R157.reuse, R156 ;  /* 0x0000009dc39b7223 */ /* 0x080fe2000001009c */
[----:B------:R-:W-:Y:S01]  /*2870*/  LOP3.LUT P4, RZ, R5, 0xff, RZ, 0xc0, !PT ;  /* 0x000000ff05ff7812 */ /* 0x000fe2000788c0ff */
[----:B------:R-:W-:Y:S01]  /*2880*/  FADD.FTZ R152, R184, -R153 ;  /* 0x80000099b8987221 */ /* 0x000fe20000010000 */
[----:B------:R-:W-:Y:S01]  /*2890*/  FADD.FTZ R154, R197, -R154 ;  /* 0x8000009ac59a7221 */ /* 0x000fe20000010000 */
[----:B------:R-:W-:Y:S02]  /*28a0*/  FFMA.FTZ R162, R216, R157, R156 ;  /* 0x0000009dd8a27223 */ /* 0x000fe4000001009c */
[C---:B-----5:R-:W-:Y:S01]  /*28b0*/  FFMA.FTZ R152, R7.reuse, R152, R48 ;  /* 0x0000009807987223 */ /* 0x060fe20000010030 */
[----:B------:R-:W-:Y:S01]  /*28c0*/  FFMA.FTZ R153, R7, R154, R49 ;  /* 0x0000009a07997223 */ /* 0x000fe20000010031 */
[----:B------:R-:W-:Y:S01]  /*28d0*/  FADD.FTZ R154, R218, -R155 ;  /* 0x8000009bda9a7221 */ /* 0x000fe20000010000 */
[----:B------:R-:W-:Y:S01]  /*28e0*/  FADD.FTZ R162, R205, -R162 ;  /* 0x800000a2cda27221 */ /* 0x000fe20000010000 */
[----:B------:R-:W-:Y:S01]  /*28f0*/  FMUL.FTZ R152, R152, UR14 ;  /* 0x0000000e98987c20 */ /* 0x000fe20008410000 */
[----:B------:R-:W-:Y:S01]  /*2900*/  FMUL.FTZ R153, R153, UR14 ;  /* 0x0000000e99997c20 */ /* 0x000fe20008410000 */
[C---:B------:R-:W-:Y:S01]  /*2910*/  FFMA.FTZ R154, R7.reuse, R154, R50 ;  /* 0x0000009a079a7223 */ /* 0x040fe20000010032 */
        /* <DEDUP_REMOVED lines=11> */
.L_x_7064:
        /* <DEDUP_REMOVED lines=25> */
.L_x_7060:
        /* <DEDUP_REMOVED lines=41> */
.L_x_7066:
        /* <DEDUP_REMOVED lines=33> */
.L_x_7065:
        /* <DEDUP_REMOVED lines=38> */
.L_x_7067:
        /* <DEDUP_REMOVED lines=32> */
.L_x_7063:
        /* <DEDUP_REMOVED lines=14> */
.L_x_7059:
[----:B------:R-:W-:Y:S05]  /*3540*/  BSYNC.RECONVERGENT B0 ;  /* 0x0000000000007941 */ /* 0x000fea0003800200 */
.L_x_7058:
        /* <DEDUP_REMOVED lines=46> */
.L_x_7072:
        /* <DEDUP_REMOVED lines=33> */
.L_x_7071:
[----:B0-----:R-:W0:Y:S02]  /*3a40*/  LDC.64 R148, c[0x0][0x478] ;  /* 0x00011e00ff947b82 */ /* 0x001e240000000a00 */
        /* <DEDUP_REMOVED lines=36> */
.L_x_7074:
        /* <DEDUP_REMOVED lines=33> */
.L_x_7070:
        /* <DEDUP_REMOVED lines=32> */
.L_x_7076:
        /* <DEDUP_REMOVED lines=25> */
.L_x_7075:
        /* <DEDUP_REMOVED lines=29> */
.L_x_7077:
        /* <DEDUP_REMOVED lines=23> */
[----:B------:R-:W-:-:S09]  /*4570*/  SEL R155, R162, RZ, P6 ;  /* 0x000000ffa29b7207 */ /* 0x000fd20003000000 */
.L_x_7073:
        /* <DEDUP_REMOVED lines=10> */
.L_x_7069:
[----:B------:R-:W-:Y:S05]  /*4620*/  BSYNC.RECONVERGENT B0 ;  /* 0x0000000000007941 */ /* 0x000fea0003800200 */
.L_x_7068:
        /* <DEDUP_REMOVED lines=45> */
.L_x_7082:
        /* <DEDUP_REMOVED lines=33> */
.L_x_7081:
[----:B0--3--:R-:W0:Y:S02]  /*4b10*/  LDC.64 R148, c[0x0][0x478] ;  /* 0x00011e00ff947b82 */ /* 0x009e240000000a00 */
        /* <DEDUP_REMOVED lines=36> */
.L_x_7084:
        /* <DEDUP_REMOVED lines=33> */
.L_x_7080:
        /* <DEDUP_REMOVED lines=32> */
.L_x_7086:
        /* <DEDUP_REMOVED lines=25> */
.L_x_7085:
        /* <DEDUP_REMOVED lines=29> */
.L_x_7087:
        /* <DEDUP_REMOVED lines=24> */
.L_x_7083:
        /* <DEDUP_REMOVED lines=10> */
.L_x_7079:
[----:B------:R-:W-:Y:S05]  /*56f0*/  BSYNC.RECONVERGENT B0 ;  /* 0x0000000000007941 */ /* 0x000fea0003800200 */
.L_x_7078:
        /* <DEDUP_REMOVED lines=45> */
.L_x_7092:
        /* <DEDUP_REMOVED lines=33> */
.L_x_7091:
[----:B0--34-:R-:W0:Y:S02]  /*5be0*/  LDC.64 R148, c[0x0][0x478] ;  /* 0x00011e00ff947b82 */ /* 0x019e240000000a00 */
        /* <DEDUP_REMOVED lines=36> */
.L_x_7094:
        /* <DEDUP_REMOVED lines=33> */
.L_x_7090:
        /* <DEDUP_REMOVED lines=32> */
.L_x_7096:
        /* <DEDUP_REMOVED lines=25> */
.L_x_7095:
        /* <DEDUP_REMOVED lines=29> */
.L_x_7097:
        /* <DEDUP_REMOVED lines=24> */
.L_x_7093:
        /* <DEDUP_REMOVED lines=10> */
.L_x_7089:
[----:B------:R-:W-:Y:S05]  /*67c0*/  BSYNC.RECONVERGENT B0 ;  /* 0x0000000000007941 */ /* 0x000fea0003800200 */
.L_x_7088:
        /* <DEDUP_REMOVED lines=23> */
[----:B------:R-:W-:Y:S01]  /*6940*/  FMUL.FTZ R149, R145, UR14 ;  /* 0x0000000e91957c20 */ /* 0x000fe20008410000 */
[----:B------:R-:W-:Y:S01]  /*6950*/  FFMA.FTZ R147, R200, R157, R156 ;  /* 0x0000009dc8937223 */ /* 0x000fe2000001009c */
[----:B------:R-:W-:-:S02]  /*6960*/  FMUL.FTZ R150, R146, UR14 ;  /* 0x0000000e92967c20 */ /* 0x000fc40008410000 */
[----:B------:R-:W-:Y:S01]  /*6970*/  SEL R152, R148, RZ, P6 ;  /* 0x000000ff94987207 */ /* 0x000fe20003000000 */
[----:B------:R-:W-:Y:S01]  /*6980*/  FADD.FTZ R162, R198, -R147 ;  /* 0x80000093c6a27221 */ /* 0x000fe20000010000 */
[----:B------:R-:W-:-:S03]  /*6990*/  LOP3.LUT P6, RZ, R16, 0xff, RZ, 0xc0, !PT ;  /* 0x000000ff10ff7812 */ /* 0x000fc600078cc0ff */
[----:B------:R-:W-:Y:S01]  /*69a0*/  FFMA.FTZ R147, R7, R162, R35 ;  /* 0x000000a207937223 */ /* 0x000fe20000010023 */
[----:B------:R-:W-:Y:S02]  /*69b0*/  SEL R148, R148, RZ, P6 ;  /* 0x000000ff94947207 */ /* 0x000fe40003000000 */
        /* <DEDUP_REMOVED lines=14> */
.L_x_7102:
        /* <DEDUP_REMOVED lines=23> */
[----:B------:R-:W-:Y:S01]  /*6c10*/  SEL R150, R151, RZ, P6 ;  /* 0x000000ff97967207 */ /* 0x000fe20003000000 */
[----:B------:R-:W-:Y:S01]  /*6c20*/  FFMA.FTZ R151, R200, R157, R156 ;  /* 0x0000009dc8977223 */ /* 0x000fe2000001009c */
[----:B------:R-:W-:-:S03]  /*6c30*/  ISETP.GE.U32.AND P6, PT, R17, 0x1000000, PT ;  /* 0x010000001100780c */ /* 0x000fc60003fc6070 */
[----:B------:R-:W-:-:S04]  /*6c40*/  FADD.FTZ R162, R198, -R151 ;  /* 0x80000097c6a27221 */ /* 0x000fc80000010000 */
[----:B------:R-:W-:-:S04]  /*6c50*/  FFMA.FTZ R162, R7, R162, R35 ;  /* 0x000000a207a27223 */ /* 0x000fc80000010023 */
[----:B------:R-:W-:-:S05]  /*6c60*/  FMUL.FTZ R162, R162, UR14 ;  /* 0x0000000ea2a27c20 */ /* 0x000fca0008410000 */
[----:B------:R-:W-:Y:S02]  /*6c70*/  SEL R155, R162, RZ, P6 ;  /* 0x000000ffa29b7207 */ /* 0x000fe40003000000 */
[----:B------:R-:W-:-:S04]  /*6c80*/  ISETP.GE.U32.AND P6, PT, R16, 0x1000000, PT ;  /* 0x010000001000780c */ /* 0x000fc80003fc6070 */
[----:B------:R-:W-:Y:S01]  /*6c90*/  SEL R151, R162, RZ, P6 ;  /* 0x000000ffa2977207 */ /* 0x000fe20003000000 */
[----:B------:R-:W-:Y:S08]  /*6ca0*/  BRA `(.L_x_7103) ;  /* 0x0000000800d07947 */ /* 0x000ff00003800000 */
.L_x_7101:
[----:B0--34-:R-:W0:Y:S02]  /*6cb0*/  LDC.64 R148, c[0x0][0x478] ;  /* 0x00011e00ff947b82 */ /* 0x019e240000000a00 */
[----:B0-----:R-:W-:-:S04]  /*6cc0*/  ISETP.NE.U32.AND P5, PT, R148, RZ, PT ;  /* 0x000000ff9400720c */ /* 0x001fc80003fa5070 */
[----:B------:R-:W-:-:S13]  /*6cd0*/  ISETP.NE.AND.EX P5, PT, R149, RZ, PT, P5 ;  /* 0x000000ff9500720c */ /* 0x000fda0003fa5350 */
[----:B------:R-:W-:Y:S05]  /*6ce0*/  @!P5 BRA `(.L_x_7104) ;  /* 0x000000000084d947 */ /* 0x000fea0003800000 */
[-CC-:B------:R-:W-:Y:S01]  /*6cf0*/  FFMA.FTZ R145, R25, R157.reuse, R156.reuse ;  /* 0x0000009d19917223 */ /* 0x180fe2000001009c */
[-CC-:B------:R-:W-:Y:S01]  /*6d00*/  FFMA.FTZ R146, R26, R157.reuse, R156.reuse ;  /* 0x0000009d1a927223 */ /* 0x180fe2000001009c */
[----:B------:R-:W-:Y:S01]  /*6d10*/  LOP3.LUT P6, RZ, R17, 0xff, RZ, 0xc0, !PT ;  /* 0x000000ff11ff7812 */ /* 0x000fe200078cc0ff */
[----:B------:R-:W-:Y:S01]  /*6d20*/  FFMA.FTZ R147, R179, R157, R156 ;  /* 0x0000009db3937223 */ /* 0x000fe2000001009c */
[----:B------:R-:W-:Y:S01]  /*6d30*/  FADD.FTZ R144, R172, -R145 ;  /* 0x80000091ac907221 */ /* 0x000fe20000010000 */
[----:B------:R-:W-:-:S03]  /*6d40*/  FADD.FTZ R146, R181, -R146 ;  /* 0x80000092b5927221 */ /* 0x000fc60000010000 */
[C---:B-----5:R-:W-:Y:S01]  /*6d50*/  FMUL.FTZ R144, R7.reuse, R144 ;  /* 0x0000009007907220 */ /* 0x060fe20000410000 */
[----:B------:R-:W-:Y:S01]  /*6d60*/  FMUL.FTZ R145, R7, R146 ;  /* 0x0000009207917220 */ /* 0x000fe20000410000 */
[----:B------:R-:W-:Y:S01]  /*6d70*/  FADD.FTZ R146, R202, -R147 ;  /* 0x80000093ca927221 */ /* 0x000fe20000010000 */
[----:B------:R-:W-:Y:S01]  /*6d80*/  FFMA.FTZ R147, R200, R157, R156 ;  /* 0x0000009dc8937223 */ /* 0x000fe2000001009c */
[----:B------:R-:W-:Y:S01]  /*6d90*/  FMUL.FTZ R148, R144, UR14 ;  /* 0x0000000e90947c20 */ /* 0x000fe20008410000 */
[----:B------:R-:W-:Y:S01]  /*6da0*/  FMUL.FTZ R149, R145, UR14 ;  /* 0x0000000e91957c20 */ /* 0x000fe20008410000 */
[C---:B------:R-:W-:Y:S01]  /*6db0*/  FMUL.FTZ R146, R7.reuse, R146 ;  /* 0x0000009207927220 */ /* 0x040fe20000410000 */
[----:B------:R-:W-:Y:S02]  /*6dc0*/  FADD.FTZ R162, R198, -R147 ;  /* 0x80000093c6a27221 */ /* 0x000fe40000010000 */
        /* <DEDUP_REMOVED lines=19> */
.L_x_7104:
        /* <DEDUP_REMOVED lines=18> */
[----:B------:R-:W-:Y:S01]  /*7020*/  FFMA.FTZ R151, R200, R157, R156 ;  /* 0x0000009dc8977223 */ /* 0x000fe2000001009c */
[----:B------:R-:W-:Y:S02]  /*7030*/  LOP3.LUT P6, RZ, R17, 0xff0000, RZ, 0xc0, !PT ;  /* 0x00ff000011ff7812 */ /* 0x000fe400078cc0ff */
[----:B------:R-:W-:Y:S01]  /*7040*/  FMUL.FTZ R150, R7, R150 ;  /* 0x0000009607967220 */ /* 0x000fe20000410000 */
[----:B------:R-:W-:-:S03]  /*7050*/  FADD.FTZ R162, R198, -R151 ;  /* 0x80000097c6a27221 */ /* 0x000fc60000010000 */
[----:B------:R-:W-:Y:S01]  /*7060*/  FMUL.FTZ R150, R150, UR14 ;  /* 0x0000000e96967c20 */ /* 0x000fe20008410000 */
[----:B------:R-:W-:-:S04]  /*7070*/  FMUL.FTZ R162, R7, R162 ;  /* 0x000000a207a27220 */ /* 0x000fc80000410000 */
[----:B------:R-:W-:Y:S01]  /*7080*/  SEL R154, R150, RZ, P6 ;  /* 0x000000ff969a7207 */ /* 0x000fe20003000000 */
[----:B------:R-:W-:Y:S01]  /*7090*/  FMUL.FTZ R162, R162, UR14 ;  /* 0x0000000ea2a27c20 */ /* 0x000fe20008410000 */
[----:B------:R-:W-:-:S04]  /*70a0*/  LOP3.LUT P6, RZ, R16, 0xff0000, RZ, 0xc0, !PT ;  /* 0x00ff000010ff7812 */ /* 0x000fc800078cc0ff */
[----:B------:R-:W-:Y:S02]  /*70b0*/  SEL R150, R150, RZ, P6 ;  /* 0x000000ff96967207 */ /* 0x000fe40003000000 */
[----:B------:R-:W-:-:S04]  /*70c0*/  ISETP.GE.U32.AND P6, PT, R17, 0x1000000, PT ;  /* 0x010000001100780c */ /* 0x000fc80003fc6070 */
[----:B------:R-:W-:Y:S02]  /*70d0*/  SEL R155, R162, RZ, P6 ;  /* 0x000000ffa29b7207 */ /* 0x000fe40003000000 */
[----:B------:R-:W-:-:S04]  /*70e0*/  ISETP.GE.U32.AND P6, PT, R16, 0x1000000, PT ;  /* 0x010000001000780c */ /* 0x000fc80003fc6070 */
[----:B------:R-:W-:Y:S01]  /*70f0*/  SEL R151, R162, RZ, P6 ;  /* 0x000000ffa2977207 */ /* 0x000fe20003000000 */
[----:B------:R-:W-:Y:S08]  /*7100*/  BRA `(.L_x_7103) ;  /* 0x0000000400b87947 */ /* 0x000ff00003800000 */
.L_x_7100:
        /* <DEDUP_REMOVED lines=9> */
[----:B------:R-:W-:Y:S01]  /*71a0*/  FFMA.FTZ R147, R179, R157, R156 ;  /* 0x0000009db3937223 */ /* 0x000fe2000001009c */
[----:B------:R-:W-:Y:S01]  /*71b0*/  LOP3.LUT P6, RZ, R17, 0xff, RZ, 0xc0, !PT ;  /* 0x000000ff11ff7812 */ /* 0x000fe200078cc0ff */
[----:B------:R-:W-:Y:S01]  /*71c0*/  FADD.FTZ R145, R172, -R145 ;  /* 0x80000091ac917221 */ /* 0x000fe20000010000 */
[----:B------:R-:W-:Y:S01]  /*71d0*/  FADD.FTZ R146, R181, -R146 ;  /* 0x80000092b5927221 */ /* 0x000fe20000010000 */
[----:B------:R-:W-:Y:S02]  /*71e0*/  FADD.FTZ R147, R202, -R147 ;  /* 0x80000093ca937221 */ /* 0x000fe40000010000 */
[C---:B-----5:R-:W-:Y:S01]  /*71f0*/  FFMA.FTZ R144, R7.reuse, R145, R32 ;  /* 0x0000009107907223 */ /* 0x060fe20000010020 */
[C---:B------:R-:W-:Y:S01]  /*7200*/  FFMA.FTZ R145, R7.reuse, R146, R33 ;  /* 0x0000009207917223 */ /* 0x040fe20000010021 */
[----:B------:R-:W-:Y:S01]  /*7210*/  FFMA.FTZ R146, R7, R147, R34 ;  /* 0x0000009307927223 */ /* 0x000fe20000010022 */
[----:B------:R-:W-:Y:S01]  /*7220*/  FFMA.FTZ R147, R200, R157, R156 ;  /* 0x0000009dc8937223 */ /* 0x000fe2000001009c */
[----:B------:R-:W-:Y:S01]  /*7230*/  FMUL.FTZ R152, R144, UR14 ;  /* 0x0000000e90987c20 */ /* 0x000fe20008410000 */
[----:B------:R-:W-:Y:S01]  /*7240*/  FMUL.FTZ R153, R145, UR14 ;  /* 0x0000000e91997c20 */ /* 0x000fe20008410000 */
[----:B------:R-:W-:Y:S01]  /*7250*/  FMUL.FTZ R154, R146, UR14 ;  /* 0x0000000e929a7c20 */ /* 0x000fe20008410000 */
[----:B------:R-:W-:-:S02]  /*7260*/  FADD.FTZ R162, R198, -R147 ;  /* 0x80000093c6a27221 */ /* 0x000fc40000010000 */
[----:B------:R-:W-:Y:S02]  /*7270*/  SEL R152, R152, RZ, P6 ;  /* 0x000000ff98987207 */ /* 0x000fe40003000000 */
[----:B------:R-:W-:Y:S01]  /*7280*/  LOP3.LUT P6, RZ, R17, 0xff00, RZ, 0xc0, !PT ;  /* 0x0000ff0011ff7812 */ /* 0x000fe200078cc0ff */
[----:B------:R-:W-:-:S03]  /*7290*/  FFMA.FTZ R147, R7, R162, R35 ;  /* 0x000000a207937223 */ /* 0x000fc60000010023 */
[----:B------:R-:W-:Y:S01]  /*72a0*/  SEL R153, R153, RZ, P6 ;  /* 0x000000ff99997207 */ /* 0x000fe20003000000 */
[----:B------:R-:W-:Y:S01]  /*72b0*/  FMUL.FTZ R155, R147, UR14 ;  /* 0x0000000e939b7c20 */ /* 0x000fe20008410000 */
[----:B------:R-:W-:-:S04]  /*72c0*/  LOP3.LUT P6, RZ, R17, 0xff0000, RZ, 0xc0, !PT ;  /* 0x00ff000011ff7812 */ /* 0x000fc800078cc0ff */
[----:B------:R-:W-:Y:S02]  /*72d0*/  SEL R154, R154, RZ, P6 ;  /* 0x000000ff9a9a7207 */ /* 0x000fe40003000000 */
[----:B------:R-:W-:-:S04]  /*72e0*/  ISETP.GE.U32.AND P6, PT, R17, 0x1000000, PT ;  /* 0x010000001100780c */ /* 0x000fc80003fc6070 */
[----:B------:R-:W-:Y:S01]  /*72f0*/  SEL R155, R155, RZ, P6 ;  /* 0x000000ff9b9b7207 */ /* 0x000fe20003000000 */
[----:B------:R-:W-:Y:S08]  /*7300*/  BRA `(.L_x_7103) ;  /* 0x0000000400387947 */ /* 0x000ff00003800000 */
.L_x_7106:
        /* <DEDUP_REMOVED lines=9> */
[----:B------:R-:W-:-:S02]  /*73a0*/  FFMA.FTZ R155, R7, R155, R34 ;  /* 0x0000009b079b7223 */ /* 0x000fc40000010022 */
[----:B------:R-:W-:Y:S01]  /*73b0*/  FMUL.FTZ R153, R153, UR14 ;  /* 0x0000000e99997c20 */ /* 0x000fe20008410000 */
[----:B------:R-:W-:Y:S01]  /*73c0*/  FMUL.FTZ R154, R154, UR14 ;  /* 0x0000000e9a9a7c20 */ /* 0x000fe20008410000 */
[----:B------:R-:W-:-:S03]  /*73d0*/  FMUL.FTZ R155, R155, UR14 ;  /* 0x0000000e9b9b7c20 */ /* 0x000fc60008410000 */
        /* <DEDUP_REMOVED lines=10> */
[----:B------:R-:W-:Y:S01]  /*7480*/  SEL R155, R162, RZ, P6 ;  /* 0x000000ffa29b7207 */ /* 0x000fe20003000000 */
[----:B------:R-:W-:Y:S06]  /*7490*/  BRA `(.L_x_7103) ;  /* 0x0000000000d47947 */ /* 0x000fec0003800000 */
.L_x_7105:
        /* <DEDUP_REMOVED lines=16> */
[----:B------:R-:W-:Y:S01]  /*75a0*/  FMUL.FTZ R146, R7, R146 ;  /* 0x0000009207927220 */ /* 0x000fe20000410000 */
        /* <DEDUP_REMOVED lines=9> */
[----:B------:R-:W-:-:S04]  /*7640*/  ISETP.GE.U32.AND P6, PT, R17, 0x1000000, PT ;  /* 0x010000001100780c */ /* 0x000fc80003fc6070 */
[----:B------:R-:W-:Y:S01]  /*7650*/  SEL R155, R155, RZ, P6 ;  /* 0x000000ff9b9b7207 */ /* 0x000fe20003000000 */
[----:B------:R-:W-:Y:S08]  /*7660*/  BRA `(.L_x_7103) ;  /* 0x0000000000607947 */ /* 0x000ff00003800000 */
.L_x_7107:
        /* <DEDUP_REMOVED lines=22> */
[----:B------:R-:W-:-:S04]  /*77d0*/  ISETP.GE.U32.AND P6, PT, R17, 0x1000000, PT ;  /* 0x010000001100780c */ /* 0x000fc80003fc6070 */
[----:B------:R-:W-:-:S09]  /*77e0*/  SEL R155, R162, RZ, P6 ;  /* 0x000000ffa29b7207 */ /* 0x000fd20003000000 */
.L_x_7103:
        /* <DEDUP_REMOVED lines=10> */
.L_x_7099:
[----:B------:R-:W-:Y:S05]  /*7890*/  BSYNC.RECONVERGENT B0 ;  /* 0x0000000000007941 */ /* 0x000fea0003800200 */
.L_x_7098:
        /* <DEDUP_REMOVED lines=45> */
.L_x_7112:
        /* <DEDUP_REMOVED lines=33> */
.L_x_7111:
        /* <DEDUP_REMOVED lines=37> */
.L_x_7114:
        /* <DEDUP_REMOVED lines=33> */
.L_x_7110:
        /* <DEDUP_REMOVED lines=32> */
.L_x_7116:
        /* <DEDUP_REMOVED lines=25> */
.L_x_7115:
        /* <DEDUP_REMOVED lines=29> */
.L_x_7117:
        /* <DEDUP_REMOVED lines=24> */
.L_x_7113:
        /* <DEDUP_REMOVED lines=10> */
.L_x_7109:
[----:B------:R-:W-:Y:S05]  /*8960*/  BSYNC.RECONVERGENT B0 ;  /* 0x0000000000007941 */ /* 0x000fea0003800200 */
.L_x_7108:
        /* <DEDUP_REMOVED lines=46> */
.L_x_7122:
        /* <DEDUP_REMOVED lines=33> */
.L_x_7121:
        /* <DEDUP_REMOVED lines=37> */
.L_x_7124:
        /* <DEDUP_REMOVED lines=33> */
.L_x_7120:
        /* <DEDUP_REMOVED lines=32> */
.L_x_7126:
[-CC-:B------:R-:W-:Y:S01]  /*94c0*/  FFMA.FTZ R153, R188, R157.reuse, R156.reuse ;  /* 0x0000009dbc997223 */ /* 0x180fe2000001009c */
[-CC-:B------:R-:W-:Y:S01]  /*94d0*/  FFMA.FTZ R154, R22, R157.reuse, R156.reuse ;  /* 0x0000009d169a7223 */ /* 0x180fe2000001009c */
[----:B------:R-:W-:Y:S02]  /*94e0*/  ISETP.GE.U32.AND P6, PT, R20, 0x1000000, PT ;  /* 0x010000001400780c */ /* 0x000fe40003fc6070 */
[----:B------:R-:W-:Y:S01]  /*94f0*/  FADD.FTZ R152, R186, -R153 ;  /* 0x80000099ba987221 */ /* 0x000fe20000010000 */
[-C--:B------:R-:W-:Y:S01]  /*9500*/  FFMA.FTZ R153, R31, R157.reuse, R156 ;  /* 0x0000009d1f997223 */ /* 0x080fe2000001009c */
[----:B------:R-:W-:Y:S01]  /*9510*/  FADD.FTZ R154, R173, -R154 ;  /* 0x8000009aad9a7221 */ /* 0x000fe20000010000 */
[----:B------:R-:W-:Y:S01]  /*9520*/  FFMA.FTZ R157, R171, R157, R156 ;  /* 0x0000009dab9d7223 */ /* 0x000fe2000001009c */
[C---:B-----5:R-:W-:Y:S01]  /*9530*/  FFMA.FTZ R152, R7.reuse, R152, R143 ;  /* 0x0000009807987223 */ /* 0x060fe2000001008f */
[----:B------:R-:W-:Y:S01]  /*9540*/  FADD.FTZ R153, R176, -R153 ;  /* 0x80000099b0997221 */ /* 0x000fe20000010000 */
[C---:B------:R-:W-:Y:S01]  /*9550*/  FFMA.FTZ R154, R7.reuse, R154, R141 ;  /* 0x0000009a079a7223 */ /* 0x040fe2000001008d */
[----:B------:R-:W-:Y:S01]  /*9560*/  FADD.FTZ R157, R190, -R157 ;  /* 0x8000009dbe9d7221 */ /* 0x000fe20000010000 */
[----:B------:R-:W-:Y:S01]  /*9570*/  FMUL.FTZ R152, R152, UR14 ;  /* 0x0000000e98987c20 */ /* 0x000fe20008410000 */
[C---:B------:R-:W-:Y:S01]  /*9580*/  FFMA.FTZ R153, R7.reuse, R153, R140 ;  /* 0x0000009907997223 */ /* 0x040fe2000001008c */
        /* <DEDUP_REMOVED lines=10> */
[----:B------:R-:W-:Y:S01]  /*9630*/  SEL R154, R157, RZ, P6 ;  /* 0x000000ff9d9a7207 */ /* 0x000fe20003000000 */
[----:B------:R-:W-:Y:S08]  /*9640*/  BRA `(.L_x_7123) ;  /* 0x0000000000d47947 */ /* 0x000ff00003800000 */
.L_x_7125:
        /* <DEDUP_REMOVED lines=29> */
.L_x_7127:
[-CC-:B------:R-:W-:Y:S01]  /*9820*/  FFMA.FTZ R153, R188, R157.reuse, R156.reuse ;  /* 0x0000009dbc997223 */ /* 0x180fe2000001009c */
[----:B------:R-:W-:Y:S01]  /*9830*/  ISETP.GE.U32.AND P6, PT, R20, 0x1000000, PT ;  /* 0x010000001400780c */ /* 0x000fe20003fc6070 */
[-CC-:B------:R-:W-:Y:S02]  /*9840*/  FFMA.FTZ R154, R22, R157.reuse, R156.reuse ;  /* 0x0000009d169a7223 */ /* 0x180fe4000001009c */
[----:B------:R-:W-:Y:S01]  /*9850*/  FADD.FTZ R152, R186, -R153 ;  /* 0x80000099ba987221 */ /* 0x000fe20000010000 */
[-C--:B------:R-:W-:Y:S01]  /*9860*/  FFMA.FTZ R153, R31, R157.reuse, R156 ;  /* 0x0000009d1f997223 */ /* 0x080fe2000001009c */
[----:B------:R-:W-:Y:S01]  /*9870*/  FADD.FTZ R154, R173, -R154 ;  /* 0x8000009aad9a7221 */ /* 0x000fe20000010000 */
[----:B------:R-:W-:Y:S01]  /*9880*/  FFMA.FTZ R157, R171, R157, R156 ;  /* 0x0000009dab9d7223 */ /* 0x000fe2000001009c */
[C---:B-----5:R-:W-:Y:S02]  /*9890*/  FMUL.FTZ R152, R7.reuse, R152 ;  /* 0x0000009807987220 */ /* 0x060fe40000410000 */
[----:B------:R-:W-:-:S02]  /*98a0*/  FMUL.FTZ R154, R7, R154 ;  /* 0x0000009a079a7220 */ /* 0x000fc40000410000 */
[----:B------:R-:W-:Y:S02]  /*98b0*/  FMUL.FTZ R152, R152, UR14 ;  /* 0x0000000e98987c20 */ /* 0x000fe40008410000 */
[----:B------:R-:W-:-:S03]  /*98c0*/  FMUL.FTZ R154, R154, UR14 ;  /* 0x0000000e9a9a7c20 */ /* 0x000fc60008410000 */
        /* <DEDUP_REMOVED lines=9> */
[----:B------:R-:W-:-:S03]  /*9960*/  LOP3.LUT P6, RZ, R20, 0xff0000, RZ, 0xc0, !PT ;  /* 0x00ff000014ff7812 */ /* 0x000fc600078cc0ff */
[----:B------:R-:W-:-:S04]  /*9970*/  FMUL.FTZ R154, R7, R154 ;  /* 0x0000009a079a7220 */ /* 0x000fc80000410000 */
[----:B------:R-:W-:-:S05]  /*9980*/  FMUL.FTZ R154, R154, UR14 ;  /* 0x0000000e9a9a7c20 */ /* 0x000fca0008410000 */
[----:B------:R-:W-:-:S07]  /*9990*/  SEL R154, R154, RZ, P6 ;  /* 0x000000ff9a9a7207 */ /* 0x000fce0003000000 */
.L_x_7123:
        /* <DEDUP_REMOVED lines=9> */
.L_x_7119:
[----:B------:R-:W-:Y:S05]  /*9a30*/  BSYNC.RECONVERGENT B0 ;  /* 0x0000000000007941 */ /* 0x000fea0003800200 */
.L_x_7118:
[----:B------:R-:W-:Y:S01]  /*9a40*/  ISETP.NE.AND P4, PT, R159, RZ, PT ;  /* 0x000000ff9f00720c */ /* 0x000fe20003f85270 */
[----:B------:R-:W-:-:S12]  /*9a50*/  UPLOP3.LUT UP1, UPT, UPT, UPT, UP1, 0x40, 0x4 ;  /* 0x000000000004789c */ /* 0x000fd80003f2e810 */
[----:B------:R-:W-:Y:S05]  /*9a60*/  @!P4 BRA `(.L_x_7128) ;  /* 0xffffff6c003cc947 */ /* 0x000fea000383ffff */
.L_x_7041:
        /* <DEDUP_REMOVED lines=56> */
.L_x_7129:
        /* <DEDUP_REMOVED lines=9> */
.L_x_7328:


//--------------------- .text._ZN10layer_norm22ln_bwd_finalize_kernelINS_22Kernel_traits_finalizeILj7168EfffffjLb0ELj1024ELj4ENS_18Kernel_traits_baseILj7168EfffffjLj1024EEEEELb0ELb1EEEvNS_9BwdParamsE --------------------------
	.section	.text._ZN10layer_norm22ln_bwd_finalize_kernelINS_22Kernel_traits_finalizeILj7168EfffffjLb0ELj1024ELj4ENS_18Kernel_traits_baseILj7168EfffffjLj1024EEEEELb0ELb1EEEvNS_9BwdParamsE,"ax",@progbits
	.align	128
        .global         _ZN10layer_norm22ln_bwd_finalize_kernelINS_22Kernel_traits_finalizeILj7168EfffffjLb0ELj1024ELj4ENS_18Kernel_traits_baseILj7168EfffffjLj1024EEEEELb0ELb1EEEvNS_9BwdParamsE
        .type           _ZN10layer_norm22ln_bwd_finalize_kernelINS_22Kernel_traits_finalizeILj7168EfffffjLb0ELj1024ELj4ENS_18Kernel_traits_baseILj7168EfffffjLj1024EEEEELb0ELb1EEEvNS_9BwdParamsE,@function
        .size           _ZN10layer_norm22ln_bwd_finalize_kernelINS_22Kernel_traits_finalizeILj7168EfffffjLb0ELj1024ELj4ENS_18Kernel_traits_baseILj7168EfffffjLj1024EEEEELb0ELb1EEEvNS_9BwdParamsE,(.L_x_7329 - _ZN10layer_norm22ln_bwd_finalize_kernelINS_22Kernel_traits_finalizeILj7168EfffffjLb0ELj1024ELj4ENS_18Kernel_traits_baseILj7168EfffffjLj1024EEEEELb0ELb1EEEvNS_9BwdParamsE)
        .other          _ZN10layer_norm22ln_bwd_finalize_kernelINS_22Kernel_traits_finalizeILj7168EfffffjLb0ELj1024ELj4ENS_18Kernel_traits_baseILj7168EfffffjLj1024EEEEELb0ELb1EEEvNS_9BwdParamsE,@"STO_CUDA_ENTRY STV_DEFAULT"
_ZN10layer_norm22ln_bwd_finalize_kernelINS_22Kernel_traits_finalizeILj7168EfffffjLb0ELj1024ELj4ENS_18Kernel_traits_baseILj7168EfffffjLj1024EEEEELb0ELb1EEEvNS_9BwdParamsE:
.text._ZN10layer_norm22ln_bwd_finalize_kernelINS_22Kernel_traits_finalizeILj7168EfffffjLb0ELj1024ELj4ENS_18Kernel_traits_baseILj7168EfffffjLj1024EEEEELb0ELb1EEEvNS_9BwdParamsE:
        /* <DEDUP_REMOVED lines=77> */
.L_x_7134:
        /* <DEDUP_REMOVED lines=118> */
.L_x_7133:
[----:B------:R-:W-:Y:S05]  /*0c30*/  BSYNC.RECONVERGENT B1 ;  /* 0x0000000000017941 */ /* 0x000fea0003800200 */
.L_x_7132:
        /* <DEDUP_REMOVED lines=69> */
.L_x_7136:
[----:B------:R-:W-:Y:S05]  /*1090*/  BSYNC.RECONVERGENT B1 ;  /* 0x0000000000017941 */ /* 0x000fea0003800200 */
.L_x_7135:
        /* <DEDUP_REMOVED lines=38> */
.L_x_7138:
[----:B------:R-:W-:Y:S05]  /*1300*/  BSYNC.RECONVERGENT B1 ;  /* 0x0000000000017941 */ /* 0x000fea0003800200 */
.L_x_7137:
[----:B------:R-:W-:Y:S05]  /*1310*/  @!P1 BRA `(.L_x_7131) ;  /* 0x0000000000409947 */ /* 0x000fea0003800000 */
[----:B------:R-:W0:Y:S01]  /*1320*/  LDC R14, c[0x0][0x388] ;  /* 0x0000e200ff0e7b82 */ /* 0x000e220000000800 */
[----:B------:R-:W-:-:S07]  /*1330*/  IADD3 R12, PT, PT, -R54, RZ, RZ ;  /* 0x000000ff360c7210 */ /* 0x000fce0007ffe1ff */
[----:B------:R-:W1:Y:S08]  /*1340*/  LDC.64 R8, c[0x0][0x440] ;  /* 0x00011000ff087b82 */ /* 0x000e700000000a00 */
[----:B------:R-:W2:Y:S01]  /*1350*/  LDC.64 R10, c[0x0][0x448] ;  /* 0x00011200ff0a7b82 */ /* 0x000ea20000000a00 */
[----:B0-----:R-:W-:-:S05]  /*1360*/  IMAD R0, R3, R14, R0 ;  /* 0x0000000e03007224 */ /* 0x001fca00078e0200 */
[----:B------:R-:W-:-:S07]  /*1370*/  IADD3 R3, PT, PT, R57, R0, RZ ;  /* 0x0000000039037210 */ /* 0x000fce0007ffe0ff */
.L_x_7139:
        /* <DEDUP_REMOVED lines=10> */
.L_x_7131:
[----:B------:R-:W-:Y:S05]  /*1420*/  BSYNC.RECONVERGENT B0 ;  /* 0x0000000000007941 */ /* 0x000fea0003800200 */
.L_x_7130:
        /* <DEDUP_REMOVED lines=57> */
.L_x_7140:
        /* <DEDUP_REMOVED lines=12> */
.L_x_7329:


//--------------------- .text._ZN10layer_norm40ln_parallel_residual_bwd_finalize_kernelINS_22Kernel_traits_finalizeILj7168EfffffjLb0ELj1024ELj4ENS_18Kernel_traits_baseILj7168EfffffjLj1024EEEEELb1EEEvNS_9BwdParamsE --------------------------
	.section	.text._ZN10layer_norm40ln_parallel_residual_bwd_finalize_kernelINS_22Kernel_traits_finalizeILj7168EfffffjLb0ELj1024ELj4ENS_18Kernel_traits_baseILj7168EfffffjLj1024EEEEELb1EEEvNS_9BwdParamsE,"ax",@progbits
	.align	128
        .global         _ZN10layer_norm40ln_parallel_residual_bwd_finalize_kernelINS_22Kernel_traits_finalizeILj7168EfffffjLb0ELj1024ELj4ENS_18Kernel_traits_baseILj7168EfffffjLj1024EEEEELb1EEEvNS_9BwdParamsE
        .type           _ZN10layer_norm40ln_parallel_residual_bwd_finalize_kernelINS_22Kernel_traits_finalizeILj7168EfffffjLb0ELj1024ELj4ENS_18Kernel_traits_baseILj7168EfffffjLj1024EEEEELb1EEEvNS_9BwdParamsE,@function
        .size           _ZN10layer_norm40ln_parallel_residual_bwd_finalize_kernelINS_22Kernel_traits_finalizeILj7168EfffffjLb0ELj1024ELj4ENS_18Kernel_traits_baseILj7168EfffffjLj1024EEEEELb1EEEvNS_9BwdParamsE,(.L_x_7330 - _ZN10layer_norm40ln_parallel_residual_bwd_finalize_kernelINS_22Kernel_traits_finalizeILj7168EfffffjLb0ELj1024ELj4ENS_18Kernel_traits_baseILj7168EfffffjLj1024EEEEELb1EEEvNS_9BwdParamsE)
        .other          _ZN10layer_norm40ln_parallel_residual_bwd_finalize_kernelINS_22Kernel_traits_finalizeILj7168EfffffjLb0ELj1024ELj4ENS_18Kernel_traits_baseILj7168EfffffjLj1024EEEEELb1EEEvNS_9BwdParamsE,@"STO_CUDA_ENTRY STV_DEFAULT"
_ZN10layer_norm40ln_parallel_residual_bwd_finalize_kernelINS_22Kernel_traits_finalizeILj7168EfffffjLb0ELj1024ELj4ENS_18Kernel_traits_baseILj7168EfffffjLj1024EEEEELb1EEEvNS_9BwdParamsE:
.text._ZN10layer_norm40ln_parallel_residual_bwd_finalize_kernelINS_22Kernel_traits_finalizeILj7168EfffffjLb0ELj1024ELj4ENS_18Kernel_traits_baseILj7168EfffffjLj1024EEEEELb1EEEvNS_9BwdParamsE:
        /* <DEDUP_REMOVED lines=57> */
.L_x_7145:
        /* <DEDUP_REMOVED lines=112> */
.L_x_7144:
[----:B------:R-:W-:Y:S05]  /*0a90*/  BSYNC.RECONVERGENT B1 ;  /* 0x0000000000017941 */ /* 0x000fea0003800200 */
.L_x_7143:
        /* <DEDUP_REMOVED lines=67> */
.L_x_7147:
[----:B------:R-:W-:Y:S05]  /*0ed0*/  BSYNC.RECONVERGENT B1 ;  /* 0x0000000000017941 */ /* 0x000fea0003800200 */
.L_x_7146:
        /* <DEDUP_REMOVED lines=37> */
.L_x_7149:
[----:B------:R-:W-:Y:S05]  /*1130*/  BSYNC.RECONVERGENT B1 ;  /* 0x0000000000017941 */ /* 0x000fea0003800200 */
.L_x_7148:
        /* <DEDUP_REMOVED lines=19> */
.L_x_7142:
[----:B------:R-:W-:Y:S05]  /*1270*/  BSYNC.RECONVERGENT B0 ;  /* 0x0000000000007941 */ /* 0x000fea0003800200 */
.L_x_7141:
        /* <DEDUP_REMOVED lines=89> */
.L_x_7150:
        /* <DEDUP_REMOVED lines=15> */
.L_x_7330:


//--------------------- .text._ZN10layer_norm31ln_parallel_residual_bwd_kernelINS_13Kernel_traitsIfffffjLj7168ELj1ELj1ELj8ELj16ENS_18Kernel_traits_baseILj7168EfffffjLj256EEEEELb1ELb1ELb1EEEvNS_9BwdParamsE --------------------------
	.section	.text._ZN10layer_norm31ln_parallel_residual_bwd_kernelINS_13Kernel_traitsIfffffjLj7168ELj1ELj1ELj8ELj16ENS_18Kernel_traits_baseILj7168EfffffjLj256EEEEELb1ELb1ELb1EEEvNS_9BwdParamsE,"ax",@progbits
	.align	128
        .global         _ZN10layer_norm31ln_parallel_residual_bwd_kernelINS_13Kernel_traitsIfffffjLj7168ELj1ELj1ELj8ELj16ENS_18Kernel_traits_baseILj7168EfffffjLj256EEEEELb1ELb1ELb1EEEvNS_9BwdParamsE
        .type           _ZN10layer_norm31ln_parallel_residual_bwd_kernelINS_13Kernel_traitsIfffffjLj7168ELj1ELj1ELj8ELj16ENS_18Kernel_traits_baseILj7168EfffffjLj256EEEEELb1ELb1ELb1EEEvNS_9BwdParamsE,@function
        .size           _ZN10layer_norm31ln_parallel_residual_bwd_kernelINS_13Kernel_traitsIfffffjLj7168ELj1ELj1ELj8ELj16ENS_18Kernel_traits_baseILj7168EfffffjLj256EEEEELb1ELb1ELb1EEEvNS_9BwdParamsE,(.L_x_7331 - _ZN10layer_norm31ln_parallel_residual_bwd_kernelINS_13Kernel_traitsIfffffjLj7168ELj1ELj1ELj8ELj16ENS_18Kernel_traits_baseILj7168EfffffjLj256EEEEELb1ELb1ELb1EEEvNS_9BwdParamsE)
        .other          _ZN10layer_norm31ln_parallel_residual_bwd_kernelINS_13Kernel_traitsIfffffjLj7168ELj1ELj1ELj8ELj16ENS_18Kernel_traits_baseILj7168EfffffjLj256EEEEELb1ELb1ELb1EEEvNS_9BwdParamsE,@"STO_CUDA_ENTRY STV_DEFAULT"
_ZN10layer_norm31ln_parallel_residual_bwd_kernelINS_13Kernel_traitsIfffffjLj7168ELj1ELj1ELj8ELj16ENS_18Kernel_traits_baseILj7168EfffffjLj256EEEEELb1ELb1ELb1EEEvNS_9BwdParamsE:
.text._ZN10layer_norm31ln_parallel_residual_bwd_kernelINS_13Kernel_traitsIfffffjLj7168ELj1ELj1ELj8ELj16ENS_18Kernel_traits_baseILj7168EfffffjLj256EEEEELb1ELb1ELb1EEEvNS_9BwdParamsE:
        /* <DEDUP_REMOVED lines=64> */
[----:B------:R-:W2:Y:S03]  /*0400*/  LDCU UR13, c[0x0][0x388] ;  /* 0x00007100ff0d77ac */ /* 0x000ea60008000800 */
[----:B------:R0:W5:Y:S01]  /*0410*/  LDG.E.128 R56, desc[UR10][R2.64+0x1000] ;  /* 0x0010000a02387981 */ /* 0x000162000c1e1d00 */
[----:B------:R-:W3:Y:S03]  /*0420*/  LDCU.U8 UR12, c[0x0][0x410] ;  /* 0x00008200ff0c77ac */ /* 0x000ee60008000000 */
[----:B------:R0:W5:Y:S01]  /*0430*/  LDG.E.128 R52, desc[UR10][R2.64+0x2000] ;  /* 0x0020000a02347981 */ /* 0x000162000c1e1d00 */
[----:B------:R-:W4:Y:S03]  /*0440*/  LDCU UR18, c[0x0][0x400] ;  /* 0x00008000ff1277ac */ /* 0x000f260008000800 */
[----:B------:R0:W5:Y:S01]  /*0450*/  LDG.E.128 R48, desc[UR10][R2.64+0x3000] ;  /* 0x0030000a02307981 */ /* 0x000162000c1e1d00 */
[----:B------:R-:W0:Y:S03]  /*0460*/  LDCU.64 UR8, c[0x0][0x478] ;  /* 0x00008f00ff0877ac */ /* 0x000e260008000a00 */
[----:B------:R0:W5:Y:S01]  /*0470*/  LDG.E.128 R44, desc[UR10][R2.64+0x4000] ;  /* 0x0040000a022c7981 */ /* 0x000162000c1e1d00 */
[----:B------:R-:W0:Y:S03]  /*0480*/  LDCU.64 UR14, c[0x0][0x438] ;  /* 0x00008700ff0e77ac */ /* 0x000e260008000a00 */
[----:B------:R0:W5:Y:S01]  /*0490*/  LDG.E.128 R40, desc[UR10][R2.64+0x5000] ;  /* 0x0050000a02287981 */ /* 0x000162000c1e1d00 */
[----:B------:R-:W0:Y:S03]  /*04a0*/  LDCU.64 UR16, c[0x0][0x470] ;  /* 0x00008e00ff1077ac */ /* 0x000e260008000a00 */
[----:B------:R0:W5:Y:S01]  /*04b0*/  LDG.E.128 R36, desc[UR10][R2.64+0x6000] ;  /* 0x0060000a02247981 */ /* 0x000162000c1e1d00 */
[----:B------:R-:W-:-:S02]  /*04c0*/  CS2R R18, SRZ ;  /* 0x0000000000127805 */ /* 0x000fc4000001ff00 */
[----:B------:R-:W-:Y:S02]  /*04d0*/  CS2R R16, SRZ ;  /* 0x0000000000107805 */ /* 0x000fe4000001ff00 */
[----:B------:R-:W-:Y:S02]  /*04e0*/  CS2R R14, SRZ ;  /* 0x00000000000e7805 */ /* 0x000fe4000001ff00 */
[----:B------:R-:W-:Y:S02]  /*04f0*/  CS2R R12, SRZ ;  /* 0x00000000000c7805 */ /* 0x000fe4000001ff00 */
[----:B------:R-:W-:Y:S02]  /*0500*/  CS2R R10, SRZ ;  /* 0x00000000000a7805 */ /* 0x000fe4000001ff00 */
[----:B-1234-:R-:W-:-:S07]  /*0510*/  MOV R9, RZ ;  /* 0x000000ff00097202 */ /* 0x01efce0000000f00 */
.L_x_7210:
[----:B------:R-:W-:Y:S01]  /*0520*/  IMAD R8, R185, UR13, RZ ;  /* 0x0000000db9087c24 */ /* 0x000fe2000f8e02ff */
[----:B------:R-:W1:Y:S04]  /*0530*/  LDC.64 R230, c[0x0][0x3c0] ;  /* 0x0000f000ffe67b82 */ /* 0x000e680000000a00 */
[----:B--2---:R-:W-:-:S04]  /*0540*/  SHF.R.S32.HI R65, RZ, 0x1f, R8 ;  /* 0x0000001fff417819 */ /* 0x004fc80000011408 */
[----:B------:R-:W-:Y:S01]  /*0550*/  LEA.HI R65, R65, R8, RZ, 0x2 ;  /* 0x0000000841417211 */ /* 0x000fe200078f10ff */
[----:B------:R-:W2:Y:S03]  /*0560*/  LDC.64 R66, c[0x0][0x3a8] ;  /* 0x0000ea00ff427b82 */ /* 0x000ea60000000a00 */
[----:B------:R-:W-:-:S05]  /*0570*/  LEA.HI.SX32 R198, R65, R136, 0x1e ;  /* 0x0000008841c67211 */ /* 0x000fca00078ff2ff */
[----:B------:R-:W3:Y:S08]  /*0580*/  LDC.64 R64, c[0x0][0x3c8] ;  /* 0x0000f200ff407b82 */ /* 0x000ef00000000a00 */
[----:B------:R-:W4:Y:S01]  /*0590*/  LDC.64 R88, c[0x0][0x428] ;  /* 0x00010a00ff587b82 */ /* 0x000f220000000a00 */
[----:B-1----:R-:W-:Y:S01]  /*05a0*/  IMAD.WIDE R230, R185, 0x4, R230 ;  /* 0x00000004b9e67825 */ /* 0x002fe200078e02e6 */
[----:B------:R-:W-:-:S02]  /*05b0*/  IADD3 R194, PT, PT, R198, 0x200, RZ ;  /* 0x00000200c6c27810 */ /* 0x000fc40007ffe0ff */
[----:B------:R-:W-:-:S03]  /*05c0*/  IADD3 R8, PT, PT, R198, 0x600, RZ ;  /* 0x00000600c6087810 */ /* 0x000fc60007ffe0ff */
[----:B------:R-:W4:Y:S01]  /*05d0*/  LDG.E R230, desc[UR10][R230.64] ;  /* 0x0000000ae6e67981 */ /* 0x000f22000c1e1900 */
[C---:B--2---:R-:W-:Y:S01]  /*05e0*/  IMAD.WIDE.U32 R128, R198.reuse, 0x10, R66 ;  /* 0x00000010c6807825 */ /* 0x044fe200078e0042 */
[C---:B------:R-:W-:Y:S01]  /*05f0*/  IADD3 R196, PT, PT, R198.reuse, 0x100, RZ ;  /* 0x00000100c6c47810 */ /* 0x040fe20007ffe0ff */
[----:B------:R-:W1:Y:S01]  /*0600*/  LDC.64 R216, c[0x0][0x3b0] ;  /* 0x0000ec00ffd87b82 */ /* 0x000e620000000a00 */
[C---:B------:R-:W-:Y:S02]  /*0610*/  IADD3 R192, PT, PT, R198.reuse, 0x300, RZ ;  /* 0x00000300c6c07810 */ /* 0x040fe40007ffe0ff */
[C---:B------:R-:W-:Y:S02]  /*0620*/  IADD3 R190, PT, PT, R198.reuse, 0x400, RZ ;  /* 0x00000400c6be7810 */ /* 0x040fe40007ffe0ff */
[----:B------:R-:W-:Y:S01]  /*0630*/  IADD3 R188, PT, PT, R198, 0x500, RZ ;  /* 0x00000500c6bc7810 */ /* 0x000fe20007ffe0ff */
[----:B---3--:R-:W-:Y:S01]  /*0640*/  IMAD.WIDE R90, R185, 0x4, R64 ;  /* 0x00000004b95a7825 */ /* 0x008fe200078e0240 */
[----:B------:R-:W2:Y:S03]  /*0650*/  LDG.E.128 R128, desc[UR10][R128.64] ;  /* 0x0000000a80807981 */ /* 0x000ea6000c1e1d00 */
[----:B------:R-:W-:Y:S01]  /*0660*/  IMAD.WIDE.U32 R136, R194, 0x10, R66 ;  /* 0x00000010c2887825 */ /* 0x000fe200078e0042 */
[----:B------:R-:W3:Y:S03]  /*0670*/  LDG.E R187, desc[UR10][R90.64] ;  /* 0x0000000a5abb7981 */ /* 0x000ee6000c1e1900 */
[----:B----4-:R-:W-:-:S02]  /*0680*/  IMAD.WIDE.U32 R64, R198, 0x10, R88 ;  /* 0x00000010c6407825 */ /* 0x010fc400078e0058 */
[----:B------:R-:W4:Y:S02]  /*0690*/  LDG.E.128 R136, desc[UR10][R136.64] ;  /* 0x0000000a88887981 */ /* 0x000f24000c1e1d00 */
[----:B------:R-:W-:-:S04]  /*06a0*/  IMAD.WIDE.U32 R152, R8, 0x10, R66 ;  /* 0x0000001008987825 */ /* 0x000fc800078e0042 */
[--C-:B------:R-:W-:Y:S02]  /*06b0*/  IMAD.WIDE.U32 R132, R196, 0x10, R66.reuse ;  /* 0x00000010c4847825 */ /* 0x100fe400078e0042 */
[----:B------:R-:W4:Y:S02]  /*06c0*/  LDG.E.128 R152, desc[UR10][R152.64] ;  /* 0x0000000a98987981 */ /* 0x000f24000c1e1d00 */
[--C-:B------:R-:W-:Y:S02]  /*06d0*/  IMAD.WIDE.U32 R140, R192, 0x10, R66.reuse ;  /* 0x00000010c08c7825 */ /* 0x100fe400078e0042 */
[----:B------:R-:W4:Y:S02]  /*06e0*/  LDG.E.128 R132, desc[UR10][R132.64] ;  /* 0x0000000a84847981 */ /* 0x000f24000c1e1d00 */
[--C-:B------:R-:W-:Y:S02]  /*06f0*/  IMAD.WIDE.U32 R144, R190, 0x10, R66.reuse ;  /* 0x00000010be907825 */ /* 0x100fe400078e0042 */
[----:B------:R-:W4:Y:S02]  /*0700*/  LDG.E.128 R140, desc[UR10][R140.64] ;  /* 0x0000000a8c8c7981 */ /* 0x000f24000c1e1d00 */
[----:B------:R-:W-:-:S02]  /*0710*/  IMAD.WIDE.U32 R148, R188, 0x10, R66 ;  /* 0x00000010bc947825 */ /* 0x000fc400078e0042 */
[----:B------:R-:W4:Y:S02]  /*0720*/  LDG.E.128 R64, desc[UR10][R64.64] ;  /* 0x0000000a40407981 */ /* 0x000f24000c1e1d00 */
[--C-:B------:R-:W-:Y:S02]  /*0730*/  IMAD.WIDE.U32 R68, R196, 0x10, R88.reuse ;  /* 0x00000010c4447825 */ /* 0x100fe400078e0058 */
[----:B------:R-:W4:Y:S04]  /*0740*/  LDG.E.128 R144, desc[UR10][R144.64] ;  /* 0x0000000a90907981 */ /* 0x000f28000c1e1d00 */
[----:B------:R-:W4:Y:S01]  /*0750*/  LDG.E.128 R68, desc[UR10][R68.64] ;  /* 0x0000000a44447981 */ /* 0x000f22000c1e1d00 */
[----:B------:R-:W-:-:S03]  /*0760*/  IMAD.WIDE.U32 R72, R194, 0x10, R88 ;  /* 0x00000010c2487825 */ /* 0x000fc600078e0058 */
[----:B------:R-:W4:Y:S04]  /*0770*/  LDG.E.128 R148, desc[UR10][R148.64] ;  /* 0x0000000a94947981 */ /* 0x000f28000c1e1d00 */
        /* <DEDUP_REMOVED lines=9> */
[----:B0-----:R-:W-:-:S04]  /*0810*/  ISETP.NE.U32.AND P0, PT, RZ, UR16, PT ;  /* 0x00000010ff007c0c */ /* 0x001fc8000bf05070 */
[----:B------:R-:W-:-:S13]  /*0820*/  ISETP.NE.AND.EX P0, PT, RZ, UR17, PT, P0 ;  /* 0x00000011ff007c0c */ /* 0x000fda000bf05300 */
[----:B------:R-:W0:Y:S08]  /*0830*/  @P0 LDC.64 R210, c[0x0][0x3b8] ;  /* 0x0000ee00ffd20b82 */ /* 0x000e300000000a00 */
[----:B------:R-:W1:Y:S01]  /*0840*/  @P0 LDC.64 R218, c[0x0][0x3b8] ;  /* 0x0000ee00ffda0b82 */ /* 0x000e620000000a00 */
[----:B------:R-:W-:-:S07]  /*0850*/  ISETP.NE.U32.AND P1, PT, RZ, UR14, PT ;  /* 0x0000000eff007c0c */ /* 0x000fce000bf25070 */
[----:B------:R-:W1:Y:S01]  /*0860*/  @P0 LDC.64 R220, c[0x0][0x3b8] ;  /* 0x0000ee00ffdc0b82 */ /* 0x000e620000000a00 */
[----:B------:R-:W-:-:S07]  /*0870*/  ISETP.NE.AND P4, PT, RZ, UR12, PT ;  /* 0x0000000cff007c0c */ /* 0x000fce000bf85270 */
[----:B------:R-:W1:Y:S01]  /*0880*/  @P0 LDC.64 R224, c[0x0][0x3b8] ;  /* 0x0000ee00ffe00b82 */ /* 0x000e620000000a00 */
[----:B0-----:R-:W-:-:S07]  /*0890*/  @P0 IMAD.WIDE.U32 R210, R8, 0x4, R210 ;  /* 0x0000000408d20825 */ /* 0x001fce00078e00d2 */
[----:B------:R-:W0:Y:S01]  /*08a0*/  @P0 LDC.64 R222, c[0x0][0x3b8] ;  /* 0x0000ee00ffde0b82 */ /* 0x000e220000000a00 */
[----:B------:R-:W-:Y:S01]  /*08b0*/  ISETP.NE.AND.EX P1, PT, RZ, UR15, PT, P1 ;  /* 0x0000000fff007c0c */ /* 0x000fe2000bf25310 */
[----:B-1----:R-:W-:Y:S01]  /*08c0*/  @P0 IMAD.WIDE.U32 R218, R188, 0x4, R218 ;  /* 0x00000004bcda0825 */ /* 0x002fe200078e00da */
[----:B-----5:R-:W5:Y:S04]  /*08d0*/  @P0 LDG.E R0, desc[UR10][R210.64] ;  /* 0x0000000ad2000981 */ /* 0x020f68000c1e1900 */
[----:B------:R1:W5:Y:S01]  /*08e0*/  @P0 LDG.E R2, desc[UR10][R218.64] ;  /* 0x0000000ada020981 */ /* 0x000362000c1e1900 */
[----:B------:R-:W0:Y:S01]  /*08f0*/  @P0 LDC.64 R202, c[0x0][0x3b8] ;  /* 0x0000ee00ffca0b82 */ /* 0x000e220000000a00 */
[----:B------:R-:W-:-:S04]  /*0900*/  @P0 IMAD.WIDE.U32 R220, R190, 0x4, R220 ;  /* 0x00000004bedc0825 */ /* 0x000fc800078e00dc */
[--C-:B------:R-:W-:Y:S01]  /*0910*/  IMAD.WIDE.U32 R228, R198, 0x4, R216.reuse ;  /* 0x00000004c6e47825 */ /* 0x100fe200078e00d8 */
[----:B------:R0:W5:Y:S02]  /*0920*/  @P0 LDG.E R3, desc[UR10][R220.64] ;  /* 0x0000000adc030981 */ /* 0x000164000c1e1900 */
[----:B------:R-:W0:Y:S01]  /*0930*/  @P0 LDC.64 R200, c[0x0][0x3b8] ;  /* 0x0000ee00ffc80b82 */ /* 0x000e220000000a00 */
[----:B-1----:R-:W-:Y:S01]  /*0940*/  IMAD.WIDE.U32 R218, R188, 0x4, R216 ;  /* 0x00000004bcda7825 */ /* 0x002fe200078e00d8 */
[----:B------:R-:W5:Y:S04]  /*0950*/  LDG.E R199, desc[UR10][R228.64] ;  /* 0x0000000ae4c77981 */ /* 0x000f68000c1e1900 */
[----:B------:R-:W5:Y:S02]  /*0960*/  LDG.E R189, desc[UR10][R218.64] ;  /* 0x0000000adabd7981 */ /* 0x000f64000c1e1900 */
[----:B------:R-:W1:Y:S01]  /*0970*/  @P1 LDC.64 R212, c[0x0][0x438] ;  /* 0x00010e00ffd41b82 */ /* 0x000e620000000a00 */
[----:B------:R-:W-:-:S04]  /*0980*/  @P0 IMAD.WIDE.U32 R224, R194, 0x4, R224 ;  /* 0x00000004c2e00825 */ /* 0x000fc800078e00e0 */
[----:B0-----:R-:W-:Y:S01]  /*0990*/  @P0 IMAD.WIDE.U32 R222, R192, 0x4, R222 ;  /* 0x00000004c0de0825 */ /* 0x001fe200078e00de */
[----:B------:R0:W5:Y:S02]  /*09a0*/  @P0 LDG.E R5, desc[UR10][R224.64] ;  /* 0x0000000ae0050981 */ /* 0x000164000c1e1900 */
[----:B------:R-:W1:Y:S01]  /*09b0*/  @P1 LDC.64 R214, c[0x0][0x438] ;  /* 0x00010e00ffd61b82 */ /* 0x000e620000000a00 */
[--C-:B------:R-:W-:Y:S01]  /*09c0*/  IMAD.WIDE.U32 R220, R190, 0x4, R216.reuse ;  /* 0x00000004bedc7825 */ /* 0x100fe200078e00d8 */
[----:B------:R0:W5:Y:S04]  /*09d0*/  @P0 LDG.E R4, desc[UR10][R222.64] ;  /* 0x0000000ade040981 */ /* 0x000168000c1e1900 */
[----:B------:R-:W5:Y:S01]  /*09e0*/  LDG.E R191, desc[UR10][R220.64] ;  /* 0x0000000adcbf7981 */ /* 0x000f62000c1e1900 */
[--C-:B0-----:R-:W-:Y:S01]  /*09f0*/  IMAD.WIDE.U32 R224, R194, 0x4, R216.reuse ;  /* 0x00000004c2e07825 */ /* 0x101fe200078e00d8 */
[----:B------:R-:W0:Y:S03]  /*0a00*/  @P1 LDC.64 R206, c[0x0][0x438] ;  /* 0x00010e00ffce1b82 */ /* 0x000e260000000a00 */
[--C-:B------:R-:W-:Y:S01]  /*0a10*/  IMAD.WIDE.U32 R222, R192, 0x4, R216.reuse ;  /* 0x00000004c0de7825 */ /* 0x100fe200078e00d8 */
[----:B------:R-:W5:Y:S04]  /*0a20*/  LDG.E R195, desc[UR10][R224.64] ;  /* 0x0000000ae0c37981 */ /* 0x000f68000c1e1900 */
[----:B------:R-:W5:Y:S01]  /*0a30*/  LDG.E R193, desc[UR10][R222.64] ;  /* 0x0000000adec17981 */ /* 0x000f62000c1e1900 */
[----:B------:R-:W0:Y:S01]  /*0a40*/  @P1 LDC.64 R204, c[0x0][0x438] ;  /* 0x00010e00ffcc1b82 */ /* 0x000e220000000a00 */
[----:B------:R-:W-:-:S04]  /*0a50*/  IMAD.WIDE.U32 R226, R196, 0x4, R216 ;  /* 0x00000004c4e27825 */ /* 0x000fc800078e00d8 */
[----:B------:R-:W-:Y:S01]  /*0a60*/  @P0 IMAD.WIDE.U32 R202, R198, 0x4, R202 ;  /* 0x00000004c6ca0825 */ /* 0x000fe200078e00ca */
[----:B------:R-:W5:Y:S02]  /*0a70*/  LDG.E R197, desc[UR10][R226.64] ;  /* 0x0000000ae2c57981 */ /* 0x000f64000c1e1900 */
[----:B------:R-:W0:Y:S01]  /*0a80*/  @P1 LDC.64 R208, c[0x0][0x438] ;  /* 0x00010e00ffd01b82 */ /* 0x000e220000000a00 */
[C---:B------:R-:W-:Y:S01]  /*0a90*/  @P0 IMAD.WIDE.U32 R200, R196.reuse, 0x4, R200 ;  /* 0x00000004c4c80825 */ /* 0x040fe200078e00c8 */
[----:B------:R1:W5:Y:S03]  /*0aa0*/  @P0 LDG.E R7, desc[UR10][R202.64] ;  /* 0x0000000aca070981 */ /* 0x000366000c1e1900 */
[----:B-1----:R-:W-:Y:S01]  /*0ab0*/  @P1 IMAD.WIDE.U32 R212, R196, 0x10, R212 ;  /* 0x00000010c4d41825 */ /* 0x002fe200078e00d4 */
[----:B------:R1:W5:Y:S03]  /*0ac0*/  @P0 LDG.E R6, desc[UR10][R200.64] ;  /* 0x0000000ac8060981 */ /* 0x000366000c1e1900 */
[----:B------:R-:W-:Y:S01]  /*0ad0*/  IMAD.WIDE.U32 R216, R8, 0x4, R216 ;  /* 0x0000000408d87825 */ /* 0x000fe200078e00d8 */
[----:B------:R4:W5:Y:S01]  /*0ae0*/  @P1 LDG.E.128 R96, desc[UR10][R212.64] ;  /* 0x0000000ad4601981 */ /* 0x000962000c1e1d00 */
[----:B------:R-:W2:Y:S02]  /*0af0*/  @P1 LDC.64 R202, c[0x0][0x438] ;  /* 0x00010e00ffca1b82 */ /* 0x000ea40000000a00 */
[----:B------:R-:W-:Y:S01]  /*0b00*/  @P1 IMAD.WIDE.U32 R214, R198, 0x10, R214 ;  /* 0x00000010c6d61825 */ /* 0x000fe200078e00d6 */
[----:B------:R4:W5:Y:S04]  /*0b10*/  LDG.E R186, desc[UR10][R216.64] ;  /* 0x0000000ad8ba7981 */ /* 0x000968000c1e1900 */
[----:B------:R4:W5:Y:S01]  /*0b20*/  @P1 LDG.E.128 R92, desc[UR10][R214.64] ;  /* 0x0000000ad65c1981 */ /* 0x000962000c1e1d00 */
[----:B-1----:R-:W1:Y:S01]  /*0b30*/  @P1 LDC.64 R200, c[0x0][0x438] ;  /* 0x00010e00ffc81b82 */ /* 0x002e620000000a00 */
[----:B0-----:R-:W-:-:S04]  /*0b40*/  @P1 IMAD.WIDE.U32 R206, R192, 0x10, R206 ;  /* 0x00000010c0ce1825 */ /* 0x001fc800078e00ce */
[----:B------:R-:W-:Y:S01]  /*0b50*/  @P1 IMAD.WIDE.U32 R204, R190, 0x10, R204 ;  /* 0x00000010becc1825 */ /* 0x000fe200078e00cc */
[----:B------:R0:W5:Y:S03]  /*0b60*/  @P1 LDG.E.128 R104, desc[UR10][R206.64] ;  /* 0x0000000ace681981 */ /* 0x000166000c1e1d00 */
[----:B------:R-:W-:Y:S01]  /*0b70*/  @P1 IMAD.WIDE.U32 R208, R194, 0x10, R208 ;  /* 0x00000010c2d01825 */ /* 0x000fe200078e00d0 */
[----:B------:R0:W5:Y:S04]  /*0b80*/  @P1 LDG.E.128 R108, desc[UR10][R204.64] ;  /* 0x0000000acc6c1981 */ /* 0x000168000c1e1d00 */
[----:B------:R0:W5:Y:S01]  /*0b90*/  @P1 LDG.E.128 R100, desc[UR10][R208.64] ;  /* 0x0000000ad0641981 */ /* 0x000162000c1e1d00 */
[----:B--2---:R-:W-:-:S05]  /*0ba0*/  @P1 IMAD.WIDE.U32 R202, R188, 0x10, R202 ;  /* 0x00000010bcca1825 */ /* 0x004fca00078e00ca */
[----:B------:R2:W5:Y:S01]  /*0bb0*/  @P1 LDG.E.128 R112, desc[UR10][R202.64] ;  /* 0x0000000aca701981 */ /* 0x000562000c1e1d00 */
[----:B-1----:R-:W-:-:S05]  /*0bc0*/  @P1 IMAD.WIDE.U32 R200, R8, 0x10, R200 ;  /* 0x0000001008c81825 */ /* 0x002fca00078e00c8 */
[----:B------:R1:W5:Y:S01]  /*0bd0*/  @P1 LDG.E.128 R116, desc[UR10][R200.64] ;  /* 0x0000000ac8741981 */ /* 0x000362000c1e1d00 */
[----:B------:R-:W-:-:S05]  /*0be0*/  FSEL R211, R230, RZ, !P4 ;  /* 0x000000ffe6d37208 */ /* 0x000fca0006000000 */
[C---:B------:R-:W-:Y:S01]  /*0bf0*/  FADD.FTZ R230, -R211.reuse, R128 ;  /* 0x00000080d3e67221 */ /* 0x040fe20000010100 */
[----:B------:R-:W-:-:S03]  /*0c00*/  FADD.FTZ R236, -R211, R129 ;  /* 0x00000081d3ec7221 */ /* 0x000fc60000010100 */
[----:B---3--:R-:W-:Y:S01]  /*0c10*/  FMUL.FTZ R230, R187, R230 ;  /* 0x000000e6bbe67220 */ /* 0x008fe20000410000 */
[----:B------:R-:W-:Y:S01]  /*0c20*/  FADD.FTZ R234, -R211, R130 ;  /* 0x00000082d3ea7221 */ /* 0x000fe20000010100 */
[----:B------:R-:W-:Y:S01]  /*0c30*/  FMUL.FTZ R236, R187, R236 ;  /* 0x000000ecbbec7220 */ /* 0x000fe20000410000 */
[C---:B----4-:R-:W-:Y:S01]  /*0c40*/  FADD.FTZ R218, -R211.reuse, R138 ;  /* 0x0000008ad3da7221 */ /* 0x050fe20000010100 */
[----:B------:R-:W-:Y:S01]  /*0c50*/  FADD.FTZ R232, -R211, R131 ;  /* 0x00000083d3e87221 */ /* 0x000fe20000010100 */
[----:B------:R-:W-:Y:S01]  /*0c60*/  FMUL.FTZ R234, R187, R234 ;  /* 0x000000eabbea7220 */ /* 0x000fe20000410000 */
[----:B------:R-:W-:Y:S01]  /*0c70*/  FADD.FTZ R138, -R211, R152 ;  /* 0x00000098d38a7221 */ /* 0x000fe20000010100 */
[----:B------:R-:W-:Y:S01]  /*0c80*/  FMUL.FTZ R235, R60, R64 ;  /* 0x000000403ceb7220 */ /* 0x000fe20000410000 */
[----:B------:R-:W-:-:S03]  /*0c90*/  FMUL.FTZ R233, R61, R65 ;  /* 0x000000413de97220 */ /* 0x000fc60000410000 */
[----:B------:R-:W-:Y:S01]  /*0ca0*/  FADD.FTZ R152, RZ, R235 ;  /* 0x000000ebff987221 */ /* 0x000fe20000010000 */
[----:B------:R-:W-:Y:S01]  /*0cb0*/  FFMA.FTZ R129, R230, R235, RZ ;  /* 0x000000ebe6817223 */ /* 0x000fe200000100ff */
        /* <DEDUP_REMOVED lines=44> */
[----:B0-----:R-:W-:Y:S01]  /*0f80*/  FADD.FTZ R206, -R211, R140 ;  /* 0x0000008cd3ce7221 */ /* 0x001fe20000010100 */
        /* <DEDUP_REMOVED lines=15> */
[----:B--2---:R-:W-:Y:S01]  /*1080*/  FADD.FTZ R202, -R211, R146 ;  /* 0x00000092d3ca7221 */ /* 0x004fe20000010100 */
[----:B------:R-:W-:Y:S01]  /*1090*/  FMUL.FTZ R210, R187, R210 ;  /* 0x000000d2bbd27220 */ /* 0x000fe20000410000 */
[----:B------:R-:W-:Y:S01]  /*10a0*/  FFMA.FTZ R129, R208, R207, R129 ;  /* 0x000000cfd0817223 */ /* 0x000fe20000010081 */
        /* <DEDUP_REMOVED lines=96> */
.L_x_7153:
[----:B------:R-:W-:Y:S05]  /*16b0*/  BSYNC.RECONVERGENT B0 ;  /* 0x0000000000007941 */ /* 0x000fea0003800200 */
.L_x_7152:
        /* <DEDUP_REMOVED lines=130> */
.L_x_7156:
        /* <DEDUP_REMOVED lines=25> */
.L_x_7155:
        /* <DEDUP_REMOVED lines=30> */
.L_x_7158:
        /* <DEDUP_REMOVED lines=25> */
.L_x_7154:
        /* <DEDUP_REMOVED lines=27> */
[C---:B------:R-:W-:Y:S01]  /*2590*/  LOP3.LUT P5, RZ, R7.reuse, 0xff, RZ, 0xc0, !PT ;  /* 0x000000ff07ff7812 */ /* 0x040fe200078ac0ff */
        /* <DEDUP_REMOVED lines=13> */
.L_x_7160:
        /* <DEDUP_REMOVED lines=33> */
.L_x_7159:
        /* <DEDUP_REMOVED lines=38> */
.L_x_7161:
        /* <DEDUP_REMOVED lines=32> */
.L_x_7157:
        /* <DEDUP_REMOVED lines=36> */
[----:B------:R-:W-:Y:S02]  /*2f20*/  LOP3.LUT P4, RZ, R197, 0xff0000, RZ, 0xc0, !PT ;  /* 0x00ff0000c5ff7812 */ /* 0x000fe4000788c0ff */
[----:B------:R-:W-:Y:S02]  /*2f30*/  SEL R65, R125, RZ, P6 ;  /* 0x000000ff7d417207 */ /* 0x000fe40003000000 */
        /* <DEDUP_REMOVED lines=9> */
.L_x_7164:
        /* <DEDUP_REMOVED lines=33> */
.L_x_7163:
        /* <DEDUP_REMOVED lines=34> */
.L_x_7166:
        /* <DEDUP_REMOVED lines=33> */
.L_x_7162:
        /* <DEDUP_REMOVED lines=27> */
.L_x_7168:
        /* <DEDUP_REMOVED lines=25> */
.L_x_7167:
        /* <DEDUP_REMOVED lines=26> */
.L_x_7169:
        /* <DEDUP_REMOVED lines=24> */
.L_x_7165:
        /* <DEDUP_REMOVED lines=44> */
.L_x_7172:
        /* <DEDUP_REMOVED lines=33> */
.L_x_7171:
        /* <DEDUP_REMOVED lines=34> */
.L_x_7174:
        /* <DEDUP_REMOVED lines=33> */
.L_x_7170:
        /* <DEDUP_REMOVED lines=27> */
.L_x_7176:
        /* <DEDUP_REMOVED lines=25> */
.L_x_7175:
        /* <DEDUP_REMOVED lines=26> */
.L_x_7177:
        /* <DEDUP_REMOVED lines=24> */
.L_x_7173:
        /* <DEDUP_REMOVED lines=44> */
.L_x_7180:
        /* <DEDUP_REMOVED lines=33> */
.L_x_7179:
        /* <DEDUP_REMOVED lines=34> */
.L_x_7182:
        /* <DEDUP_REMOVED lines=33> */
.L_x_7178:
        /* <DEDUP_REMOVED lines=27> */
.L_x_7184:
        /* <DEDUP_REMOVED lines=25> */
.L_x_7183:
        /* <DEDUP_REMOVED lines=26> */
.L_x_7185:
        /* <DEDUP_REMOVED lines=24> */
.L_x_7181:
        /* <DEDUP_REMOVED lines=44> */
.L_x_7188:
        /* <DEDUP_REMOVED lines=33> */
.L_x_7187:
        /* <DEDUP_REMOVED lines=34> */
.L_x_7190:
        /* <DEDUP_REMOVED lines=33> */
.L_x_7186:
        /* <DEDUP_REMOVED lines=27> */
.L_x_7192:
        /* <DEDUP_REMOVED lines=25> */
.L_x_7191:
        /* <DEDUP_REMOVED lines=26> */
.L_x_7193:
        /* <DEDUP_REMOVED lines=24> */
.L_x_7189:
        /* <DEDUP_REMOVED lines=44> */
.L_x_7196:
        /* <DEDUP_REMOVED lines=33> */
.L_x_7195:
        /* <DEDUP_REMOVED lines=34> */
.L_x_7198:
        /* <DEDUP_REMOVED lines=33> */
.L_x_7194:
        /* <DEDUP_REMOVED lines=27> */
.L_x_7200:
        /* <DEDUP_REMOVED lines=25> */
.L_x_7199:
        /* <DEDUP_REMOVED lines=26> */
.L_x_7201:
        /* <DEDUP_REMOVED lines=24> */
.L_x_7197:
        /* <DEDUP_REMOVED lines=44> */
.L_x_7204:
        /* <DEDUP_REMOVED lines=33> */
.L_x_7203:
        /* <DEDUP_REMOVED lines=34> */
.L_x_7206:
        /* <DEDUP_REMOVED lines=33> */
.L_x_7202:
        /* <DEDUP_REMOVED lines=27> */
.L_x_7208:
        /* <DEDUP_REMOVED lines=25> */
.L_x_7207:
        /* <DEDUP_REMOVED lines=26> */
.L_x_7209:
        /* <DEDUP_REMOVED lines=24> */
.L_x_7205:
        /* <DEDUP_REMOVED lines=17> */
[----:B--2---:R-:W-:Y:S02]  /*8a60*/  MOV R67, R20 ;  /* 0x0000001400437202 */ /* 0x004fe40000000f00 */
        /* <DEDUP_REMOVED lines=48> */
.L_x_7151:
        /* <DEDUP_REMOVED lines=23> */
.L_x_7211:
        /* <DEDUP_REMOVED lines=10> */
.L_x_7331:


//--------------------- .nv.shared._ZN10layer_norm31ln_parallel_residual_bwd_kernelINS_13Kernel_traitsI13__nv_bfloat16S2_S2_S2_fjLj7168ELj1ELj1ELj8ELj8ENS_18Kernel_traits_baseILj7168ES2_S2_S2_S2_fjLj256EEEEELb0ELb0ELb0EEEvNS_9BwdParamsE --------------------------
	.section	.nv.shared._ZN10layer_norm31ln_parallel_residual_bwd_kernelINS_13Kernel_traitsI13__nv_bfloat16S2_S2_S2_fjLj7168ELj1ELj1ELj8ELj8ENS_18Kernel_traits_baseILj7168ES2_S2_S2_S2_fjLj256EEEEELb0ELb0ELb0EEEvNS_9BwdParamsE,"aw",@nobits
	.sectionflags	@""
	.align	16
	.zero		1024


//--------------------- .nv.shared.reserved.0     --------------------------
	.section	.nv.shared.reserved.0,"aw",@nobits
	.weak		__nv_reservedSMEM_offset_0_alias
	.size		__nv_reservedSMEM_offset_0_alias, 0, 64
	.other		__nv_reservedSMEM_offset_0_alias,@"STO_CUDA_RESERVED_SHARED STV_DEFAULT"
__nv_reservedSMEM_offset_0_alias:
	.zero		0
	.zero		64


//--------------------- .nv.shared._ZN10layer_norm31ln_parallel_residual_bwd_kernelINS_13Kernel_traitsI13__nv_bfloat16S2_S2_S2_fjLj7168ELj1ELj1ELj8ELj8ENS_18Kernel_traits_baseILj7168ES2_S2_S2_S2_fjLj256EEEEELb0ELb0ELb1EEEvNS_9BwdParamsE --------------------------
	.section	.nv.shared._ZN10layer_norm31ln_parallel_residual_bwd_kernelINS_13Kernel_traitsI13__nv_bfloat16S2_S2_S2_fjLj7168ELj1ELj1ELj8ELj8ENS_18Kernel_traits_baseILj7168ES2_S2_S2_S2_fjLj256EEEEELb0ELb0ELb1EEEvNS_9BwdParamsE,"aw",@nobits
	.sectionflags	@""
	.align	16
	.zero		1024


//--------------------- .nv.shared._ZN10layer_norm31ln_parallel_residual_bwd_kernelINS_13Kernel_traitsI13__nv_bfloat16S2_S2_S2_fjLj7168ELj1ELj1ELj8ELj8ENS_18Kernel_traits_baseILj7168ES2_S2_S2_S2_fjLj256EEEEELb0ELb1ELb0EEEvNS_9BwdParamsE --------------------------
	.section	.nv.shared._ZN10layer_norm31ln_parallel_residual_bwd_kernelINS_13Kernel_traitsI13__nv_bfloat16S2_S2_S2_fjLj7168ELj1ELj1ELj8ELj8ENS_18Kernel_traits_baseILj7168ES2_S2_S2_S2_fjLj256EEEEELb0ELb1ELb0EEEvNS_9BwdParamsE,"aw",@nobits
	.sectionflags	@""
	.align	16
	.zero		1024


//--------------------- .nv.shared._ZN10layer_norm31ln_parallel_residual_bwd_kernelINS_13Kernel_traitsI13__nv_bfloat16S2_S2_S2_fjLj7168ELj1ELj1ELj8ELj8ENS_18Kernel_traits_baseILj7168ES2_S2_S2_S2_fjLj256EEEEELb0ELb1ELb1EEEvNS_9BwdParamsE --------------------------
	.section	.nv.shared._ZN10layer_norm31ln_parallel_residual_bwd_kernelINS_13Kernel_traitsI13__nv_bfloat16S2_S2_S2_fjLj7168ELj1ELj1ELj8ELj8ENS_18Kernel_traits_baseILj7168ES2_S2_S2_S2_fjLj256EEEEELb0ELb1ELb1EEEvNS_9BwdParamsE,"aw",@nobits
	.sectionflags	@""
	.align	16
	.zero		1024


//--------------------- .nv.shared._ZN10layer_norm31ln_parallel_residual_bwd_kernelINS_13Kernel_traitsI13__nv_bfloat16S2_S2_S2_fjLj7168ELj1ELj1ELj8ELj8ENS_18Kernel_traits_baseILj7168ES2_S2_S2_S2_fjLj256EEEEELb1ELb0ELb0EEEvNS_9BwdParamsE --------------------------
	.section	.nv.shared._ZN10layer_norm31ln_parallel_residual_bwd_kernelINS_13Kernel_traitsI13__nv_bfloat16S2_S2_S2_fjLj7168ELj1ELj1ELj8ELj8ENS_18Kernel_traits_baseILj7168ES2_S2_S2_S2_fjLj256EEEEELb1ELb0ELb0EEEvNS_9BwdParamsE,"aw",@nobits
	.sectionflags	@""
	.align	16
	.zero		1024


//--------------------- .nv.shared._ZN10layer_norm31ln_parallel_residual_bwd_kernelINS_13Kernel_traitsI13__nv_bfloat16S2_S2_S2_fjLj7168ELj1ELj1ELj8ELj8ENS_18Kernel_traits_baseILj7168ES2_S2_S2_S2_fjLj256EEEEELb1ELb0ELb1EEEvNS_9BwdParamsE --------------------------
	.section	.nv.shared._ZN10layer_norm31ln_parallel_residual_bwd_kernelINS_13Kernel_traitsI13__nv_bfloat16S2_S2_S2_fjLj7168ELj1ELj1ELj8ELj8ENS_18Kernel_traits_baseILj7168ES2_S2_S2_S2_fjLj256EEEEELb1ELb0ELb1EEEvNS_9BwdParamsE,"aw",@nobits
	.sectionflags	@""
	.align	16
	.zero		1024


//--------------------- .nv.shared._ZN10layer_norm22ln_bwd_finalize_kernelINS_22Kernel_traits_finalizeILj7168E13__nv_bfloat16S2_S2_S2_fjLb0ELj1024ELj4ENS_18Kernel_traits_baseILj7168ES2_S2_S2_S2_fjLj1024EEEEELb0ELb0EEEvNS_9BwdParamsE --------------------------
	.section	.nv.shared._ZN10layer_norm22ln_bwd_finalize_kernelINS_22Kernel_traits_finalizeILj7168E13__nv_bfloat16S2_S2_S2_fjLb0ELj1024ELj4ENS_18Kernel_traits_baseILj7168ES2_S2_S2_S2_fjLj1024EEEEELb0ELb0EEEvNS_9BwdParamsE,"aw",@nobits
	.sectionflags	@""
	.align	16
.nv.shared._ZN10layer_norm22ln_bwd_finalize_kernelINS_22Kernel_traits_finalizeILj7168E13__nv_bfloat16S2_S2_S2_fjLb0ELj1024ELj4ENS_18Kernel_traits_baseILj7168ES2_S2_S2_S2_fjLj1024EEEEELb0ELb0EEEvNS_9BwdParamsE:
	.zero		9472


//--------------------- .nv.shared._ZN10layer_norm40ln_parallel_residual_bwd_finalize_kernelINS_22Kernel_traits_finalizeILj7168E13__nv_bfloat16S2_S2_S2_fjLb0ELj1024ELj4ENS_18Kernel_traits_baseILj7168ES2_S2_S2_S2_fjLj1024EEEEELb0EEEvNS_9BwdParamsE --------------------------
	.section	.nv.shared._ZN10layer_norm40ln_parallel_residual_bwd_finalize_kernelINS_22Kernel_traits_finalizeILj7168E13__nv_bfloat16S2_S2_S2_fjLb0ELj1024ELj4ENS_18Kernel_traits_baseILj7168ES2_S2_S2_S2_fjLj1024EEEEELb0EEEvNS_9BwdParamsE,"aw",@nobits
	.sectionflags	@""
	.align	16
.nv.shared._ZN10layer_norm40ln_parallel_residual_bwd_finalize_kernelINS_22Kernel_traits_finalizeILj7168E13__nv_bfloat16S2_S2_S2_fjLb0ELj1024ELj4ENS_18Kernel_traits_baseILj7168ES2_S2_S2_S2_fjLj1024EEEEELb0EEEvNS_9BwdParamsE:
	.zero		17920


//--------------------- .nv.shared._ZN10layer_norm31ln_parallel_residual_bwd_kernelINS_13Kernel_traitsI13__nv_bfloat16S2_S2_S2_fjLj7168ELj1ELj1ELj8ELj8ENS_18Kernel_traits_baseILj7168ES2_S2_S2_S2_fjLj256EEEEELb1ELb1ELb0EEEvNS_9BwdParamsE --------------------------
	.section	.nv.shared._ZN10layer_norm31ln_parallel_residual_bwd_kernelINS_13Kernel_traitsI13__nv_bfloat16S2_S2_S2_fjLj7168ELj1ELj1ELj8ELj8ENS_18Kernel_traits_baseILj7168ES2_S2_S2_S2_fjLj256EEEEELb1ELb1ELb0EEEvNS_9BwdParamsE,"aw",@nobits
	.sectionflags	@""
	.align	16
	.zero		1024


//--------------------- .nv.shared._ZN10layer_norm22ln_bwd_finalize_kernelINS_22Kernel_traits_finalizeILj7168E13__nv_bfloat16S2_S2_S2_fjLb0ELj1024ELj4ENS_18Kernel_traits_baseILj7168ES2_S2_S2_S2_fjLj1024EEEEELb0ELb1EEEvNS_9BwdParamsE --------------------------
	.section	.nv.shared._ZN10layer_norm22ln_bwd_finalize_kernelINS_22Kernel_traits_finalizeILj7168E13__nv_bfloat16S2_S2_S2_fjLb0ELj1024ELj4ENS_18Kernel_traits_baseILj7168ES2_S2_S2_S2_fjLj1024EEEEELb0ELb1EEEvNS_9BwdParamsE,"aw",@nobits
	.sectionflags	@""
	.align	16
.nv.shared._ZN10layer_norm22ln_bwd_finalize_kernelINS_22Kernel_traits_finalizeILj7168E13__nv_bfloat16S2_S2_S2_fjLb0ELj1024ELj4ENS_18Kernel_traits_baseILj7168ES2_S2_S2_S2_fjLj1024EEEEELb0ELb1EEEvNS_9BwdParamsE:
	.zero		9472


//--------------------- .nv.shared._ZN10layer_norm40ln_parallel_residual_bwd_finalize_kernelINS_22Kernel_traits_finalizeILj7168E13__nv_bfloat16S2_S2_S2_fjLb0ELj1024ELj4ENS_18Kernel_traits_baseILj7168ES2_S2_S2_S2_fjLj1024EEEEELb1EEEvNS_9BwdParamsE --------------------------
	.section	.nv.shared._ZN10layer_norm40ln_parallel_residual_bwd_finalize_kernelINS_22Kernel_traits_finalizeILj7168E13__nv_bfloat16S2_S2_S2_fjLb0ELj1024ELj4ENS_18Kernel_traits_baseILj7168ES2_S2_S2_S2_fjLj1024EEEEELb1EEEvNS_9BwdParamsE,"aw",@nobits
	.sectionflags	@""
	.align	16
.nv.shared._ZN10layer_norm40ln_parallel_residual_bwd_finalize_kernelINS_22Kernel_traits_finalizeILj7168E13__nv_bfloat16S2_S2_S2_fjLb0ELj1024ELj4ENS_18Kernel_traits_baseILj7168ES2_S2_S2_S2_fjLj1024EEEEELb1EEEvNS_9BwdParamsE:
	.zero		17920


//--------------------- .nv.shared._ZN10layer_norm31ln_parallel_residual_bwd_kernelINS_13Kernel_traitsI13__nv_bfloat16S2_S2_S2_fjLj7168ELj1ELj1ELj8ELj8ENS_18Kernel_traits_baseILj7168ES2_S2_S2_S2_fjLj256EEEEELb1ELb1ELb1EEEvNS_9BwdParamsE --------------------------
	.section	.nv.shared._ZN10layer_norm31ln_parallel_residual_bwd_kernelINS_13Kernel_traitsI13__nv_bfloat16S2_S2_S2_fjLj7168ELj1ELj1ELj8ELj8ENS_18Kernel_traits_baseILj7168ES2_S2_S2_S2_fjLj256EEEEELb1ELb1ELb1EEEvNS_9BwdParamsE,"aw",@nobits
	.sectionflags	@""
	.align	16
	.zero		1024


//--------------------- .nv.shared._ZN10layer_norm31ln_parallel_residual_bwd_kernelINS_13Kernel_traitsI6__halfS2_S2_S2_fjLj7168ELj1ELj1ELj8ELj8ENS_18Kernel_traits_baseILj7168ES2_S2_S2_S2_fjLj256EEEEELb0ELb0ELb0EEEvNS_9BwdParamsE --------------------------
	.section	.nv.shared._ZN10layer_norm31ln_parallel_residual_bwd_kernelINS_13Kernel_traitsI6__halfS2_S2_S2_fjLj7168ELj1ELj1ELj8ELj8ENS_18Kernel_traits_baseILj7168ES2_S2_S2_S2_fjLj256EEEEELb0ELb0ELb0EEEvNS_9BwdParamsE,"aw",@nobits
	.sectionflags	@""
	.align	16
	.zero		1024


//--------------------- .nv.shared._ZN10layer_norm31ln_parallel_residual_bwd_kernelINS_13Kernel_traitsI6__halfS2_S2_S2_fjLj7168ELj1ELj1ELj8ELj8ENS_18Kernel_traits_baseILj7168ES2_S2_S2_S2_fjLj256EEEEELb0ELb0ELb1EEEvNS_9BwdParamsE --------------------------
	.section	.nv.shared._ZN10layer_norm31ln_parallel_residual_bwd_kernelINS_13Kernel_traitsI6__halfS2_S2_S2_fjLj7168ELj1ELj1ELj8ELj8ENS_18Kernel_traits_baseILj7168ES2_S2_S2_S2_fjLj256EEEEELb0ELb0ELb1EEEvNS_9BwdParamsE,"aw",@nobits
	.sectionflags	@""
	.align	16
	.zero		1024


//--------------------- .nv.shared._ZN10layer_norm31ln_parallel_residual_bwd_kernelINS_13Kernel_traitsI6__halfS2_S2_S2_fjLj7168ELj1ELj1ELj8ELj8ENS_18Kernel_traits_baseILj7168ES2_S2_S2_S2_fjLj256EEEEELb0ELb1ELb0EEEvNS_9BwdParamsE --------------------------
	.section	.nv.shared._ZN10layer_norm31ln_parallel_residual_bwd_kernelINS_13Kernel_traitsI6__halfS2_S2_S2_fjLj7168ELj1ELj1ELj8ELj8ENS_18Kernel_traits_baseILj7168ES2_S2_S2_S2_fjLj256EEEEELb0ELb1ELb0EEEvNS_9BwdParamsE,"aw",@nobits
	.sectionflags	@""
	.align	16
	.zero		1024


//--------------------- .nv.shared._ZN10layer_norm31ln_parallel_residual_bwd_kernelINS_13Kernel_traitsI6__halfS2_S2_S2_fjLj7168ELj1ELj1ELj8ELj8ENS_18Kernel_traits_baseILj7168ES2_S2_S2_S2_fjLj256EEEEELb0ELb1ELb1EEEvNS_9BwdParamsE --------------------------
	.section	.nv.shared._ZN10layer_norm31ln_parallel_residual_bwd_kernelINS_13Kernel_traitsI6__halfS2_S2_S2_fjLj7168ELj1ELj1ELj8ELj8ENS_18Kernel_traits_baseILj7168ES2_S2_S2_S2_fjLj256EEEEELb0ELb1ELb1EEEvNS_9BwdParamsE,"aw",@nobits
	.sectionflags	@""
	.align	16
	.zero		1024


//--------------------- .nv.shared._ZN10layer_norm31ln_parallel_residual_bwd_kernelINS_13Kernel_traitsI6__halfS2_S2_S2_fjLj7168ELj1ELj1ELj8ELj8ENS_18Kernel_traits_baseILj7168ES2_S2_S2_S2_fjLj256EEEEELb1ELb0ELb0EEEvNS_9BwdParamsE --------------------------
	.section	.nv.shared._ZN10layer_norm31ln_parallel_residual_bwd_kernelINS_13Kernel_traitsI6__halfS2_S2_S2_fjLj7168ELj1ELj1ELj8ELj8ENS_18Kernel_traits_baseILj7168ES2_S2_S2_S2_fjLj256EEEEELb1ELb0ELb0EEEvNS_9BwdParamsE,"aw",@nobits
	.sectionflags	@""
	.align	16
	.zero		1024


//--------------------- .nv.shared._ZN10layer_norm31ln_parallel_residual_bwd_kernelINS_13Kernel_traitsI6__halfS2_S2_S2_fjLj7168ELj1ELj1ELj8ELj8ENS_18Kernel_traits_baseILj7168ES2_S2_S2_S2_fjLj256EEEEELb1ELb0ELb1EEEvNS_9BwdParamsE --------------------------
	.section	.nv.shared._ZN10layer_norm31ln_parallel_residual_bwd_kernelINS_13Kernel_traitsI6__halfS2_S2_S2_fjLj7168ELj1ELj1ELj8ELj8ENS_18Kernel_traits_baseILj7168ES2_S2_S2_S2_fjLj256EEEEELb1ELb0ELb1EEEvNS_9BwdParamsE,"aw",@nobits
	.sectionflags	@""
	.align	16
	.zero		1024


//--------------------- .nv.shared._ZN10layer_norm22ln_bwd_finalize_kernelINS_22Kernel_traits_finalizeILj7168E6__halfS2_S2_S2_fjLb0ELj1024ELj4ENS_18Kernel_traits_baseILj7168ES2_S2_S2_S2_fjLj1024EEEEELb0ELb0EEEvNS_9BwdParamsE --------------------------
	.section	.nv.shared._ZN10layer_norm22ln_bwd_finalize_kernelINS_22Kernel_traits_finalizeILj7168E6__halfS2_S2_S2_fjLb0ELj1024ELj4ENS_18Kernel_traits_baseILj7168ES2_S2_S2_S2_fjLj1024EEEEELb0ELb0EEEvNS_9BwdParamsE,"aw",@nobits
	.sectionflags	@""
	.align	16
.nv.shared._ZN10layer_norm22ln_bwd_finalize_kernelINS_22Kernel_traits_finalizeILj7168E6__halfS2_S2_S2_fjLb0ELj1024ELj4ENS_18Kernel_traits_baseILj7168ES2_S2_S2_S2_fjLj1024EEEEELb0ELb0EEEvNS_9BwdParamsE:
	.zero		9472


//--------------------- .nv.shared._ZN10layer_norm40ln_parallel_residual_bwd_finalize_kernelINS_22Kernel_traits_finalizeILj7168E6__halfS2_S2_S2_fjLb0ELj1024ELj4ENS_18Kernel_traits_baseILj7168ES2_S2_S2_S2_fjLj1024EEEEELb0EEEvNS_9BwdParamsE --------------------------
	.section	.nv.shared._ZN10layer_norm40ln_parallel_residual_bwd_finalize_kernelINS_22Kernel_traits_finalizeILj7168E6__halfS2_S2_S2_fjLb0ELj1024ELj4ENS_18Kernel_traits_baseILj7168ES2_S2_S2_S2_fjLj1024EEEEELb0EEEvNS_9BwdParamsE,"aw",@nobits
	.sectionflags	@""
	.align	16
.nv.shared._ZN10layer_norm40ln_parallel_residual_bwd_finalize_kernelINS_22Kernel_traits_finalizeILj7168E6__halfS2_S2_S2_fjLb0ELj1024ELj4ENS_18Kernel_traits_baseILj7168ES2_S2_S2_S2_fjLj1024EEEEELb0EEEvNS_9BwdParamsE:
	.zero		17920


//--------------------- .nv.shared._ZN10layer_norm31ln_parallel_residual_bwd_kernelINS_13Kernel_traitsI6__halfS2_S2_S2_fjLj7168ELj1ELj1ELj8ELj8ENS_18Kernel_traits_baseILj7168ES2_S2_S2_S2_fjLj256EEEEELb1ELb1ELb0EEEvNS_9BwdParamsE --------------------------
	.section	.nv.shared._ZN10layer_norm31ln_parallel_residual_bwd_kernelINS_13Kernel_traitsI6__halfS2_S2_S2_fjLj7168ELj1ELj1ELj8ELj8ENS_18Kernel_traits_baseILj7168ES2_S2_S2_S2_fjLj256EEEEELb1ELb1ELb0EEEvNS_9BwdParamsE,"aw",@nobits
	.sectionflags	@""
	.align	16
	.zero		1024


//--------------------- .nv.shared._ZN10layer_norm22ln_bwd_finalize_kernelINS_22Kernel_traits_finalizeILj7168E6__halfS2_S2_S2_fjLb0ELj1024ELj4ENS_18Kernel_traits_baseILj7168ES2_S2_S2_S2_fjLj1024EEEEELb0ELb1EEEvNS_9BwdParamsE --------------------------
	.section	.nv.shared._ZN10layer_norm22ln_bwd_finalize_kernelINS_22Kernel_traits_finalizeILj7168E6__halfS2_S2_S2_fjLb0ELj1024ELj4ENS_18Kernel_traits_baseILj7168ES2_S2_S2_S2_fjLj1024EEEEELb0ELb1EEEvNS_9BwdParamsE,"aw",@nobits
	.sectionflags	@""
	.align	16
.nv.shared._ZN10layer_norm22ln_bwd_finalize_kernelINS_22Kernel_traits_finalizeILj7168E6__halfS2_S2_S2_fjLb0ELj1024ELj4ENS_18Kernel_traits_baseILj7168ES2_S2_S2_S2_fjLj1024EEEEELb0ELb1EEEvNS_9BwdParamsE:
	.zero		9472


//--------------------- .nv.shared._ZN10layer_norm40ln_parallel_residual_bwd_finalize_kernelINS_22Kernel_traits_finalizeILj7168E6__halfS2_S2_S2_fjLb0ELj1024ELj4ENS_18Kernel_traits_baseILj7168ES2_S2_S2_S2_fjLj1024EEEEELb1EEEvNS_9BwdParamsE --------------------------
	.section	.nv.shared._ZN10layer_norm40ln_parallel_residual_bwd_finalize_kernelINS_22Kernel_traits_finalizeILj7168E6__halfS2_S2_S2_fjLb0ELj1024ELj4ENS_18Kernel_traits_baseILj7168ES2_S2_S2_S2_fjLj1024EEEEELb1EEEvNS_9BwdParamsE,"aw",@nobits
	.sectionflags	@""
	.align	16
.nv.shared._ZN10layer_norm40ln_parallel_residual_bwd_finalize_kernelINS_22Kernel_traits_finalizeILj7168E6__halfS2_S2_S2_fjLb0ELj1024ELj4ENS_18Kernel_traits_baseILj7168ES2_S2_S2_S2_fjLj1024EEEEELb1EEEvNS_9BwdParamsE:
	.zero		17920


//--------------------- .nv.shared._ZN10layer_norm31ln_parallel_residual_bwd_kernelINS_13Kernel_traitsI6__halfS2_S2_S2_fjLj7168ELj1ELj1ELj8ELj8ENS_18Kernel_traits_baseILj7168ES2_S2_S2_S2_fjLj256EEEEELb1ELb1ELb1EEEvNS_9BwdParamsE --------------------------
	.section	.nv.shared._ZN10layer_norm31ln_parallel_residual_bwd_kernelINS_13Kernel_traitsI6__halfS2_S2_S2_fjLj7168ELj1ELj1ELj8ELj8ENS_18Kernel_traits_baseILj7168ES2_S2_S2_S2_fjLj256EEEEELb1ELb1ELb1EEEvNS_9BwdParamsE,"aw",@nobits
	.sectionflags	@""
	.align	16
	.zero		1024


//--------------------- .nv.shared._ZN10layer_norm31ln_parallel_residual_bwd_kernelINS_13Kernel_traitsIf13__nv_bfloat16S2_S2_fjLj7168ELj1ELj1ELj8ELj8ENS_18Kernel_traits_baseILj7168EfS2_S2_S2_fjLj256EEEEELb0ELb0ELb0EEEvNS_9BwdParamsE --------------------------
	.section	.nv.shared._ZN10layer_norm31ln_parallel_residual_bwd_kernelINS_13Kernel_traitsIf13__nv_bfloat16S2_S2_fjLj7168ELj1ELj1ELj8ELj8ENS_18Kernel_traits_baseILj7168EfS2_S2_S2_fjLj256EEEEELb0ELb0ELb0EEEvNS_9BwdParamsE,"aw",@nobits
	.sectionflags	@""
	.align	16
	.zero		1024


//--------------------- .nv.shared._ZN10layer_norm31ln_parallel_residual_bwd_kernelINS_13Kernel_traitsIf13__nv_bfloat16S2_S2_fjLj7168ELj1ELj1ELj8ELj8ENS_18Kernel_traits_baseILj7168EfS2_S2_S2_fjLj256EEEEELb0ELb0ELb1EEEvNS_9BwdParamsE --------------------------
	.section	.nv.shared._ZN10layer_norm31ln_parallel_residual_bwd_kernelINS_13Kernel_traitsIf13__nv_bfloat16S2_S2_fjLj7168ELj1ELj1ELj8ELj8ENS_18Kernel_traits_baseILj7168EfS2_S2_S2_fjLj256EEEEELb0ELb0ELb1EEEvNS_9BwdParamsE,"aw",@nobits
	.sectionflags	@""
	.align	16
	.zero		1024


//--------------------- .nv.shared._ZN10layer_norm31ln_parallel_residual_bwd_kernelINS_13Kernel_traitsIf13__nv_bfloat16S2_S2_fjLj7168ELj1ELj1ELj8ELj8ENS_18Kernel_traits_baseILj7168EfS2_S2_S2_fjLj256EEEEELb0ELb1ELb0EEEvNS_9BwdParamsE --------------------------
	.section	.nv.shared._ZN10layer_norm31ln_parallel_residual_bwd_kernelINS_13Kernel_traitsIf13__nv_bfloat16S2_S2_fjLj7168ELj1ELj1ELj8ELj8ENS_18Kernel_traits_baseILj7168EfS2_S2_S2_fjLj256EEEEELb0ELb1ELb0EEEvNS_9BwdParamsE,"aw",@nobits
	.sectionflags	@""
	.align	16
	.zero		1024


//--------------------- .nv.shared._ZN10layer_norm31ln_parallel_residual_bwd_kernelINS_13Kernel_traitsIf13__nv_bfloat16S2_S2_fjLj7168ELj1ELj1ELj8ELj8ENS_18Kernel_traits_baseILj7168EfS2_S2_S2_fjLj256EEEEELb0ELb1ELb1EEEvNS_9BwdParamsE --------------------------
	.section	.nv.shared._ZN10layer_norm31ln_parallel_residual_bwd_kernelINS_13Kernel_traitsIf13__nv_bfloat16S2_S2_fjLj7168ELj1ELj1ELj8ELj8ENS_18Kernel_traits_baseILj7168EfS2_S2_S2_fjLj256EEEEELb0ELb1ELb1EEEvNS_9BwdParamsE,"aw",@nobits
	.sectionflags	@""
	.align	16
	.zero		1024


//--------------------- .nv.shared._ZN10layer_norm31ln_parallel_residual_bwd_kernelINS_13Kernel_traitsIf13__nv_bfloat16S2_S2_fjLj7168ELj1ELj1ELj8ELj8ENS_18Kernel_traits_baseILj7168EfS2_S2_S2_fjLj256EEEEELb1ELb0ELb0EEEvNS_9BwdParamsE --------------------------
	.section	.nv.shared._ZN10layer_norm31ln_parallel_residual_bwd_kernelINS_13Kernel_traitsIf13__nv_bfloat16S2_S2_fjLj7168ELj1ELj1ELj8ELj8ENS_18Kernel_traits_baseILj7168EfS2_S2_S2_fjLj256EEEEELb1ELb0ELb0EEEvNS_9BwdParamsE,"aw",@nobits
	.sectionflags	@""
	.align	16
	.zero		1024


//--------------------- .nv.shared._ZN10layer_norm31ln_parallel_residual_bwd_kernelINS_13Kernel_traitsIf13__nv_bfloat16S2_S2_fjLj7168ELj1ELj1ELj8ELj8ENS_18Kernel_traits_baseILj7168EfS2_S2_S2_fjLj256EEEEELb1ELb0ELb1EEEvNS_9BwdParamsE --------------------------
	.section	.nv.shared._ZN10layer_norm31ln_parallel_residual_bwd_kernelINS_13Kernel_traitsIf13__nv_bfloat16S2_S2_fjLj7168ELj1ELj1ELj8ELj8ENS_18Kernel_traits_baseILj7168EfS2_S2_S2_fjLj256EEEEELb1ELb0ELb1EEEvNS_9BwdParamsE,"aw",@nobits
	.sectionflags	@""
	.align	16
	.zero		1024


//--------------------- .nv.shared._ZN10layer_norm22ln_bwd_finalize_kernelINS_22Kernel_traits_finalizeILj7168Ef13__nv_bfloat16S2_S2_fjLb0ELj1024ELj4ENS_18Kernel_traits_baseILj7168EfS2_S2_S2_fjLj1024EEEEELb0ELb0EEEvNS_9BwdParamsE --------------------------
	.section	.nv.shared._ZN10layer_norm22ln_bwd_finalize_kernelINS_22Kernel_traits_finalizeILj7168Ef13__nv_bfloat16S2_S2_fjLb0ELj1024ELj4ENS_18Kernel_traits_baseILj7168EfS2_S2_S2_fjLj1024EEEEELb0ELb0EEEvNS_9BwdParamsE,"aw",@nobits
	.sectionflags	@""
	.align	16
.nv.shared._ZN10layer_norm22ln_bwd_finalize_kernelINS_22Kernel_traits_finalizeILj7168Ef13__nv_bfloat16S2_S2_fjLb0ELj1024ELj4ENS_18Kernel_traits_baseILj7168EfS2_S2_S2_fjLj1024EEEEELb0ELb0EEEvNS_9BwdParamsE:
	.zero		9472


//--------------------- .nv.shared._ZN10layer_norm40ln_parallel_residual_bwd_finalize_kernelINS_22Kernel_traits_finalizeILj7168Ef13__nv_bfloat16S2_S2_fjLb0ELj1024ELj4ENS_18Kernel_traits_baseILj7168EfS2_S2_S2_fjLj1024EEEEELb0EEEvNS_9BwdParamsE --------------------------
	.section	.nv.shared._ZN10layer_norm40ln_parallel_residual_bwd_finalize_kernelINS_22Kernel_traits_finalizeILj7168Ef13__nv_bfloat16S2_S2_fjLb0ELj1024ELj4ENS_18Kernel_traits_baseILj7168EfS2_S2_S2_fjLj1024EEEEELb0EEEvNS_9BwdParamsE,"aw",@nobits
	.sectionflags	@""
	.align	16
.nv.shared._ZN10layer_norm40ln_parallel_residual_bwd_finalize_kernelINS_22Kernel_traits_finalizeILj7168Ef13__nv_bfloat16S2_S2_fjLb0ELj1024ELj4ENS_18Kernel_traits_baseILj7168EfS2_S2_S2_fjLj1024EEEEELb0EEEvNS_9BwdParamsE:
	.zero		17920


//--------------------- .nv.shared._ZN10layer_norm31ln_parallel_residual_bwd_kernelINS_13Kernel_traitsIf13__nv_bfloat16S2_S2_fjLj7168ELj1ELj1ELj8ELj8ENS_18Kernel_traits_baseILj7168EfS2_S2_S2_fjLj256EEEEELb1ELb1ELb0EEEvNS_9BwdParamsE --------------------------
	.section	.nv.shared._ZN10layer_norm31ln_parallel_residual_bwd_kernelINS_13Kernel_traitsIf13__nv_bfloat16S2_S2_fjLj7168ELj1ELj1ELj8ELj8ENS_18Kernel_traits_baseILj7168EfS2_S2_S2_fjLj256EEEEELb1ELb1ELb0EEEvNS_9BwdParamsE,"aw",@nobits
	.sectionflags	@""
	.align	16
	.zero		1024


//--------------------- .nv.shared._ZN10layer_norm22ln_bwd_finalize_kernelINS_22Kernel_traits_finalizeILj7168Ef13__nv_bfloat16S2_S2_fjLb0ELj1024ELj4ENS_18Kernel_traits_baseILj7168EfS2_S2_S2_fjLj1024EEEEELb0ELb1EEEvNS_9BwdParamsE --------------------------
	.section	.nv.shared._ZN10layer_norm22ln_bwd_finalize_kernelINS_22Kernel_traits_finalizeILj7168Ef13__nv_bfloat16S2_S2_fjLb0ELj1024ELj4ENS_18Kernel_traits_baseILj7168EfS2_S2_S2_fjLj1024EEEEELb0ELb1EEEvNS_9BwdParamsE,"aw",@nobits
	.sectionflags	@""
	.align	16
.nv.shared._ZN10layer_norm22ln_bwd_finalize_kernelINS_22Kernel_traits_finalizeILj7168Ef13__nv_bfloat16S2_S2_fjLb0ELj1024ELj4ENS_18Kernel_traits_baseILj7168EfS2_S2_S2_fjLj1024EEEEELb0ELb1EEEvNS_9BwdParamsE:
	.zero		9472


//--------------------- .nv.shared._ZN10layer_norm40ln_parallel_residual_bwd_finalize_kernelINS_22Kernel_traits_finalizeILj7168Ef13__nv_bfloat16S2_S2_fjLb0ELj1024ELj4ENS_18Kernel_traits_baseILj7168EfS2_S2_S2_fjLj1024EEEEELb1EEEvNS_9BwdParamsE --------------------------
	.section	.nv.shared._ZN10layer_norm40ln_parallel_residual_bwd_finalize_kernelINS_22Kernel_traits_finalizeILj7168Ef13__nv_bfloat16S2_S2_fjLb0ELj1024ELj4ENS_18Kernel_traits_baseILj7168EfS2_S2_S2_fjLj1024EEEEELb1EEEvNS_9BwdParamsE,"aw",@nobits
	.sectionflags	@""
	.align	16
.nv.shared._ZN10layer_norm40ln_parallel_residual_bwd_finalize_kernelINS_22Kernel_traits_finalizeILj7168Ef13__nv_bfloat16S2_S2_fjLb0ELj1024ELj4ENS_18Kernel_traits_baseILj7168EfS2_S2_S2_fjLj1024EEEEELb1EEEvNS_9BwdParamsE:
	.zero		17920


//--------------------- .nv.shared._ZN10layer_norm31ln_parallel_residual_bwd_kernelINS_13Kernel_traitsIf13__nv_bfloat16S2_S2_fjLj7168ELj1ELj1ELj8ELj8ENS_18Kernel_traits_baseILj7168EfS2_S2_S2_fjLj256EEEEELb1ELb1ELb1EEEvNS_9BwdParamsE --------------------------
	.section	.nv.shared._ZN10layer_norm31ln_parallel_residual_bwd_kernelINS_13Kernel_traitsIf13__nv_bfloat16S2_S2_fjLj7168ELj1ELj1ELj8ELj8ENS_18Kernel_traits_baseILj7168EfS2_S2_S2_fjLj256EEEEELb1ELb1ELb1EEEvNS_9BwdParamsE,"aw",@nobits
	.sectionflags	@""
	.align	16
	.zero		1024


//--------------------- .nv.shared._ZN10layer_norm31ln_parallel_residual_bwd_kernelINS_13Kernel_traitsI13__nv_bfloat16S2_fS2_fjLj7168ELj1ELj1ELj8ELj8ENS_18Kernel_traits_baseILj7168ES2_S2_fS2_fjLj256EEEEELb0ELb0ELb0EEEvNS_9BwdParamsE --------------------------
	.section	.nv.shared._ZN10layer_norm31ln_parallel_residual_bwd_kernelINS_13Kernel_traitsI13__nv_bfloat16S2_fS2_fjLj7168ELj1ELj1ELj8ELj8ENS_18Kernel_traits_baseILj7168ES2_S2_fS2_fjLj256EEEEELb0ELb0ELb0EEEvNS_9BwdParamsE,"aw",@nobits
	.sectionflags	@""
	.align	16
	.zero		1024


//--------------------- .nv.shared._ZN10layer_norm31ln_parallel_residual_bwd_kernelINS_13Kernel_traitsI13__nv_bfloat16S2_fS2_fjLj7168ELj1ELj1ELj8ELj8ENS_18Kernel_traits_baseILj7168ES2_S2_fS2_fjLj256EEEEELb0ELb0ELb1EEEvNS_9BwdParamsE --------------------------
	.section	.nv.shared._ZN10layer_norm31ln_parallel_residual_bwd_kernelINS_13Kernel_traitsI13__nv_bfloat16S2_fS2_fjLj7168ELj1ELj1ELj8ELj8ENS_18Kernel_traits_baseILj7168ES2_S2_fS2_fjLj256EEEEELb0ELb0ELb1EEEvNS_9BwdParamsE,"aw",@nobits
	.sectionflags	@""
	.align	16
	.zero		1024


//--------------------- .nv.shared._ZN10layer_norm31ln_parallel_residual_bwd_kernelINS_13Kernel_traitsI13__nv_bfloat16S2_fS2_fjLj7168ELj1ELj1ELj8ELj8ENS_18Kernel_traits_baseILj7168ES2_S2_fS2_fjLj256EEEEELb0ELb1ELb0EEEvNS_9BwdParamsE --------------------------
	.section	.nv.shared._ZN10layer_norm31ln_parallel_residual_bwd_kernelINS_13Kernel_traitsI13__nv_bfloat16S2_fS2_fjLj7168ELj1ELj1ELj8ELj8ENS_18Kernel_traits_baseILj7168ES2_S2_fS2_fjLj256EEEEELb0ELb1ELb0EEEvNS_9BwdParamsE,"aw",@nobits
	.sectionflags	@""
	.align	16
	.zero		1024


//--------------------- .nv.shared._ZN10layer_norm31ln_parallel_residual_bwd_kernelINS_13Kernel_traitsI13__nv_bfloat16S2_fS2_fjLj7168ELj1ELj1ELj8ELj8ENS_18Kernel_traits_baseILj7168ES2_S2_fS2_fjLj256EEEEELb0ELb1ELb1EEEvNS_9BwdParamsE --------------------------
	.section	.nv.shared._ZN10layer_norm31ln_parallel_residual_bwd_kernelINS_13Kernel_traitsI13__nv_bfloat16S2_fS2_fjLj7168ELj1ELj1ELj8ELj8ENS_18Kernel_traits_baseILj7168ES2_S2_fS2_fjLj256EEEEELb0ELb1ELb1EEEvNS_9BwdParamsE,"aw",@nobits
	.sectionflags	@""
	.align	16
	.zero		1024


//--------------------- .nv.shared._ZN10layer_norm31ln_parallel_residual_bwd_kernelINS_13Kernel_traitsI13__nv_bfloat16S2_fS2_fjLj7168ELj1ELj1ELj8ELj8ENS_18Kernel_traits_baseILj7168ES2_S2_fS2_fjLj256EEEEELb1ELb0ELb0EEEvNS_9BwdParamsE --------------------------
	.section	.nv.shared._ZN10layer_norm31ln_parallel_residual_bwd_kernelINS_13Kernel_traitsI13__nv_bfloat16S2_fS2_fjLj7168ELj1ELj1ELj8ELj8ENS_18Kernel_traits_baseILj7168ES2_S2_fS2_fjLj256EEEEELb1ELb0ELb0EEEvNS_9BwdParamsE,"aw",@nobits
	.sectionflags	@""
	.align	16
	.zero		1024


//--------------------- .nv.shared._ZN10layer_norm31ln_parallel_residual_bwd_kernelINS_13Kernel_traitsI13__nv_bfloat16S2_fS2_fjLj7168ELj1ELj1ELj8ELj8ENS_18Kernel_traits_baseILj7168ES2_S2_fS2_fjLj256EEEEELb1ELb0ELb1EEEvNS_9BwdParamsE --------------------------
	.section	.nv.shared._ZN10layer_norm31ln_parallel_residual_bwd_kernelINS_13Kernel_traitsI13__nv_bfloat16S2_fS2_fjLj7168ELj1ELj1ELj8ELj8ENS_18Kernel_traits_baseILj7168ES2_S2_fS2_fjLj256EEEEELb1ELb0ELb1EEEvNS_9BwdParamsE,"aw",@nobits
	.sectionflags	@""
	.align	16
	.zero		1024


//--------------------- .nv.shared._ZN10layer_norm22ln_bwd_finalize_kernelINS_22Kernel_traits_finalizeILj7168E13__nv_bfloat16S2_fS2_fjLb0ELj1024ELj4ENS_18Kernel_traits_baseILj7168ES2_S2_fS2_fjLj1024EEEEELb0ELb0EEEvNS_9BwdParamsE --------------------------
	.section	.nv.shared._ZN10layer_norm22ln_bwd_finalize_kernelINS_22Kernel_traits_finalizeILj7168E13__nv_bfloat16S2_fS2_fjLb0ELj1024ELj4ENS_18Kernel_traits_baseILj7168ES2_S2_fS2_fjLj1024EEEEELb0ELb0EEEvNS_9BwdParamsE,"aw",@nobits
	.sectionflags	@""
	.align	16
.nv.shared._ZN10layer_norm22ln_bwd_finalize_kernelINS_22Kernel_traits_finalizeILj7168E13__nv_bfloat16S2_fS2_fjLb0ELj1024ELj4ENS_18Kernel_traits_baseILj7168ES2_S2_fS2_fjLj1024EEEEELb0ELb0EEEvNS_9BwdParamsE:
	.zero		9472


//--------------------- .nv.shared._ZN10layer_norm40ln_parallel_residual_bwd_finalize_kernelINS_22Kernel_traits_finalizeILj7168E13__nv_bfloat16S2_fS2_fjLb0ELj1024ELj4ENS_18Kernel_traits_baseILj7168ES2_S2_fS2_fjLj1024EEEEELb0EEEvNS_9BwdParamsE --------------------------
	.section	.nv.shared._ZN10layer_norm40ln_parallel_residual_bwd_finalize_kernelINS_22Kernel_traits_finalizeILj7168E13__nv_bfloat16S2_fS2_fjLb0ELj1024ELj4ENS_18Kernel_traits_baseILj7168ES2_S2_fS2_fjLj1024EEEEELb0EEEvNS_9BwdParamsE,"aw",@nobits
	.sectionflags	@""
	.align	16
.nv.shared._ZN10layer_norm40ln_parallel_residual_bwd_finalize_kernelINS_22Kernel_traits_finalizeILj7168E13__nv_bfloat16S2_fS2_fjLb0ELj1024ELj4ENS_18Kernel_traits_baseILj7168ES2_S2_fS2_fjLj1024EEEEELb0EEEvNS_9BwdParamsE:
	.zero		17920


//--------------------- .nv.shared._ZN10layer_norm31ln_parallel_residual_bwd_kernelINS_13Kernel_traitsI13__nv_bfloat16S2_fS2_fjLj7168ELj1ELj1ELj8ELj8ENS_18Kernel_traits_baseILj7168ES2_S2_fS2_fjLj256EEEEELb1ELb1ELb0EEEvNS_9BwdParamsE --------------------------
	.section	.nv.shared._ZN10layer_norm31ln_parallel_residual_bwd_kernelINS_13Kernel_traitsI13__nv_bfloat16S2_fS2_fjLj7168ELj1ELj1ELj8ELj8ENS_18Kernel_traits_baseILj7168ES2_S2_fS2_fjLj256EEEEELb1ELb1ELb0EEEvNS_9BwdParamsE,"aw",@nobits
	.sectionflags	@""
	.align	16
	.zero		1024


//--------------------- .nv.shared._ZN10layer_norm22ln_bwd_finalize_kernelINS_22Kernel_traits_finalizeILj7168E13__nv_bfloat16S2_fS2_fjLb0ELj1024ELj4ENS_18Kernel_traits_baseILj7168ES2_S2_fS2_fjLj1024EEEEELb0ELb1EEEvNS_9BwdParamsE --------------------------
	.section	.nv.shared._ZN10layer_norm22ln_bwd_finalize_kernelINS_22Kernel_traits_finalizeILj7168E13__nv_bfloat16S2_fS2_fjLb0ELj1024ELj4ENS_18Kernel_traits_baseILj7168ES2_S2_fS2_fjLj1024EEEEELb0ELb1EEEvNS_9BwdParamsE,"aw",@nobits
	.sectionflags	@""
	.align	16
.nv.shared._ZN10layer_norm22ln_bwd_finalize_kernelINS_22Kernel_traits_finalizeILj7168E13__nv_bfloat16S2_fS2_fjLb0ELj1024ELj4ENS_18Kernel_traits_baseILj7168ES2_S2_fS2_fjLj1024EEEEELb0ELb1EEEvNS_9BwdParamsE:
	.zero		9472


//--------------------- .nv.shared._ZN10layer_norm40ln_parallel_residual_bwd_finalize_kernelINS_22Kernel_traits_finalizeILj7168E13__nv_bfloat16S2_fS2_fjLb0ELj1024ELj4ENS_18Kernel_traits_baseILj7168ES2_S2_fS2_fjLj1024EEEEELb1EEEvNS_9BwdParamsE --------------------------
	.section	.nv.shared._ZN10layer_norm40ln_parallel_residual_bwd_finalize_kernelINS_22Kernel_traits_finalizeILj7168E13__nv_bfloat16S2_fS2_fjLb0ELj1024ELj4ENS_18Kernel_traits_baseILj7168ES2_S2_fS2_fjLj1024EEEEELb1EEEvNS_9BwdParamsE,"aw",@nobits
	.sectionflags	@""
	.align	16
.nv.shared._ZN10layer_norm40ln_parallel_residual_bwd_finalize_kernelINS_22Kernel_traits_finalizeILj7168E13__nv_bfloat16S2_fS2_fjLb0ELj1024ELj4ENS_18Kernel_traits_baseILj7168ES2_S2_fS2_fjLj1024EEEEELb1EEEvNS_9BwdParamsE:
	.zero		17920


//--------------------- .nv.shared._ZN10layer_norm31ln_parallel_residual_bwd_kernelINS_13Kernel_traitsI13__nv_bfloat16S2_fS2_fjLj7168ELj1ELj1ELj8ELj8ENS_18Kernel_traits_baseILj7168ES2_S2_fS2_fjLj256EEEEELb1ELb1ELb1EEEvNS_9BwdParamsE --------------------------
	.section	.nv.shared._ZN10layer_norm31ln_parallel_residual_bwd_kernelINS_13Kernel_traitsI13__nv_bfloat16S2_fS2_fjLj7168ELj1ELj1ELj8ELj8ENS_18Kernel_traits_baseILj7168ES2_S2_fS2_fjLj256EEEEELb1ELb1ELb1EEEvNS_9BwdParamsE,"aw",@nobits
	.sectionflags	@""
	.align	16
	.zero		1024


//--------------------- .nv.shared._ZN10layer_norm31ln_parallel_residual_bwd_kernelINS_13Kernel_traitsIf13__nv_bfloat16fS2_fjLj7168ELj1ELj1ELj8ELj8ENS_18Kernel_traits_baseILj7168EfS2_fS2_fjLj256EEEEELb0ELb0ELb0EEEvNS_9BwdParamsE --------------------------
	.section	.nv.shared._ZN10layer_norm31ln_parallel_residual_bwd_kernelINS_13Kernel_traitsIf13__nv_bfloat16fS2_fjLj7168ELj1ELj1ELj8ELj8ENS_18Kernel_traits_baseILj7168EfS2_fS2_fjLj256EEEEELb0ELb0ELb0EEEvNS_9BwdParamsE,"aw",@nobits
	.sectionflags	@""
	.align	16
	.zero		1024


//--------------------- .nv.shared._ZN10layer_norm31ln_parallel_residual_bwd_kernelINS_13Kernel_traitsIf13__nv_bfloat16fS2_fjLj7168ELj1ELj1ELj8ELj8ENS_18Kernel_traits_baseILj7168EfS2_fS2_fjLj256EEEEELb0ELb0ELb1EEEvNS_9BwdParamsE --------------------------
	.section	.nv.shared._ZN10layer_norm31ln_parallel_residual_bwd_kernelINS_13Kernel_traitsIf13__nv_bfloat16fS2_fjLj7168ELj1ELj1ELj8ELj8ENS_18Kernel_traits_baseILj7168EfS2_fS2_fjLj256EEEEELb0ELb0ELb1EEEvNS_9BwdParamsE,"aw",@nobits
	.sectionflags	@""
	.align	16
	.zero		1024


//--------------------- .nv.shared._ZN10layer_norm31ln_parallel_residual_bwd_kernelINS_13Kernel_traitsIf13__nv_bfloat16fS2_fjLj7168ELj1ELj1ELj8ELj8ENS_18Kernel_traits_baseILj7168EfS2_fS2_fjLj256EEEEELb0ELb1ELb0EEEvNS_9BwdParamsE --------------------------
	.section	.nv.shared._ZN10layer_norm31ln_parallel_residual_bwd_kernelINS_13Kernel_traitsIf13__nv_bfloat16fS2_fjLj7168ELj1ELj1ELj8ELj8ENS_18Kernel_traits_baseILj7168EfS2_fS2_fjLj256EEEEELb0ELb1ELb0EEEvNS_9BwdParamsE,"aw",@nobits
	.sectionflags	@""
	.align	16
	.zero		1024


//--------------------- .nv.shared._ZN10layer_norm31ln_parallel_residual_bwd_kernelINS_13Kernel_traitsIf13__nv_bfloat16fS2_fjLj7168ELj1ELj1ELj8ELj8ENS_18Kernel_traits_baseILj7168EfS2_fS2_fjLj256EEEEELb0ELb1ELb1EEEvNS_9BwdParamsE --------------------------
	.section	.nv.shared._ZN10layer_norm31ln_parallel_residual_bwd_kernelINS_13Kernel_traitsIf13__nv_bfloat16fS2_fjLj7168ELj1ELj1ELj8ELj8ENS_18Kernel_traits_baseILj7168EfS2_fS2_fjLj256EEEEELb0ELb1ELb1EEEvNS_9BwdParamsE,"aw",@nobits
	.sectionflags	@""
	.align	16
	.zero		1024


//--------------------- .nv.shared._ZN10layer_norm31ln_parallel_residual_bwd_kernelINS_13Kernel_traitsIf13__nv_bfloat16fS2_fjLj7168ELj1ELj1ELj8ELj8ENS_18Kernel_traits_baseILj7168EfS2_fS2_fjLj256EEEEELb1ELb0ELb0EEEvNS_9BwdParamsE --------------------------
	.section	.nv.shared._ZN10layer_norm31ln_parallel_residual_bwd_kernelINS_13Kernel_traitsIf13__nv_bfloat16fS2_fjLj7168ELj1ELj1ELj8ELj8ENS_18Kernel_traits_baseILj7168EfS2_fS2_fjLj256EEEEELb1ELb0ELb0EEEvNS_9BwdParamsE,"aw",@nobits
	.sectionflags	@""
	.align	16
	.zero		1024


//--------------------- .nv.shared._ZN10layer_norm31ln_parallel_residual_bwd_kernelINS_13Kernel_traitsIf13__nv_bfloat16fS2_fjLj7168ELj1ELj1ELj8ELj8ENS_18Kernel_traits_baseILj7168EfS2_fS2_fjLj256EEEEELb1ELb0ELb1EEEvNS_9BwdParamsE --------------------------
	.section	.nv.shared._ZN10layer_norm31ln_parallel_residual_bwd_kernelINS_13Kernel_traitsIf13__nv_bfloat16fS2_fjLj7168ELj1ELj1ELj8ELj8ENS_18Kernel_traits_baseILj7168EfS2_fS2_fjLj256EEEEELb1ELb0ELb1EEEvNS_9BwdParamsE,"aw",@nobits
	.sectionflags	@""
	.align	16
	.zero		1024


//--------------------- .nv.shared._ZN10layer_norm22ln_bwd_finalize_kernelINS_22Kernel_traits_finalizeILj7168Ef13__nv_bfloat16fS2_fjLb0ELj1024ELj4ENS_18Kernel_traits_baseILj7168EfS2_fS2_fjLj1024EEEEELb0ELb0EEEvNS_9BwdParamsE --------------------------
	.section	.nv.shared._ZN10layer_norm22ln_bwd_finalize_kernelINS_22Kernel_traits_finalizeILj7168Ef13__nv_bfloat16fS2_fjLb0ELj1024ELj4ENS_18Kernel_traits_baseILj7168EfS2_fS2_fjLj1024EEEEELb0ELb0EEEvNS_9BwdParamsE,"aw",@nobits
	.sectionflags	@""
	.align	16
.nv.shared._ZN10layer_norm22ln_bwd_finalize_kernelINS_22Kernel_traits_finalizeILj7168Ef13__nv_bfloat16fS2_fjLb0ELj1024ELj4ENS_18Kernel_traits_baseILj7168EfS2_fS2_fjLj1024EEEEELb0ELb0EEEvNS_9BwdParamsE:
	.zero		9472


//--------------------- .nv.shared._ZN10layer_norm40ln_parallel_residual_bwd_finalize_kernelINS_22Kernel_traits_finalizeILj7168Ef13__nv_bfloat16fS2_fjLb0ELj1024ELj4ENS_18Kernel_traits_baseILj7168EfS2_fS2_fjLj1024EEEEELb0EEEvNS_9BwdParamsE --------------------------
	.section	.nv.shared._ZN10layer_norm40ln_parallel_residual_bwd_finalize_kernelINS_22Kernel_traits_finalizeILj7168Ef13__nv_bfloat16fS2_fjLb0ELj1024ELj4ENS_18Kernel_traits_baseILj7168EfS2_fS2_fjLj1024EEEEELb0EEEvNS_9BwdParamsE,"aw",@nobits
	.sectionflags	@""
	.align	16
.nv.shared._ZN10layer_norm40ln_parallel_residual_bwd_finalize_kernelINS_22Kernel_traits_finalizeILj7168Ef13__nv_bfloat16fS2_fjLb0ELj1024ELj4ENS_18Kernel_traits_baseILj7168EfS2_fS2_fjLj1024EEEEELb0EEEvNS_9BwdParamsE:
	.zero		17920


//--------------------- .nv.shared._ZN10layer_norm31ln_parallel_residual_bwd_kernelINS_13Kernel_traitsIf13__nv_bfloat16fS2_fjLj7168ELj1ELj1ELj8ELj8ENS_18Kernel_traits_baseILj7168EfS2_fS2_fjLj256EEEEELb1ELb1ELb0EEEvNS_9BwdParamsE --------------------------
	.section	.nv.shared._ZN10layer_norm31ln_parallel_residual_bwd_kernelINS_13Kernel_traitsIf13__nv_bfloat16fS2_fjLj7168ELj1ELj1ELj8ELj8ENS_18Kernel_traits_baseILj7168EfS2_fS2_fjLj256EEEEELb1ELb1ELb0EEEvNS_9BwdParamsE,"aw",@nobits
	.sectionflags	@""
	.align	16
	.zero		1024


//--------------------- .nv.shared._ZN10layer_norm22ln_bwd_finalize_kernelINS_22Kernel_traits_finalizeILj7168Ef13__nv_bfloat16fS2_fjLb0ELj1024ELj4ENS_18Kernel_traits_baseILj7168EfS2_fS2_fjLj1024EEEEELb0ELb1EEEvNS_9BwdParamsE --------------------------
	.section	.nv.shared._ZN10layer_norm22ln_bwd_finalize_kernelINS_22Kernel_traits_finalizeILj7168Ef13__nv_bfloat16fS2_fjLb0ELj1024ELj4ENS_18Kernel_traits_baseILj7168EfS2_fS2_fjLj1024EEEEELb0ELb1EEEvNS_9BwdParamsE,"aw",@nobits
	.sectionflags	@""
	.align	16
.nv.shared._ZN10layer_norm22ln_bwd_finalize_kernelINS_22Kernel_traits_finalizeILj7168Ef13__nv_bfloat16fS2_fjLb0ELj1024ELj4ENS_18Kernel_traits_baseILj7168EfS2_fS2_fjLj1024EEEEELb0ELb1EEEvNS_9BwdParamsE:
	.zero		9472


//--------------------- .nv.shared._ZN10layer_norm40ln_parallel_residual_bwd_finalize_kernelINS_22Kernel_traits_finalizeILj7168Ef13__nv_bfloat16fS2_fjLb0ELj1024ELj4ENS_18Kernel_traits_baseILj7168EfS2_fS2_fjLj1024EEEEELb1EEEvNS_9BwdParamsE --------------------------
	.section	.nv.shared._ZN10layer_norm40ln_parallel_residual_bwd_finalize_kernelINS_22Kernel_traits_finalizeILj7168Ef13__nv_bfloat16fS2_fjLb0ELj1024ELj4ENS_18Kernel_traits_baseILj7168EfS2_fS2_fjLj1024EEEEELb1EEEvNS_9BwdParamsE,"aw",@nobits
	.sectionflags	@""
	.align	16
.nv.shared._ZN10layer_norm40ln_parallel_residual_bwd_finalize_kernelINS_22Kernel_traits_finalizeILj7168Ef13__nv_bfloat16fS2_fjLb0ELj1024ELj4ENS_18Kernel_traits_baseILj7168EfS2_fS2_fjLj1024EEEEELb1EEEvNS_9BwdParamsE:
	.zero		17920


//--------------------- .nv.shared._ZN10layer_norm31ln_parallel_residual_bwd_kernelINS_13Kernel_traitsIf13__nv_bfloat16fS2_fjLj7168ELj1ELj1ELj8ELj8ENS_18Kernel_traits_baseILj7168EfS2_fS2_fjLj256EEEEELb1ELb1ELb1EEEvNS_9BwdParamsE --------------------------
	.section	.nv.shared._ZN10layer_norm31ln_parallel_residual_bwd_kernelINS_13Kernel_traitsIf13__nv_bfloat16fS2_fjLj7168ELj1ELj1ELj8ELj8ENS_18Kernel_traits_baseILj7168EfS2_fS2_fjLj256EEEEELb1ELb1ELb1EEEvNS_9BwdParamsE,"aw",@nobits
	.sectionflags	@""
	.align	16
	.zero		1024


//--------------------- .nv.shared._ZN10layer_norm31ln_parallel_residual_bwd_kernelINS_13Kernel_traitsIf6__halfS2_S2_fjLj7168ELj1ELj1ELj8ELj8ENS_18Kernel_traits_baseILj7168EfS2_S2_S2_fjLj256EEEEELb0ELb0ELb0EEEvNS_9BwdParamsE --------------------------
	.section	.nv.shared._ZN10layer_norm31ln_parallel_residual_bwd_kernelINS_13Kernel_traitsIf6__halfS2_S2_fjLj7168ELj1ELj1ELj8ELj8ENS_18Kernel_traits_baseILj7168EfS2_S2_S2_fjLj256EEEEELb0ELb0ELb0EEEvNS_9BwdParamsE,"aw",@nobits
	.sectionflags	@""
	.align	16
	.zero		1024


//--------------------- .nv.shared._ZN10layer_norm31ln_parallel_residual_bwd_kernelINS_13Kernel_traitsIf6__halfS2_S2_fjLj7168ELj1ELj1ELj8ELj8ENS_18Kernel_traits_baseILj7168EfS2_S2_S2_fjLj256EEEEELb0ELb0ELb1EEEvNS_9BwdParamsE --------------------------
	.section	.nv.shared._ZN10layer_norm31ln_parallel_residual_bwd_kernelINS_13Kernel_traitsIf6__halfS2_S2_fjLj7168ELj1ELj1ELj8ELj8ENS_18Kernel_traits_baseILj7168EfS2_S2_S2_fjLj256EEEEELb0ELb0ELb1EEEvNS_9BwdParamsE,"aw",@nobits
	.sectionflags	@""
	.align	16
	.zero		1024


//--------------------- .nv.shared._ZN10layer_norm31ln_parallel_residual_bwd_kernelINS_13Kernel_traitsIf6__halfS2_S2_fjLj7168ELj1ELj1ELj8ELj8ENS_18Kernel_traits_baseILj7168EfS2_S2_S2_fjLj256EEEEELb0ELb1ELb0EEEvNS_9BwdParamsE --------------------------
	.section	.nv.shared._ZN10layer_norm31ln_parallel_residual_bwd_kernelINS_13Kernel_traitsIf6__halfS2_S2_fjLj7168ELj1ELj1ELj8ELj8ENS_18Kernel_traits_baseILj7168EfS2_S2_S2_fjLj256EEEEELb0ELb1ELb0EEEvNS_9BwdParamsE,"aw",@nobits
	.sectionflags	@""
	.align	16
	.zero		1024


//--------------------- .nv.shared._ZN10layer_norm31ln_parallel_residual_bwd_kernelINS_13Kernel_traitsIf6__halfS2_S2_fjLj7168ELj1ELj1ELj8ELj8ENS_18Kernel_traits_baseILj7168EfS2_S2_S2_fjLj256EEEEELb0ELb1ELb1EEEvNS_9BwdParamsE --------------------------
	.section	.nv.shared._ZN10layer_norm31ln_parallel_residual_bwd_kernelINS_13Kernel_traitsIf6__halfS2_S2_fjLj7168ELj1ELj1ELj8ELj8ENS_18Kernel_traits_baseILj7168EfS2_S2_S2_fjLj256EEEEELb0ELb1ELb1EEEvNS_9BwdParamsE,"aw",@nobits
	.sectionflags	@""
	.align	16
	.zero		1024


//--------------------- .nv.shared._ZN10layer_norm31ln_parallel_residual_bwd_kernelINS_13Kernel_traitsIf6__halfS2_S2_fjLj7168ELj1ELj1ELj8ELj8ENS_18Kernel_traits_baseILj7168EfS2_S2_S2_fjLj256EEEEELb1ELb0ELb0EEEvNS_9BwdParamsE --------------------------
	.section	.nv.shared._ZN10layer_norm31ln_parallel_residual_bwd_kernelINS_13Kernel_traitsIf6__halfS2_S2_fjLj7168ELj1ELj1ELj8ELj8ENS_18Kernel_traits_baseILj7168EfS2_S2_S2_fjLj256EEEEELb1ELb0ELb0EEEvNS_9BwdParamsE,"aw",@nobits
	.sectionflags	@""
	.align	16
	.zero		1024


//--------------------- .nv.shared._ZN10layer_norm31ln_parallel_residual_bwd_kernelINS_13Kernel_traitsIf6__halfS2_S2_fjLj7168ELj1ELj1ELj8ELj8ENS_18Kernel_traits_baseILj7168EfS2_S2_S2_fjLj256EEEEELb1ELb0ELb1EEEvNS_9BwdParamsE --------------------------
	.section	.nv.shared._ZN10layer_norm31ln_parallel_residual_bwd_kernelINS_13Kernel_traitsIf6__halfS2_S2_fjLj7168ELj1ELj1ELj8ELj8ENS_18Kernel_traits_baseILj7168EfS2_S2_S2_fjLj256EEEEELb1ELb0ELb1EEEvNS_9BwdParamsE,"aw",@nobits
	.sectionflags	@""
	.align	16
	.zero		1024


//--------------------- .nv.shared._ZN10layer_norm22ln_bwd_finalize_kernelINS_22Kernel_traits_finalizeILj7168Ef6__halfS2_S2_fjLb0ELj1024ELj4ENS_18Kernel_traits_baseILj7168EfS2_S2_S2_fjLj1024EEEEELb0ELb0EEEvNS_9BwdParamsE --------------------------
	.section	.nv.shared._ZN10layer_norm22ln_bwd_finalize_kernelINS_22Kernel_traits_finalizeILj7168Ef6__halfS2_S2_fjLb0ELj1024ELj4ENS_18Kernel_traits_baseILj7168EfS2_S2_S2_fjLj1024EEEEELb0ELb0EEEvNS_9BwdParamsE,"aw",@nobits
	.sectionflags	@""
	.align	16
.nv.shared._ZN10layer_norm22ln_bwd_finalize_kernelINS_22Kernel_traits_finalizeILj7168Ef6__halfS2_S2_fjLb0ELj1024ELj4ENS_18Kernel_traits_baseILj7168EfS2_S2_S2_fjLj1024EEEEELb0ELb0EEEvNS_9BwdParamsE:
	.zero		9472


//--------------------- .nv.shared._ZN10layer_norm40ln_parallel_residual_bwd_finalize_kernelINS_22Kernel_traits_finalizeILj7168Ef6__halfS2_S2_fjLb0ELj1024ELj4ENS_18Kernel_traits_baseILj7168EfS2_S2_S2_fjLj1024EEEEELb0EEEvNS_9BwdParamsE --------------------------
	.section	.nv.shared._ZN10layer_norm40ln_parallel_residual_bwd_finalize_kernelINS_22Kernel_traits_finalizeILj7168Ef6__halfS2_S2_fjLb0ELj1024ELj4ENS_18Kernel_traits_baseILj7168EfS2_S2_S2_fjLj1024EEEEELb0EEEvNS_9BwdParamsE,"aw",@nobits
	.sectionflags	@""
	.align	16
.nv.shared._ZN10layer_norm40ln_parallel_residual_bwd_finalize_kernelINS_22Kernel_traits_finalizeILj7168Ef6__halfS2_S2_fjLb0ELj1024ELj4ENS_18Kernel_traits_baseILj7168EfS2_S2_S2_fjLj1024EEEEELb0EEEvNS_9BwdParamsE:
	.zero		17920


//--------------------- .nv.shared._ZN10layer_norm31ln_parallel_residual_bwd_kernelINS_13Kernel_traitsIf6__halfS2_S2_fjLj7168ELj1ELj1ELj8ELj8ENS_18Kernel_traits_baseILj7168EfS2_S2_S2_fjLj256EEEEELb1ELb1ELb0EEEvNS_9BwdParamsE --------------------------
	.section	.nv.shared._ZN10layer_norm31ln_parallel_residual_bwd_kernelINS_13Kernel_traitsIf6__halfS2_S2_fjLj7168ELj1ELj1ELj8ELj8ENS_18Kernel_traits_baseILj7168EfS2_S2_S2_fjLj256EEEEELb1ELb1ELb0EEEvNS_9BwdParamsE,"aw",@nobits
	.sectionflags	@""
	.align	16
	.zero		1024


//--------------------- .nv.shared._ZN10layer_norm22ln_bwd_finalize_kernelINS_22Kernel_traits_finalizeILj7168Ef6__halfS2_S2_fjLb0ELj1024ELj4ENS_18Kernel_traits_baseILj7168EfS2_S2_S2_fjLj1024EEEEELb0ELb1EEEvNS_9BwdParamsE --------------------------
	.section	.nv.shared._ZN10layer_norm22ln_bwd_finalize_kernelINS_22Kernel_traits_finalizeILj7168Ef6__halfS2_S2_fjLb0ELj1024ELj4ENS_18Kernel_traits_baseILj7168EfS2_S2_S2_fjLj1024EEEEELb0ELb1EEEvNS_9BwdParamsE,"aw",@nobits
	.sectionflags	@""
	.align	16
.nv.shared._ZN10layer_norm22ln_bwd_finalize_kernelINS_22Kernel_traits_finalizeILj7168Ef6__halfS2_S2_fjLb0ELj1024ELj4ENS_18Kernel_traits_baseILj7168EfS2_S2_S2_fjLj1024EEEEELb0ELb1EEEvNS_9BwdParamsE:
	.zero		9472


//--------------------- .nv.shared._ZN10layer_norm40ln_parallel_residual_bwd_finalize_kernelINS_22Kernel_traits_finalizeILj7168Ef6__halfS2_S2_fjLb0ELj1024ELj4ENS_18Kernel_traits_baseILj7168EfS2_S2_S2_fjLj1024EEEEELb1EEEvNS_9BwdParamsE --------------------------
	.section	.nv.shared._ZN10layer_norm40ln_parallel_residual_bwd_finalize_kernelINS_22Kernel_traits_finalizeILj7168Ef6__halfS2_S2_fjLb0ELj1024ELj4ENS_18Kernel_traits_baseILj7168EfS2_S2_S2_fjLj1024EEEEELb1EEEvNS_9BwdParamsE,"aw",@nobits
	.sectionflags	@""
	.align	16
.nv.shared._ZN10layer_norm40ln_parallel_residual_bwd_finalize_kernelINS_22Kernel_traits_finalizeILj7168Ef6__halfS2_S2_fjLb0ELj1024ELj4ENS_18Kernel_traits_baseILj7168EfS2_S2_S2_fjLj1024EEEEELb1EEEvNS_9BwdParamsE:
	.zero		17920


//--------------------- .nv.shared._ZN10layer_norm31ln_parallel_residual_bwd_kernelINS_13Kernel_traitsIf6__halfS2_S2_fjLj7168ELj1ELj1ELj8ELj8ENS_18Kernel_traits_baseILj7168EfS2_S2_S2_fjLj256EEEEELb1ELb1ELb1EEEvNS_9BwdParamsE --------------------------
	.section	.nv.shared._ZN10layer_norm31ln_parallel_residual_bwd_kernelINS_13Kernel_traitsIf6__halfS2_S2_fjLj7168ELj1ELj1ELj8ELj8ENS_18Kernel_traits_baseILj7168EfS2_S2_S2_fjLj256EEEEELb1ELb1ELb1EEEvNS_9BwdParamsE,"aw",@nobits
	.sectionflags	@""
	.align	16
	.zero		1024


//--------------------- .nv.shared._ZN10layer_norm31ln_parallel_residual_bwd_kernelINS_13Kernel_traitsI6__halfS2_fS2_fjLj7168ELj1ELj1ELj8ELj8ENS_18Kernel_traits_baseILj7168ES2_S2_fS2_fjLj256EEEEELb0ELb0ELb0EEEvNS_9BwdParamsE --------------------------
	.section	.nv.shared._ZN10layer_norm31ln_parallel_residual_bwd_kernelINS_13Kernel_traitsI6__halfS2_fS2_fjLj7168ELj1ELj1ELj8ELj8ENS_18Kernel_traits_baseILj7168ES2_S2_fS2_fjLj256EEEEELb0ELb0ELb0EEEvNS_9BwdParamsE,"aw",@nobits
	.sectionflags	@""
	.align	16
	.zero		1024


//--------------------- .nv.shared._ZN10layer_norm31ln_parallel_residual_bwd_kernelINS_13Kernel_traitsI6__halfS2_fS2_fjLj7168ELj1ELj1ELj8ELj8ENS_18Kernel_traits_baseILj7168ES2_S2_fS2_fjLj256EEEEELb0ELb0ELb1EEEvNS_9BwdParamsE --------------------------
	.section	.nv.shared._ZN10layer_norm31ln_parallel_residual_bwd_kernelINS_13Kernel_traitsI6__halfS2_fS2_fjLj7168ELj1ELj1ELj8ELj8ENS_18Kernel_traits_baseILj7168ES2_S2_fS2_fjLj256EEEEELb0ELb0ELb1EEEvNS_9BwdParamsE,"aw",@nobits
	.sectionflags	@""
	.align	16
	.zero		1024


//--------------------- .nv.shared._ZN10layer_norm31ln_parallel_residual_bwd_kernelINS_13Kernel_traitsI6__halfS2_fS2_fjLj7168ELj1ELj1ELj8ELj8ENS_18Kernel_traits_baseILj7168ES2_S2_fS2_fjLj256EEEEELb0ELb1ELb0EEEvNS_9BwdParamsE --------------------------
	.section	.nv.shared._ZN10layer_norm31ln_parallel_residual_bwd_kernelINS_13Kernel_traitsI6__halfS2_fS2_fjLj7168ELj1ELj1ELj8ELj8ENS_18Kernel_traits_baseILj7168ES2_S2_fS2_fjLj256EEEEELb0ELb1ELb0EEEvNS_9BwdParamsE,"aw",@nobits
	.sectionflags	@""
	.align	16
	.zero		1024


//--------------------- .nv.shared._ZN10layer_norm31ln_parallel_residual_bwd_kernelINS_13Kernel_traitsI6__halfS2_fS2_fjLj7168ELj1ELj1ELj8ELj8ENS_18Kernel_traits_baseILj7168ES2_S2_fS2_fjLj256EEEEELb0ELb1ELb1EEEvNS_9BwdParamsE --------------------------
	.section	.nv.shared._ZN10layer_norm31ln_parallel_residual_bwd_kernelINS_13Kernel_traitsI6__halfS2_fS2_fjLj7168ELj1ELj1ELj8ELj8ENS_18Kernel_traits_baseILj7168ES2_S2_fS2_fjLj256EEEEELb0ELb1ELb1EEEvNS_9BwdParamsE,"aw",@nobits
	.sectionflags	@""
	.align	16
	.zero		1024


//--------------------- .nv.shared._ZN10layer_norm31ln_parallel_residual_bwd_kernelINS_13Kernel_traitsI6__halfS2_fS2_fjLj7168ELj1ELj1ELj8ELj8ENS_18Kernel_traits_baseILj7168ES2_S2_fS2_fjLj256EEEEELb1ELb0ELb0EEEvNS_9BwdParamsE --------------------------
	.section	.nv.shared._ZN10layer_norm31ln_parallel_residual_bwd_kernelINS_13Kernel_traitsI6__halfS2_fS2_fjLj7168ELj1ELj1ELj8ELj8ENS_18Kernel_traits_baseILj7168ES2_S2_fS2_fjLj256EEEEELb1ELb0ELb0EEEvNS_9BwdParamsE,"aw",@nobits
	.sectionflags	@""
	.align	16
	.zero		1024


//--------------------- .nv.shared._ZN10layer_norm31ln_parallel_residual_bwd_kernelINS_13Kernel_traitsI6__halfS2_fS2_fjLj7168ELj1ELj1ELj8ELj8ENS_18Kernel_traits_baseILj7168ES2_S2_fS2_fjLj256EEEEELb1ELb0ELb1EEEvNS_9BwdParamsE --------------------------
	.section	.nv.shared._ZN10layer_norm31ln_parallel_residual_bwd_kernelINS_13Kernel_traitsI6__halfS2_fS2_fjLj7168ELj1ELj1ELj8ELj8ENS_18Kernel_traits_baseILj7168ES2_S2_fS2_fjLj256EEEEELb1ELb0ELb1EEEvNS_9BwdParamsE,"aw",@nobits
	.sectionflags	@""
	.align	16
	.zero		1024


//--------------------- .nv.shared._ZN10layer_norm22ln_bwd_finalize_kernelINS_22Kernel_traits_finalizeILj7168E6__halfS2_fS2_fjLb0ELj1024ELj4ENS_18Kernel_traits_baseILj7168ES2_S2_fS2_fjLj1024EEEEELb0ELb0EEEvNS_9BwdParamsE --------------------------
	.section	.nv.shared._ZN10layer_norm22ln_bwd_finalize_kernelINS_22Kernel_traits_finalizeILj7168E6__halfS2_fS2_fjLb0ELj1024ELj4ENS_18Kernel_traits_baseILj7168ES2_S2_fS2_fjLj1024EEEEELb0ELb0EEEvNS_9BwdParamsE,"aw",@nobits
	.sectionflags	@""
	.align	16
.nv.shared._ZN10layer_norm22ln_bwd_finalize_kernelINS_22Kernel_traits_finalizeILj7168E6__halfS2_fS2_fjLb0ELj1024ELj4ENS_18Kernel_traits_baseILj7168ES2_S2_fS2_fjLj1024EEEEELb0ELb0EEEvNS_9BwdParamsE:
	.zero		9472


//--------------------- .nv.shared._ZN10layer_norm40ln_parallel_residual_bwd_finalize_kernelINS_22Kernel_traits_finalizeILj7168E6__halfS2_fS2_fjLb0ELj1024ELj4ENS_18Kernel_traits_baseILj7168ES2_S2_fS2_fjLj1024EEEEELb0EEEvNS_9BwdParamsE --------------------------
	.section	.nv.shared._ZN10layer_norm40ln_parallel_residual_bwd_finalize_kernelINS_22Kernel_traits_finalizeILj7168E6__halfS2_fS2_fjLb0ELj1024ELj4ENS_18Kernel_traits_baseILj7168ES2_S2_fS2_fjLj1024EEEEELb0EEEvNS_9BwdParamsE,"aw",@nobits
	.sectionflags	@""
	.align	16
.nv.shared._ZN10layer_norm40ln_parallel_residual_bwd_finalize_kernelINS_22Kernel_traits_finalizeILj7168E6__halfS2_fS2_fjLb0ELj1024ELj4ENS_18Kernel_traits_baseILj7168ES2_S2_fS2_fjLj1024EEEEELb0EEEvNS_9BwdParamsE:
	.zero		17920


//--------------------- .nv.shared._ZN10layer_norm31ln_parallel_residual_bwd_kernelINS_13Kernel_traitsI6__halfS2_fS2_fjLj7168ELj1ELj1ELj8ELj8ENS_18Kernel_traits_baseILj7168ES2_S2_fS2_fjLj256EEEEELb1ELb1ELb0EEEvNS_9BwdParamsE --------------------------
	.section	.nv.shared._ZN10layer_norm31ln_parallel_residual_bwd_kernelINS_13Kernel_traitsI6__halfS2_fS2_fjLj7168ELj1ELj1ELj8ELj8ENS_18Kernel_traits_baseILj7168ES2_S2_fS2_fjLj256EEEEELb1ELb1ELb0EEEvNS_9BwdParamsE,"aw",@nobits
	.sectionflags	@""
	.align	16
	.zero		1024


//--------------------- .nv.shared._ZN10layer_norm22ln_bwd_finalize_kernelINS_22Kernel_traits_finalizeILj7168E6__halfS2_fS2_fjLb0ELj1024ELj4ENS_18Kernel_traits_baseILj7168ES2_S2_fS2_fjLj1024EEEEELb0ELb1EEEvNS_9BwdParamsE --------------------------
	.section	.nv.shared._ZN10layer_norm22ln_bwd_finalize_kernelINS_22Kernel_traits_finalizeILj7168E6__halfS2_fS2_fjLb0ELj1024ELj4ENS_18Kernel_traits_baseILj7168ES2_S2_fS2_fjLj1024EEEEELb0ELb1EEEvNS_9BwdParamsE,"aw",@nobits
	.sectionflags	@""
	.align	16
.nv.shared._ZN10layer_norm22ln_bwd_finalize_kernelINS_22Kernel_traits_finalizeILj7168E6__halfS2_fS2_fjLb0ELj1024ELj4ENS_18Kernel_traits_baseILj7168ES2_S2_fS2_fjLj1024EEEEELb0ELb1EEEvNS_9BwdParamsE:
	.zero		9472


//--------------------- .nv.shared._ZN10layer_norm40ln_parallel_residual_bwd_finalize_kernelINS_22Kernel_traits_finalizeILj7168E6__halfS2_fS2_fjLb0ELj1024ELj4ENS_18Kernel_traits_baseILj7168ES2_S2_fS2_fjLj1024EEEEELb1EEEvNS_9BwdParamsE --------------------------
	.section	.nv.shared._ZN10layer_norm40ln_parallel_residual_bwd_finalize_kernelINS_22Kernel_traits_finalizeILj7168E6__halfS2_fS2_fjLb0ELj1024ELj4ENS_18Kernel_traits_baseILj7168ES2_S2_fS2_fjLj1024EEEEELb1EEEvNS_9BwdParamsE,"aw",@nobits
	.sectionflags	@""
	.align	16
.nv.shared._ZN10layer_norm40ln_parallel_residual_bwd_finalize_kernelINS_22Kernel_traits_finalizeILj7168E6__halfS2_fS2_fjLb0ELj1024ELj4ENS_18Kernel_traits_baseILj7168ES2_S2_fS2_fjLj1024EEEEELb1EEEvNS_9BwdParamsE:
	.zero		17920


//--------------------- .nv.shared._ZN10layer_norm31ln_parallel_residual_bwd_kernelINS_13Kernel_traitsI6__halfS2_fS2_fjLj7168ELj1ELj1ELj8ELj8ENS_18Kernel_traits_baseILj7168ES2_S2_fS2_fjLj256EEEEELb1ELb1ELb1EEEvNS_9BwdParamsE --------------------------
	.section	.nv.shared._ZN10layer_norm31ln_parallel_residual_bwd_kernelINS_13Kernel_traitsI6__halfS2_fS2_fjLj7168ELj1ELj1ELj8ELj8ENS_18Kernel_traits_baseILj7168ES2_S2_fS2_fjLj256EEEEELb1ELb1ELb1EEEvNS_9BwdParamsE,"aw",@nobits
	.sectionflags	@""
	.align	16
	.zero		1024


//--------------------- .nv.shared._ZN10layer_norm31ln_parallel_residual_bwd_kernelINS_13Kernel_traitsIf6__halffS2_fjLj7168ELj1ELj1ELj8ELj8ENS_18Kernel_traits_baseILj7168EfS2_fS2_fjLj256EEEEELb0ELb0ELb0EEEvNS_9BwdParamsE --------------------------
	.section	.nv.shared._ZN10layer_norm31ln_parallel_residual_bwd_kernelINS_13Kernel_traitsIf6__halffS2_fjLj7168ELj1ELj1ELj8ELj8ENS_18Kernel_traits_baseILj7168EfS2_fS2_fjLj256EEEEELb0ELb0ELb0EEEvNS_9BwdParamsE,"aw",@nobits
	.sectionflags	@""
	.align	16
	.zero		1024


//--------------------- .nv.shared._ZN10layer_norm31ln_parallel_residual_bwd_kernelINS_13Kernel_traitsIf6__halffS2_fjLj7168ELj1ELj1ELj8ELj8ENS_18Kernel_traits_baseILj7168EfS2_fS2_fjLj256EEEEELb0ELb0ELb1EEEvNS_9BwdParamsE --------------------------
	.section	.nv.shared._ZN10layer_norm31ln_parallel_residual_bwd_kernelINS_13Kernel_traitsIf6__halffS2_fjLj7168ELj1ELj1ELj8ELj8ENS_18Kernel_traits_baseILj7168EfS2_fS2_fjLj256EEEEELb0ELb0ELb1EEEvNS_9BwdParamsE,"aw",@nobits
	.sectionflags	@""
	.align	16
	.zero		1024


//--------------------- .nv.shared._ZN10layer_norm31ln_parallel_residual_bwd_kernelINS_13Kernel_traitsIf6__halffS2_fjLj7168ELj1ELj1ELj8ELj8ENS_18Kernel_traits_baseILj7168EfS2_fS2_fjLj256EEEEELb0ELb1ELb0EEEvNS_9BwdParamsE --------------------------
	.section	.nv.shared._ZN10layer_norm31ln_parallel_residual_bwd_kernelINS_13Kernel_traitsIf6__halffS2_fjLj7168ELj1ELj1ELj8ELj8ENS_18Kernel_traits_baseILj7168EfS2_fS2_fjLj256EEEEELb0ELb1ELb0EEEvNS_9BwdParamsE,"aw",@nobits
	.sectionflags	@""
	.align	16
	.zero		1024


//--------------------- .nv.shared._ZN10layer_norm31ln_parallel_residual_bwd_kernelINS_13Kernel_traitsIf6__halffS2_fjLj7168ELj1ELj1ELj8ELj8ENS_18Kernel_traits_baseILj7168EfS2_fS2_fjLj256EEEEELb0ELb1ELb1EEEvNS_9BwdParamsE --------------------------
	.section	.nv.shared._ZN10layer_norm31ln_parallel_residual_bwd_kernelINS_13Kernel_traitsIf6__halffS2_fjLj7168ELj1ELj1ELj8ELj8ENS_18Kernel_traits_baseILj7168EfS2_fS2_fjLj256EEEEELb0ELb1ELb1EEEvNS_9BwdParamsE,"aw",@nobits
	.sectionflags	@""
	.align	16
	.zero		1024


//--------------------- .nv.shared._ZN10layer_norm31ln_parallel_residual_bwd_kernelINS_13Kernel_traitsIf6__halffS2_fjLj7168ELj1ELj1ELj8ELj8ENS_18Kernel_traits_baseILj7168EfS2_fS2_fjLj256EEEEELb1ELb0ELb0EEEvNS_9BwdParamsE --------------------------
	.section	.nv.shared._ZN10layer_norm31ln_parallel_residual_bwd_kernelINS_13Kernel_traitsIf6__halffS2_fjLj7168ELj1ELj1ELj8ELj8ENS_18Kernel_traits_baseILj7168EfS2_fS2_fjLj256EEEEELb1ELb0ELb0EEEvNS_9BwdParamsE,"aw",@nobits
	.sectionflags	@""
	.align	16
	.zero		1024


//--------------------- .nv.shared._ZN10layer_norm31ln_parallel_residual_bwd_kernelINS_13Kernel_traitsIf6__halffS2_fjLj7168ELj1ELj1ELj8ELj8ENS_18Kernel_traits_baseILj7168EfS2_fS2_fjLj256EEEEELb1ELb0ELb1EEEvNS_9BwdParamsE --------------------------
	.section	.nv.shared._ZN10layer_norm31ln_parallel_residual_bwd_kernelINS_13Kernel_traitsIf6__halffS2_fjLj7168ELj1ELj1ELj8ELj8ENS_18Kernel_traits_baseILj7168EfS2_fS2_fjLj256EEEEELb1ELb0ELb1EEEvNS_9BwdParamsE,"aw",@nobits
	.sectionflags	@""
	.align	16
	.zero		1024


//--------------------- .nv.shared._ZN10layer_norm22ln_bwd_finalize_kernelINS_22Kernel_traits_finalizeILj7168Ef6__halffS2_fjLb0ELj1024ELj4ENS_18Kernel_traits_baseILj7168EfS2_fS2_fjLj1024EEEEELb0ELb0EEEvNS_9BwdParamsE --------------------------
	.section	.nv.shared._ZN10layer_norm22ln_bwd_finalize_kernelINS_22Kernel_traits_finalizeILj7168Ef6__halffS2_fjLb0ELj1024ELj4ENS_18Kernel_traits_baseILj7168EfS2_fS2_fjLj1024EEEEELb0ELb0EEEvNS_9BwdParamsE,"aw",@nobits
	.sectionflags	@""
	.align	16
.nv.shared._ZN10layer_norm22ln_bwd_finalize_kernelINS_22Kernel_traits_finalizeILj7168Ef6__halffS2_fjLb0ELj1024ELj4ENS_18Kernel_traits_baseILj7168EfS2_fS2_fjLj1024EEEEELb0ELb0EEEvNS_9BwdParamsE:
	.zero		9472


//--------------------- .nv.shared._ZN10layer_norm40ln_parallel_residual_bwd_finalize_kernelINS_22Kernel_traits_finalizeILj7168Ef6__halffS2_fjLb0ELj1024ELj4ENS_18Kernel_traits_baseILj7168EfS2_fS2_fjLj1024EEEEELb0EEEvNS_9BwdParamsE --------------------------
	.section	.nv.shared._ZN10layer_norm40ln_parallel_residual_bwd_finalize_kernelINS_22Kernel_traits_finalizeILj7168Ef6__halffS2_fjLb0ELj1024ELj4ENS_18Kernel_traits_baseILj7168EfS2_fS2_fjLj1024EEEEELb0EEEvNS_9BwdParamsE,"aw",@nobits
	.sectionflags	@""
	.align	16
.nv.shared._ZN10layer_norm40ln_parallel_residual_bwd_finalize_kernelINS_22Kernel_traits_finalizeILj7168Ef6__halffS2_fjLb0ELj1024ELj4ENS_18Kernel_traits_baseILj7168EfS2_fS2_fjLj1024EEEEELb0EEEvNS_9BwdParamsE:
	.zero		17920


//--------------------- .nv.shared._ZN10layer_norm31ln_parallel_residual_bwd_kernelINS_13Kernel_traitsIf6__halffS2_fjLj7168ELj1ELj1ELj8ELj8ENS_18Kernel_traits_baseILj7168EfS2_fS2_fjLj256EEEEELb1ELb1ELb0EEEvNS_9BwdParamsE --------------------------
	.section	.nv.shared._ZN10layer_norm31ln_parallel_residual_bwd_kernelINS_13Kernel_traitsIf6__halffS2_fjLj7168ELj1ELj1ELj8ELj8ENS_18Kernel_traits_baseILj7168EfS2_fS2_fjLj256EEEEELb1ELb1ELb0EEEvNS_9BwdParamsE,"aw",@nobits
	.sectionflags	@""
	.align	16
	.zero		1024


//--------------------- .nv.shared._ZN10layer_norm22ln_bwd_finalize_kernelINS_22Kernel_traits_finalizeILj7168Ef6__halffS2_fjLb0ELj1024ELj4ENS_18Kernel_traits_baseILj7168EfS2_fS2_fjLj1024EEEEELb0ELb1EEEvNS_9BwdParamsE --------------------------
	.section	.nv.shared._ZN10layer_norm22ln_bwd_finalize_kernelINS_22Kernel_traits_finalizeILj7168Ef6__halffS2_fjLb0ELj1024ELj4ENS_18Kernel_traits_baseILj7168EfS2_fS2_fjLj1024EEEEELb0ELb1EEEvNS_9BwdParamsE,"aw",@nobits
	.sectionflags	@""
	.align	16
.nv.shared._ZN10layer_norm22ln_bwd_finalize_kernelINS_22Kernel_traits_finalizeILj7168Ef6__halffS2_fjLb0ELj1024ELj4ENS_18Kernel_traits_baseILj7168EfS2_fS2_fjLj1024EEEEELb0ELb1EEEvNS_9BwdParamsE:
	.zero		9472


//--------------------- .nv.shared._ZN10layer_norm40ln_parallel_residual_bwd_finalize_kernelINS_22Kernel_traits_finalizeILj7168Ef6__halffS2_fjLb0ELj1024ELj4ENS_18Kernel_traits_baseILj7168EfS2_fS2_fjLj1024EEEEELb1EEEvNS_9BwdParamsE --------------------------
	.section	.nv.shared._ZN10layer_norm40ln_parallel_residual_bwd_finalize_kernelINS_22Kernel_traits_finalizeILj7168Ef6__halffS2_fjLb0ELj1024ELj4ENS_18Kernel_traits_baseILj7168EfS2_fS2_fjLj1024EEEEELb1EEEvNS_9BwdParamsE,"aw",@nobits
	.sectionflags	@""
	.align	16
.nv.shared._ZN10layer_norm40ln_parallel_residual_bwd_finalize_kernelINS_22Kernel_traits_finalizeILj7168Ef6__halffS2_fjLb0ELj1024ELj4ENS_18Kernel_traits_baseILj7168EfS2_fS2_fjLj1024EEEEELb1EEEvNS_9BwdParamsE:
	.zero		17920


//--------------------- .nv.shared._ZN10layer_norm31ln_parallel_residual_bwd_kernelINS_13Kernel_traitsIf6__halffS2_fjLj7168ELj1ELj1ELj8ELj8ENS_18Kernel_traits_baseILj7168EfS2_fS2_fjLj256EEEEELb1ELb1ELb1EEEvNS_9BwdParamsE --------------------------
	.section	.nv.shared._ZN10layer_norm31ln_parallel_residual_bwd_kernelINS_13Kernel_traitsIf6__halffS2_fjLj7168ELj1ELj1ELj8ELj8ENS_18Kernel_traits_baseILj7168EfS2_fS2_fjLj256EEEEELb1ELb1ELb1EEEvNS_9BwdParamsE,"aw",@nobits
	.sectionflags	@""
	.align	16
	.zero		1024


//--------------------- .nv.shared._ZN10layer_norm31ln_parallel_residual_bwd_kernelINS_13Kernel_traitsI6__halfffffjLj7168ELj1ELj1ELj8ELj16ENS_18Kernel_traits_baseILj7168ES2_ffffjLj256EEEEELb0ELb0ELb0EEEvNS_9BwdParamsE --------------------------
	.section	.nv.shared._ZN10layer_norm31ln_parallel_residual_bwd_kernelINS_13Kernel_traitsI6__halfffffjLj7168ELj1ELj1ELj8ELj16ENS_18Kernel_traits_baseILj7168ES2_ffffjLj256EEEEELb0ELb0ELb0EEEvNS_9BwdParamsE,"aw",@nobits
	.sectionflags	@""
	.align	16
	.zero		1024


//--------------------- .nv.shared._ZN10layer_norm31ln_parallel_residual_bwd_kernelINS_13Kernel_traitsI6__halfffffjLj7168ELj1ELj1ELj8ELj16ENS_18Kernel_traits_baseILj7168ES2_ffffjLj256EEEEELb0ELb0ELb1EEEvNS_9BwdParamsE --------------------------
	.section	.nv.shared._ZN10layer_norm31ln_parallel_residual_bwd_kernelINS_13Kernel_traitsI6__halfffffjLj7168ELj1ELj1ELj8ELj16ENS_18Kernel_traits_baseILj7168ES2_ffffjLj256EEEEELb0ELb0ELb1EEEvNS_9BwdParamsE,"aw",@nobits
	.sectionflags	@""
	.align	16
	.zero		1024


//--------------------- .nv.shared._ZN10layer_norm31ln_parallel_residual_bwd_kernelINS_13Kernel_traitsI6__halfffffjLj7168ELj1ELj1ELj8ELj16ENS_18Kernel_traits_baseILj7168ES2_ffffjLj256EEEEELb0ELb1ELb0EEEvNS_9BwdParamsE --------------------------
	.section	.nv.shared._ZN10layer_norm31ln_parallel_residual_bwd_kernelINS_13Kernel_traitsI6__halfffffjLj7168ELj1ELj1ELj8ELj16ENS_18Kernel_traits_baseILj7168ES2_ffffjLj256EEEEELb0ELb1ELb0EEEvNS_9BwdParamsE,"aw",@nobits
	.sectionflags	@""
	.align	16
	.zero		1024


//--------------------- .nv.shared._ZN10layer_norm31ln_parallel_residual_bwd_kernelINS_13Kernel_traitsI6__halfffffjLj7168ELj1ELj1ELj8ELj16ENS_18Kernel_traits_baseILj7168ES2_ffffjLj256EEEEELb0ELb1ELb1EEEvNS_9BwdParamsE --------------------------
	.section	.nv.shared._ZN10layer_norm31ln_parallel_residual_bwd_kernelINS_13Kernel_traitsI6__halfffffjLj7168ELj1ELj1ELj8ELj16ENS_18Kernel_traits_baseILj7168ES2_ffffjLj256EEEEELb0ELb1ELb1EEEvNS_9BwdParamsE,"aw",@nobits
	.sectionflags	@""
	.align	16
	.zero		1024


//--------------------- .nv.shared._ZN10layer_norm31ln_parallel_residual_bwd_kernelINS_13Kernel_traitsI6__halfffffjLj7168ELj1ELj1ELj8ELj16ENS_18Kernel_traits_baseILj7168ES2_ffffjLj256EEEEELb1ELb0ELb0EEEvNS_9BwdParamsE --------------------------
	.section	.nv.shared._ZN10layer_norm31ln_parallel_residual_bwd_kernelINS_13Kernel_traitsI6__halfffffjLj7168ELj1ELj1ELj8ELj16ENS_18Kernel_traits_baseILj7168ES2_ffffjLj256EEEEELb1ELb0ELb0EEEvNS_9BwdParamsE,"aw",@nobits
	.sectionflags	@""
	.align	16
	.zero		1024


//--------------------- .nv.shared._ZN10layer_norm31ln_parallel_residual_bwd_kernelINS_13Kernel_traitsI6__halfffffjLj7168ELj1ELj1ELj8ELj16ENS_18Kernel_traits_baseILj7168ES2_ffffjLj256EEEEELb1ELb0ELb1EEEvNS_9BwdParamsE --------------------------
	.section	.nv.shared._ZN10layer_norm31ln_parallel_residual_bwd_kernelINS_13Kernel_traitsI6__halfffffjLj7168ELj1ELj1ELj8ELj16ENS_18Kernel_traits_baseILj7168ES2_ffffjLj256EEEEELb1ELb0ELb1EEEvNS_9BwdParamsE,"aw",@nobits
	.sectionflags	@""
	.align	16
	.zero		1024


//--------------------- .nv.shared._ZN10layer_norm22ln_bwd_finalize_kernelINS_22Kernel_traits_finalizeILj7168E6__halfffffjLb0ELj1024ELj4ENS_18Kernel_traits_baseILj7168ES2_ffffjLj1024EEEEELb0ELb0EEEvNS_9BwdParamsE --------------------------
	.section	.nv.shared._ZN10layer_norm22ln_bwd_finalize_kernelINS_22Kernel_traits_finalizeILj7168E6__halfffffjLb0ELj1024ELj4ENS_18Kernel_traits_baseILj7168ES2_ffffjLj1024EEEEELb0ELb0EEEvNS_9BwdParamsE,"aw",@nobits
	.sectionflags	@""
	.align	16
.nv.shared._ZN10layer_norm22ln_bwd_finalize_kernelINS_22Kernel_traits_finalizeILj7168E6__halfffffjLb0ELj1024ELj4ENS_18Kernel_traits_baseILj7168ES2_ffffjLj1024EEEEELb0ELb0EEEvNS_9BwdParamsE:
	.zero		9472


//--------------------- .nv.shared._ZN10layer_norm40ln_parallel_residual_bwd_finalize_kernelINS_22Kernel_traits_finalizeILj7168E6__halfffffjLb0ELj1024ELj4ENS_18Kernel_traits_baseILj7168ES2_ffffjLj1024EEEEELb0EEEvNS_9BwdParamsE --------------------------
	.section	.nv.shared._ZN10layer_norm40ln_parallel_residual_bwd_finalize_kernelINS_22Kernel_traits_finalizeILj7168E6__halfffffjLb0ELj1024ELj4ENS_18Kernel_traits_baseILj7168ES2_ffffjLj1024EEEEELb0EEEvNS_9BwdParamsE,"aw",@nobits
	.sectionflags	@""
	.align	16
.nv.shared._ZN10layer_norm40ln_parallel_residual_bwd_finalize_kernelINS_22Kernel_traits_finalizeILj7168E6__halfffffjLb0ELj1024ELj4ENS_18Kernel_traits_baseILj7168ES2_ffffjLj1024EEEEELb0EEEvNS_9BwdParamsE:
	.zero		17920


//--------------------- .nv.shared._ZN10layer_norm31ln_parallel_residual_bwd_kernelINS_13Kernel_traitsI6__halfffffjLj7168ELj1ELj1ELj8ELj16ENS_18Kernel_traits_baseILj7168ES2_ffffjLj256EEEEELb1ELb1ELb0EEEvNS_9BwdParamsE --------------------------
	.section	.nv.shared._ZN10layer_norm31ln_parallel_residual_bwd_kernelINS_13Kernel_traitsI6__halfffffjLj7168ELj1ELj1ELj8ELj16ENS_18Kernel_traits_baseILj7168ES2_ffffjLj256EEEEELb1ELb1ELb0EEEvNS_9BwdParamsE,"aw",@nobits
	.sectionflags	@""
	.align	16
	.zero		1024


//--------------------- .nv.shared._ZN10layer_norm22ln_bwd_finalize_kernelINS_22Kernel_traits_finalizeILj7168E6__halfffffjLb0ELj1024ELj4ENS_18Kernel_traits_baseILj7168ES2_ffffjLj1024EEEEELb0ELb1EEEvNS_9BwdParamsE --------------------------
	.section	.nv.shared._ZN10layer_norm22ln_bwd_finalize_kernelINS_22Kernel_traits_finalizeILj7168E6__halfffffjLb0ELj1024ELj4ENS_18Kernel_traits_baseILj7168ES2_ffffjLj1024EEEEELb0ELb1EEEvNS_9BwdParamsE,"aw",@nobits
	.sectionflags	@""
	.align	16
.nv.shared._ZN10layer_norm22ln_bwd_finalize_kernelINS_22Kernel_traits_finalizeILj7168E6__halfffffjLb0ELj1024ELj4ENS_18Kernel_traits_baseILj7168ES2_ffffjLj1024EEEEELb0ELb1EEEvNS_9BwdParamsE:
	.zero		9472


//--------------------- .nv.shared._ZN10layer_norm40ln_parallel_residual_bwd_finalize_kernelINS_22Kernel_traits_finalizeILj7168E6__halfffffjLb0ELj1024ELj4ENS_18Kernel_traits_baseILj7168ES2_ffffjLj1024EEEEELb1EEEvNS_9BwdParamsE --------------------------
	.section	.nv.shared._ZN10layer_norm40ln_parallel_residual_bwd_finalize_kernelINS_22Kernel_traits_finalizeILj7168E6__halfffffjLb0ELj1024ELj4ENS_18Kernel_traits_baseILj7168ES2_ffffjLj1024EEEEELb1EEEvNS_9BwdParamsE,"aw",@nobits
	.sectionflags	@""
	.align	16
.nv.shared._ZN10layer_norm40ln_parallel_residual_bwd_finalize_kernelINS_22Kernel_traits_finalizeILj7168E6__halfffffjLb0ELj1024ELj4ENS_18Kernel_traits_baseILj7168ES2_ffffjLj1024EEEEELb1EEEvNS_9BwdParamsE:
	.zero		17920


//--------------------- .nv.shared._ZN10layer_norm31ln_parallel_residual_bwd_kernelINS_13Kernel_traitsI6__halfffffjLj7168ELj1ELj1ELj8ELj16ENS_18Kernel_traits_baseILj7168ES2_ffffjLj256EEEEELb1ELb1ELb1EEEvNS_9BwdParamsE --------------------------
	.section	.nv.shared._ZN10layer_norm31ln_parallel_residual_bwd_kernelINS_13Kernel_traitsI6__halfffffjLj7168ELj1ELj1ELj8ELj16ENS_18Kernel_traits_baseILj7168ES2_ffffjLj256EEEEELb1ELb1ELb1EEEvNS_9BwdParamsE,"aw",@nobits
	.sectionflags	@""
	.align	16
	.zero		1024


//--------------------- .nv.shared._ZN10layer_norm31ln_parallel_residual_bwd_kernelINS_13Kernel_traitsIfffffjLj7168ELj1ELj1ELj8ELj16ENS_18Kernel_traits_baseILj7168EfffffjLj256EEEEELb0ELb0ELb0EEEvNS_9BwdParamsE --------------------------
	.section	.nv.shared._ZN10layer_norm31ln_parallel_residual_bwd_kernelINS_13Kernel_traitsIfffffjLj7168ELj1ELj1ELj8ELj16ENS_18Kernel_traits_baseILj7168EfffffjLj256EEEEELb0ELb0ELb0EEEvNS_9BwdParamsE,"aw",@nobits
	.sectionflags	@""
	.align	16
	.zero		1024


//--------------------- .nv.shared._ZN10layer_norm31ln_parallel_residual_bwd_kernelINS_13Kernel_traitsIfffffjLj7168ELj1ELj1ELj8ELj16ENS_18Kernel_traits_baseILj7168EfffffjLj256EEEEELb0ELb0ELb1EEEvNS_9BwdParamsE --------------------------
	.section	.nv.shared._ZN10layer_norm31ln_parallel_residual_bwd_kernelINS_13Kernel_traitsIfffffjLj7168ELj1ELj1ELj8ELj16ENS_18Kernel_traits_baseILj7168EfffffjLj256EEEEELb0ELb0ELb1EEEvNS_9BwdParamsE,"aw",@nobits
	.sectionflags	@""
	.align	16
	.zero		1024


//--------------------- .nv.shared._ZN10layer_norm31ln_parallel_residual_bwd_kernelINS_13Kernel_traitsIfffffjLj7168ELj1ELj1ELj8ELj16ENS_18Kernel_traits_baseILj7168EfffffjLj256EEEEELb0ELb1ELb0EEEvNS_9BwdParamsE --------------------------
	.section	.nv.shared._ZN10layer_norm31ln_parallel_residual_bwd_kernelINS_13Kernel_traitsIfffffjLj7168ELj1ELj1ELj8ELj16ENS_18Kernel_traits_baseILj7168EfffffjLj256EEEEELb0ELb1ELb0EEEvNS_9BwdParamsE,"aw",@nobits
	.sectionflags	@""
	.align	16
	.zero		1024


//--------------------- .nv.shared._ZN10layer_norm31ln_parallel_residual_bwd_kernelINS_13Kernel_traitsIfffffjLj7168ELj1ELj1ELj8ELj16ENS_18Kernel_traits_baseILj7168EfffffjLj256EEEEELb0ELb1ELb1EEEvNS_9BwdParamsE --------------------------
	.section	.nv.shared._ZN10layer_norm31ln_parallel_residual_bwd_kernelINS_13Kernel_traitsIfffffjLj7168ELj1ELj1ELj8ELj16ENS_18Kernel_traits_baseILj7168EfffffjLj256EEEEELb0ELb1ELb1EEEvNS_9BwdParamsE,"aw",@nobits
	.sectionflags	@""
	.align	16
	.zero		1024


//--------------------- .nv.shared._ZN10layer_norm31ln_parallel_residual_bwd_kernelINS_13Kernel_traitsIfffffjLj7168ELj1ELj1ELj8ELj16ENS_18Kernel_traits_baseILj7168EfffffjLj256EEEEELb1ELb0ELb0EEEvNS_9BwdParamsE --------------------------
	.section	.nv.shared._ZN10layer_norm31ln_parallel_residual_bwd_kernelINS_13Kernel_traitsIfffffjLj7168ELj1ELj1ELj8ELj16ENS_18Kernel_traits_baseILj7168EfffffjLj256EEEEELb1ELb0ELb0EEEvNS_9BwdParamsE,"aw",@nobits
	.sectionflags	@""
	.align	16
	.zero		1024


//--------------------- .nv.shared._ZN10layer_norm31ln_parallel_residual_bwd_kernelINS_13Kernel_traitsIfffffjLj7168ELj1ELj1ELj8ELj16ENS_18Kernel_traits_baseILj7168EfffffjLj256EEEEELb1ELb0ELb1EEEvNS_9BwdParamsE --------------------------
	.section	.nv.shared._ZN10layer_norm31ln_parallel_residual_bwd_kernelINS_13Kernel_traitsIfffffjLj7168ELj1ELj1ELj8ELj16ENS_18Kernel_traits_baseILj7168EfffffjLj256EEEEELb1ELb0ELb1EEEvNS_9BwdParamsE,"aw",@nobits
	.sectionflags	@""
	.align	16
	.zero		1024


//--------------------- .nv.shared._ZN10layer_norm22ln_bwd_finalize_kernelINS_22Kernel_traits_finalizeILj7168EfffffjLb0ELj1024ELj4ENS_18Kernel_traits_baseILj7168EfffffjLj1024EEEEELb0ELb0EEEvNS_9BwdParamsE --------------------------
	.section	.nv.shared._ZN10layer_norm22ln_bwd_finalize_kernelINS_22Kernel_traits_finalizeILj7168EfffffjLb0ELj1024ELj4ENS_18Kernel_traits_baseILj7168EfffffjLj1024EEEEELb0ELb0EEEvNS_9BwdParamsE,"aw",@nobits
	.sectionflags	@""
	.align	16
.nv.shared._ZN10layer_norm22ln_bwd_finalize_kernelINS_22Kernel_traits_finalizeILj7168EfffffjLb0ELj1024ELj4ENS_18Kernel_traits_baseILj7168EfffffjLj1024EEEEELb0ELb0EEEvNS_9BwdParamsE:
	.zero		9472


//--------------------- .nv.shared._ZN10layer_norm40ln_parallel_residual_bwd_finalize_kernelINS_22Kernel_traits_finalizeILj7168EfffffjLb0ELj1024ELj4ENS_18Kernel_traits_baseILj7168EfffffjLj1024EEEEELb0EEEvNS_9BwdParamsE --------------------------
	.section	.nv.shared._ZN10layer_norm40ln_parallel_residual_bwd_finalize_kernelINS_22Kernel_traits_finalizeILj7168EfffffjLb0ELj1024ELj4ENS_18Kernel_traits_baseILj7168EfffffjLj1024EEEEELb0EEEvNS_9BwdParamsE,"aw",@nobits
	.sectionflags	@""
	.align	16
.nv.shared._ZN10layer_norm40ln_parallel_residual_bwd_finalize_kernelINS_22Kernel_traits_finalizeILj7168EfffffjLb0ELj1024ELj4ENS_18Kernel_traits_baseILj7168EfffffjLj1024EEEEELb0EEEvNS_9BwdParamsE:
	.zero		17920


//--------------------- .nv.shared._ZN10layer_norm31ln_parallel_residual_bwd_kernelINS_13Kernel_traitsIfffffjLj7168ELj1ELj1ELj8ELj16ENS_18Kernel_traits_baseILj7168EfffffjLj256EEEEELb1ELb1ELb0EEEvNS_9BwdParamsE --------------------------
	.section	.nv.shared._ZN10layer_norm31ln_parallel_residual_bwd_kernelINS_13Kernel_traitsIfffffjLj7168ELj1ELj1ELj8ELj16ENS_18Kernel_traits_baseILj7168EfffffjLj256EEEEELb1ELb1ELb0EEEvNS_9BwdParamsE,"aw",@nobits
	.sectionflags	@""
	.align	16
	.zero		1024


//--------------------- .nv.shared._ZN10layer_norm22ln_bwd_finalize_kernelINS_22Kernel_traits_finalizeILj7168EfffffjLb0ELj1024ELj4ENS_18Kernel_traits_baseILj7168EfffffjLj1024EEEEELb0ELb1EEEvNS_9BwdParamsE --------------------------
	.section	.nv.shared._ZN10layer_norm22ln_bwd_finalize_kernelINS_22Kernel_traits_finalizeILj7168EfffffjLb0ELj1024ELj4ENS_18Kernel_traits_baseILj7168EfffffjLj1024EEEEELb0ELb1EEEvNS_9BwdParamsE,"aw",@nobits
	.sectionflags	@""
	.align	16
.nv.shared._ZN10layer_norm22ln_bwd_finalize_kernelINS_22Kernel_traits_finalizeILj7168EfffffjLb0ELj1024ELj4ENS_18Kernel_traits_baseILj7168EfffffjLj1024EEEEELb0ELb1EEEvNS_9BwdParamsE:
	.zero		9472


//--------------------- .nv.shared._ZN10layer_norm40ln_parallel_residual_bwd_finalize_kernelINS_22Kernel_traits_finalizeILj7168EfffffjLb0ELj1024ELj4ENS_18Kernel_traits_baseILj7168EfffffjLj1024EEEEELb1EEEvNS_9BwdParamsE --------------------------
	.section	.nv.shared._ZN10layer_norm40ln_parallel_residual_bwd_finalize_kernelINS_22Kernel_traits_finalizeILj7168EfffffjLb0ELj1024ELj4ENS_18Kernel_traits_baseILj7168EfffffjLj1024EEEEELb1EEEvNS_9BwdParamsE,"aw",@nobits
	.sectionflags	@""
	.align	16
.nv.shared._ZN10layer_norm40ln_parallel_residual_bwd_finalize_kernelINS_22Kernel_traits_finalizeILj7168EfffffjLb0ELj1024ELj4ENS_18Kernel_traits_baseILj7168EfffffjLj1024EEEEELb1EEEvNS_9BwdParamsE:
	.zero		17920


//--------------------- .nv.shared._ZN10layer_norm31ln_parallel_residual_bwd_kernelINS_13Kernel_traitsIfffffjLj7168ELj1ELj1ELj8ELj16ENS_18Kernel_traits_baseILj7168EfffffjLj256EEEEELb1ELb1ELb1EEEvNS_9BwdParamsE --------------------------
	.section	.nv.shared._ZN10layer_norm31ln_parallel_residual_bwd_kernelINS_13Kernel_traitsIfffffjLj7168ELj1ELj1ELj8ELj16ENS_18Kernel_traits_baseILj7168EfffffjLj256EEEEELb1ELb1ELb1EEEvNS_9BwdParamsE,"aw",@nobits
	.sectionflags	@""
	.align	16
	.zero		1024


//--------------------- .nv.constant0._ZN10layer_norm31ln_parallel_residual_bwd_kernelINS_13Kernel_traitsI13__nv_bfloat16S2_S2_S2_fjLj7168ELj1ELj1ELj8ELj8ENS_18Kernel_traits_baseILj7168ES2_S2_S2_S2_fjLj256EEEEELb0ELb0ELb0EEEvNS_9BwdParamsE --------------------------
	.section	.nv.constant0._ZN10layer_norm31ln_parallel_residual_bwd_kernelINS_13Kernel_traitsI13__nv_bfloat16S2_S2_S2_fjLj7168ELj1ELj1ELj8ELj8ENS_18Kernel_traits_baseILj7168ES2_S2_S2_S2_fjLj256EEEEELb0ELb0ELb0EEEvNS_9BwdParamsE,"a",@progbits
	.sectionflags	@""
	.align	4
.nv.constant0._ZN10layer_norm31ln_parallel_residual_bwd_kernelINS_13Kernel_traitsI13__nv_bfloat16S2_S2_S2_fjLj7168ELj1ELj1ELj8ELj8ENS_18Kernel_traits_baseILj7168ES2_S2_S2_S2_fjLj256EEEEELb0ELb0ELb0EEEvNS_9BwdParamsE:
	.zero		1192


//--------------------- .nv.constant0._ZN10layer_norm31ln_parallel_residual_bwd_kernelINS_13Kernel_traitsI13__nv_bfloat16S2_S2_S2_fjLj7168ELj1ELj1ELj8ELj8ENS_18Kernel_traits_baseILj7168ES2_S2_S2_S2_fjLj256EEEEELb0ELb0ELb1EEEvNS_9BwdParamsE --------------------------
	.section	.nv.constant0._ZN10layer_norm31ln_parallel_residual_bwd_kernelINS_13Kernel_traitsI13__nv_bfloat16S2_S2_S2_fjLj7168ELj1ELj1ELj8ELj8ENS_18Kernel_traits_baseILj7168ES2_S2_S2_S2_fjLj256EEEEELb0ELb0ELb1EEEvNS_9BwdParamsE,"a",@progbits
	.sectionflags	@""
	.align	4
.nv.constant0._ZN10layer_norm31ln_parallel_residual_bwd_kernelINS_13Kernel_traitsI13__nv_bfloat16S2_S2_S2_fjLj7168ELj1ELj1ELj8ELj8ENS_18Kernel_traits_baseILj7168ES2_S2_S2_S2_fjLj256EEEEELb0ELb0ELb1EEEvNS_9BwdParamsE:
	.zero		1192


//--------------------- .nv.constant0._ZN10layer_norm31ln_parallel_residual_bwd_kernelINS_13Kernel_traitsI13__nv_bfloat16S2_S2_S2_fjLj7168ELj1ELj1ELj8ELj8ENS_18Kernel_traits_baseILj7168ES2_S2_S2_S2_fjLj256EEEEELb0ELb1ELb0EEEvNS_9BwdParamsE --------------------------
	.section	.nv.constant0._ZN10layer_norm31ln_parallel_residual_bwd_kernelINS_13Kernel_traitsI13__nv_bfloat16S2_S2_S2_fjLj7168ELj1ELj1ELj8ELj8ENS_18Kernel_traits_baseILj7168ES2_S2_S2_S2_fjLj256EEEEELb0ELb1ELb0EEEvNS_9BwdParamsE,"a",@progbits
	.sectionflags	@""
	.align	4
.nv.constant0._ZN10layer_norm31ln_parallel_residual_bwd_kernelINS_13Kernel_traitsI13__nv_bfloat16S2_S2_S2_fjLj7168ELj1ELj1ELj8ELj8ENS_18Kernel_traits_baseILj7168ES2_S2_S2_S2_fjLj256EEEEELb0ELb1ELb0EEEvNS_9BwdParamsE:
	.zero		1192


//--------------------- .nv.constant0._ZN10layer_norm31ln_parallel_residual_bwd_kernelINS_13Kernel_traitsI13__nv_bfloat16S2_S2_S2_fjLj7168ELj1ELj1ELj8ELj8ENS_18Kernel_traits_baseILj7168ES2_S2_S2_S2_fjLj256EEEEELb0ELb1ELb1EEEvNS_9BwdParamsE --------------------------
	.section	.nv.constant0._ZN10layer_norm31ln_parallel_residual_bwd_kernelINS_13Kernel_traitsI13__nv_bfloat16S2_S2_S2_fjLj7168ELj1ELj1ELj8ELj8ENS_18Kernel_traits_baseILj7168ES2_S2_S2_S2_fjLj256EEEEELb0ELb1ELb1EEEvNS_9BwdParamsE,"a",@progbits
	.sectionflags	@""
	.align	4
.nv.constant0._ZN10layer_norm31ln_parallel_residual_bwd_kernelINS_13Kernel_traitsI13__nv_bfloat16S2_S2_S2_fjLj7168ELj1ELj1ELj8ELj8ENS_18Kernel_traits_baseILj7168ES2_S2_S2_S2_fjLj256EEEEELb0ELb1ELb1EEEvNS_9BwdParamsE:
	.zero		1192


//--------------------- .nv.constant0._ZN10layer_norm31ln_parallel_residual_bwd_kernelINS_13Kernel_traitsI13__nv_bfloat16S2_S2_S2_fjLj7168ELj1ELj1ELj8ELj8ENS_18Kernel_traits_baseILj7168ES2_S2_S2_S2_fjLj256EEEEELb1ELb0ELb0EEEvNS_9BwdParamsE --------------------------
	.section	.nv.constant0._ZN10layer_norm31ln_parallel_residual_bwd_kernelINS_13Kernel_traitsI13__nv_bfloat16S2_S2_S2_fjLj7168ELj1ELj1ELj8ELj8ENS_18Kernel_traits_baseILj7168ES2_S2_S2_S2_fjLj256EEEEELb1ELb0ELb0EEEvNS_9BwdParamsE,"a",@progbits
	.sectionflags	@""
	.align	4
.nv.constant0._ZN10layer_norm31ln_parallel_residual_bwd_kernelINS_13Kernel_traitsI13__nv_bfloat16S2_S2_S2_fjLj7168ELj1ELj1ELj8ELj8ENS_18Kernel_traits_baseILj7168ES2_S2_S2_S2_fjLj256EEEEELb1ELb0ELb0EEEvNS_9BwdParamsE:
	.zero		1192


//--------------------- .nv.constant0._ZN10layer_norm31ln_parallel_residual_bwd_kernelINS_13Kernel_traitsI13__nv_bfloat16S2_S2_S2_fjLj7168ELj1ELj1ELj8ELj8ENS_18Kernel_traits_baseILj7168ES2_S2_S2_S2_fjLj256EEEEELb1ELb0ELb1EEEvNS_9BwdParamsE --------------------------
	.section	.nv.constant0._ZN10layer_norm31ln_parallel_residual_bwd_kernelINS_13Kernel_traitsI13__nv_bfloat16S2_S2_S2_fjLj7168ELj1ELj1ELj8ELj8ENS_18Kernel_traits_baseILj7168ES2_S2_S2_S2_fjLj256EEEEELb1ELb0ELb1EEEvNS_9BwdParamsE,"a",@progbits
	.sectionflags	@""
	.align	4
.nv.constant0._ZN10layer_norm31ln_parallel_residual_bwd_kernelINS_13Kernel_traitsI13__nv_bfloat16S2_S2_S2_fjLj7168ELj1ELj1ELj8ELj8ENS_18Kernel_traits_baseILj7168ES2_S2_S2_S2_fjLj256EEEEELb1ELb0ELb1EEEvNS_9BwdParamsE:
	.zero		1192


//--------------------- .nv.constant0._ZN10layer_norm22ln_bwd_finalize_kernelINS_22Kernel_traits_finalizeILj7168E13__nv_bfloat16S2_S2_S2_fjLb0ELj1024ELj4ENS_18Kernel_traits_baseILj7168ES2_S2_S2_S2_fjLj1024EEEEELb0ELb0EEEvNS_9BwdParamsE --------------------------
	.section	.nv.constant0._ZN10layer_norm22ln_bwd_finalize_kernelINS_22Kernel_traits_finalizeILj7168E13__nv_bfloat16S2_S2_S2_fjLb0ELj1024ELj4ENS_18Kernel_traits_baseILj7168ES2_S2_S2_S2_fjLj1024EEEEELb0ELb0EEEvNS_9BwdParamsE,"a",@progbits
	.sectionflags	@""
	.align	4
.nv.constant0._ZN10layer_norm22ln_bwd_finalize_kernelINS_22Kernel_traits_finalizeILj7168E13__nv_bfloat16S2_S2_S2_fjLb0ELj1024ELj4ENS_18Kernel_traits_baseILj7168ES2_S2_S2_S2_fjLj1024EEEEELb0ELb0EEEvNS_9BwdParamsE:
	.zero		1192


//--------------------- .nv.constant0._ZN10layer_norm40ln_parallel_residual_bwd_finalize_kernelINS_22Kernel_traits_finalizeILj7168E13__nv_bfloat16S2_S2_S2_fjLb0ELj1024ELj4ENS_18Kernel_traits_baseILj7168ES2_S2_S2_S2_fjLj1024EEEEELb0EEEvNS_9BwdParamsE --------------------------
	.section	.nv.constant0._ZN10layer_norm40ln_parallel_residual_bwd_finalize_kernelINS_22Kernel_traits_finalizeILj7168E13__nv_bfloat16S2_S2_S2_fjLb0ELj1024ELj4ENS_18Kernel_traits_baseILj7168ES2_S2_S2_S2_fjLj1024EEEEELb0EEEvNS_9BwdParamsE,"a",@progbits
	.sectionflags	@""
	.align	4
.nv.constant0._ZN10layer_norm40ln_parallel_residual_bwd_finalize_kernelINS_22Kernel_traits_finalizeILj7168E13__nv_bfloat16S2_S2_S2_fjLb0ELj1024ELj4ENS_18Kernel_traits_baseILj7168ES2_S2_S2_S2_fjLj1024EEEEELb0EEEvNS_9BwdParamsE:
	.zero		1192


//--------------------- .nv.constant0._ZN10layer_norm31ln_parallel_residual_bwd_kernelINS_13Kernel_traitsI13__nv_bfloat16S2_S2_S2_fjLj7168ELj1ELj1ELj8ELj8ENS_18Kernel_traits_baseILj7168ES2_S2_S2_S2_fjLj256EEEEELb1ELb1ELb0EEEvNS_9BwdParamsE --------------------------
	.section	.nv.constant0._ZN10layer_norm31ln_parallel_residual_bwd_kernelINS_13Kernel_traitsI13__nv_bfloat16S2_S2_S2_fjLj7168ELj1ELj1ELj8ELj8ENS_18Kernel_traits_baseILj7168ES2_S2_S2_S2_fjLj256EEEEELb1ELb1ELb0EEEvNS_9BwdParamsE,"a",@progbits
	.sectionflags	@""
	.align	4
.nv.constant0._ZN10layer_norm31ln_parallel_residual_bwd_kernelINS_13Kernel_traitsI13__nv_bfloat16S2_S2_S2_fjLj7168ELj1ELj1ELj8ELj8ENS_18Kernel_traits_baseILj7168ES2_S2_S2_S2_fjLj256EEEEELb1ELb1ELb0EEEvNS_9BwdParamsE:
	.zero		1192


//--------------------- .nv.constant0._ZN10layer_norm22ln_bwd_finalize_kernelINS_22Kernel_traits_finalizeILj7168E13__nv_bfloat16S2_S2_S2_fjLb0ELj1024ELj4ENS_18Kernel_traits_baseILj7168ES2_S2_S2_S2_fjLj1024EEEEELb0ELb1EEEvNS_9BwdParamsE --------------------------
	.section	.nv.constant0._ZN10layer_norm22ln_bwd_finalize_kernelINS_22Kernel_traits_finalizeILj7168E13__nv_bfloat16S2_S2_S2_fjLb0ELj1024ELj4ENS_18Kernel_traits_baseILj7168ES2_S2_S2_S2_fjLj1024EEEEELb0ELb1EEEvNS_9BwdParamsE,"a",@progbits
	.sectionflags	@""
	.align	4
.nv.constant0._ZN10layer_norm22ln_bwd_finalize_kernelINS_22Kernel_traits_finalizeILj7168E13__nv_bfloat16S2_S2_S2_fjLb0ELj1024ELj4ENS_18Kernel_traits_baseILj7168ES2_S2_S2_S2_fjLj1024EEEEELb0ELb1EEEvNS_9BwdParamsE:
	.zero		1192


//--------------------- .nv.constant0._ZN10layer_norm40ln_parallel_residual_bwd_finalize_kernelINS_22Kernel_traits_finalizeILj7168E13__nv_bfloat16S2_S2_S2_fjLb0ELj1024ELj4ENS_18Kernel_traits_baseILj7168ES2_S2_S2_S2_fjLj1024EEEEELb1EEEvNS_9BwdParamsE --------------------------
	.section	.nv.constant0._ZN10layer_norm40ln_parallel_residual_bwd_finalize_kernelINS_22Kernel_traits_finalizeILj7168E13__nv_bfloat16S2_S2_S2_fjLb0ELj1024ELj4ENS_18Kernel_traits_baseILj7168ES2_S2_S2_S2_fjLj1024EEEEELb1EEEvNS_9BwdParamsE,"a",@progbits
	.sectionflags	@""
	.align	4
.nv.constant0._ZN10layer_norm40ln_parallel_residual_bwd_finalize_kernelINS_22Kernel_traits_finalizeILj7168E13__nv_bfloat16S2_S2_S2_fjLb0ELj1024ELj4ENS_18Kernel_traits_baseILj7168ES2_S2_S2_S2_fjLj1024EEEEELb1EEEvNS_9BwdParamsE:
	.zero		1192


//--------------------- .nv.constant0._ZN10layer_norm31ln_parallel_residual_bwd_kernelINS_13Kernel_traitsI13__nv_bfloat16S2_S2_S2_fjLj7168ELj1ELj1ELj8ELj8ENS_18Kernel_traits_baseILj7168ES2_S2_S2_S2_fjLj256EEEEELb1ELb1ELb1EEEvNS_9BwdParamsE --------------------------
	.section	.nv.constant0._ZN10layer_norm31ln_parallel_residual_bwd_kernelINS_13Kernel_traitsI13__nv_bfloat16S2_S2_S2_fjLj7168ELj1ELj1ELj8ELj8ENS_18Kernel_traits_baseILj7168ES2_S2_S2_S2_fjLj256EEEEELb1ELb1ELb1EEEvNS_9BwdParamsE,"a",@progbits
	.sectionflags	@""
	.align	4
.nv.constant0._ZN10layer_norm31ln_parallel_residual_bwd_kernelINS_13Kernel_traitsI13__nv_bfloat16S2_S2_S2_fjLj7168ELj1ELj1ELj8ELj8ENS_18Kernel_traits_baseILj7168ES2_S2_S2_S2_fjLj256EEEEELb1ELb1ELb1EEEvNS_9BwdParamsE:
	.zero		1192


//--------------------- .nv.constant0._ZN10layer_norm31ln_parallel_residual_bwd_kernelINS_13Kernel_traitsI6__halfS2_S2_S2_fjLj7168ELj1ELj1ELj8ELj8ENS_18Kernel_traits_baseILj7168ES2_S2_S2_S2_fjLj256EEEEELb0ELb0ELb0EEEvNS_9BwdParamsE --------------------------
	.section	.nv.constant0._ZN10layer_norm31ln_parallel_residual_bwd_kernelINS_13Kernel_traitsI6__halfS2_S2_S2_fjLj7168ELj1ELj1ELj8ELj8ENS_18Kernel_traits_baseILj7168ES2_S2_S2_S2_fjLj256EEEEELb0ELb0ELb0EEEvNS_9BwdParamsE,"a",@progbits
	.sectionflags	@""
	.align	4
.nv.constant0._ZN10layer_norm31ln_parallel_residual_bwd_kernelINS_13Kernel_traitsI6__halfS2_S2_S2_fjLj7168ELj1ELj1ELj8ELj8ENS_18Kernel_traits_baseILj7168ES2_S2_S2_S2_fjLj256EEEEELb0ELb0ELb0EEEvNS_9BwdParamsE:
	.zero		1192


//--------------------- .nv.constant0._ZN10layer_norm31ln_parallel_residual_bwd_kernelINS_13Kernel_traitsI6__halfS2_S2_S2_fjLj7168ELj1ELj1ELj8ELj8ENS_18Kernel_traits_baseILj7168ES2_S2_S2_S2_fjLj256EEEEELb0ELb0ELb1EEEvNS_9BwdParamsE --------------------------
	.section	.nv.constant0._ZN10layer_norm31ln_parallel_residual_bwd_kernelINS_13Kernel_traitsI6__halfS2_S2_S2_fjLj7168ELj1ELj1ELj8ELj8ENS_18Kernel_traits_baseILj7168ES2_S2_S2_S2_fjLj256EEEEELb0ELb0ELb1EEEvNS_9BwdParamsE,"a",@progbits
	.sectionflags	@""
	.align	4
.nv.constant0._ZN10layer_norm31ln_parallel_residual_bwd_kernelINS_13Kernel_traitsI6__halfS2_S2_S2_fjLj7168ELj1ELj1ELj8ELj8ENS_18Kernel_traits_baseILj7168ES2_S2_S2_S2_fjLj256EEEEELb0ELb0ELb1EEEvNS_9BwdParamsE:
	.zero		1192


//--------------------- .nv.constant0._ZN10layer_norm31ln_parallel_residual_bwd_kernelINS_13Kernel_traitsI6__halfS2_S2_S2_fjLj7168ELj1ELj1ELj8ELj8ENS_18Kernel_traits_baseILj7168ES2_S2_S2_S2_fjLj256EEEEELb0ELb1ELb0EEEvNS_9BwdParamsE --------------------------
	.section	.nv.constant0._ZN10layer_norm31ln_parallel_residual_bwd_kernelINS_13Kernel_traitsI6__halfS2_S2_S2_fjLj7168ELj1ELj1ELj8ELj8ENS_18Kernel_traits_baseILj7168ES2_S2_S2_S2_fjLj256EEEEELb0ELb1ELb0EEEvNS_9BwdParamsE,"a",@progbits
	.sectionflags	@""
	.align	4
.nv.constant0._ZN10layer_norm31ln_parallel_residual_bwd_kernelINS_13Kernel_traitsI6__halfS2_S2_S2_fjLj7168ELj1ELj1ELj8ELj8ENS_18Kernel_traits_baseILj7168ES2_S2_S2_S2_fjLj256EEEEELb0ELb1ELb0EEEvNS_9BwdParamsE:
	.zero		1192


//--------------------- .nv.constant0._ZN10layer_norm31ln_parallel_residual_bwd_kernelINS_13Kernel_traitsI6__halfS2_S2_S2_fjLj7168ELj1ELj1ELj8ELj8ENS_18Kernel_traits_baseILj7168ES2_S2_S2_S2_fjLj256EEEEELb0ELb1ELb1EEEvNS_9BwdParamsE --------------------------
	.section	.nv.constant0._ZN10layer_norm31ln_parallel_residual_bwd_kernelINS_13Kernel_traitsI6__halfS2_S2_S2_fjLj7168ELj1ELj1ELj8ELj8ENS_18Kernel_traits_baseILj7168ES2_S2_S2_S2_fjLj256EEEEELb0ELb1ELb1EEEvNS_9BwdParamsE,"a",@progbits
	.sectionflags	@""
	.align	4
.nv.constant0._ZN10layer_norm31ln_parallel_residual_bwd_kernelINS_13Kernel_traitsI6__halfS2_S2_S2_fjLj7168ELj1ELj1ELj8ELj8ENS_18Kernel_traits_baseILj7168ES2_S2_S2_S2_fjLj256EEEEELb0ELb1ELb1EEEvNS_9BwdParamsE:
	.zero		1192


//--------------------- .nv.constant0._ZN10layer_norm31ln_parallel_residual_bwd_kernelINS_13Kernel_traitsI6__halfS2_S2_S2_fjLj7168ELj1ELj1ELj8ELj8ENS_18Kernel_traits_baseILj7168ES2_S2_S2_S2_fjLj256EEEEELb1ELb0ELb0EEEvNS_9BwdParamsE --------------------------
	.section	.nv.constant0._ZN10layer_norm31ln_parallel_residual_bwd_kernelINS_13Kernel_traitsI6__halfS2_S2_S2_fjLj7168ELj1ELj1ELj8ELj8ENS_18Kernel_traits_baseILj7168ES2_S2_S2_S2_fjLj256EEEEELb1ELb0ELb0EEEvNS_9BwdParamsE,"a",@progbits
	.sectionflags	@""
	.align	4
.nv.constant0._ZN10layer_norm31ln_parallel_residual_bwd_kernelINS_13Kernel_traitsI6__halfS2_S2_S2_fjLj7168ELj1ELj1ELj8ELj8ENS_18Kernel_traits_baseILj7168ES2_S2_S2_S2_fjLj256EEEEELb1ELb0ELb0EEEvNS_9BwdParamsE:
	.zero		1192


//--------------------- .nv.constant0._ZN10layer_norm31ln_parallel_residual_bwd_kernelINS_13Kernel_traitsI6__halfS2_S2_S2_fjLj7168ELj1ELj1ELj8ELj8ENS_18Kernel_traits_baseILj7168ES2_S2_S2_S2_fjLj256EEEEELb1ELb0ELb1EEEvNS_9BwdParamsE --------------------------
	.section	.nv.constant0._ZN10layer_norm31ln_parallel_residual_bwd_kernelINS_13Kernel_traitsI6__halfS2_S2_S2_fjLj7168ELj1ELj1ELj8ELj8ENS_18Kernel_traits_baseILj7168ES2_S2_S2_S2_fjLj256EEEEELb1ELb0ELb1EEEvNS_9BwdParamsE,"a",@progbits
	.sectionflags	@""
	.align	4
.nv.constant0._ZN10layer_norm31ln_parallel_residual_bwd_kernelINS_13Kernel_traitsI6__halfS2_S2_S2_fjLj7168ELj1ELj1ELj8ELj8ENS_18Kernel_traits_baseILj7168ES2_S2_S2_S2_fjLj256EEEEELb1ELb0ELb1EEEvNS_9BwdParamsE:
	.zero		1192


//--------------------- .nv.constant0._ZN10layer_norm22ln_bwd_finalize_kernelINS_22Kernel_traits_finalizeILj7168E6__halfS2_S2_S2_fjLb0ELj1024ELj4ENS_18Kernel_traits_baseILj7168ES2_S2_S2_S2_fjLj1024EEEEELb0ELb0EEEvNS_9BwdParamsE --------------------------
	.section	.nv.constant0._ZN10layer_norm22ln_bwd_finalize_kernelINS_22Kernel_traits_finalizeILj7168E6__halfS2_S2_S2_fjLb0ELj1024ELj4ENS_18Kernel_traits_baseILj7168ES2_S2_S2_S2_fjLj1024EEEEELb0ELb0EEEvNS_9BwdParamsE,"a",@progbits
	.sectionflags	@""
	.align	4
.nv.constant0._ZN10layer_norm22ln_bwd_finalize_kernelINS_22Kernel_traits_finalizeILj7168E6__halfS2_S2_S2_fjLb0ELj1024ELj4ENS_18Kernel_traits_baseILj7168ES2_S2_S2_S2_fjLj1024EEEEELb0ELb0EEEvNS_9BwdParamsE:
	.zero		1192


//--------------------- .nv.constant0._ZN10layer_norm40ln_parallel_residual_bwd_finalize_kernelINS_22Kernel_traits_finalizeILj7168E6__halfS2_S2_S2_fjLb0ELj1024ELj4ENS_18Kernel_traits_baseILj7168ES2_S2_S2_S2_fjLj1024EEEEELb0EEEvNS_9BwdParamsE --------------------------
	.section	.nv.constant0._ZN10layer_norm40ln_parallel_residual_bwd_finalize_kernelINS_22Kernel_traits_finalizeILj7168E6__halfS2_S2_S2_fjLb0ELj1024ELj4ENS_18Kernel_traits_baseILj7168ES2_S2_S2_S2_fjLj1024EEEEELb0EEEvNS_9BwdParamsE,"a",@progbits
	.sectionflags	@""
	.align	4
.nv.constant0._ZN10layer_norm40ln_parallel_residual_bwd_finalize_kernelINS_22Kernel_traits_finalizeILj7168E6__halfS2_S2_S2_fjLb0ELj1024ELj4ENS_18Kernel_traits_baseILj7168ES2_S2_S2_S2_fjLj1024EEEEELb0EEEvNS_9BwdParamsE:
	.zero		1192


//--------------------- .nv.constant0._ZN10layer_norm31ln_parallel_residual_bwd_kernelINS_13Kernel_traitsI6__halfS2_S2_S2_fjLj7168ELj1ELj1ELj8ELj8ENS_18Kernel_traits_baseILj7168ES2_S2_S2_S2_fjLj256EEEEELb1ELb1ELb0EEEvNS_9BwdParamsE --------------------------
	.section	.nv.constant0._ZN10layer_norm31ln_parallel_residual_bwd_kernelINS_13Kernel_traitsI6__halfS2_S2_S2_fjLj7168ELj1ELj1ELj8ELj8ENS_18Kernel_traits_baseILj7168ES2_S2_S2_S2_fjLj256EEEEELb1ELb1ELb0EEEvNS_9BwdParamsE,"a",@progbits
	.sectionflags	@""
	.align	4
.nv.constant0._ZN10layer_norm31ln_parallel_residual_bwd_kernelINS_13Kernel_traitsI6__halfS2_S2_S2_fjLj7168ELj1ELj1ELj8ELj8ENS_18Kernel_traits_baseILj7168ES2_S2_S2_S2_fjLj256EEEEELb1ELb1ELb0EEEvNS_9BwdParamsE:
	.zero		1192


//--------------------- .nv.constant0._ZN10layer_norm22ln_bwd_finalize_kernelINS_22Kernel_traits_finalizeILj7168E6__halfS2_S2_S2_fjLb0ELj1024ELj4ENS_18Kernel_traits_baseILj7168ES2_S2_S2_S2_fjLj1024EEEEELb0ELb1EEEvNS_9BwdParamsE --------------------------
	.section	.nv.constant0._ZN10layer_norm22ln_bwd_finalize_kernelINS_22Kernel_traits_finalizeILj7168E6__halfS2_S2_S2_fjLb0ELj1024ELj4ENS_18Kernel_traits_baseILj7168ES2_S2_S2_S2_fjLj1024EEEEELb0ELb1EEEvNS_9BwdParamsE,"a",@progbits
	.sectionflags	@""
	.align	4
.nv.constant0._ZN10layer_norm22ln_bwd_finalize_kernelINS_22Kernel_traits_finalizeILj7168E6__halfS2_S2_S2_fjLb0ELj1024ELj4ENS_18Kernel_traits_baseILj7168ES2_S2_S2_S2_fjLj1024EEEEELb0ELb1EEEvNS_9BwdParamsE:
	.zero		1192


//--------------------- .nv.constant0._ZN10layer_norm40ln_parallel_residual_bwd_finalize_kernelINS_22Kernel_traits_finalizeILj7168E6__halfS2_S2_S2_fjLb0ELj1024ELj4ENS_18Kernel_traits_baseILj7168ES2_S2_S2_S2_fjLj1024EEEEELb1EEEvNS_9BwdParamsE --------------------------
	.section	.nv.constant0._ZN10layer_norm40ln_parallel_residual_bwd_finalize_kernelINS_22Kernel_traits_finalizeILj7168E6__halfS2_S2_S2_fjLb0ELj1024ELj4ENS_18Kernel_traits_baseILj7168ES2_S2_S2_S2_fjLj1024EEEEELb1EEEvNS_9BwdParamsE,"a",@progbits
	.sectionflags	@""
	.align	4
.nv.constant0._ZN10layer_norm40ln_parallel_residual_bwd_finalize_kernelINS_22Kernel_traits_finalizeILj7168E6__halfS2_S2_S2_fjLb0ELj1024ELj4ENS_18Kernel_traits_baseILj7168ES2_S2_S2_S2_fjLj1024EEEEELb1EEEvNS_9BwdParamsE:
	.zero		1192


//--------------------- .nv.constant0._ZN10layer_norm31ln_parallel_residual_bwd_kernelINS_13Kernel_traitsI6__halfS2_S2_S2_fjLj7168ELj1ELj1ELj8ELj8ENS_18Kernel_traits_baseILj7168ES2_S2_S2_S2_fjLj256EEEEELb1ELb1ELb1EEEvNS_9BwdParamsE --------------------------
	.section	.nv.constant0._ZN10layer_norm31ln_parallel_residual_bwd_kernelINS_13Kernel_traitsI6__halfS2_S2_S2_fjLj7168ELj1ELj1ELj8ELj8ENS_18Kernel_traits_baseILj7168ES2_S2_S2_S2_fjLj256EEEEELb1ELb1ELb1EEEvNS_9BwdParamsE,"a",@progbits
	.sectionflags	@""
	.align	4
.nv.constant0._ZN10layer_norm31ln_parallel_residual_bwd_kernelINS_13Kernel_traitsI6__halfS2_S2_S2_fjLj7168ELj1ELj1ELj8ELj8ENS_18Kernel_traits_baseILj7168ES2_S2_S2_S2_fjLj256EEEEELb1ELb1ELb1EEEvNS_9BwdParamsE:
	.zero		1192


//--------------------- .nv.constant0._ZN10layer_norm31ln_parallel_residual_bwd_kernelINS_13Kernel_traitsIf13__nv_bfloat16S2_S2_fjLj7168ELj1ELj1ELj8ELj8ENS_18Kernel_traits_baseILj7168EfS2_S2_S2_fjLj256EEEEELb0ELb0ELb0EEEvNS_9BwdParamsE --------------------------
	.section	.nv.constant0._ZN10layer_norm31ln_parallel_residual_bwd_kernelINS_13Kernel_traitsIf13__nv_bfloat16S2_S2_fjLj7168ELj1ELj1ELj8ELj8ENS_18Kernel_traits_baseILj7168EfS2_S2_S2_fjLj256EEEEELb0ELb0ELb0EEEvNS_9BwdParamsE,"a",@progbits
	.sectionflags	@""
	.align	4
.nv.constant0._ZN10layer_norm31ln_parallel_residual_bwd_kernelINS_13Kernel_traitsIf13__nv_bfloat16S2_S2_fjLj7168ELj1ELj1ELj8ELj8ENS_18Kernel_traits_baseILj7168EfS2_S2_S2_fjLj256EEEEELb0ELb0ELb0EEEvNS_9BwdParamsE:
	.zero		1192


//--------------------- .nv.constant0._ZN10layer_norm31ln_parallel_residual_bwd_kernelINS_13Kernel_traitsIf13__nv_bfloat16S2_S2_fjLj7168ELj1ELj1ELj8ELj8ENS_18Kernel_traits_baseILj7168EfS2_S2_S2_fjLj256EEEEELb0ELb0ELb1EEEvNS_9BwdParamsE --------------------------
	.section	.nv.constant0._ZN10layer_norm31ln_parallel_residual_bwd_kernelINS_13Kernel_traitsIf13__nv_bfloat16S2_S2_fjLj7168ELj1ELj1ELj8ELj8ENS_18Kernel_traits_baseILj7168EfS2_S2_S2_fjLj256EEEEELb0ELb0ELb1EEEvNS_9BwdParamsE,"a",@progbits
	.sectionflags	@""
	.align	4
.nv.constant0._ZN10layer_norm31ln_parallel_residual_bwd_kernelINS_13Kernel_traitsIf13__nv_bfloat16S2_S2_fjLj7168ELj1ELj1ELj8ELj8ENS_18Kernel_traits_baseILj7168EfS2_S2_S2_fjLj256EEEEELb0ELb0ELb1EEEvNS_9BwdParamsE:
	.zero		1192


//--------------------- .nv.constant0._ZN10layer_norm31ln_parallel_residual_bwd_kernelINS_13Kernel_traitsIf13__nv_bfloat16S2_S2_fjLj7168ELj1ELj1ELj8ELj8ENS_18Kernel_traits_baseILj7168EfS2_S2_S2_fjLj256EEEEELb0ELb1ELb0EEEvNS_9BwdParamsE --------------------------
	.section	.nv.constant0._ZN10layer_norm31ln_parallel_residual_bwd_kernelINS_13Kernel_traitsIf13__nv_bfloat16S2_S2_fjLj7168ELj1ELj1ELj8ELj8ENS_18Kernel_traits_baseILj7168EfS2_S2_S2_fjLj256EEEEELb0ELb1ELb0EEEvNS_9BwdParamsE,"a",@progbits
	.sectionflags	@""
	.align	4
.nv.constant0._ZN10layer_norm31ln_parallel_residual_bwd_kernelINS_13Kernel_traitsIf13__nv_bfloat16S2_S2_fjLj7168ELj1ELj1ELj8ELj8ENS_18Kernel_traits_baseILj7168EfS2_S2_S2_fjLj256EEEEELb0ELb1ELb0EEEvNS_9BwdParamsE:
	.zero		1192


//--------------------- .nv.constant0._ZN10layer_norm31ln_parallel_residual_bwd_kernelINS_13Kernel_traitsIf13__nv_bfloat16S2_S2_fjLj7168ELj1ELj1ELj8ELj8ENS_18Kernel_traits_baseILj7168EfS2_S2_S2_fjLj256EEEEELb0ELb1ELb1EEEvNS_9BwdParamsE --------------------------
	.section	.nv.constant0._ZN10layer_norm31ln_parallel_residual_bwd_kernelINS_13Kernel_traitsIf13__nv_bfloat16S2_S2_fjLj7168ELj1ELj1ELj8ELj8ENS_18Kernel_traits_baseILj7168EfS2_S2_S2_fjLj256EEEEELb0ELb1ELb1EEEvNS_9BwdParamsE,"a",@progbits
	.sectionflags	@""
	.align	4
.nv.constant0._ZN10layer_norm31ln_parallel_residual_bwd_kernelINS_13Kernel_traitsIf13__nv_bfloat16S2_S2_fjLj7168ELj1ELj1ELj8ELj8ENS_18Kernel_traits_baseILj7168EfS2_S2_S2_fjLj256EEEEELb0ELb1ELb1EEEvNS_9BwdParamsE:
	.zero		1192


//--------------------- .nv.constant0._ZN10layer_norm31ln_parallel_residual_bwd_kernelINS_13Kernel_traitsIf13__nv_bfloat16S2_S2_fjLj7168ELj1ELj1ELj8ELj8ENS_18Kernel_traits_baseILj7168EfS2_S2_S2_fjLj256EEEEELb1ELb0ELb0EEEvNS_9BwdParamsE --------------------------
	.section	.nv.constant0._ZN10layer_norm31ln_parallel_residual_bwd_kernelINS_13Kernel_traitsIf13__nv_bfloat16S2_S2_fjLj7168ELj1ELj1ELj8ELj8ENS_18Kernel_traits_baseILj7168EfS2_S2_S2_fjLj256EEEEELb1ELb0ELb0EEEvNS_9BwdParamsE,"a",@progbits
	.sectionflags	@""
	.align	4
.nv.constant0._ZN10layer_norm31ln_parallel_residual_bwd_kernelINS_13Kernel_traitsIf13__nv_bfloat16S2_S2_fjLj7168ELj1ELj1ELj8ELj8ENS_18Kernel_traits_baseILj7168EfS2_S2_S2_fjLj256EEEEELb1ELb0ELb0EEEvNS_9BwdParamsE:
	.zero		1192


//--------------------- .nv.constant0._ZN10layer_norm31ln_parallel_residual_bwd_kernelINS_13Kernel_traitsIf13__nv_bfloat16S2_S2_fjLj7168ELj1ELj1ELj8ELj8ENS_18Kernel_traits_baseILj7168EfS2_S2_S2_fjLj256EEEEELb1ELb0ELb1EEEvNS_9BwdParamsE --------------------------
	.section	.nv.constant0._ZN10layer_norm31ln_parallel_residual_bwd_kernelINS_13Kernel_traitsIf13__nv_bfloat16S2_S2_fjLj7168ELj1ELj1ELj8ELj8ENS_18Kernel_traits_baseILj7168EfS2_S2_S2_fjLj256EEEEELb1ELb0ELb1EEEvNS_9BwdParamsE,"a",@progbits
	.sectionflags	@""
	.align	4
.nv.constant0._ZN10layer_norm31ln_parallel_residual_bwd_kernelINS_13Kernel_traitsIf13__nv_bfloat16S2_S2_fjLj7168ELj1ELj1ELj8ELj8ENS_18Kernel_traits_baseILj7168EfS2_S2_S2_fjLj256EEEEELb1ELb0ELb1EEEvNS_9BwdParamsE:
	.zero		1192


//--------------------- .nv.constant0._ZN10layer_norm22ln_bwd_finalize_kernelINS_22Kernel_traits_finalizeILj7168Ef13__nv_bfloat16S2_S2_fjLb0ELj1024ELj4ENS_18Kernel_traits_baseILj7168EfS2_S2_S2_fjLj1024EEEEELb0ELb0EEEvNS_9BwdParamsE --------------------------
	.section	.nv.constant0._ZN10layer_norm22ln_bwd_finalize_kernelINS_22Kernel_traits_finalizeILj7168Ef13__nv_bfloat16S2_S2_fjLb0ELj1024ELj4ENS_18Kernel_traits_baseILj7168EfS2_S2_S2_fjLj1024EEEEELb0ELb0EEEvNS_9BwdParamsE,"a",@progbits
	.sectionflags	@""
	.align	4
.nv.constant0._ZN10layer_norm22ln_bwd_finalize_kernelINS_22Kernel_traits_finalizeILj7168Ef13__nv_bfloat16S2_S2_fjLb0ELj1024ELj4ENS_18Kernel_traits_baseILj7168EfS2_S2_S2_fjLj1024EEEEELb0ELb0EEEvNS_9BwdParamsE:
	.zero		1192


//--------------------- .nv.constant0._ZN10layer_norm40ln_parallel_residual_bwd_finalize_kernelINS_22Kernel_traits_finalizeILj7168Ef13__nv_bfloat16S2_S2_fjLb0ELj1024ELj4ENS_18Kernel_traits_baseILj7168EfS2_S2_S2_fjLj1024EEEEELb0EEEvNS_9BwdParamsE --------------------------
	.section	.nv.constant0._ZN10layer_norm40ln_parallel_residual_bwd_finalize_kernelINS_22Kernel_traits_finalizeILj7168Ef13__nv_bfloat16S2_S2_fjLb0ELj1024ELj4ENS_18Kernel_traits_baseILj7168EfS2_S2_S2_fjLj1024EEEEELb0EEEvNS_9BwdParamsE,"a",@progbits
	.sectionflags	@""
	.align	4
.nv.constant0._ZN10layer_norm40ln_parallel_residual_bwd_finalize_kernelINS_22Kernel_traits_finalizeILj7168Ef13__nv_bfloat16S2_S2_fjLb0ELj1024ELj4ENS_18Kernel_traits_baseILj7168EfS2_S2_S2_fjLj1024EEEEELb0EEEvNS_9BwdParamsE:
	.zero		1192


//--------------------- .nv.constant0._ZN10layer_norm31ln_parallel_residual_bwd_kernelINS_13Kernel_traitsIf13__nv_bfloat16S2_S2_fjLj7168ELj1ELj1ELj8ELj8ENS_18Kernel_traits_baseILj7168EfS2_S2_S2_fjLj256EEEEELb1ELb1ELb0EEEvNS_9BwdParamsE --------------------------
	.section	.nv.constant0._ZN10layer_norm31ln_parallel_residual_bwd_kernelINS_13Kernel_traitsIf13__nv_bfloat16S2_S2_fjLj7168ELj1ELj1ELj8ELj8ENS_18Kernel_traits_baseILj7168EfS2_S2_S2_fjLj256EEEEELb1ELb1ELb0EEEvNS_9BwdParamsE,"a",@progbits
	.sectionflags	@""
	.align	4
.nv.constant0._ZN10layer_norm31ln_parallel_residual_bwd_kernelINS_13Kernel_traitsIf13__nv_bfloat16S2_S2_fjLj7168ELj1ELj1ELj8ELj8ENS_18Kernel_traits_baseILj7168EfS2_S2_S2_fjLj256EEEEELb1ELb1ELb0EEEvNS_9BwdParamsE:
	.zero		1192


//--------------------- .nv.constant0._ZN10layer_norm22ln_bwd_finalize_kernelINS_22Kernel_traits_finalizeILj7168Ef13__nv_bfloat16S2_S2_fjLb0ELj1024ELj4ENS_18Kernel_traits_baseILj7168EfS2_S2_S2_fjLj1024EEEEELb0ELb1EEEvNS_9BwdParamsE --------------------------
	.section	.nv.constant0._ZN10layer_norm22ln_bwd_finalize_kernelINS_22Kernel_traits_finalizeILj7168Ef13__nv_bfloat16S2_S2_fjLb0ELj1024ELj4ENS_18Kernel_traits_baseILj7168EfS2_S2_S2_fjLj1024EEEEELb0ELb1EEEvNS_9BwdParamsE,"a",@progbits
	.sectionflags	@""
	.align	4
.nv.constant0._ZN10layer_norm22ln_bwd_finalize_kernelINS_22Kernel_traits_finalizeILj7168Ef13__nv_bfloat16S2_S2_fjLb0ELj1024ELj4ENS_18Kernel_traits_baseILj7168EfS2_S2_S2_fjLj1024EEEEELb0ELb1EEEvNS_9BwdParamsE:
	.zero		1192


//--------------------- .nv.constant0._ZN10layer_norm40ln_parallel_residual_bwd_finalize_kernelINS_22Kernel_traits_finalizeILj7168Ef13__nv_bfloat16S2_S2_fjLb0ELj1024ELj4ENS_18Kernel_traits_baseILj7168EfS2_S2_S2_fjLj1024EEEEELb1EEEvNS_9BwdParamsE --------------------------
	.section	.nv.constant0._ZN10layer_norm40ln_parallel_residual_bwd_finalize_kernelINS_22Kernel_traits_finalizeILj7168Ef13__nv_bfloat16S2_S2_fjLb0ELj1024ELj4ENS_18Kernel_traits_baseILj7168EfS2_S2_S2_fjLj1024EEEEELb1EEEvNS_9BwdParamsE,"a",@progbits
	.sectionflags	@""
	.align	4
.nv.constant0._ZN10layer_norm40ln_parallel_residual_bwd_finalize_kernelINS_22Kernel_traits_finalizeILj7168Ef13__nv_bfloat16S2_S2_fjLb0ELj1024ELj4ENS_18Kernel_traits_baseILj7168EfS2_S2_S2_fjLj1024EEEEELb1EEEvNS_9BwdParamsE:
	.zero		1192


//--------------------- .nv.constant0._ZN10layer_norm31ln_parallel_residual_bwd_kernelINS_13Kernel_traitsIf13__nv_bfloat16S2_S2_fjLj7168ELj1ELj1ELj8ELj8ENS_18Kernel_traits_baseILj7168EfS2_S2_S2_fjLj256EEEEELb1ELb1ELb1EEEvNS_9BwdParamsE --------------------------
	.section	.nv.constant0._ZN10layer_norm31ln_parallel_residual_bwd_kernelINS_13Kernel_traitsIf13__nv_bfloat16S2_S2_fjLj7168ELj1ELj1ELj8ELj8ENS_18Kernel_traits_baseILj7168EfS2_S2_S2_fjLj256EEEEELb1ELb1ELb1EEEvNS_9BwdParamsE,"a",@progbits
	.sectionflags	@""
	.align	4
.nv.constant0._ZN10layer_norm31ln_parallel_residual_bwd_kernelINS_13Kernel_traitsIf13__nv_bfloat16S2_S2_fjLj7168ELj1ELj1ELj8ELj8ENS_18Kernel_traits_baseILj7168EfS2_S2_S2_fjLj256EEEEELb1ELb1ELb1EEEvNS_9BwdParamsE:
	.zero		1192


//--------------------- .nv.constant0._ZN10layer_norm31ln_parallel_residual_bwd_kernelINS_13Kernel_traitsI13__nv_bfloat16S2_fS2_fjLj7168ELj1ELj1ELj8ELj8ENS_18Kernel_traits_baseILj7168ES2_S2_fS2_fjLj256EEEEELb0ELb0ELb0EEEvNS_9BwdParamsE --------------------------
	.section	.nv.constant0._ZN10layer_norm31ln_parallel_residual_bwd_kernelINS_13Kernel_traitsI13__nv_bfloat16S2_fS2_fjLj7168ELj1ELj1ELj8ELj8ENS_18Kernel_traits_baseILj7168ES2_S2_fS2_fjLj256EEEEELb0ELb0ELb0EEEvNS_9BwdParamsE,"a",@progbits
	.sectionflags	@""
	.align	4
.nv.constant0._ZN10layer_norm31ln_parallel_residual_bwd_kernelINS_13Kernel_traitsI13__nv_bfloat16S2_fS2_fjLj7168ELj1ELj1ELj8ELj8ENS_18Kernel_traits_baseILj7168ES2_S2_fS2_fjLj256EEEEELb0ELb0ELb0EEEvNS_9BwdParamsE:
	.zero		1192


//--------------------- .nv.constant0._ZN10layer_norm31ln_parallel_residual_bwd_kernelINS_13Kernel_traitsI13__nv_bfloat16S2_fS2_fjLj7168ELj1ELj1ELj8ELj8ENS_18Kernel_traits_baseILj7168ES2_S2_fS2_fjLj256EEEEELb0ELb0ELb1EEEvNS_9BwdParamsE --------------------------
	.section	.nv.constant0._ZN10layer_norm31ln_parallel_residual_bwd_kernelINS_13Kernel_traitsI13__nv_bfloat16S2_fS2_fjLj7168ELj1ELj1ELj8ELj8ENS_18Kernel_traits_baseILj7168ES2_S2_fS2_fjLj256EEEEELb0ELb0ELb1EEEvNS_9BwdParamsE,"a",@progbits
	.sectionflags	@""
	.align	4
.nv.constant0._ZN10layer_norm31ln_parallel_residual_bwd_kernelINS_13Kernel_traitsI13__nv_bfloat16S2_fS2_fjLj7168ELj1ELj1ELj8ELj8ENS_18Kernel_traits_baseILj7168ES2_S2_fS2_fjLj256EEEEELb0ELb0ELb1EEEvNS_9BwdParamsE:
	.zero		1192


//--------------------- .nv.constant0._ZN10layer_norm31ln_parallel_residual_bwd_kernelINS_13Kernel_traitsI13__nv_bfloat16S2_fS2_fjLj7168ELj1ELj1ELj8ELj8ENS_18Kernel_traits_baseILj7168ES2_S2_fS2_fjLj256EEEEELb0ELb1ELb0EEEvNS_9BwdParamsE --------------------------
	.section	.nv.constant0._ZN10layer_norm31ln_parallel_residual_bwd_kernelINS_13Kernel_traitsI13__nv_bfloat16S2_fS2_fjLj7168ELj1ELj1ELj8ELj8ENS_18Kernel_traits_baseILj7168ES2_S2_fS2_fjLj256EEEEELb0ELb1ELb0EEEvNS_9BwdParamsE,"a",@progbits
	.sectionflags	@""
	.align	4
.nv.constant0._ZN10layer_norm31ln_parallel_residual_bwd_kernelINS_13Kernel_traitsI13__nv_bfloat16S2_fS2_fjLj7168ELj1ELj1ELj8ELj8ENS_18Kernel_traits_baseILj7168ES2_S2_fS2_fjLj256EEEEELb0ELb1ELb0EEEvNS_9BwdParamsE:
	.zero		1192


//--------------------- .nv.constant0._ZN10layer_norm31ln_parallel_residual_bwd_kernelINS_13Kernel_traitsI13__nv_bfloat16S2_fS2_fjLj7168ELj1ELj1ELj8ELj8ENS_18Kernel_traits_baseILj7168ES2_S2_fS2_fjLj256EEEEELb0ELb1ELb1EEEvNS_9BwdParamsE --------------------------
	.section	.nv.constant0._ZN10layer_norm31ln_parallel_residual_bwd_kernelINS_13Kernel_traitsI13__nv_bfloat16S2_fS2_fjLj7168ELj1ELj1ELj8ELj8ENS_18Kernel_traits_baseILj7168ES2_S2_fS2_fjLj256EEEEELb0ELb1ELb1EEEvNS_9BwdParamsE,"a",@progbits
	.sectionflags	@""
	.align	4
.nv.constant0._ZN10layer_norm31ln_parallel_residual_bwd_kernelINS_13Kernel_traitsI13__nv_bfloat16S2_fS2_fjLj7168ELj1ELj1ELj8ELj8ENS_18Kernel_traits_baseILj7168ES2_S2_fS2_fjLj256EEEEELb0ELb1ELb1EEEvNS_9BwdParamsE:
	.zero		1192


//--------------------- .nv.constant0._ZN10layer_norm31ln_parallel_residual_bwd_kernelINS_13Kernel_traitsI13__nv_bfloat16S2_fS2_fjLj7168ELj1ELj1ELj8ELj8ENS_18Kernel_traits_baseILj7168ES2_S2_fS2_fjLj256EEEEELb1ELb0ELb0EEEvNS_9BwdParamsE --------------------------
	.section	.nv.constant0._ZN10layer_norm31ln_parallel_residual_bwd_kernelINS_13Kernel_traitsI13__nv_bfloat16S2_fS2_fjLj7168ELj1ELj1ELj8ELj8ENS_18Kernel_traits_baseILj7168ES2_S2_fS2_fjLj256EEEEELb1ELb0ELb0EEEvNS_9BwdParamsE,"a",@progbits
	.sectionflags	@""
	.align	4
.nv.constant0._ZN10layer_norm31ln_parallel_residual_bwd_kernelINS_13Kernel_traitsI13__nv_bfloat16S2_fS2_fjLj7168ELj1ELj1ELj8ELj8ENS_18Kernel_traits_baseILj7168ES2_S2_fS2_fjLj256EEEEELb1ELb0ELb0EEEvNS_9BwdParamsE:
	.zero		1192


//--------------------- .nv.constant0._ZN10layer_norm31ln_parallel_residual_bwd_kernelINS_13Kernel_traitsI13__nv_bfloat16S2_fS2_fjLj7168ELj1ELj1ELj8ELj8ENS_18Kernel_traits_baseILj7168ES2_S2_fS2_fjLj256EEEEELb1ELb0ELb1EEEvNS_9BwdParamsE --------------------------
	.section	.nv.constant0._ZN10layer_norm31ln_parallel_residual_bwd_kernelINS_13Kernel_traitsI13__nv_bfloat16S2_fS2_fjLj7168ELj1ELj1ELj8ELj8ENS_18Kernel_traits_baseILj7168ES2_S2_fS2_fjLj256EEEEELb1ELb0ELb1EEEvNS_9BwdParamsE,"a",@progbits
	.sectionflags	@""
	.align	4
.nv.constant0._ZN10layer_norm31ln_parallel_residual_bwd_kernelINS_13Kernel_traitsI13__nv_bfloat16S2_fS2_fjLj7168ELj1ELj1ELj8ELj8ENS_18Kernel_traits_baseILj7168ES2_S2_fS2_fjLj256EEEEELb1ELb0ELb1EEEvNS_9BwdParamsE:
	.zero		1192


//--------------------- .nv.constant0._ZN10layer_norm22ln_bwd_finalize_kernelINS_22Kernel_traits_finalizeILj7168E13__nv_bfloat16S2_fS2_fjLb0ELj1024ELj4ENS_18Kernel_traits_baseILj7168ES2_S2_fS2_fjLj1024EEEEELb0ELb0EEEvNS_9BwdParamsE --------------------------
	.section	.nv.constant0._ZN10layer_norm22ln_bwd_finalize_kernelINS_22Kernel_traits_finalizeILj7168E13__nv_bfloat16S2_fS2_fjLb0ELj1024ELj4ENS_18Kernel_traits_baseILj7168ES2_S2_fS2_fjLj1024EEEEELb0ELb0EEEvNS_9BwdParamsE,"a",@progbits
	.sectionflags	@""
	.align	4
.nv.constant0._ZN10layer_norm22ln_bwd_finalize_kernelINS_22Kernel_traits_finalizeILj7168E13__nv_bfloat16S2_fS2_fjLb0ELj1024ELj4ENS_18Kernel_traits_baseILj7168ES2_S2_fS2_fjLj1024EEEEELb0ELb0EEEvNS_9BwdParamsE:
	.zero		1192


//--------------------- .nv.constant0._ZN10layer_norm40ln_parallel_residual_bwd_finalize_kernelINS_22Kernel_traits_finalizeILj7168E13__nv_bfloat16S2_fS2_fjLb0ELj1024ELj4ENS_18Kernel_traits_baseILj7168ES2_S2_fS2_fjLj1024EEEEELb0EEEvNS_9BwdParamsE --------------------------
	.section	.nv.constant0._ZN10layer_norm40ln_parallel_residual_bwd_finalize_kernelINS_22Kernel_traits_finalizeILj7168E13__nv_bfloat16S2_fS2_fjLb0ELj1024ELj4ENS_18Kernel_traits_baseILj7168ES2_S2_fS2_fjLj1024EEEEELb0EEEvNS_9BwdParamsE,"a",@progbits
	.sectionflags	@""
	.align	4
.nv.constant0._ZN10layer_norm40ln_parallel_residual_bwd_finalize_kernelINS_22Kernel_traits_finalizeILj7168E13__nv_bfloat16S2_fS2_fjLb0ELj1024ELj4ENS_18Kernel_traits_baseILj7168ES2_S2_fS2_fjLj1024EEEEELb0EEEvNS_9BwdParamsE:
	.zero		1192


//--------------------- .nv.constant0._ZN10layer_norm31ln_parallel_residual_bwd_kernelINS_13Kernel_traitsI13__nv_bfloat16S2_fS2_fjLj7168ELj1ELj1ELj8ELj8ENS_18Kernel_traits_baseILj7168ES2_S2_fS2_fjLj256EEEEELb1ELb1ELb0EEEvNS_9BwdParamsE --------------------------
	.section	.nv.constant0._ZN10layer_norm31ln_parallel_residual_bwd_kernelINS_13Kernel_traitsI13__nv_bfloat16S2_fS2_fjLj7168ELj1ELj1ELj8ELj8ENS_18Kernel_traits_baseILj7168ES2_S2_fS2_fjLj256EEEEELb1ELb1ELb0EEEvNS_9BwdParamsE,"a",@progbits
	.sectionflags	@""
	.align	4
.nv.constant0._ZN10layer_norm31ln_parallel_residual_bwd_kernelINS_13Kernel_traitsI13__nv_bfloat16S2_fS2_fjLj7168ELj1ELj1ELj8ELj8ENS_18Kernel_traits_baseILj7168ES2_S2_fS2_fjLj256EEEEELb1ELb1ELb0EEEvNS_9BwdParamsE:
	.zero		1192


//--------------------- .nv.constant0._ZN10layer_norm22ln_bwd_finalize_kernelINS_22Kernel_traits_finalizeILj7168E13__nv_bfloat16S2_fS2_fjLb0ELj1024ELj4ENS_18Kernel_traits_baseILj7168ES2_S2_fS2_fjLj1024EEEEELb0ELb1EEEvNS_9BwdParamsE --------------------------
	.section	.nv.constant0._ZN10layer_norm22ln_bwd_finalize_kernelINS_22Kernel_traits_finalizeILj7168E13__nv_bfloat16S2_fS2_fjLb0ELj1024ELj4ENS_18Kernel_traits_baseILj7168ES2_S2_fS2_fjLj1024EEEEELb0ELb1EEEvNS_9BwdParamsE,"a",@progbits
	.sectionflags	@""
	.align	4
.nv.constant0._ZN10layer_norm22ln_bwd_finalize_kernelINS_22Kernel_traits_finalizeILj7168E13__nv_bfloat16S2_fS2_fjLb0ELj1024ELj4ENS_18Kernel_traits_baseILj7168ES2_S2_fS2_fjLj1024EEEEELb0ELb1EEEvNS_9BwdParamsE:
	.zero		1192


//--------------------- .nv.constant0._ZN10layer_norm40ln_parallel_residual_bwd_finalize_kernelINS_22Kernel_traits_finalizeILj7168E13__nv_bfloat16S2_fS2_fjLb0ELj1024ELj4ENS_18Kernel_traits_baseILj7168ES2_S2_fS2_fjLj1024EEEEELb1EEEvNS_9BwdParamsE --------------------------
	.section	.nv.constant0._ZN10layer_norm40ln_parallel_residual_bwd_finalize_kernelINS_22Kernel_traits_finalizeILj7168E13__nv_bfloat16S2_fS2_fjLb0ELj1024ELj4ENS_18Kernel_traits_baseILj7168ES2_S2_fS2_fjLj1024EEEEELb1EEEvNS_9BwdParamsE,"a",@progbits
	.sectionflags	@""
	.align	4
.nv.constant0._ZN10layer_norm40ln_parallel_residual_bwd_finalize_kernelINS_22Kernel_traits_finalizeILj7168E13__nv_bfloat16S2_fS2_fjLb0ELj1024ELj4ENS_18Kernel_traits_baseILj7168ES2_S2_fS2_fjLj1024EEEEELb1EEEvNS_9BwdParamsE:
	.zero		1192


//--------------------- .nv.constant0._ZN10layer_norm31ln_parallel_residual_bwd_kernelINS_13Kernel_traitsI13__nv_bfloat16S2_fS2_fjLj7168ELj1ELj1ELj8ELj8ENS_18Kernel_traits_baseILj7168ES2_S2_fS2_fjLj256EEEEELb1ELb1ELb1EEEvNS_9BwdParamsE --------------------------
	.section	.nv.constant0._ZN10layer_norm31ln_parallel_residual_bwd_kernelINS_13Kernel_traitsI13__nv_bfloat16S2_fS2_fjLj7168ELj1ELj1ELj8ELj8ENS_18Kernel_traits_baseILj7168ES2_S2_fS2_fjLj256EEEEELb1ELb1ELb1EEEvNS_9BwdParamsE,"a",@progbits
	.sectionflags	@""
	.align	4
.nv.constant0._ZN10layer_norm31ln_parallel_residual_bwd_kernelINS_13Kernel_traitsI13__nv_bfloat16S2_fS2_fjLj7168ELj1ELj1ELj8ELj8ENS_18Kernel_traits_baseILj7168ES2_S2_fS2_fjLj256EEEEELb1ELb1ELb1EEEvNS_9BwdParamsE:
	.zero		1192


//--------------------- .nv.constant0._ZN10layer_norm31ln_parallel_residual_bwd_kernelINS_13Kernel_traitsIf13__nv_bfloat16fS2_fjLj7168ELj1ELj1ELj8ELj8ENS_18Kernel_traits_baseILj7168EfS2_fS2_fjLj256EEEEELb0ELb0ELb0EEEvNS_9BwdParamsE --------------------------
	.section	.nv.constant0._ZN10layer_norm31ln_parallel_residual_bwd_kernelINS_13Kernel_traitsIf13__nv_bfloat16fS2_fjLj7168ELj1ELj1ELj8ELj8ENS_18Kernel_traits_baseILj7168EfS2_fS2_fjLj256EEEEELb0ELb0ELb0EEEvNS_9BwdParamsE,"a",@progbits
	.sectionflags	@""
	.align	4
.nv.constant0._ZN10layer_norm31ln_parallel_residual_bwd_kernelINS_13Kernel_traitsIf13__nv_bfloat16fS2_fjLj7168ELj1ELj1ELj8ELj8ENS_18Kernel_traits_baseILj7168EfS2_fS2_fjLj256EEEEELb0ELb0ELb0EEEvNS_9BwdParamsE:
	.zero		1192


//--------------------- .nv.constant0._ZN10layer_norm31ln_parallel_residual_bwd_kernelINS_13Kernel_traitsIf13__nv_bfloat16fS2_fjLj7168ELj1ELj1ELj8ELj8ENS_18Kernel_traits_baseILj7168EfS2_fS2_fjLj256EEEEELb0ELb0ELb1EEEvNS_9BwdParamsE --------------------------
	.section	.nv.constant0._ZN10layer_norm31ln_parallel_residual_bwd_kernelINS_13Kernel_traitsIf13__nv_bfloat16fS2_fjLj7168ELj1ELj1ELj8ELj8ENS_18Kernel_traits_baseILj7168EfS2_fS2_fjLj256EEEEELb0ELb0ELb1EEEvNS_9BwdParamsE,"a",@progbits
	.sectionflags	@""
	.align	4
.nv.constant0._ZN10layer_norm31ln_parallel_residual_bwd_kernelINS_13Kernel_traitsIf13__nv_bfloat16fS2_fjLj7168ELj1ELj1ELj8ELj8ENS_18Kernel_traits_baseILj7168EfS2_fS2_fjLj256EEEEELb0ELb0ELb1EEEvNS_9BwdParamsE:
	.zero		1192


//--------------------- .nv.constant0._ZN10layer_norm31ln_parallel_residual_bwd_kernelINS_13Kernel_traitsIf13__nv_bfloat16fS2_fjLj7168ELj1ELj1ELj8ELj8ENS_18Kernel_traits_baseILj7168EfS2_fS2_fjLj256EEEEELb0ELb1ELb0EEEvNS_9BwdParamsE --------------------------
	.section	.nv.constant0._ZN10layer_norm31ln_parallel_residual_bwd_kernelINS_13Kernel_traitsIf13__nv_bfloat16fS2_fjLj7168ELj1ELj1ELj8ELj8ENS_18Kernel_traits_baseILj7168EfS2_fS2_fjLj256EEEEELb0ELb1ELb0EEEvNS_9BwdParamsE,"a",@progbits
	.sectionflags	@""
	.align	4
.nv.constant0._ZN10layer_norm31ln_parallel_residual_bwd_kernelINS_13Kernel_traitsIf13__nv_bfloat16fS2_fjLj7168ELj1ELj1ELj8ELj8ENS_18Kernel_traits_baseILj7168EfS2_fS2_fjLj256EEEEELb0ELb1ELb0EEEvNS_9BwdParamsE:
	.zero		1192


//--------------------- .nv.constant0._ZN10layer_norm31ln_parallel_residual_bwd_kernelINS_13Kernel_traitsIf13__nv_bfloat16fS2_fjLj7168ELj1ELj1ELj8ELj8ENS_18Kernel_traits_baseILj7168EfS2_fS2_fjLj256EEEEELb0ELb1ELb1EEEvNS_9BwdParamsE --------------------------
	.section	.nv.constant0._ZN10layer_norm31ln_parallel_residual_bwd_kernelINS_13Kernel_traitsIf13__nv_bfloat16fS2_fjLj7168ELj1ELj1ELj8ELj8ENS_18Kernel_traits_baseILj7168EfS2_fS2_fjLj256EEEEELb0ELb1ELb1EEEvNS_9BwdParamsE,"a",@progbits
	.sectionflags	@""
	.align	4
.nv.constant0._ZN10layer_norm31ln_parallel_residual_bwd_kernelINS_13Kernel_traitsIf13__nv_bfloat16fS2_fjLj7168ELj1ELj1ELj8ELj8ENS_18Kernel_traits_baseILj7168EfS2_fS2_fjLj256EEEEELb0ELb1ELb1EEEvNS_9BwdParamsE:
	.zero		1192


//--------------------- .nv.constant0._ZN10layer_norm31ln_parallel_residual_bwd_kernelINS_13Kernel_traitsIf13__nv_bfloat16fS2_fjLj7168ELj1ELj1ELj8ELj8ENS_18Kernel_traits_baseILj7168EfS2_fS2_fjLj256EEEEELb1ELb0ELb0EEEvNS_9BwdParamsE --------------------------
	.section	.nv.constant0._ZN10layer_norm31ln_parallel_residual_bwd_kernelINS_13Kernel_traitsIf13__nv_bfloat16fS2_fjLj7168ELj1ELj1ELj8ELj8ENS_18Kernel_traits_baseILj7168EfS2_fS2_fjLj256EEEEELb1ELb0ELb0EEEvNS_9BwdParamsE,"a",@progbits
	.sectionflags	@""
	.align	4
.nv.constant0._ZN10layer_norm31ln_parallel_residual_bwd_kernelINS_13Kernel_traitsIf13__nv_bfloat16fS2_fjLj7168ELj1ELj1ELj8ELj8ENS_18Kernel_traits_baseILj7168EfS2_fS2_fjLj256EEEEELb1ELb0ELb0EEEvNS_9BwdParamsE:
	.zero		1192


//--------------------- .nv.constant0._ZN10layer_norm31ln_parallel_residual_bwd_kernelINS_13Kernel_traitsIf13__nv_bfloat16fS2_fjLj7168ELj1ELj1ELj8ELj8ENS_18Kernel_traits_baseILj7168EfS2_fS2_fjLj256EEEEELb1ELb0ELb1EEEvNS_9BwdParamsE --------------------------
	.section	.nv.constant0._ZN10layer_norm31ln_parallel_residual_bwd_kernelINS_13Kernel_traitsIf13__nv_bfloat16fS2_fjLj7168ELj1ELj1ELj8ELj8ENS_18Kernel_traits_baseILj7168EfS2_fS2_fjLj256EEEEELb1ELb0ELb1EEEvNS_9BwdParamsE,"a",@progbits
	.sectionflags	@""
	.align	4
.nv.constant0._ZN10layer_norm31ln_parallel_residual_bwd_kernelINS_13Kernel_traitsIf13__nv_bfloat16fS2_fjLj7168ELj1ELj1ELj8ELj8ENS_18Kernel_traits_baseILj7168EfS2_fS2_fjLj256EEEEELb1ELb0ELb1EEEvNS_9BwdParamsE:
	.zero		1192


//--------------------- .nv.constant0._ZN10layer_norm22ln_bwd_finalize_kernelINS_22Kernel_traits_finalizeILj7168Ef13__nv_bfloat16fS2_fjLb0ELj1024ELj4ENS_18Kernel_traits_baseILj7168EfS2_fS2_fjLj1024EEEEELb0ELb0EEEvNS_9BwdParamsE --------------------------
	.section	.nv.constant0._ZN10layer_norm22ln_bwd_finalize_kernelINS_22Kernel_traits_finalizeILj7168Ef13__nv_bfloat16fS2_fjLb0ELj1024ELj4ENS_18Kernel_traits_baseILj7168EfS2_fS2_fjLj1024EEEEELb0ELb0EEEvNS_9BwdParamsE,"a",@progbits
	.sectionflags	@""
	.align	4
.nv.constant0._ZN10layer_norm22ln_bwd_finalize_kernelINS_22Kernel_traits_finalizeILj7168Ef13__nv_bfloat16fS2_fjLb0ELj1024ELj4ENS_18Kernel_traits_baseILj7168EfS2_fS2_fjLj1024EEEEELb0ELb0EEEvNS_9BwdParamsE:
	.zero		1192


//--------------------- .nv.constant0._ZN10layer_norm40ln_parallel_residual_bwd_finalize_kernelINS_22Kernel_traits_finalizeILj7168Ef13__nv_bfloat16fS2_fjLb0ELj1024ELj4ENS_18Kernel_traits_baseILj7168EfS2_fS2_fjLj1024EEEEELb0EEEvNS_9BwdParamsE --------------------------
	.section	.nv.constant0._ZN10layer_norm40ln_parallel_residual_bwd_finalize_kernelINS_22Kernel_traits_finalizeILj7168Ef13__nv_bfloat16fS2_fjLb0ELj1024ELj4ENS_18Kernel_traits_baseILj7168EfS2_fS2_fjLj1024EEEEELb0EEEvNS_9BwdParamsE,"a",@progbits
	.sectionflags	@""
	.align	4
.nv.constant0._ZN10layer_norm40ln_parallel_residual_bwd_finalize_kernelINS_22Kernel_traits_finalizeILj7168Ef13__nv_bfloat16fS2_fjLb0ELj1024ELj4ENS_18Kernel_traits_baseILj7168EfS2_fS2_fjLj1024EEEEELb0EEEvNS_9BwdParamsE:
	.zero		1192


//--------------------- .nv.constant0._ZN10layer_norm31ln_parallel_residual_bwd_kernelINS_13Kernel_traitsIf13__nv_bfloat16fS2_fjLj7168ELj1ELj1ELj8ELj8ENS_18Kernel_traits_baseILj7168EfS2_fS2_fjLj256EEEEELb1ELb1ELb0EEEvNS_9BwdParamsE --------------------------
	.section	.nv.constant0._ZN10layer_norm31ln_parallel_residual_bwd_kernelINS_13Kernel_traitsIf13__nv_bfloat16fS2_fjLj7168ELj1ELj1ELj8ELj8ENS_18Kernel_traits_baseILj7168EfS2_fS2_fjLj256EEEEELb1ELb1ELb0EEEvNS_9BwdParamsE,"a",@progbits
	.sectionflags	@""
	.align	4
.nv.constant0._ZN10layer_norm31ln_parallel_residual_bwd_kernelINS_13Kernel_traitsIf13__nv_bfloat16fS2_fjLj7168ELj1ELj1ELj8ELj8ENS_18Kernel_traits_baseILj7168EfS2_fS2_fjLj256EEEEELb1ELb1ELb0EEEvNS_9BwdParamsE:
	.zero		1192


//--------------------- .nv.constant0._ZN10layer_norm22ln_bwd_finalize_kernelINS_22Kernel_traits_finalizeILj7168Ef13__nv_bfloat16fS2_fjLb0ELj1024ELj4ENS_18Kernel_traits_baseILj7168EfS2_fS2_fjLj1024EEEEELb0ELb1EEEvNS_9BwdParamsE --------------------------
	.section	.nv.constant0._ZN10layer_norm22ln_bwd_finalize_kernelINS_22Kernel_traits_finalizeILj7168Ef13__nv_bfloat16fS2_fjLb0ELj1024ELj4ENS_18Kernel_traits_baseILj7168EfS2_fS2_fjLj1024EEEEELb0ELb1EEEvNS_9BwdParamsE,"a",@progbits
	.sectionflags	@""
	.align	4
.nv.constant0._ZN10layer_norm22ln_bwd_finalize_kernelINS_22Kernel_traits_finalizeILj7168Ef13__nv_bfloat16fS2_fjLb0ELj1024ELj4ENS_18Kernel_traits_baseILj7168EfS2_fS2_fjLj1024EEEEELb0ELb1EEEvNS_9BwdParamsE:
	.zero		1192


//--------------------- .nv.constant0._ZN10layer_norm40ln_parallel_residual_bwd_finalize_kernelINS_22Kernel_traits_finalizeILj7168Ef13__nv_bfloat16fS2_fjLb0ELj1024ELj4ENS_18Kernel_traits_baseILj7168EfS2_fS2_fjLj1024EEEEELb1EEEvNS_9BwdParamsE --------------------------
	.section	.nv.constant0._ZN10layer_norm40ln_parallel_residual_bwd_finalize_kernelINS_22Kernel_traits_finalizeILj7168Ef13__nv_bfloat16fS2_fjLb0ELj1024ELj4ENS_18Kernel_traits_baseILj7168EfS2_fS2_fjLj1024EEEEELb1EEEvNS_9BwdParamsE,"a",@progbits
	.sectionflags	@""
	.align	4
.nv.constant0._ZN10layer_norm40ln_parallel_residual_bwd_finalize_kernelINS_22Kernel_traits_finalizeILj7168Ef13__nv_bfloat16fS2_fjLb0ELj1024ELj4ENS_18Kernel_traits_baseILj7168EfS2_fS2_fjLj1024EEEEELb1EEEvNS_9BwdParamsE:
	.zero		1192


//--------------------- .nv.constant0._ZN10layer_norm31ln_parallel_residual_bwd_kernelINS_13Kernel_traitsIf13__nv_bfloat16fS2_fjLj7168ELj1ELj1ELj8ELj8ENS_18Kernel_traits_baseILj7168EfS2_fS2_fjLj256EEEEELb1ELb1ELb1EEEvNS_9BwdParamsE --------------------------
	.section	.nv.constant0._ZN10layer_norm31ln_parallel_residual_bwd_kernelINS_13Kernel_traitsIf13__nv_bfloat16fS2_fjLj7168ELj1ELj1ELj8ELj8ENS_18Kernel_traits_baseILj7168EfS2_fS2_fjLj256EEEEELb1ELb1ELb1EEEvNS_9BwdParamsE,"a",@progbits
	.sectionflags	@""
	.align	4
.nv.constant0._ZN10layer_norm31ln_parallel_residual_bwd_kernelINS_13Kernel_traitsIf13__nv_bfloat16fS2_fjLj7168ELj1ELj1ELj8ELj8ENS_18Kernel_traits_baseILj7168EfS2_fS2_fjLj256EEEEELb1ELb1ELb1EEEvNS_9BwdParamsE:
	.zero		1192


//--------------------- .nv.constant0._ZN10layer_norm31ln_parallel_residual_bwd_kernelINS_13Kernel_traitsIf6__halfS2_S2_fjLj7168ELj1ELj1ELj8ELj8ENS_18Kernel_traits_baseILj7168EfS2_S2_S2_fjLj256EEEEELb0ELb0ELb0EEEvNS_9BwdParamsE --------------------------
	.section	.nv.constant0._ZN10layer_norm31ln_parallel_residual_bwd_kernelINS_13Kernel_traitsIf6__halfS2_S2_fjLj7168ELj1ELj1ELj8ELj8ENS_18Kernel_traits_baseILj7168EfS2_S2_S2_fjLj256EEEEELb0ELb0ELb0EEEvNS_9BwdParamsE,"a",@progbits
	.sectionflags	@""
	.align	4
.nv.constant0._ZN10layer_norm31ln_parallel_residual_bwd_kernelINS_13Kernel_traitsIf6__halfS2_S2_fjLj7168ELj1ELj1ELj8ELj8ENS_18Kernel_traits_baseILj7168EfS2_S2_S2_fjLj256EEEEELb0ELb0ELb0EEEvNS_9BwdParamsE:
	.zero		1192


//--------------------- .nv.constant0._ZN10layer_norm31ln_parallel_residual_bwd_kernelINS_13Kernel_traitsIf6__halfS2_S2_fjLj7168ELj1ELj1ELj8ELj8ENS_18Kernel_traits_baseILj7168EfS2_S2_S2_fjLj256EEEEELb0ELb0ELb1EEEvNS_9BwdParamsE --------------------------
	.section	.nv.constant0._ZN10layer_norm31ln_parallel_residual_bwd_kernelINS_13Kernel_traitsIf6__halfS2_S2_fjLj7168ELj1ELj1ELj8ELj8ENS_18Kernel_traits_baseILj7168EfS2_S2_S2_fjLj256EEEEELb0ELb0ELb1EEEvNS_9BwdParamsE,"a",@progbits
	.sectionflags	@""
	.align	4
.nv.constant0._ZN10layer_norm31ln_parallel_residual_bwd_kernelINS_13Kernel_traitsIf6__halfS2_S2_fjLj7168ELj1ELj1ELj8ELj8ENS_18Kernel_traits_baseILj7168EfS2_S2_S2_fjLj256EEEEELb0ELb0ELb1EEEvNS_9BwdParamsE:
	.zero		1192


//--------------------- .nv.constant0._ZN10layer_norm31ln_parallel_residual_bwd_kernelINS_13Kernel_traitsIf6__halfS2_S2_fjLj7168ELj1ELj1ELj8ELj8ENS_18Kernel_traits_baseILj7168EfS2_S2_S2_fjLj256EEEEELb0ELb1ELb0EEEvNS_9BwdParamsE --------------------------
	.section	.nv.constant0._ZN10layer_norm31ln_parallel_residual_bwd_kernelINS_13Kernel_traitsIf6__halfS2_S2_fjLj7168ELj1ELj1ELj8ELj8ENS_18Kernel_traits_baseILj7168EfS2_S2_S2_fjLj256EEEEELb0ELb1ELb0EEEvNS_9BwdParamsE,"a",@progbits
	.sectionflags	@""
	.align	4
.nv.constant0._ZN10layer_norm31ln_parallel_residual_bwd_kernelINS_13Kernel_traitsIf6__halfS2_S2_fjLj7168ELj1ELj1ELj8ELj8ENS_18Kernel_traits_baseILj7168EfS2_S2_S2_fjLj256EEEEELb0ELb1ELb0EEEvNS_9BwdParamsE:
	.zero		1192


//--------------------- .nv.constant0._ZN10layer_norm31ln_parallel_residual_bwd_kernelINS_13Kernel_traitsIf6__halfS2_S2_fjLj7168ELj1ELj1ELj8ELj8ENS_18Kernel_traits_baseILj7168EfS2_S2_S2_fjLj256EEEEELb0ELb1ELb1EEEvNS_9BwdParamsE --------------------------
	.section	.nv.constant0._ZN10layer_norm31ln_parallel_residual_bwd_kernelINS_13Kernel_traitsIf6__halfS2_S2_fjLj7168ELj1ELj1ELj8ELj8ENS_18Kernel_traits_baseILj7168EfS2_S2_S2_fjLj256EEEEELb0ELb1ELb1EEEvNS_9BwdParamsE,"a",@progbits
	.sectionflags	@""
	.align	4
.nv.constant0._ZN10layer_norm31ln_parallel_residual_bwd_kernelINS_13Kernel_traitsIf6__halfS2_S2_fjLj7168ELj1ELj1ELj8ELj8ENS_18Kernel_traits_baseILj7168EfS2_S2_S2_fjLj256EEEEELb0ELb1ELb1EEEvNS_9BwdParamsE:
	.zero		1192


//--------------------- .nv.constant0._ZN10layer_norm31ln_parallel_residual_bwd_kernelINS_13Kernel_traitsIf6__halfS2_S2_fjLj7168ELj1ELj1ELj8ELj8ENS_18Kernel_traits_baseILj7168EfS2_S2_S2_fjLj256EEEEELb1ELb0ELb0EEEvNS_9BwdParamsE --------------------------
	.section	.nv.constant0._ZN10layer_norm31ln_parallel_residual_bwd_kernelINS_13Kernel_traitsIf6__halfS2_S2_fjLj7168ELj1ELj1ELj8ELj8ENS_18Kernel_traits_baseILj7168EfS2_S2_S2_fjLj256EEEEELb1ELb0ELb0EEEvNS_9BwdParamsE,"a",@progbits
	.sectionflags	@""
	.align	4
.nv.constant0._ZN10layer_norm31ln_parallel_residual_bwd_kernelINS_13Kernel_traitsIf6__halfS2_S2_fjLj7168ELj1ELj1ELj8ELj8ENS_18Kernel_traits_baseILj7168EfS2_S2_S2_fjLj256EEEEELb1ELb0ELb0EEEvNS_9BwdParamsE:
	.zero		1192


//--------------------- .nv.constant0._ZN10layer_norm31ln_parallel_residual_bwd_kernelINS_13Kernel_traitsIf6__halfS2_S2_fjLj7168ELj1ELj1ELj8ELj8ENS_18Kernel_traits_baseILj7168EfS2_S2_S2_fjLj256EEEEELb1ELb0ELb1EEEvNS_9BwdParamsE --------------------------
	.section	.nv.constant0._ZN10layer_norm31ln_parallel_residual_bwd_kernelINS_13Kernel_traitsIf6__halfS2_S2_fjLj7168ELj1ELj1ELj8ELj8ENS_18Kernel_traits_baseILj7168EfS2_S2_S2_fjLj256EEEEELb1ELb0ELb1EEEvNS_9BwdParamsE,"a",@progbits
	.sectionflags	@""
	.align	4
.nv.constant0._ZN10layer_norm31ln_parallel_residual_bwd_kernelINS_13Kernel_traitsIf6__halfS2_S2_fjLj7168ELj1ELj1ELj8ELj8ENS_18Kernel_traits_baseILj7168EfS2_S2_S2_fjLj256EEEEELb1ELb0ELb1EEEvNS_9BwdParamsE:
	.zero		1192


//--------------------- .nv.constant0._ZN10layer_norm22ln_bwd_finalize_kernelINS_22Kernel_traits_finalizeILj7168Ef6__halfS2_S2_fjLb0ELj1024ELj4ENS_18Kernel_traits_baseILj7168EfS2_S2_S2_fjLj1024EEEEELb0ELb0EEEvNS_9BwdParamsE --------------------------
	.section	.nv.constant0._ZN10layer_norm22ln_bwd_finalize_kernelINS_22Kernel_traits_finalizeILj7168Ef6__halfS2_S2_fjLb0ELj1024ELj4ENS_18Kernel_traits_baseILj7168EfS2_S2_S2_fjLj1024EEEEELb0ELb0EEEvNS_9BwdParamsE,"a",@progbits
	.sectionflags	@""
	.align	4
.nv.constant0._ZN10layer_norm22ln_bwd_finalize_kernelINS_22Kernel_traits_finalizeILj7168Ef6__halfS2_S2_fjLb0ELj1024ELj4ENS_18Kernel_traits_baseILj7168EfS2_S2_S2_fjLj1024EEEEELb0ELb0EEEvNS_9BwdParamsE:
	.zero		1192


//--------------------- .nv.constant0._ZN10layer_norm40ln_parallel_residual_bwd_finalize_kernelINS_22Kernel_traits_finalizeILj7168Ef6__halfS2_S2_fjLb0ELj1024ELj4ENS_18Kernel_traits_baseILj7168EfS2_S2_S2_fjLj1024EEEEELb0EEEvNS_9BwdParamsE --------------------------
	.section	.nv.constant0._ZN10layer_norm40ln_parallel_residual_bwd_finalize_kernelINS_22Kernel_traits_finalizeILj7168Ef6__halfS2_S2_fjLb0ELj1024ELj4ENS_18Kernel_traits_baseILj7168EfS2_S2_S2_fjLj1024EEEEELb0EEEvNS_9BwdParamsE,"a",@progbits
	.sectionflags	@""
	.align	4
.nv.constant0._ZN10layer_norm40ln_parallel_residual_bwd_finalize_kernelINS_22Kernel_traits_finalizeILj7168Ef6__halfS2_S2_fjLb0ELj1024ELj4ENS_18Kernel_traits_baseILj7168EfS2_S2_S2_fjLj1024EEEEELb0EEEvNS_9BwdParamsE:
	.zero		1192


//--------------------- .nv.constant0._ZN10layer_norm31ln_parallel_residual_bwd_kernelINS_13Kernel_traitsIf6__halfS2_S2_fjLj7168ELj1ELj1ELj8ELj8ENS_18Kernel_traits_baseILj7168EfS2_S2_S2_fjLj256EEEEELb1ELb1ELb0EEEvNS_9BwdParamsE --------------------------
	.section	.nv.constant0._ZN10layer_norm31ln_parallel_residual_bwd_kernelINS_13Kernel_traitsIf6__halfS2_S2_fjLj7168ELj1ELj1ELj8ELj8ENS_18Kernel_traits_baseILj7168EfS2_S2_S2_fjLj256EEEEELb1ELb1ELb0EEEvNS_9BwdParamsE,"a",@progbits
	.sectionflags	@""
	.align	4
.nv.constant0._ZN10layer_norm31ln_parallel_residual_bwd_kernelINS_13Kernel_traitsIf6__halfS2_S2_fjLj7168ELj1ELj1ELj8ELj8ENS_18Kernel_traits_baseILj7168EfS2_S2_S2_fjLj256EEEEELb1ELb1ELb0EEEvNS_9BwdParamsE:
	.zero		1192


//--------------------- .nv.constant0._ZN10layer_norm22ln_bwd_finalize_kernelINS_22Kernel_traits_finalizeILj7168Ef6__halfS2_S2_fjLb0ELj1024ELj4ENS_18Kernel_traits_baseILj7168EfS2_S2_S2_fjLj1024EEEEELb0ELb1EEEvNS_9BwdParamsE --------------------------
	.section	.nv.constant0._ZN10layer_norm22ln_bwd_finalize_kernelINS_22Kernel_traits_finalizeILj7168Ef6__halfS2_S2_fjLb0ELj1024ELj4ENS_18Kernel_traits_baseILj7168EfS2_S2_S2_fjLj1024EEEEELb0ELb1EEEvNS_9BwdParamsE,"a",@progbits
	.sectionflags	@""
	.align	4
.nv.constant0._ZN10layer_norm22ln_bwd_finalize_kernelINS_22Kernel_traits_finalizeILj7168Ef6__halfS2_S2_fjLb0ELj1024ELj4ENS_18Kernel_traits_baseILj7168EfS2_S2_S2_fjLj1024EEEEELb0ELb1EEEvNS_9BwdParamsE:
	.zero		1192


//--------------------- .nv.constant0._ZN10layer_norm40ln_parallel_residual_bwd_finalize_kernelINS_22Kernel_traits_finalizeILj7168Ef6__halfS2_S2_fjLb0ELj1024ELj4ENS_18Kernel_traits_baseILj7168EfS2_S2_S2_fjLj1024EEEEELb1EEEvNS_9BwdParamsE --------------------------
	.section	.nv.constant0._ZN10layer_norm40ln_parallel_residual_bwd_finalize_kernelINS_22Kernel_traits_finalizeILj7168Ef6__halfS2_S2_fjLb0ELj1024ELj4ENS_18Kernel_traits_baseILj7168EfS2_S2_S2_fjLj1024EEEEELb1EEEvNS_9BwdParamsE,"a",@progbits
	.sectionflags	@""
	.align	4
.nv.constant0._ZN10layer_norm40ln_parallel_residual_bwd_finalize_kernelINS_22Kernel_traits_finalizeILj7168Ef6__halfS2_S2_fjLb0ELj1024ELj4ENS_18Kernel_traits_baseILj7168EfS2_S2_S2_fjLj1024EEEEELb1EEEvNS_9BwdParamsE:
	.zero		1192


//--------------------- .nv.constant0._ZN10layer_norm31ln_parallel_residual_bwd_kernelINS_13Kernel_traitsIf6__halfS2_S2_fjLj7168ELj1ELj1ELj8ELj8ENS_18Kernel_traits_baseILj7168EfS2_S2_S2_fjLj256EEEEELb1ELb1ELb1EEEvNS_9BwdParamsE --------------------------
	.section	.nv.constant0._ZN10layer_norm31ln_parallel_residual_bwd_kernelINS_13Kernel_traitsIf6__halfS2_S2_fjLj7168ELj1ELj1ELj8ELj8ENS_18Kernel_traits_baseILj7168EfS2_S2_S2_fjLj256EEEEELb1ELb1ELb1EEEvNS_9BwdParamsE,"a",@progbits
	.sectionflags	@""
	.align	4
.nv.constant0._ZN10layer_norm31ln_parallel_residual_bwd_kernelINS_13Kernel_traitsIf6__halfS2_S2_fjLj7168ELj1ELj1ELj8ELj8ENS_18Kernel_traits_baseILj7168EfS2_S2_S2_fjLj256EEEEELb1ELb1ELb1EEEvNS_9BwdParamsE:
	.zero		1192


//--------------------- .nv.constant0._ZN10layer_norm31ln_parallel_residual_bwd_kernelINS_13Kernel_traitsI6__halfS2_fS2_fjLj7168ELj1ELj1ELj8ELj8ENS_18Kernel_traits_baseILj7168ES2_S2_fS2_fjLj256EEEEELb0ELb0ELb0EEEvNS_9BwdParamsE --------------------------
	.section	.nv.constant0._ZN10layer_norm31ln_parallel_residual_bwd_kernelINS_13Kernel_traitsI6__halfS2_fS2_fjLj7168ELj1ELj1ELj8ELj8ENS_18Kernel_traits_baseILj7168ES2_S2_fS2_fjLj256EEEEELb0ELb0ELb0EEEvNS_9BwdParamsE,"a",@progbits
	.sectionflags	@""
	.align	4
.nv.constant0._ZN10layer_norm31ln_parallel_residual_bwd_kernelINS_13Kernel_traitsI6__halfS2_fS2_fjLj7168ELj1ELj1ELj8ELj8ENS_18Kernel_traits_baseILj7168ES2_S2_fS2_fjLj256EEEEELb0ELb0ELb0EEEvNS_9BwdParamsE:
	.zero		1192


//--------------------- .nv.constant0._ZN10layer_norm31ln_parallel_residual_bwd_kernelINS_13Kernel_traitsI6__halfS2_fS2_fjLj7168ELj1ELj1ELj8ELj8ENS_18Kernel_traits_baseILj7168ES2_S2_fS2_fjLj256EEEEELb0ELb0ELb1EEEvNS_9BwdParamsE --------------------------
	.section	.nv.constant0._ZN10layer_norm31ln_parallel_residual_bwd_kernelINS_13Kernel_traitsI6__halfS2_fS2_fjLj7168ELj1ELj1ELj8ELj8ENS_18Kernel_traits_baseILj7168ES2_S2_fS2_fjLj256EEEEELb0ELb0ELb1EEEvNS_9BwdParamsE,"a",@progbits
	.sectionflags	@""
	.align	4
.nv.constant0._ZN10layer_norm31ln_parallel_residual_bwd_kernelINS_13Kernel_traitsI6__halfS2_fS2_fjLj7168ELj1ELj1ELj8ELj8ENS_18Kernel_traits_baseILj7168ES2_S2_fS2_fjLj256EEEEELb0ELb0ELb1EEEvNS_9BwdParamsE:
	.zero		1192


//--------------------- .nv.constant0._ZN10layer_norm31ln_parallel_residual_bwd_kernelINS_13Kernel_traitsI6__halfS2_fS2_fjLj7168ELj1ELj1ELj8ELj8ENS_18Kernel_traits_baseILj7168ES2_S2_fS2_fjLj256EEEEELb0ELb1ELb0EEEvNS_9BwdParamsE --------------------------
	.section	.nv.constant0._ZN10layer_norm31ln_parallel_residual_bwd_kernelINS_13Kernel_traitsI6__halfS2_fS2_fjLj7168ELj1ELj1ELj8ELj8ENS_18Kernel_traits_baseILj7168ES2_S2_fS2_fjLj256EEEEELb0ELb1ELb0EEEvNS_9BwdParamsE,"a",@progbits
	.sectionflags	@""
	.align	4
.nv.constant0._ZN10layer_norm31ln_parallel_residual_bwd_kernelINS_13Kernel_traitsI6__halfS2_fS2_fjLj7168ELj1ELj1ELj8ELj8ENS_18Kernel_traits_baseILj7168ES2_S2_fS2_fjLj256EEEEELb0ELb1ELb0EEEvNS_9BwdParamsE:
	.zero		1192


//--------------------- .nv.constant0._ZN10layer_norm31ln_parallel_residual_bwd_kernelINS_13Kernel_traitsI6__halfS2_fS2_fjLj7168ELj1ELj1ELj8ELj8ENS_18Kernel_traits_baseILj7168ES2_S2_fS2_fjLj256EEEEELb0ELb1ELb1EEEvNS_9BwdParamsE --------------------------
	.section	.nv.constant0._ZN10layer_norm31ln_parallel_residual_bwd_kernelINS_13Kernel_traitsI6__halfS2_fS2_fjLj7168ELj1ELj1ELj8ELj8ENS_18Kernel_traits_baseILj7168ES2_S2_fS2_fjLj256EEEEELb0ELb1ELb1EEEvNS_9BwdParamsE,"a",@progbits
	.sectionflags	@""
	.align	4
.nv.constant0._ZN10layer_norm31ln_parallel_residual_bwd_kernelINS_13Kernel_traitsI6__halfS2_fS2_fjLj7168ELj1ELj1ELj8ELj8ENS_18Kernel_traits_baseILj7168ES2_S2_fS2_fjLj256EEEEELb0ELb1ELb1EEEvNS_9BwdParamsE:
	.zero		1192


//--------------------- .nv.constant0._ZN10layer_norm31ln_parallel_residual_bwd_kernelINS_13Kernel_traitsI6__halfS2_fS2_fjLj7168ELj1ELj1ELj8ELj8ENS_18Kernel_traits_baseILj7168ES2_S2_fS2_fjLj256EEEEELb1ELb0ELb0EEEvNS_9BwdParamsE --------------------------
	.section	.nv.constant0._ZN10layer_norm31ln_parallel_residual_bwd_kernelINS_13Kernel_traitsI6__halfS2_fS2_fjLj7168ELj1ELj1ELj8ELj8ENS_18Kernel_traits_baseILj7168ES2_S2_fS2_fjLj256EEEEELb1ELb0ELb0EEEvNS_9BwdParamsE,"a",@progbits
	.sectionflags	@""
	.align	4
.nv.constant0._ZN10layer_norm31ln_parallel_residual_bwd_kernelINS_13Kernel_traitsI6__halfS2_fS2_fjLj7168ELj1ELj1ELj8ELj8ENS_18Kernel_traits_baseILj7168ES2_S2_fS2_fjLj256EEEEELb1ELb0ELb0EEEvNS_9BwdParamsE:
	.zero		1192


//--------------------- .nv.constant0._ZN10layer_norm31ln_parallel_residual_bwd_kernelINS_13Kernel_traitsI6__halfS2_fS2_fjLj7168ELj1ELj1ELj8ELj8ENS_18Kernel_traits_baseILj7168ES2_S2_fS2_fjLj256EEEEELb1ELb0ELb1EEEvNS_9BwdParamsE --------------------------
	.section	.nv.constant0._ZN10layer_norm31ln_parallel_residual_bwd_kernelINS_13Kernel_traitsI6__halfS2_fS2_fjLj7168ELj1ELj1ELj8ELj8ENS_18Kernel_traits_baseILj7168ES2_S2_fS2_fjLj256EEEEELb1ELb0ELb1EEEvNS_9BwdParamsE,"a",@progbits
	.sectionflags	@""
	.align	4
.nv.constant0._ZN10layer_norm31ln_parallel_residual_bwd_kernelINS_13Kernel_traitsI6__halfS2_fS2_fjLj7168ELj1ELj1ELj8ELj8ENS_18Kernel_traits_baseILj7168ES2_S2_fS2_fjLj256EEEEELb1ELb0ELb1EEEvNS_9BwdParamsE:
	.zero		1192


//--------------------- .nv.constant0._ZN10layer_norm22ln_bwd_finalize_kernelINS_22Kernel_traits_finalizeILj7168E6__halfS2_fS2_fjLb0ELj1024ELj4ENS_18Kernel_traits_baseILj7168ES2_S2_fS2_fjLj1024EEEEELb0ELb0EEEvNS_9BwdParamsE --------------------------
	.section	.nv.constant0._ZN10layer_norm22ln_bwd_finalize_kernelINS_22Kernel_traits_finalizeILj7168E6__halfS2_fS2_fjLb0ELj1024ELj4ENS_18Kernel_traits_baseILj7168ES2_S2_fS2_fjLj1024EEEEELb0ELb0EEEvNS_9BwdParamsE,"a",@progbits
	.sectionflags	@""
	.align	4
.nv.constant0._ZN10layer_norm22ln_bwd_finalize_kernelINS_22Kernel_traits_finalizeILj7168E6__halfS2_fS2_fjLb0ELj1024ELj4ENS_18Kernel_traits_baseILj7168ES2_S2_fS2_fjLj1024EEEEELb0ELb0EEEvNS_9BwdParamsE:
	.zero		1192


//--------------------- .nv.constant0._ZN10layer_norm40ln_parallel_residual_bwd_finalize_kernelINS_22Kernel_traits_finalizeILj7168E6__halfS2_fS2_fjLb0ELj1024ELj4ENS_18Kernel_traits_baseILj7168ES2_S2_fS2_fjLj1024EEEEELb0EEEvNS_9BwdParamsE --------------------------
	.section	.nv.constant0._ZN10layer_norm40ln_parallel_residual_bwd_finalize_kernelINS_22Kernel_traits_finalizeILj7168E6__halfS2_fS2_fjLb0ELj1024ELj4ENS_18Kernel_traits_baseILj7168ES2_S2_fS2_fjLj1024EEEEELb0EEEvNS_9BwdParamsE,"a",@progbits
	.sectionflags	@""
	.align	4
.nv.constant0._ZN10layer_norm40ln_parallel_residual_bwd_finalize_kernelINS_22Kernel_traits_finalizeILj7168E6__halfS2_fS2_fjLb0ELj1024ELj4ENS_18Kernel_traits_baseILj7168ES2_S2_fS2_fjLj1024EEEEELb0EEEvNS_9BwdParamsE:
	.zero		1192


//--------------------- .nv.constant0._ZN10layer_norm31ln_parallel_residual_bwd_kernelINS_13Kernel_traitsI6__halfS2_fS2_fjLj7168ELj1ELj1ELj8ELj8ENS_18Kernel_traits_baseILj7168ES2_S2_fS2_fjLj256EEEEELb1ELb1ELb0EEEvNS_9BwdParamsE --------------------------
	.section	.nv.constant0._ZN10layer_norm31ln_parallel_residual_bwd_kernelINS_13Kernel_traitsI6__halfS2_fS2_fjLj7168ELj1ELj1ELj8ELj8ENS_18Kernel_traits_baseILj7168ES2_S2_fS2_fjLj256EEEEELb1ELb1ELb0EEEvNS_9BwdParamsE,"a",@progbits
	.sectionflags	@""
	.align	4
.nv.constant0._ZN10layer_norm31ln_parallel_residual_bwd_kernelINS_13Kernel_traitsI6__halfS2_fS2_fjLj7168ELj1ELj1ELj8ELj8ENS_18Kernel_traits_baseILj7168ES2_S2_fS2_fjLj256EEEEELb1ELb1ELb0EEEvNS_9BwdParamsE:
	.zero		1192


//--------------------- .nv.constant0._ZN10layer_norm22ln_bwd_finalize_kernelINS_22Kernel_traits_finalizeILj7168E6__halfS2_fS2_fjLb0ELj1024ELj4ENS_18Kernel_traits_baseILj7168ES2_S2_fS2_fjLj1024EEEEELb0ELb1EEEvNS_9BwdParamsE --------------------------
	.section	.nv.constant0._ZN10layer_norm22ln_bwd_finalize_kernelINS_22Kernel_traits_finalizeILj7168E6__halfS2_fS2_fjLb0ELj1024ELj4ENS_18Kernel_traits_baseILj7168ES2_S2_fS2_fjLj1024EEEEELb0ELb1EEEvNS_9BwdParamsE,"a",@progbits
	.sectionflags	@""
	.align	4
.nv.constant0._ZN10layer_norm22ln_bwd_finalize_kernelINS_22Kernel_traits_finalizeILj7168E6__halfS2_fS2_fjLb0ELj1024ELj4ENS_18Kernel_traits_baseILj7168ES2_S2_fS2_fjLj1024EEEEELb0ELb1EEEvNS_9BwdParamsE:
	.zero		1192


//--------------------- .nv.constant0._ZN10layer_norm40ln_parallel_residual_bwd_finalize_kernelINS_22Kernel_traits_finalizeILj7168E6__halfS2_fS2_fjLb0ELj1024ELj4ENS_18Kernel_traits_baseILj7168ES2_S2_fS2_fjLj1024EEEEELb1EEEvNS_9BwdParamsE --------------------------
	.section	.nv.constant0._ZN10layer_norm40ln_parallel_residual_bwd_finalize_kernelINS_22Kernel_traits_finalizeILj7168E6__halfS2_fS2_fjLb0ELj1024ELj4ENS_18Kernel_traits_baseILj7168ES2_S2_fS2_fjLj1024EEEEELb1EEEvNS_9BwdParamsE,"a",@progbits
	.sectionflags	@""
	.align	4
.nv.constant0._ZN10layer_norm40ln_parallel_residual_bwd_finalize_kernelINS_22Kernel_traits_finalizeILj7168E6__halfS2_fS2_fjLb0ELj1024ELj4ENS_18Kernel_traits_baseILj7168ES2_S2_fS2_fjLj1024EEEEELb1EEEvNS_9BwdParamsE:
	.zero		1192


//--------------------- .nv.constant0._ZN10layer_norm31ln_parallel_residual_bwd_kernelINS_13Kernel_traitsI6__halfS2_fS2_fjLj7168ELj1ELj1ELj8ELj8ENS_18Kernel_traits_baseILj7168ES2_S2_fS2_fjLj256EEEEELb1ELb1ELb1EEEvNS_9BwdParamsE --------------------------
	.section	.nv.constant0._ZN10layer_norm31ln_parallel_residual_bwd_kernelINS_13Kernel_traitsI6__halfS2_fS2_fjLj7168ELj1ELj1ELj8ELj8ENS_18Kernel_traits_baseILj7168ES2_S2_fS2_fjLj256EEEEELb1ELb1ELb1EEEvNS_9BwdParamsE,"a",@progbits
	.sectionflags	@""
	.align	4
.nv.constant0._ZN10layer_norm31ln_parallel_residual_bwd_kernelINS_13Kernel_traitsI6__halfS2_fS2_fjLj7168ELj1ELj1ELj8ELj8ENS_18Kernel_traits_baseILj7168ES2_S2_fS2_fjLj256EEEEELb1ELb1ELb1EEEvNS_9BwdParamsE:
	.zero		1192


//--------------------- .nv.constant0._ZN10layer_norm31ln_parallel_residual_bwd_kernelINS_13Kernel_traitsIf6__halffS2_fjLj7168ELj1ELj1ELj8ELj8ENS_18Kernel_traits_baseILj7168EfS2_fS2_fjLj256EEEEELb0ELb0ELb0EEEvNS_9BwdParamsE --------------------------
	.section	.nv.constant0._ZN10layer_norm31ln_parallel_residual_bwd_kernelINS_13Kernel_traitsIf6__halffS2_fjLj7168ELj1ELj1ELj8ELj8ENS_18Kernel_traits_baseILj7168EfS2_fS2_fjLj256EEEEELb0ELb0ELb0EEEvNS_9BwdParamsE,"a",@progbits
	.sectionflags	@""
	.align	4
.nv.constant0._ZN10layer_norm31ln_parallel_residual_bwd_kernelINS_13Kernel_traitsIf6__halffS2_fjLj7168ELj1ELj1ELj8ELj8ENS_18Kernel_traits_baseILj7168EfS2_fS2_fjLj256EEEEELb0ELb0ELb0EEEvNS_9BwdParamsE:
	.zero		1192


//--------------------- .nv.constant0._ZN10layer_norm31ln_parallel_residual_bwd_kernelINS_13Kernel_traitsIf6__halffS2_fjLj7168ELj1ELj1ELj8ELj8ENS_18Kernel_traits_baseILj7168EfS2_fS2_fjLj256EEEEELb0ELb0ELb1EEEvNS_9BwdParamsE --------------------------
	.section	.nv.constant0._ZN10layer_norm31ln_parallel_residual_bwd_kernelINS_13Kernel_traitsIf6__halffS2_fjLj7168ELj1ELj1ELj8ELj8ENS_18Kernel_traits_baseILj7168EfS2_fS2_fjLj256EEEEELb0ELb0ELb1EEEvNS_9BwdParamsE,"a",@progbits
	.sectionflags	@""
	.align	4
.nv.constant0._ZN10layer_norm31ln_parallel_residual_bwd_kernelINS_13Kernel_traitsIf6__halffS2_fjLj7168ELj1ELj1ELj8ELj8ENS_18Kernel_traits_baseILj7168EfS2_fS2_fjLj256EEEEELb0ELb0ELb1EEEvNS_9BwdParamsE:
	.zero		1192


//--------------------- .nv.constant0._ZN10layer_norm31ln_parallel_residual_bwd_kernelINS_13Kernel_traitsIf6__halffS2_fjLj7168ELj1ELj1ELj8ELj8ENS_18Kernel_traits_baseILj7168EfS2_fS2_fjLj256EEEEELb0ELb1ELb0EEEvNS_9BwdParamsE --------------------------
	.section	.nv.constant0._ZN10layer_norm31ln_parallel_residual_bwd_kernelINS_13Kernel_traitsIf6__halffS2_fjLj7168ELj1ELj1ELj8ELj8ENS_18Kernel_traits_baseILj7168EfS2_fS2_fjLj256EEEEELb0ELb1ELb0EEEvNS_9BwdParamsE,"a",@progbits
	.sectionflags	@""
	.align	4
.nv.constant0._ZN10layer_norm31ln_parallel_residual_bwd_kernelINS_13Kernel_traitsIf6__halffS2_fjLj7168ELj1ELj1ELj8ELj8ENS_18Kernel_traits_baseILj7168EfS2_fS2_fjLj256EEEEELb0ELb1ELb0EEEvNS_9BwdParamsE:
	.zero		1192


//--------------------- .nv.constant0._ZN10layer_norm31ln_parallel_residual_bwd_kernelINS_13Kernel_traitsIf6__halffS2_fjLj7168ELj1ELj1ELj8ELj8ENS_18Kernel_traits_baseILj7168EfS2_fS2_fjLj256EEEEELb0ELb1ELb1EEEvNS_9BwdParamsE --------------------------
	.section	.nv.constant0._ZN10layer_norm31ln_parallel_residual_bwd_kernelINS_13Kernel_traitsIf6__halffS2_fjLj7168ELj1ELj1ELj8ELj8ENS_18Kernel_traits_baseILj7168EfS2_fS2_fjLj256EEEEELb0ELb1ELb1EEEvNS_9BwdParamsE,"a",@progbits
	.sectionflags	@""
	.align	4
.nv.constant0._ZN10layer_norm31ln_parallel_residual_bwd_kernelINS_13Kernel_traitsIf6__halffS2_fjLj7168ELj1ELj1ELj8ELj8ENS_18Kernel_traits_baseILj7168EfS2_fS2_fjLj256EEEEELb0ELb1ELb1EEEvNS_9BwdParamsE:
	.zero		1192


//--------------------- .nv.constant0._ZN10layer_norm31ln_parallel_residual_bwd_kernelINS_13Kernel_traitsIf6__halffS2_fjLj7168ELj1ELj1ELj8ELj8ENS_18Kernel_traits_baseILj7168EfS2_fS2_fjLj256EEEEELb1ELb0ELb0EEEvNS_9BwdParamsE --------------------------
	.section	.nv.constant0._ZN10layer_norm31ln_parallel_residual_bwd_kernelINS_13Kernel_traitsIf6__halffS2_fjLj7168ELj1ELj1ELj8ELj8ENS_18Kernel_traits_baseILj7168EfS2_fS2_fjLj256EEEEELb1ELb0ELb0EEEvNS_9BwdParamsE,"a",@progbits
	.sectionflags	@""
	.align	4
.nv.constant0._ZN10layer_norm31ln_parallel_residual_bwd_kernelINS_13Kernel_traitsIf6__halffS2_fjLj7168ELj1ELj1ELj8ELj8ENS_18Kernel_traits_baseILj7168EfS2_fS2_fjLj256EEEEELb1ELb0ELb0EEEvNS_9BwdParamsE:
	.zero		1192


//--------------------- .nv.constant0._ZN10layer_norm31ln_parallel_residual_bwd_kernelINS_13Kernel_traitsIf6__halffS2_fjLj7168ELj1ELj1ELj8ELj8ENS_18Kernel_traits_baseILj7168EfS2_fS2_fjLj256EEEEELb1ELb0ELb1EEEvNS_9BwdParamsE --------------------------
	.section	.nv.constant0._ZN10layer_norm31ln_parallel_residual_bwd_kernelINS_13Kernel_traitsIf6__halffS2_fjLj7168ELj1ELj1ELj8ELj8ENS_18Kernel_traits_baseILj7168EfS2_fS2_fjLj256EEEEELb1ELb0ELb1EEEvNS_9BwdParamsE,"a",@progbits
	.sectionflags	@""
	.align	4
.nv.constant0._ZN10layer_norm31ln_parallel_residual_bwd_kernelINS_13Kernel_traitsIf6__halffS2_fjLj7168ELj1ELj1ELj8ELj8ENS_18Kernel_traits_baseILj7168EfS2_fS2_fjLj256EEEEELb1ELb0ELb1EEEvNS_9BwdParamsE:
	.zero		1192


//--------------------- .nv.constant0._ZN10layer_norm22ln_bwd_finalize_kernelINS_22Kernel_traits_finalizeILj7168Ef6__halffS2_fjLb0ELj1024ELj4ENS_18Kernel_traits_baseILj7168EfS2_fS2_fjLj1024EEEEELb0ELb0EEEvNS_9BwdParamsE --------------------------
	.section	.nv.constant0._ZN10layer_norm22ln_bwd_finalize_kernelINS_22Kernel_traits_finalizeILj7168Ef6__halffS2_fjLb0ELj1024ELj4ENS_18Kernel_traits_baseILj7168EfS2_fS2_fjLj1024EEEEELb0ELb0EEEvNS_9BwdParamsE,"a",@progbits
	.sectionflags	@""
	.align	4
.nv.constant0._ZN10layer_norm22ln_bwd_finalize_kernelINS_22Kernel_traits_finalizeILj7168Ef6__halffS2_fjLb0ELj1024ELj4ENS_18Kernel_traits_baseILj7168EfS2_fS2_fjLj1024EEEEELb0ELb0EEEvNS_9BwdParamsE:
	.zero		1192


//--------------------- .nv.constant0._ZN10layer_norm40ln_parallel_residual_bwd_finalize_kernelINS_22Kernel_traits_finalizeILj7168Ef6__halffS2_fjLb0ELj1024ELj4ENS_18Kernel_traits_baseILj7168EfS2_fS2_fjLj1024EEEEELb0EEEvNS_9BwdParamsE --------------------------
	.section	.nv.constant0._ZN10layer_norm40ln_parallel_residual_bwd_finalize_kernelINS_22Kernel_traits_finalizeILj7168Ef6__halffS2_fjLb0ELj1024ELj4ENS_18Kernel_traits_baseILj7168EfS2_fS2_fjLj1024EEEEELb0EEEvNS_9BwdParamsE,"a",@progbits
	.sectionflags	@""
	.align	4
.nv.constant0._ZN10layer_norm40ln_parallel_residual_bwd_finalize_kernelINS_22Kernel_traits_finalizeILj7168Ef6__halffS2_fjLb0ELj1024ELj4ENS_18Kernel_traits_baseILj7168EfS2_fS2_fjLj1024EEEEELb0EEEvNS_9BwdParamsE:
	.zero		1192


//--------------------- .nv.constant0._ZN10layer_norm31ln_parallel_residual_bwd_kernelINS_13Kernel_traitsIf6__halffS2_fjLj7168ELj1ELj1ELj8ELj8ENS_18Kernel_traits_baseILj7168EfS2_fS2_fjLj256EEEEELb1ELb1ELb0EEEvNS_9BwdParamsE --------------------------
	.section	.nv.constant0._ZN10layer_norm31ln_parallel_residual_bwd_kernelINS_13Kernel_traitsIf6__halffS2_fjLj7168ELj1ELj1ELj8ELj8ENS_18Kernel_traits_baseILj7168EfS2_fS2_fjLj256EEEEELb1ELb1ELb0EEEvNS_9BwdParamsE,"a",@progbits
	.sectionflags	@""
	.align	4
.nv.constant0._ZN10layer_norm31ln_parallel_residual_bwd_kernelINS_13Kernel_traitsIf6__halffS2_fjLj7168ELj1ELj1ELj8ELj8ENS_18Kernel_traits_baseILj7168EfS2_fS2_fjLj256EEEEELb1ELb1ELb0EEEvNS_9BwdParamsE:
	.zero		1192


//--------------------- .nv.constant0._ZN10layer_norm22ln_bwd_finalize_kernelINS_22Kernel_traits_finalizeILj7168Ef6__halffS2_fjLb0ELj1024ELj4ENS_18Kernel_traits_baseILj7168EfS2_fS2_fjLj1024EEEEELb0ELb1EEEvNS_9BwdParamsE --------------------------
	.section	.nv.constant0._ZN10layer_norm22ln_bwd_finalize_kernelINS_22Kernel_traits_finalizeILj7168Ef6__halffS2_fjLb0ELj1024ELj4ENS_18Kernel_traits_baseILj7168EfS2_fS2_fjLj1024EEEEELb0ELb1EEEvNS_9BwdParamsE,"a",@progbits
	.sectionflags	@""
	.align	4
.nv.constant0._ZN10layer_norm22ln_bwd_finalize_kernelINS_22Kernel_traits_finalizeILj7168Ef6__halffS2_fjLb0ELj1024ELj4ENS_18Kernel_traits_baseILj7168EfS2_fS2_fjLj1024EEEEELb0ELb1EEEvNS_9BwdParamsE:
	.zero		1192


//--------------------- .nv.constant0._ZN10layer_norm40ln_parallel_residual_bwd_finalize_kernelINS_22Kernel_traits_finalizeILj7168Ef6__halffS2_fjLb0ELj1024ELj4ENS_18Kernel_traits_baseILj7168EfS2_fS2_fjLj1024EEEEELb1EEEvNS_9BwdParamsE --------------------------
	.section	.nv.constant0._ZN10layer_norm40ln_parallel_residual_bwd_finalize_kernelINS_22Kernel_traits_finalizeILj7168Ef6__halffS2_fjLb0ELj1024ELj4ENS_18Kernel_traits_baseILj7168EfS2_fS2_fjLj1024EEEEELb1EEEvNS_9BwdParamsE,"a",@progbits
	.sectionflags	@""
	.align	4
.nv.constant0._ZN10layer_norm40ln_parallel_residual_bwd_finalize_kernelINS_22Kernel_traits_finalizeILj7168Ef6__halffS2_fjLb0ELj1024ELj4ENS_18Kernel_traits_baseILj7168EfS2_fS2_fjLj1024EEEEELb1EEEvNS_9BwdParamsE:
	.zero		1192


//--------------------- .nv.constant0._ZN10layer_norm31ln_parallel_residual_bwd_kernelINS_13Kernel_traitsIf6__halffS2_fjLj7168ELj1ELj1ELj8ELj8ENS_18Kernel_traits_baseILj7168EfS2_fS2_fjLj256EEEEELb1ELb1ELb1EEEvNS_9BwdParamsE --------------------------
	.section	.nv.constant0._ZN10layer_norm31ln_parallel_residual_bwd_kernelINS_13Kernel_traitsIf6__halffS2_fjLj7168ELj1ELj1ELj8ELj8ENS_18Kernel_traits_baseILj7168EfS2_fS2_fjLj256EEEEELb1ELb1ELb1EEEvNS_9BwdParamsE,"a",@progbits
	.sectionflags	@""
	.align	4
.nv.constant0._ZN10layer_norm31ln_parallel_residual_bwd_kernelINS_13Kernel_traitsIf6__halffS2_fjLj7168ELj1ELj1ELj8ELj8ENS_18Kernel_traits_baseILj7168EfS2_fS2_fjLj256EEEEELb1ELb1ELb1EEEvNS_9BwdParamsE:
	.zero		1192


//--------------------- .nv.constant0._ZN10layer_norm31ln_parallel_residual_bwd_kernelINS_13Kernel_traitsI6__halfffffjLj7168ELj1ELj1ELj8ELj16ENS_18Kernel_traits_baseILj7168ES2_ffffjLj256EEEEELb0ELb0ELb0EEEvNS_9BwdParamsE --------------------------
	.section	.nv.constant0._ZN10layer_norm31ln_parallel_residual_bwd_kernelINS_13Kernel_traitsI6__halfffffjLj7168ELj1ELj1ELj8ELj16ENS_18Kernel_traits_baseILj7168ES2_ffffjLj256EEEEELb0ELb0ELb0EEEvNS_9BwdParamsE,"a",@progbits
	.sectionflags	@""
	.align	4
.nv.constant0._ZN10layer_norm31ln_parallel_residual_bwd_kernelINS_13Kernel_traitsI6__halfffffjLj7168ELj1ELj1ELj8ELj16ENS_18Kernel_traits_baseILj7168ES2_ffffjLj256EEEEELb0ELb0ELb0EEEvNS_9BwdParamsE:
	.zero		1192


//--------------------- .nv.constant0._ZN10layer_norm31ln_parallel_residual_bwd_kernelINS_13Kernel_traitsI6__halfffffjLj7168ELj1ELj1ELj8ELj16ENS_18Kernel_traits_baseILj7168ES2_ffffjLj256EEEEELb0ELb0ELb1EEEvNS_9BwdParamsE --------------------------
	.section	.nv.constant0._ZN10layer_norm31ln_parallel_residual_bwd_kernelINS_13Kernel_traitsI6__halfffffjLj7168ELj1ELj1ELj8ELj16ENS_18Kernel_traits_baseILj7168ES2_ffffjLj256EEEEELb0ELb0ELb1EEEvNS_9BwdParamsE,"a",@progbits
	.sectionflags	@""
	.align	4
.nv.constant0._ZN10layer_norm31ln_parallel_residual_bwd_kernelINS_13Kernel_traitsI6__halfffffjLj7168ELj1ELj1ELj8ELj16ENS_18Kernel_traits_baseILj7168ES2_ffffjLj256EEEEELb0ELb0ELb1EEEvNS_9BwdParamsE:
	.zero		1192


//--------------------- .nv.constant0._ZN10layer_norm31ln_parallel_residual_bwd_kernelINS_13Kernel_traitsI6__halfffffjLj7168ELj1ELj1ELj8ELj16ENS_18Kernel_traits_baseILj7168ES2_ffffjLj256EEEEELb0ELb1ELb0EEEvNS_9BwdParamsE --------------------------
	.section	.nv.constant0._ZN10layer_norm31ln_parallel_residual_bwd_kernelINS_13Kernel_traitsI6__halfffffjLj7168ELj1ELj1ELj8ELj16ENS_18Kernel_traits_baseILj7168ES2_ffffjLj256EEEEELb0ELb1ELb0EEEvNS_9BwdParamsE,"a",@progbits
	.sectionflags	@""
	.align	4
.nv.constant0._ZN10layer_norm31ln_parallel_residual_bwd_kernelINS_13Kernel_traitsI6__halfffffjLj7168ELj1ELj1ELj8ELj16ENS_18Kernel_traits_baseILj7168ES2_ffffjLj256EEEEELb0ELb1ELb0EEEvNS_9BwdParamsE:
	.zero		1192


//--------------------- .nv.constant0._ZN10layer_norm31ln_parallel_residual_bwd_kernelINS_13Kernel_traitsI6__halfffffjLj7168ELj1ELj1ELj8ELj16ENS_18Kernel_traits_baseILj7168ES2_ffffjLj256EEEEELb0ELb1ELb1EEEvNS_9BwdParamsE --------------------------
	.section	.nv.constant0._ZN10layer_norm31ln_parallel_residual_bwd_kernelINS_13Kernel_traitsI6__halfffffjLj7168ELj1ELj1ELj8ELj16ENS_18Kernel_traits_baseILj7168ES2_ffffjLj256EEEEELb0ELb1ELb1EEEvNS_9BwdParamsE,"a",@progbits
	.sectionflags	@""
	.align	4
.nv.constant0._ZN10layer_norm31ln_parallel_residual_bwd_kernelINS_13Kernel_traitsI6__halfffffjLj7168ELj1ELj1ELj8ELj16ENS_18Kernel_traits_baseILj7168ES2_ffffjLj256EEEEELb0ELb1ELb1EEEvNS_9BwdParamsE:
	.zero		1192


//--------------------- .nv.constant0._ZN10layer_norm31ln_parallel_residual_bwd_kernelINS_13Kernel_traitsI6__halfffffjLj7168ELj1ELj1ELj8ELj16ENS_18Kernel_traits_baseILj7168ES2_ffffjLj256EEEEELb1ELb0ELb0EEEvNS_9BwdParamsE --------------------------
	.section	.nv.constant0._ZN10layer_norm31ln_parallel_residual_bwd_kernelINS_13Kernel_traitsI6__halfffffjLj7168ELj1ELj1ELj8ELj16ENS_18Kernel_traits_baseILj7168ES2_ffffjLj256EEEEELb1ELb0ELb0EEEvNS_9BwdParamsE,"a",@progbits
	.sectionflags	@""
	.align	4
.nv.constant0._ZN10layer_norm31ln_parallel_residual_bwd_kernelINS_13Kernel_traitsI6__halfffffjLj7168ELj1ELj1ELj8ELj16ENS_18Kernel_traits_baseILj7168ES2_ffffjLj256EEEEELb1ELb0ELb0EEEvNS_9BwdParamsE:
	.zero		1192


//--------------------- .nv.constant0._ZN10layer_norm31ln_parallel_residual_bwd_kernelINS_13Kernel_traitsI6__halfffffjLj7168ELj1ELj1ELj8ELj16ENS_18Kernel_traits_baseILj7168ES2_ffffjLj256EEEEELb1ELb0ELb1EEEvNS_9BwdParamsE --------------------------
	.section	.nv.constant0._ZN10layer_norm31ln_parallel_residual_bwd_kernelINS_13Kernel_traitsI6__halfffffjLj7168ELj1ELj1ELj8ELj16ENS_18Kernel_traits_baseILj7168ES2_ffffjLj256EEEEELb1ELb0ELb1EEEvNS_9BwdParamsE,"a",@progbits
	.sectionflags	@""
	.align	4
.nv.constant0._ZN10layer_norm31ln_parallel_residual_bwd_kernelINS_13Kernel_traitsI6__halfffffjLj7168ELj1ELj1ELj8ELj16ENS_18Kernel_traits_baseILj7168ES2_ffffjLj256EEEEELb1ELb0ELb1EEEvNS_9BwdParamsE:
	.zero		1192


//--------------------- .nv.constant0._ZN10layer_norm22ln_bwd_finalize_kernelINS_22Kernel_traits_finalizeILj7168E6__halfffffjLb0ELj1024ELj4ENS_18Kernel_traits_baseILj7168ES2_ffffjLj1024EEEEELb0ELb0EEEvNS_9BwdParamsE --------------------------
	.section	.nv.constant0._ZN10layer_norm22ln_bwd_finalize_kernelINS_22Kernel_traits_finalizeILj7168E6__halfffffjLb0ELj1024ELj4ENS_18Kernel_traits_baseILj7168ES2_ffffjLj1024EEEEELb0ELb0EEEvNS_9BwdParamsE,"a",@progbits
	.sectionflags	@""
	.align	4
.nv.constant0._ZN10layer_norm22ln_bwd_finalize_kernelINS_22Kernel_traits_finalizeILj7168E6__halfffffjLb0ELj1024ELj4ENS_18Kernel_traits_baseILj7168ES2_ffffjLj1024EEEEELb0ELb0EEEvNS_9BwdParamsE:
	.zero		1192


//--------------------- .nv.constant0._ZN10layer_norm40ln_parallel_residual_bwd_finalize_kernelINS_22Kernel_traits_finalizeILj7168E6__halfffffjLb0ELj1024ELj4ENS_18Kernel_traits_baseILj7168ES2_ffffjLj1024EEEEELb0EEEvNS_9BwdParamsE --------------------------
	.section	.nv.constant0._ZN10layer_norm40ln_parallel_residual_bwd_finalize_kernelINS_22Kernel_traits_finalizeILj7168E6__halfffffjLb0ELj1024ELj4ENS_18Kernel_traits_baseILj7168ES2_ffffjLj1024EEEEELb0EEEvNS_9BwdParamsE,"a",@progbits
	.sectionflags	@""
	.align	4
.nv.constant0._ZN10layer_norm40ln_parallel_residual_bwd_finalize_kernelINS_22Kernel_traits_finalizeILj7168E6__halfffffjLb0ELj1024ELj4ENS_18Kernel_traits_baseILj7168ES2_ffffjLj1024EEEEELb0EEEvNS_9BwdParamsE:
	.zero		1192


//--------------------- .nv.constant0._ZN10layer_norm31ln_parallel_residual_bwd_kernelINS_13Kernel_traitsI6__halfffffjLj7168ELj1ELj1ELj8ELj16ENS_18Kernel_traits_baseILj7168ES2_ffffjLj256EEEEELb1ELb1ELb0EEEvNS_9BwdParamsE --------------------------
	.section	.nv.constant0._ZN10layer_norm31ln_parallel_residual_bwd_kernelINS_13Kernel_traitsI6__halfffffjLj7168ELj1ELj1ELj8ELj16ENS_18Kernel_traits_baseILj7168ES2_ffffjLj256EEEEELb1ELb1ELb0EEEvNS_9BwdParamsE,"a",@progbits
	.sectionflags	@""
	.align	4
.nv.constant0._ZN10layer_norm31ln_parallel_residual_bwd_kernelINS_13Kernel_traitsI6__halfffffjLj7168ELj1ELj1ELj8ELj16ENS_18Kernel_traits_baseILj7168ES2_ffffjLj256EEEEELb1ELb1ELb0EEEvNS_9BwdParamsE:
	.zero		1192


//--------------------- .nv.constant0._ZN10layer_norm22ln_bwd_finalize_kernelINS_22Kernel_traits_finalizeILj7168E6__halfffffjLb0ELj1024ELj4ENS_18Kernel_traits_baseILj7168ES2_ffffjLj1024EEEEELb0ELb1EEEvNS_9BwdParamsE --------------------------
	.section	.nv.constant0._ZN10layer_norm22ln_bwd_finalize_kernelINS_22Kernel_traits_finalizeILj7168E6__halfffffjLb0ELj1024ELj4ENS_18Kernel_traits_baseILj7168ES2_ffffjLj1024EEEEELb0ELb1EEEvNS_9BwdParamsE,"a",@progbits
	.sectionflags	@""
	.align	4
.nv.constant0._ZN10layer_norm22ln_bwd_finalize_kernelINS_22Kernel_traits_finalizeILj7168E6__halfffffjLb0ELj1024ELj4ENS_18Kernel_traits_baseILj7168ES2_ffffjLj1024EEEEELb0ELb1EEEvNS_9BwdParamsE:
	.zero		1192


//--------------------- .nv.constant0._ZN10layer_norm40ln_parallel_residual_bwd_finalize_kernelINS_22Kernel_traits_finalizeILj7168E6__halfffffjLb0ELj1024ELj4ENS_18Kernel_traits_baseILj7168ES2_ffffjLj1024EEEEELb1EEEvNS_9BwdParamsE --------------------------
	.section	.nv.constant0._ZN10layer_norm40ln_parallel_residual_bwd_finalize_kernelINS_22Kernel_traits_finalizeILj7168E6__halfffffjLb0ELj1024ELj4ENS_18Kernel_traits_baseILj7168ES2_ffffjLj1024EEEEELb1EEEvNS_9BwdParamsE,"a",@progbits
	.sectionflags	@""
	.align	4
.nv.constant0._ZN10layer_norm40ln_parallel_residual_bwd_finalize_kernelINS_22Kernel_traits_finalizeILj7168E6__halfffffjLb0ELj1024ELj4ENS_18Kernel_traits_baseILj7168ES2_ffffjLj1024EEEEELb1EEEvNS_9BwdParamsE:
	.zero		1192


//--------------------- .nv.constant0._ZN10layer_norm31ln_parallel_residual_bwd_kernelINS_13Kernel_traitsI6__halfffffjLj7168ELj1ELj1ELj8ELj16ENS_18Kernel_traits_baseILj7168ES2_ffffjLj256EEEEELb1ELb1ELb1EEEvNS_9BwdParamsE --------------------------
	.section	.nv.constant0._ZN10layer_norm31ln_parallel_residual_bwd_kernelINS_13Kernel_traitsI6__halfffffjLj7168ELj1ELj1ELj8ELj16ENS_18Kernel_traits_baseILj7168ES2_ffffjLj256EEEEELb1ELb1ELb1EEEvNS_9BwdParamsE,"a",@progbits
	.sectionflags	@""
	.align	4
.nv.constant0._ZN10layer_norm31ln_parallel_residual_bwd_kernelINS_13Kernel_traitsI6__halfffffjLj7168ELj1ELj1ELj8ELj16ENS_18Kernel_traits_baseILj7168ES2_ffffjLj256EEEEELb1ELb1ELb1EEEvNS_9BwdParamsE:
	.zero		1192


//--------------------- .nv.constant0._ZN10layer_norm31ln_parallel_residual_bwd_kernelINS_13Kernel_traitsIfffffjLj7168ELj1ELj1ELj8ELj16ENS_18Kernel_traits_baseILj7168EfffffjLj256EEEEELb0ELb0ELb0EEEvNS_9BwdParamsE --------------------------
	.section	.nv.constant0._ZN10layer_norm31ln_parallel_residual_bwd_kernelINS_13Kernel_traitsIfffffjLj7168ELj1ELj1ELj8ELj16ENS_18Kernel_traits_baseILj7168EfffffjLj256EEEEELb0ELb0ELb0EEEvNS_9BwdParamsE,"a",@progbits
	.sectionflags	@""
	.align	4
.nv.constant0._ZN10layer_norm31ln_parallel_residual_bwd_kernelINS_13Kernel_traitsIfffffjLj7168ELj1ELj1ELj8ELj16ENS_18Kernel_traits_baseILj7168EfffffjLj256EEEEELb0ELb0ELb0EEEvNS_9BwdParamsE:
	.zero		1192


//--------------------- .nv.constant0._ZN10layer_norm31ln_parallel_residual_bwd_kernelINS_13Kernel_traitsIfffffjLj7168ELj1ELj1ELj8ELj16ENS_18Kernel_traits_baseILj7168EfffffjLj256EEEEELb0ELb0ELb1EEEvNS_9BwdParamsE --------------------------
	.section	.nv.constant0._ZN10layer_norm31ln_parallel_residual_bwd_kernelINS_13Kernel_traitsIfffffjLj7168ELj1ELj1ELj8ELj16ENS_18Kernel_traits_baseILj7168EfffffjLj256EEEEELb0ELb0ELb1EEEvNS_9BwdParamsE,"a",@progbits
	.sectionflags	@""
	.align	4
.nv.constant0._ZN10layer_norm31ln_parallel_residual_bwd_kernelINS_13Kernel_traitsIfffffjLj7168ELj1ELj1ELj8ELj16ENS_18Kernel_traits_baseILj7168EfffffjLj256EEEEELb0ELb0ELb1EEEvNS_9BwdParamsE:
	.zero		1192


//--------------------- .nv.constant0._ZN10layer_norm31ln_parallel_residual_bwd_kernelINS_13Kernel_traitsIfffffjLj7168ELj1ELj1ELj8ELj16ENS_18Kernel_traits_baseILj7168EfffffjLj256EEEEELb0ELb1ELb0EEEvNS_9BwdParamsE --------------------------
	.section	.nv.constant0._ZN10layer_norm31ln_parallel_residual_bwd_kernelINS_13Kernel_traitsIfffffjLj7168ELj1ELj1ELj8ELj16ENS_18Kernel_traits_baseILj7168EfffffjLj256EEEEELb0ELb1ELb0EEEvNS_9BwdParamsE,"a",@progbits
	.sectionflags	@""
	.align	4
.nv.constant0._ZN10layer_norm31ln_parallel_residual_bwd_kernelINS_13Kernel_traitsIfffffjLj7168ELj1ELj1ELj8ELj16ENS_18Kernel_traits_baseILj7168EfffffjLj256EEEEELb0ELb1ELb0EEEvNS_9BwdParamsE:
	.zero		1192


//--------------------- .nv.constant0._ZN10layer_norm31ln_parallel_residual_bwd_kernelINS_13Kernel_traitsIfffffjLj7168ELj1ELj1ELj8ELj16ENS_18Kernel_traits_baseILj7168EfffffjLj256EEEEELb0ELb1ELb1EEEvNS_9BwdParamsE --------------------------
	.section	.nv.constant0._ZN10layer_norm31ln_parallel_residual_bwd_kernelINS_13Kernel_traitsIfffffjLj7168ELj1ELj1ELj8ELj16ENS_18Kernel_traits_baseILj7168EfffffjLj256EEEEELb0ELb1ELb1EEEvNS_9BwdParamsE,"a",@progbits
	.sectionflags	@""
	.align	4
.nv.constant0._ZN10layer_norm31ln_parallel_residual_bwd_kernelINS_13Kernel_traitsIfffffjLj7168ELj1ELj1ELj8ELj16ENS_18Kernel_traits_baseILj7168EfffffjLj256EEEEELb0ELb1ELb1EEEvNS_9BwdParamsE:
	.zero		1192


//--------------------- .nv.constant0._ZN10layer_norm31ln_parallel_residual_bwd_kernelINS_13Kernel_traitsIfffffjLj7168ELj1ELj1ELj8ELj16ENS_18Kernel_traits_baseILj7168EfffffjLj256EEEEELb1ELb0ELb0EEEvNS_9BwdParamsE --------------------------
	.section	.nv.constant0._ZN10layer_norm31ln_parallel_residual_bwd_kernelINS_13Kernel_traitsIfffffjLj7168ELj1ELj1ELj8ELj16ENS_18Kernel_traits_baseILj7168EfffffjLj256EEEEELb1ELb0ELb0EEEvNS_9BwdParamsE,"a",@progbits
	.sectionflags	@""
	.align	4
.nv.constant0._ZN10layer_norm31ln_parallel_residual_bwd_kernelINS_13Kernel_traitsIfffffjLj7168ELj1ELj1ELj8ELj16ENS_18Kernel_traits_baseILj7168EfffffjLj256EEEEELb1ELb0ELb0EEEvNS_9BwdParamsE:
	.zero		1192


//--------------------- .nv.constant0._ZN10layer_norm31ln_parallel_residual_bwd_kernelINS_13Kernel_traitsIfffffjLj7168ELj1ELj1ELj8ELj16ENS_18Kernel_traits_baseILj7168EfffffjLj256EEEEELb1ELb0ELb1EEEvNS_9BwdParamsE --------------------------
	.section	.nv.constant0._ZN10layer_norm31ln_parallel_residual_bwd_kernelINS_13Kernel_traitsIfffffjLj7168ELj1ELj1ELj8ELj16ENS_18Kernel_traits_baseILj7168EfffffjLj256EEEEELb1ELb0ELb1EEEvNS_9BwdParamsE,"a",@progbits
	.sectionflags	@""
	.align	4
.nv.constant0._ZN10layer_norm31ln_parallel_residual_bwd_kernelINS_13Kernel_traitsIfffffjLj7168ELj1ELj1ELj8ELj16ENS_18Kernel_traits_baseILj7168EfffffjLj256EEEEELb1ELb0ELb1EEEvNS_9BwdParamsE:
	.zero		1192


//--------------------- .nv.constant0._ZN10layer_norm22ln_bwd_finalize_kernelINS_22Kernel_traits_finalizeILj7168EfffffjLb0ELj1024ELj4ENS_18Kernel_traits_baseILj7168EfffffjLj1024EEEEELb0ELb0EEEvNS_9BwdParamsE --------------------------
	.section	.nv.constant0._ZN10layer_norm22ln_bwd_finalize_kernelINS_22Kernel_traits_finalizeILj7168EfffffjLb0ELj1024ELj4ENS_18Kernel_traits_baseILj7168EfffffjLj1024EEEEELb0ELb0EEEvNS_9BwdParamsE,"a",@progbits
	.sectionflags	@""
	.align	4
.nv.constant0._ZN10layer_norm22ln_bwd_finalize_kernelINS_22Kernel_traits_finalizeILj7168EfffffjLb0ELj1024ELj4ENS_18Kernel_traits_baseILj7168EfffffjLj1024EEEEELb0ELb0EEEvNS_9BwdParamsE:
	.zero		1192


//--------------------- .nv.constant0._ZN10layer_norm40ln_parallel_residual_bwd_finalize_kernelINS_22Kernel_traits_finalizeILj7168EfffffjLb0ELj1024ELj4ENS_18Kernel_traits_baseILj7168EfffffjLj1024EEEEELb0EEEvNS_9BwdParamsE --------------------------
	.section	.nv.constant0._ZN10layer_norm40ln_parallel_residual_bwd_finalize_kernelINS_22Kernel_traits_finalizeILj7168EfffffjLb0ELj1024ELj4ENS_18Kernel_traits_baseILj7168EfffffjLj1024EEEEELb0EEEvNS_9BwdParamsE,"a",@progbits
	.sectionflags	@""
	.align	4
.nv.constant0._ZN10layer_norm40ln_parallel_residual_bwd_finalize_kernelINS_22Kernel_traits_finalizeILj7168EfffffjLb0ELj1024ELj4ENS_18Kernel_traits_baseILj7168EfffffjLj1024EEEEELb0EEEvNS_9BwdParamsE:
	.zero		1192


//--------------------- .nv.constant0._ZN10layer_norm31ln_parallel_residual_bwd_kernelINS_13Kernel_traitsIfffffjLj7168ELj1ELj1ELj8ELj16ENS_18Kernel_traits_baseILj7168EfffffjLj256EEEEELb1ELb1ELb0EEEvNS_9BwdParamsE --------------------------
	.section	.nv.constant0._ZN10layer_norm31ln_parallel_residual_bwd_kernelINS_13Kernel_traitsIfffffjLj7168ELj1ELj1ELj8ELj16ENS_18Kernel_traits_baseILj7168EfffffjLj256EEEEELb1ELb1ELb0EEEvNS_9BwdParamsE,"a",@progbits
	.sectionflags	@""
	.align	4
.nv.constant0._ZN10layer_norm31ln_parallel_residual_bwd_kernelINS_13Kernel_traitsIfffffjLj7168ELj1ELj1ELj8ELj16ENS_18Kernel_traits_baseILj7168EfffffjLj256EEEEELb1ELb1ELb0EEEvNS_9BwdParamsE:
	.zero		1192


//--------------------- .nv.constant0._ZN10layer_norm22ln_bwd_finalize_kernelINS_22Kernel_traits_finalizeILj7168EfffffjLb0ELj1024ELj4ENS_18Kernel_traits_baseILj7168EfffffjLj1024EEEEELb0ELb1EEEvNS_9BwdParamsE --------------------------
	.section	.nv.constant0._ZN10layer_norm22ln_bwd_finalize_kernelINS_22Kernel_traits_finalizeILj7168EfffffjLb0ELj1024ELj4ENS_18Kernel_traits_baseILj7168EfffffjLj1024EEEEELb0ELb1EEEvNS_9BwdParamsE,"a",@progbits
	.sectionflags	@""
	.align	4
.nv.constant0._ZN10layer_norm22ln_bwd_finalize_kernelINS_22Kernel_traits_finalizeILj7168EfffffjLb0ELj1024ELj4ENS_18Kernel_traits_baseILj7168EfffffjLj1024EEEEELb0ELb1EEEvNS_9BwdParamsE:
	.zero		1192


//--------------------- .nv.constant0._ZN10layer_norm40ln_parallel_residual_bwd_finalize_kernelINS_22Kernel_traits_finalizeILj7168EfffffjLb0ELj1024ELj4ENS_18Kernel_traits_baseILj7168EfffffjLj1024EEEEELb1EEEvNS_9BwdParamsE --------------------------
	.section	.nv.constant0._ZN10layer_norm40ln_parallel_residual_bwd_finalize_kernelINS_22Kernel_traits_finalizeILj7168EfffffjLb0ELj1024ELj4ENS_18Kernel_traits_baseILj7168EfffffjLj1024EEEEELb1EEEvNS_9BwdParamsE,"a",@progbits
	.sectionflags	@""
	.align	4
.nv.constant0._ZN10layer_norm40ln_parallel_residual_bwd_finalize_kernelINS_22Kernel_traits_finalizeILj7168EfffffjLb0ELj1024ELj4ENS_18Kernel_traits_baseILj7168EfffffjLj1024EEEEELb1EEEvNS_9BwdParamsE:
	.zero		1192


//--------------------- .nv.constant0._ZN10layer_norm31ln_parallel_residual_bwd_kernelINS_13Kernel_traitsIfffffjLj7168ELj1ELj1ELj8ELj16ENS_18Kernel_traits_baseILj7168EfffffjLj256EEEEELb1ELb1ELb1EEEvNS_9BwdParamsE --------------------------
	.section	.nv.constant0._ZN10layer_norm31ln_parallel_residual_bwd_kernelINS_13Kernel_traitsIfffffjLj7168ELj1ELj1ELj8ELj16ENS_18Kernel_traits_baseILj7168EfffffjLj256EEEEELb1ELb1ELb1EEEvNS_9BwdParamsE,"a",@progbits
	.sectionflags	@""
	.align	4
.nv.constant0._ZN10layer_norm31ln_parallel_residual_bwd_kernelINS_13Kernel_traitsIfffffjLj7168ELj1ELj1ELj8ELj16ENS_18Kernel_traits_baseILj7168EfffffjLj256EEEEELb1ELb1ELb1EEEvNS_9BwdParamsE:
	.zero		1192


//--------------------- SYMBOLS --------------------------

	.type		.nv.reservedSmem.offset0,@object
	.size		.nv.reservedSmem.offset0,0x4
	.type		.nv.reservedSmem.cap,@object
	.size		.nv.reservedSmem.cap,0x4
